	.target	sm_103a

	.elftype	@"ET_EXEC"


//--------------------- .note.nv.tkinfo           --------------------------
	.section	.note.nv.tkinfo,"",@"SHT_NOTE"
	.sectionflags	@"SHF_NOTE_NV_TKINFO"
	.tkinfo
        /*0018*/ 	.word	0x00000002
        /*0030*/ 	.string	""
        /*0030*/ 	.string	"ptxas"
        /*0030*/ 	.string	"Cuda compilation tools, release 13.0, V13.0.88"
        /*0030*/ 	.string	"Build cuda_13.0.r13.0/compiler.36424714_0"
        /*0030*/ 	.string	"-arch sm_103a -m 64 "



//--------------------- .note.nv.cuinfo           --------------------------
	.section	.note.nv.cuinfo,"",@"SHT_NOTE"
	.sectionflags	@"SHF_NOTE_NV_CUINFO"
        /*0018*/ 	.short	0x0002
        /*001a*/ 	.short	0x0067
        /*001c*/ 	.short	0x0082
	.zero		2


//--------------------- .nv.info                  --------------------------
	.section	.nv.info,"",@"SHT_CUDA_INFO"
	.align	4


	//----- nvinfo : EIATTR_REGCOUNT
	.align		4
        /*0000*/ 	.byte	0x04, 0x2f
        /*0002*/ 	.short	(.L_41 - .L_40)
	.align		4
.L_40:
        /*0004*/ 	.word	index@(_Z35group_norm_nhwc_fwd_one_pass_kernelI11Fp32IOFp16WLi512ELi160ELi640EEv26Group_norm_nhwc_fwd_params)
        /*0008*/ 	.word	0x00000030


	//----- nvinfo : EIATTR_FRAME_SIZE
	.align		4
.L_41:
        /*000c*/ 	.byte	0x04, 0x11
        /*000e*/ 	.short	(.L_43 - .L_42)
	.align		4
.L_42:
        /*0010*/ 	.word	index@(_Z35group_norm_nhwc_fwd_one_pass_kernelI11Fp32IOFp16WLi512ELi160ELi640EEv26Group_norm_nhwc_fwd_params)
        /*0014*/ 	.word	0x00000480


	//----- nvinfo : EIATTR_REGCOUNT
	.align		4
.L_43:
        /*0018*/ 	.byte	0x04, 0x2f
        /*001a*/ 	.short	(.L_45 - .L_44)
	.align		4
.L_44:
        /*001c*/ 	.word	index@(_Z35group_norm_nhwc_fwd_one_pass_kernelI11Fp32IOFp16WLi256ELi160ELi640EEv26Group_norm_nhwc_fwd_params)
        /*0020*/ 	.word	0x00000060


	//----- nvinfo : EIATTR_FRAME_SIZE
	.align		4
.L_45:
        /*0024*/ 	.byte	0x04, 0x11
        /*0026*/ 	.short	(.L_47 - .L_46)
	.align		4
.L_46:
        /*0028*/ 	.word	index@(_Z35group_norm_nhwc_fwd_one_pass_kernelI11Fp32IOFp16WLi256ELi160ELi640EEv26Group_norm_nhwc_fwd_params)
        /*002c*/ 	.word	0x00000000


	//----- nvinfo : EIATTR_REGCOUNT
	.align		4
.L_47:
        /*0030*/ 	.byte	0x04, 0x2f
        /*0032*/ 	.short	(.L_49 - .L_48)
	.align		4
.L_48:
        /*0034*/ 	.word	index@(_Z35group_norm_nhwc_fwd_one_pass_kernelI11Fp32IOFp16WLi128ELi160ELi640EEv26Group_norm_nhwc_fwd_params)
        /*0038*/ 	.word	0x00000056


	//----- nvinfo : EIATTR_FRAME_SIZE
	.align		4
.L_49:
        /*003c*/ 	.byte	0x04, 0x11
        /*003e*/ 	.short	(.L_51 - .L_50)
	.align		4
.L_50:
        /*0040*/ 	.word	index@(_Z35group_norm_nhwc_fwd_one_pass_kernelI11Fp32IOFp16WLi128ELi160ELi640EEv26Group_norm_nhwc_fwd_params)
        /*0044*/ 	.word	0x00000000


	//----- nvinfo : EIATTR_REGCOUNT
	.align		4
.L_51:
        /*0048*/ 	.byte	0x04, 0x2f
        /*004a*/ 	.short	(.L_53 - .L_52)
	.align		4
.L_52:
        /*004c*/ 	.word	index@(_Z35group_norm_nhwc_fwd_one_pass_kernelI11Fp32IOFp16WLi64ELi160ELi640EEv26Group_norm_nhwc_fwd_params)
        /*0050*/ 	.word	0x00000030


	//----- nvinfo : EIATTR_FRAME_SIZE
	.align		4
.L_53:
        /*0054*/ 	.byte	0x04, 0x11
        /*0056*/ 	.short	(.L_55 - .L_54)
	.align		4
.L_54:
        /*0058*/ 	.word	index@(_Z35group_norm_nhwc_fwd_one_pass_kernelI11Fp32IOFp16WLi64ELi160ELi640EEv26Group_norm_nhwc_fwd_params)
        /*005c*/ 	.word	0x00000000


	//----- nvinfo : EIATTR_REGCOUNT
	.align		4
.L_55:
        /*0060*/ 	.byte	0x04, 0x2f
        /*0062*/ 	.short	(.L_57 - .L_56)
	.align		4
.L_56:
        /*0064*/ 	.word	index@(_Z35group_norm_nhwc_fwd_one_pass_kernelI11Fp32IOBf16WLi512ELi160ELi640EEv26Group_norm_nhwc_fwd_params)
        /*0068*/ 	.word	0x00000030


	//----- nvinfo : EIATTR_FRAME_SIZE
	.align		4
.L_57:
        /*006c*/ 	.byte	0x04, 0x11
        /*006e*/ 	.short	(.L_59 - .L_58)
	.align		4
.L_58:
        /*0070*/ 	.word	index@(_Z35group_norm_nhwc_fwd_one_pass_kernelI11Fp32IOBf16WLi512ELi160ELi640EEv26Group_norm_nhwc_fwd_params)
        /*0074*/ 	.word	0x00000480


	//----- nvinfo : EIATTR_REGCOUNT
	.align		4
.L_59:
        /*0078*/ 	.byte	0x04, 0x2f
        /*007a*/ 	.short	(.L_61 - .L_60)
	.align		4
.L_60:
        /*007c*/ 	.word	index@(_Z35group_norm_nhwc_fwd_one_pass_kernelI11Fp32IOBf16WLi256ELi160ELi640EEv26Group_norm_nhwc_fwd_params)
        /*0080*/ 	.word	0x00000060


	//----- nvinfo : EIATTR_FRAME_SIZE
	.align		4
.L_61:
        /*0084*/ 	.byte	0x04, 0x11
        /*0086*/ 	.short	(.L_63 - .L_62)
	.align		4
.L_62:
        /*0088*/ 	.word	index@(_Z35group_norm_nhwc_fwd_one_pass_kernelI11Fp32IOBf16WLi256ELi160ELi640EEv26Group_norm_nhwc_fwd_params)
        /*008c*/ 	.word	0x00000000


	//----- nvinfo : EIATTR_REGCOUNT
	.align		4
.L_63:
        /*0090*/ 	.byte	0x04, 0x2f
        /*0092*/ 	.short	(.L_65 - .L_64)
	.align		4
.L_64:
        /*0094*/ 	.word	index@(_Z35group_norm_nhwc_fwd_one_pass_kernelI11Fp32IOBf16WLi128ELi160ELi640EEv26Group_norm_nhwc_fwd_params)
        /*0098*/ 	.word	0x00000056


	//----- nvinfo : EIATTR_FRAME_SIZE
	.align		4
.L_65:
        /*009c*/ 	.byte	0x04, 0x11
        /*009e*/ 	.short	(.L_67 - .L_66)
	.align		4
.L_66:
        /*00a0*/ 	.word	index@(_Z35group_norm_nhwc_fwd_one_pass_kernelI11Fp32IOBf16WLi128ELi160ELi640EEv26Group_norm_nhwc_fwd_params)
        /*00a4*/ 	.word	0x00000000


	//----- nvinfo : EIATTR_REGCOUNT
	.align		4
.L_67:
        /*00a8*/ 	.byte	0x04, 0x2f
        /*00aa*/ 	.short	(.L_69 - .L_68)
	.align		4
.L_68:
        /*00ac*/ 	.word	index@(_Z35group_norm_nhwc_fwd_one_pass_kernelI11Fp32IOBf16WLi64ELi160ELi640EEv26Group_norm_nhwc_fwd_params)
        /*00b0*/ 	.word	0x00000030


	//----- nvinfo : EIATTR_FRAME_SIZE
	.align		4
.L_69:
        /*00b4*/ 	.byte	0x04, 0x11
        /*00b6*/ 	.short	(.L_71 - .L_70)
	.align		4
.L_70:
        /*00b8*/ 	.word	index@(_Z35group_norm_nhwc_fwd_one_pass_kernelI11Fp32IOBf16WLi64ELi160ELi640EEv26Group_norm_nhwc_fwd_params)
        /*00bc*/ 	.word	0x00000000


	//----- nvinfo : EIATTR_REGCOUNT
	.align		4
.L_71:
        /*00c0*/ 	.byte	0x04, 0x2f
        /*00c2*/ 	.short	(.L_73 - .L_72)
	.align		4
.L_72:
        /*00c4*/ 	.word	index@(_Z35group_norm_nhwc_fwd_one_pass_kernelI11Fp32IOFp32WLi512ELi160ELi640EEv26Group_norm_nhwc_fwd_params)
        /*00c8*/ 	.word	0x00000030


	//----- nvinfo : EIATTR_FRAME_SIZE
	.align		4
.L_73:
        /*00cc*/ 	.byte	0x04, 0x11
        /*00ce*/ 	.short	(.L_75 - .L_74)
	.align		4
.L_74:
        /*00d0*/ 	.word	index@(_Z35group_norm_nhwc_fwd_one_pass_kernelI11Fp32IOFp32WLi512ELi160ELi640EEv26Group_norm_nhwc_fwd_params)
        /*00d4*/ 	.word	0x000004a0


	//----- nvinfo : EIATTR_REGCOUNT
	.align		4
.L_75:
        /*00d8*/ 	.byte	0x04, 0x2f
        /*00da*/ 	.short	(.L_77 - .L_76)
	.align		4
.L_76:
        /*00dc*/ 	.word	index@(_Z35group_norm_nhwc_fwd_one_pass_kernelI11Fp32IOFp32WLi256ELi160ELi640EEv26Group_norm_nhwc_fwd_params)
        /*00e0*/ 	.word	0x00000060


	//----- nvinfo : EIATTR_FRAME_SIZE
	.align		4
.L_77:
        /*00e4*/ 	.byte	0x04, 0x11
        /*00e6*/ 	.short	(.L_79 - .L_78)
	.align		4
.L_78:
        /*00e8*/ 	.word	index@(_Z35group_norm_nhwc_fwd_one_pass_kernelI11Fp32IOFp32WLi256ELi160ELi640EEv26Group_norm_nhwc_fwd_params)
        /*00ec*/ 	.word	0x00000000


	//----- nvinfo : EIATTR_REGCOUNT
	.align		4
.L_79:
        /*00f0*/ 	.byte	0x04, 0x2f
        /*00f2*/ 	.short	(.L_81 - .L_80)
	.align		4
.L_80:
        /*00f4*/ 	.word	index@(_Z35group_norm_nhwc_fwd_one_pass_kernelI11Fp32IOFp32WLi128ELi160ELi640EEv26Group_norm_nhwc_fwd_params)
        /*00f8*/ 	.word	0x00000056


	//----- nvinfo : EIATTR_FRAME_SIZE
	.align		4
.L_81:
        /*00fc*/ 	.byte	0x04, 0x11
        /*00fe*/ 	.short	(.L_83 - .L_82)
	.align		4
.L_82:
        /*0100*/ 	.word	index@(_Z35group_norm_nhwc_fwd_one_pass_kernelI11Fp32IOFp32WLi128ELi160ELi640EEv26Group_norm_nhwc_fwd_params)
        /*0104*/ 	.word	0x00000000


	//----- nvinfo : EIATTR_REGCOUNT
	.align		4
.L_83:
        /*0108*/ 	.byte	0x04, 0x2f
        /*010a*/ 	.short	(.L_85 - .L_84)
	.align		4
.L_84:
        /*010c*/ 	.word	index@(_Z35group_norm_nhwc_fwd_one_pass_kernelI11Fp32IOFp32WLi64ELi160ELi640EEv26Group_norm_nhwc_fwd_params)
        /*0110*/ 	.word	0x00000030


	//----- nvinfo : EIATTR_FRAME_SIZE
	.align		4
.L_85:
        /*0114*/ 	.byte	0x04, 0x11
        /*0116*/ 	.short	(.L_87 - .L_86)
	.align		4
.L_86:
        /*0118*/ 	.word	index@(_Z35group_norm_nhwc_fwd_one_pass_kernelI11Fp32IOFp32WLi64ELi160ELi640EEv26Group_norm_nhwc_fwd_params)
        /*011c*/ 	.word	0x00000000


	//----- nvinfo : EIATTR_REGCOUNT
	.align		4
.L_87:
        /*0120*/ 	.byte	0x04, 0x2f
        /*0122*/ 	.short	(.L_89 - .L_88)
	.align		4
.L_88:
        /*0124*/ 	.word	index@(_Z35group_norm_nhwc_fwd_one_pass_kernelI11Fp16IOFp16WLi512ELi160ELi640EEv26Group_norm_nhwc_fwd_params)
        /*0128*/ 	.word	0x00000060


	//----- nvinfo : EIATTR_FRAME_SIZE
	.align		4
.L_89:
        /*012c*/ 	.byte	0x04, 0x11
        /*012e*/ 	.short	(.L_91 - .L_90)
	.align		4
.L_90:
        /*0130*/ 	.word	index@(_Z35group_norm_nhwc_fwd_one_pass_kernelI11Fp16IOFp16WLi512ELi160ELi640EEv26Group_norm_nhwc_fwd_params)
        /*0134*/ 	.word	0x00000110


	//----- nvinfo : EIATTR_REGCOUNT
	.align		4
.L_91:
        /*0138*/ 	.byte	0x04, 0x2f
        /*013a*/ 	.short	(.L_93 - .L_92)
	.align		4
.L_92:
        /*013c*/ 	.word	index@(_Z35group_norm_nhwc_fwd_one_pass_kernelI11Fp16IOFp16WLi256ELi160ELi640EEv26Group_norm_nhwc_fwd_params)
        /*0140*/ 	.word	0x00000060


	//----- nvinfo : EIATTR_FRAME_SIZE
	.align		4
.L_93:
        /*0144*/ 	.byte	0x04, 0x11
        /*0146*/ 	.short	(.L_95 - .L_94)
	.align		4
.L_94:
        /*0148*/ 	.word	index@(_Z35group_norm_nhwc_fwd_one_pass_kernelI11Fp16IOFp16WLi256ELi160ELi640EEv26Group_norm_nhwc_fwd_params)
        /*014c*/ 	.word	0x00000000


	//----- nvinfo : EIATTR_REGCOUNT
	.align		4
.L_95:
        /*0150*/ 	.byte	0x04, 0x2f
        /*0152*/ 	.short	(.L_97 - .L_96)
	.align		4
.L_96:
        /*0154*/ 	.word	index@(_Z35group_norm_nhwc_fwd_one_pass_kernelI11Fp16IOFp16WLi128ELi160ELi640EEv26Group_norm_nhwc_fwd_params)
        /*0158*/ 	.word	0x00000058


	//----- nvinfo : EIATTR_FRAME_SIZE
	.align		4
.L_97:
        /*015c*/ 	.byte	0x04, 0x11
        /*015e*/ 	.short	(.L_99 - .L_98)
	.align		4
.L_98:
        /*0160*/ 	.word	index@(_Z35group_norm_nhwc_fwd_one_pass_kernelI11Fp16IOFp16WLi128ELi160ELi640EEv26Group_norm_nhwc_fwd_params)
        /*0164*/ 	.word	0x00000000


	//----- nvinfo : EIATTR_REGCOUNT
	.align		4
.L_99:
        /*0168*/ 	.byte	0x04, 0x2f
        /*016a*/ 	.short	(.L_101 - .L_100)
	.align		4
.L_100:
        /*016c*/ 	.word	index@(_Z35group_norm_nhwc_fwd_one_pass_kernelI11Fp16IOFp16WLi64ELi160ELi640EEv26Group_norm_nhwc_fwd_params)
        /*0170*/ 	.word	0x00000030


	//----- nvinfo : EIATTR_FRAME_SIZE
	.align		4
.L_101:
        /*0174*/ 	.byte	0x04, 0x11
        /*0176*/ 	.short	(.L_103 - .L_102)
	.align		4
.L_102:
        /*0178*/ 	.word	index@(_Z35group_norm_nhwc_fwd_one_pass_kernelI11Fp16IOFp16WLi64ELi160ELi640EEv26Group_norm_nhwc_fwd_params)
        /*017c*/ 	.word	0x00000000


	//----- nvinfo : EIATTR_REGCOUNT
	.align		4
.L_103:
        /*0180*/ 	.byte	0x04, 0x2f
        /*0182*/ 	.short	(.L_105 - .L_104)
	.align		4
.L_104:
        /*0184*/ 	.word	index@(_Z35group_norm_nhwc_fwd_one_pass_kernelI11Fp16IOBf16WLi512ELi160ELi640EEv26Group_norm_nhwc_fwd_params)
        /*0188*/ 	.word	0x00000060


	//----- nvinfo : EIATTR_FRAME_SIZE
	.align		4
.L_105:
        /*018c*/ 	.byte	0x04, 0x11
        /*018e*/ 	.short	(.L_107 - .L_106)
	.align		4
.L_106:
        /*0190*/ 	.word	index@(_Z35group_norm_nhwc_fwd_one_pass_kernelI11Fp16IOBf16WLi512ELi160ELi640EEv26Group_norm_nhwc_fwd_params)
        /*0194*/ 	.word	0x00000110


	//----- nvinfo : EIATTR_REGCOUNT
	.align		4
.L_107:
        /*0198*/ 	.byte	0x04, 0x2f
        /*019a*/ 	.short	(.L_109 - .L_108)
	.align		4
.L_108:
        /*019c*/ 	.word	index@(_Z35group_norm_nhwc_fwd_one_pass_kernelI11Fp16IOBf16WLi256ELi160ELi640EEv26Group_norm_nhwc_fwd_params)
        /*01a0*/ 	.word	0x00000060


	//----- nvinfo : EIATTR_FRAME_SIZE
	.align		4
.L_109:
        /*01a4*/ 	.byte	0x04, 0x11
        /*01a6*/ 	.short	(.L_111 - .L_110)
	.align		4
.L_110:
        /*01a8*/ 	.word	index@(_Z35group_norm_nhwc_fwd_one_pass_kernelI11Fp16IOBf16WLi256ELi160ELi640EEv26Group_norm_nhwc_fwd_params)
        /*01ac*/ 	.word	0x00000000


	//----- nvinfo : EIATTR_REGCOUNT
	.align		4
.L_111:
        /*01b0*/ 	.byte	0x04, 0x2f
        /*01b2*/ 	.short	(.L_113 - .L_112)
	.align		4
.L_112:
        /*01b4*/ 	.word	index@(_Z35group_norm_nhwc_fwd_one_pass_kernelI11Fp16IOBf16WLi128ELi160ELi640EEv26Group_norm_nhwc_fwd_params)
        /*01b8*/ 	.word	0x00000058


	//----- nvinfo : EIATTR_FRAME_SIZE
	.align		4
.L_113:
        /*01bc*/ 	.byte	0x04, 0x11
        /*01be*/ 	.short	(.L_115 - .L_114)
	.align		4
.L_114:
        /*01c0*/ 	.word	index@(_Z35group_norm_nhwc_fwd_one_pass_kernelI11Fp16IOBf16WLi128ELi160ELi640EEv26Group_norm_nhwc_fwd_params)
        /*01c4*/ 	.word	0x00000000


	//----- nvinfo : EIATTR_REGCOUNT
	.align		4
.L_115:
        /*01c8*/ 	.byte	0x04, 0x2f
        /*01ca*/ 	.short	(.L_117 - .L_116)
	.align		4
.L_116:
        /*01cc*/ 	.word	index@(_Z35group_norm_nhwc_fwd_one_pass_kernelI11Fp16IOBf16WLi64ELi160ELi640EEv26Group_norm_nhwc_fwd_params)
        /*01d0*/ 	.word	0x00000030


	//----- nvinfo : EIATTR_FRAME_SIZE
	.align		4
.L_117:
        /*01d4*/ 	.byte	0x04, 0x11
        /*01d6*/ 	.short	(.L_119 - .L_118)
	.align		4
.L_118:
        /*01d8*/ 	.word	index@(_Z35group_norm_nhwc_fwd_one_pass_kernelI11Fp16IOBf16WLi64ELi160ELi640EEv26Group_norm_nhwc_fwd_params)
        /*01dc*/ 	.word	0x00000000


	//----- nvinfo : EIATTR_REGCOUNT
	.align		4
.L_119:
        /*01e0*/ 	.byte	0x04, 0x2f
        /*01e2*/ 	.short	(.L_121 - .L_120)
	.align		4
.L_120:
        /*01e4*/ 	.word	index@(_Z35group_norm_nhwc_fwd_one_pass_kernelI11Fp16IOFp32WLi512ELi160ELi640EEv26Group_norm_nhwc_fwd_params)
        /*01e8*/ 	.word	0x00000060


	//----- nvinfo : EIATTR_FRAME_SIZE
	.align		4
.L_121:
        /*01ec*/ 	.byte	0x04, 0x11
        /*01ee*/ 	.short	(.L_123 - .L_122)
	.align		4
.L_122:
        /*01f0*/ 	.word	index@(_Z35group_norm_nhwc_fwd_one_pass_kernelI11Fp16IOFp32WLi512ELi160ELi640EEv26Group_norm_nhwc_fwd_params)
        /*01f4*/ 	.word	0x00000110


	//----- nvinfo : EIATTR_REGCOUNT
	.align		4
.L_123:
        /*01f8*/ 	.byte	0x04, 0x2f
        /*01fa*/ 	.short	(.L_125 - .L_124)
	.align		4
.L_124:
        /*01fc*/ 	.word	index@(_Z35group_norm_nhwc_fwd_one_pass_kernelI11Fp16IOFp32WLi256ELi160ELi640EEv26Group_norm_nhwc_fwd_params)
        /*0200*/ 	.word	0x00000060


	//----- nvinfo : EIATTR_FRAME_SIZE
	.align		4
.L_125:
        /*0204*/ 	.byte	0x04, 0x11
        /*0206*/ 	.short	(.L_127 - .L_126)
	.align		4
.L_126:
        /*0208*/ 	.word	index@(_Z35group_norm_nhwc_fwd_one_pass_kernelI11Fp16IOFp32WLi256ELi160ELi640EEv26Group_norm_nhwc_fwd_params)
        /*020c*/ 	.word	0x00000000


	//----- nvinfo : EIATTR_REGCOUNT
	.align		4
.L_127:
        /*0210*/ 	.byte	0x04, 0x2f
        /*0212*/ 	.short	(.L_129 - .L_128)
	.align		4
.L_128:
        /*0214*/ 	.word	index@(_Z35group_norm_nhwc_fwd_one_pass_kernelI11Fp16IOFp32WLi128ELi160ELi640EEv26Group_norm_nhwc_fwd_params)
        /*0218*/ 	.word	0x00000058


	//----- nvinfo : EIATTR_FRAME_SIZE
	.align		4
.L_129:
        /*021c*/ 	.byte	0x04, 0x11
        /*021e*/ 	.short	(.L_131 - .L_130)
	.align		4
.L_130:
        /*0220*/ 	.word	index@(_Z35group_norm_nhwc_fwd_one_pass_kernelI11Fp16IOFp32WLi128ELi160ELi640EEv26Group_norm_nhwc_fwd_params)
        /*0224*/ 	.word	0x00000000


	//----- nvinfo : EIATTR_REGCOUNT
	.align		4
.L_131:
        /*0228*/ 	.byte	0x04, 0x2f
        /*022a*/ 	.short	(.L_133 - .L_132)
	.align		4
.L_132:
        /*022c*/ 	.word	index@(_Z35group_norm_nhwc_fwd_one_pass_kernelI11Fp16IOFp32WLi64ELi160ELi640EEv26Group_norm_nhwc_fwd_params)
        /*0230*/ 	.word	0x00000030


	//----- nvinfo : EIATTR_FRAME_SIZE
	.align		4
.L_133:
        /*0234*/ 	.byte	0x04, 0x11
        /*0236*/ 	.short	(.L_135 - .L_134)
	.align		4
.L_134:
        /*0238*/ 	.word	index@(_Z35group_norm_nhwc_fwd_one_pass_kernelI11Fp16IOFp32WLi64ELi160ELi640EEv26Group_norm_nhwc_fwd_params)
        /*023c*/ 	.word	0x00000000


	//----- nvinfo : EIATTR_REGCOUNT
	.align		4
.L_135:
        /*0240*/ 	.byte	0x04, 0x2f
        /*0242*/ 	.short	(.L_137 - .L_136)
	.align		4
.L_136:
        /*0244*/ 	.word	index@(_Z35group_norm_nhwc_fwd_one_pass_kernelI11Bf16IOFp16WLi512ELi160ELi640EEv26Group_norm_nhwc_fwd_params)
        /*0248*/ 	.word	0x00000030


	//----- nvinfo : EIATTR_FRAME_SIZE
	.align		4
.L_137:
        /*024c*/ 	.byte	0x04, 0x11
        /*024e*/ 	.short	(.L_139 - .L_138)
	.align		4
.L_138:
        /*0250*/ 	.word	index@(_Z35group_norm_nhwc_fwd_one_pass_kernelI11Bf16IOFp16WLi512ELi160ELi640EEv26Group_norm_nhwc_fwd_params)
        /*0254*/ 	.word	0x00000430


	//----- nvinfo : EIATTR_REGCOUNT
	.align		4
.L_139:
        /*0258*/ 	.byte	0x04, 0x2f
        /*025a*/ 	.short	(.L_141 - .L_140)
	.align		4
.L_140:
        /*025c*/ 	.word	index@(_Z35group_norm_nhwc_fwd_one_pass_kernelI11Bf16IOFp16WLi256ELi160ELi640EEv26Group_norm_nhwc_fwd_params)
        /*0260*/ 	.word	0x00000060


	//----- nvinfo : EIATTR_FRAME_SIZE
	.align		4
.L_141:
        /*0264*/ 	.byte	0x04, 0x11
        /*0266*/ 	.short	(.L_143 - .L_142)
	.align		4
.L_142:
        /*0268*/ 	.word	index@(_Z35group_norm_nhwc_fwd_one_pass_kernelI11Bf16IOFp16WLi256ELi160ELi640EEv26Group_norm_nhwc_fwd_params)
        /*026c*/ 	.word	0x00000000


	//----- nvinfo : EIATTR_REGCOUNT
	.align		4
.L_143:
        /*0270*/ 	.byte	0x04, 0x2f
        /*0272*/ 	.short	(.L_145 - .L_144)
	.align		4
.L_144:
        /*0274*/ 	.word	index@(_Z35group_norm_nhwc_fwd_one_pass_kernelI11Bf16IOFp16WLi128ELi160ELi640EEv26Group_norm_nhwc_fwd_params)
        /*0278*/ 	.word	0x00000058


	//----- nvinfo : EIATTR_FRAME_SIZE
	.align		4
.L_145:
        /*027c*/ 	.byte	0x04, 0x11
        /*027e*/ 	.short	(.L_147 - .L_146)
	.align		4
.L_146:
        /*0280*/ 	.word	index@(_Z35group_norm_nhwc_fwd_one_pass_kernelI11Bf16IOFp16WLi128ELi160ELi640EEv26Group_norm_nhwc_fwd_params)
        /*0284*/ 	.word	0x00000000


	//----- nvinfo : EIATTR_REGCOUNT
	.align		4
.L_147:
        /*0288*/ 	.byte	0x04, 0x2f
        /*028a*/ 	.short	(.L_149 - .L_148)
	.align		4
.L_148:
        /*028c*/ 	.word	index@(_Z35group_norm_nhwc_fwd_one_pass_kernelI11Bf16IOFp16WLi64ELi160ELi640EEv26Group_norm_nhwc_fwd_params)
        /*0290*/ 	.word	0x00000030


	//----- nvinfo : EIATTR_FRAME_SIZE
	.align		4
.L_149:
        /*0294*/ 	.byte	0x04, 0x11
        /*0296*/ 	.short	(.L_151 - .L_150)
	.align		4
.L_150:
        /*0298*/ 	.word	index@(_Z35group_norm_nhwc_fwd_one_pass_kernelI11Bf16IOFp16WLi64ELi160ELi640EEv26Group_norm_nhwc_fwd_params)
        /*029c*/ 	.word	0x00000000


	//----- nvinfo : EIATTR_REGCOUNT
	.align		4
.L_151:
        /*02a0*/ 	.byte	0x04, 0x2f
        /*02a2*/ 	.short	(.L_153 - .L_152)
	.align		4
.L_152:
        /*02a4*/ 	.word	index@(_Z35group_norm_nhwc_fwd_one_pass_kernelI11Bf16IOBf16WLi512ELi160ELi640EEv26Group_norm_nhwc_fwd_params)
        /*02a8*/ 	.word	0x00000030


	//----- nvinfo : EIATTR_FRAME_SIZE
	.align		4
.L_153:
        /*02ac*/ 	.byte	0x04, 0x11
        /*02ae*/ 	.short	(.L_155 - .L_154)
	.align		4
.L_154:
        /*02b0*/ 	.word	index@(_Z35group_norm_nhwc_fwd_one_pass_kernelI11Bf16IOBf16WLi512ELi160ELi640EEv26Group_norm_nhwc_fwd_params)
        /*02b4*/ 	.word	0x00000430


	//----- nvinfo : EIATTR_REGCOUNT
	.align		4
.L_155:
        /*02b8*/ 	.byte	0x04, 0x2f
        /*02ba*/ 	.short	(.L_157 - .L_156)
	.align		4
.L_156:
        /*02bc*/ 	.word	index@(_Z35group_norm_nhwc_fwd_one_pass_kernelI11Bf16IOBf16WLi256ELi160ELi640EEv26Group_norm_nhwc_fwd_params)
        /*02c0*/ 	.word	0x00000060


	//----- nvinfo : EIATTR_FRAME_SIZE
	.align		4
.L_157:
        /*02c4*/ 	.byte	0x04, 0x11
        /*02c6*/ 	.short	(.L_159 - .L_158)
	.align		4
.L_158:
        /*02c8*/ 	.word	index@(_Z35group_norm_nhwc_fwd_one_pass_kernelI11Bf16IOBf16WLi256ELi160ELi640EEv26Group_norm_nhwc_fwd_params)
        /*02cc*/ 	.word	0x00000000


	//----- nvinfo : EIATTR_REGCOUNT
	.align		4
.L_159:
        /*02d0*/ 	.byte	0x04, 0x2f
        /*02d2*/ 	.short	(.L_161 - .L_160)
	.align		4
.L_160:
        /*02d4*/ 	.word	index@(_Z35group_norm_nhwc_fwd_one_pass_kernelI11Bf16IOBf16WLi128ELi160ELi640EEv26Group_norm_nhwc_fwd_params)
        /*02d8*/ 	.word	0x00000058


	//----- nvinfo : EIATTR_FRAME_SIZE
	.align		4
.L_161:
        /*02dc*/ 	.byte	0x04, 0x11
        /*02de*/ 	.short	(.L_163 - .L_162)
	.align		4
.L_162:
        /*02e0*/ 	.word	index@(_Z35group_norm_nhwc_fwd_one_pass_kernelI11Bf16IOBf16WLi128ELi160ELi640EEv26Group_norm_nhwc_fwd_params)
        /*02e4*/ 	.word	0x00000000


	//----- nvinfo : EIATTR_REGCOUNT
	.align		4
.L_163:
        /*02e8*/ 	.byte	0x04, 0x2f
        /*02ea*/ 	.short	(.L_165 - .L_164)
	.align		4
.L_164:
        /*02ec*/ 	.word	index@(_Z35group_norm_nhwc_fwd_one_pass_kernelI11Bf16IOBf16WLi64ELi160ELi640EEv26Group_norm_nhwc_fwd_params)
        /*02f0*/ 	.word	0x00000030


	//----- nvinfo : EIATTR_FRAME_SIZE
	.align		4
.L_165:
        /*02f4*/ 	.byte	0x04, 0x11
        /*02f6*/ 	.short	(.L_167 - .L_166)
	.align		4
.L_166:
        /*02f8*/ 	.word	index@(_Z35group_norm_nhwc_fwd_one_pass_kernelI11Bf16IOBf16WLi64ELi160ELi640EEv26Group_norm_nhwc_fwd_params)
        /*02fc*/ 	.word	0x00000000


	//----- nvinfo : EIATTR_REGCOUNT
	.align		4
.L_167:
        /*0300*/ 	.byte	0x04, 0x2f
        /*0302*/ 	.short	(.L_169 - .L_168)
	.align		4
.L_168:
        /*0304*/ 	.word	index@(_Z35group_norm_nhwc_fwd_one_pass_kernelI11Bf16IOFp32WLi512ELi160ELi640EEv26Group_norm_nhwc_fwd_params)
        /*0308*/ 	.word	0x00000030


	//----- nvinfo : EIATTR_FRAME_SIZE
	.align		4
.L_169:
        /*030c*/ 	.byte	0x04, 0x11
        /*030e*/ 	.short	(.L_171 - .L_170)
	.align		4
.L_170:
        /*0310*/ 	.word	index@(_Z35group_norm_nhwc_fwd_one_pass_kernelI11Bf16IOFp32WLi512ELi160ELi640EEv26Group_norm_nhwc_fwd_params)
        /*0314*/ 	.word	0x00000430


	//----- nvinfo : EIATTR_REGCOUNT
	.align		4
.L_171:
        /*0318*/ 	.byte	0x04, 0x2f
        /*031a*/ 	.short	(.L_173 - .L_172)
	.align		4
.L_172:
        /*031c*/ 	.word	index@(_Z35group_norm_nhwc_fwd_one_pass_kernelI11Bf16IOFp32WLi256ELi160ELi640EEv26Group_norm_nhwc_fwd_params)
        /*0320*/ 	.word	0x00000060


	//----- nvinfo : EIATTR_FRAME_SIZE
	.align		4
.L_173:
        /*0324*/ 	.byte	0x04, 0x11
        /*0326*/ 	.short	(.L_175 - .L_174)
	.align		4
.L_174:
        /*0328*/ 	.word	index@(_Z35group_norm_nhwc_fwd_one_pass_kernelI11Bf16IOFp32WLi256ELi160ELi640EEv26Group_norm_nhwc_fwd_params)
        /*032c*/ 	.word	0x00000000


	//----- nvinfo : EIATTR_REGCOUNT
	.align		4
.L_175:
        /*0330*/ 	.byte	0x04, 0x2f
        /*0332*/ 	.short	(.L_177 - .L_176)
	.align		4
.L_176:
        /*0334*/ 	.word	index@(_Z35group_norm_nhwc_fwd_one_pass_kernelI11Bf16IOFp32WLi128ELi160ELi640EEv26Group_norm_nhwc_fwd_params)
        /*0338*/ 	.word	0x00000058


	//----- nvinfo : EIATTR_FRAME_SIZE
	.align		4
.L_177:
        /*033c*/ 	.byte	0x04, 0x11
        /*033e*/ 	.short	(.L_179 - .L_178)
	.align		4
.L_178:
        /*0340*/ 	.word	index@(_Z35group_norm_nhwc_fwd_one_pass_kernelI11Bf16IOFp32WLi128ELi160ELi640EEv26Group_norm_nhwc_fwd_params)
        /*0344*/ 	.word	0x00000000


	//----- nvinfo : EIATTR_REGCOUNT
	.align		4
.L_179:
        /*0348*/ 	.byte	0x04, 0x2f
        /*034a*/ 	.short	(.L_181 - .L_180)
	.align		4
.L_180:
        /*034c*/ 	.word	index@(_Z35group_norm_nhwc_fwd_one_pass_kernelI11Bf16IOFp32WLi64ELi160ELi640EEv26Group_norm_nhwc_fwd_params)
        /*0350*/ 	.word	0x00000030


	//----- nvinfo : EIATTR_FRAME_SIZE
	.align		4
.L_181:
        /*0354*/ 	.byte	0x04, 0x11
        /*0356*/ 	.short	(.L_183 - .L_182)
	.align		4
.L_182:
        /*0358*/ 	.word	index@(_Z35group_norm_nhwc_fwd_one_pass_kernelI11Bf16IOFp32WLi64ELi160ELi640EEv26Group_norm_nhwc_fwd_params)
        /*035c*/ 	.word	0x00000000


	//----- nvinfo : EIATTR_REGCOUNT
	.align		4
.L_183:
        /*0360*/ 	.byte	0x04, 0x2f
        /*0362*/ 	.short	(.L_185 - .L_184)
	.align		4
.L_184:
        /*0364*/ 	.word	index@(_Z35group_norm_nhwc_bwd_one_pass_kernelI11Fp32IOFp16WLi512ELi160ELi640EEv26Group_norm_nhwc_bwd_params)
        /*0368*/ 	.word	0x00000030


	//----- nvinfo : EIATTR_FRAME_SIZE
	.align		4
.L_185:
        /*036c*/ 	.byte	0x04, 0x11
        /*036e*/ 	.short	(.L_187 - .L_186)
	.align		4
.L_186:
        /*0370*/ 	.word	index@(_Z35group_norm_nhwc_bwd_one_pass_kernelI11Fp32IOFp16WLi512ELi160ELi640EEv26Group_norm_nhwc_bwd_params)
        /*0374*/ 	.word	0x00000af0


	//----- nvinfo : EIATTR_REGCOUNT
	.align		4
.L_187:
        /*0378*/ 	.byte	0x04, 0x2f
        /*037a*/ 	.short	(.L_189 - .L_188)
	.align		4
.L_188:
        /*037c*/ 	.word	index@(_Z35group_norm_nhwc_bwd_one_pass_kernelI11Fp32IOFp16WLi256ELi160ELi640EEv26Group_norm_nhwc_bwd_params)
        /*0380*/ 	.word	0x00000030


	//----- nvinfo : EIATTR_FRAME_SIZE
	.align		4
.L_189:
        /*0384*/ 	.byte	0x04, 0x11
        /*0386*/ 	.short	(.L_191 - .L_190)
	.align		4
.L_190:
        /*0388*/ 	.word	index@(_Z35group_norm_nhwc_bwd_one_pass_kernelI11Fp32IOFp16WLi256ELi160ELi640EEv26Group_norm_nhwc_bwd_params)
        /*038c*/ 	.word	0x00000580


	//----- nvinfo : EIATTR_REGCOUNT
	.align		4
.L_191:
        /*0390*/ 	.byte	0x04, 0x2f
        /*0392*/ 	.short	(.L_193 - .L_192)
	.align		4
.L_192:
        /*0394*/ 	.word	index@(_Z35group_norm_nhwc_bwd_one_pass_kernelI11Fp32IOFp16WLi128ELi160ELi640EEv26Group_norm_nhwc_bwd_params)
        /*0398*/ 	.word	0x00000060


	//----- nvinfo : EIATTR_FRAME_SIZE
	.align		4
.L_193:
        /*039c*/ 	.byte	0x04, 0x11
        /*039e*/ 	.short	(.L_195 - .L_194)
	.align		4
.L_194:
        /*03a0*/ 	.word	index@(_Z35group_norm_nhwc_bwd_one_pass_kernelI11Fp32IOFp16WLi128ELi160ELi640EEv26Group_norm_nhwc_bwd_params)
        /*03a4*/ 	.word	0x00000000


	//----- nvinfo : EIATTR_REGCOUNT
	.align		4
.L_195:
        /*03a8*/ 	.byte	0x04, 0x2f
        /*03aa*/ 	.short	(.L_197 - .L_196)
	.align		4
.L_196:
        /*03ac*/ 	.word	index@(_Z35group_norm_nhwc_bwd_one_pass_kernelI11Fp32IOFp16WLi64ELi160ELi640EEv26Group_norm_nhwc_bwd_params)
        /*03b0*/ 	.word	0x00000060


	//----- nvinfo : EIATTR_FRAME_SIZE
	.align		4
.L_197:
        /*03b4*/ 	.byte	0x04, 0x11
        /*03b6*/ 	.short	(.L_199 - .L_198)
	.align		4
.L_198:
        /*03b8*/ 	.word	index@(_Z35group_norm_nhwc_bwd_one_pass_kernelI11Fp32IOFp16WLi64ELi160ELi640EEv26Group_norm_nhwc_bwd_params)
        /*03bc*/ 	.word	0x00000000


	//----- nvinfo : EIATTR_REGCOUNT
	.align		4
.L_199:
        /*03c0*/ 	.byte	0x04, 0x2f
        /*03c2*/ 	.short	(.L_201 - .L_200)
	.align		4
.L_200:
        /*03c4*/ 	.word	index@(_Z35group_norm_nhwc_bwd_one_pass_kernelI11Fp32IOBf16WLi512ELi160ELi640EEv26Group_norm_nhwc_bwd_params)
        /*03c8*/ 	.word	0x00000030


	//----- nvinfo : EIATTR_FRAME_SIZE
	.align		4
.L_201:
        /*03cc*/ 	.byte	0x04, 0x11
        /*03ce*/ 	.short	(.L_203 - .L_202)
	.align		4
.L_202:
        /*03d0*/ 	.word	index@(_Z35group_norm_nhwc_bwd_one_pass_kernelI11Fp32IOBf16WLi512ELi160ELi640EEv26Group_norm_nhwc_bwd_params)
        /*03d4*/ 	.word	0x00000af0


	//----- nvinfo : EIATTR_REGCOUNT
	.align		4
.L_203:
        /*03d8*/ 	.byte	0x04, 0x2f
        /*03da*/ 	.short	(.L_205 - .L_204)
	.align		4
.L_204:
        /*03dc*/ 	.word	index@(_Z35group_norm_nhwc_bwd_one_pass_kernelI11Fp32IOBf16WLi256ELi160ELi640EEv26Group_norm_nhwc_bwd_params)
        /*03e0*/ 	.word	0x00000030


	//----- nvinfo : EIATTR_FRAME_SIZE
	.align		4
.L_205:
        /*03e4*/ 	.byte	0x04, 0x11
        /*03e6*/ 	.short	(.L_207 - .L_206)
	.align		4
.L_206:
        /*03e8*/ 	.word	index@(_Z35group_norm_nhwc_bwd_one_pass_kernelI11Fp32IOBf16WLi256ELi160ELi640EEv26Group_norm_nhwc_bwd_params)
        /*03ec*/ 	.word	0x00000570


	//----- nvinfo : EIATTR_REGCOUNT
	.align		4
.L_207:
        /*03f0*/ 	.byte	0x04, 0x2f
        /*03f2*/ 	.short	(.L_209 - .L_208)
	.align		4
.L_208:
        /*03f4*/ 	.word	index@(_Z35group_norm_nhwc_bwd_one_pass_kernelI11Fp32IOBf16WLi128ELi160ELi640EEv26Group_norm_nhwc_bwd_params)
        /*03f8*/ 	.word	0x00000060


	//----- nvinfo : EIATTR_FRAME_SIZE
	.align		4
.L_209:
        /*03fc*/ 	.byte	0x04, 0x11
        /*03fe*/ 	.short	(.L_211 - .L_210)
	.align		4
.L_210:
        /*0400*/ 	.word	index@(_Z35group_norm_nhwc_bwd_one_pass_kernelI11Fp32IOBf16WLi128ELi160ELi640EEv26Group_norm_nhwc_bwd_params)
        /*0404*/ 	.word	0x00000000


	//----- nvinfo : EIATTR_REGCOUNT
	.align		4
.L_211:
        /*0408*/ 	.byte	0x04, 0x2f
        /*040a*/ 	.short	(.L_213 - .L_212)
	.align		4
.L_212:
        /*040c*/ 	.word	index@(_Z35group_norm_nhwc_bwd_one_pass_kernelI11Fp32IOBf16WLi64ELi160ELi640EEv26Group_norm_nhwc_bwd_params)
        /*0410*/ 	.word	0x00000060


	//----- nvinfo : EIATTR_FRAME_SIZE
	.align		4
.L_213:
        /*0414*/ 	.byte	0x04, 0x11
        /*0416*/ 	.short	(.L_215 - .L_214)
	.align		4
.L_214:
        /*0418*/ 	.word	index@(_Z35group_norm_nhwc_bwd_one_pass_kernelI11Fp32IOBf16WLi64ELi160ELi640EEv26Group_norm_nhwc_bwd_params)
        /*041c*/ 	.word	0x00000000


	//----- nvinfo : EIATTR_REGCOUNT
	.align		4
.L_215:
        /*0420*/ 	.byte	0x04, 0x2f
        /*0422*/ 	.short	(.L_217 - .L_216)
	.align		4
.L_216:
        /*0424*/ 	.word	index@(_Z35group_norm_nhwc_bwd_one_pass_kernelI11Fp32IOFp32WLi512ELi160ELi640EEv26Group_norm_nhwc_bwd_params)
        /*0428*/ 	.word	0x00000030


	//----- nvinfo : EIATTR_FRAME_SIZE
	.align		4
.L_217:
        /*042c*/ 	.byte	0x04, 0x11
        /*042e*/ 	.short	(.L_219 - .L_218)
	.align		4
.L_218:
        /*0430*/ 	.word	index@(_Z35group_norm_nhwc_bwd_one_pass_kernelI11Fp32IOFp32WLi512ELi160ELi640EEv26Group_norm_nhwc_bwd_params)
        /*0434*/ 	.word	0x00000ac0


	//----- nvinfo : EIATTR_REGCOUNT
	.align		4
.L_219:
        /*0438*/ 	.byte	0x04, 0x2f
        /*043a*/ 	.short	(.L_221 - .L_220)
	.align		4
.L_220:
        /*043c*/ 	.word	index@(_Z35group_norm_nhwc_bwd_one_pass_kernelI11Fp32IOFp32WLi256ELi160ELi640EEv26Group_norm_nhwc_bwd_params)
        /*0440*/ 	.word	0x00000030


	//----- nvinfo : EIATTR_FRAME_SIZE
	.align		4
.L_221:
        /*0444*/ 	.byte	0x04, 0x11
        /*0446*/ 	.short	(.L_223 - .L_222)
	.align		4
.L_222:
        /*0448*/ 	.word	index@(_Z35group_norm_nhwc_bwd_one_pass_kernelI11Fp32IOFp32WLi256ELi160ELi640EEv26Group_norm_nhwc_bwd_params)
        /*044c*/ 	.word	0x00000570


	//----- nvinfo : EIATTR_REGCOUNT
	.align		4
.L_223:
        /*0450*/ 	.byte	0x04, 0x2f
        /*0452*/ 	.short	(.L_225 - .L_224)
	.align		4
.L_224:
        /*0454*/ 	.word	index@(_Z35group_norm_nhwc_bwd_one_pass_kernelI11Fp32IOFp32WLi128ELi160ELi640EEv26Group_norm_nhwc_bwd_params)
        /*0458*/ 	.word	0x00000060


	//----- nvinfo : EIATTR_FRAME_SIZE
	.align		4
.L_225:
        /*045c*/ 	.byte	0x04, 0x11
        /*045e*/ 	.short	(.L_227 - .L_226)
	.align		4
.L_226:
        /*0460*/ 	.word	index@(_Z35group_norm_nhwc_bwd_one_pass_kernelI11Fp32IOFp32WLi128ELi160ELi640EEv26Group_norm_nhwc_bwd_params)
        /*0464*/ 	.word	0x00000000


	//----- nvinfo : EIATTR_REGCOUNT
	.align		4
.L_227:
        /*0468*/ 	.byte	0x04, 0x2f
        /*046a*/ 	.short	(.L_229 - .L_228)
	.align		4
.L_228:
        /*046c*/ 	.word	index@(_Z35group_norm_nhwc_bwd_one_pass_kernelI11Fp32IOFp32WLi64ELi160ELi640EEv26Group_norm_nhwc_bwd_params)
        /*0470*/ 	.word	0x00000060


	//----- nvinfo : EIATTR_FRAME_SIZE
	.align		4
.L_229:
        /*0474*/ 	.byte	0x04, 0x11
        /*0476*/ 	.short	(.L_231 - .L_230)
	.align		4
.L_230:
        /*0478*/ 	.word	index@(_Z35group_norm_nhwc_bwd_one_pass_kernelI11Fp32IOFp32WLi64ELi160ELi640EEv26Group_norm_nhwc_bwd_params)
        /*047c*/ 	.word	0x00000000


	//----- nvinfo : EIATTR_REGCOUNT
	.align		4
.L_231:
        /*0480*/ 	.byte	0x04, 0x2f
        /*0482*/ 	.short	(.L_233 - .L_232)
	.align		4
.L_232:
        /*0484*/ 	.word	index@(_Z35group_norm_nhwc_bwd_one_pass_kernelI11Fp16IOFp16WLi512ELi160ELi640EEv26Group_norm_nhwc_bwd_params)
        /*0488*/ 	.word	0x00000030


	//----- nvinfo : EIATTR_FRAME_SIZE
	.align		4
.L_233:
        /*048c*/ 	.byte	0x04, 0x11
        /*048e*/ 	.short	(.L_235 - .L_234)
	.align		4
.L_234:
        /*0490*/ 	.word	index@(_Z35group_norm_nhwc_bwd_one_pass_kernelI11Fp16IOFp16WLi512ELi160ELi640EEv26Group_norm_nhwc_bwd_params)
        /*0494*/ 	.word	0x000008b0


	//----- nvinfo : EIATTR_REGCOUNT
	.align		4
.L_235:
        /*0498*/ 	.byte	0x04, 0x2f
        /*049a*/ 	.short	(.L_237 - .L_236)
	.align		4
.L_236:
        /*049c*/ 	.word	index@(_Z35group_norm_nhwc_bwd_one_pass_kernelI11Fp16IOFp16WLi256ELi160ELi640EEv26Group_norm_nhwc_bwd_params)
        /*04a0*/ 	.word	0x00000060


	//----- nvinfo : EIATTR_FRAME_SIZE
	.align		4
.L_237:
        /*04a4*/ 	.byte	0x04, 0x11
        /*04a6*/ 	.short	(.L_239 - .L_238)
	.align		4
.L_238:
        /*04a8*/ 	.word	index@(_Z35group_norm_nhwc_bwd_one_pass_kernelI11Fp16IOFp16WLi256ELi160ELi640EEv26Group_norm_nhwc_bwd_params)
        /*04ac*/ 	.word	0x00000230


	//----- nvinfo : EIATTR_REGCOUNT
	.align		4
.L_239:
        /*04b0*/ 	.byte	0x04, 0x2f
        /*04b2*/ 	.short	(.L_241 - .L_240)
	.align		4
.L_240:
        /*04b4*/ 	.word	index@(_Z35group_norm_nhwc_bwd_one_pass_kernelI11Fp16IOFp16WLi128ELi160ELi640EEv26Group_norm_nhwc_bwd_params)
        /*04b8*/ 	.word	0x00000058


	//----- nvinfo : EIATTR_FRAME_SIZE
	.align		4
.L_241:
        /*04bc*/ 	.byte	0x04, 0x11
        /*04be*/ 	.short	(.L_243 - .L_242)
	.align		4
.L_242:
        /*04c0*/ 	.word	index@(_Z35group_norm_nhwc_bwd_one_pass_kernelI11Fp16IOFp16WLi128ELi160ELi640EEv26Group_norm_nhwc_bwd_params)
        /*04c4*/ 	.word	0x00000000


	//----- nvinfo : EIATTR_REGCOUNT
	.align		4
.L_243:
        /*04c8*/ 	.byte	0x04, 0x2f
        /*04ca*/ 	.short	(.L_245 - .L_244)
	.align		4
.L_244:
        /*04cc*/ 	.word	index@(_Z35group_norm_nhwc_bwd_one_pass_kernelI11Fp16IOFp16WLi64ELi160ELi640EEv26Group_norm_nhwc_bwd_params)
        /*04d0*/ 	.word	0x0000003b


	//----- nvinfo : EIATTR_FRAME_SIZE
	.align		4
.L_245:
        /*04d4*/ 	.byte	0x04, 0x11
        /*04d6*/ 	.short	(.L_247 - .L_246)
	.align		4
.L_246:
        /*04d8*/ 	.word	index@(_Z35group_norm_nhwc_bwd_one_pass_kernelI11Fp16IOFp16WLi64ELi160ELi640EEv26Group_norm_nhwc_bwd_params)
        /*04dc*/ 	.word	0x00000000


	//----- nvinfo : EIATTR_REGCOUNT
	.align		4
.L_247:
        /*04e0*/ 	.byte	0x04, 0x2f
        /*04e2*/ 	.short	(.L_249 - .L_248)
	.align		4
.L_248:
        /*04e4*/ 	.word	index@(_Z35group_norm_nhwc_bwd_one_pass_kernelI11Fp16IOBf16WLi512ELi160ELi640EEv26Group_norm_nhwc_bwd_params)
        /*04e8*/ 	.word	0x00000030


	//----- nvinfo : EIATTR_FRAME_SIZE
	.align		4
.L_249:
        /*04ec*/ 	.byte	0x04, 0x11
        /*04ee*/ 	.short	(.L_251 - .L_250)
	.align		4
.L_250:
        /*04f0*/ 	.word	index@(_Z35group_norm_nhwc_bwd_one_pass_kernelI11Fp16IOBf16WLi512ELi160ELi640EEv26Group_norm_nhwc_bwd_params)
        /*04f4*/ 	.word	0x000008b0


	//----- nvinfo : EIATTR_REGCOUNT
	.align		4
.L_251:
        /*04f8*/ 	.byte	0x04, 0x2f
        /*04fa*/ 	.short	(.L_253 - .L_252)
	.align		4
.L_252:
        /*04fc*/ 	.word	index@(_Z35group_norm_nhwc_bwd_one_pass_kernelI11Fp16IOBf16WLi256ELi160ELi640EEv26Group_norm_nhwc_bwd_params)
        /*0500*/ 	.word	0x00000060


	//----- nvinfo : EIATTR_FRAME_SIZE
	.align		4
.L_253:
        /*0504*/ 	.byte	0x04, 0x11
        /*0506*/ 	.short	(.L_255 - .L_254)
	.align		4
.L_254:
        /*0508*/ 	.word	index@(_Z35group_norm_nhwc_bwd_one_pass_kernelI11Fp16IOBf16WLi256ELi160ELi640EEv26Group_norm_nhwc_bwd_params)
        /*050c*/ 	.word	0x00000220


	//----- nvinfo : EIATTR_REGCOUNT
	.align		4
.L_255:
        /*0510*/ 	.byte	0x04, 0x2f
        /*0512*/ 	.short	(.L_257 - .L_256)
	.align		4
.L_256:
        /*0514*/ 	.word	index@(_Z35group_norm_nhwc_bwd_one_pass_kernelI11Fp16IOBf16WLi128ELi160ELi640EEv26Group_norm_nhwc_bwd_params)
        /*0518*/ 	.word	0x00000058


	//----- nvinfo : EIATTR_FRAME_SIZE
	.align		4
.L_257:
        /*051c*/ 	.byte	0x04, 0x11
        /*051e*/ 	.short	(.L_259 - .L_258)
	.align		4
.L_258:
        /*0520*/ 	.word	index@(_Z35group_norm_nhwc_bwd_one_pass_kernelI11Fp16IOBf16WLi128ELi160ELi640EEv26Group_norm_nhwc_bwd_params)
        /*0524*/ 	.word	0x00000000


	//----- nvinfo : EIATTR_REGCOUNT
	.align		4
.L_259:
        /*0528*/ 	.byte	0x04, 0x2f
        /*052a*/ 	.short	(.L_261 - .L_260)
	.align		4
.L_260:
        /*052c*/ 	.word	index@(_Z35group_norm_nhwc_bwd_one_pass_kernelI11Fp16IOBf16WLi64ELi160ELi640EEv26Group_norm_nhwc_bwd_params)
        /*0530*/ 	.word	0x0000003b


	//----- nvinfo : EIATTR_FRAME_SIZE
	.align		4
.L_261:
        /*0534*/ 	.byte	0x04, 0x11
        /*0536*/ 	.short	(.L_263 - .L_262)
	.align		4
.L_262:
        /*0538*/ 	.word	index@(_Z35group_norm_nhwc_bwd_one_pass_kernelI11Fp16IOBf16WLi64ELi160ELi640EEv26Group_norm_nhwc_bwd_params)
        /*053c*/ 	.word	0x00000000


	//----- nvinfo : EIATTR_REGCOUNT
	.align		4
.L_263:
        /*0540*/ 	.byte	0x04, 0x2f
        /*0542*/ 	.short	(.L_265 - .L_264)
	.align		4
.L_264:
        /*0544*/ 	.word	index@(_Z35group_norm_nhwc_bwd_one_pass_kernelI11Fp16IOFp32WLi512ELi160ELi640EEv26Group_norm_nhwc_bwd_params)
        /*0548*/ 	.word	0x00000030


	//----- nvinfo : EIATTR_FRAME_SIZE
	.align		4
.L_265:
        /*054c*/ 	.byte	0x04, 0x11
        /*054e*/ 	.short	(.L_267 - .L_266)
	.align		4
.L_266:
        /*0550*/ 	.word	index@(_Z35group_norm_nhwc_bwd_one_pass_kernelI11Fp16IOFp32WLi512ELi160ELi640EEv26Group_norm_nhwc_bwd_params)
        /*0554*/ 	.word	0x000008e0


	//----- nvinfo : EIATTR_REGCOUNT
	.align		4
.L_267:
        /*0558*/ 	.byte	0x04, 0x2f
        /*055a*/ 	.short	(.L_269 - .L_268)
	.align		4
.L_268:
        /*055c*/ 	.word	index@(_Z35group_norm_nhwc_bwd_one_pass_kernelI11Fp16IOFp32WLi256ELi160ELi640EEv26Group_norm_nhwc_bwd_params)
        /*0560*/ 	.word	0x00000060


	//----- nvinfo : EIATTR_FRAME_SIZE
	.align		4
.L_269:
        /*0564*/ 	.byte	0x04, 0x11
        /*0566*/ 	.short	(.L_271 - .L_270)
	.align		4
.L_270:
        /*0568*/ 	.word	index@(_Z35group_norm_nhwc_bwd_one_pass_kernelI11Fp16IOFp32WLi256ELi160ELi640EEv26Group_norm_nhwc_bwd_params)
        /*056c*/ 	.word	0x00000220


	//----- nvinfo : EIATTR_REGCOUNT
	.align		4
.L_271:
        /*0570*/ 	.byte	0x04, 0x2f
        /*0572*/ 	.short	(.L_273 - .L_272)
	.align		4
.L_272:
        /*0574*/ 	.word	index@(_Z35group_norm_nhwc_bwd_one_pass_kernelI11Fp16IOFp32WLi128ELi160ELi640EEv26Group_norm_nhwc_bwd_params)
        /*0578*/ 	.word	0x0000005a


	//----- nvinfo : EIATTR_FRAME_SIZE
	.align		4
.L_273:
        /*057c*/ 	.byte	0x04, 0x11
        /*057e*/ 	.short	(.L_275 - .L_274)
	.align		4
.L_274:
        /*0580*/ 	.word	index@(_Z35group_norm_nhwc_bwd_one_pass_kernelI11Fp16IOFp32WLi128ELi160ELi640EEv26Group_norm_nhwc_bwd_params)
        /*0584*/ 	.word	0x00000000


	//----- nvinfo : EIATTR_REGCOUNT
	.align		4
.L_275:
        /*0588*/ 	.byte	0x04, 0x2f
        /*058a*/ 	.short	(.L_277 - .L_276)
	.align		4
.L_276:
        /*058c*/ 	.word	index@(_Z35group_norm_nhwc_bwd_one_pass_kernelI11Fp16IOFp32WLi64ELi160ELi640EEv26Group_norm_nhwc_bwd_params)
        /*0590*/ 	.word	0x0000003c


	//----- nvinfo : EIATTR_FRAME_SIZE
	.align		4
.L_277:
        /*0594*/ 	.byte	0x04, 0x11
        /*0596*/ 	.short	(.L_279 - .L_278)
	.align		4
.L_278:
        /*0598*/ 	.word	index@(_Z35group_norm_nhwc_bwd_one_pass_kernelI11Fp16IOFp32WLi64ELi160ELi640EEv26Group_norm_nhwc_bwd_params)
        /*059c*/ 	.word	0x00000000


	//----- nvinfo : EIATTR_REGCOUNT
	.align		4
.L_279:
        /*05a0*/ 	.byte	0x04, 0x2f
        /*05a2*/ 	.short	(.L_281 - .L_280)
	.align		4
.L_280:
        /*05a4*/ 	.word	index@(_Z35group_norm_nhwc_bwd_one_pass_kernelI11Bf16IOFp16WLi512ELi160ELi640EEv26Group_norm_nhwc_bwd_params)
        /*05a8*/ 	.word	0x00000030


	//----- nvinfo : EIATTR_FRAME_SIZE
	.align		4
.L_281:
        /*05ac*/ 	.byte	0x04, 0x11
        /*05ae*/ 	.short	(.L_283 - .L_282)
	.align		4
.L_282:
        /*05b0*/ 	.word	index@(_Z35group_norm_nhwc_bwd_one_pass_kernelI11Bf16IOFp16WLi512ELi160ELi640EEv26Group_norm_nhwc_bwd_params)
        /*05b4*/ 	.word	0x00000ab0


	//----- nvinfo : EIATTR_REGCOUNT
	.align		4
.L_283:
        /*05b8*/ 	.byte	0x04, 0x2f
        /*05ba*/ 	.short	(.L_285 - .L_284)
	.align		4
.L_284:
        /*05bc*/ 	.word	index@(_Z35group_norm_nhwc_bwd_one_pass_kernelI11Bf16IOFp16WLi256ELi160ELi640EEv26Group_norm_nhwc_bwd_params)
        /*05c0*/ 	.word	0x00000030


	//----- nvinfo : EIATTR_FRAME_SIZE
	.align		4
.L_285:
        /*05c4*/ 	.byte	0x04, 0x11
        /*05c6*/ 	.short	(.L_287 - .L_286)
	.align		4
.L_286:
        /*05c8*/ 	.word	index@(_Z35group_norm_nhwc_bwd_one_pass_kernelI11Bf16IOFp16WLi256ELi160ELi640EEv26Group_norm_nhwc_bwd_params)
        /*05cc*/ 	.word	0x000004d0


	//----- nvinfo : EIATTR_REGCOUNT
	.align		4
.L_287:
        /*05d0*/ 	.byte	0x04, 0x2f
        /*05d2*/ 	.short	(.L_289 - .L_288)
	.align		4
.L_288:
        /*05d4*/ 	.word	index@(_Z35group_norm_nhwc_bwd_one_pass_kernelI11Bf16IOFp16WLi128ELi160ELi640EEv26Group_norm_nhwc_bwd_params)
        /*05d8*/ 	.word	0x00000060


	//----- nvinfo : EIATTR_FRAME_SIZE
	.align		4
.L_289:
        /*05dc*/ 	.byte	0x04, 0x11
        /*05de*/ 	.short	(.L_291 - .L_290)
	.align		4
.L_290:
        /*05e0*/ 	.word	index@(_Z35group_norm_nhwc_bwd_one_pass_kernelI11Bf16IOFp16WLi128ELi160ELi640EEv26Group_norm_nhwc_bwd_params)
        /*05e4*/ 	.word	0x00000000


	//----- nvinfo : EIATTR_REGCOUNT
	.align		4
.L_291:
        /*05e8*/ 	.byte	0x04, 0x2f
        /*05ea*/ 	.short	(.L_293 - .L_292)
	.align		4
.L_292:
        /*05ec*/ 	.word	index@(_Z35group_norm_nhwc_bwd_one_pass_kernelI11Bf16IOFp16WLi64ELi160ELi640EEv26Group_norm_nhwc_bwd_params)
        /*05f0*/ 	.word	0x00000052


	//----- nvinfo : EIATTR_FRAME_SIZE
	.align		4
.L_293:
        /*05f4*/ 	.byte	0x04, 0x11
        /*05f6*/ 	.short	(.L_295 - .L_294)
	.align		4
.L_294:
        /*05f8*/ 	.word	index@(_Z35group_norm_nhwc_bwd_one_pass_kernelI11Bf16IOFp16WLi64ELi160ELi640EEv26Group_norm_nhwc_bwd_params)
        /*05fc*/ 	.word	0x00000000


	//----- nvinfo : EIATTR_REGCOUNT
	.align		4
.L_295:
        /*0600*/ 	.byte	0x04, 0x2f
        /*0602*/ 	.short	(.L_297 - .L_296)
	.align		4
.L_296:
        /*0604*/ 	.word	index@(_Z35group_norm_nhwc_bwd_one_pass_kernelI11Bf16IOBf16WLi512ELi160ELi640EEv26Group_norm_nhwc_bwd_params)
        /*0608*/ 	.word	0x00000030


	//----- nvinfo : EIATTR_FRAME_SIZE
	.align		4
.L_297:
        /*060c*/ 	.byte	0x04, 0x11
        /*060e*/ 	.short	(.L_299 - .L_298)
	.align		4
.L_298:
        /*0610*/ 	.word	index@(_Z35group_norm_nhwc_bwd_one_pass_kernelI11Bf16IOBf16WLi512ELi160ELi640EEv26Group_norm_nhwc_bwd_params)
        /*0614*/ 	.word	0x00000ab0


	//----- nvinfo : EIATTR_REGCOUNT
	.align		4
.L_299:
        /*0618*/ 	.byte	0x04, 0x2f
        /*061a*/ 	.short	(.L_301 - .L_300)
	.align		4
.L_300:
        /*061c*/ 	.word	index@(_Z35group_norm_nhwc_bwd_one_pass_kernelI11Bf16IOBf16WLi256ELi160ELi640EEv26Group_norm_nhwc_bwd_params)
        /*0620*/ 	.word	0x00000030


	//----- nvinfo : EIATTR_FRAME_SIZE
	.align		4
.L_301:
        /*0624*/ 	.byte	0x04, 0x11
        /*0626*/ 	.short	(.L_303 - .L_302)
	.align		4
.L_302:
        /*0628*/ 	.word	index@(_Z35group_norm_nhwc_bwd_one_pass_kernelI11Bf16IOBf16WLi256ELi160ELi640EEv26Group_norm_nhwc_bwd_params)
        /*062c*/ 	.word	0x000004e0


	//----- nvinfo : EIATTR_REGCOUNT
	.align		4
.L_303:
        /*0630*/ 	.byte	0x04, 0x2f
        /*0632*/ 	.short	(.L_305 - .L_304)
	.align		4
.L_304:
        /*0634*/ 	.word	index@(_Z35group_norm_nhwc_bwd_one_pass_kernelI11Bf16IOBf16WLi128ELi160ELi640EEv26Group_norm_nhwc_bwd_params)
        /*0638*/ 	.word	0x00000060


	//----- nvinfo : EIATTR_FRAME_SIZE
	.align		4
.L_305:
        /*063c*/ 	.byte	0x04, 0x11
        /*063e*/ 	.short	(.L_307 - .L_306)
	.align		4
.L_306:
        /*0640*/ 	.word	index@(_Z35group_norm_nhwc_bwd_one_pass_kernelI11Bf16IOBf16WLi128ELi160ELi640EEv26Group_norm_nhwc_bwd_params)
        /*0644*/ 	.word	0x00000000


	//----- nvinfo : EIATTR_REGCOUNT
	.align		4
.L_307:
        /*0648*/ 	.byte	0x04, 0x2f
        /*064a*/ 	.short	(.L_309 - .L_308)
	.align		4
.L_308:
        /*064c*/ 	.word	index@(_Z35group_norm_nhwc_bwd_one_pass_kernelI11Bf16IOBf16WLi64ELi160ELi640EEv26Group_norm_nhwc_bwd_params)
        /*0650*/ 	.word	0x00000052


	//----- nvinfo : EIATTR_FRAME_SIZE
	.align		4
.L_309:
        /*0654*/ 	.byte	0x04, 0x11
        /*0656*/ 	.short	(.L_311 - .L_310)
	.align		4
.L_310:
        /*0658*/ 	.word	index@(_Z35group_norm_nhwc_bwd_one_pass_kernelI11Bf16IOBf16WLi64ELi160ELi640EEv26Group_norm_nhwc_bwd_params)
        /*065c*/ 	.word	0x00000000


	//----- nvinfo : EIATTR_REGCOUNT
	.align		4
.L_311:
        /*0660*/ 	.byte	0x04, 0x2f
        /*0662*/ 	.short	(.L_313 - .L_312)
	.align		4
.L_312:
        /*0664*/ 	.word	index@(_Z35group_norm_nhwc_bwd_one_pass_kernelI11Bf16IOFp32WLi512ELi160ELi640EEv26Group_norm_nhwc_bwd_params)
        /*0668*/ 	.word	0x00000030


	//----- nvinfo : EIATTR_FRAME_SIZE
	.align		4
.L_313:
        /*066c*/ 	.byte	0x04, 0x11
        /*066e*/ 	.short	(.L_315 - .L_314)
	.align		4
.L_314:
        /*0670*/ 	.word	index@(_Z35group_norm_nhwc_bwd_one_pass_kernelI11Bf16IOFp32WLi512ELi160ELi640EEv26Group_norm_nhwc_bwd_params)
        /*0674*/ 	.word	0x00000aa0


	//----- nvinfo : EIATTR_REGCOUNT
	.align		4
.L_315:
        /*0678*/ 	.byte	0x04, 0x2f
        /*067a*/ 	.short	(.L_317 - .L_316)
	.align		4
.L_316:
        /*067c*/ 	.word	index@(_Z35group_norm_nhwc_bwd_one_pass_kernelI11Bf16IOFp32WLi256ELi160ELi640EEv26Group_norm_nhwc_bwd_params)
        /*0680*/ 	.word	0x00000030


	//----- nvinfo : EIATTR_FRAME_SIZE
	.align		4
.L_317:
        /*0684*/ 	.byte	0x04, 0x11
        /*0686*/ 	.short	(.L_319 - .L_318)
	.align		4
.L_318:
        /*0688*/ 	.word	index@(_Z35group_norm_nhwc_bwd_one_pass_kernelI11Bf16IOFp32WLi256ELi160ELi640EEv26Group_norm_nhwc_bwd_params)
        /*068c*/ 	.word	0x000004e0


	//----- nvinfo : EIATTR_REGCOUNT
	.align		4
.L_319:
        /*0690*/ 	.byte	0x04, 0x2f
        /*0692*/ 	.short	(.L_321 - .L_320)
	.align		4
.L_320:
        /*0694*/ 	.word	index@(_Z35group_norm_nhwc_bwd_one_pass_kernelI11Bf16IOFp32WLi128ELi160ELi640EEv26Group_norm_nhwc_bwd_params)
        /*0698*/ 	.word	0x00000060


	//----- nvinfo : EIATTR_FRAME_SIZE
	.align		4
.L_321:
        /*069c*/ 	.byte	0x04, 0x11
        /*069e*/ 	.short	(.L_323 - .L_322)
	.align		4
.L_322:
        /*06a0*/ 	.word	index@(_Z35group_norm_nhwc_bwd_one_pass_kernelI11Bf16IOFp32WLi128ELi160ELi640EEv26Group_norm_nhwc_bwd_params)
        /*06a4*/ 	.word	0x00000000


	//----- nvinfo : EIATTR_REGCOUNT
	.align		4
.L_323:
        /*06a8*/ 	.byte	0x04, 0x2f
        /*06aa*/ 	.short	(.L_325 - .L_324)
	.align		4
.L_324:
        /*06ac*/ 	.word	index@(_Z35group_norm_nhwc_bwd_one_pass_kernelI11Bf16IOFp32WLi64ELi160ELi640EEv26Group_norm_nhwc_bwd_params)
        /*06b0*/ 	.word	0x00000052


	//----- nvinfo : EIATTR_FRAME_SIZE
	.align		4
.L_325:
        /*06b4*/ 	.byte	0x04, 0x11
        /*06b6*/ 	.short	(.L_327 - .L_326)
	.align		4
.L_326:
        /*06b8*/ 	.word	index@(_Z35group_norm_nhwc_bwd_one_pass_kernelI11Bf16IOFp32WLi64ELi160ELi640EEv26Group_norm_nhwc_bwd_params)
        /*06bc*/ 	.word	0x00000000


	//----- nvinfo : EIATTR_REGCOUNT
	.align		4
.L_327:
        /*06c0*/ 	.byte	0x04, 0x2f
        /*06c2*/ 	.short	(.L_329 - .L_328)
	.align		4
.L_328:
        /*06c4*/ 	.word	index@(_ZN3cub18CUB_300001_SM_10306detail11EmptyKernelIvEEvv)
        /*06c8*/ 	.word	0x00000004


	//----- nvinfo : EIATTR_FRAME_SIZE
	.align		4
.L_329:
        /*06cc*/ 	.byte	0x04, 0x11
        /*06ce*/ 	.short	(.L_331 - .L_330)
	.align		4
.L_330:
        /*06d0*/ 	.word	index@(_ZN3cub18CUB_300001_SM_10306detail11EmptyKernelIvEEvv)
        /*06d4*/ 	.word	0x00000000


	//----- nvinfo : EIATTR_MIN_STACK_SIZE
	.align		4
.L_331:
        /*06d8*/ 	.byte	0x04, 0x12
        /*06da*/ 	.short	(.L_333 - .L_332)
	.align		4
.L_332:
        /*06dc*/ 	.word	index@(_ZN3cub18CUB_300001_SM_10306detail11EmptyKernelIvEEvv)
        /*06e0*/ 	.word	0x00000000


	//----- nvinfo : EIATTR_MIN_STACK_SIZE
	.align		4
.L_333:
        /*06e4*/ 	.byte	0x04, 0x12
        /*06e6*/ 	.short	(.L_335 - .L_334)
	.align		4
.L_334:
        /*06e8*/ 	.word	index@(_Z35group_norm_nhwc_bwd_one_pass_kernelI11Bf16IOFp32WLi64ELi160ELi640EEv26Group_norm_nhwc_bwd_params)
        /*06ec*/ 	.word	0x00000000


	//----- nvinfo : EIATTR_MIN_STACK_SIZE
	.align		4
.L_335:
        /*06f0*/ 	.byte	0x04, 0x12
        /*06f2*/ 	.short	(.L_337 - .L_336)
	.align		4
.L_336:
        /*06f4*/ 	.word	index@(_Z35group_norm_nhwc_bwd_one_pass_kernelI11Bf16IOFp32WLi128ELi160ELi640EEv26Group_norm_nhwc_bwd_params)
        /*06f8*/ 	.word	0x00000000


	//----- nvinfo : EIATTR_MIN_STACK_SIZE
	.align		4
.L_337:
        /*06fc*/ 	.byte	0x04, 0x12
        /*06fe*/ 	.short	(.L_339 - .L_338)
	.align		4
.L_338:
        /*0700*/ 	.word	index@(_Z35group_norm_nhwc_bwd_one_pass_kernelI11Bf16IOFp32WLi256ELi160ELi640EEv26Group_norm_nhwc_bwd_params)
        /*0704*/ 	.word	0x000004e0


	//----- nvinfo : EIATTR_MIN_STACK_SIZE
	.align		4
.L_339:
        /*0708*/ 	.byte	0x04, 0x12
        /*070a*/ 	.short	(.L_341 - .L_340)
	.align		4
.L_340:
        /*070c*/ 	.word	index@(_Z35group_norm_nhwc_bwd_one_pass_kernelI11Bf16IOFp32WLi512ELi160ELi640EEv26Group_norm_nhwc_bwd_params)
        /*0710*/ 	.word	0x00000aa0


	//----- nvinfo : EIATTR_MIN_STACK_SIZE
	.align		4
.L_341:
        /*0714*/ 	.byte	0x04, 0x12
        /*0716*/ 	.short	(.L_343 - .L_342)
	.align		4
.L_342:
        /*0718*/ 	.word	index@(_Z35group_norm_nhwc_bwd_one_pass_kernelI11Bf16IOBf16WLi64ELi160ELi640EEv26Group_norm_nhwc_bwd_params)
        /*071c*/ 	.word	0x00000000


	//----- nvinfo : EIATTR_MIN_STACK_SIZE
	.align		4
.L_343:
        /*0720*/ 	.byte	0x04, 0x12
        /*0722*/ 	.short	(.L_345 - .L_344)
	.align		4
.L_344:
        /*0724*/ 	.word	index@(_Z35group_norm_nhwc_bwd_one_pass_kernelI11Bf16IOBf16WLi128ELi160ELi640EEv26Group_norm_nhwc_bwd_params)
        /*0728*/ 	.word	0x00000000


	//----- nvinfo : EIATTR_MIN_STACK_SIZE
	.align		4
.L_345:
        /*072c*/ 	.byte	0x04, 0x12
        /*072e*/ 	.short	(.L_347 - .L_346)
	.align		4
.L_346:
        /*0730*/ 	.word	index@(_Z35group_norm_nhwc_bwd_one_pass_kernelI11Bf16IOBf16WLi256ELi160ELi640EEv26Group_norm_nhwc_bwd_params)
        /*0734*/ 	.word	0x000004e0


	//----- nvinfo : EIATTR_MIN_STACK_SIZE
	.align		4
.L_347:
        /*0738*/ 	.byte	0x04, 0x12
        /*073a*/ 	.short	(.L_349 - .L_348)
	.align		4
.L_348:
        /*073c*/ 	.word	index@(_Z35group_norm_nhwc_bwd_one_pass_kernelI11Bf16IOBf16WLi512ELi160ELi640EEv26Group_norm_nhwc_bwd_params)
        /*0740*/ 	.word	0x00000ab0


	//----- nvinfo : EIATTR_MIN_STACK_SIZE
	.align		4
.L_349:
        /*0744*/ 	.byte	0x04, 0x12
        /*0746*/ 	.short	(.L_351 - .L_350)
	.align		4
.L_350:
        /*0748*/ 	.word	index@(_Z35group_norm_nhwc_bwd_one_pass_kernelI11Bf16IOFp16WLi64ELi160ELi640EEv26Group_norm_nhwc_bwd_params)
        /*074c*/ 	.word	0x00000000


	//----- nvinfo : EIATTR_MIN_STACK_SIZE
	.align		4
.L_351:
        /*0750*/ 	.byte	0x04, 0x12
        /*0752*/ 	.short	(.L_353 - .L_352)
	.align		4
.L_352:
        /*0754*/ 	.word	index@(_Z35group_norm_nhwc_bwd_one_pass_kernelI11Bf16IOFp16WLi128ELi160ELi640EEv26Group_norm_nhwc_bwd_params)
        /*0758*/ 	.word	0x00000000


	//----- nvinfo : EIATTR_MIN_STACK_SIZE
	.align		4
.L_353:
        /*075c*/ 	.byte	0x04, 0x12
        /*075e*/ 	.short	(.L_355 - .L_354)
	.align		4
.L_354:
        /*0760*/ 	.word	index@(_Z35group_norm_nhwc_bwd_one_pass_kernelI11Bf16IOFp16WLi256ELi160ELi640EEv26Group_norm_nhwc_bwd_params)
        /*0764*/ 	.word	0x000004d0


	//----- nvinfo : EIATTR_MIN_STACK_SIZE
	.align		4
.L_355:
        /*0768*/ 	.byte	0x04, 0x12
        /*076a*/ 	.short	(.L_357 - .L_356)
	.align		4
.L_356:
        /*076c*/ 	.word	index@(_Z35group_norm_nhwc_bwd_one_pass_kernelI11Bf16IOFp16WLi512ELi160ELi640EEv26Group_norm_nhwc_bwd_params)
        /*0770*/ 	.word	0x00000ab0


	//----- nvinfo : EIATTR_MIN_STACK_SIZE
	.align		4
.L_357:
        /*0774*/ 	.byte	0x04, 0x12
        /*0776*/ 	.short	(.L_359 - .L_358)
	.align		4
.L_358:
        /*0778*/ 	.word	index@(_Z35group_norm_nhwc_bwd_one_pass_kernelI11Fp16IOFp32WLi64ELi160ELi640EEv26Group_norm_nhwc_bwd_params)
        /*077c*/ 	.word	0x00000000


	//----- nvinfo : EIATTR_MIN_STACK_SIZE
	.align		4
.L_359:
        /*0780*/ 	.byte	0x04, 0x12
        /*0782*/ 	.short	(.L_361 - .L_360)
	.align		4
.L_360:
        /*0784*/ 	.word	index@(_Z35group_norm_nhwc_bwd_one_pass_kernelI11Fp16IOFp32WLi128ELi160ELi640EEv26Group_norm_nhwc_bwd_params)
        /*0788*/ 	.word	0x00000000


	//----- nvinfo : EIATTR_MIN_STACK_SIZE
	.align		4
.L_361:
        /*078c*/ 	.byte	0x04, 0x12
        /*078e*/ 	.short	(.L_363 - .L_362)
	.align		4
.L_362:
        /*0790*/ 	.word	index@(_Z35group_norm_nhwc_bwd_one_pass_kernelI11Fp16IOFp32WLi256ELi160ELi640EEv26Group_norm_nhwc_bwd_params)
        /*0794*/ 	.word	0x00000220


	//----- nvinfo : EIATTR_MIN_STACK_SIZE
	.align		4
.L_363:
        /*0798*/ 	.byte	0x04, 0x12
        /*079a*/ 	.short	(.L_365 - .L_364)
	.align		4
.L_364:
        /*079c*/ 	.word	index@(_Z35group_norm_nhwc_bwd_one_pass_kernelI11Fp16IOFp32WLi512ELi160ELi640EEv26Group_norm_nhwc_bwd_params)
        /*07a0*/ 	.word	0x000008e0


	//----- nvinfo : EIATTR_MIN_STACK_SIZE
	.align		4
.L_365:
        /*07a4*/ 	.byte	0x04, 0x12
        /*07a6*/ 	.short	(.L_367 - .L_366)
	.align		4
.L_366:
        /*07a8*/ 	.word	index@(_Z35group_norm_nhwc_bwd_one_pass_kernelI11Fp16IOBf16WLi64ELi160ELi640EEv26Group_norm_nhwc_bwd_params)
        /*07ac*/ 	.word	0x00000000


	//----- nvinfo : EIATTR_MIN_STACK_SIZE
	.align		4
.L_367:
        /*07b0*/ 	.byte	0x04, 0x12
        /*07b2*/ 	.short	(.L_369 - .L_368)
	.align		4
.L_368:
        /*07b4*/ 	.word	index@(_Z35group_norm_nhwc_bwd_one_pass_kernelI11Fp16IOBf16WLi128ELi160ELi640EEv26Group_norm_nhwc_bwd_params)
        /*07b8*/ 	.word	0x00000000


	//----- nvinfo : EIATTR_MIN_STACK_SIZE
	.align		4
.L_369:
        /*07bc*/ 	.byte	0x04, 0x12
        /*07be*/ 	.short	(.L_371 - .L_370)
	.align		4
.L_370:
        /*07c0*/ 	.word	index@(_Z35group_norm_nhwc_bwd_one_pass_kernelI11Fp16IOBf16WLi256ELi160ELi640EEv26Group_norm_nhwc_bwd_params)
        /*07c4*/ 	.word	0x00000220


	//----- nvinfo : EIATTR_MIN_STACK_SIZE
	.align		4
.L_371:
        /*07c8*/ 	.byte	0x04, 0x12
        /*07ca*/ 	.short	(.L_373 - .L_372)
	.align		4
.L_372:
        /*07cc*/ 	.word	index@(_Z35group_norm_nhwc_bwd_one_pass_kernelI11Fp16IOBf16WLi512ELi160ELi640EEv26Group_norm_nhwc_bwd_params)
        /*07d0*/ 	.word	0x000008b0


	//----- nvinfo : EIATTR_MIN_STACK_SIZE
	.align		4
.L_373:
        /*07d4*/ 	.byte	0x04, 0x12
        /*07d6*/ 	.short	(.L_375 - .L_374)
	.align		4
.L_374:
        /*07d8*/ 	.word	index@(_Z35group_norm_nhwc_bwd_one_pass_kernelI11Fp16IOFp16WLi64ELi160ELi640EEv26Group_norm_nhwc_bwd_params)
        /*07dc*/ 	.word	0x00000000


	//----- nvinfo : EIATTR_MIN_STACK_SIZE
	.align		4
.L_375:
        /*07e0*/ 	.byte	0x04, 0x12
        /*07e2*/ 	.short	(.L_377 - .L_376)
	.align		4
.L_376:
        /*07e4*/ 	.word	index@(_Z35group_norm_nhwc_bwd_one_pass_kernelI11Fp16IOFp16WLi128ELi160ELi640EEv26Group_norm_nhwc_bwd_params)
        /*07e8*/ 	.word	0x00000000


	//----- nvinfo : EIATTR_MIN_STACK_SIZE
	.align		4
.L_377:
        /*07ec*/ 	.byte	0x04, 0x12
        /*07ee*/ 	.short	(.L_379 - .L_378)
	.align		4
.L_378:
        /*07f0*/ 	.word	index@(_Z35group_norm_nhwc_bwd_one_pass_kernelI11Fp16IOFp16WLi256ELi160ELi640EEv26Group_norm_nhwc_bwd_params)
        /*07f4*/ 	.word	0x00000230


	//----- nvinfo : EIATTR_MIN_STACK_SIZE
	.align		4
.L_379:
        /*07f8*/ 	.byte	0x04, 0x12
        /*07fa*/ 	.short	(.L_381 - .L_380)
	.align		4
.L_380:
        /*07fc*/ 	.word	index@(_Z35group_norm_nhwc_bwd_one_pass_kernelI11Fp16IOFp16WLi512ELi160ELi640EEv26Group_norm_nhwc_bwd_params)
        /*0800*/ 	.word	0x000008b0


	//----- nvinfo : EIATTR_MIN_STACK_SIZE
	.align		4
.L_381:
        /*0804*/ 	.byte	0x04, 0x12
        /*0806*/ 	.short	(.L_383 - .L_382)
	.align		4
.L_382:
        /*0808*/ 	.word	index@(_Z35group_norm_nhwc_bwd_one_pass_kernelI11Fp32IOFp32WLi64ELi160ELi640EEv26Group_norm_nhwc_bwd_params)
        /*080c*/ 	.word	0x00000000


	//----- nvinfo : EIATTR_MIN_STACK_SIZE
	.align		4
.L_383:
        /*0810*/ 	.byte	0x04, 0x12
        /*0812*/ 	.short	(.L_385 - .L_384)
	.align		4
.L_384:
        /*0814*/ 	.word	index@(_Z35group_norm_nhwc_bwd_one_pass_kernelI11Fp32IOFp32WLi128ELi160ELi640EEv26Group_norm_nhwc_bwd_params)
        /*0818*/ 	.word	0x00000000


	//----- nvinfo : EIATTR_MIN_STACK_SIZE
	.align		4
.L_385:
        /*081c*/ 	.byte	0x04, 0x12
        /*081e*/ 	.short	(.L_387 - .L_386)
	.align		4
.L_386:
        /*0820*/ 	.word	index@(_Z35group_norm_nhwc_bwd_one_pass_kernelI11Fp32IOFp32WLi256ELi160ELi640EEv26Group_norm_nhwc_bwd_params)
        /*0824*/ 	.word	0x00000570


	//----- nvinfo : EIATTR_MIN_STACK_SIZE
	.align		4
.L_387:
        /*0828*/ 	.byte	0x04, 0x12
        /*082a*/ 	.short	(.L_389 - .L_388)
	.align		4
.L_388:
        /*082c*/ 	.word	index@(_Z35group_norm_nhwc_bwd_one_pass_kernelI11Fp32IOFp32WLi512ELi160ELi640EEv26Group_norm_nhwc_bwd_params)
        /*0830*/ 	.word	0x00000ac0


	//----- nvinfo : EIATTR_MIN_STACK_SIZE
	.align		4
.L_389:
        /*0834*/ 	.byte	0x04, 0x12
        /*0836*/ 	.short	(.L_391 - .L_390)
	.align		4
.L_390:
        /*0838*/ 	.word	index@(_Z35group_norm_nhwc_bwd_one_pass_kernelI11Fp32IOBf16WLi64ELi160ELi640EEv26Group_norm_nhwc_bwd_params)
        /*083c*/ 	.word	0x00000000


	//----- nvinfo : EIATTR_MIN_STACK_SIZE
	.align		4
.L_391:
        /*0840*/ 	.byte	0x04, 0x12
        /*0842*/ 	.short	(.L_393 - .L_392)
	.align		4
.L_392:
        /*0844*/ 	.word	index@(_Z35group_norm_nhwc_bwd_one_pass_kernelI11Fp32IOBf16WLi128ELi160ELi640EEv26Group_norm_nhwc_bwd_params)
        /*0848*/ 	.word	0x00000000


	//----- nvinfo : EIATTR_MIN_STACK_SIZE
	.align		4
.L_393:
        /*084c*/ 	.byte	0x04, 0x12
        /*084e*/ 	.short	(.L_395 - .L_394)
	.align		4
.L_394:
        /*0850*/ 	.word	index@(_Z35group_norm_nhwc_bwd_one_pass_kernelI11Fp32IOBf16WLi256ELi160ELi640EEv26Group_norm_nhwc_bwd_params)
        /*0854*/ 	.word	0x00000570


	//----- nvinfo : EIATTR_MIN_STACK_SIZE
	.align		4
.L_395:
        /*0858*/ 	.byte	0x04, 0x12
        /*085a*/ 	.short	(.L_397 - .L_396)
	.align		4
.L_396:
        /*085c*/ 	.word	index@(_Z35group_norm_nhwc_bwd_one_pass_kernelI11Fp32IOBf16WLi512ELi160ELi640EEv26Group_norm_nhwc_bwd_params)
        /*0860*/ 	.word	0x00000af0


	//----- nvinfo : EIATTR_MIN_STACK_SIZE
	.align		4
.L_397:
        /*0864*/ 	.byte	0x04, 0x12
        /*0866*/ 	.short	(.L_399 - .L_398)
	.align		4
.L_398:
        /*0868*/ 	.word	index@(_Z35group_norm_nhwc_bwd_one_pass_kernelI11Fp32IOFp16WLi64ELi160ELi640EEv26Group_norm_nhwc_bwd_params)
        /*086c*/ 	.word	0x00000000


	//----- nvinfo : EIATTR_MIN_STACK_SIZE
	.align		4
.L_399:
        /*0870*/ 	.byte	0x04, 0x12
        /*0872*/ 	.short	(.L_401 - .L_400)
	.align		4
.L_400:
        /*0874*/ 	.word	index@(_Z35group_norm_nhwc_bwd_one_pass_kernelI11Fp32IOFp16WLi128ELi160ELi640EEv26Group_norm_nhwc_bwd_params)
        /*0878*/ 	.word	0x00000000


	//----- nvinfo : EIATTR_MIN_STACK_SIZE
	.align		4
.L_401:
        /*087c*/ 	.byte	0x04, 0x12
        /*087e*/ 	.short	(.L_403 - .L_402)
	.align		4
.L_402:
        /*0880*/ 	.word	index@(_Z35group_norm_nhwc_bwd_one_pass_kernelI11Fp32IOFp16WLi256ELi160ELi640EEv26Group_norm_nhwc_bwd_params)
        /*0884*/ 	.word	0x00000580


	//----- nvinfo : EIATTR_MIN_STACK_SIZE
	.align		4
.L_403:
        /*0888*/ 	.byte	0x04, 0x12
        /*088a*/ 	.short	(.L_405 - .L_404)
	.align		4
.L_404:
        /*088c*/ 	.word	index@(_Z35group_norm_nhwc_bwd_one_pass_kernelI11Fp32IOFp16WLi512ELi160ELi640EEv26Group_norm_nhwc_bwd_params)
        /*0890*/ 	.word	0x00000af0


	//----- nvinfo : EIATTR_MIN_STACK_SIZE
	.align		4
.L_405:
        /*0894*/ 	.byte	0x04, 0x12
        /*0896*/ 	.short	(.L_407 - .L_406)
	.align		4
.L_406:
        /*0898*/ 	.word	index@(_Z35group_norm_nhwc_fwd_one_pass_kernelI11Bf16IOFp32WLi64ELi160ELi640EEv26Group_norm_nhwc_fwd_params)
        /*089c*/ 	.word	0x00000000


	//----- nvinfo : EIATTR_MIN_STACK_SIZE
	.align		4
.L_407:
        /*08a0*/ 	.byte	0x04, 0x12
        /*08a2*/ 	.short	(.L_409 - .L_408)
	.align		4
.L_408:
        /*08a4*/ 	.word	index@(_Z35group_norm_nhwc_fwd_one_pass_kernelI11Bf16IOFp32WLi128ELi160ELi640EEv26Group_norm_nhwc_fwd_params)
        /*08a8*/ 	.word	0x00000000


	//----- nvinfo : EIATTR_MIN_STACK_SIZE
	.align		4
.L_409:
        /*08ac*/ 	.byte	0x04, 0x12
        /*08ae*/ 	.short	(.L_411 - .L_410)
	.align		4
.L_410:
        /*08b0*/ 	.word	index@(_Z35group_norm_nhwc_fwd_one_pass_kernelI11Bf16IOFp32WLi256ELi160ELi640EEv26Group_norm_nhwc_fwd_params)
        /*08b4*/ 	.word	0x00000000


	//----- nvinfo : EIATTR_MIN_STACK_SIZE
	.align		4
.L_411:
        /*08b8*/ 	.byte	0x04, 0x12
        /*08ba*/ 	.short	(.L_413 - .L_412)
	.align		4
.L_412:
        /*08bc*/ 	.word	index@(_Z35group_norm_nhwc_fwd_one_pass_kernelI11Bf16IOFp32WLi512ELi160ELi640EEv26Group_norm_nhwc_fwd_params)
        /*08c0*/ 	.word	0x00000430


	//----- nvinfo : EIATTR_MIN_STACK_SIZE
	.align		4
.L_413:
        /*08c4*/ 	.byte	0x04, 0x12
        /*08c6*/ 	.short	(.L_415 - .L_414)
	.align		4
.L_414:
        /*08c8*/ 	.word	index@(_Z35group_norm_nhwc_fwd_one_pass_kernelI11Bf16IOBf16WLi64ELi160ELi640EEv26Group_norm_nhwc_fwd_params)
        /*08cc*/ 	.word	0x00000000


	//----- nvinfo : EIATTR_MIN_STACK_SIZE
	.align		4
.L_415:
        /*08d0*/ 	.byte	0x04, 0x12
        /*08d2*/ 	.short	(.L_417 - .L_416)
	.align		4
.L_416:
        /*08d4*/ 	.word	index@(_Z35group_norm_nhwc_fwd_one_pass_kernelI11Bf16IOBf16WLi128ELi160ELi640EEv26Group_norm_nhwc_fwd_params)
        /*08d8*/ 	.word	0x00000000


	//----- nvinfo : EIATTR_MIN_STACK_SIZE
	.align		4
.L_417:
        /*08dc*/ 	.byte	0x04, 0x12
        /*08de*/ 	.short	(.L_419 - .L_418)
	.align		4
.L_418:
        /*08e0*/ 	.word	index@(_Z35group_norm_nhwc_fwd_one_pass_kernelI11Bf16IOBf16WLi256ELi160ELi640EEv26Group_norm_nhwc_fwd_params)
        /*08e4*/ 	.word	0x00000000


	//----- nvinfo : EIATTR_MIN_STACK_SIZE
	.align		4
.L_419:
        /*08e8*/ 	.byte	0x04, 0x12
        /*08ea*/ 	.short	(.L_421 - .L_420)
	.align		4
.L_420:
        /*08ec*/ 	.word	index@(_Z35group_norm_nhwc_fwd_one_pass_kernelI11Bf16IOBf16WLi512ELi160ELi640EEv26Group_norm_nhwc_fwd_params)
        /*08f0*/ 	.word	0x00000430


	//----- nvinfo : EIATTR_MIN_STACK_SIZE
	.align		4
.L_421:
        /*08f4*/ 	.byte	0x04, 0x12
        /*08f6*/ 	.short	(.L_423 - .L_422)
	.align		4
.L_422:
        /*08f8*/ 	.word	index@(_Z35group_norm_nhwc_fwd_one_pass_kernelI11Bf16IOFp16WLi64ELi160ELi640EEv26Group_norm_nhwc_fwd_params)
        /*08fc*/ 	.word	0x00000000


	//----- nvinfo : EIATTR_MIN_STACK_SIZE
	.align		4
.L_423:
        /*0900*/ 	.byte	0x04, 0x12
        /*0902*/ 	.short	(.L_425 - .L_424)
	.align		4
.L_424:
        /*0904*/ 	.word	index@(_Z35group_norm_nhwc_fwd_one_pass_kernelI11Bf16IOFp16WLi128ELi160ELi640EEv26Group_norm_nhwc_fwd_params)
        /*0908*/ 	.word	0x00000000


	//----- nvinfo : EIATTR_MIN_STACK_SIZE
	.align		4
.L_425:
        /*090c*/ 	.byte	0x04, 0x12
        /*090e*/ 	.short	(.L_427 - .L_426)
	.align		4
.L_426:
        /*0910*/ 	.word	index@(_Z35group_norm_nhwc_fwd_one_pass_kernelI11Bf16IOFp16WLi256ELi160ELi640EEv26Group_norm_nhwc_fwd_params)
        /*0914*/ 	.word	0x00000000


	//----- nvinfo : EIATTR_MIN_STACK_SIZE
	.align		4
.L_427:
        /*0918*/ 	.byte	0x04, 0x12
        /*091a*/ 	.short	(.L_429 - .L_428)
	.align		4
.L_428:
        /*091c*/ 	.word	index@(_Z35group_norm_nhwc_fwd_one_pass_kernelI11Bf16IOFp16WLi512ELi160ELi640EEv26Group_norm_nhwc_fwd_params)
        /*0920*/ 	.word	0x00000430


	//----- nvinfo : EIATTR_MIN_STACK_SIZE
	.align		4
.L_429:
        /*0924*/ 	.byte	0x04, 0x12
        /*0926*/ 	.short	(.L_431 - .L_430)
	.align		4
.L_430:
        /*0928*/ 	.word	index@(_Z35group_norm_nhwc_fwd_one_pass_kernelI11Fp16IOFp32WLi64ELi160ELi640EEv26Group_norm_nhwc_fwd_params)
        /*092c*/ 	.word	0x00000000


	//----- nvinfo : EIATTR_MIN_STACK_SIZE
	.align		4
.L_431:
        /*0930*/ 	.byte	0x04, 0x12
        /*0932*/ 	.short	(.L_433 - .L_432)
	.align		4
.L_432:
        /*0934*/ 	.word	index@(_Z35group_norm_nhwc_fwd_one_pass_kernelI11Fp16IOFp32WLi128ELi160ELi640EEv26Group_norm_nhwc_fwd_params)
        /*0938*/ 	.word	0x00000000


	//----- nvinfo : EIATTR_MIN_STACK_SIZE
	.align		4
.L_433:
        /*093c*/ 	.byte	0x04, 0x12
        /*093e*/ 	.short	(.L_435 - .L_434)
	.align		4
.L_434:
        /*0940*/ 	.word	index@(_Z35group_norm_nhwc_fwd_one_pass_kernelI11Fp16IOFp32WLi256ELi160ELi640EEv26Group_norm_nhwc_fwd_params)
        /*0944*/ 	.word	0x00000000


	//----- nvinfo : EIATTR_MIN_STACK_SIZE
	.align		4
.L_435:
        /*0948*/ 	.byte	0x04, 0x12
        /*094a*/ 	.short	(.L_437 - .L_436)
	.align		4
.L_436:
        /*094c*/ 	.word	index@(_Z35group_norm_nhwc_fwd_one_pass_kernelI11Fp16IOFp32WLi512ELi160ELi640EEv26Group_norm_nhwc_fwd_params)
        /*0950*/ 	.word	0x00000110


	//----- nvinfo : EIATTR_MIN_STACK_SIZE
	.align		4
.L_437:
        /*0954*/ 	.byte	0x04, 0x12
        /*0956*/ 	.short	(.L_439 - .L_438)
	.align		4
.L_438:
        /*0958*/ 	.word	index@(_Z35group_norm_nhwc_fwd_one_pass_kernelI11Fp16IOBf16WLi64ELi160ELi640EEv26Group_norm_nhwc_fwd_params)
        /*095c*/ 	.word	0x00000000


	//----- nvinfo : EIATTR_MIN_STACK_SIZE
	.align		4
.L_439:
        /*0960*/ 	.byte	0x04, 0x12
        /*0962*/ 	.short	(.L_441 - .L_440)
	.align		4
.L_440:
        /*0964*/ 	.word	index@(_Z35group_norm_nhwc_fwd_one_pass_kernelI11Fp16IOBf16WLi128ELi160ELi640EEv26Group_norm_nhwc_fwd_params)
        /*0968*/ 	.word	0x00000000


	//----- nvinfo : EIATTR_MIN_STACK_SIZE
	.align		4
.L_441:
        /*096c*/ 	.byte	0x04, 0x12
        /*096e*/ 	.short	(.L_443 - .L_442)
	.align		4
.L_442:
        /*0970*/ 	.word	index@(_Z35group_norm_nhwc_fwd_one_pass_kernelI11Fp16IOBf16WLi256ELi160ELi640EEv26Group_norm_nhwc_fwd_params)
        /*0974*/ 	.word	0x00000000


	//----- nvinfo : EIATTR_MIN_STACK_SIZE
	.align		4
.L_443:
        /*0978*/ 	.byte	0x04, 0x12
        /*097a*/ 	.short	(.L_445 - .L_444)
	.align		4
.L_444:
        /*097c*/ 	.word	index@(_Z35group_norm_nhwc_fwd_one_pass_kernelI11Fp16IOBf16WLi512ELi160ELi640EEv26Group_norm_nhwc_fwd_params)
        /*0980*/ 	.word	0x00000110


	//----- nvinfo : EIATTR_MIN_STACK_SIZE
	.align		4
.L_445:
        /*0984*/ 	.byte	0x04, 0x12
        /*0986*/ 	.short	(.L_447 - .L_446)
	.align		4
.L_446:
        /*0988*/ 	.word	index@(_Z35group_norm_nhwc_fwd_one_pass_kernelI11Fp16IOFp16WLi64ELi160ELi640EEv26Group_norm_nhwc_fwd_params)
        /*098c*/ 	.word	0x00000000


	//----- nvinfo : EIATTR_MIN_STACK_SIZE
	.align		4
.L_447:
        /*0990*/ 	.byte	0x04, 0x12
        /*0992*/ 	.short	(.L_449 - .L_448)
	.align		4
.L_448:
        /*0994*/ 	.word	index@(_Z35group_norm_nhwc_fwd_one_pass_kernelI11Fp16IOFp16WLi128ELi160ELi640EEv26Group_norm_nhwc_fwd_params)
        /*0998*/ 	.word	0x00000000


	//----- nvinfo : EIATTR_MIN_STACK_SIZE
	.align		4
.L_449:
        /*099c*/ 	.byte	0x04, 0x12
        /*099e*/ 	.short	(.L_451 - .L_450)
	.align		4
.L_450:
        /*09a0*/ 	.word	index@(_Z35group_norm_nhwc_fwd_one_pass_kernelI11Fp16IOFp16WLi256ELi160ELi640EEv26Group_norm_nhwc_fwd_params)
        /*09a4*/ 	.word	0x00000000


	//----- nvinfo : EIATTR_MIN_STACK_SIZE
	.align		4
.L_451:
        /*09a8*/ 	.byte	0x04, 0x12
        /*09aa*/ 	.short	(.L_453 - .L_452)
	.align		4
.L_452:
        /*09ac*/ 	.word	index@(_Z35group_norm_nhwc_fwd_one_pass_kernelI11Fp16IOFp16WLi512ELi160ELi640EEv26Group_norm_nhwc_fwd_params)
        /*09b0*/ 	.word	0x00000110


	//----- nvinfo : EIATTR_MIN_STACK_SIZE
	.align		4
.L_453:
        /*09b4*/ 	.byte	0x04, 0x12
        /*09b6*/ 	.short	(.L_455 - .L_454)
	.align		4
.L_454:
        /*09b8*/ 	.word	index@(_Z35group_norm_nhwc_fwd_one_pass_kernelI11Fp32IOFp32WLi64ELi160ELi640EEv26Group_norm_nhwc_fwd_params)
        /*09bc*/ 	.word	0x00000000


	//----- nvinfo : EIATTR_MIN_STACK_SIZE
	.align		4
.L_455:
        /*09c0*/ 	.byte	0x04, 0x12
        /*09c2*/ 	.short	(.L_457 - .L_456)
	.align		4
.L_456:
        /*09c4*/ 	.word	index@(_Z35group_norm_nhwc_fwd_one_pass_kernelI11Fp32IOFp32WLi128ELi160ELi640EEv26Group_norm_nhwc_fwd_params)
        /*09c8*/ 	.word	0x00000000


	//----- nvinfo : EIATTR_MIN_STACK_SIZE
	.align		4
.L_457:
        /*09cc*/ 	.byte	0x04, 0x12
        /*09ce*/ 	.short	(.L_459 - .L_458)
	.align		4
.L_458:
        /*09d0*/ 	.word	index@(_Z35group_norm_nhwc_fwd_one_pass_kernelI11Fp32IOFp32WLi256ELi160ELi640EEv26Group_norm_nhwc_fwd_params)
        /*09d4*/ 	.word	0x00000000


	//----- nvinfo : EIATTR_MIN_STACK_SIZE
	.align		4
.L_459:
        /*09d8*/ 	.byte	0x04, 0x12
        /*09da*/ 	.short	(.L_461 - .L_460)
	.align		4
.L_460:
        /*09dc*/ 	.word	index@(_Z35group_norm_nhwc_fwd_one_pass_kernelI11Fp32IOFp32WLi512ELi160ELi640EEv26Group_norm_nhwc_fwd_params)
        /*09e0*/ 	.word	0x000004a0


	//----- nvinfo : EIATTR_MIN_STACK_SIZE
	.align		4
.L_461:
        /*09e4*/ 	.byte	0x04, 0x12
        /*09e6*/ 	.short	(.L_463 - .L_462)
	.align		4
.L_462:
        /*09e8*/ 	.word	index@(_Z35group_norm_nhwc_fwd_one_pass_kernelI11Fp32IOBf16WLi64ELi160ELi640EEv26Group_norm_nhwc_fwd_params)
        /*09ec*/ 	.word	0x00000000


	//----- nvinfo : EIATTR_MIN_STACK_SIZE
	.align		4
.L_463:
        /*09f0*/ 	.byte	0x04, 0x12
        /*09f2*/ 	.short	(.L_465 - .L_464)
	.align		4
.L_464:
        /*09f4*/ 	.word	index@(_Z35group_norm_nhwc_fwd_one_pass_kernelI11Fp32IOBf16WLi128ELi160ELi640EEv26Group_norm_nhwc_fwd_params)
        /*09f8*/ 	.word	0x00000000


	//----- nvinfo : EIATTR_MIN_STACK_SIZE
	.align		4
.L_465:
        /*09fc*/ 	.byte	0x04, 0x12
        /*09fe*/ 	.short	(.L_467 - .L_466)
	.align		4
.L_466:
        /*0a00*/ 	.word	index@(_Z35group_norm_nhwc_fwd_one_pass_kernelI11Fp32IOBf16WLi256ELi160ELi640EEv26Group_norm_nhwc_fwd_params)
        /*0a04*/ 	.word	0x00000000


	//----- nvinfo : EIATTR_MIN_STACK_SIZE
	.align		4
.L_467:
        /*0a08*/ 	.byte	0x04, 0x12
        /*0a0a*/ 	.short	(.L_469 - .L_468)
	.align		4
.L_468:
        /*0a0c*/ 	.word	index@(_Z35group_norm_nhwc_fwd_one_pass_kernelI11Fp32IOBf16WLi512ELi160ELi640EEv26Group_norm_nhwc_fwd_params)
        /*0a10*/ 	.word	0x00000480


	//----- nvinfo : EIATTR_MIN_STACK_SIZE
	.align		4
.L_469:
        /*0a14*/ 	.byte	0x04, 0x12
        /*0a16*/ 	.short	(.L_471 - .L_470)
	.align		4
.L_470:
        /*0a18*/ 	.word	index@(_Z35group_norm_nhwc_fwd_one_pass_kernelI11Fp32IOFp16WLi64ELi160ELi640EEv26Group_norm_nhwc_fwd_params)
        /*0a1c*/ 	.word	0x00000000


	//----- nvinfo : EIATTR_MIN_STACK_SIZE
	.align		4
.L_471:
        /*0a20*/ 	.byte	0x04, 0x12
        /*0a22*/ 	.short	(.L_473 - .L_472)
	.align		4
.L_472:
        /*0a24*/ 	.word	index@(_Z35group_norm_nhwc_fwd_one_pass_kernelI11Fp32IOFp16WLi128ELi160ELi640EEv26Group_norm_nhwc_fwd_params)
        /*0a28*/ 	.word	0x00000000


	//----- nvinfo : EIATTR_MIN_STACK_SIZE
	.align		4
.L_473:
        /*0a2c*/ 	.byte	0x04, 0x12
        /*0a2e*/ 	.short	(.L_475 - .L_474)
	.align		4
.L_474:
        /*0a30*/ 	.word	index@(_Z35group_norm_nhwc_fwd_one_pass_kernelI11Fp32IOFp16WLi256ELi160ELi640EEv26Group_norm_nhwc_fwd_params)
        /*0a34*/ 	.word	0x00000000


	//----- nvinfo : EIATTR_MIN_STACK_SIZE
	.align		4
.L_475:
        /*0a38*/ 	.byte	0x04, 0x12
        /*0a3a*/ 	.short	(.L_477 - .L_476)
	.align		4
.L_476:
        /*0a3c*/ 	.word	index@(_Z35group_norm_nhwc_fwd_one_pass_kernelI11Fp32IOFp16WLi512ELi160ELi640EEv26Group_norm_nhwc_fwd_params)
        /*0a40*/ 	.word	0x00000480
.L_477:


//--------------------- .nv.compat                --------------------------
	.section	.nv.compat,"",@"SHT_CUDA_COMPAT_INFO"
	.align	4
        /*0000*/ 	.byte	0x02, 0x09, 0x01, 0x00, 0x02, 0x02, 0x01, 0x00, 0x02, 0x05, 0x05, 0x00, 0x03, 0x07, 0x01, 0x01
        /*0010*/ 	.byte	0x02, 0x03, 0x00, 0x00, 0x02, 0x06, 0x01, 0x00, 0x04, 0x0b, 0x08, 0x00, 0x00, 0x00, 0x00, 0x00
        /*0020*/ 	.byte	0x00, 0x00, 0x00, 0x00


//--------------------- .nv.info._ZN3cub18CUB_300001_SM_10306detail11EmptyKernelIvEEvv --------------------------
	.section	.nv.info._ZN3cub18CUB_300001_SM_10306detail11EmptyKernelIvEEvv,"",@"SHT_CUDA_INFO"
	.sectionflags	@""
	.align	4


	//----- nvinfo : EIATTR_CUDA_API_VERSION
	.align		4
        /*0000*/ 	.byte	0x04, 0x37
        /*0002*/ 	.short	(.L_479 - .L_478)
.L_478:
        /*0004*/ 	.word	0x00000082


	//----- nvinfo : EIATTR_SPARSE_MMA_MASK
	.align		4
.L_479:
        /*0008*/ 	.byte	0x03, 0x50
        /*000a*/ 	.short	0x0000


	//----- nvinfo : EIATTR_MAXREG_COUNT
	.align		4
        /*000c*/ 	.byte	0x03, 0x1b
        /*000e*/ 	.short	0x00ff


	//----- nvinfo : EIATTR_MERCURY_ISA_VERSION
	.align		4
        /*0010*/ 	.byte	0x03, 0x5f
        /*0012*/ 	.short	0x0101


	//----- nvinfo : EIATTR_VRC_CTA_INIT_COUNT
	.align		4
        /*0014*/ 	.byte	0x02, 0x4a
	.zero		1
	.zero		1


	//----- nvinfo : EIATTR_EXIT_INSTR_OFFSETS
	.align		4
        /*0018*/ 	.byte	0x04, 0x1c
        /*001a*/ 	.short	(.L_481 - .L_480)


	//   ....[0]....
.L_480:
        /*001c*/ 	.word	0x00000010


	//----- nvinfo : EIATTR_SW_WAR
	.align		4
.L_481:
        /*0020*/ 	.byte	0x04, 0x36
        /*0022*/ 	.short	(.L_483 - .L_482)
.L_482:
        /*0024*/ 	.word	0x00000008
.L_483:


//--------------------- .nv.info._Z35group_norm_nhwc_bwd_one_pass_kernelI11Bf16IOFp32WLi64ELi160ELi640EEv26Group_norm_nhwc_bwd_params --------------------------
	.section	.nv.info._Z35group_norm_nhwc_bwd_one_pass_kernelI11Bf16IOFp32WLi64ELi160ELi640EEv26Group_norm_nhwc_bwd_params,"",@"SHT_CUDA_INFO"
	.sectionflags	@""
	.align	4


	//----- nvinfo : EIATTR_CUDA_API_VERSION
	.align		4
        /*0000*/ 	.byte	0x04, 0x37
        /*0002*/ 	.short	(.L_485 - .L_484)
.L_484:
        /*0004*/ 	.word	0x00000082


	//----- nvinfo : EIATTR_KPARAM_INFO
	.align		4
.L_485:
        /*0008*/ 	.byte	0x04, 0x17
        /*000a*/ 	.short	(.L_487 - .L_486)
.L_486:
        /*000c*/ 	.word	0x00000000
        /*0010*/ 	.short	0x0000
        /*0012*/ 	.short	0x0000
        /*0014*/ 	.byte	0x00, 0xf0, 0xe1, 0x02


	//----- nvinfo : EIATTR_SPARSE_MMA_MASK
	.align		4
.L_487:
        /*0018*/ 	.byte	0x03, 0x50
        /*001a*/ 	.short	0x0000


	//----- nvinfo : EIATTR_MAXREG_COUNT
	.align		4
        /*001c*/ 	.byte	0x03, 0x1b
        /*001e*/ 	.short	0x0060


	//----- nvinfo : EIATTR_NUM_BARRIERS
	.align		4
        /*0020*/ 	.byte	0x02, 0x4c
        /*0022*/ 	.byte	0x01
	.zero		1


	//----- nvinfo : EIATTR_MERCURY_ISA_VERSION
	.align		4
        /*0024*/ 	.byte	0x03, 0x5f
        /*0026*/ 	.short	0x0101


	//----- nvinfo : EIATTR_INT_WARP_WIDE_INSTR_OFFSETS
	.align		4
        /*0028*/ 	.byte	0x04, 0x31
        /*002a*/ 	.short	(.L_489 - .L_488)


	//   ....[0]....
.L_488:
        /*002c*/ 	.word	0x00002f00


	//----- nvinfo : EIATTR_COOP_GROUP_MASK_REGIDS
	.align		4
.L_489:
        /*0030*/ 	.byte	0x04, 0x29
        /*0032*/ 	.short	(.L_491 - .L_490)


	//   ....[0]....
.L_490:
        /*0034*/ 	.word	0xffffffff


	//   ....[1]....
        /*0038*/ 	.word	0xffffffff


	//   ....[2]....
        /*003c*/ 	.word	0xffffffff


	//   ....[3]....
        /*0040*/ 	.word	0xffffffff


	//   ....[4]....
        /*0044*/ 	.word	0xffffffff


	//   ....[5]....
        /*0048*/ 	.word	0xffffffff


	//   ....[6]....
        /*004c*/ 	.word	0xffffffff


	//   ....[7]....
        /*0050*/ 	.word	0xffffffff


	//   ....[8]....
        /*0054*/ 	.word	0xffffffff


	//   ....[9]....
        /*0058*/ 	.word	0xffffffff


	//----- nvinfo : EIATTR_COOP_GROUP_INSTR_OFFSETS
	.align		4
.L_491:
        /*005c*/ 	.byte	0x04, 0x28
        /*005e*/ 	.short	(.L_493 - .L_492)


	//   ....[0]....
.L_492:
        /*0060*/ 	.word	0x00002cd0


	//   ....[1]....
        /*0064*/ 	.word	0x00002d10


	//   ....[2]....
        /*0068*/ 	.word	0x00002d50


	//   ....[3]....
        /*006c*/ 	.word	0x00002d80


	//   ....[4]....
        /*0070*/ 	.word	0x00002de0


	//   ....[5]....
        /*0074*/ 	.word	0x00002e00


	//   ....[6]....
        /*0078*/ 	.word	0x00002e30


	//   ....[7]....
        /*007c*/ 	.word	0x00002e50


	//   ....[8]....
        /*0080*/ 	.word	0x00002ea0


	//   ....[9]....
        /*0084*/ 	.word	0x00002eb0


	//----- nvinfo : EIATTR_VRC_CTA_INIT_COUNT
	.align		4
.L_493:
        /*0088*/ 	.byte	0x02, 0x4a
	.zero		1
	.zero		1


	//----- nvinfo : EIATTR_EXIT_INSTR_OFFSETS
	.align		4
        /*008c*/ 	.byte	0x04, 0x1c
        /*008e*/ 	.short	(.L_495 - .L_494)


	//   ....[0]....
.L_494:
        /*0090*/ 	.word	0x00005e40


	//   ....[1]....
        /*0094*/ 	.word	0x00005f70


	//   ....[2]....
        /*0098*/ 	.word	0x00006560


	//   ....[3]....
        /*009c*/ 	.word	0x00006b10


	//----- nvinfo : EIATTR_MAX_THREADS
	.align		4
.L_495:
        /*00a0*/ 	.byte	0x04, 0x05
        /*00a2*/ 	.short	(.L_497 - .L_496)
.L_496:
        /*00a4*/ 	.word	0x00000280
        /*00a8*/ 	.word	0x00000001
        /*00ac*/ 	.word	0x00000001


	//----- nvinfo : EIATTR_CRS_STACK_SIZE
	.align		4
.L_497:
        /*00b0*/ 	.byte	0x04, 0x1e
        /*00b2*/ 	.short	(.L_499 - .L_498)
.L_498:
        /*00b4*/ 	.word	0x00000000


	//----- nvinfo : EIATTR_CBANK_PARAM_SIZE
	.align		4
.L_499:
        /*00b8*/ 	.byte	0x03, 0x19
        /*00ba*/ 	.short	0x00b8


	//----- nvinfo : EIATTR_PARAM_CBANK
	.align		4
        /*00bc*/ 	.byte	0x04, 0x0a
        /*00be*/ 	.short	(.L_501 - .L_500)
	.align		4
.L_500:
        /*00c0*/ 	.word	index@(.nv.constant0._Z35group_norm_nhwc_bwd_one_pass_kernelI11Bf16IOFp32WLi64ELi160ELi640EEv26Group_norm_nhwc_bwd_params)
        /*00c4*/ 	.short	0x0380
        /*00c6*/ 	.short	0x00b8


	//----- nvinfo : EIATTR_SW_WAR
	.align		4
.L_501:
        /*00c8*/ 	.byte	0x04, 0x36
        /*00ca*/ 	.short	(.L_503 - .L_502)
.L_502:
        /*00cc*/ 	.word	0x00000008
.L_503:


//--------------------- .nv.info._Z35group_norm_nhwc_bwd_one_pass_kernelI11Bf16IOFp32WLi128ELi160ELi640EEv26Group_norm_nhwc_bwd_params --------------------------
	.section	.nv.info._Z35group_norm_nhwc_bwd_one_pass_kernelI11Bf16IOFp32WLi128ELi160ELi640EEv26Group_norm_nhwc_bwd_params,"",@"SHT_CUDA_INFO"
	.sectionflags	@""
	.align	4


	//----- nvinfo : EIATTR_CUDA_API_VERSION
	.align		4
        /*0000*/ 	.byte	0x04, 0x37
        /*0002*/ 	.short	(.L_505 - .L_504)
.L_504:
        /*0004*/ 	.word	0x00000082


	//----- nvinfo : EIATTR_KPARAM_INFO
	.align		4
.L_505:
        /*0008*/ 	.byte	0x04, 0x17
        /*000a*/ 	.short	(.L_507 - .L_506)
.L_506:
        /*000c*/ 	.word	0x00000000
        /*0010*/ 	.short	0x0000
        /*0012*/ 	.short	0x0000
        /*0014*/ 	.byte	0x00, 0xf0, 0xe1, 0x02


	//----- nvinfo : EIATTR_SPARSE_MMA_MASK
	.align		4
.L_507:
        /*0018*/ 	.byte	0x03, 0x50
        /*001a*/ 	.short	0x0000


	//----- nvinfo : EIATTR_MAXREG_COUNT
	.align		4
        /*001c*/ 	.byte	0x03, 0x1b
        /*001e*/ 	.short	0x0060


	//----- nvinfo : EIATTR_NUM_BARRIERS
	.align		4
        /*0020*/ 	.byte	0x02, 0x4c
        /*0022*/ 	.byte	0x01
	.zero		1


	//----- nvinfo : EIATTR_MERCURY_ISA_VERSION
	.align		4
        /*0024*/ 	.byte	0x03, 0x5f
        /*0026*/ 	.short	0x0101


	//----- nvinfo : EIATTR_INT_WARP_WIDE_INSTR_OFFSETS
	.align		4
        /*0028*/ 	.byte	0x04, 0x31
        /*002a*/ 	.short	(.L_509 - .L_508)


	//   ....[0]....
.L_508:
        /*002c*/ 	.word	0x000056e0


	//----- nvinfo : EIATTR_COOP_GROUP_MASK_REGIDS
	.align		4
.L_509:
        /*0030*/ 	.byte	0x04, 0x29
        /*0032*/ 	.short	(.L_511 - .L_510)


	//   ....[0]....
.L_510:
        /*0034*/ 	.word	0xffffffff


	//   ....[1]....
        /*0038*/ 	.word	0xffffffff


	//   ....[2]....
        /*003c*/ 	.word	0xffffffff


	//   ....[3]....
        /*0040*/ 	.word	0xffffffff


	//   ....[4]....
        /*0044*/ 	.word	0xffffffff


	//   ....[5]....
        /*0048*/ 	.word	0xffffffff


	//   ....[6]....
        /*004c*/ 	.word	0xffffffff


	//   ....[7]....
        /*0050*/ 	.word	0xffffffff


	//   ....[8]....
        /*0054*/ 	.word	0xffffffff


	//   ....[9]....
        /*0058*/ 	.word	0xffffffff


	//----- nvinfo : EIATTR_COOP_GROUP_INSTR_OFFSETS
	.align		4
.L_511:
        /*005c*/ 	.byte	0x04, 0x28
        /*005e*/ 	.short	(.L_513 - .L_512)


	//   ....[0]....
.L_512:
        /*0060*/ 	.word	0x000054a0


	//   ....[1]....
        /*0064*/ 	.word	0x000054c0


	//   ....[2]....
        /*0068*/ 	.word	0x00005540


	//   ....[3]....
        /*006c*/ 	.word	0x00005550


	//   ....[4]....
        /*0070*/ 	.word	0x000055a0


	//   ....[5]....
        /*0074*/ 	.word	0x000055b0


	//   ....[6]....
        /*0078*/ 	.word	0x000055e0


	//   ....[7]....
        /*007c*/ 	.word	0x00005610


	//   ....[8]....
        /*0080*/ 	.word	0x00005680


	//   ....[9]....
        /*0084*/ 	.word	0x00005690


	//----- nvinfo : EIATTR_VRC_CTA_INIT_COUNT
	.align		4
.L_513:
        /*0088*/ 	.byte	0x02, 0x4a
	.zero		1
	.zero		1


	//----- nvinfo : EIATTR_EXIT_INSTR_OFFSETS
	.align		4
        /*008c*/ 	.byte	0x04, 0x1c
        /*008e*/ 	.short	(.L_515 - .L_514)


	//   ....[0]....
.L_514:
        /*0090*/ 	.word	0x0000aa30


	//   ....[1]....
        /*0094*/ 	.word	0x0000ab60


	//   ....[2]....
        /*0098*/ 	.word	0x0000b130


	//   ....[3]....
        /*009c*/ 	.word	0x0000b6e0


	//----- nvinfo : EIATTR_MAX_THREADS
	.align		4
.L_515:
        /*00a0*/ 	.byte	0x04, 0x05
        /*00a2*/ 	.short	(.L_517 - .L_516)
.L_516:
        /*00a4*/ 	.word	0x00000280
        /*00a8*/ 	.word	0x00000001
        /*00ac*/ 	.word	0x00000001


	//----- nvinfo : EIATTR_CRS_STACK_SIZE
	.align		4
.L_517:
        /*00b0*/ 	.byte	0x04, 0x1e
        /*00b2*/ 	.short	(.L_519 - .L_518)
.L_518:
        /*00b4*/ 	.word	0x00000000


	//----- nvinfo : EIATTR_CBANK_PARAM_SIZE
	.align		4
.L_519:
        /*00b8*/ 	.byte	0x03, 0x19
        /*00ba*/ 	.short	0x00b8


	//----- nvinfo : EIATTR_PARAM_CBANK
	.align		4
        /*00bc*/ 	.byte	0x04, 0x0a
        /*00be*/ 	.short	(.L_521 - .L_520)
	.align		4
.L_520:
        /*00c0*/ 	.word	index@(.nv.constant0._Z35group_norm_nhwc_bwd_one_pass_kernelI11Bf16IOFp32WLi128ELi160ELi640EEv26Group_norm_nhwc_bwd_params)
        /*00c4*/ 	.short	0x0380
        /*00c6*/ 	.short	0x00b8


	//----- nvinfo : EIATTR_SW_WAR
	.align		4
.L_521:
        /*00c8*/ 	.byte	0x04, 0x36
        /*00ca*/ 	.short	(.L_523 - .L_522)
.L_522:
        /*00cc*/ 	.word	0x00000008
.L_523:


//--------------------- .nv.info._Z35group_norm_nhwc_bwd_one_pass_kernelI11Bf16IOFp32WLi256ELi160ELi640EEv26Group_norm_nhwc_bwd_params --------------------------
	.section	.nv.info._Z35group_norm_nhwc_bwd_one_pass_kernelI11Bf16IOFp32WLi256ELi160ELi640EEv26Group_norm_nhwc_bwd_params,"",@"SHT_CUDA_INFO"
	.sectionflags	@""
	.align	4


	//----- nvinfo : EIATTR_CUDA_API_VERSION
	.align		4
        /*0000*/ 	.byte	0x04, 0x37
        /*0002*/ 	.short	(.L_525 - .L_524)
.L_524:
        /*0004*/ 	.word	0x00000082


	//----- nvinfo : EIATTR_KPARAM_INFO
	.align		4
.L_525:
        /*0008*/ 	.byte	0x04, 0x17
        /*000a*/ 	.short	(.L_527 - .L_526)
.L_526:
        /*000c*/ 	.word	0x00000000
        /*0010*/ 	.short	0x0000
        /*0012*/ 	.short	0x0000
        /*0014*/ 	.byte	0x00, 0xf0, 0xe1, 0x02


	//----- nvinfo : EIATTR_SPARSE_MMA_MASK
	.align		4
.L_527:
        /*0018*/ 	.byte	0x03, 0x50
        /*001a*/ 	.short	0x0000


	//----- nvinfo : EIATTR_MAXREG_COUNT
	.align		4
        /*001c*/ 	.byte	0x03, 0x1b
        /*001e*/ 	.short	0x0060


	//----- nvinfo : EIATTR_NUM_BARRIERS
	.align		4
        /*0020*/ 	.byte	0x02, 0x4c
        /*0022*/ 	.byte	0x01
	.zero		1


	//----- nvinfo : EIATTR_ANNOTATIONS
	.align		4
        /*0024*/ 	.byte	0x04, 0x55
        /*0026*/ 	.short	(.L_529 - .L_528)


	//   ....[0]....
.L_528:
        /*0028*/ 	.word	0x00000001
        /*002c*/ 	.byte	0xa0, 0x01, 0x00, 0x00, 0x01, 0x00, 0x00, 0x00, 0xb0, 0x01, 0x00, 0x00, 0x01, 0x00, 0x00, 0x00
        /* <DEDUP_REMOVED lines=381> */
        /*180c*/ 	.byte	0x40, 0xeb, 0x00, 0x00


	//----- nvinfo : EIATTR_MERCURY_ISA_VERSION
	.align		4
.L_529:
        /*1810*/ 	.byte	0x03, 0x5f
        /*1812*/ 	.short	0x0101


	//----- nvinfo : EIATTR_INT_WARP_WIDE_INSTR_OFFSETS
	.align		4
        /*1814*/ 	.byte	0x04, 0x31
        /*1816*/ 	.short	(.L_531 - .L_530)


	//   ....[0]....
.L_530:
        /*1818*/ 	.word	0x0000eeb0


	//   ....[1]....
        /*181c*/ 	.word	0x00010030


	//   ....[2]....
        /*1820*/ 	.word	0x00010070


	//   ....[3]....
        /*1824*/ 	.word	0x000100b0


	//   ....[4]....
        /*1828*/ 	.word	0x000100f0


	//   ....[5]....
        /*182c*/ 	.word	0x00010310


	//----- nvinfo : EIATTR_COOP_GROUP_MASK_REGIDS
	.align		4
.L_531:
        /*1830*/ 	.byte	0x04, 0x29
        /*1832*/ 	.short	(.L_533 - .L_532)


	//   ....[0]....
.L_532:
        /*1834*/ 	.word	0xffffffff


	//   ....[1]....
        /*1838*/ 	.word	0xffffffff


	//   ....[2]....
        /*183c*/ 	.word	0xffffffff


	//   ....[3]....
        /*1840*/ 	.word	0xffffffff


	//   ....[4]....
        /*1844*/ 	.word	0xffffffff


	//   ....[5]....
        /*1848*/ 	.word	0xffffffff


	//   ....[6]....
        /*184c*/ 	.word	0xffffffff


	//   ....[7]....
        /*1850*/ 	.word	0xffffffff


	//   ....[8]....
        /*1854*/ 	.word	0xffffffff


	//   ....[9]....
        /*1858*/ 	.word	0xffffffff


	//----- nvinfo : EIATTR_COOP_GROUP_INSTR_OFFSETS
	.align		4
.L_533:
        /*185c*/ 	.byte	0x04, 0x28
        /*185e*/ 	.short	(.L_535 - .L_534)


	//   ....[0]....
.L_534:
        /*1860*/ 	.word	0x0000ec50


	//   ....[1]....
        /*1864*/ 	.word	0x0000ec80


	//   ....[2]....
        /*1868*/ 	.word	0x0000ed50


	//   ....[3]....
        /*186c*/ 	.word	0x0000ed60


	//   ....[4]....
        /*1870*/ 	.word	0x0000ed90


	//   ....[5]....
        /*1874*/ 	.word	0x0000edb0


	//   ....[6]....
        /*1878*/ 	.word	0x0000ede0


	//   ....[7]....
        /*187c*/ 	.word	0x0000ee00


	//   ....[8]....
        /*1880*/ 	.word	0x0000ee50


	//   ....[9]....
        /*1884*/ 	.word	0x0000ee60


	//----- nvinfo : EIATTR_VRC_CTA_INIT_COUNT
	.align		4
.L_535:
        /*1888*/ 	.byte	0x02, 0x4a
	.zero		1
	.zero		1


	//----- nvinfo : EIATTR_EXIT_INSTR_OFFSETS
	.align		4
        /*188c*/ 	.byte	0x04, 0x1c
        /*188e*/ 	.short	(.L_537 - .L_536)


	//   ....[0]....
.L_536:
        /*1890*/ 	.word	0x00010e90


	//   ....[1]....
        /*1894*/ 	.word	0x00010fc0


	//   ....[2]....
        /*1898*/ 	.word	0x000115a0


	//   ....[3]....
        /*189c*/ 	.word	0x00011b50


	//----- nvinfo : EIATTR_MAX_THREADS
	.align		4
.L_537:
        /*18a0*/ 	.byte	0x04, 0x05
        /*18a2*/ 	.short	(.L_539 - .L_538)
.L_538:
        /*18a4*/ 	.word	0x00000280
        /*18a8*/ 	.word	0x00000001
        /*18ac*/ 	.word	0x00000001


	//----- nvinfo : EIATTR_CRS_STACK_SIZE
	.align		4
.L_539:
        /*18b0*/ 	.byte	0x04, 0x1e
        /*18b2*/ 	.short	(.L_541 - .L_540)
.L_540:
        /*18b4*/ 	.word	0x00000000


	//----- nvinfo : EIATTR_CBANK_PARAM_SIZE
	.align		4
.L_541:
        /*18b8*/ 	.byte	0x03, 0x19
        /*18ba*/ 	.short	0x00b8


	//----- nvinfo : EIATTR_PARAM_CBANK
	.align		4
        /*18bc*/ 	.byte	0x04, 0x0a
        /*18be*/ 	.short	(.L_543 - .L_542)
	.align		4
.L_542:
        /*18c0*/ 	.word	index@(.nv.constant0._Z35group_norm_nhwc_bwd_one_pass_kernelI11Bf16IOFp32WLi256ELi160ELi640EEv26Group_norm_nhwc_bwd_params)
        /*18c4*/ 	.short	0x0380
        /*18c6*/ 	.short	0x00b8


	//----- nvinfo : EIATTR_SW_WAR
	.align		4
.L_543:
        /*18c8*/ 	.byte	0x04, 0x36
        /*18ca*/ 	.short	(.L_545 - .L_544)
.L_544:
        /*18cc*/ 	.word	0x00000008
.L_545:


//--------------------- .nv.info._Z35group_norm_nhwc_bwd_one_pass_kernelI11Bf16IOFp32WLi512ELi160ELi640EEv26Group_norm_nhwc_bwd_params --------------------------
	.section	.nv.info._Z35group_norm_nhwc_bwd_one_pass_kernelI11Bf16IOFp32WLi512ELi160ELi640EEv26Group_norm_nhwc_bwd_params,"",@"SHT_CUDA_INFO"
	.sectionflags	@""
	.align	4


	//----- nvinfo : EIATTR_CUDA_API_VERSION
	.align		4
        /*0000*/ 	.byte	0x04, 0x37
        /*0002*/ 	.short	(.L_547 - .L_546)
.L_546:
        /*0004*/ 	.word	0x00000082


	//----- nvinfo : EIATTR_KPARAM_INFO
	.align		4
.L_547:
        /*0008*/ 	.byte	0x04, 0x17
        /*000a*/ 	.short	(.L_549 - .L_548)
.L_548:
        /*000c*/ 	.word	0x00000000
        /*0010*/ 	.short	0x0000
        /*0012*/ 	.short	0x0000
        /*0014*/ 	.byte	0x00, 0xf0, 0xe1, 0x02


	//----- nvinfo : EIATTR_SPARSE_MMA_MASK
	.align		4
.L_549:
        /*0018*/ 	.byte	0x03, 0x50
        /*001a*/ 	.short	0x0000


	//----- nvinfo : EIATTR_MAXREG_COUNT
	.align		4
        /*001c*/ 	.byte	0x03, 0x1b
        /*001e*/ 	.short	0x0060


	//----- nvinfo : EIATTR_NUM_BARRIERS
	.align		4
        /*0020*/ 	.byte	0x02, 0x4c
        /*0022*/ 	.byte	0x01
	.zero		1


	//----- nvinfo : EIATTR_ANNOTATIONS
	.align		4
        /*0024*/ 	.byte	0x04, 0x55
        /*0026*/ 	.short	(.L_551 - .L_550)


	//   ....[0]....
.L_550:
        /* <DEDUP_REMOVED lines=847> */
        /*350c*/ 	.byte	0x70, 0xdb, 0x01, 0x00, 0x01, 0x00, 0x00, 0x00, 0x80, 0xdb, 0x01, 0x00


	//----- nvinfo : EIATTR_MERCURY_ISA_VERSION
	.align		4
.L_551:
        /*3518*/ 	.byte	0x03, 0x5f
        /*351a*/ 	.short	0x0101


	//----- nvinfo : EIATTR_INT_WARP_WIDE_INSTR_OFFSETS
	.align		4
        /*351c*/ 	.byte	0x04, 0x31
        /*351e*/ 	.short	(.L_553 - .L_552)


	//   ....[0]....
.L_552:
        /*3520*/ 	.word	0x0001def0


	//   ....[1]....
        /*3524*/ 	.word	0x0001f070


	//   ....[2]....
        /*3528*/ 	.word	0x0001f0b0


	//   ....[3]....
        /*352c*/ 	.word	0x0001f0f0


	//   ....[4]....
        /*3530*/ 	.word	0x0001f130


	//   ....[5]....
        /*3534*/ 	.word	0x0001f350


	//----- nvinfo : EIATTR_COOP_GROUP_MASK_REGIDS
	.align		4
.L_553:
        /*3538*/ 	.byte	0x04, 0x29
        /*353a*/ 	.short	(.L_555 - .L_554)


	//   ....[0]....
.L_554:
        /*353c*/ 	.word	0xffffffff


	//   ....[1]....
        /*3540*/ 	.word	0xffffffff


	//   ....[2]....
        /*3544*/ 	.word	0xffffffff


	//   ....[3]....
        /*3548*/ 	.word	0xffffffff


	//   ....[4]....
        /*354c*/ 	.word	0xffffffff


	//   ....[5]....
        /*3550*/ 	.word	0xffffffff


	//   ....[6]....
        /*3554*/ 	.word	0xffffffff


	//   ....[7]....
        /*3558*/ 	.word	0xffffffff


	//   ....[8]....
        /*355c*/ 	.word	0xffffffff


	//   ....[9]....
        /*3560*/ 	.word	0xffffffff


	//----- nvinfo : EIATTR_COOP_GROUP_INSTR_OFFSETS
	.align		4
.L_555:
        /*3564*/ 	.byte	0x04, 0x28
        /*3566*/ 	.short	(.L_557 - .L_556)


	//   ....[0]....
.L_556:
        /*3568*/ 	.word	0x0001dc90


	//   ....[1]....
        /*356c*/ 	.word	0x0001dcc0


	//   ....[2]....
        /*3570*/ 	.word	0x0001dd90


	//   ....[3]....
        /*3574*/ 	.word	0x0001dda0


	//   ....[4]....
        /*3578*/ 	.word	0x0001ddd0


	//   ....[5]....
        /*357c*/ 	.word	0x0001ddf0


	//   ....[6]....
        /*3580*/ 	.word	0x0001de20


	//   ....[7]....
        /*3584*/ 	.word	0x0001de40


	//   ....[8]....
        /*3588*/ 	.word	0x0001de90


	//   ....[9]....
        /*358c*/ 	.word	0x0001dea0


	//----- nvinfo : EIATTR_VRC_CTA_INIT_COUNT
	.align		4
.L_557:
        /*3590*/ 	.byte	0x02, 0x4a
	.zero		1
	.zero		1


	//----- nvinfo : EIATTR_EXIT_INSTR_OFFSETS
	.align		4
        /*3594*/ 	.byte	0x04, 0x1c
        /*3596*/ 	.short	(.L_559 - .L_558)


	//   ....[0]....
.L_558:
        /*3598*/ 	.word	0x0001fed0


	//   ....[1]....
        /*359c*/ 	.word	0x00020000


	//   ....[2]....
        /*35a0*/ 	.word	0x000205e0


	//   ....[3]....
        /*35a4*/ 	.word	0x00020b90


	//----- nvinfo : EIATTR_MAX_THREADS
	.align		4
.L_559:
        /*35a8*/ 	.byte	0x04, 0x05
        /*35aa*/ 	.short	(.L_561 - .L_560)
.L_560:
        /*35ac*/ 	.word	0x00000280
        /*35b0*/ 	.word	0x00000001
        /*35b4*/ 	.word	0x00000001


	//----- nvinfo : EIATTR_CRS_STACK_SIZE
	.align		4
.L_561:
        /*35b8*/ 	.byte	0x04, 0x1e
        /*35ba*/ 	.short	(.L_563 - .L_562)
.L_562:
        /*35bc*/ 	.word	0x00000000


	//----- nvinfo : EIATTR_CBANK_PARAM_SIZE
	.align		4
.L_563:
        /*35c0*/ 	.byte	0x03, 0x19
        /*35c2*/ 	.short	0x00b8


	//----- nvinfo : EIATTR_PARAM_CBANK
	.align		4
        /*35c4*/ 	.byte	0x04, 0x0a
        /*35c6*/ 	.short	(.L_565 - .L_564)
	.align		4
.L_564:
        /*35c8*/ 	.word	index@(.nv.constant0._Z35group_norm_nhwc_bwd_one_pass_kernelI11Bf16IOFp32WLi512ELi160ELi640EEv26Group_norm_nhwc_bwd_params)
        /*35cc*/ 	.short	0x0380
        /*35ce*/ 	.short	0x00b8


	//----- nvinfo : EIATTR_SW_WAR
	.align		4
.L_565:
        /*35d0*/ 	.byte	0x04, 0x36
        /*35d2*/ 	.short	(.L_567 - .L_566)
.L_566:
        /*35d4*/ 	.word	0x00000008
.L_567:


//--------------------- .nv.info._Z35group_norm_nhwc_bwd_one_pass_kernelI11Bf16IOBf16WLi64ELi160ELi640EEv26Group_norm_nhwc_bwd_params --------------------------
	.section	.nv.info._Z35group_norm_nhwc_bwd_one_pass_kernelI11Bf16IOBf16WLi64ELi160ELi640EEv26Group_norm_nhwc_bwd_params,"",@"SHT_CUDA_INFO"
	.sectionflags	@""
	.align	4


	//----- nvinfo : EIATTR_CUDA_API_VERSION
	.align		4
        /*0000*/ 	.byte	0x04, 0x37
        /*0002*/ 	.short	(.L_569 - .L_568)
.L_568:
        /*0004*/ 	.word	0x00000082


	//----- nvinfo : EIATTR_KPARAM_INFO
	.align		4
.L_569:
        /*0008*/ 	.byte	0x04, 0x17
        /*000a*/ 	.short	(.L_571 - .L_570)
.L_570:
        /*000c*/ 	.word	0x00000000
        /*0010*/ 	.short	0x0000
        /*0012*/ 	.short	0x0000
        /*0014*/ 	.byte	0x00, 0xf0, 0xe1, 0x02


	//----- nvinfo : EIATTR_SPARSE_MMA_MASK
	.align		4
.L_571:
        /*0018*/ 	.byte	0x03, 0x50
        /*001a*/ 	.short	0x0000


	//----- nvinfo : EIATTR_MAXREG_COUNT
	.align		4
        /*001c*/ 	.byte	0x03, 0x1b
        /*001e*/ 	.short	0x0060


	//----- nvinfo : EIATTR_NUM_BARRIERS
	.align		4
        /*0020*/ 	.byte	0x02, 0x4c
        /*0022*/ 	.byte	0x01
	.zero		1


	//----- nvinfo : EIATTR_MERCURY_ISA_VERSION
	.align		4
        /*0024*/ 	.byte	0x03, 0x5f
        /*0026*/ 	.short	0x0101


	//----- nvinfo : EIATTR_INT_WARP_WIDE_INSTR_OFFSETS
	.align		4
        /*0028*/ 	.byte	0x04, 0x31
        /*002a*/ 	.short	(.L_573 - .L_572)


	//   ....[0]....
.L_572:
        /*002c*/ 	.word	0x00002f70


	//----- nvinfo : EIATTR_COOP_GROUP_MASK_REGIDS
	.align		4
.L_573:
        /*0030*/ 	.byte	0x04, 0x29
        /*0032*/ 	.short	(.L_575 - .L_574)


	//   ....[0]....
.L_574:
        /*0034*/ 	.word	0xffffffff


	//   ....[1]....
        /*0038*/ 	.word	0xffffffff


	//   ....[2]....
        /*003c*/ 	.word	0xffffffff


	//   ....[3]....
        /*0040*/ 	.word	0xffffffff


	//   ....[4]....
        /*0044*/ 	.word	0xffffffff


	//   ....[5]....
        /*0048*/ 	.word	0xffffffff


	//   ....[6]....
        /*004c*/ 	.word	0xffffffff


	//   ....[7]....
        /*0050*/ 	.word	0xffffffff


	//   ....[8]....
        /*0054*/ 	.word	0xffffffff


	//   ....[9]....
        /*0058*/ 	.word	0xffffffff


	//----- nvinfo : EIATTR_COOP_GROUP_INSTR_OFFSETS
	.align		4
.L_575:
        /*005c*/ 	.byte	0x04, 0x28
        /*005e*/ 	.short	(.L_577 - .L_576)


	//   ....[0]....
.L_576:
        /*0060*/ 	.word	0x00002d00


	//   ....[1]....
        /*0064*/ 	.word	0x00002d40


	//   ....[2]....
        /*0068*/ 	.word	0x00002dc0


	//   ....[3]....
        /*006c*/ 	.word	0x00002de0


	//   ....[4]....
        /*0070*/ 	.word	0x00002e50


	//   ....[5]....
        /*0074*/ 	.word	0x00002e70


	//   ....[6]....
        /*0078*/ 	.word	0x00002ea0


	//   ....[7]....
        /*007c*/ 	.word	0x00002ec0


	//   ....[8]....
        /*0080*/ 	.word	0x00002f10


	//   ....[9]....
        /*0084*/ 	.word	0x00002f20


	//----- nvinfo : EIATTR_VRC_CTA_INIT_COUNT
	.align		4
.L_577:
        /*0088*/ 	.byte	0x02, 0x4a
	.zero		1
	.zero		1


	//----- nvinfo : EIATTR_EXIT_INSTR_OFFSETS
	.align		4
        /*008c*/ 	.byte	0x04, 0x1c
        /*008e*/ 	.short	(.L_579 - .L_578)


	//   ....[0]....
.L_578:
        /*0090*/ 	.word	0x00005eb0


	//   ....[1]....
        /*0094*/ 	.word	0x00005fe0


	//   ....[2]....
        /*0098*/ 	.word	0x00006600


	//   ....[3]....
        /*009c*/ 	.word	0x00006c00


	//----- nvinfo : EIATTR_MAX_THREADS
	.align		4
.L_579:
        /*00a0*/ 	.byte	0x04, 0x05
        /*00a2*/ 	.short	(.L_581 - .L_580)
.L_580:
        /*00a4*/ 	.word	0x00000280
        /*00a8*/ 	.word	0x00000001
        /*00ac*/ 	.word	0x00000001


	//----- nvinfo : EIATTR_CRS_STACK_SIZE
	.align		4
.L_581:
        /*00b0*/ 	.byte	0x04, 0x1e
        /*00b2*/ 	.short	(.L_583 - .L_582)
.L_582:
        /*00b4*/ 	.word	0x00000000


	//----- nvinfo : EIATTR_CBANK_PARAM_SIZE
	.align		4
.L_583:
        /*00b8*/ 	.byte	0x03, 0x19
        /*00ba*/ 	.short	0x00b8


	//----- nvinfo : EIATTR_PARAM_CBANK
	.align		4
        /*00bc*/ 	.byte	0x04, 0x0a
        /*00be*/ 	.short	(.L_585 - .L_584)
	.align		4
.L_584:
        /*00c0*/ 	.word	index@(.nv.constant0._Z35group_norm_nhwc_bwd_one_pass_kernelI11Bf16IOBf16WLi64ELi160ELi640EEv26Group_norm_nhwc_bwd_params)
        /*00c4*/ 	.short	0x0380
        /*00c6*/ 	.short	0x00b8


	//----- nvinfo : EIATTR_SW_WAR
	.align		4
.L_585:
        /*00c8*/ 	.byte	0x04, 0x36
        /*00ca*/ 	.short	(.L_587 - .L_586)
.L_586:
        /*00cc*/ 	.word	0x00000008
.L_587:


//--------------------- .nv.info._Z35group_norm_nhwc_bwd_one_pass_kernelI11Bf16IOBf16WLi128ELi160ELi640EEv26Group_norm_nhwc_bwd_params --------------------------
	.section	.nv.info._Z35group_norm_nhwc_bwd_one_pass_kernelI11Bf16IOBf16WLi128ELi160ELi640EEv26Group_norm_nhwc_bwd_params,"",@"SHT_CUDA_INFO"
	.sectionflags	@""
	.align	4


	//----- nvinfo : EIATTR_CUDA_API_VERSION
	.align		4
        /*0000*/ 	.byte	0x04, 0x37
        /*0002*/ 	.short	(.L_589 - .L_588)
.L_588:
        /*0004*/ 	.word	0x00000082


	//----- nvinfo : EIATTR_KPARAM_INFO
	.align		4
.L_589:
        /*0008*/ 	.byte	0x04, 0x17
        /*000a*/ 	.short	(.L_591 - .L_590)
.L_590:
        /*000c*/ 	.word	0x00000000
        /*0010*/ 	.short	0x0000
        /*0012*/ 	.short	0x0000
        /*0014*/ 	.byte	0x00, 0xf0, 0xe1, 0x02


	//----- nvinfo : EIATTR_SPARSE_MMA_MASK
	.align		4
.L_591:
        /*0018*/ 	.byte	0x03, 0x50
        /*001a*/ 	.short	0x0000


	//----- nvinfo : EIATTR_MAXREG_COUNT
	.align		4
        /*001c*/ 	.byte	0x03, 0x1b
        /*001e*/ 	.short	0x0060


	//----- nvinfo : EIATTR_NUM_BARRIERS
	.align		4
        /*0020*/ 	.byte	0x02, 0x4c
        /*0022*/ 	.byte	0x01
	.zero		1


	//----- nvinfo : EIATTR_MERCURY_ISA_VERSION
	.align		4
        /*0024*/ 	.byte	0x03, 0x5f
        /*0026*/ 	.short	0x0101


	//----- nvinfo : EIATTR_INT_WARP_WIDE_INSTR_OFFSETS
	.align		4
        /*0028*/ 	.byte	0x04, 0x31
        /*002a*/ 	.short	(.L_593 - .L_592)


	//   ....[0]....
.L_592:
        /*002c*/ 	.word	0x00005740


	//----- nvinfo : EIATTR_COOP_GROUP_MASK_REGIDS
	.align		4
.L_593:
        /*0030*/ 	.byte	0x04, 0x29
        /*0032*/ 	.short	(.L_595 - .L_594)


	//   ....[0]....
.L_594:
        /*0034*/ 	.word	0xffffffff


	//   ....[1]....
        /*0038*/ 	.word	0xffffffff


	//   ....[2]....
        /*003c*/ 	.word	0xffffffff


	//   ....[3]....
        /*0040*/ 	.word	0xffffffff


	//   ....[4]....
        /*0044*/ 	.word	0xffffffff


	//   ....[5]....
        /*0048*/ 	.word	0xffffffff


	//   ....[6]....
        /*004c*/ 	.word	0xffffffff


	//   ....[7]....
        /*0050*/ 	.word	0xffffffff


	//   ....[8]....
        /*0054*/ 	.word	0xffffffff


	//   ....[9]....
        /*0058*/ 	.word	0xffffffff


	//----- nvinfo : EIATTR_COOP_GROUP_INSTR_OFFSETS
	.align		4
.L_595:
        /*005c*/ 	.byte	0x04, 0x28
        /*005e*/ 	.short	(.L_597 - .L_596)


	//   ....[0]....
.L_596:
        /*0060*/ 	.word	0x000054f0


	//   ....[1]....
        /*0064*/ 	.word	0x00005520


	//   ....[2]....
        /*0068*/ 	.word	0x000055a0


	//   ....[3]....
        /*006c*/ 	.word	0x000055b0


	//   ....[4]....
        /*0070*/ 	.word	0x00005600


	//   ....[5]....
        /*0074*/ 	.word	0x00005610


	//   ....[6]....
        /*0078*/ 	.word	0x00005640


	//   ....[7]....
        /*007c*/ 	.word	0x00005670


	//   ....[8]....
        /*0080*/ 	.word	0x000056e0


	//   ....[9]....
        /*0084*/ 	.word	0x000056f0


	//----- nvinfo : EIATTR_VRC_CTA_INIT_COUNT
	.align		4
.L_597:
        /*0088*/ 	.byte	0x02, 0x4a
	.zero		1
	.zero		1


	//----- nvinfo : EIATTR_EXIT_INSTR_OFFSETS
	.align		4
        /*008c*/ 	.byte	0x04, 0x1c
        /*008e*/ 	.short	(.L_599 - .L_598)


	//   ....[0]....
.L_598:
        /*0090*/ 	.word	0x0000aa90


	//   ....[1]....
        /*0094*/ 	.word	0x0000abc0


	//   ....[2]....
        /*0098*/ 	.word	0x0000b1c0


	//   ....[3]....
        /*009c*/ 	.word	0x0000b7c0


	//----- nvinfo : EIATTR_MAX_THREADS
	.align		4
.L_599:
        /*00a0*/ 	.byte	0x04, 0x05
        /*00a2*/ 	.short	(.L_601 - .L_600)
.L_600:
        /*00a4*/ 	.word	0x00000280
        /*00a8*/ 	.word	0x00000001
        /*00ac*/ 	.word	0x00000001


	//----- nvinfo : EIATTR_CRS_STACK_SIZE
	.align		4
.L_601:
        /*00b0*/ 	.byte	0x04, 0x1e
        /*00b2*/ 	.short	(.L_603 - .L_602)
.L_602:
        /*00b4*/ 	.word	0x00000000


	//----- nvinfo : EIATTR_CBANK_PARAM_SIZE
	.align		4
.L_603:
        /*00b8*/ 	.byte	0x03, 0x19
        /*00ba*/ 	.short	0x00b8


	//----- nvinfo : EIATTR_PARAM_CBANK
	.align		4
        /*00bc*/ 	.byte	0x04, 0x0a
        /*00be*/ 	.short	(.L_605 - .L_604)
	.align		4
.L_604:
        /*00c0*/ 	.word	index@(.nv.constant0._Z35group_norm_nhwc_bwd_one_pass_kernelI11Bf16IOBf16WLi128ELi160ELi640EEv26Group_norm_nhwc_bwd_params)
        /*00c4*/ 	.short	0x0380
        /*00c6*/ 	.short	0x00b8


	//----- nvinfo : EIATTR_SW_WAR
	.align		4
.L_605:
        /*00c8*/ 	.byte	0x04, 0x36
        /*00ca*/ 	.short	(.L_607 - .L_606)
.L_606:
        /*00cc*/ 	.word	0x00000008
.L_607:


//--------------------- .nv.info._Z35group_norm_nhwc_bwd_one_pass_kernelI11Bf16IOBf16WLi256ELi160ELi640EEv26Group_norm_nhwc_bwd_params --------------------------
	.section	.nv.info._Z35group_norm_nhwc_bwd_one_pass_kernelI11Bf16IOBf16WLi256ELi160ELi640EEv26Group_norm_nhwc_bwd_params,"",@"SHT_CUDA_INFO"
	.sectionflags	@""
	.align	4


	//----- nvinfo : EIATTR_CUDA_API_VERSION
	.align		4
        /*0000*/ 	.byte	0x04, 0x37
        /*0002*/ 	.short	(.L_609 - .L_608)
.L_608:
        /*0004*/ 	.word	0x00000082


	//----- nvinfo : EIATTR_KPARAM_INFO
	.align		4
.L_609:
        /*0008*/ 	.byte	0x04, 0x17
        /*000a*/ 	.short	(.L_611 - .L_610)
.L_610:
        /*000c*/ 	.word	0x00000000
        /*0010*/ 	.short	0x0000
        /*0012*/ 	.short	0x0000
        /*0014*/ 	.byte	0x00, 0xf0, 0xe1, 0x02


	//----- nvinfo : EIATTR_SPARSE_MMA_MASK
	.align		4
.L_611:
        /*0018*/ 	.byte	0x03, 0x50
        /*001a*/ 	.short	0x0000


	//----- nvinfo : EIATTR_MAXREG_COUNT
	.align		4
        /*001c*/ 	.byte	0x03, 0x1b
        /*001e*/ 	.short	0x0060


	//----- nvinfo : EIATTR_NUM_BARRIERS
	.align		4
        /*0020*/ 	.byte	0x02, 0x4c
        /*0022*/ 	.byte	0x01
	.zero		1


	//----- nvinfo : EIATTR_ANNOTATIONS
	.align		4
        /*0024*/ 	.byte	0x04, 0x55
        /*0026*/ 	.short	(.L_613 - .L_612)


	//   ....[0]....
.L_612:
        /* <DEDUP_REMOVED lines=387> */


	//----- nvinfo : EIATTR_MERCURY_ISA_VERSION
	.align		4
.L_613:
        /*1840*/ 	.byte	0x03, 0x5f
        /*1842*/ 	.short	0x0101


	//----- nvinfo : EIATTR_INT_WARP_WIDE_INSTR_OFFSETS
	.align		4
        /*1844*/ 	.byte	0x04, 0x31
        /*1846*/ 	.short	(.L_615 - .L_614)


	//   ....[0]....
.L_614:
        /*1848*/ 	.word	0x0000eeb0


	//   ....[1]....
        /*184c*/ 	.word	0x00010030


	//   ....[2]....
        /*1850*/ 	.word	0x00010070


	//   ....[3]....
        /*1854*/ 	.word	0x000100b0


	//   ....[4]....
        /*1858*/ 	.word	0x000100f0


	//   ....[5]....
        /*185c*/ 	.word	0x00010310


	//----- nvinfo : EIATTR_COOP_GROUP_MASK_REGIDS
	.align		4
.L_615:
        /*1860*/ 	.byte	0x04, 0x29
        /*1862*/ 	.short	(.L_617 - .L_616)


	//   ....[0]....
.L_616:
        /*1864*/ 	.word	0xffffffff


	//   ....[1]....
        /*1868*/ 	.word	0xffffffff


	//   ....[2]....
        /*186c*/ 	.word	0xffffffff


	//   ....[3]....
        /*1870*/ 	.word	0xffffffff


	//   ....[4]....
        /*1874*/ 	.word	0xffffffff


	//   ....[5]....
        /*1878*/ 	.word	0xffffffff


	//   ....[6]....
        /*187c*/ 	.word	0xffffffff


	//   ....[7]....
        /*1880*/ 	.word	0xffffffff


	//   ....[8]....
        /*1884*/ 	.word	0xffffffff


	//   ....[9]....
        /*1888*/ 	.word	0xffffffff


	//----- nvinfo : EIATTR_COOP_GROUP_INSTR_OFFSETS
	.align		4
.L_617:
        /*188c*/ 	.byte	0x04, 0x28
        /*188e*/ 	.short	(.L_619 - .L_618)


	//   ....[0]....
.L_618:
        /*1890*/ 	.word	0x0000ec40


	//   ....[1]....
        /*1894*/ 	.word	0x0000ec80


	//   ....[2]....
        /*1898*/ 	.word	0x0000ed50


	//   ....[3]....
        /*189c*/ 	.word	0x0000ed60


	//   ....[4]....
        /*18a0*/ 	.word	0x0000ed90


	//   ....[5]....
        /*18a4*/ 	.word	0x0000edb0


	//   ....[6]....
        /*18a8*/ 	.word	0x0000ede0


	//   ....[7]....
        /*18ac*/ 	.word	0x0000ee00


	//   ....[8]....
        /*18b0*/ 	.word	0x0000ee50


	//   ....[9]....
        /*18b4*/ 	.word	0x0000ee60


	//----- nvinfo : EIATTR_VRC_CTA_INIT_COUNT
	.align		4
.L_619:
        /*18b8*/ 	.byte	0x02, 0x4a
	.zero		1
	.zero		1


	//----- nvinfo : EIATTR_EXIT_INSTR_OFFSETS
	.align		4
        /*18bc*/ 	.byte	0x04, 0x1c
        /*18be*/ 	.short	(.L_621 - .L_620)


	//   ....[0]....
.L_620:
        /*18c0*/ 	.word	0x00010e90


	//   ....[1]....
        /*18c4*/ 	.word	0x00010fc0


	//   ....[2]....
        /*18c8*/ 	.word	0x000115c0


	//   ....[3]....
        /*18cc*/ 	.word	0x00011bc0


	//----- nvinfo : EIATTR_MAX_THREADS
	.align		4
.L_621:
        /*18d0*/ 	.byte	0x04, 0x05
        /*18d2*/ 	.short	(.L_623 - .L_622)
.L_622:
        /*18d4*/ 	.word	0x00000280
        /*18d8*/ 	.word	0x00000001
        /*18dc*/ 	.word	0x00000001


	//----- nvinfo : EIATTR_CRS_STACK_SIZE
	.align		4
.L_623:
        /*18e0*/ 	.byte	0x04, 0x1e
        /*18e2*/ 	.short	(.L_625 - .L_624)
.L_624:
        /*18e4*/ 	.word	0x00000000


	//----- nvinfo : EIATTR_CBANK_PARAM_SIZE
	.align		4
.L_625:
        /*18e8*/ 	.byte	0x03, 0x19
        /*18ea*/ 	.short	0x00b8


	//----- nvinfo : EIATTR_PARAM_CBANK
	.align		4
        /*18ec*/ 	.byte	0x04, 0x0a
        /*18ee*/ 	.short	(.L_627 - .L_626)
	.align		4
.L_626:
        /*18f0*/ 	.word	index@(.nv.constant0._Z35group_norm_nhwc_bwd_one_pass_kernelI11Bf16IOBf16WLi256ELi160ELi640EEv26Group_norm_nhwc_bwd_params)
        /*18f4*/ 	.short	0x0380
        /*18f6*/ 	.short	0x00b8


	//----- nvinfo : EIATTR_SW_WAR
	.align		4
.L_627:
        /*18f8*/ 	.byte	0x04, 0x36
        /*18fa*/ 	.short	(.L_629 - .L_628)
.L_628:
        /*18fc*/ 	.word	0x00000008
.L_629:


//--------------------- .nv.info._Z35group_norm_nhwc_bwd_one_pass_kernelI11Bf16IOBf16WLi512ELi160ELi640EEv26Group_norm_nhwc_bwd_params --------------------------
	.section	.nv.info._Z35group_norm_nhwc_bwd_one_pass_kernelI11Bf16IOBf16WLi512ELi160ELi640EEv26Group_norm_nhwc_bwd_params,"",@"SHT_CUDA_INFO"
	.sectionflags	@""
	.align	4


	//----- nvinfo : EIATTR_CUDA_API_VERSION
	.align		4
        /*0000*/ 	.byte	0x04, 0x37
        /*0002*/ 	.short	(.L_631 - .L_630)
.L_630:
        /*0004*/ 	.word	0x00000082


	//----- nvinfo : EIATTR_KPARAM_INFO
	.align		4
.L_631:
        /*0008*/ 	.byte	0x04, 0x17
        /*000a*/ 	.short	(.L_633 - .L_632)
.L_632:
        /*000c*/ 	.word	0x00000000
        /*0010*/ 	.short	0x0000
        /*0012*/ 	.short	0x0000
        /*0014*/ 	.byte	0x00, 0xf0, 0xe1, 0x02


	//----- nvinfo : EIATTR_SPARSE_MMA_MASK
	.align		4
.L_633:
        /*0018*/ 	.byte	0x03, 0x50
        /*001a*/ 	.short	0x0000


	//----- nvinfo : EIATTR_MAXREG_COUNT
	.align		4
        /*001c*/ 	.byte	0x03, 0x1b
        /*001e*/ 	.short	0x0060


	//----- nvinfo : EIATTR_NUM_BARRIERS
	.align		4
        /*0020*/ 	.byte	0x02, 0x4c
        /*0022*/ 	.byte	0x01
	.zero		1


	//----- nvinfo : EIATTR_ANNOTATIONS
	.align		4
        /*0024*/ 	.byte	0x04, 0x55
        /*0026*/ 	.short	(.L_635 - .L_634)


	//   ....[0]....
.L_634:
        /* <DEDUP_REMOVED lines=852> */


	//----- nvinfo : EIATTR_MERCURY_ISA_VERSION
	.align		4
.L_635:
        /*3550*/ 	.byte	0x03, 0x5f
        /*3552*/ 	.short	0x0101


	//----- nvinfo : EIATTR_INT_WARP_WIDE_INSTR_OFFSETS
	.align		4
        /*3554*/ 	.byte	0x04, 0x31
        /*3556*/ 	.short	(.L_637 - .L_636)


	//   ....[0]....
.L_636:
        /*3558*/ 	.word	0x0001ddb0


	//   ....[1]....
        /*355c*/ 	.word	0x0001ef30


	//   ....[2]....
        /*3560*/ 	.word	0x0001ef70


	//   ....[3]....
        /*3564*/ 	.word	0x0001efb0


	//   ....[4]....
        /*3568*/ 	.word	0x0001eff0


	//   ....[5]....
        /*356c*/ 	.word	0x0001f210


	//----- nvinfo : EIATTR_COOP_GROUP_MASK_REGIDS
	.align		4
.L_637:
        /*3570*/ 	.byte	0x04, 0x29
        /*3572*/ 	.short	(.L_639 - .L_638)


	//   ....[0]....
.L_638:
        /*3574*/ 	.word	0xffffffff


	//   ....[1]....
        /*3578*/ 	.word	0xffffffff


	//   ....[2]....
        /*357c*/ 	.word	0xffffffff


	//   ....[3]....
        /*3580*/ 	.word	0xffffffff


	//   ....[4]....
        /*3584*/ 	.word	0xffffffff


	//   ....[5]....
        /*3588*/ 	.word	0xffffffff


	//   ....[6]....
        /*358c*/ 	.word	0xffffffff


	//   ....[7]....
        /*3590*/ 	.word	0xffffffff


	//   ....[8]....
        /*3594*/ 	.word	0xffffffff


	//   ....[9]....
        /*3598*/ 	.word	0xffffffff


	//----- nvinfo : EIATTR_COOP_GROUP_INSTR_OFFSETS
	.align		4
.L_639:
        /*359c*/ 	.byte	0x04, 0x28
        /*359e*/ 	.short	(.L_641 - .L_640)


	//   ....[0]....
.L_640:
        /*35a0*/ 	.word	0x0001db50


	//   ....[1]....
        /*35a4*/ 	.word	0x0001db80


	//   ....[2]....
        /*35a8*/ 	.word	0x0001dc50


	//   ....[3]....
        /*35ac*/ 	.word	0x0001dc60


	//   ....[4]....
        /*35b0*/ 	.word	0x0001dc90


	//   ....[5]....
        /*35b4*/ 	.word	0x0001dcb0


	//   ....[6]....
        /*35b8*/ 	.word	0x0001dce0


	//   ....[7]....
        /*35bc*/ 	.word	0x0001dd00


	//   ....[8]....
        /*35c0*/ 	.word	0x0001dd50


	//   ....[9]....
        /*35c4*/ 	.word	0x0001dd60


	//----- nvinfo : EIATTR_VRC_CTA_INIT_COUNT
	.align		4
.L_641:
        /*35c8*/ 	.byte	0x02, 0x4a
	.zero		1
	.zero		1


	//----- nvinfo : EIATTR_EXIT_INSTR_OFFSETS
	.align		4
        /*35cc*/ 	.byte	0x04, 0x1c
        /*35ce*/ 	.short	(.L_643 - .L_642)


	//   ....[0]....
.L_642:
        /*35d0*/ 	.word	0x0001fd90


	//   ....[1]....
        /*35d4*/ 	.word	0x0001fec0


	//   ....[2]....
        /*35d8*/ 	.word	0x000204c0


	//   ....[3]....
        /*35dc*/ 	.word	0x00020ac0


	//----- nvinfo : EIATTR_MAX_THREADS
	.align		4
.L_643:
        /*35e0*/ 	.byte	0x04, 0x05
        /*35e2*/ 	.short	(.L_645 - .L_644)
.L_644:
        /*35e4*/ 	.word	0x00000280
        /*35e8*/ 	.word	0x00000001
        /*35ec*/ 	.word	0x00000001


	//----- nvinfo : EIATTR_CRS_STACK_SIZE
	.align		4
.L_645:
        /*35f0*/ 	.byte	0x04, 0x1e
        /*35f2*/ 	.short	(.L_647 - .L_646)
.L_646:
        /*35f4*/ 	.word	0x00000000


	//----- nvinfo : EIATTR_CBANK_PARAM_SIZE
	.align		4
.L_647:
        /*35f8*/ 	.byte	0x03, 0x19
        /*35fa*/ 	.short	0x00b8


	//----- nvinfo : EIATTR_PARAM_CBANK
	.align		4
        /*35fc*/ 	.byte	0x04, 0x0a
        /*35fe*/ 	.short	(.L_649 - .L_648)
	.align		4
.L_648:
        /*3600*/ 	.word	index@(.nv.constant0._Z35group_norm_nhwc_bwd_one_pass_kernelI11Bf16IOBf16WLi512ELi160ELi640EEv26Group_norm_nhwc_bwd_params)
        /*3604*/ 	.short	0x0380
        /*3606*/ 	.short	0x00b8


	//----- nvinfo : EIATTR_SW_WAR
	.align		4
.L_649:
        /*3608*/ 	.byte	0x04, 0x36
        /*360a*/ 	.short	(.L_651 - .L_650)
.L_650:
        /*360c*/ 	.word	0x00000008
.L_651:


//--------------------- .nv.info._Z35group_norm_nhwc_bwd_one_pass_kernelI11Bf16IOFp16WLi64ELi160ELi640EEv26Group_norm_nhwc_bwd_params --------------------------
	.section	.nv.info._Z35group_norm_nhwc_bwd_one_pass_kernelI11Bf16IOFp16WLi64ELi160ELi640EEv26Group_norm_nhwc_bwd_params,"",@"SHT_CUDA_INFO"
	.sectionflags	@""
	.align	4


	//----- nvinfo : EIATTR_CUDA_API_VERSION
	.align		4
        /*0000*/ 	.byte	0x04, 0x37
        /*0002*/ 	.short	(.L_653 - .L_652)
.L_652:
        /*0004*/ 	.word	0x00000082


	//----- nvinfo : EIATTR_KPARAM_INFO
	.align		4
.L_653:
        /*0008*/ 	.byte	0x04, 0x17
        /*000a*/ 	.short	(.L_655 - .L_654)
.L_654:
        /*000c*/ 	.word	0x00000000
        /*0010*/ 	.short	0x0000
        /*0012*/ 	.short	0x0000
        /*0014*/ 	.byte	0x00, 0xf0, 0xe1, 0x02


	//----- nvinfo : EIATTR_SPARSE_MMA_MASK
	.align		4
.L_655:
        /*0018*/ 	.byte	0x03, 0x50
        /*001a*/ 	.short	0x0000


	//----- nvinfo : EIATTR_MAXREG_COUNT
	.align		4
        /*001c*/ 	.byte	0x03, 0x1b
        /*001e*/ 	.short	0x0060


	//----- nvinfo : EIATTR_NUM_BARRIERS
	.align		4
        /*0020*/ 	.byte	0x02, 0x4c
        /*0022*/ 	.byte	0x01
	.zero		1


	//----- nvinfo : EIATTR_MERCURY_ISA_VERSION
	.align		4
        /*0024*/ 	.byte	0x03, 0x5f
        /*0026*/ 	.short	0x0101


	//----- nvinfo : EIATTR_INT_WARP_WIDE_INSTR_OFFSETS
	.align		4
        /*0028*/ 	.byte	0x04, 0x31
        /*002a*/ 	.short	(.L_657 - .L_656)


	//   ....[0]....
.L_656:
        /*002c*/ 	.word	0x00002f70


	//----- nvinfo : EIATTR_COOP_GROUP_MASK_REGIDS
	.align		4
.L_657:
        /*0030*/ 	.byte	0x04, 0x29
        /*0032*/ 	.short	(.L_659 - .L_658)


	//   ....[0]....
.L_658:
        /*0034*/ 	.word	0xffffffff


	//   ....[1]....
        /*0038*/ 	.word	0xffffffff


	//   ....[2]....
        /*003c*/ 	.word	0xffffffff


	//   ....[3]....
        /*0040*/ 	.word	0xffffffff


	//   ....[4]....
        /*0044*/ 	.word	0xffffffff


	//   ....[5]....
        /*0048*/ 	.word	0xffffffff


	//   ....[6]....
        /*004c*/ 	.word	0xffffffff


	//   ....[7]....
        /*0050*/ 	.word	0xffffffff


	//   ....[8]....
        /*0054*/ 	.word	0xffffffff


	//   ....[9]....
        /*0058*/ 	.word	0xffffffff


	//----- nvinfo : EIATTR_COOP_GROUP_INSTR_OFFSETS
	.align		4
.L_659:
        /*005c*/ 	.byte	0x04, 0x28
        /*005e*/ 	.short	(.L_661 - .L_660)


	//   ....[0]....
.L_660:
        /*0060*/ 	.word	0x00002d00


	//   ....[1]....
        /*0064*/ 	.word	0x00002d40


	//   ....[2]....
        /*0068*/ 	.word	0x00002dc0


	//   ....[3]....
        /*006c*/ 	.word	0x00002de0


	//   ....[4]....
        /*0070*/ 	.word	0x00002e50


	//   ....[5]....
        /*0074*/ 	.word	0x00002e70


	//   ....[6]....
        /*0078*/ 	.word	0x00002ea0


	//   ....[7]....
        /*007c*/ 	.word	0x00002ec0


	//   ....[8]....
        /*0080*/ 	.word	0x00002f10


	//   ....[9]....
        /*0084*/ 	.word	0x00002f20


	//----- nvinfo : EIATTR_VRC_CTA_INIT_COUNT
	.align		4
.L_661:
        /*0088*/ 	.byte	0x02, 0x4a
	.zero		1
	.zero		1


	//----- nvinfo : EIATTR_EXIT_INSTR_OFFSETS
	.align		4
        /*008c*/ 	.byte	0x04, 0x1c
        /*008e*/ 	.short	(.L_663 - .L_662)


	//   ....[0]....
.L_662:
        /*0090*/ 	.word	0x00005eb0


	//   ....[1]....
        /*0094*/ 	.word	0x00005fe0


	//   ....[2]....
        /*0098*/ 	.word	0x00006600


	//   ....[3]....
        /*009c*/ 	.word	0x00006c00


	//----- nvinfo : EIATTR_MAX_THREADS
	.align		4
.L_663:
        /*00a0*/ 	.byte	0x04, 0x05
        /*00a2*/ 	.short	(.L_665 - .L_664)
.L_664:
        /*00a4*/ 	.word	0x00000280
        /*00a8*/ 	.word	0x00000001
        /*00ac*/ 	.word	0x00000001


	//----- nvinfo : EIATTR_CRS_STACK_SIZE
	.align		4
.L_665:
        /*00b0*/ 	.byte	0x04, 0x1e
        /*00b2*/ 	.short	(.L_667 - .L_666)
.L_666:
        /*00b4*/ 	.word	0x00000000


	//----- nvinfo : EIATTR_CBANK_PARAM_SIZE
	.align		4
.L_667:
        /*00b8*/ 	.byte	0x03, 0x19
        /*00ba*/ 	.short	0x00b8


	//----- nvinfo : EIATTR_PARAM_CBANK
	.align		4
        /*00bc*/ 	.byte	0x04, 0x0a
        /*00be*/ 	.short	(.L_669 - .L_668)
	.align		4
.L_668:
        /*00c0*/ 	.word	index@(.nv.constant0._Z35group_norm_nhwc_bwd_one_pass_kernelI11Bf16IOFp16WLi64ELi160ELi640EEv26Group_norm_nhwc_bwd_params)
        /*00c4*/ 	.short	0x0380
        /*00c6*/ 	.short	0x00b8


	//----- nvinfo : EIATTR_SW_WAR
	.align		4
.L_669:
        /*00c8*/ 	.byte	0x04, 0x36
        /*00ca*/ 	.short	(.L_671 - .L_670)
.L_670:
        /*00cc*/ 	.word	0x00000008
.L_671:


//--------------------- .nv.info._Z35group_norm_nhwc_bwd_one_pass_kernelI11Bf16IOFp16WLi128ELi160ELi640EEv26Group_norm_nhwc_bwd_params --------------------------
	.section	.nv.info._Z35group_norm_nhwc_bwd_one_pass_kernelI11Bf16IOFp16WLi128ELi160ELi640EEv26Group_norm_nhwc_bwd_params,"",@"SHT_CUDA_INFO"
	.sectionflags	@""
	.align	4


	//----- nvinfo : EIATTR_CUDA_API_VERSION
	.align		4
        /*0000*/ 	.byte	0x04, 0x37
        /*0002*/ 	.short	(.L_673 - .L_672)
.L_672:
        /*0004*/ 	.word	0x00000082


	//----- nvinfo : EIATTR_KPARAM_INFO
	.align		4
.L_673:
        /*0008*/ 	.byte	0x04, 0x17
        /*000a*/ 	.short	(.L_675 - .L_674)
.L_674:
        /*000c*/ 	.word	0x00000000
        /*0010*/ 	.short	0x0000
        /*0012*/ 	.short	0x0000
        /*0014*/ 	.byte	0x00, 0xf0, 0xe1, 0x02


	//----- nvinfo : EIATTR_SPARSE_MMA_MASK
	.align		4
.L_675:
        /*0018*/ 	.byte	0x03, 0x50
        /*001a*/ 	.short	0x0000


	//----- nvinfo : EIATTR_MAXREG_COUNT
	.align		4
        /*001c*/ 	.byte	0x03, 0x1b
        /*001e*/ 	.short	0x0060


	//----- nvinfo : EIATTR_NUM_BARRIERS
	.align		4
        /*0020*/ 	.byte	0x02, 0x4c
        /*0022*/ 	.byte	0x01
	.zero		1


	//----- nvinfo : EIATTR_MERCURY_ISA_VERSION
	.align		4
        /*0024*/ 	.byte	0x03, 0x5f
        /*0026*/ 	.short	0x0101


	//----- nvinfo : EIATTR_INT_WARP_WIDE_INSTR_OFFSETS
	.align		4
        /*0028*/ 	.byte	0x04, 0x31
        /*002a*/ 	.short	(.L_677 - .L_676)


	//   ....[0]....
.L_676:
        /*002c*/ 	.word	0x00005740


	//----- nvinfo : EIATTR_COOP_GROUP_MASK_REGIDS
	.align		4
.L_677:
        /*0030*/ 	.byte	0x04, 0x29
        /*0032*/ 	.short	(.L_679 - .L_678)


	//   ....[0]....
.L_678:
        /*0034*/ 	.word	0xffffffff


	//   ....[1]....
        /*0038*/ 	.word	0xffffffff


	//   ....[2]....
        /*003c*/ 	.word	0xffffffff


	//   ....[3]....
        /*0040*/ 	.word	0xffffffff


	//   ....[4]....
        /*0044*/ 	.word	0xffffffff


	//   ....[5]....
        /*0048*/ 	.word	0xffffffff


	//   ....[6]....
        /*004c*/ 	.word	0xffffffff


	//   ....[7]....
        /*0050*/ 	.word	0xffffffff


	//   ....[8]....
        /*0054*/ 	.word	0xffffffff


	//   ....[9]....
        /*0058*/ 	.word	0xffffffff


	//----- nvinfo : EIATTR_COOP_GROUP_INSTR_OFFSETS
	.align		4
.L_679:
        /*005c*/ 	.byte	0x04, 0x28
        /*005e*/ 	.short	(.L_681 - .L_680)


	//   ....[0]....
.L_680:
        /*0060*/ 	.word	0x000054f0


	//   ....[1]....
        /*0064*/ 	.word	0x00005520


	//   ....[2]....
        /*0068*/ 	.word	0x000055a0


	//   ....[3]....
        /*006c*/ 	.word	0x000055b0


	//   ....[4]....
        /*0070*/ 	.word	0x00005600


	//   ....[5]....
        /*0074*/ 	.word	0x00005610


	//   ....[6]....
        /*0078*/ 	.word	0x00005640


	//   ....[7]....
        /*007c*/ 	.word	0x00005670


	//   ....[8]....
        /*0080*/ 	.word	0x000056e0


	//   ....[9]....
        /*0084*/ 	.word	0x000056f0


	//----- nvinfo : EIATTR_VRC_CTA_INIT_COUNT
	.align		4
.L_681:
        /*0088*/ 	.byte	0x02, 0x4a
	.zero		1
	.zero		1


	//----- nvinfo : EIATTR_EXIT_INSTR_OFFSETS
	.align		4
        /*008c*/ 	.byte	0x04, 0x1c
        /*008e*/ 	.short	(.L_683 - .L_682)


	//   ....[0]....
.L_682:
        /*0090*/ 	.word	0x0000aa90


	//   ....[1]....
        /*0094*/ 	.word	0x0000abc0


	//   ....[2]....
        /*0098*/ 	.word	0x0000b1c0


	//   ....[3]....
        /*009c*/ 	.word	0x0000b7c0


	//----- nvinfo : EIATTR_MAX_THREADS
	.align		4
.L_683:
        /*00a0*/ 	.byte	0x04, 0x05
        /*00a2*/ 	.short	(.L_685 - .L_684)
.L_684:
        /*00a4*/ 	.word	0x00000280
        /*00a8*/ 	.word	0x00000001
        /*00ac*/ 	.word	0x00000001


	//----- nvinfo : EIATTR_CRS_STACK_SIZE
	.align		4
.L_685:
        /*00b0*/ 	.byte	0x04, 0x1e
        /*00b2*/ 	.short	(.L_687 - .L_686)
.L_686:
        /*00b4*/ 	.word	0x00000000


	//----- nvinfo : EIATTR_CBANK_PARAM_SIZE
	.align		4
.L_687:
        /*00b8*/ 	.byte	0x03, 0x19
        /*00ba*/ 	.short	0x00b8


	//----- nvinfo : EIATTR_PARAM_CBANK
	.align		4
        /*00bc*/ 	.byte	0x04, 0x0a
        /*00be*/ 	.short	(.L_689 - .L_688)
	.align		4
.L_688:
        /*00c0*/ 	.word	index@(.nv.constant0._Z35group_norm_nhwc_bwd_one_pass_kernelI11Bf16IOFp16WLi128ELi160ELi640EEv26Group_norm_nhwc_bwd_params)
        /*00c4*/ 	.short	0x0380
        /*00c6*/ 	.short	0x00b8


	//----- nvinfo : EIATTR_SW_WAR
	.align		4
.L_689:
        /*00c8*/ 	.byte	0x04, 0x36
        /*00ca*/ 	.short	(.L_691 - .L_690)
.L_690:
        /*00cc*/ 	.word	0x00000008
.L_691:


//--------------------- .nv.info._Z35group_norm_nhwc_bwd_one_pass_kernelI11Bf16IOFp16WLi256ELi160ELi640EEv26Group_norm_nhwc_bwd_params --------------------------
	.section	.nv.info._Z35group_norm_nhwc_bwd_one_pass_kernelI11Bf16IOFp16WLi256ELi160ELi640EEv26Group_norm_nhwc_bwd_params,"",@"SHT_CUDA_INFO"
	.sectionflags	@""
	.align	4


	//----- nvinfo : EIATTR_CUDA_API_VERSION
	.align		4
        /*0000*/ 	.byte	0x04, 0x37
        /*0002*/ 	.short	(.L_693 - .L_692)
.L_692:
        /*0004*/ 	.word	0x00000082


	//----- nvinfo : EIATTR_KPARAM_INFO
	.align		4
.L_693:
        /*0008*/ 	.byte	0x04, 0x17
        /*000a*/ 	.short	(.L_695 - .L_694)
.L_694:
        /*000c*/ 	.word	0x00000000
        /*0010*/ 	.short	0x0000
        /*0012*/ 	.short	0x0000
        /*0014*/ 	.byte	0x00, 0xf0, 0xe1, 0x02


	//----- nvinfo : EIATTR_SPARSE_MMA_MASK
	.align		4
.L_695:
        /*0018*/ 	.byte	0x03, 0x50
        /*001a*/ 	.short	0x0000


	//----- nvinfo : EIATTR_MAXREG_COUNT
	.align		4
        /*001c*/ 	.byte	0x03, 0x1b
        /*001e*/ 	.short	0x0060


	//----- nvinfo : EIATTR_NUM_BARRIERS
	.align		4
        /*0020*/ 	.byte	0x02, 0x4c
        /*0022*/ 	.byte	0x01
	.zero		1


	//----- nvinfo : EIATTR_ANNOTATIONS
	.align		4
        /*0024*/ 	.byte	0x04, 0x55
        /*0026*/ 	.short	(.L_697 - .L_696)


	//   ....[0]....
.L_696:
        /* <DEDUP_REMOVED lines=383> */


	//----- nvinfo : EIATTR_MERCURY_ISA_VERSION
	.align		4
.L_697:
        /*1800*/ 	.byte	0x03, 0x5f
        /*1802*/ 	.short	0x0101


	//----- nvinfo : EIATTR_INT_WARP_WIDE_INSTR_OFFSETS
	.align		4
        /*1804*/ 	.byte	0x04, 0x31
        /*1806*/ 	.short	(.L_699 - .L_698)


	//   ....[0]....
.L_698:
        /*1808*/ 	.word	0x0000ee10


	//   ....[1]....
        /*180c*/ 	.word	0x0000ff90


	//   ....[2]....
        /*1810*/ 	.word	0x0000ffd0


	//   ....[3]....
        /*1814*/ 	.word	0x00010010


	//   ....[4]....
        /*1818*/ 	.word	0x00010050


	//   ....[5]....
        /*181c*/ 	.word	0x00010270


	//----- nvinfo : EIATTR_COOP_GROUP_MASK_REGIDS
	.align		4
.L_699:
        /*1820*/ 	.byte	0x04, 0x29
        /*1822*/ 	.short	(.L_701 - .L_700)


	//   ....[0]....
.L_700:
        /*1824*/ 	.word	0xffffffff


	//   ....[1]....
        /*1828*/ 	.word	0xffffffff


	//   ....[2]....
        /*182c*/ 	.word	0xffffffff


	//   ....[3]....
        /*1830*/ 	.word	0xffffffff


	//   ....[4]....
        /*1834*/ 	.word	0xffffffff


	//   ....[5]....
        /*1838*/ 	.word	0xffffffff


	//   ....[6]....
        /*183c*/ 	.word	0xffffffff


	//   ....[7]....
        /*1840*/ 	.word	0xffffffff


	//   ....[8]....
        /*1844*/ 	.word	0xffffffff


	//   ....[9]....
        /*1848*/ 	.word	0xffffffff


	//----- nvinfo : EIATTR_COOP_GROUP_INSTR_OFFSETS
	.align		4
.L_701:
        /*184c*/ 	.byte	0x04, 0x28
        /*184e*/ 	.short	(.L_703 - .L_702)


	//   ....[0]....
.L_702:
        /*1850*/ 	.word	0x0000eba0


	//   ....[1]....
        /*1854*/ 	.word	0x0000ebe0


	//   ....[2]....
        /*1858*/ 	.word	0x0000ecb0


	//   ....[3]....
        /*185c*/ 	.word	0x0000ecc0


	//   ....[4]....
        /*1860*/ 	.word	0x0000ecf0


	//   ....[5]....
        /*1864*/ 	.word	0x0000ed10


	//   ....[6]....
        /*1868*/ 	.word	0x0000ed40


	//   ....[7]....
        /*186c*/ 	.word	0x0000ed60


	//   ....[8]....
        /*1870*/ 	.word	0x0000edb0


	//   ....[9]....
        /*1874*/ 	.word	0x0000edc0


	//----- nvinfo : EIATTR_VRC_CTA_INIT_COUNT
	.align		4
.L_703:
        /*1878*/ 	.byte	0x02, 0x4a
	.zero		1
	.zero		1


	//----- nvinfo : EIATTR_EXIT_INSTR_OFFSETS
	.align		4
        /*187c*/ 	.byte	0x04, 0x1c
        /*187e*/ 	.short	(.L_705 - .L_704)


	//   ....[0]....
.L_704:
        /*1880*/ 	.word	0x00010df0


	//   ....[1]....
        /*1884*/ 	.word	0x00010f20


	//   ....[2]....
        /*1888*/ 	.word	0x00011520


	//   ....[3]....
        /*188c*/ 	.word	0x00011b20


	//----- nvinfo : EIATTR_MAX_THREADS
	.align		4
.L_705:
        /*1890*/ 	.byte	0x04, 0x05
        /*1892*/ 	.short	(.L_707 - .L_706)
.L_706:
        /*1894*/ 	.word	0x00000280
        /*1898*/ 	.word	0x00000001
        /*189c*/ 	.word	0x00000001


	//----- nvinfo : EIATTR_CRS_STACK_SIZE
	.align		4
.L_707:
        /*18a0*/ 	.byte	0x04, 0x1e
        /*18a2*/ 	.short	(.L_709 - .L_708)
.L_708:
        /*18a4*/ 	.word	0x00000000


	//----- nvinfo : EIATTR_CBANK_PARAM_SIZE
	.align		4
.L_709:
        /*18a8*/ 	.byte	0x03, 0x19
        /*18aa*/ 	.short	0x00b8


	//----- nvinfo : EIATTR_PARAM_CBANK
	.align		4
        /*18ac*/ 	.byte	0x04, 0x0a
        /*18ae*/ 	.short	(.L_711 - .L_710)
	.align		4
.L_710:
        /*18b0*/ 	.word	index@(.nv.constant0._Z35group_norm_nhwc_bwd_one_pass_kernelI11Bf16IOFp16WLi256ELi160ELi640EEv26Group_norm_nhwc_bwd_params)
        /*18b4*/ 	.short	0x0380
        /*18b6*/ 	.short	0x00b8


	//----- nvinfo : EIATTR_SW_WAR
	.align		4
.L_711:
        /*18b8*/ 	.byte	0x04, 0x36
        /*18ba*/ 	.short	(.L_713 - .L_712)
.L_712:
        /*18bc*/ 	.word	0x00000008
.L_713:


//--------------------- .nv.info._Z35group_norm_nhwc_bwd_one_pass_kernelI11Bf16IOFp16WLi512ELi160ELi640EEv26Group_norm_nhwc_bwd_params --------------------------
	.section	.nv.info._Z35group_norm_nhwc_bwd_one_pass_kernelI11Bf16IOFp16WLi512ELi160ELi640EEv26Group_norm_nhwc_bwd_params,"",@"SHT_CUDA_INFO"
	.sectionflags	@""
	.align	4


	//----- nvinfo : EIATTR_CUDA_API_VERSION
	.align		4
        /*0000*/ 	.byte	0x04, 0x37
        /*0002*/ 	.short	(.L_715 - .L_714)
.L_714:
        /*0004*/ 	.word	0x00000082


	//----- nvinfo : EIATTR_KPARAM_INFO
	.align		4
.L_715:
        /*0008*/ 	.byte	0x04, 0x17
        /*000a*/ 	.short	(.L_717 - .L_716)
.L_716:
        /*000c*/ 	.word	0x00000000
        /*0010*/ 	.short	0x0000
        /*0012*/ 	.short	0x0000
        /*0014*/ 	.byte	0x00, 0xf0, 0xe1, 0x02


	//----- nvinfo : EIATTR_SPARSE_MMA_MASK
	.align		4
.L_717:
        /*0018*/ 	.byte	0x03, 0x50
        /*001a*/ 	.short	0x0000


	//----- nvinfo : EIATTR_MAXREG_COUNT
	.align		4
        /*001c*/ 	.byte	0x03, 0x1b
        /*001e*/ 	.short	0x0060


	//----- nvinfo : EIATTR_NUM_BARRIERS
	.align		4
        /*0020*/ 	.byte	0x02, 0x4c
        /*0022*/ 	.byte	0x01
	.zero		1


	//----- nvinfo : EIATTR_ANNOTATIONS
	.align		4
        /*0024*/ 	.byte	0x04, 0x55
        /*0026*/ 	.short	(.L_719 - .L_718)


	//   ....[0]....
.L_718:
        /* <DEDUP_REMOVED lines=852> */


	//----- nvinfo : EIATTR_MERCURY_ISA_VERSION
	.align		4
.L_719:
        /*3550*/ 	.byte	0x03, 0x5f
        /*3552*/ 	.short	0x0101


	//----- nvinfo : EIATTR_INT_WARP_WIDE_INSTR_OFFSETS
	.align		4
        /*3554*/ 	.byte	0x04, 0x31
        /*3556*/ 	.short	(.L_721 - .L_720)


	//   ....[0]....
.L_720:
        /*3558*/ 	.word	0x0001ddb0


	//   ....[1]....
        /*355c*/ 	.word	0x0001ef30


	//   ....[2]....
        /*3560*/ 	.word	0x0001ef70


	//   ....[3]....
        /*3564*/ 	.word	0x0001efb0


	//   ....[4]....
        /*3568*/ 	.word	0x0001eff0


	//   ....[5]....
        /*356c*/ 	.word	0x0001f210


	//----- nvinfo : EIATTR_COOP_GROUP_MASK_REGIDS
	.align		4
.L_721:
        /*3570*/ 	.byte	0x04, 0x29
        /*3572*/ 	.short	(.L_723 - .L_722)


	//   ....[0]....
.L_722:
        /*3574*/ 	.word	0xffffffff


	//   ....[1]....
        /*3578*/ 	.word	0xffffffff


	//   ....[2]....
        /*357c*/ 	.word	0xffffffff


	//   ....[3]....
        /*3580*/ 	.word	0xffffffff


	//   ....[4]....
        /*3584*/ 	.word	0xffffffff


	//   ....[5]....
        /*3588*/ 	.word	0xffffffff


	//   ....[6]....
        /*358c*/ 	.word	0xffffffff


	//   ....[7]....
        /*3590*/ 	.word	0xffffffff


	//   ....[8]....
        /*3594*/ 	.word	0xffffffff


	//   ....[9]....
        /*3598*/ 	.word	0xffffffff


	//----- nvinfo : EIATTR_COOP_GROUP_INSTR_OFFSETS
	.align		4
.L_723:
        /*359c*/ 	.byte	0x04, 0x28
        /*359e*/ 	.short	(.L_725 - .L_724)


	//   ....[0]....
.L_724:
        /*35a0*/ 	.word	0x0001db50


	//   ....[1]....
        /*35a4*/ 	.word	0x0001db80


	//   ....[2]....
        /*35a8*/ 	.word	0x0001dc50


	//   ....[3]....
        /*35ac*/ 	.word	0x0001dc60


	//   ....[4]....
        /*35b0*/ 	.word	0x0001dc90


	//   ....[5]....
        /*35b4*/ 	.word	0x0001dcb0


	//   ....[6]....
        /*35b8*/ 	.word	0x0001dce0


	//   ....[7]....
        /*35bc*/ 	.word	0x0001dd00


	//   ....[8]....
        /*35c0*/ 	.word	0x0001dd50


	//   ....[9]....
        /*35c4*/ 	.word	0x0001dd60


	//----- nvinfo : EIATTR_VRC_CTA_INIT_COUNT
	.align		4
.L_725:
        /*35c8*/ 	.byte	0x02, 0x4a
	.zero		1
	.zero		1


	//----- nvinfo : EIATTR_EXIT_INSTR_OFFSETS
	.align		4
        /*35cc*/ 	.byte	0x04, 0x1c
        /*35ce*/ 	.short	(.L_727 - .L_726)


	//   ....[0]....
.L_726:
        /*35d0*/ 	.word	0x0001fd90


	//   ....[1]....
        /*35d4*/ 	.word	0x0001fec0


	//   ....[2]....
        /*35d8*/ 	.word	0x000204c0


	//   ....[3]....
        /*35dc*/ 	.word	0x00020ac0


	//----- nvinfo : EIATTR_MAX_THREADS
	.align		4
.L_727:
        /*35e0*/ 	.byte	0x04, 0x05
        /*35e2*/ 	.short	(.L_729 - .L_728)
.L_728:
        /*35e4*/ 	.word	0x00000280
        /*35e8*/ 	.word	0x00000001
        /*35ec*/ 	.word	0x00000001


	//----- nvinfo : EIATTR_CRS_STACK_SIZE
	.align		4
.L_729:
        /*35f0*/ 	.byte	0x04, 0x1e
        /*35f2*/ 	.short	(.L_731 - .L_730)
.L_730:
        /*35f4*/ 	.word	0x00000000


	//----- nvinfo : EIATTR_CBANK_PARAM_SIZE
	.align		4
.L_731:
        /*35f8*/ 	.byte	0x03, 0x19
        /*35fa*/ 	.short	0x00b8


	//----- nvinfo : EIATTR_PARAM_CBANK
	.align		4
        /*35fc*/ 	.byte	0x04, 0x0a
        /*35fe*/ 	.short	(.L_733 - .L_732)
	.align		4
.L_732:
        /*3600*/ 	.word	index@(.nv.constant0._Z35group_norm_nhwc_bwd_one_pass_kernelI11Bf16IOFp16WLi512ELi160ELi640EEv26Group_norm_nhwc_bwd_params)
        /*3604*/ 	.short	0x0380
        /*3606*/ 	.short	0x00b8


	//----- nvinfo : EIATTR_SW_WAR
	.align		4
.L_733:
        /*3608*/ 	.byte	0x04, 0x36
        /*360a*/ 	.short	(.L_735 - .L_734)
.L_734:
        /*360c*/ 	.word	0x00000008
.L_735:


//--------------------- .nv.info._Z35group_norm_nhwc_bwd_one_pass_kernelI11Fp16IOFp32WLi64ELi160ELi640EEv26Group_norm_nhwc_bwd_params --------------------------
	.section	.nv.info._Z35group_norm_nhwc_bwd_one_pass_kernelI11Fp16IOFp32WLi64ELi160ELi640EEv26Group_norm_nhwc_bwd_params,"",@"SHT_CUDA_INFO"
	.sectionflags	@""
	.align	4


	//----- nvinfo : EIATTR_CUDA_API_VERSION
	.align		4
        /*0000*/ 	.byte	0x04, 0x37
        /*0002*/ 	.short	(.L_737 - .L_736)
.L_736:
        /*0004*/ 	.word	0x00000082


	//----- nvinfo : EIATTR_KPARAM_INFO
	.align		4
.L_737:
        /*0008*/ 	.byte	0x04, 0x17
        /*000a*/ 	.short	(.L_739 - .L_738)
.L_738:
        /*000c*/ 	.word	0x00000000
        /*0010*/ 	.short	0x0000
        /*0012*/ 	.short	0x0000
        /*0014*/ 	.byte	0x00, 0xf0, 0xe1, 0x02


	//----- nvinfo : EIATTR_SPARSE_MMA_MASK
	.align		4
.L_739:
        /*0018*/ 	.byte	0x03, 0x50
        /*001a*/ 	.short	0x0000


	//----- nvinfo : EIATTR_MAXREG_COUNT
	.align		4
        /*001c*/ 	.byte	0x03, 0x1b
        /*001e*/ 	.short	0x0060


	//----- nvinfo : EIATTR_NUM_BARRIERS
	.align		4
        /*0020*/ 	.byte	0x02, 0x4c
        /*0022*/ 	.byte	0x01
	.zero		1


	//----- nvinfo : EIATTR_MERCURY_ISA_VERSION
	.align		4
        /*0024*/ 	.byte	0x03, 0x5f
        /*0026*/ 	.short	0x0101


	//----- nvinfo : EIATTR_INT_WARP_WIDE_INSTR_OFFSETS
	.align		4
        /*0028*/ 	.byte	0x04, 0x31
        /*002a*/ 	.short	(.L_741 - .L_740)


	//   ....[0]....
.L_740:
        /*002c*/ 	.word	0x00002e60


	//----- nvinfo : EIATTR_COOP_GROUP_MASK_REGIDS
	.align		4
.L_741:
        /*0030*/ 	.byte	0x04, 0x29
        /*0032*/ 	.short	(.L_743 - .L_742)


	//   ....[0]....
.L_742:
        /*0034*/ 	.word	0xffffffff


	//   ....[1]....
        /*0038*/ 	.word	0xffffffff


	//   ....[2]....
        /*003c*/ 	.word	0xffffffff


	//   ....[3]....
        /*0040*/ 	.word	0xffffffff


	//   ....[4]....
        /*0044*/ 	.word	0xffffffff


	//   ....[5]....
        /*0048*/ 	.word	0xffffffff


	//   ....[6]....
        /*004c*/ 	.word	0xffffffff


	//   ....[7]....
        /*0050*/ 	.word	0xffffffff


	//   ....[8]....
        /*0054*/ 	.word	0xffffffff


	//   ....[9]....
        /*0058*/ 	.word	0xffffffff


	//----- nvinfo : EIATTR_COOP_GROUP_INSTR_OFFSETS
	.align		4
.L_743:
        /*005c*/ 	.byte	0x04, 0x28
        /*005e*/ 	.short	(.L_745 - .L_744)


	//   ....[0]....
.L_744:
        /*0060*/ 	.word	0x00002bf0


	//   ....[1]....
        /*0064*/ 	.word	0x00002c30


	//   ....[2]....
        /*0068*/ 	.word	0x00002cc0


	//   ....[3]....
        /*006c*/ 	.word	0x00002ce0


	//   ....[4]....
        /*0070*/ 	.word	0x00002d40


	//   ....[5]....
        /*0074*/ 	.word	0x00002d60


	//   ....[6]....
        /*0078*/ 	.word	0x00002d90


	//   ....[7]....
        /*007c*/ 	.word	0x00002db0


	//   ....[8]....
        /*0080*/ 	.word	0x00002e00


	//   ....[9]....
        /*0084*/ 	.word	0x00002e10


	//----- nvinfo : EIATTR_VRC_CTA_INIT_COUNT
	.align		4
.L_745:
        /*0088*/ 	.byte	0x02, 0x4a
	.zero		1
	.zero		1


	//----- nvinfo : EIATTR_EXIT_INSTR_OFFSETS
	.align		4
        /*008c*/ 	.byte	0x04, 0x1c
        /*008e*/ 	.short	(.L_747 - .L_746)


	//   ....[0]....
.L_746:
        /*0090*/ 	.word	0x00005e50


	//   ....[1]....
        /*0094*/ 	.word	0x00005f80


	//   ....[2]....
        /*0098*/ 	.word	0x00006570


	//   ....[3]....
        /*009c*/ 	.word	0x00006b20


	//----- nvinfo : EIATTR_MAX_THREADS
	.align		4
.L_747:
        /*00a0*/ 	.byte	0x04, 0x05
        /*00a2*/ 	.short	(.L_749 - .L_748)
.L_748:
        /*00a4*/ 	.word	0x00000280
        /*00a8*/ 	.word	0x00000001
        /*00ac*/ 	.word	0x00000001


	//----- nvinfo : EIATTR_CRS_STACK_SIZE
	.align		4
.L_749:
        /*00b0*/ 	.byte	0x04, 0x1e
        /*00b2*/ 	.short	(.L_751 - .L_750)
.L_750:
        /*00b4*/ 	.word	0x00000000


	//----- nvinfo : EIATTR_CBANK_PARAM_SIZE
	.align		4
.L_751:
        /*00b8*/ 	.byte	0x03, 0x19
        /*00ba*/ 	.short	0x00b8


	//----- nvinfo : EIATTR_PARAM_CBANK
	.align		4
        /*00bc*/ 	.byte	0x04, 0x0a
        /*00be*/ 	.short	(.L_753 - .L_752)
	.align		4
.L_752:
        /*00c0*/ 	.word	index@(.nv.constant0._Z35group_norm_nhwc_bwd_one_pass_kernelI11Fp16IOFp32WLi64ELi160ELi640EEv26Group_norm_nhwc_bwd_params)
        /*00c4*/ 	.short	0x0380
        /*00c6*/ 	.short	0x00b8


	//----- nvinfo : EIATTR_SW_WAR
	.align		4
.L_753:
        /*00c8*/ 	.byte	0x04, 0x36
        /*00ca*/ 	.short	(.L_755 - .L_754)
.L_754:
        /*00cc*/ 	.word	0x00000008
.L_755:


//--------------------- .nv.info._Z35group_norm_nhwc_bwd_one_pass_kernelI11Fp16IOFp32WLi128ELi160ELi640EEv26Group_norm_nhwc_bwd_params --------------------------
	.section	.nv.info._Z35group_norm_nhwc_bwd_one_pass_kernelI11Fp16IOFp32WLi128ELi160ELi640EEv26Group_norm_nhwc_bwd_params,"",@"SHT_CUDA_INFO"
	.sectionflags	@""
	.align	4


	//----- nvinfo : EIATTR_CUDA_API_VERSION
	.align		4
        /*0000*/ 	.byte	0x04, 0x37
        /*0002*/ 	.short	(.L_757 - .L_756)
.L_756:
        /*0004*/ 	.word	0x00000082


	//----- nvinfo : EIATTR_KPARAM_INFO
	.align		4
.L_757:
        /*0008*/ 	.byte	0x04, 0x17
        /*000a*/ 	.short	(.L_759 - .L_758)
.L_758:
        /*000c*/ 	.word	0x00000000
        /*0010*/ 	.short	0x0000
        /*0012*/ 	.short	0x0000
        /*0014*/ 	.byte	0x00, 0xf0, 0xe1, 0x02


	//----- nvinfo : EIATTR_SPARSE_MMA_MASK
	.align		4
.L_759:
        /*0018*/ 	.byte	0x03, 0x50
        /*001a*/ 	.short	0x0000


	//----- nvinfo : EIATTR_MAXREG_COUNT
	.align		4
        /*001c*/ 	.byte	0x03, 0x1b
        /*001e*/ 	.short	0x0060


	//----- nvinfo : EIATTR_NUM_BARRIERS
	.align		4
        /*0020*/ 	.byte	0x02, 0x4c
        /*0022*/ 	.byte	0x01
	.zero		1


	//----- nvinfo : EIATTR_MERCURY_ISA_VERSION
	.align		4
        /*0024*/ 	.byte	0x03, 0x5f
        /*0026*/ 	.short	0x0101


	//----- nvinfo : EIATTR_INT_WARP_WIDE_INSTR_OFFSETS
	.align		4
        /*0028*/ 	.byte	0x04, 0x31
        /*002a*/ 	.short	(.L_761 - .L_760)


	//   ....[0]....
.L_760:
        /*002c*/ 	.word	0x00005440


	//----- nvinfo : EIATTR_COOP_GROUP_MASK_REGIDS
	.align		4
.L_761:
        /*0030*/ 	.byte	0x04, 0x29
        /*0032*/ 	.short	(.L_763 - .L_762)


	//   ....[0]....
.L_762:
        /*0034*/ 	.word	0xffffffff


	//   ....[1]....
        /*0038*/ 	.word	0xffffffff


	//   ....[2]....
        /*003c*/ 	.word	0xffffffff


	//   ....[3]....
        /*0040*/ 	.word	0xffffffff


	//   ....[4]....
        /*0044*/ 	.word	0xffffffff


	//   ....[5]....
        /*0048*/ 	.word	0xffffffff


	//   ....[6]....
        /*004c*/ 	.word	0xffffffff


	//   ....[7]....
        /*0050*/ 	.word	0xffffffff


	//   ....[8]....
        /*0054*/ 	.word	0xffffffff


	//   ....[9]....
        /*0058*/ 	.word	0xffffffff


	//----- nvinfo : EIATTR_COOP_GROUP_INSTR_OFFSETS
	.align		4
.L_763:
        /*005c*/ 	.byte	0x04, 0x28
        /*005e*/ 	.short	(.L_765 - .L_764)


	//   ....[0]....
.L_764:
        /*0060*/ 	.word	0x000051d0


	//   ....[1]....
        /*0064*/ 	.word	0x00005210


	//   ....[2]....
        /*0068*/ 	.word	0x00005290


	//   ....[3]....
        /*006c*/ 	.word	0x000052b0


	//   ....[4]....
        /*0070*/ 	.word	0x00005300


	//   ....[5]....
        /*0074*/ 	.word	0x00005310


	//   ....[6]....
        /*0078*/ 	.word	0x00005340


	//   ....[7]....
        /*007c*/ 	.word	0x00005370


	//   ....[8]....
        /*0080*/ 	.word	0x000053e0


	//   ....[9]....
        /*0084*/ 	.word	0x000053f0


	//----- nvinfo : EIATTR_VRC_CTA_INIT_COUNT
	.align		4
.L_765:
        /*0088*/ 	.byte	0x02, 0x4a
	.zero		1
	.zero		1


	//----- nvinfo : EIATTR_EXIT_INSTR_OFFSETS
	.align		4
        /*008c*/ 	.byte	0x04, 0x1c
        /*008e*/ 	.short	(.L_767 - .L_766)


	//   ....[0]....
.L_766:
        /*0090*/ 	.word	0x0000a730


	//   ....[1]....
        /*0094*/ 	.word	0x0000a860


	//   ....[2]....
        /*0098*/ 	.word	0x0000ae50


	//   ....[3]....
        /*009c*/ 	.word	0x0000b400


	//----- nvinfo : EIATTR_MAX_THREADS
	.align		4
.L_767:
        /*00a0*/ 	.byte	0x04, 0x05
        /*00a2*/ 	.short	(.L_769 - .L_768)
.L_768:
        /*00a4*/ 	.word	0x00000280
        /*00a8*/ 	.word	0x00000001
        /*00ac*/ 	.word	0x00000001


	//----- nvinfo : EIATTR_CRS_STACK_SIZE
	.align		4
.L_769:
        /*00b0*/ 	.byte	0x04, 0x1e
        /*00b2*/ 	.short	(.L_771 - .L_770)
.L_770:
        /*00b4*/ 	.word	0x00000000


	//----- nvinfo : EIATTR_CBANK_PARAM_SIZE
	.align		4
.L_771:
        /*00b8*/ 	.byte	0x03, 0x19
        /*00ba*/ 	.short	0x00b8


	//----- nvinfo : EIATTR_PARAM_CBANK
	.align		4
        /*00bc*/ 	.byte	0x04, 0x0a
        /*00be*/ 	.short	(.L_773 - .L_772)
	.align		4
.L_772:
        /*00c0*/ 	.word	index@(.nv.constant0._Z35group_norm_nhwc_bwd_one_pass_kernelI11Fp16IOFp32WLi128ELi160ELi640EEv26Group_norm_nhwc_bwd_params)
        /*00c4*/ 	.short	0x0380
        /*00c6*/ 	.short	0x00b8


	//----- nvinfo : EIATTR_SW_WAR
	.align		4
.L_773:
        /*00c8*/ 	.byte	0x04, 0x36
        /*00ca*/ 	.short	(.L_775 - .L_774)
.L_774:
        /*00cc*/ 	.word	0x00000008
.L_775:


//--------------------- .nv.info._Z35group_norm_nhwc_bwd_one_pass_kernelI11Fp16IOFp32WLi256ELi160ELi640EEv26Group_norm_nhwc_bwd_params --------------------------
	.section	.nv.info._Z35group_norm_nhwc_bwd_one_pass_kernelI11Fp16IOFp32WLi256ELi160ELi640EEv26Group_norm_nhwc_bwd_params,"",@"SHT_CUDA_INFO"
	.sectionflags	@""
	.align	4


	//----- nvinfo : EIATTR_CUDA_API_VERSION
	.align		4
        /*0000*/ 	.byte	0x04, 0x37
        /*0002*/ 	.short	(.L_777 - .L_776)
.L_776:
        /*0004*/ 	.word	0x00000082


	//----- nvinfo : EIATTR_KPARAM_INFO
	.align		4
.L_777:
        /*0008*/ 	.byte	0x04, 0x17
        /*000a*/ 	.short	(.L_779 - .L_778)
.L_778:
        /*000c*/ 	.word	0x00000000
        /*0010*/ 	.short	0x0000
        /*0012*/ 	.short	0x0000
        /*0014*/ 	.byte	0x00, 0xf0, 0xe1, 0x02


	//----- nvinfo : EIATTR_SPARSE_MMA_MASK
	.align		4
.L_779:
        /*0018*/ 	.byte	0x03, 0x50
        /*001a*/ 	.short	0x0000


	//----- nvinfo : EIATTR_MAXREG_COUNT
	.align		4
        /*001c*/ 	.byte	0x03, 0x1b
        /*001e*/ 	.short	0x0060


	//----- nvinfo : EIATTR_NUM_BARRIERS
	.align		4
        /*0020*/ 	.byte	0x02, 0x4c
        /*0022*/ 	.byte	0x01
	.zero		1


	//----- nvinfo : EIATTR_ANNOTATIONS
	.align		4
        /*0024*/ 	.byte	0x04, 0x55
        /*0026*/ 	.short	(.L_781 - .L_780)


	//   ....[0]....
.L_780:
        /* <DEDUP_REMOVED lines=123> */


	//----- nvinfo : EIATTR_MERCURY_ISA_VERSION
	.align		4
.L_781:
        /*07c0*/ 	.byte	0x03, 0x5f
        /*07c2*/ 	.short	0x0101


	//----- nvinfo : EIATTR_INT_WARP_WIDE_INSTR_OFFSETS
	.align		4
        /*07c4*/ 	.byte	0x04, 0x31
        /*07c6*/ 	.short	(.L_783 - .L_782)


	//   ....[0]....
.L_782:
        /*07c8*/ 	.word	0x0000cd90


	//   ....[1]....
        /*07cc*/ 	.word	0x0000df10


	//   ....[2]....
        /*07d0*/ 	.word	0x0000df50


	//   ....[3]....
        /*07d4*/ 	.word	0x0000df90


	//   ....[4]....
        /*07d8*/ 	.word	0x0000dfd0


	//   ....[5]....
        /*07dc*/ 	.word	0x0000e1f0


	//----- nvinfo : EIATTR_COOP_GROUP_MASK_REGIDS
	.align		4
.L_783:
        /*07e0*/ 	.byte	0x04, 0x29
        /*07e2*/ 	.short	(.L_785 - .L_784)


	//   ....[0]....
.L_784:
        /*07e4*/ 	.word	0xffffffff


	//   ....[1]....
        /*07e8*/ 	.word	0xffffffff


	//   ....[2]....
        /*07ec*/ 	.word	0xffffffff


	//   ....[3]....
        /*07f0*/ 	.word	0xffffffff


	//   ....[4]....
        /*07f4*/ 	.word	0xffffffff


	//   ....[5]....
        /*07f8*/ 	.word	0xffffffff


	//   ....[6]....
        /*07fc*/ 	.word	0xffffffff


	//   ....[7]....
        /*0800*/ 	.word	0xffffffff


	//   ....[8]....
        /*0804*/ 	.word	0xffffffff


	//   ....[9]....
        /*0808*/ 	.word	0xffffffff


	//----- nvinfo : EIATTR_COOP_GROUP_INSTR_OFFSETS
	.align		4
.L_785:
        /*080c*/ 	.byte	0x04, 0x28
        /*080e*/ 	.short	(.L_787 - .L_786)


	//   ....[0]....
.L_786:
        /*0810*/ 	.word	0x0000cb20


	//   ....[1]....
        /*0814*/ 	.word	0x0000cb60


	//   ....[2]....
        /*0818*/ 	.word	0x0000cbf0


	//   ....[3]....
        /*081c*/ 	.word	0x0000cc00


	//   ....[4]....
        /*0820*/ 	.word	0x0000cc30


	//   ....[5]....
        /*0824*/ 	.word	0x0000cc50


	//   ....[6]....
        /*0828*/ 	.word	0x0000cc90


	//   ....[7]....
        /*082c*/ 	.word	0x0000cca0


	//   ....[8]....
        /*0830*/ 	.word	0x0000cd30


	//   ....[9]....
        /*0834*/ 	.word	0x0000cd40


	//----- nvinfo : EIATTR_VRC_CTA_INIT_COUNT
	.align		4
.L_787:
        /*0838*/ 	.byte	0x02, 0x4a
	.zero		1
	.zero		1


	//----- nvinfo : EIATTR_EXIT_INSTR_OFFSETS
	.align		4
        /*083c*/ 	.byte	0x04, 0x1c
        /*083e*/ 	.short	(.L_789 - .L_788)


	//   ....[0]....
.L_788:
        /*0840*/ 	.word	0x0000ed30


	//   ....[1]....
        /*0844*/ 	.word	0x0000ee60


	//   ....[2]....
        /*0848*/ 	.word	0x0000f450


	//   ....[3]....
        /*084c*/ 	.word	0x0000fa00


	//----- nvinfo : EIATTR_MAX_THREADS
	.align		4
.L_789:
        /*0850*/ 	.byte	0x04, 0x05
        /*0852*/ 	.short	(.L_791 - .L_790)
.L_790:
        /*0854*/ 	.word	0x00000280
        /*0858*/ 	.word	0x00000001
        /*085c*/ 	.word	0x00000001


	//----- nvinfo : EIATTR_CRS_STACK_SIZE
	.align		4
.L_791:
        /*0860*/ 	.byte	0x04, 0x1e
        /*0862*/ 	.short	(.L_793 - .L_792)
.L_792:
        /*0864*/ 	.word	0x00000000


	//----- nvinfo : EIATTR_CBANK_PARAM_SIZE
	.align		4
.L_793:
        /*0868*/ 	.byte	0x03, 0x19
        /*086a*/ 	.short	0x00b8


	//----- nvinfo : EIATTR_PARAM_CBANK
	.align		4
        /*086c*/ 	.byte	0x04, 0x0a
        /*086e*/ 	.short	(.L_795 - .L_794)
	.align		4
.L_794:
        /*0870*/ 	.word	index@(.nv.constant0._Z35group_norm_nhwc_bwd_one_pass_kernelI11Fp16IOFp32WLi256ELi160ELi640EEv26Group_norm_nhwc_bwd_params)
        /*0874*/ 	.short	0x0380
        /*0876*/ 	.short	0x00b8


	//----- nvinfo : EIATTR_SW_WAR
	.align		4
.L_795:
        /*0878*/ 	.byte	0x04, 0x36
        /*087a*/ 	.short	(.L_797 - .L_796)
.L_796:
        /*087c*/ 	.word	0x00000008
.L_797:


//--------------------- .nv.info._Z35group_norm_nhwc_bwd_one_pass_kernelI11Fp16IOFp32WLi512ELi160ELi640EEv26Group_norm_nhwc_bwd_params --------------------------
	.section	.nv.info._Z35group_norm_nhwc_bwd_one_pass_kernelI11Fp16IOFp32WLi512ELi160ELi640EEv26Group_norm_nhwc_bwd_params,"",@"SHT_CUDA_INFO"
	.sectionflags	@""
	.align	4


	//----- nvinfo : EIATTR_CUDA_API_VERSION
	.align		4
        /*0000*/ 	.byte	0x04, 0x37
        /*0002*/ 	.short	(.L_799 - .L_798)
.L_798:
        /*0004*/ 	.word	0x00000082


	//----- nvinfo : EIATTR_KPARAM_INFO
	.align		4
.L_799:
        /*0008*/ 	.byte	0x04, 0x17
        /*000a*/ 	.short	(.L_801 - .L_800)
.L_800:
        /*000c*/ 	.word	0x00000000
        /*0010*/ 	.short	0x0000
        /*0012*/ 	.short	0x0000
        /*0014*/ 	.byte	0x00, 0xf0, 0xe1, 0x02


	//----- nvinfo : EIATTR_SPARSE_MMA_MASK
	.align		4
.L_801:
        /*0018*/ 	.byte	0x03, 0x50
        /*001a*/ 	.short	0x0000


	//----- nvinfo : EIATTR_MAXREG_COUNT
	.align		4
        /*001c*/ 	.byte	0x03, 0x1b
        /*001e*/ 	.short	0x0060


	//----- nvinfo : EIATTR_NUM_BARRIERS
	.align		4
        /*0020*/ 	.byte	0x02, 0x4c
        /*0022*/ 	.byte	0x01
	.zero		1


	//----- nvinfo : EIATTR_ANNOTATIONS
	.align		4
        /*0024*/ 	.byte	0x04, 0x55
        /*0026*/ 	.short	(.L_803 - .L_802)


	//   ....[0]....
.L_802:
        /* <DEDUP_REMOVED lines=1099> */


	//----- nvinfo : EIATTR_MERCURY_ISA_VERSION
	.align		4
.L_803:
        /*44c0*/ 	.byte	0x03, 0x5f
        /*44c2*/ 	.short	0x0101


	//----- nvinfo : EIATTR_INT_WARP_WIDE_INSTR_OFFSETS
	.align		4
        /*44c4*/ 	.byte	0x04, 0x31
        /*44c6*/ 	.short	(.L_805 - .L_804)


	//   ....[0]....
.L_804:
        /*44c8*/ 	.word	0x000205b0


	//   ....[1]....
        /*44cc*/ 	.word	0x00021730


	//   ....[2]....
        /*44d0*/ 	.word	0x00021770


	//   ....[3]....
        /*44d4*/ 	.word	0x000217b0


	//   ....[4]....
        /*44d8*/ 	.word	0x000217f0


	//   ....[5]....
        /*44dc*/ 	.word	0x00021a10


	//----- nvinfo : EIATTR_COOP_GROUP_MASK_REGIDS
	.align		4
.L_805:
        /*44e0*/ 	.byte	0x04, 0x29
        /*44e2*/ 	.short	(.L_807 - .L_806)


	//   ....[0]....
.L_806:
        /*44e4*/ 	.word	0xffffffff


	//   ....[1]....
        /*44e8*/ 	.word	0xffffffff


	//   ....[2]....
        /*44ec*/ 	.word	0xffffffff


	//   ....[3]....
        /*44f0*/ 	.word	0xffffffff


	//   ....[4]....
        /*44f4*/ 	.word	0xffffffff


	//   ....[5]....
        /*44f8*/ 	.word	0xffffffff


	//   ....[6]....
        /*44fc*/ 	.word	0xffffffff


	//   ....[7]....
        /*4500*/ 	.word	0xffffffff


	//   ....[8]....
        /*4504*/ 	.word	0xffffffff


	//   ....[9]....
        /*4508*/ 	.word	0xffffffff


	//----- nvinfo : EIATTR_COOP_GROUP_INSTR_OFFSETS
	.align		4
.L_807:
        /*450c*/ 	.byte	0x04, 0x28
        /*450e*/ 	.short	(.L_809 - .L_808)


	//   ....[0]....
.L_808:
        /*4510*/ 	.word	0x00020350


	//   ....[1]....
        /*4514*/ 	.word	0x00020380


	//   ....[2]....
        /*4518*/ 	.word	0x00020450


	//   ....[3]....
        /*451c*/ 	.word	0x00020460


	//   ....[4]....
        /*4520*/ 	.word	0x00020490


	//   ....[5]....
        /*4524*/ 	.word	0x000204b0


	//   ....[6]....
        /*4528*/ 	.word	0x000204e0


	//   ....[7]....
        /*452c*/ 	.word	0x00020500


	//   ....[8]....
        /*4530*/ 	.word	0x00020550


	//   ....[9]....
        /*4534*/ 	.word	0x00020560


	//----- nvinfo : EIATTR_VRC_CTA_INIT_COUNT
	.align		4
.L_809:
        /*4538*/ 	.byte	0x02, 0x4a
	.zero		1
	.zero		1


	//----- nvinfo : EIATTR_EXIT_INSTR_OFFSETS
	.align		4
        /*453c*/ 	.byte	0x04, 0x1c
        /*453e*/ 	.short	(.L_811 - .L_810)


	//   ....[0]....
.L_810:
        /*4540*/ 	.word	0x00022550


	//   ....[1]....
        /*4544*/ 	.word	0x00022680


	//   ....[2]....
        /*4548*/ 	.word	0x00022c60


	//   ....[3]....
        /*454c*/ 	.word	0x00023210


	//----- nvinfo : EIATTR_MAX_THREADS
	.align		4
.L_811:
        /*4550*/ 	.byte	0x04, 0x05
        /*4552*/ 	.short	(.L_813 - .L_812)
.L_812:
        /*4554*/ 	.word	0x00000280
        /*4558*/ 	.word	0x00000001
        /*455c*/ 	.word	0x00000001


	//----- nvinfo : EIATTR_CRS_STACK_SIZE
	.align		4
.L_813:
        /*4560*/ 	.byte	0x04, 0x1e
        /*4562*/ 	.short	(.L_815 - .L_814)
.L_814:
        /*4564*/ 	.word	0x00000000


	//----- nvinfo : EIATTR_CBANK_PARAM_SIZE
	.align		4
.L_815:
        /*4568*/ 	.byte	0x03, 0x19
        /*456a*/ 	.short	0x00b8


	//----- nvinfo : EIATTR_PARAM_CBANK
	.align		4
        /*456c*/ 	.byte	0x04, 0x0a
        /*456e*/ 	.short	(.L_817 - .L_816)
	.align		4
.L_816:
        /*4570*/ 	.word	index@(.nv.constant0._Z35group_norm_nhwc_bwd_one_pass_kernelI11Fp16IOFp32WLi512ELi160ELi640EEv26Group_norm_nhwc_bwd_params)
        /*4574*/ 	.short	0x0380
        /*4576*/ 	.short	0x00b8


	//----- nvinfo : EIATTR_SW_WAR
	.align		4
.L_817:
        /*4578*/ 	.byte	0x04, 0x36
        /*457a*/ 	.short	(.L_819 - .L_818)
.L_818:
        /*457c*/ 	.word	0x00000008
.L_819:


//--------------------- .nv.info._Z35group_norm_nhwc_bwd_one_pass_kernelI11Fp16IOBf16WLi64ELi160ELi640EEv26Group_norm_nhwc_bwd_params --------------------------
	.section	.nv.info._Z35group_norm_nhwc_bwd_one_pass_kernelI11Fp16IOBf16WLi64ELi160ELi640EEv26Group_norm_nhwc_bwd_params,"",@"SHT_CUDA_INFO"
	.sectionflags	@""
	.align	4


	//----- nvinfo : EIATTR_CUDA_API_VERSION
	.align		4
        /*0000*/ 	.byte	0x04, 0x37
        /*0002*/ 	.short	(.L_821 - .L_820)
.L_820:
        /*0004*/ 	.word	0x00000082


	//----- nvinfo : EIATTR_KPARAM_INFO
	.align		4
.L_821:
        /*0008*/ 	.byte	0x04, 0x17
        /*000a*/ 	.short	(.L_823 - .L_822)
.L_822:
        /*000c*/ 	.word	0x00000000
        /*0010*/ 	.short	0x0000
        /*0012*/ 	.short	0x0000
        /*0014*/ 	.byte	0x00, 0xf0, 0xe1, 0x02


	//----- nvinfo : EIATTR_SPARSE_MMA_MASK
	.align		4
.L_823:
        /*0018*/ 	.byte	0x03, 0x50
        /*001a*/ 	.short	0x0000


	//----- nvinfo : EIATTR_MAXREG_COUNT
	.align		4
        /*001c*/ 	.byte	0x03, 0x1b
        /*001e*/ 	.short	0x0060


	//----- nvinfo : EIATTR_NUM_BARRIERS
	.align		4
        /*0020*/ 	.byte	0x02, 0x4c
        /*0022*/ 	.byte	0x01
	.zero		1


	//----- nvinfo : EIATTR_MERCURY_ISA_VERSION
	.align		4
        /*0024*/ 	.byte	0x03, 0x5f
        /*0026*/ 	.short	0x0101


	//----- nvinfo : EIATTR_INT_WARP_WIDE_INSTR_OFFSETS
	.align		4
        /*0028*/ 	.byte	0x04, 0x31
        /*002a*/ 	.short	(.L_825 - .L_824)


	//   ....[0]....
.L_824:
        /*002c*/ 	.word	0x00002ee0


	//----- nvinfo : EIATTR_COOP_GROUP_MASK_REGIDS
	.align		4
.L_825:
        /*0030*/ 	.byte	0x04, 0x29
        /*0032*/ 	.short	(.L_827 - .L_826)


	//   ....[0]....
.L_826:
        /*0034*/ 	.word	0xffffffff


	//   ....[1]....
        /*0038*/ 	.word	0xffffffff


	//   ....[2]....
        /*003c*/ 	.word	0xffffffff


	//   ....[3]....
        /*0040*/ 	.word	0xffffffff


	//   ....[4]....
        /*0044*/ 	.word	0xffffffff


	//   ....[5]....
        /*0048*/ 	.word	0xffffffff


	//   ....[6]....
        /*004c*/ 	.word	0xffffffff


	//   ....[7]....
        /*0050*/ 	.word	0xffffffff


	//   ....[8]....
        /*0054*/ 	.word	0xffffffff


	//   ....[9]....
        /*0058*/ 	.word	0xffffffff


	//----- nvinfo : EIATTR_COOP_GROUP_INSTR_OFFSETS
	.align		4
.L_827:
        /*005c*/ 	.byte	0x04, 0x28
        /*005e*/ 	.short	(.L_829 - .L_828)


	//   ....[0]....
.L_828:
        /*0060*/ 	.word	0x00002cb0


	//   ....[1]....
        /*0064*/ 	.word	0x00002cf0


	//   ....[2]....
        /*0068*/ 	.word	0x00002d40


	//   ....[3]....
        /*006c*/ 	.word	0x00002d70


	//   ....[4]....
        /*0070*/ 	.word	0x00002dc0


	//   ....[5]....
        /*0074*/ 	.word	0x00002de0


	//   ....[6]....
        /*0078*/ 	.word	0x00002e10


	//   ....[7]....
        /*007c*/ 	.word	0x00002e30


	//   ....[8]....
        /*0080*/ 	.word	0x00002e80


	//   ....[9]....
        /*0084*/ 	.word	0x00002e90


	//----- nvinfo : EIATTR_VRC_CTA_INIT_COUNT
	.align		4
.L_829:
        /*0088*/ 	.byte	0x02, 0x4a
	.zero		1
	.zero		1


	//----- nvinfo : EIATTR_EXIT_INSTR_OFFSETS
	.align		4
        /*008c*/ 	.byte	0x04, 0x1c
        /*008e*/ 	.short	(.L_831 - .L_830)


	//   ....[0]....
.L_830:
        /*0090*/ 	.word	0x00005ed0


	//   ....[1]....
        /*0094*/ 	.word	0x00006000


	//   ....[2]....
        /*0098*/ 	.word	0x00006620


	//   ....[3]....
        /*009c*/ 	.word	0x00006c20


	//----- nvinfo : EIATTR_MAX_THREADS
	.align		4
.L_831:
        /*00a0*/ 	.byte	0x04, 0x05
        /*00a2*/ 	.short	(.L_833 - .L_832)
.L_832:
        /*00a4*/ 	.word	0x00000280
        /*00a8*/ 	.word	0x00000001
        /*00ac*/ 	.word	0x00000001


	//----- nvinfo : EIATTR_CRS_STACK_SIZE
	.align		4
.L_833:
        /*00b0*/ 	.byte	0x04, 0x1e
        /*00b2*/ 	.short	(.L_835 - .L_834)
.L_834:
        /*00b4*/ 	.word	0x00000000


	//----- nvinfo : EIATTR_CBANK_PARAM_SIZE
	.align		4
.L_835:
        /*00b8*/ 	.byte	0x03, 0x19
        /*00ba*/ 	.short	0x00b8


	//----- nvinfo : EIATTR_PARAM_CBANK
	.align		4
        /*00bc*/ 	.byte	0x04, 0x0a
        /*00be*/ 	.short	(.L_837 - .L_836)
	.align		4
.L_836:
        /*00c0*/ 	.word	index@(.nv.constant0._Z35group_norm_nhwc_bwd_one_pass_kernelI11Fp16IOBf16WLi64ELi160ELi640EEv26Group_norm_nhwc_bwd_params)
        /*00c4*/ 	.short	0x0380
        /*00c6*/ 	.short	0x00b8


	//----- nvinfo : EIATTR_SW_WAR
	.align		4
.L_837:
        /*00c8*/ 	.byte	0x04, 0x36
        /*00ca*/ 	.short	(.L_839 - .L_838)
.L_838:
        /*00cc*/ 	.word	0x00000008
.L_839:


//--------------------- .nv.info._Z35group_norm_nhwc_bwd_one_pass_kernelI11Fp16IOBf16WLi128ELi160ELi640EEv26Group_norm_nhwc_bwd_params --------------------------
	.section	.nv.info._Z35group_norm_nhwc_bwd_one_pass_kernelI11Fp16IOBf16WLi128ELi160ELi640EEv26Group_norm_nhwc_bwd_params,"",@"SHT_CUDA_INFO"
	.sectionflags	@""
	.align	4


	//----- nvinfo : EIATTR_CUDA_API_VERSION
	.align		4
        /*0000*/ 	.byte	0x04, 0x37
        /*0002*/ 	.short	(.L_841 - .L_840)
.L_840:
        /*0004*/ 	.word	0x00000082


	//----- nvinfo : EIATTR_KPARAM_INFO
	.align		4
.L_841:
        /*0008*/ 	.byte	0x04, 0x17
        /*000a*/ 	.short	(.L_843 - .L_842)
.L_842:
        /*000c*/ 	.word	0x00000000
        /*0010*/ 	.short	0x0000
        /*0012*/ 	.short	0x0000
        /*0014*/ 	.byte	0x00, 0xf0, 0xe1, 0x02


	//----- nvinfo : EIATTR_SPARSE_MMA_MASK
	.align		4
.L_843:
        /*0018*/ 	.byte	0x03, 0x50
        /*001a*/ 	.short	0x0000


	//----- nvinfo : EIATTR_MAXREG_COUNT
	.align		4
        /*001c*/ 	.byte	0x03, 0x1b
        /*001e*/ 	.short	0x0060


	//----- nvinfo : EIATTR_NUM_BARRIERS
	.align		4
        /*0020*/ 	.byte	0x02, 0x4c
        /*0022*/ 	.byte	0x01
	.zero		1


	//----- nvinfo : EIATTR_MERCURY_ISA_VERSION
	.align		4
        /*0024*/ 	.byte	0x03, 0x5f
        /*0026*/ 	.short	0x0101


	//----- nvinfo : EIATTR_INT_WARP_WIDE_INSTR_OFFSETS
	.align		4
        /*0028*/ 	.byte	0x04, 0x31
        /*002a*/ 	.short	(.L_845 - .L_844)


	//   ....[0]....
.L_844:
        /*002c*/ 	.word	0x000054b0


	//----- nvinfo : EIATTR_COOP_GROUP_MASK_REGIDS
	.align		4
.L_845:
        /*0030*/ 	.byte	0x04, 0x29
        /*0032*/ 	.short	(.L_847 - .L_846)


	//   ....[0]....
.L_846:
        /*0034*/ 	.word	0xffffffff


	//   ....[1]....
        /*0038*/ 	.word	0xffffffff


	//   ....[2]....
        /*003c*/ 	.word	0xffffffff


	//   ....[3]....
        /*0040*/ 	.word	0xffffffff


	//   ....[4]....
        /*0044*/ 	.word	0xffffffff


	//   ....[5]....
        /*0048*/ 	.word	0xffffffff


	//   ....[6]....
        /*004c*/ 	.word	0xffffffff


	//   ....[7]....
        /*0050*/ 	.word	0xffffffff


	//   ....[8]....
        /*0054*/ 	.word	0xffffffff


	//   ....[9]....
        /*0058*/ 	.word	0xffffffff


	//----- nvinfo : EIATTR_COOP_GROUP_INSTR_OFFSETS
	.align		4
.L_847:
        /*005c*/ 	.byte	0x04, 0x28
        /*005e*/ 	.short	(.L_849 - .L_848)


	//   ....[0]....
.L_848:
        /*0060*/ 	.word	0x00005240


	//   ....[1]....
        /*0064*/ 	.word	0x00005280


	//   ....[2]....
        /*0068*/ 	.word	0x00005310


	//   ....[3]....
        /*006c*/ 	.word	0x00005330


	//   ....[4]....
        /*0070*/ 	.word	0x00005390


	//   ....[5]....
        /*0074*/ 	.word	0x000053b0


	//   ....[6]....
        /*0078*/ 	.word	0x000053e0


	//   ....[7]....
        /*007c*/ 	.word	0x00005400


	//   ....[8]....
        /*0080*/ 	.word	0x00005450


	//   ....[9]....
        /*0084*/ 	.word	0x00005460


	//----- nvinfo : EIATTR_VRC_CTA_INIT_COUNT
	.align		4
.L_849:
        /*0088*/ 	.byte	0x02, 0x4a
	.zero		1
	.zero		1


	//----- nvinfo : EIATTR_EXIT_INSTR_OFFSETS
	.align		4
        /*008c*/ 	.byte	0x04, 0x1c
        /*008e*/ 	.short	(.L_851 - .L_850)


	//   ....[0]....
.L_850:
        /*0090*/ 	.word	0x0000a7a0


	//   ....[1]....
        /*0094*/ 	.word	0x0000a8d0


	//   ....[2]....
        /*0098*/ 	.word	0x0000aec0


	//   ....[3]....
        /*009c*/ 	.word	0x0000b4c0


	//----- nvinfo : EIATTR_MAX_THREADS
	.align		4
.L_851:
        /*00a0*/ 	.byte	0x04, 0x05
        /*00a2*/ 	.short	(.L_853 - .L_852)
.L_852:
        /*00a4*/ 	.word	0x00000280
        /*00a8*/ 	.word	0x00000001
        /*00ac*/ 	.word	0x00000001


	//----- nvinfo : EIATTR_CRS_STACK_SIZE
	.align		4
.L_853:
        /*00b0*/ 	.byte	0x04, 0x1e
        /*00b2*/ 	.short	(.L_855 - .L_854)
.L_854:
        /*00b4*/ 	.word	0x00000000


	//----- nvinfo : EIATTR_CBANK_PARAM_SIZE
	.align		4
.L_855:
        /*00b8*/ 	.byte	0x03, 0x19
        /*00ba*/ 	.short	0x00b8


	//----- nvinfo : EIATTR_PARAM_CBANK
	.align		4
        /*00bc*/ 	.byte	0x04, 0x0a
        /*00be*/ 	.short	(.L_857 - .L_856)
	.align		4
.L_856:
        /*00c0*/ 	.word	index@(.nv.constant0._Z35group_norm_nhwc_bwd_one_pass_kernelI11Fp16IOBf16WLi128ELi160ELi640EEv26Group_norm_nhwc_bwd_params)
        /*00c4*/ 	.short	0x0380
        /*00c6*/ 	.short	0x00b8


	//----- nvinfo : EIATTR_SW_WAR
	.align		4
.L_857:
        /*00c8*/ 	.byte	0x04, 0x36
        /*00ca*/ 	.short	(.L_859 - .L_858)
.L_858:
        /*00cc*/ 	.word	0x00000008
.L_859:


//--------------------- .nv.info._Z35group_norm_nhwc_bwd_one_pass_kernelI11Fp16IOBf16WLi256ELi160ELi640EEv26Group_norm_nhwc_bwd_params --------------------------
	.section	.nv.info._Z35group_norm_nhwc_bwd_one_pass_kernelI11Fp16IOBf16WLi256ELi160ELi640EEv26Group_norm_nhwc_bwd_params,"",@"SHT_CUDA_INFO"
	.sectionflags	@""
	.align	4


	//----- nvinfo : EIATTR_CUDA_API_VERSION
	.align		4
        /*0000*/ 	.byte	0x04, 0x37
        /*0002*/ 	.short	(.L_861 - .L_860)
.L_860:
        /*0004*/ 	.word	0x00000082


	//----- nvinfo : EIATTR_KPARAM_INFO
	.align		4
.L_861:
        /*0008*/ 	.byte	0x04, 0x17
        /*000a*/ 	.short	(.L_863 - .L_862)
.L_862:
        /*000c*/ 	.word	0x00000000
        /*0010*/ 	.short	0x0000
        /*0012*/ 	.short	0x0000
        /*0014*/ 	.byte	0x00, 0xf0, 0xe1, 0x02


	//----- nvinfo : EIATTR_SPARSE_MMA_MASK
	.align		4
.L_863:
        /*0018*/ 	.byte	0x03, 0x50
        /*001a*/ 	.short	0x0000


	//----- nvinfo : EIATTR_MAXREG_COUNT
	.align		4
        /*001c*/ 	.byte	0x03, 0x1b
        /*001e*/ 	.short	0x0060


	//----- nvinfo : EIATTR_NUM_BARRIERS
	.align		4
        /*0020*/ 	.byte	0x02, 0x4c
        /*0022*/ 	.byte	0x01
	.zero		1


	//----- nvinfo : EIATTR_ANNOTATIONS
	.align		4
        /*0024*/ 	.byte	0x04, 0x55
        /*0026*/ 	.short	(.L_865 - .L_864)


	//   ....[0]....
.L_864:
        /* <DEDUP_REMOVED lines=118> */


	//----- nvinfo : EIATTR_MERCURY_ISA_VERSION
	.align		4
.L_865:
        /*0770*/ 	.byte	0x03, 0x5f
        /*0772*/ 	.short	0x0101


	//----- nvinfo : EIATTR_INT_WARP_WIDE_INSTR_OFFSETS
	.align		4
        /*0774*/ 	.byte	0x04, 0x31
        /*0776*/ 	.short	(.L_867 - .L_866)


	//   ....[0]....
.L_866:
        /*0778*/ 	.word	0x0000cbd0


	//   ....[1]....
        /*077c*/ 	.word	0x0000dd50


	//   ....[2]....
        /*0780*/ 	.word	0x0000dd90


	//   ....[3]....
        /*0784*/ 	.word	0x0000ddd0


	//   ....[4]....
        /*0788*/ 	.word	0x0000de10


	//   ....[5]....
        /*078c*/ 	.word	0x0000e030


	//----- nvinfo : EIATTR_COOP_GROUP_MASK_REGIDS
	.align		4
.L_867:
        /*0790*/ 	.byte	0x04, 0x29
        /*0792*/ 	.short	(.L_869 - .L_868)


	//   ....[0]....
.L_868:
        /*0794*/ 	.word	0xffffffff


	//   ....[1]....
        /*0798*/ 	.word	0xffffffff


	//   ....[2]....
        /*079c*/ 	.word	0xffffffff


	//   ....[3]....
        /*07a0*/ 	.word	0xffffffff


	//   ....[4]....
        /*07a4*/ 	.word	0xffffffff


	//   ....[5]....
        /*07a8*/ 	.word	0xffffffff


	//   ....[6]....
        /*07ac*/ 	.word	0xffffffff


	//   ....[7]....
        /*07b0*/ 	.word	0xffffffff


	//   ....[8]....
        /*07b4*/ 	.word	0xffffffff


	//   ....[9]....
        /*07b8*/ 	.word	0xffffffff


	//----- nvinfo : EIATTR_COOP_GROUP_INSTR_OFFSETS
	.align		4
.L_869:
        /*07bc*/ 	.byte	0x04, 0x28
        /*07be*/ 	.short	(.L_871 - .L_870)


	//   ....[0]....
.L_870:
        /*07c0*/ 	.word	0x0000c970


	//   ....[1]....
        /*07c4*/ 	.word	0x0000c9a0


	//   ....[2]....
        /*07c8*/ 	.word	0x0000ca30


	//   ....[3]....
        /*07cc*/ 	.word	0x0000ca40


	//   ....[4]....
        /*07d0*/ 	.word	0x0000ca70


	//   ....[5]....
        /*07d4*/ 	.word	0x0000ca90


	//   ....[6]....
        /*07d8*/ 	.word	0x0000cad0


	//   ....[7]....
        /*07dc*/ 	.word	0x0000cae0


	//   ....[8]....
        /*07e0*/ 	.word	0x0000cb70


	//   ....[9]....
        /*07e4*/ 	.word	0x0000cb80


	//----- nvinfo : EIATTR_VRC_CTA_INIT_COUNT
	.align		4
.L_871:
        /*07e8*/ 	.byte	0x02, 0x4a
	.zero		1
	.zero		1


	//----- nvinfo : EIATTR_EXIT_INSTR_OFFSETS
	.align		4
        /*07ec*/ 	.byte	0x04, 0x1c
        /*07ee*/ 	.short	(.L_873 - .L_872)


	//   ....[0]....
.L_872:
        /*07f0*/ 	.word	0x0000eb70


	//   ....[1]....
        /*07f4*/ 	.word	0x0000eca0


	//   ....[2]....
        /*07f8*/ 	.word	0x0000f2c0


	//   ....[3]....
        /*07fc*/ 	.word	0x0000f8c0


	//----- nvinfo : EIATTR_MAX_THREADS
	.align		4
.L_873:
        /*0800*/ 	.byte	0x04, 0x05
        /*0802*/ 	.short	(.L_875 - .L_874)
.L_874:
        /*0804*/ 	.word	0x00000280
        /*0808*/ 	.word	0x00000001
        /*080c*/ 	.word	0x00000001


	//----- nvinfo : EIATTR_CRS_STACK_SIZE
	.align		4
.L_875:
        /*0810*/ 	.byte	0x04, 0x1e
        /*0812*/ 	.short	(.L_877 - .L_876)
.L_876:
        /*0814*/ 	.word	0x00000000


	//----- nvinfo : EIATTR_CBANK_PARAM_SIZE
	.align		4
.L_877:
        /*0818*/ 	.byte	0x03, 0x19
        /*081a*/ 	.short	0x00b8


	//----- nvinfo : EIATTR_PARAM_CBANK
	.align		4
        /*081c*/ 	.byte	0x04, 0x0a
        /*081e*/ 	.short	(.L_879 - .L_878)
	.align		4
.L_878:
        /*0820*/ 	.word	index@(.nv.constant0._Z35group_norm_nhwc_bwd_one_pass_kernelI11Fp16IOBf16WLi256ELi160ELi640EEv26Group_norm_nhwc_bwd_params)
        /*0824*/ 	.short	0x0380
        /*0826*/ 	.short	0x00b8


	//----- nvinfo : EIATTR_SW_WAR
	.align		4
.L_879:
        /*0828*/ 	.byte	0x04, 0x36
        /*082a*/ 	.short	(.L_881 - .L_880)
.L_880:
        /*082c*/ 	.word	0x00000008
.L_881:


//--------------------- .nv.info._Z35group_norm_nhwc_bwd_one_pass_kernelI11Fp16IOBf16WLi512ELi160ELi640EEv26Group_norm_nhwc_bwd_params --------------------------
	.section	.nv.info._Z35group_norm_nhwc_bwd_one_pass_kernelI11Fp16IOBf16WLi512ELi160ELi640EEv26Group_norm_nhwc_bwd_params,"",@"SHT_CUDA_INFO"
	.sectionflags	@""
	.align	4


	//----- nvinfo : EIATTR_CUDA_API_VERSION
	.align		4
        /*0000*/ 	.byte	0x04, 0x37
        /*0002*/ 	.short	(.L_883 - .L_882)
.L_882:
        /*0004*/ 	.word	0x00000082


	//----- nvinfo : EIATTR_KPARAM_INFO
	.align		4
.L_883:
        /*0008*/ 	.byte	0x04, 0x17
        /*000a*/ 	.short	(.L_885 - .L_884)
.L_884:
        /*000c*/ 	.word	0x00000000
        /*0010*/ 	.short	0x0000
        /*0012*/ 	.short	0x0000
        /*0014*/ 	.byte	0x00, 0xf0, 0xe1, 0x02


	//----- nvinfo : EIATTR_SPARSE_MMA_MASK
	.align		4
.L_885:
        /*0018*/ 	.byte	0x03, 0x50
        /*001a*/ 	.short	0x0000


	//----- nvinfo : EIATTR_MAXREG_COUNT
	.align		4
        /*001c*/ 	.byte	0x03, 0x1b
        /*001e*/ 	.short	0x0060


	//----- nvinfo : EIATTR_NUM_BARRIERS
	.align		4
        /*0020*/ 	.byte	0x02, 0x4c
        /*0022*/ 	.byte	0x01
	.zero		1


	//----- nvinfo : EIATTR_ANNOTATIONS
	.align		4
        /*0024*/ 	.byte	0x04, 0x55
        /*0026*/ 	.short	(.L_887 - .L_886)


	//   ....[0]....
.L_886:
        /* <DEDUP_REMOVED lines=1057> */


	//----- nvinfo : EIATTR_MERCURY_ISA_VERSION
	.align		4
.L_887:
        /*4228*/ 	.byte	0x03, 0x5f
        /*422a*/ 	.short	0x0101


	//----- nvinfo : EIATTR_INT_WARP_WIDE_INSTR_OFFSETS
	.align		4
        /*422c*/ 	.byte	0x04, 0x31
        /*422e*/ 	.short	(.L_889 - .L_888)


	//   ....[0]....
.L_888:
        /*4230*/ 	.word	0x00020020


	//   ....[1]....
        /*4234*/ 	.word	0x000211a0


	//   ....[2]....
        /*4238*/ 	.word	0x000211e0


	//   ....[3]....
        /*423c*/ 	.word	0x00021220


	//   ....[4]....
        /*4240*/ 	.word	0x00021260


	//   ....[5]....
        /*4244*/ 	.word	0x00021480


	//----- nvinfo : EIATTR_COOP_GROUP_MASK_REGIDS
	.align		4
.L_889:
        /*4248*/ 	.byte	0x04, 0x29
        /*424a*/ 	.short	(.L_891 - .L_890)


	//   ....[0]....
.L_890:
        /*424c*/ 	.word	0xffffffff


	//   ....[1]....
        /*4250*/ 	.word	0xffffffff


	//   ....[2]....
        /*4254*/ 	.word	0xffffffff


	//   ....[3]....
        /*4258*/ 	.word	0xffffffff


	//   ....[4]....
        /*425c*/ 	.word	0xffffffff


	//   ....[5]....
        /*4260*/ 	.word	0xffffffff


	//   ....[6]....
        /*4264*/ 	.word	0xffffffff


	//   ....[7]....
        /*4268*/ 	.word	0xffffffff


	//   ....[8]....
        /*426c*/ 	.word	0xffffffff


	//   ....[9]....
        /*4270*/ 	.word	0xffffffff


	//----- nvinfo : EIATTR_COOP_GROUP_INSTR_OFFSETS
	.align		4
.L_891:
        /*4274*/ 	.byte	0x04, 0x28
        /*4276*/ 	.short	(.L_893 - .L_892)


	//   ....[0]....
.L_892:
        /*4278*/ 	.word	0x0001fdc0


	//   ....[1]....
        /*427c*/ 	.word	0x0001fdf0


	//   ....[2]....
        /*4280*/ 	.word	0x0001fec0


	//   ....[3]....
        /*4284*/ 	.word	0x0001fed0


	//   ....[4]....
        /*4288*/ 	.word	0x0001ff00


	//   ....[5]....
        /*428c*/ 	.word	0x0001ff20


	//   ....[6]....
        /*4290*/ 	.word	0x0001ff50


	//   ....[7]....
        /*4294*/ 	.word	0x0001ff70


	//   ....[8]....
        /*4298*/ 	.word	0x0001ffc0


	//   ....[9]....
        /*429c*/ 	.word	0x0001ffd0


	//----- nvinfo : EIATTR_VRC_CTA_INIT_COUNT
	.align		4
.L_893:
        /*42a0*/ 	.byte	0x02, 0x4a
	.zero		1
	.zero		1


	//----- nvinfo : EIATTR_EXIT_INSTR_OFFSETS
	.align		4
        /*42a4*/ 	.byte	0x04, 0x1c
        /*42a6*/ 	.short	(.L_895 - .L_894)


	//   ....[0]....
.L_894:
        /*42a8*/ 	.word	0x00021fc0


	//   ....[1]....
        /*42ac*/ 	.word	0x000220f0


	//   ....[2]....
        /*42b0*/ 	.word	0x000226f0


	//   ....[3]....
        /*42b4*/ 	.word	0x00022cf0


	//----- nvinfo : EIATTR_MAX_THREADS
	.align		4
.L_895:
        /*42b8*/ 	.byte	0x04, 0x05
        /*42ba*/ 	.short	(.L_897 - .L_896)
.L_896:
        /*42bc*/ 	.word	0x00000280
        /*42c0*/ 	.word	0x00000001
        /*42c4*/ 	.word	0x00000001


	//----- nvinfo : EIATTR_CRS_STACK_SIZE
	.align		4
.L_897:
        /*42c8*/ 	.byte	0x04, 0x1e
        /*42ca*/ 	.short	(.L_899 - .L_898)
.L_898:
        /*42cc*/ 	.word	0x00000000


	//----- nvinfo : EIATTR_CBANK_PARAM_SIZE
	.align		4
.L_899:
        /*42d0*/ 	.byte	0x03, 0x19
        /*42d2*/ 	.short	0x00b8


	//----- nvinfo : EIATTR_PARAM_CBANK
	.align		4
        /*42d4*/ 	.byte	0x04, 0x0a
        /*42d6*/ 	.short	(.L_901 - .L_900)
	.align		4
.L_900:
        /*42d8*/ 	.word	index@(.nv.constant0._Z35group_norm_nhwc_bwd_one_pass_kernelI11Fp16IOBf16WLi512ELi160ELi640EEv26Group_norm_nhwc_bwd_params)
        /*42dc*/ 	.short	0x0380
        /*42de*/ 	.short	0x00b8


	//----- nvinfo : EIATTR_SW_WAR
	.align		4
.L_901:
        /*42e0*/ 	.byte	0x04, 0x36
        /*42e2*/ 	.short	(.L_903 - .L_902)
.L_902:
        /*42e4*/ 	.word	0x00000008
.L_903:


//--------------------- .nv.info._Z35group_norm_nhwc_bwd_one_pass_kernelI11Fp16IOFp16WLi64ELi160ELi640EEv26Group_norm_nhwc_bwd_params --------------------------
	.section	.nv.info._Z35group_norm_nhwc_bwd_one_pass_kernelI11Fp16IOFp16WLi64ELi160ELi640EEv26Group_norm_nhwc_bwd_params,"",@"SHT_CUDA_INFO"
	.sectionflags	@""
	.align	4


	//----- nvinfo : EIATTR_CUDA_API_VERSION
	.align		4
        /*0000*/ 	.byte	0x04, 0x37
        /*0002*/ 	.short	(.L_905 - .L_904)
.L_904:
        /*0004*/ 	.word	0x00000082


	//----- nvinfo : EIATTR_KPARAM_INFO
	.align		4
.L_905:
        /*0008*/ 	.byte	0x04, 0x17
        /*000a*/ 	.short	(.L_907 - .L_906)
.L_906:
        /*000c*/ 	.word	0x00000000
        /*0010*/ 	.short	0x0000
        /*0012*/ 	.short	0x0000
        /*0014*/ 	.byte	0x00, 0xf0, 0xe1, 0x02


	//----- nvinfo : EIATTR_SPARSE_MMA_MASK
	.align		4
.L_907:
        /*0018*/ 	.byte	0x03, 0x50
        /*001a*/ 	.short	0x0000


	//----- nvinfo : EIATTR_MAXREG_COUNT
	.align		4
        /*001c*/ 	.byte	0x03, 0x1b
        /*001e*/ 	.short	0x0060


	//----- nvinfo : EIATTR_NUM_BARRIERS
	.align		4
        /*0020*/ 	.byte	0x02, 0x4c
        /*0022*/ 	.byte	0x01
	.zero		1


	//----- nvinfo : EIATTR_MERCURY_ISA_VERSION
	.align		4
        /*0024*/ 	.byte	0x03, 0x5f
        /*0026*/ 	.short	0x0101


	//----- nvinfo : EIATTR_INT_WARP_WIDE_INSTR_OFFSETS
	.align		4
        /*0028*/ 	.byte	0x04, 0x31
        /*002a*/ 	.short	(.L_909 - .L_908)


	//   ....[0]....
.L_908:
        /*002c*/ 	.word	0x00002ee0


	//----- nvinfo : EIATTR_COOP_GROUP_MASK_REGIDS
	.align		4
.L_909:
        /*0030*/ 	.byte	0x04, 0x29
        /*0032*/ 	.short	(.L_911 - .L_910)


	//   ....[0]....
.L_910:
        /*0034*/ 	.word	0xffffffff


	//   ....[1]....
        /*0038*/ 	.word	0xffffffff


	//   ....[2]....
        /*003c*/ 	.word	0xffffffff


	//   ....[3]....
        /*0040*/ 	.word	0xffffffff


	//   ....[4]....
        /*0044*/ 	.word	0xffffffff


	//   ....[5]....
        /*0048*/ 	.word	0xffffffff


	//   ....[6]....
        /*004c*/ 	.word	0xffffffff


	//   ....[7]....
        /*0050*/ 	.word	0xffffffff


	//   ....[8]....
        /*0054*/ 	.word	0xffffffff


	//   ....[9]....
        /*0058*/ 	.word	0xffffffff


	//----- nvinfo : EIATTR_COOP_GROUP_INSTR_OFFSETS
	.align		4
.L_911:
        /*005c*/ 	.byte	0x04, 0x28
        /*005e*/ 	.short	(.L_913 - .L_912)


	//   ....[0]....
.L_912:
        /*0060*/ 	.word	0x00002cb0


	//   ....[1]....
        /*0064*/ 	.word	0x00002cf0


	//   ....[2]....
        /*0068*/ 	.word	0x00002d40


	//   ....[3]....
        /*006c*/ 	.word	0x00002d70


	//   ....[4]....
        /*0070*/ 	.word	0x00002dc0


	//   ....[5]....
        /*0074*/ 	.word	0x00002de0


	//   ....[6]....
        /*0078*/ 	.word	0x00002e10


	//   ....[7]....
        /*007c*/ 	.word	0x00002e30


	//   ....[8]....
        /*0080*/ 	.word	0x00002e80


	//   ....[9]....
        /*0084*/ 	.word	0x00002e90


	//----- nvinfo : EIATTR_VRC_CTA_INIT_COUNT
	.align		4
.L_913:
        /*0088*/ 	.byte	0x02, 0x4a
	.zero		1
	.zero		1


	//----- nvinfo : EIATTR_EXIT_INSTR_OFFSETS
	.align		4
        /*008c*/ 	.byte	0x04, 0x1c
        /*008e*/ 	.short	(.L_915 - .L_914)


	//   ....[0]....
.L_914:
        /*0090*/ 	.word	0x00005ed0


	//   ....[1]....
        /*0094*/ 	.word	0x00006000


	//   ....[2]....
        /*0098*/ 	.word	0x00006620


	//   ....[3]....
        /*009c*/ 	.word	0x00006c20


	//----- nvinfo : EIATTR_MAX_THREADS
	.align		4
.L_915:
        /*00a0*/ 	.byte	0x04, 0x05
        /*00a2*/ 	.short	(.L_917 - .L_916)
.L_916:
        /*00a4*/ 	.word	0x00000280
        /*00a8*/ 	.word	0x00000001
        /*00ac*/ 	.word	0x00000001


	//----- nvinfo : EIATTR_CRS_STACK_SIZE
	.align		4
.L_917:
        /*00b0*/ 	.byte	0x04, 0x1e
        /*00b2*/ 	.short	(.L_919 - .L_918)
.L_918:
        /*00b4*/ 	.word	0x00000000


	//----- nvinfo : EIATTR_CBANK_PARAM_SIZE
	.align		4
.L_919:
        /*00b8*/ 	.byte	0x03, 0x19
        /*00ba*/ 	.short	0x00b8


	//----- nvinfo : EIATTR_PARAM_CBANK
	.align		4
        /*00bc*/ 	.byte	0x04, 0x0a
        /*00be*/ 	.short	(.L_921 - .L_920)
	.align		4
.L_920:
        /*00c0*/ 	.word	index@(.nv.constant0._Z35group_norm_nhwc_bwd_one_pass_kernelI11Fp16IOFp16WLi64ELi160ELi640EEv26Group_norm_nhwc_bwd_params)
        /*00c4*/ 	.short	0x0380
        /*00c6*/ 	.short	0x00b8


	//----- nvinfo : EIATTR_SW_WAR
	.align		4
.L_921:
        /*00c8*/ 	.byte	0x04, 0x36
        /*00ca*/ 	.short	(.L_923 - .L_922)
.L_922:
        /*00cc*/ 	.word	0x00000008
.L_923:


//--------------------- .nv.info._Z35group_norm_nhwc_bwd_one_pass_kernelI11Fp16IOFp16WLi128ELi160ELi640EEv26Group_norm_nhwc_bwd_params --------------------------
	.section	.nv.info._Z35group_norm_nhwc_bwd_one_pass_kernelI11Fp16IOFp16WLi128ELi160ELi640EEv26Group_norm_nhwc_bwd_params,"",@"SHT_CUDA_INFO"
	.sectionflags	@""
	.align	4


	//----- nvinfo : EIATTR_CUDA_API_VERSION
	.align		4
        /*0000*/ 	.byte	0x04, 0x37
        /*0002*/ 	.short	(.L_925 - .L_924)
.L_924:
        /*0004*/ 	.word	0x00000082


	//----- nvinfo : EIATTR_KPARAM_INFO
	.align		4
.L_925:
        /*0008*/ 	.byte	0x04, 0x17
        /*000a*/ 	.short	(.L_927 - .L_926)
.L_926:
        /*000c*/ 	.word	0x00000000
        /*0010*/ 	.short	0x0000
        /*0012*/ 	.short	0x0000
        /*0014*/ 	.byte	0x00, 0xf0, 0xe1, 0x02


	//----- nvinfo : EIATTR_SPARSE_MMA_MASK
	.align		4
.L_927:
        /*0018*/ 	.byte	0x03, 0x50
        /*001a*/ 	.short	0x0000


	//----- nvinfo : EIATTR_MAXREG_COUNT
	.align		4
        /*001c*/ 	.byte	0x03, 0x1b
        /*001e*/ 	.short	0x0060


	//----- nvinfo : EIATTR_NUM_BARRIERS
	.align		4
        /*0020*/ 	.byte	0x02, 0x4c
        /*0022*/ 	.byte	0x01
	.zero		1


	//----- nvinfo : EIATTR_MERCURY_ISA_VERSION
	.align		4
        /*0024*/ 	.byte	0x03, 0x5f
        /*0026*/ 	.short	0x0101


	//----- nvinfo : EIATTR_INT_WARP_WIDE_INSTR_OFFSETS
	.align		4
        /*0028*/ 	.byte	0x04, 0x31
        /*002a*/ 	.short	(.L_929 - .L_928)


	//   ....[0]....
.L_928:
        /*002c*/ 	.word	0x000054b0


	//----- nvinfo : EIATTR_COOP_GROUP_MASK_REGIDS
	.align		4
.L_929:
        /*0030*/ 	.byte	0x04, 0x29
        /*0032*/ 	.short	(.L_931 - .L_930)


	//   ....[0]....
.L_930:
        /*0034*/ 	.word	0xffffffff


	//   ....[1]....
        /*0038*/ 	.word	0xffffffff


	//   ....[2]....
        /*003c*/ 	.word	0xffffffff


	//   ....[3]....
        /*0040*/ 	.word	0xffffffff


	//   ....[4]....
        /*0044*/ 	.word	0xffffffff


	//   ....[5]....
        /*0048*/ 	.word	0xffffffff


	//   ....[6]....
        /*004c*/ 	.word	0xffffffff


	//   ....[7]....
        /*0050*/ 	.word	0xffffffff


	//   ....[8]....
        /*0054*/ 	.word	0xffffffff


	//   ....[9]....
        /*0058*/ 	.word	0xffffffff


	//----- nvinfo : EIATTR_COOP_GROUP_INSTR_OFFSETS
	.align		4
.L_931:
        /*005c*/ 	.byte	0x04, 0x28
        /*005e*/ 	.short	(.L_933 - .L_932)


	//   ....[0]....
.L_932:
        /*0060*/ 	.word	0x00005240


	//   ....[1]....
        /*0064*/ 	.word	0x00005280


	//   ....[2]....
        /*0068*/ 	.word	0x00005310


	//   ....[3]....
        /*006c*/ 	.word	0x00005330


	//   ....[4]....
        /*0070*/ 	.word	0x00005390


	//   ....[5]....
        /*0074*/ 	.word	0x000053b0


	//   ....[6]....
        /*0078*/ 	.word	0x000053e0


	//   ....[7]....
        /*007c*/ 	.word	0x00005400


	//   ....[8]....
        /*0080*/ 	.word	0x00005450


	//   ....[9]....
        /*0084*/ 	.word	0x00005460


	//----- nvinfo : EIATTR_VRC_CTA_INIT_COUNT
	.align		4
.L_933:
        /*0088*/ 	.byte	0x02, 0x4a
	.zero		1
	.zero		1


	//----- nvinfo : EIATTR_EXIT_INSTR_OFFSETS
	.align		4
        /*008c*/ 	.byte	0x04, 0x1c
        /*008e*/ 	.short	(.L_935 - .L_934)


	//   ....[0]....
.L_934:
        /*0090*/ 	.word	0x0000a7a0


	//   ....[1]....
        /*0094*/ 	.word	0x0000a8d0


	//   ....[2]....
        /*0098*/ 	.word	0x0000aec0


	//   ....[3]....
        /*009c*/ 	.word	0x0000b4c0


	//----- nvinfo : EIATTR_MAX_THREADS
	.align		4
.L_935:
        /*00a0*/ 	.byte	0x04, 0x05
        /*00a2*/ 	.short	(.L_937 - .L_936)
.L_936:
        /*00a4*/ 	.word	0x00000280
        /*00a8*/ 	.word	0x00000001
        /*00ac*/ 	.word	0x00000001


	//----- nvinfo : EIATTR_CRS_STACK_SIZE
	.align		4
.L_937:
        /*00b0*/ 	.byte	0x04, 0x1e
        /*00b2*/ 	.short	(.L_939 - .L_938)
.L_938:
        /*00b4*/ 	.word	0x00000000


	//----- nvinfo : EIATTR_CBANK_PARAM_SIZE
	.align		4
.L_939:
        /*00b8*/ 	.byte	0x03, 0x19
        /*00ba*/ 	.short	0x00b8


	//----- nvinfo : EIATTR_PARAM_CBANK
	.align		4
        /*00bc*/ 	.byte	0x04, 0x0a
        /*00be*/ 	.short	(.L_941 - .L_940)
	.align		4
.L_940:
        /*00c0*/ 	.word	index@(.nv.constant0._Z35group_norm_nhwc_bwd_one_pass_kernelI11Fp16IOFp16WLi128ELi160ELi640EEv26Group_norm_nhwc_bwd_params)
        /*00c4*/ 	.short	0x0380
        /*00c6*/ 	.short	0x00b8


	//----- nvinfo : EIATTR_SW_WAR
	.align		4
.L_941:
        /*00c8*/ 	.byte	0x04, 0x36
        /*00ca*/ 	.short	(.L_943 - .L_942)
.L_942:
        /*00cc*/ 	.word	0x00000008
.L_943:


//--------------------- .nv.info._Z35group_norm_nhwc_bwd_one_pass_kernelI11Fp16IOFp16WLi256ELi160ELi640EEv26Group_norm_nhwc_bwd_params --------------------------
	.section	.nv.info._Z35group_norm_nhwc_bwd_one_pass_kernelI11Fp16IOFp16WLi256ELi160ELi640EEv26Group_norm_nhwc_bwd_params,"",@"SHT_CUDA_INFO"
	.sectionflags	@""
	.align	4


	//----- nvinfo : EIATTR_CUDA_API_VERSION
	.align		4
        /*0000*/ 	.byte	0x04, 0x37
        /*0002*/ 	.short	(.L_945 - .L_944)
.L_944:
        /*0004*/ 	.word	0x00000082


	//----- nvinfo : EIATTR_KPARAM_INFO
	.align		4
.L_945:
        /*0008*/ 	.byte	0x04, 0x17
        /*000a*/ 	.short	(.L_947 - .L_946)
.L_946:
        /*000c*/ 	.word	0x00000000
        /*0010*/ 	.short	0x0000
        /*0012*/ 	.short	0x0000
        /*0014*/ 	.byte	0x00, 0xf0, 0xe1, 0x02


	//----- nvinfo : EIATTR_SPARSE_MMA_MASK
	.align		4
.L_947:
        /*0018*/ 	.byte	0x03, 0x50
        /*001a*/ 	.short	0x0000


	//----- nvinfo : EIATTR_MAXREG_COUNT
	.align		4
        /*001c*/ 	.byte	0x03, 0x1b
        /*001e*/ 	.short	0x0060


	//----- nvinfo : EIATTR_NUM_BARRIERS
	.align		4
        /*0020*/ 	.byte	0x02, 0x4c
        /*0022*/ 	.byte	0x01
	.zero		1


	//----- nvinfo : EIATTR_ANNOTATIONS
	.align		4
        /*0024*/ 	.byte	0x04, 0x55
        /*0026*/ 	.short	(.L_949 - .L_948)


	//   ....[0]....
.L_948:
        /* <DEDUP_REMOVED lines=125> */


	//----- nvinfo : EIATTR_MERCURY_ISA_VERSION
	.align		4
.L_949:
        /*07e8*/ 	.byte	0x03, 0x5f
        /*07ea*/ 	.short	0x0101


	//----- nvinfo : EIATTR_INT_WARP_WIDE_INSTR_OFFSETS
	.align		4
        /*07ec*/ 	.byte	0x04, 0x31
        /*07ee*/ 	.short	(.L_951 - .L_950)


	//   ....[0]....
.L_950:
        /*07f0*/ 	.word	0x0000ce30


	//   ....[1]....
        /*07f4*/ 	.word	0x0000dfb0


	//   ....[2]....
        /*07f8*/ 	.word	0x0000dff0


	//   ....[3]....
        /*07fc*/ 	.word	0x0000e030


	//   ....[4]....
        /*0800*/ 	.word	0x0000e070


	//   ....[5]....
        /*0804*/ 	.word	0x0000e290


	//----- nvinfo : EIATTR_COOP_GROUP_MASK_REGIDS
	.align		4
.L_951:
        /*0808*/ 	.byte	0x04, 0x29
        /*080a*/ 	.short	(.L_953 - .L_952)


	//   ....[0]....
.L_952:
        /*080c*/ 	.word	0xffffffff


	//   ....[1]....
        /*0810*/ 	.word	0xffffffff


	//   ....[2]....
        /*0814*/ 	.word	0xffffffff


	//   ....[3]....
        /*0818*/ 	.word	0xffffffff


	//   ....[4]....
        /*081c*/ 	.word	0xffffffff


	//   ....[5]....
        /*0820*/ 	.word	0xffffffff


	//   ....[6]....
        /*0824*/ 	.word	0xffffffff


	//   ....[7]....
        /*0828*/ 	.word	0xffffffff


	//   ....[8]....
        /*082c*/ 	.word	0xffffffff


	//   ....[9]....
        /*0830*/ 	.word	0xffffffff


	//----- nvinfo : EIATTR_COOP_GROUP_INSTR_OFFSETS
	.align		4
.L_953:
        /*0834*/ 	.byte	0x04, 0x28
        /*0836*/ 	.short	(.L_955 - .L_954)


	//   ....[0]....
.L_954:
        /*0838*/ 	.word	0x0000cbc0


	//   ....[1]....
        /*083c*/ 	.word	0x0000cc00


	//   ....[2]....
        /*0840*/ 	.word	0x0000cc90


	//   ....[3]....
        /*0844*/ 	.word	0x0000cca0


	//   ....[4]....
        /*0848*/ 	.word	0x0000ccf0


	//   ....[5]....
        /*084c*/ 	.word	0x0000cd00


	//   ....[6]....
        /*0850*/ 	.word	0x0000cd30


	//   ....[7]....
        /*0854*/ 	.word	0x0000cd60


	//   ....[8]....
        /*0858*/ 	.word	0x0000cdd0


	//   ....[9]....
        /*085c*/ 	.word	0x0000cde0


	//----- nvinfo : EIATTR_VRC_CTA_INIT_COUNT
	.align		4
.L_955:
        /*0860*/ 	.byte	0x02, 0x4a
	.zero		1
	.zero		1


	//----- nvinfo : EIATTR_EXIT_INSTR_OFFSETS
	.align		4
        /*0864*/ 	.byte	0x04, 0x1c
        /*0866*/ 	.short	(.L_957 - .L_956)


	//   ....[0]....
.L_956:
        /*0868*/ 	.word	0x0000edd0


	//   ....[1]....
        /*086c*/ 	.word	0x0000ef00


	//   ....[2]....
        /*0870*/ 	.word	0x0000f520


	//   ....[3]....
        /*0874*/ 	.word	0x0000fb20


	//----- nvinfo : EIATTR_MAX_THREADS
	.align		4
.L_957:
        /*0878*/ 	.byte	0x04, 0x05
        /*087a*/ 	.short	(.L_959 - .L_958)
.L_958:
        /*087c*/ 	.word	0x00000280
        /*0880*/ 	.word	0x00000001
        /*0884*/ 	.word	0x00000001


	//----- nvinfo : EIATTR_CRS_STACK_SIZE
	.align		4
.L_959:
        /*0888*/ 	.byte	0x04, 0x1e
        /*088a*/ 	.short	(.L_961 - .L_960)
.L_960:
        /*088c*/ 	.word	0x00000000


	//----- nvinfo : EIATTR_CBANK_PARAM_SIZE
	.align		4
.L_961:
        /*0890*/ 	.byte	0x03, 0x19
        /*0892*/ 	.short	0x00b8


	//----- nvinfo : EIATTR_PARAM_CBANK
	.align		4
        /*0894*/ 	.byte	0x04, 0x0a
        /*0896*/ 	.short	(.L_963 - .L_962)
	.align		4
.L_962:
        /*0898*/ 	.word	index@(.nv.constant0._Z35group_norm_nhwc_bwd_one_pass_kernelI11Fp16IOFp16WLi256ELi160ELi640EEv26Group_norm_nhwc_bwd_params)
        /*089c*/ 	.short	0x0380
        /*089e*/ 	.short	0x00b8


	//----- nvinfo : EIATTR_SW_WAR
	.align		4
.L_963:
        /*08a0*/ 	.byte	0x04, 0x36
        /*08a2*/ 	.short	(.L_965 - .L_964)
.L_964:
        /*08a4*/ 	.word	0x00000008
.L_965:


//--------------------- .nv.info._Z35group_norm_nhwc_bwd_one_pass_kernelI11Fp16IOFp16WLi512ELi160ELi640EEv26Group_norm_nhwc_bwd_params --------------------------
	.section	.nv.info._Z35group_norm_nhwc_bwd_one_pass_kernelI11Fp16IOFp16WLi512ELi160ELi640EEv26Group_norm_nhwc_bwd_params,"",@"SHT_CUDA_INFO"
	.sectionflags	@""
	.align	4


	//----- nvinfo : EIATTR_CUDA_API_VERSION
	.align		4
        /*0000*/ 	.byte	0x04, 0x37
        /*0002*/ 	.short	(.L_967 - .L_966)
.L_966:
        /*0004*/ 	.word	0x00000082


	//----- nvinfo : EIATTR_KPARAM_INFO
	.align		4
.L_967:
        /*0008*/ 	.byte	0x04, 0x17
        /*000a*/ 	.short	(.L_969 - .L_968)
.L_968:
        /*000c*/ 	.word	0x00000000
        /*0010*/ 	.short	0x0000
        /*0012*/ 	.short	0x0000
        /*0014*/ 	.byte	0x00, 0xf0, 0xe1, 0x02


	//----- nvinfo : EIATTR_SPARSE_MMA_MASK
	.align		4
.L_969:
        /*0018*/ 	.byte	0x03, 0x50
        /*001a*/ 	.short	0x0000


	//----- nvinfo : EIATTR_MAXREG_COUNT
	.align		4
        /*001c*/ 	.byte	0x03, 0x1b
        /*001e*/ 	.short	0x0060


	//----- nvinfo : EIATTR_NUM_BARRIERS
	.align		4
        /*0020*/ 	.byte	0x02, 0x4c
        /*0022*/ 	.byte	0x01
	.zero		1


	//----- nvinfo : EIATTR_ANNOTATIONS
	.align		4
        /*0024*/ 	.byte	0x04, 0x55
        /*0026*/ 	.short	(.L_971 - .L_970)


	//   ....[0]....
.L_970:
        /* <DEDUP_REMOVED lines=1057> */


	//----- nvinfo : EIATTR_MERCURY_ISA_VERSION
	.align		4
.L_971:
        /*4228*/ 	.byte	0x03, 0x5f
        /*422a*/ 	.short	0x0101


	//----- nvinfo : EIATTR_INT_WARP_WIDE_INSTR_OFFSETS
	.align		4
        /*422c*/ 	.byte	0x04, 0x31
        /*422e*/ 	.short	(.L_973 - .L_972)


	//   ....[0]....
.L_972:
        /*4230*/ 	.word	0x00020020


	//   ....[1]....
        /*4234*/ 	.word	0x000211a0


	//   ....[2]....
        /*4238*/ 	.word	0x000211e0


	//   ....[3]....
        /*423c*/ 	.word	0x00021220


	//   ....[4]....
        /*4240*/ 	.word	0x00021260


	//   ....[5]....
        /*4244*/ 	.word	0x00021480


	//----- nvinfo : EIATTR_COOP_GROUP_MASK_REGIDS
	.align		4
.L_973:
        /*4248*/ 	.byte	0x04, 0x29
        /*424a*/ 	.short	(.L_975 - .L_974)


	//   ....[0]....
.L_974:
        /*424c*/ 	.word	0xffffffff


	//   ....[1]....
        /*4250*/ 	.word	0xffffffff


	//   ....[2]....
        /*4254*/ 	.word	0xffffffff


	//   ....[3]....
        /*4258*/ 	.word	0xffffffff


	//   ....[4]....
        /*425c*/ 	.word	0xffffffff


	//   ....[5]....
        /*4260*/ 	.word	0xffffffff


	//   ....[6]....
        /*4264*/ 	.word	0xffffffff


	//   ....[7]....
        /*4268*/ 	.word	0xffffffff


	//   ....[8]....
        /*426c*/ 	.word	0xffffffff


	//   ....[9]....
        /*4270*/ 	.word	0xffffffff


	//----- nvinfo : EIATTR_COOP_GROUP_INSTR_OFFSETS
	.align		4
.L_975:
        /*4274*/ 	.byte	0x04, 0x28
        /*4276*/ 	.short	(.L_977 - .L_976)


	//   ....[0]....
.L_976:
        /*4278*/ 	.word	0x0001fdc0


	//   ....[1]....
        /*427c*/ 	.word	0x0001fdf0


	//   ....[2]....
        /*4280*/ 	.word	0x0001fec0


	//   ....[3]....
        /*4284*/ 	.word	0x0001fed0


	//   ....[4]....
        /*4288*/ 	.word	0x0001ff00


	//   ....[5]....
        /*428c*/ 	.word	0x0001ff20


	//   ....[6]....
        /*4290*/ 	.word	0x0001ff50


	//   ....[7]....
        /*4294*/ 	.word	0x0001ff70


	//   ....[8]....
        /*4298*/ 	.word	0x0001ffc0


	//   ....[9]....
        /*429c*/ 	.word	0x0001ffd0


	//----- nvinfo : EIATTR_VRC_CTA_INIT_COUNT
	.align		4
.L_977:
        /*42a0*/ 	.byte	0x02, 0x4a
	.zero		1
	.zero		1


	//----- nvinfo : EIATTR_EXIT_INSTR_OFFSETS
	.align		4
        /*42a4*/ 	.byte	0x04, 0x1c
        /*42a6*/ 	.short	(.L_979 - .L_978)


	//   ....[0]....
.L_978:
        /*42a8*/ 	.word	0x00021fc0


	//   ....[1]....
        /*42ac*/ 	.word	0x000220f0


	//   ....[2]....
        /*42b0*/ 	.word	0x000226f0


	//   ....[3]....
        /*42b4*/ 	.word	0x00022cf0


	//----- nvinfo : EIATTR_MAX_THREADS
	.align		4
.L_979:
        /*42b8*/ 	.byte	0x04, 0x05
        /*42ba*/ 	.short	(.L_981 - .L_980)
.L_980:
        /*42bc*/ 	.word	0x00000280
        /*42c0*/ 	.word	0x00000001
        /*42c4*/ 	.word	0x00000001


	//----- nvinfo : EIATTR_CRS_STACK_SIZE
	.align		4
.L_981:
        /*42c8*/ 	.byte	0x04, 0x1e
        /*42ca*/ 	.short	(.L_983 - .L_982)
.L_982:
        /*42cc*/ 	.word	0x00000000


	//----- nvinfo : EIATTR_CBANK_PARAM_SIZE
	.align		4
.L_983:
        /*42d0*/ 	.byte	0x03, 0x19
        /*42d2*/ 	.short	0x00b8


	//----- nvinfo : EIATTR_PARAM_CBANK
	.align		4
        /*42d4*/ 	.byte	0x04, 0x0a
        /*42d6*/ 	.short	(.L_985 - .L_984)
	.align		4
.L_984:
        /*42d8*/ 	.word	index@(.nv.constant0._Z35group_norm_nhwc_bwd_one_pass_kernelI11Fp16IOFp16WLi512ELi160ELi640EEv26Group_norm_nhwc_bwd_params)
        /*42dc*/ 	.short	0x0380
        /*42de*/ 	.short	0x00b8


	//----- nvinfo : EIATTR_SW_WAR
	.align		4
.L_985:
        /*42e0*/ 	.byte	0x04, 0x36
        /*42e2*/ 	.short	(.L_987 - .L_986)
.L_986:
        /*42e4*/ 	.word	0x00000008
.L_987:


//--------------------- .nv.info._Z35group_norm_nhwc_bwd_one_pass_kernelI11Fp32IOFp32WLi64ELi160ELi640EEv26Group_norm_nhwc_bwd_params --------------------------
	.section	.nv.info._Z35group_norm_nhwc_bwd_one_pass_kernelI11Fp32IOFp32WLi64ELi160ELi640EEv26Group_norm_nhwc_bwd_params,"",@"SHT_CUDA_INFO"
	.sectionflags	@""
	.align	4


	//----- nvinfo : EIATTR_CUDA_API_VERSION
	.align		4
        /*0000*/ 	.byte	0x04, 0x37
        /*0002*/ 	.short	(.L_989 - .L_988)
.L_988:
        /*0004*/ 	.word	0x00000082


	//----- nvinfo : EIATTR_KPARAM_INFO
	.align		4
.L_989:
        /*0008*/ 	.byte	0x04, 0x17
        /*000a*/ 	.short	(.L_991 - .L_990)
.L_990:
        /*000c*/ 	.word	0x00000000
        /*0010*/ 	.short	0x0000
        /*0012*/ 	.short	0x0000
        /*0014*/ 	.byte	0x00, 0xf0, 0xe1, 0x02


	//----- nvinfo : EIATTR_SPARSE_MMA_MASK
	.align		4
.L_991:
        /*0018*/ 	.byte	0x03, 0x50
        /*001a*/ 	.short	0x0000


	//----- nvinfo : EIATTR_MAXREG_COUNT
	.align		4
        /*001c*/ 	.byte	0x03, 0x1b
        /*001e*/ 	.short	0x0060


	//----- nvinfo : EIATTR_NUM_BARRIERS
	.align		4
        /*0020*/ 	.byte	0x02, 0x4c
        /*0022*/ 	.byte	0x01
	.zero		1


	//----- nvinfo : EIATTR_MERCURY_ISA_VERSION
	.align		4
        /*0024*/ 	.byte	0x03, 0x5f
        /*0026*/ 	.short	0x0101


	//----- nvinfo : EIATTR_COOP_GROUP_MASK_REGIDS
	.align		4
        /*0028*/ 	.byte	0x04, 0x29
        /*002a*/ 	.short	(.L_993 - .L_992)


	//   ....[0]....
.L_992:
        /*002c*/ 	.word	0xffffffff


	//   ....[1]....
        /*0030*/ 	.word	0xffffffff


	//   ....[2]....
        /*0034*/ 	.word	0xffffffff


	//   ....[3]....
        /*0038*/ 	.word	0xffffffff


	//   ....[4]....
        /*003c*/ 	.word	0xffffffff


	//   ....[5]....
        /*0040*/ 	.word	0xffffffff


	//   ....[6]....
        /*0044*/ 	.word	0xffffffff


	//   ....[7]....
        /*0048*/ 	.word	0xffffffff


	//   ....[8]....
        /*004c*/ 	.word	0xffffffff


	//   ....[9]....
        /*0050*/ 	.word	0xffffffff


	//----- nvinfo : EIATTR_COOP_GROUP_INSTR_OFFSETS
	.align		4
.L_993:
        /*0054*/ 	.byte	0x04, 0x28
        /*0056*/ 	.short	(.L_995 - .L_994)


	//   ....[0]....
.L_994:
        /*0058*/ 	.word	0x00002980


	//   ....[1]....
        /*005c*/ 	.word	0x000029b0


	//   ....[2]....
        /*0060*/ 	.word	0x00002a00


	//   ....[3]....
        /*0064*/ 	.word	0x00002a20


	//   ....[4]....
        /*0068*/ 	.word	0x00002a50


	//   ....[5]....
        /*006c*/ 	.word	0x00002a70


	//   ....[6]....
        /*0070*/ 	.word	0x00002aa0


	//   ....[7]....
        /*0074*/ 	.word	0x00002ac0


	//   ....[8]....
        /*0078*/ 	.word	0x00002b10


	//   ....[9]....
        /*007c*/ 	.word	0x00002b20


	//----- nvinfo : EIATTR_VRC_CTA_INIT_COUNT
	.align		4
.L_995:
        /*0080*/ 	.byte	0x02, 0x4a
	.zero		1
	.zero		1


	//----- nvinfo : EIATTR_EXIT_INSTR_OFFSETS
	.align		4
        /*0084*/ 	.byte	0x04, 0x1c
        /*0086*/ 	.short	(.L_997 - .L_996)


	//   ....[0]....
.L_996:
        /*0088*/ 	.word	0x00005620


	//   ....[1]....
        /*008c*/ 	.word	0x00005750


	//   ....[2]....
        /*0090*/ 	.word	0x00005d20


	//   ....[3]....
        /*0094*/ 	.word	0x000062d0


	//----- nvinfo : EIATTR_MAX_THREADS
	.align		4
.L_997:
        /*0098*/ 	.byte	0x04, 0x05
        /*009a*/ 	.short	(.L_999 - .L_998)
.L_998:
        /*009c*/ 	.word	0x00000280
        /*00a0*/ 	.word	0x00000001
        /*00a4*/ 	.word	0x00000001


	//----- nvinfo : EIATTR_CRS_STACK_SIZE
	.align		4
.L_999:
        /*00a8*/ 	.byte	0x04, 0x1e
        /*00aa*/ 	.short	(.L_1001 - .L_1000)
.L_1000:
        /*00ac*/ 	.word	0x00000000


	//----- nvinfo : EIATTR_CBANK_PARAM_SIZE
	.align		4
.L_1001:
        /*00b0*/ 	.byte	0x03, 0x19
        /*00b2*/ 	.short	0x00b8


	//----- nvinfo : EIATTR_PARAM_CBANK
	.align		4
        /*00b4*/ 	.byte	0x04, 0x0a
        /*00b6*/ 	.short	(.L_1003 - .L_1002)
	.align		4
.L_1002:
        /*00b8*/ 	.word	index@(.nv.constant0._Z35group_norm_nhwc_bwd_one_pass_kernelI11Fp32IOFp32WLi64ELi160ELi640EEv26Group_norm_nhwc_bwd_params)
        /*00bc*/ 	.short	0x0380
        /*00be*/ 	.short	0x00b8


	//----- nvinfo : EIATTR_SW_WAR
	.align		4
.L_1003:
        /*00c0*/ 	.byte	0x04, 0x36
        /*00c2*/ 	.short	(.L_1005 - .L_1004)
.L_1004:
        /*00c4*/ 	.word	0x00000008
.L_1005:


//--------------------- .nv.info._Z35group_norm_nhwc_bwd_one_pass_kernelI11Fp32IOFp32WLi128ELi160ELi640EEv26Group_norm_nhwc_bwd_params --------------------------
	.section	.nv.info._Z35group_norm_nhwc_bwd_one_pass_kernelI11Fp32IOFp32WLi128ELi160ELi640EEv26Group_norm_nhwc_bwd_params,"",@"SHT_CUDA_INFO"
	.sectionflags	@""
	.align	4


	//----- nvinfo : EIATTR_CUDA_API_VERSION
	.align		4
        /*0000*/ 	.byte	0x04, 0x37
        /*0002*/ 	.short	(.L_1007 - .L_1006)
.L_1006:
        /*0004*/ 	.word	0x00000082


	//----- nvinfo : EIATTR_KPARAM_INFO
	.align		4
.L_1007:
        /*0008*/ 	.byte	0x04, 0x17
        /*000a*/ 	.short	(.L_1009 - .L_1008)
.L_1008:
        /*000c*/ 	.word	0x00000000
        /*0010*/ 	.short	0x0000
        /*0012*/ 	.short	0x0000
        /*0014*/ 	.byte	0x00, 0xf0, 0xe1, 0x02


	//----- nvinfo : EIATTR_SPARSE_MMA_MASK
	.align		4
.L_1009:
        /*0018*/ 	.byte	0x03, 0x50
        /*001a*/ 	.short	0x0000


	//----- nvinfo : EIATTR_MAXREG_COUNT
	.align		4
        /*001c*/ 	.byte	0x03, 0x1b
        /*001e*/ 	.short	0x0060


	//----- nvinfo : EIATTR_NUM_BARRIERS
	.align		4
        /*0020*/ 	.byte	0x02, 0x4c
        /*0022*/ 	.byte	0x01
	.zero		1


	//----- nvinfo : EIATTR_MERCURY_ISA_VERSION
	.align		4
        /*0024*/ 	.byte	0x03, 0x5f
        /*0026*/ 	.short	0x0101


	//----- nvinfo : EIATTR_INT_WARP_WIDE_INSTR_OFFSETS
	.align		4
        /*0028*/ 	.byte	0x04, 0x31
        /*002a*/ 	.short	(.L_1011 - .L_1010)


	//   ....[0]....
.L_1010:
        /*002c*/ 	.word	0x00004d50


	//----- nvinfo : EIATTR_COOP_GROUP_MASK_REGIDS
	.align		4
.L_1011:
        /*0030*/ 	.byte	0x04, 0x29
        /*0032*/ 	.short	(.L_1013 - .L_1012)


	//   ....[0]....
.L_1012:
        /*0034*/ 	.word	0xffffffff


	//   ....[1]....
        /*0038*/ 	.word	0xffffffff


	//   ....[2]....
        /*003c*/ 	.word	0xffffffff


	//   ....[3]....
        /*0040*/ 	.word	0xffffffff


	//   ....[4]....
        /*0044*/ 	.word	0xffffffff


	//   ....[5]....
        /*0048*/ 	.word	0xffffffff


	//   ....[6]....
        /*004c*/ 	.word	0xffffffff


	//   ....[7]....
        /*0050*/ 	.word	0xffffffff


	//   ....[8]....
        /*0054*/ 	.word	0xffffffff


	//   ....[9]....
        /*0058*/ 	.word	0xffffffff


	//----- nvinfo : EIATTR_COOP_GROUP_INSTR_OFFSETS
	.align		4
.L_1013:
        /*005c*/ 	.byte	0x04, 0x28
        /*005e*/ 	.short	(.L_1015 - .L_1014)


	//   ....[0]....
.L_1014:
        /*0060*/ 	.word	0x00004b00


	//   ....[1]....
        /*0064*/ 	.word	0x00004b20


	//   ....[2]....
        /*0068*/ 	.word	0x00004be0


	//   ....[3]....
        /*006c*/ 	.word	0x00004bf0


	//   ....[4]....
        /*0070*/ 	.word	0x00004c20


	//   ....[5]....
        /*0074*/ 	.word	0x00004c40


	//   ....[6]....
        /*0078*/ 	.word	0x00004c70


	//   ....[7]....
        /*007c*/ 	.word	0x00004c90


	//   ....[8]....
        /*0080*/ 	.word	0x00004ce0


	//   ....[9]....
        /*0084*/ 	.word	0x00004cf0


	//----- nvinfo : EIATTR_VRC_CTA_INIT_COUNT
	.align		4
.L_1015:
        /*0088*/ 	.byte	0x02, 0x4a
	.zero		1
	.zero		1


	//----- nvinfo : EIATTR_EXIT_INSTR_OFFSETS
	.align		4
        /*008c*/ 	.byte	0x04, 0x1c
        /*008e*/ 	.short	(.L_1017 - .L_1016)


	//   ....[0]....
.L_1016:
        /*0090*/ 	.word	0x00009c60


	//   ....[1]....
        /*0094*/ 	.word	0x00009d90


	//   ....[2]....
        /*0098*/ 	.word	0x0000a380


	//   ....[3]....
        /*009c*/ 	.word	0x0000a930


	//----- nvinfo : EIATTR_MAX_THREADS
	.align		4
.L_1017:
        /*00a0*/ 	.byte	0x04, 0x05
        /*00a2*/ 	.short	(.L_1019 - .L_1018)
.L_1018:
        /*00a4*/ 	.word	0x00000280
        /*00a8*/ 	.word	0x00000001
        /*00ac*/ 	.word	0x00000001


	//----- nvinfo : EIATTR_CRS_STACK_SIZE
	.align		4
.L_1019:
        /*00b0*/ 	.byte	0x04, 0x1e
        /*00b2*/ 	.short	(.L_1021 - .L_1020)
.L_1020:
        /*00b4*/ 	.word	0x00000000


	//----- nvinfo : EIATTR_CBANK_PARAM_SIZE
	.align		4
.L_1021:
        /*00b8*/ 	.byte	0x03, 0x19
        /*00ba*/ 	.short	0x00b8


	//----- nvinfo : EIATTR_PARAM_CBANK
	.align		4
        /*00bc*/ 	.byte	0x04, 0x0a
        /*00be*/ 	.short	(.L_1023 - .L_1022)
	.align		4
.L_1022:
        /*00c0*/ 	.word	index@(.nv.constant0._Z35group_norm_nhwc_bwd_one_pass_kernelI11Fp32IOFp32WLi128ELi160ELi640EEv26Group_norm_nhwc_bwd_params)
        /*00c4*/ 	.short	0x0380
        /*00c6*/ 	.short	0x00b8


	//----- nvinfo : EIATTR_SW_WAR
	.align		4
.L_1023:
        /*00c8*/ 	.byte	0x04, 0x36
        /*00ca*/ 	.short	(.L_1025 - .L_1024)
.L_1024:
        /*00cc*/ 	.word	0x00000008
.L_1025:


//--------------------- .nv.info._Z35group_norm_nhwc_bwd_one_pass_kernelI11Fp32IOFp32WLi256ELi160ELi640EEv26Group_norm_nhwc_bwd_params --------------------------
	.section	.nv.info._Z35group_norm_nhwc_bwd_one_pass_kernelI11Fp32IOFp32WLi256ELi160ELi640EEv26Group_norm_nhwc_bwd_params,"",@"SHT_CUDA_INFO"
	.sectionflags	@""
	.align	4


	//----- nvinfo : EIATTR_CUDA_API_VERSION
	.align		4
        /*0000*/ 	.byte	0x04, 0x37
        /*0002*/ 	.short	(.L_1027 - .L_1026)
.L_1026:
        /*0004*/ 	.word	0x00000082


	//----- nvinfo : EIATTR_KPARAM_INFO
	.align		4
.L_1027:
        /*0008*/ 	.byte	0x04, 0x17
        /*000a*/ 	.short	(.L_1029 - .L_1028)
.L_1028:
        /*000c*/ 	.word	0x00000000
        /*0010*/ 	.short	0x0000
        /*0012*/ 	.short	0x0000
        /*0014*/ 	.byte	0x00, 0xf0, 0xe1, 0x02


	//----- nvinfo : EIATTR_SPARSE_MMA_MASK
	.align		4
.L_1029:
        /*0018*/ 	.byte	0x03, 0x50
        /*001a*/ 	.short	0x0000


	//----- nvinfo : EIATTR_MAXREG_COUNT
	.align		4
        /*001c*/ 	.byte	0x03, 0x1b
        /*001e*/ 	.short	0x0060


	//----- nvinfo : EIATTR_NUM_BARRIERS
	.align		4
        /*0020*/ 	.byte	0x02, 0x4c
        /*0022*/ 	.byte	0x01
	.zero		1


	//----- nvinfo : EIATTR_ANNOTATIONS
	.align		4
        /*0024*/ 	.byte	0x04, 0x55
        /*0026*/ 	.short	(.L_1031 - .L_1030)


	//   ....[0]....
.L_1030:
        /* <DEDUP_REMOVED lines=356> */


	//----- nvinfo : EIATTR_MERCURY_ISA_VERSION
	.align		4
.L_1031:
        /*1650*/ 	.byte	0x03, 0x5f
        /*1652*/ 	.short	0x0101


	//----- nvinfo : EIATTR_INT_WARP_WIDE_INSTR_OFFSETS
	.align		4
        /*1654*/ 	.byte	0x04, 0x31
        /*1656*/ 	.short	(.L_1033 - .L_1032)


	//   ....[0]....
.L_1032:
        /*1658*/ 	.word	0x0000dd50


	//   ....[1]....
        /*165c*/ 	.word	0x0000eed0


	//   ....[2]....
        /*1660*/ 	.word	0x0000ef10


	//   ....[3]....
        /*1664*/ 	.word	0x0000ef50


	//   ....[4]....
        /*1668*/ 	.word	0x0000ef90


	//   ....[5]....
        /*166c*/ 	.word	0x0000f1b0


	//----- nvinfo : EIATTR_COOP_GROUP_MASK_REGIDS
	.align		4
.L_1033:
        /*1670*/ 	.byte	0x04, 0x29
        /*1672*/ 	.short	(.L_1035 - .L_1034)


	//   ....[0]....
.L_1034:
        /*1674*/ 	.word	0xffffffff


	//   ....[1]....
        /*1678*/ 	.word	0xffffffff


	//   ....[2]....
        /*167c*/ 	.word	0xffffffff


	//   ....[3]....
        /*1680*/ 	.word	0xffffffff


	//   ....[4]....
        /*1684*/ 	.word	0xffffffff


	//   ....[5]....
        /*1688*/ 	.word	0xffffffff


	//   ....[6]....
        /*168c*/ 	.word	0xffffffff


	//   ....[7]....
        /*1690*/ 	.word	0xffffffff


	//   ....[8]....
        /*1694*/ 	.word	0xffffffff


	//   ....[9]....
        /*1698*/ 	.word	0xffffffff


	//----- nvinfo : EIATTR_COOP_GROUP_INSTR_OFFSETS
	.align		4
.L_1035:
        /*169c*/ 	.byte	0x04, 0x28
        /*169e*/ 	.short	(.L_1037 - .L_1036)


	//   ....[0]....
.L_1036:
        /*16a0*/ 	.word	0x0000dae0


	//   ....[1]....
        /*16a4*/ 	.word	0x0000db20


	//   ....[2]....
        /*16a8*/ 	.word	0x0000dbf0


	//   ....[3]....
        /*16ac*/ 	.word	0x0000dc00


	//   ....[4]....
        /*16b0*/ 	.word	0x0000dc30


	//   ....[5]....
        /*16b4*/ 	.word	0x0000dc50


	//   ....[6]....
        /*16b8*/ 	.word	0x0000dc80


	//   ....[7]....
        /*16bc*/ 	.word	0x0000dca0


	//   ....[8]....
        /*16c0*/ 	.word	0x0000dcf0


	//   ....[9]....
        /*16c4*/ 	.word	0x0000dd00


	//----- nvinfo : EIATTR_VRC_CTA_INIT_COUNT
	.align		4
.L_1037:
        /*16c8*/ 	.byte	0x02, 0x4a
	.zero		1
	.zero		1


	//----- nvinfo : EIATTR_EXIT_INSTR_OFFSETS
	.align		4
        /*16cc*/ 	.byte	0x04, 0x1c
        /*16ce*/ 	.short	(.L_1039 - .L_1038)


	//   ....[0]....
.L_1038:
        /*16d0*/ 	.word	0x0000fc50


	//   ....[1]....
        /*16d4*/ 	.word	0x0000fd80


	//   ....[2]....
        /*16d8*/ 	.word	0x00010360


	//   ....[3]....
        /*16dc*/ 	.word	0x00010910


	//----- nvinfo : EIATTR_MAX_THREADS
	.align		4
.L_1039:
        /*16e0*/ 	.byte	0x04, 0x05
        /*16e2*/ 	.short	(.L_1041 - .L_1040)
.L_1040:
        /*16e4*/ 	.word	0x00000280
        /*16e8*/ 	.word	0x00000001
        /*16ec*/ 	.word	0x00000001


	//----- nvinfo : EIATTR_CRS_STACK_SIZE
	.align		4
.L_1041:
        /*16f0*/ 	.byte	0x04, 0x1e
        /*16f2*/ 	.short	(.L_1043 - .L_1042)
.L_1042:
        /*16f4*/ 	.word	0x00000000


	//----- nvinfo : EIATTR_CBANK_PARAM_SIZE
	.align		4
.L_1043:
        /*16f8*/ 	.byte	0x03, 0x19
        /*16fa*/ 	.short	0x00b8


	//----- nvinfo : EIATTR_PARAM_CBANK
	.align		4
        /*16fc*/ 	.byte	0x04, 0x0a
        /*16fe*/ 	.short	(.L_1045 - .L_1044)
	.align		4
.L_1044:
        /*1700*/ 	.word	index@(.nv.constant0._Z35group_norm_nhwc_bwd_one_pass_kernelI11Fp32IOFp32WLi256ELi160ELi640EEv26Group_norm_nhwc_bwd_params)
        /*1704*/ 	.short	0x0380
        /*1706*/ 	.short	0x00b8


	//----- nvinfo : EIATTR_SW_WAR
	.align		4
.L_1045:
        /*1708*/ 	.byte	0x04, 0x36
        /*170a*/ 	.short	(.L_1047 - .L_1046)
.L_1046:
        /*170c*/ 	.word	0x00000008
.L_1047:


//--------------------- .nv.info._Z35group_norm_nhwc_bwd_one_pass_kernelI11Fp32IOFp32WLi512ELi160ELi640EEv26Group_norm_nhwc_bwd_params --------------------------
	.section	.nv.info._Z35group_norm_nhwc_bwd_one_pass_kernelI11Fp32IOFp32WLi512ELi160ELi640EEv26Group_norm_nhwc_bwd_params,"",@"SHT_CUDA_INFO"
	.sectionflags	@""
	.align	4


	//----- nvinfo : EIATTR_CUDA_API_VERSION
	.align		4
        /*0000*/ 	.byte	0x04, 0x37
        /*0002*/ 	.short	(.L_1049 - .L_1048)
.L_1048:
        /*0004*/ 	.word	0x00000082


	//----- nvinfo : EIATTR_KPARAM_INFO
	.align		4
.L_1049:
        /*0008*/ 	.byte	0x04, 0x17
        /*000a*/ 	.short	(.L_1051 - .L_1050)
.L_1050:
        /*000c*/ 	.word	0x00000000
        /*0010*/ 	.short	0x0000
        /*0012*/ 	.short	0x0000
        /*0014*/ 	.byte	0x00, 0xf0, 0xe1, 0x02


	//----- nvinfo : EIATTR_SPARSE_MMA_MASK
	.align		4
.L_1051:
        /*0018*/ 	.byte	0x03, 0x50
        /*001a*/ 	.short	0x0000


	//----- nvinfo : EIATTR_MAXREG_COUNT
	.align		4
        /*001c*/ 	.byte	0x03, 0x1b
        /*001e*/ 	.short	0x0060


	//----- nvinfo : EIATTR_NUM_BARRIERS
	.align		4
        /*0020*/ 	.byte	0x02, 0x4c
        /*0022*/ 	.byte	0x01
	.zero		1


	//----- nvinfo : EIATTR_ANNOTATIONS
	.align		4
        /*0024*/ 	.byte	0x04, 0x55
        /*0026*/ 	.short	(.L_1053 - .L_1052)


	//   ....[0]....
.L_1052:
        /* <DEDUP_REMOVED lines=761> */


	//----- nvinfo : EIATTR_MERCURY_ISA_VERSION
	.align		4
.L_1053:
        /*2fa0*/ 	.byte	0x03, 0x5f
        /*2fa2*/ 	.short	0x0101


	//----- nvinfo : EIATTR_INT_WARP_WIDE_INSTR_OFFSETS
	.align		4
        /*2fa4*/ 	.byte	0x04, 0x31
        /*2fa6*/ 	.short	(.L_1055 - .L_1054)


	//   ....[0]....
.L_1054:
        /*2fa8*/ 	.word	0x0001b2f0


	//   ....[1]....
        /*2fac*/ 	.word	0x0001c470


	//   ....[2]....
        /*2fb0*/ 	.word	0x0001c4b0


	//   ....[3]....
        /*2fb4*/ 	.word	0x0001c4f0


	//   ....[4]....
        /*2fb8*/ 	.word	0x0001c530


	//   ....[5]....
        /*2fbc*/ 	.word	0x0001c750


	//----- nvinfo : EIATTR_COOP_GROUP_MASK_REGIDS
	.align		4
.L_1055:
        /*2fc0*/ 	.byte	0x04, 0x29
        /*2fc2*/ 	.short	(.L_1057 - .L_1056)


	//   ....[0]....
.L_1056:
        /*2fc4*/ 	.word	0xffffffff


	//   ....[1]....
        /*2fc8*/ 	.word	0xffffffff


	//   ....[2]....
        /*2fcc*/ 	.word	0xffffffff


	//   ....[3]....
        /*2fd0*/ 	.word	0xffffffff


	//   ....[4]....
        /*2fd4*/ 	.word	0xffffffff


	//   ....[5]....
        /*2fd8*/ 	.word	0xffffffff


	//   ....[6]....
        /*2fdc*/ 	.word	0xffffffff


	//   ....[7]....
        /*2fe0*/ 	.word	0xffffffff


	//   ....[8]....
        /*2fe4*/ 	.word	0xffffffff


	//   ....[9]....
        /*2fe8*/ 	.word	0xffffffff


	//----- nvinfo : EIATTR_COOP_GROUP_INSTR_OFFSETS
	.align		4
.L_1057:
        /*2fec*/ 	.byte	0x04, 0x28
        /*2fee*/ 	.short	(.L_1059 - .L_1058)


	//   ....[0]....
.L_1058:
        /*2ff0*/ 	.word	0x0001b080


	//   ....[1]....
        /*2ff4*/ 	.word	0x0001b0c0


	//   ....[2]....
        /*2ff8*/ 	.word	0x0001b190


	//   ....[3]....
        /*2ffc*/ 	.word	0x0001b1a0


	//   ....[4]....
        /*3000*/ 	.word	0x0001b1d0


	//   ....[5]....
        /*3004*/ 	.word	0x0001b1f0


	//   ....[6]....
        /*3008*/ 	.word	0x0001b220


	//   ....[7]....
        /*300c*/ 	.word	0x0001b240


	//   ....[8]....
        /*3010*/ 	.word	0x0001b290


	//   ....[9]....
        /*3014*/ 	.word	0x0001b2a0


	//----- nvinfo : EIATTR_VRC_CTA_INIT_COUNT
	.align		4
.L_1059:
        /*3018*/ 	.byte	0x02, 0x4a
	.zero		1
	.zero		1


	//----- nvinfo : EIATTR_EXIT_INSTR_OFFSETS
	.align		4
        /*301c*/ 	.byte	0x04, 0x1c
        /*301e*/ 	.short	(.L_1061 - .L_1060)


	//   ....[0]....
.L_1060:
        /*3020*/ 	.word	0x0001d1f0


	//   ....[1]....
        /*3024*/ 	.word	0x0001d320


	//   ....[2]....
        /*3028*/ 	.word	0x0001d900


	//   ....[3]....
        /*302c*/ 	.word	0x0001deb0


	//----- nvinfo : EIATTR_MAX_THREADS
	.align		4
.L_1061:
        /*3030*/ 	.byte	0x04, 0x05
        /*3032*/ 	.short	(.L_1063 - .L_1062)
.L_1062:
        /*3034*/ 	.word	0x00000280
        /*3038*/ 	.word	0x00000001
        /*303c*/ 	.word	0x00000001


	//----- nvinfo : EIATTR_CRS_STACK_SIZE
	.align		4
.L_1063:
        /*3040*/ 	.byte	0x04, 0x1e
        /*3042*/ 	.short	(.L_1065 - .L_1064)
.L_1064:
        /*3044*/ 	.word	0x00000000


	//----- nvinfo : EIATTR_CBANK_PARAM_SIZE
	.align		4
.L_1065:
        /*3048*/ 	.byte	0x03, 0x19
        /*304a*/ 	.short	0x00b8


	//----- nvinfo : EIATTR_PARAM_CBANK
	.align		4
        /*304c*/ 	.byte	0x04, 0x0a
        /*304e*/ 	.short	(.L_1067 - .L_1066)
	.align		4
.L_1066:
        /*3050*/ 	.word	index@(.nv.constant0._Z35group_norm_nhwc_bwd_one_pass_kernelI11Fp32IOFp32WLi512ELi160ELi640EEv26Group_norm_nhwc_bwd_params)
        /*3054*/ 	.short	0x0380
        /*3056*/ 	.short	0x00b8


	//----- nvinfo : EIATTR_SW_WAR
	.align		4
.L_1067:
        /*3058*/ 	.byte	0x04, 0x36
        /*305a*/ 	.short	(.L_1069 - .L_1068)
.L_1068:
        /*305c*/ 	.word	0x00000008
.L_1069:


//--------------------- .nv.info._Z35group_norm_nhwc_bwd_one_pass_kernelI11Fp32IOBf16WLi64ELi160ELi640EEv26Group_norm_nhwc_bwd_params --------------------------
	.section	.nv.info._Z35group_norm_nhwc_bwd_one_pass_kernelI11Fp32IOBf16WLi64ELi160ELi640EEv26Group_norm_nhwc_bwd_params,"",@"SHT_CUDA_INFO"
	.sectionflags	@""
	.align	4


	//----- nvinfo : EIATTR_CUDA_API_VERSION
	.align		4
        /*0000*/ 	.byte	0x04, 0x37
        /*0002*/ 	.short	(.L_1071 - .L_1070)
.L_1070:
        /*0004*/ 	.word	0x00000082


	//----- nvinfo : EIATTR_KPARAM_INFO
	.align		4
.L_1071:
        /*0008*/ 	.byte	0x04, 0x17
        /*000a*/ 	.short	(.L_1073 - .L_1072)
.L_1072:
        /*000c*/ 	.word	0x00000000
        /*0010*/ 	.short	0x0000
        /*0012*/ 	.short	0x0000
        /*0014*/ 	.byte	0x00, 0xf0, 0xe1, 0x02


	//----- nvinfo : EIATTR_SPARSE_MMA_MASK
	.align		4
.L_1073:
        /*0018*/ 	.byte	0x03, 0x50
        /*001a*/ 	.short	0x0000


	//----- nvinfo : EIATTR_MAXREG_COUNT
	.align		4
        /*001c*/ 	.byte	0x03, 0x1b
        /*001e*/ 	.short	0x0060


	//----- nvinfo : EIATTR_NUM_BARRIERS
	.align		4
        /*0020*/ 	.byte	0x02, 0x4c
        /*0022*/ 	.byte	0x01
	.zero		1


	//----- nvinfo : EIATTR_MERCURY_ISA_VERSION
	.align		4
        /*0024*/ 	.byte	0x03, 0x5f
        /*0026*/ 	.short	0x0101


	//----- nvinfo : EIATTR_COOP_GROUP_MASK_REGIDS
	.align		4
        /*0028*/ 	.byte	0x04, 0x29
        /*002a*/ 	.short	(.L_1075 - .L_1074)


	//   ....[0]....
.L_1074:
        /*002c*/ 	.word	0xffffffff


	//   ....[1]....
        /*0030*/ 	.word	0xffffffff


	//   ....[2]....
        /*0034*/ 	.word	0xffffffff


	//   ....[3]....
        /*0038*/ 	.word	0xffffffff


	//   ....[4]....
        /*003c*/ 	.word	0xffffffff


	//   ....[5]....
        /*0040*/ 	.word	0xffffffff


	//   ....[6]....
        /*0044*/ 	.word	0xffffffff


	//   ....[7]....
        /*0048*/ 	.word	0xffffffff


	//   ....[8]....
        /*004c*/ 	.word	0xffffffff


	//   ....[9]....
        /*0050*/ 	.word	0xffffffff


	//----- nvinfo : EIATTR_COOP_GROUP_INSTR_OFFSETS
	.align		4
.L_1075:
        /*0054*/ 	.byte	0x04, 0x28
        /*0056*/ 	.short	(.L_1077 - .L_1076)


	//   ....[0]....
.L_1076:
        /*0058*/ 	.word	0x000029b0


	//   ....[1]....
        /*005c*/ 	.word	0x000029f0


	//   ....[2]....
        /*0060*/ 	.word	0x00002a60


	//   ....[3]....
        /*0064*/ 	.word	0x00002a80


	//   ....[4]....
        /*0068*/ 	.word	0x00002ac0


	//   ....[5]....
        /*006c*/ 	.word	0x00002ae0


	//   ....[6]....
        /*0070*/ 	.word	0x00002b10


	//   ....[7]....
        /*0074*/ 	.word	0x00002b30


	//   ....[8]....
        /*0078*/ 	.word	0x00002b80


	//   ....[9]....
        /*007c*/ 	.word	0x00002b90


	//----- nvinfo : EIATTR_VRC_CTA_INIT_COUNT
	.align		4
.L_1077:
        /*0080*/ 	.byte	0x02, 0x4a
	.zero		1
	.zero		1


	//----- nvinfo : EIATTR_EXIT_INSTR_OFFSETS
	.align		4
        /*0084*/ 	.byte	0x04, 0x1c
        /*0086*/ 	.short	(.L_1079 - .L_1078)


	//   ....[0]....
.L_1078:
        /*0088*/ 	.word	0x000056d0


	//   ....[1]....
        /*008c*/ 	.word	0x00005810


	//   ....[2]....
        /*0090*/ 	.word	0x00005e30


	//   ....[3]....
        /*0094*/ 	.word	0x00006430


	//----- nvinfo : EIATTR_MAX_THREADS
	.align		4
.L_1079:
        /*0098*/ 	.byte	0x04, 0x05
        /*009a*/ 	.short	(.L_1081 - .L_1080)
.L_1080:
        /*009c*/ 	.word	0x00000280
        /*00a0*/ 	.word	0x00000001
        /*00a4*/ 	.word	0x00000001


	//----- nvinfo : EIATTR_CRS_STACK_SIZE
	.align		4
.L_1081:
        /*00a8*/ 	.byte	0x04, 0x1e
        /*00aa*/ 	.short	(.L_1083 - .L_1082)
.L_1082:
        /*00ac*/ 	.word	0x00000000


	//----- nvinfo : EIATTR_CBANK_PARAM_SIZE
	.align		4
.L_1083:
        /*00b0*/ 	.byte	0x03, 0x19
        /*00b2*/ 	.short	0x00b8


	//----- nvinfo : EIATTR_PARAM_CBANK
	.align		4
        /*00b4*/ 	.byte	0x04, 0x0a
        /*00b6*/ 	.short	(.L_1085 - .L_1084)
	.align		4
.L_1084:
        /*00b8*/ 	.word	index@(.nv.constant0._Z35group_norm_nhwc_bwd_one_pass_kernelI11Fp32IOBf16WLi64ELi160ELi640EEv26Group_norm_nhwc_bwd_params)
        /*00bc*/ 	.short	0x0380
        /*00be*/ 	.short	0x00b8


	//----- nvinfo : EIATTR_SW_WAR
	.align		4
.L_1085:
        /*00c0*/ 	.byte	0x04, 0x36
        /*00c2*/ 	.short	(.L_1087 - .L_1086)
.L_1086:
        /*00c4*/ 	.word	0x00000008
.L_1087:


//--------------------- .nv.info._Z35group_norm_nhwc_bwd_one_pass_kernelI11Fp32IOBf16WLi128ELi160ELi640EEv26Group_norm_nhwc_bwd_params --------------------------
	.section	.nv.info._Z35group_norm_nhwc_bwd_one_pass_kernelI11Fp32IOBf16WLi128ELi160ELi640EEv26Group_norm_nhwc_bwd_params,"",@"SHT_CUDA_INFO"
	.sectionflags	@""
	.align	4


	//----- nvinfo : EIATTR_CUDA_API_VERSION
	.align		4
        /*0000*/ 	.byte	0x04, 0x37
        /*0002*/ 	.short	(.L_1089 - .L_1088)
.L_1088:
        /*0004*/ 	.word	0x00000082


	//----- nvinfo : EIATTR_KPARAM_INFO
	.align		4
.L_1089:
        /*0008*/ 	.byte	0x04, 0x17
        /*000a*/ 	.short	(.L_1091 - .L_1090)
.L_1090:
        /*000c*/ 	.word	0x00000000
        /*0010*/ 	.short	0x0000
        /*0012*/ 	.short	0x0000
        /*0014*/ 	.byte	0x00, 0xf0, 0xe1, 0x02


	//----- nvinfo : EIATTR_SPARSE_MMA_MASK
	.align		4
.L_1091:
        /*0018*/ 	.byte	0x03, 0x50
        /*001a*/ 	.short	0x0000


	//----- nvinfo : EIATTR_MAXREG_COUNT
	.align		4
        /*001c*/ 	.byte	0x03, 0x1b
        /*001e*/ 	.short	0x0060


	//----- nvinfo : EIATTR_NUM_BARRIERS
	.align		4
        /*0020*/ 	.byte	0x02, 0x4c
        /*0022*/ 	.byte	0x01
	.zero		1


	//----- nvinfo : EIATTR_MERCURY_ISA_VERSION
	.align		4
        /*0024*/ 	.byte	0x03, 0x5f
        /*0026*/ 	.short	0x0101


	//----- nvinfo : EIATTR_INT_WARP_WIDE_INSTR_OFFSETS
	.align		4
        /*0028*/ 	.byte	0x04, 0x31
        /*002a*/ 	.short	(.L_1093 - .L_1092)


	//   ....[0]....
.L_1092:
        /*002c*/ 	.word	0x00004dd0


	//----- nvinfo : EIATTR_COOP_GROUP_MASK_REGIDS
	.align		4
.L_1093:
        /*0030*/ 	.byte	0x04, 0x29
        /*0032*/ 	.short	(.L_1095 - .L_1094)


	//   ....[0]....
.L_1094:
        /*0034*/ 	.word	0xffffffff


	//   ....[1]....
        /*0038*/ 	.word	0xffffffff


	//   ....[2]....
        /*003c*/ 	.word	0xffffffff


	//   ....[3]....
        /*0040*/ 	.word	0xffffffff


	//   ....[4]....
        /*0044*/ 	.word	0xffffffff


	//   ....[5]....
        /*0048*/ 	.word	0xffffffff


	//   ....[6]....
        /*004c*/ 	.word	0xffffffff


	//   ....[7]....
        /*0050*/ 	.word	0xffffffff


	//   ....[8]....
        /*0054*/ 	.word	0xffffffff


	//   ....[9]....
        /*0058*/ 	.word	0xffffffff


	//----- nvinfo : EIATTR_COOP_GROUP_INSTR_OFFSETS
	.align		4
.L_1095:
        /*005c*/ 	.byte	0x04, 0x28
        /*005e*/ 	.short	(.L_1097 - .L_1096)


	//   ....[0]....
.L_1096:
        /*0060*/ 	.word	0x00004b80


	//   ....[1]....
        /*0064*/ 	.word	0x00004ba0


	//   ....[2]....
        /*0068*/ 	.word	0x00004c60


	//   ....[3]....
        /*006c*/ 	.word	0x00004c70


	//   ....[4]....
        /*0070*/ 	.word	0x00004ca0


	//   ....[5]....
        /*0074*/ 	.word	0x00004cc0


	//   ....[6]....
        /*0078*/ 	.word	0x00004cf0


	//   ....[7]....
        /*007c*/ 	.word	0x00004d10


	//   ....[8]....
        /*0080*/ 	.word	0x00004d60


	//   ....[9]....
        /*0084*/ 	.word	0x00004d70


	//----- nvinfo : EIATTR_VRC_CTA_INIT_COUNT
	.align		4
.L_1097:
        /*0088*/ 	.byte	0x02, 0x4a
	.zero		1
	.zero		1


	//----- nvinfo : EIATTR_EXIT_INSTR_OFFSETS
	.align		4
        /*008c*/ 	.byte	0x04, 0x1c
        /*008e*/ 	.short	(.L_1099 - .L_1098)


	//   ....[0]....
.L_1098:
        /*0090*/ 	.word	0x00009ce0


	//   ....[1]....
        /*0094*/ 	.word	0x00009e10


	//   ....[2]....
        /*0098*/ 	.word	0x0000a420


	//   ....[3]....
        /*009c*/ 	.word	0x0000aa20


	//----- nvinfo : EIATTR_MAX_THREADS
	.align		4
.L_1099:
        /*00a0*/ 	.byte	0x04, 0x05
        /*00a2*/ 	.short	(.L_1101 - .L_1100)
.L_1100:
        /*00a4*/ 	.word	0x00000280
        /*00a8*/ 	.word	0x00000001
        /*00ac*/ 	.word	0x00000001


	//----- nvinfo : EIATTR_CRS_STACK_SIZE
	.align		4
.L_1101:
        /*00b0*/ 	.byte	0x04, 0x1e
        /*00b2*/ 	.short	(.L_1103 - .L_1102)
.L_1102:
        /*00b4*/ 	.word	0x00000000


	//----- nvinfo : EIATTR_CBANK_PARAM_SIZE
	.align		4
.L_1103:
        /*00b8*/ 	.byte	0x03, 0x19
        /*00ba*/ 	.short	0x00b8


	//----- nvinfo : EIATTR_PARAM_CBANK
	.align		4
        /*00bc*/ 	.byte	0x04, 0x0a
        /*00be*/ 	.short	(.L_1105 - .L_1104)
	.align		4
.L_1104:
        /*00c0*/ 	.word	index@(.nv.constant0._Z35group_norm_nhwc_bwd_one_pass_kernelI11Fp32IOBf16WLi128ELi160ELi640EEv26Group_norm_nhwc_bwd_params)
        /*00c4*/ 	.short	0x0380
        /*00c6*/ 	.short	0x00b8


	//----- nvinfo : EIATTR_SW_WAR
	.align		4
.L_1105:
        /*00c8*/ 	.byte	0x04, 0x36
        /*00ca*/ 	.short	(.L_1107 - .L_1106)
.L_1106:
        /*00cc*/ 	.word	0x00000008
.L_1107:


//--------------------- .nv.info._Z35group_norm_nhwc_bwd_one_pass_kernelI11Fp32IOBf16WLi256ELi160ELi640EEv26Group_norm_nhwc_bwd_params --------------------------
	.section	.nv.info._Z35group_norm_nhwc_bwd_one_pass_kernelI11Fp32IOBf16WLi256ELi160ELi640EEv26Group_norm_nhwc_bwd_params,"",@"SHT_CUDA_INFO"
	.sectionflags	@""
	.align	4


	//----- nvinfo : EIATTR_CUDA_API_VERSION
	.align		4
        /*0000*/ 	.byte	0x04, 0x37
        /*0002*/ 	.short	(.L_1109 - .L_1108)
.L_1108:
        /*0004*/ 	.word	0x00000082


	//----- nvinfo : EIATTR_KPARAM_INFO
	.align		4
.L_1109:
        /*0008*/ 	.byte	0x04, 0x17
        /*000a*/ 	.short	(.L_1111 - .L_1110)
.L_1110:
        /*000c*/ 	.word	0x00000000
        /*0010*/ 	.short	0x0000
        /*0012*/ 	.short	0x0000
        /*0014*/ 	.byte	0x00, 0xf0, 0xe1, 0x02


	//----- nvinfo : EIATTR_SPARSE_MMA_MASK
	.align		4
.L_1111:
        /*0018*/ 	.byte	0x03, 0x50
        /*001a*/ 	.short	0x0000


	//----- nvinfo : EIATTR_MAXREG_COUNT
	.align		4
        /*001c*/ 	.byte	0x03, 0x1b
        /*001e*/ 	.short	0x0060


	//----- nvinfo : EIATTR_NUM_BARRIERS
	.align		4
        /*0020*/ 	.byte	0x02, 0x4c
        /*0022*/ 	.byte	0x01
	.zero		1


	//----- nvinfo : EIATTR_ANNOTATIONS
	.align		4
        /*0024*/ 	.byte	0x04, 0x55
        /*0026*/ 	.short	(.L_1113 - .L_1112)


	//   ....[0]....
.L_1112:
        /* <DEDUP_REMOVED lines=362> */


	//----- nvinfo : EIATTR_MERCURY_ISA_VERSION
	.align		4
.L_1113:
        /*16b8*/ 	.byte	0x03, 0x5f
        /*16ba*/ 	.short	0x0101


	//----- nvinfo : EIATTR_INT_WARP_WIDE_INSTR_OFFSETS
	.align		4
        /*16bc*/ 	.byte	0x04, 0x31
        /*16be*/ 	.short	(.L_1115 - .L_1114)


	//   ....[0]....
.L_1114:
        /*16c0*/ 	.word	0x0000e030


	//   ....[1]....
        /*16c4*/ 	.word	0x0000f1b0


	//   ....[2]....
        /*16c8*/ 	.word	0x0000f1f0


	//   ....[3]....
        /*16cc*/ 	.word	0x0000f230


	//   ....[4]....
        /*16d0*/ 	.word	0x0000f270


	//   ....[5]....
        /*16d4*/ 	.word	0x0000f490


	//----- nvinfo : EIATTR_COOP_GROUP_MASK_REGIDS
	.align		4
.L_1115:
        /*16d8*/ 	.byte	0x04, 0x29
        /*16da*/ 	.short	(.L_1117 - .L_1116)


	//   ....[0]....
.L_1116:
        /*16dc*/ 	.word	0xffffffff


	//   ....[1]....
        /*16e0*/ 	.word	0xffffffff


	//   ....[2]....
        /*16e4*/ 	.word	0xffffffff


	//   ....[3]....
        /*16e8*/ 	.word	0xffffffff


	//   ....[4]....
        /*16ec*/ 	.word	0xffffffff


	//   ....[5]....
        /*16f0*/ 	.word	0xffffffff


	//   ....[6]....
        /*16f4*/ 	.word	0xffffffff


	//   ....[7]....
        /*16f8*/ 	.word	0xffffffff


	//   ....[8]....
        /*16fc*/ 	.word	0xffffffff


	//   ....[9]....
        /*1700*/ 	.word	0xffffffff


	//----- nvinfo : EIATTR_COOP_GROUP_INSTR_OFFSETS
	.align		4
.L_1117:
        /*1704*/ 	.byte	0x04, 0x28
        /*1706*/ 	.short	(.L_1119 - .L_1118)


	//   ....[0]....
.L_1118:
        /*1708*/ 	.word	0x0000ddd0


	//   ....[1]....
        /*170c*/ 	.word	0x0000de00


	//   ....[2]....
        /*1710*/ 	.word	0x0000ded0


	//   ....[3]....
        /*1714*/ 	.word	0x0000dee0


	//   ....[4]....
        /*1718*/ 	.word	0x0000df10


	//   ....[5]....
        /*171c*/ 	.word	0x0000df30


	//   ....[6]....
        /*1720*/ 	.word	0x0000df60


	//   ....[7]....
        /*1724*/ 	.word	0x0000df80


	//   ....[8]....
        /*1728*/ 	.word	0x0000dfd0


	//   ....[9]....
        /*172c*/ 	.word	0x0000dfe0


	//----- nvinfo : EIATTR_VRC_CTA_INIT_COUNT
	.align		4
.L_1119:
        /*1730*/ 	.byte	0x02, 0x4a
	.zero		1
	.zero		1


	//----- nvinfo : EIATTR_EXIT_INSTR_OFFSETS
	.align		4
        /*1734*/ 	.byte	0x04, 0x1c
        /*1736*/ 	.short	(.L_1121 - .L_1120)


	//   ....[0]....
.L_1120:
        /*1738*/ 	.word	0x0000ff30


	//   ....[1]....
        /*173c*/ 	.word	0x00010060


	//   ....[2]....
        /*1740*/ 	.word	0x00010660


	//   ....[3]....
        /*1744*/ 	.word	0x00010c60


	//----- nvinfo : EIATTR_MAX_THREADS
	.align		4
.L_1121:
        /*1748*/ 	.byte	0x04, 0x05
        /*174a*/ 	.short	(.L_1123 - .L_1122)
.L_1122:
        /*174c*/ 	.word	0x00000280
        /*1750*/ 	.word	0x00000001
        /*1754*/ 	.word	0x00000001


	//----- nvinfo : EIATTR_CRS_STACK_SIZE
	.align		4
.L_1123:
        /*1758*/ 	.byte	0x04, 0x1e
        /*175a*/ 	.short	(.L_1125 - .L_1124)
.L_1124:
        /*175c*/ 	.word	0x00000000


	//----- nvinfo : EIATTR_CBANK_PARAM_SIZE
	.align		4
.L_1125:
        /*1760*/ 	.byte	0x03, 0x19
        /*1762*/ 	.short	0x00b8


	//----- nvinfo : EIATTR_PARAM_CBANK
	.align		4
        /*1764*/ 	.byte	0x04, 0x0a
        /*1766*/ 	.short	(.L_1127 - .L_1126)
	.align		4
.L_1126:
        /*1768*/ 	.word	index@(.nv.constant0._Z35group_norm_nhwc_bwd_one_pass_kernelI11Fp32IOBf16WLi256ELi160ELi640EEv26Group_norm_nhwc_bwd_params)
        /*176c*/ 	.short	0x0380
        /*176e*/ 	.short	0x00b8


	//----- nvinfo : EIATTR_SW_WAR
	.align		4
.L_1127:
        /*1770*/ 	.byte	0x04, 0x36
        /*1772*/ 	.short	(.L_1129 - .L_1128)
.L_1128:
        /*1774*/ 	.word	0x00000008
.L_1129:


//--------------------- .nv.info._Z35group_norm_nhwc_bwd_one_pass_kernelI11Fp32IOBf16WLi512ELi160ELi640EEv26Group_norm_nhwc_bwd_params --------------------------
	.section	.nv.info._Z35group_norm_nhwc_bwd_one_pass_kernelI11Fp32IOBf16WLi512ELi160ELi640EEv26Group_norm_nhwc_bwd_params,"",@"SHT_CUDA_INFO"
	.sectionflags	@""
	.align	4


	//----- nvinfo : EIATTR_CUDA_API_VERSION
	.align		4
        /*0000*/ 	.byte	0x04, 0x37
        /*0002*/ 	.short	(.L_1131 - .L_1130)
.L_1130:
        /*0004*/ 	.word	0x00000082


	//----- nvinfo : EIATTR_KPARAM_INFO
	.align		4
.L_1131:
        /*0008*/ 	.byte	0x04, 0x17
        /*000a*/ 	.short	(.L_1133 - .L_1132)
.L_1132:
        /*000c*/ 	.word	0x00000000
        /*0010*/ 	.short	0x0000
        /*0012*/ 	.short	0x0000
        /*0014*/ 	.byte	0x00, 0xf0, 0xe1, 0x02


	//----- nvinfo : EIATTR_SPARSE_MMA_MASK
	.align		4
.L_1133:
        /*0018*/ 	.byte	0x03, 0x50
        /*001a*/ 	.short	0x0000


	//----- nvinfo : EIATTR_MAXREG_COUNT
	.align		4
        /*001c*/ 	.byte	0x03, 0x1b
        /*001e*/ 	.short	0x0060


	//----- nvinfo : EIATTR_NUM_BARRIERS
	.align		4
        /*0020*/ 	.byte	0x02, 0x4c
        /*0022*/ 	.byte	0x01
	.zero		1


	//----- nvinfo : EIATTR_ANNOTATIONS
	.align		4
        /*0024*/ 	.byte	0x04, 0x55
        /*0026*/ 	.short	(.L_1135 - .L_1134)


	//   ....[0]....
.L_1134:
        /* <DEDUP_REMOVED lines=773> */


	//----- nvinfo : EIATTR_MERCURY_ISA_VERSION
	.align		4
.L_1135:
        /*3060*/ 	.byte	0x03, 0x5f
        /*3062*/ 	.short	0x0101


	//----- nvinfo : EIATTR_INT_WARP_WIDE_INSTR_OFFSETS
	.align		4
        /*3064*/ 	.byte	0x04, 0x31
        /*3066*/ 	.short	(.L_1137 - .L_1136)


	//   ....[0]....
.L_1136:
        /*3068*/ 	.word	0x0001b740


	//   ....[1]....
        /*306c*/ 	.word	0x0001c8c0


	//   ....[2]....
        /*3070*/ 	.word	0x0001c900


	//   ....[3]....
        /*3074*/ 	.word	0x0001c940


	//   ....[4]....
        /*3078*/ 	.word	0x0001c980


	//   ....[5]....
        /*307c*/ 	.word	0x0001cba0


	//----- nvinfo : EIATTR_COOP_GROUP_MASK_REGIDS
	.align		4
.L_1137:
        /*3080*/ 	.byte	0x04, 0x29
        /*3082*/ 	.short	(.L_1139 - .L_1138)


	//   ....[0]....
.L_1138:
        /*3084*/ 	.word	0xffffffff


	//   ....[1]....
        /*3088*/ 	.word	0xffffffff


	//   ....[2]....
        /*308c*/ 	.word	0xffffffff


	//   ....[3]....
        /*3090*/ 	.word	0xffffffff


	//   ....[4]....
        /*3094*/ 	.word	0xffffffff


	//   ....[5]....
        /*3098*/ 	.word	0xffffffff


	//   ....[6]....
        /*309c*/ 	.word	0xffffffff


	//   ....[7]....
        /*30a0*/ 	.word	0xffffffff


	//   ....[8]....
        /*30a4*/ 	.word	0xffffffff


	//   ....[9]....
        /*30a8*/ 	.word	0xffffffff


	//----- nvinfo : EIATTR_COOP_GROUP_INSTR_OFFSETS
	.align		4
.L_1139:
        /*30ac*/ 	.byte	0x04, 0x28
        /*30ae*/ 	.short	(.L_1141 - .L_1140)


	//   ....[0]....
.L_1140:
        /*30b0*/ 	.word	0x0001b4e0


	//   ....[1]....
        /*30b4*/ 	.word	0x0001b510


	//   ....[2]....
        /*30b8*/ 	.word	0x0001b5e0


	//   ....[3]....
        /*30bc*/ 	.word	0x0001b5f0


	//   ....[4]....
        /*30c0*/ 	.word	0x0001b620


	//   ....[5]....
        /*30c4*/ 	.word	0x0001b640


	//   ....[6]....
        /*30c8*/ 	.word	0x0001b670


	//   ....[7]....
        /*30cc*/ 	.word	0x0001b690


	//   ....[8]....
        /*30d0*/ 	.word	0x0001b6e0


	//   ....[9]....
        /*30d4*/ 	.word	0x0001b6f0


	//----- nvinfo : EIATTR_VRC_CTA_INIT_COUNT
	.align		4
.L_1141:
        /*30d8*/ 	.byte	0x02, 0x4a
	.zero		1
	.zero		1


	//----- nvinfo : EIATTR_EXIT_INSTR_OFFSETS
	.align		4
        /*30dc*/ 	.byte	0x04, 0x1c
        /*30de*/ 	.short	(.L_1143 - .L_1142)


	//   ....[0]....
.L_1142:
        /*30e0*/ 	.word	0x0001d640


	//   ....[1]....
        /*30e4*/ 	.word	0x0001d770


	//   ....[2]....
        /*30e8*/ 	.word	0x0001dd70


	//   ....[3]....
        /*30ec*/ 	.word	0x0001e370


	//----- nvinfo : EIATTR_MAX_THREADS
	.align		4
.L_1143:
        /*30f0*/ 	.byte	0x04, 0x05
        /*30f2*/ 	.short	(.L_1145 - .L_1144)
.L_1144:
        /*30f4*/ 	.word	0x00000280
        /*30f8*/ 	.word	0x00000001
        /*30fc*/ 	.word	0x00000001


	//----- nvinfo : EIATTR_CRS_STACK_SIZE
	.align		4
.L_1145:
        /*3100*/ 	.byte	0x04, 0x1e
        /*3102*/ 	.short	(.L_1147 - .L_1146)
.L_1146:
        /*3104*/ 	.word	0x00000000


	//----- nvinfo : EIATTR_CBANK_PARAM_SIZE
	.align		4
.L_1147:
        /*3108*/ 	.byte	0x03, 0x19
        /*310a*/ 	.short	0x00b8


	//----- nvinfo : EIATTR_PARAM_CBANK
	.align		4
        /*310c*/ 	.byte	0x04, 0x0a
        /*310e*/ 	.short	(.L_1149 - .L_1148)
	.align		4
.L_1148:
        /*3110*/ 	.word	index@(.nv.constant0._Z35group_norm_nhwc_bwd_one_pass_kernelI11Fp32IOBf16WLi512ELi160ELi640EEv26Group_norm_nhwc_bwd_params)
        /*3114*/ 	.short	0x0380
        /*3116*/ 	.short	0x00b8


	//----- nvinfo : EIATTR_SW_WAR
	.align		4
.L_1149:
        /*3118*/ 	.byte	0x04, 0x36
        /*311a*/ 	.short	(.L_1151 - .L_1150)
.L_1150:
        /*311c*/ 	.word	0x00000008
.L_1151:


//--------------------- .nv.info._Z35group_norm_nhwc_bwd_one_pass_kernelI11Fp32IOFp16WLi64ELi160ELi640EEv26Group_norm_nhwc_bwd_params --------------------------
	.section	.nv.info._Z35group_norm_nhwc_bwd_one_pass_kernelI11Fp32IOFp16WLi64ELi160ELi640EEv26Group_norm_nhwc_bwd_params,"",@"SHT_CUDA_INFO"
	.sectionflags	@""
	.align	4


	//----- nvinfo : EIATTR_CUDA_API_VERSION
	.align		4
        /*0000*/ 	.byte	0x04, 0x37
        /*0002*/ 	.short	(.L_1153 - .L_1152)
.L_1152:
        /*0004*/ 	.word	0x00000082


	//----- nvinfo : EIATTR_KPARAM_INFO
	.align		4
.L_1153:
        /*0008*/ 	.byte	0x04, 0x17
        /*000a*/ 	.short	(.L_1155 - .L_1154)
.L_1154:
        /*000c*/ 	.word	0x00000000
        /*0010*/ 	.short	0x0000
        /*0012*/ 	.short	0x0000
        /*0014*/ 	.byte	0x00, 0xf0, 0xe1, 0x02


	//----- nvinfo : EIATTR_SPARSE_MMA_MASK
	.align		4
.L_1155:
        /*0018*/ 	.byte	0x03, 0x50
        /*001a*/ 	.short	0x0000


	//----- nvinfo : EIATTR_MAXREG_COUNT
	.align		4
        /*001c*/ 	.byte	0x03, 0x1b
        /*001e*/ 	.short	0x0060


	//----- nvinfo : EIATTR_NUM_BARRIERS
	.align		4
        /*0020*/ 	.byte	0x02, 0x4c
        /*0022*/ 	.byte	0x01
	.zero		1


	//----- nvinfo : EIATTR_MERCURY_ISA_VERSION
	.align		4
        /*0024*/ 	.byte	0x03, 0x5f
        /*0026*/ 	.short	0x0101


	//----- nvinfo : EIATTR_COOP_GROUP_MASK_REGIDS
	.align		4
        /*0028*/ 	.byte	0x04, 0x29
        /*002a*/ 	.short	(.L_1157 - .L_1156)


	//   ....[0]....
.L_1156:
        /*002c*/ 	.word	0xffffffff


	//   ....[1]....
        /*0030*/ 	.word	0xffffffff


	//   ....[2]....
        /*0034*/ 	.word	0xffffffff


	//   ....[3]....
        /*0038*/ 	.word	0xffffffff


	//   ....[4]....
        /*003c*/ 	.word	0xffffffff


	//   ....[5]....
        /*0040*/ 	.word	0xffffffff


	//   ....[6]....
        /*0044*/ 	.word	0xffffffff


	//   ....[7]....
        /*0048*/ 	.word	0xffffffff


	//   ....[8]....
        /*004c*/ 	.word	0xffffffff


	//   ....[9]....
        /*0050*/ 	.word	0xffffffff


	//----- nvinfo : EIATTR_COOP_GROUP_INSTR_OFFSETS
	.align		4
.L_1157:
        /*0054*/ 	.byte	0x04, 0x28
        /*0056*/ 	.short	(.L_1159 - .L_1158)


	//   ....[0]....
.L_1158:
        /*0058*/ 	.word	0x000029b0


	//   ....[1]....
        /*005c*/ 	.word	0x000029f0


	//   ....[2]....
        /*0060*/ 	.word	0x00002a60


	//   ....[3]....
        /*0064*/ 	.word	0x00002a80


	//   ....[4]....
        /*0068*/ 	.word	0x00002ac0


	//   ....[5]....
        /*006c*/ 	.word	0x00002ae0


	//   ....[6]....
        /*0070*/ 	.word	0x00002b10


	//   ....[7]....
        /*0074*/ 	.word	0x00002b30


	//   ....[8]....
        /*0078*/ 	.word	0x00002b80


	//   ....[9]....
        /*007c*/ 	.word	0x00002b90


	//----- nvinfo : EIATTR_VRC_CTA_INIT_COUNT
	.align		4
.L_1159:
        /*0080*/ 	.byte	0x02, 0x4a
	.zero		1
	.zero		1


	//----- nvinfo : EIATTR_EXIT_INSTR_OFFSETS
	.align		4
        /*0084*/ 	.byte	0x04, 0x1c
        /*0086*/ 	.short	(.L_1161 - .L_1160)


	//   ....[0]....
.L_1160:
        /*0088*/ 	.word	0x000056d0


	//   ....[1]....
        /*008c*/ 	.word	0x00005810


	//   ....[2]....
        /*0090*/ 	.word	0x00005e30


	//   ....[3]....
        /*0094*/ 	.word	0x00006430


	//----- nvinfo : EIATTR_MAX_THREADS
	.align		4
.L_1161:
        /*0098*/ 	.byte	0x04, 0x05
        /*009a*/ 	.short	(.L_1163 - .L_1162)
.L_1162:
        /*009c*/ 	.word	0x00000280
        /*00a0*/ 	.word	0x00000001
        /*00a4*/ 	.word	0x00000001


	//----- nvinfo : EIATTR_CRS_STACK_SIZE
	.align		4
.L_1163:
        /*00a8*/ 	.byte	0x04, 0x1e
        /*00aa*/ 	.short	(.L_1165 - .L_1164)
.L_1164:
        /*00ac*/ 	.word	0x00000000


	//----- nvinfo : EIATTR_CBANK_PARAM_SIZE
	.align		4
.L_1165:
        /*00b0*/ 	.byte	0x03, 0x19
        /*00b2*/ 	.short	0x00b8


	//----- nvinfo : EIATTR_PARAM_CBANK
	.align		4
        /*00b4*/ 	.byte	0x04, 0x0a
        /*00b6*/ 	.short	(.L_1167 - .L_1166)
	.align		4
.L_1166:
        /*00b8*/ 	.word	index@(.nv.constant0._Z35group_norm_nhwc_bwd_one_pass_kernelI11Fp32IOFp16WLi64ELi160ELi640EEv26Group_norm_nhwc_bwd_params)
        /*00bc*/ 	.short	0x0380
        /*00be*/ 	.short	0x00b8


	//----- nvinfo : EIATTR_SW_WAR
	.align		4
.L_1167:
        /*00c0*/ 	.byte	0x04, 0x36
        /*00c2*/ 	.short	(.L_1169 - .L_1168)
.L_1168:
        /*00c4*/ 	.word	0x00000008
.L_1169:


//--------------------- .nv.info._Z35group_norm_nhwc_bwd_one_pass_kernelI11Fp32IOFp16WLi128ELi160ELi640EEv26Group_norm_nhwc_bwd_params --------------------------
	.section	.nv.info._Z35group_norm_nhwc_bwd_one_pass_kernelI11Fp32IOFp16WLi128ELi160ELi640EEv26Group_norm_nhwc_bwd_params,"",@"SHT_CUDA_INFO"
	.sectionflags	@""
	.align	4


	//----- nvinfo : EIATTR_CUDA_API_VERSION
	.align		4
        /*0000*/ 	.byte	0x04, 0x37
        /*0002*/ 	.short	(.L_1171 - .L_1170)
.L_1170:
        /*0004*/ 	.word	0x00000082


	//----- nvinfo : EIATTR_KPARAM_INFO
	.align		4
.L_1171:
        /*0008*/ 	.byte	0x04, 0x17
        /*000a*/ 	.short	(.L_1173 - .L_1172)
.L_1172:
        /*000c*/ 	.word	0x00000000
        /*0010*/ 	.short	0x0000
        /*0012*/ 	.short	0x0000
        /*0014*/ 	.byte	0x00, 0xf0, 0xe1, 0x02


	//----- nvinfo : EIATTR_SPARSE_MMA_MASK
	.align		4
.L_1173:
        /*0018*/ 	.byte	0x03, 0x50
        /*001a*/ 	.short	0x0000


	//----- nvinfo : EIATTR_MAXREG_COUNT
	.align		4
        /*001c*/ 	.byte	0x03, 0x1b
        /*001e*/ 	.short	0x0060


	//----- nvinfo : EIATTR_NUM_BARRIERS
	.align		4
        /*0020*/ 	.byte	0x02, 0x4c
        /*0022*/ 	.byte	0x01
	.zero		1


	//----- nvinfo : EIATTR_MERCURY_ISA_VERSION
	.align		4
        /*0024*/ 	.byte	0x03, 0x5f
        /*0026*/ 	.short	0x0101


	//----- nvinfo : EIATTR_INT_WARP_WIDE_INSTR_OFFSETS
	.align		4
        /*0028*/ 	.byte	0x04, 0x31
        /*002a*/ 	.short	(.L_1175 - .L_1174)


	//   ....[0]....
.L_1174:
        /*002c*/ 	.word	0x00004dd0


	//----- nvinfo : EIATTR_COOP_GROUP_MASK_REGIDS
	.align		4
.L_1175:
        /*0030*/ 	.byte	0x04, 0x29
        /*0032*/ 	.short	(.L_1177 - .L_1176)


	//   ....[0]....
.L_1176:
        /*0034*/ 	.word	0xffffffff


	//   ....[1]....
        /*0038*/ 	.word	0xffffffff


	//   ....[2]....
        /*003c*/ 	.word	0xffffffff


	//   ....[3]....
        /*0040*/ 	.word	0xffffffff


	//   ....[4]....
        /*0044*/ 	.word	0xffffffff


	//   ....[5]....
        /*0048*/ 	.word	0xffffffff


	//   ....[6]....
        /*004c*/ 	.word	0xffffffff


	//   ....[7]....
        /*0050*/ 	.word	0xffffffff


	//   ....[8]....
        /*0054*/ 	.word	0xffffffff


	//   ....[9]....
        /*0058*/ 	.word	0xffffffff


	//----- nvinfo : EIATTR_COOP_GROUP_INSTR_OFFSETS
	.align		4
.L_1177:
        /*005c*/ 	.byte	0x04, 0x28
        /*005e*/ 	.short	(.L_1179 - .L_1178)


	//   ....[0]....
.L_1178:
        /*0060*/ 	.word	0x00004b80


	//   ....[1]....
        /*0064*/ 	.word	0x00004ba0


	//   ....[2]....
        /*0068*/ 	.word	0x00004c60


	//   ....[3]....
        /*006c*/ 	.word	0x00004c70


	//   ....[4]....
        /*0070*/ 	.word	0x00004ca0


	//   ....[5]....
        /*0074*/ 	.word	0x00004cc0


	//   ....[6]....
        /*0078*/ 	.word	0x00004cf0


	//   ....[7]....
        /*007c*/ 	.word	0x00004d10


	//   ....[8]....
        /*0080*/ 	.word	0x00004d60


	//   ....[9]....
        /*0084*/ 	.word	0x00004d70


	//----- nvinfo : EIATTR_VRC_CTA_INIT_COUNT
	.align		4
.L_1179:
        /*0088*/ 	.byte	0x02, 0x4a
	.zero		1
	.zero		1


	//----- nvinfo : EIATTR_EXIT_INSTR_OFFSETS
	.align		4
        /*008c*/ 	.byte	0x04, 0x1c
        /*008e*/ 	.short	(.L_1181 - .L_1180)


	//   ....[0]....
.L_1180:
        /*0090*/ 	.word	0x00009ce0


	//   ....[1]....
        /*0094*/ 	.word	0x00009e10


	//   ....[2]....
        /*0098*/ 	.word	0x0000a420


	//   ....[3]....
        /*009c*/ 	.word	0x0000aa20


	//----- nvinfo : EIATTR_MAX_THREADS
	.align		4
.L_1181:
        /*00a0*/ 	.byte	0x04, 0x05
        /*00a2*/ 	.short	(.L_1183 - .L_1182)
.L_1182:
        /*00a4*/ 	.word	0x00000280
        /*00a8*/ 	.word	0x00000001
        /*00ac*/ 	.word	0x00000001


	//----- nvinfo : EIATTR_CRS_STACK_SIZE
	.align		4
.L_1183:
        /*00b0*/ 	.byte	0x04, 0x1e
        /*00b2*/ 	.short	(.L_1185 - .L_1184)
.L_1184:
        /*00b4*/ 	.word	0x00000000


	//----- nvinfo : EIATTR_CBANK_PARAM_SIZE
	.align		4
.L_1185:
        /*00b8*/ 	.byte	0x03, 0x19
        /*00ba*/ 	.short	0x00b8


	//----- nvinfo : EIATTR_PARAM_CBANK
	.align		4
        /*00bc*/ 	.byte	0x04, 0x0a
        /*00be*/ 	.short	(.L_1187 - .L_1186)
	.align		4
.L_1186:
        /*00c0*/ 	.word	index@(.nv.constant0._Z35group_norm_nhwc_bwd_one_pass_kernelI11Fp32IOFp16WLi128ELi160ELi640EEv26Group_norm_nhwc_bwd_params)
        /*00c4*/ 	.short	0x0380
        /*00c6*/ 	.short	0x00b8


	//----- nvinfo : EIATTR_SW_WAR
	.align		4
.L_1187:
        /*00c8*/ 	.byte	0x04, 0x36
        /*00ca*/ 	.short	(.L_1189 - .L_1188)
.L_1188:
        /*00cc*/ 	.word	0x00000008
.L_1189:


//--------------------- .nv.info._Z35group_norm_nhwc_bwd_one_pass_kernelI11Fp32IOFp16WLi256ELi160ELi640EEv26Group_norm_nhwc_bwd_params --------------------------
	.section	.nv.info._Z35group_norm_nhwc_bwd_one_pass_kernelI11Fp32IOFp16WLi256ELi160ELi640EEv26Group_norm_nhwc_bwd_params,"",@"SHT_CUDA_INFO"
	.sectionflags	@""
	.align	4


	//----- nvinfo : EIATTR_CUDA_API_VERSION
	.align		4
        /*0000*/ 	.byte	0x04, 0x37
        /*0002*/ 	.short	(.L_1191 - .L_1190)
.L_1190:
        /*0004*/ 	.word	0x00000082


	//----- nvinfo : EIATTR_KPARAM_INFO
	.align		4
.L_1191:
        /*0008*/ 	.byte	0x04, 0x17
        /*000a*/ 	.short	(.L_1193 - .L_1192)
.L_1192:
        /*000c*/ 	.word	0x00000000
        /*0010*/ 	.short	0x0000
        /*0012*/ 	.short	0x0000
        /*0014*/ 	.byte	0x00, 0xf0, 0xe1, 0x02


	//----- nvinfo : EIATTR_SPARSE_MMA_MASK
	.align		4
.L_1193:
        /*0018*/ 	.byte	0x03, 0x50
        /*001a*/ 	.short	0x0000


	//----- nvinfo : EIATTR_MAXREG_COUNT
	.align		4
        /*001c*/ 	.byte	0x03, 0x1b
        /*001e*/ 	.short	0x0060


	//----- nvinfo : EIATTR_NUM_BARRIERS
	.align		4
        /*0020*/ 	.byte	0x02, 0x4c
        /*0022*/ 	.byte	0x01
	.zero		1


	//----- nvinfo : EIATTR_ANNOTATIONS
	.align		4
        /*0024*/ 	.byte	0x04, 0x55
        /*0026*/ 	.short	(.L_1195 - .L_1194)


	//   ....[0]....
.L_1194:
        /* <DEDUP_REMOVED lines=365> */


	//----- nvinfo : EIATTR_MERCURY_ISA_VERSION
	.align		4
.L_1195:
        /*16e8*/ 	.byte	0x03, 0x5f
        /*16ea*/ 	.short	0x0101


	//----- nvinfo : EIATTR_INT_WARP_WIDE_INSTR_OFFSETS
	.align		4
        /*16ec*/ 	.byte	0x04, 0x31
        /*16ee*/ 	.short	(.L_1197 - .L_1196)


	//   ....[0]....
.L_1196:
        /*16f0*/ 	.word	0x0000dfe0


	//   ....[1]....
        /*16f4*/ 	.word	0x0000f160


	//   ....[2]....
        /*16f8*/ 	.word	0x0000f1a0


	//   ....[3]....
        /*16fc*/ 	.word	0x0000f1e0


	//   ....[4]....
        /*1700*/ 	.word	0x0000f220


	//   ....[5]....
        /*1704*/ 	.word	0x0000f440


	//----- nvinfo : EIATTR_COOP_GROUP_MASK_REGIDS
	.align		4
.L_1197:
        /*1708*/ 	.byte	0x04, 0x29
        /*170a*/ 	.short	(.L_1199 - .L_1198)


	//   ....[0]....
.L_1198:
        /*170c*/ 	.word	0xffffffff


	//   ....[1]....
        /*1710*/ 	.word	0xffffffff


	//   ....[2]....
        /*1714*/ 	.word	0xffffffff


	//   ....[3]....
        /*1718*/ 	.word	0xffffffff


	//   ....[4]....
        /*171c*/ 	.word	0xffffffff


	//   ....[5]....
        /*1720*/ 	.word	0xffffffff


	//   ....[6]....
        /*1724*/ 	.word	0xffffffff


	//   ....[7]....
        /*1728*/ 	.word	0xffffffff


	//   ....[8]....
        /*172c*/ 	.word	0xffffffff


	//   ....[9]....
        /*1730*/ 	.word	0xffffffff


	//----- nvinfo : EIATTR_COOP_GROUP_INSTR_OFFSETS
	.align		4
.L_1199:
        /*1734*/ 	.byte	0x04, 0x28
        /*1736*/ 	.short	(.L_1201 - .L_1200)


	//   ....[0]....
.L_1200:
        /*1738*/ 	.word	0x0000dd80


	//   ....[1]....
        /*173c*/ 	.word	0x0000ddb0


	//   ....[2]....
        /*1740*/ 	.word	0x0000de80


	//   ....[3]....
        /*1744*/ 	.word	0x0000de90


	//   ....[4]....
        /*1748*/ 	.word	0x0000dec0


	//   ....[5]....
        /*174c*/ 	.word	0x0000dee0


	//   ....[6]....
        /*1750*/ 	.word	0x0000df10


	//   ....[7]....
        /*1754*/ 	.word	0x0000df30


	//   ....[8]....
        /*1758*/ 	.word	0x0000df80


	//   ....[9]....
        /*175c*/ 	.word	0x0000df90


	//----- nvinfo : EIATTR_VRC_CTA_INIT_COUNT
	.align		4
.L_1201:
        /*1760*/ 	.byte	0x02, 0x4a
	.zero		1
	.zero		1


	//----- nvinfo : EIATTR_EXIT_INSTR_OFFSETS
	.align		4
        /*1764*/ 	.byte	0x04, 0x1c
        /*1766*/ 	.short	(.L_1203 - .L_1202)


	//   ....[0]....
.L_1202:
        /*1768*/ 	.word	0x0000fee0


	//   ....[1]....
        /*176c*/ 	.word	0x00010010


	//   ....[2]....
        /*1770*/ 	.word	0x00010610


	//   ....[3]....
        /*1774*/ 	.word	0x00010c10


	//----- nvinfo : EIATTR_MAX_THREADS
	.align		4
.L_1203:
        /*1778*/ 	.byte	0x04, 0x05
        /*177a*/ 	.short	(.L_1205 - .L_1204)
.L_1204:
        /*177c*/ 	.word	0x00000280
        /*1780*/ 	.word	0x00000001
        /*1784*/ 	.word	0x00000001


	//----- nvinfo : EIATTR_CRS_STACK_SIZE
	.align		4
.L_1205:
        /*1788*/ 	.byte	0x04, 0x1e
        /*178a*/ 	.short	(.L_1207 - .L_1206)
.L_1206:
        /*178c*/ 	.word	0x00000000


	//----- nvinfo : EIATTR_CBANK_PARAM_SIZE
	.align		4
.L_1207:
        /*1790*/ 	.byte	0x03, 0x19
        /*1792*/ 	.short	0x00b8


	//----- nvinfo : EIATTR_PARAM_CBANK
	.align		4
        /*1794*/ 	.byte	0x04, 0x0a
        /*1796*/ 	.short	(.L_1209 - .L_1208)
	.align		4
.L_1208:
        /*1798*/ 	.word	index@(.nv.constant0._Z35group_norm_nhwc_bwd_one_pass_kernelI11Fp32IOFp16WLi256ELi160ELi640EEv26Group_norm_nhwc_bwd_params)
        /*179c*/ 	.short	0x0380
        /*179e*/ 	.short	0x00b8


	//----- nvinfo : EIATTR_SW_WAR
	.align		4
.L_1209:
        /*17a0*/ 	.byte	0x04, 0x36
        /*17a2*/ 	.short	(.L_1211 - .L_1210)
.L_1210:
        /*17a4*/ 	.word	0x00000008
.L_1211:


//--------------------- .nv.info._Z35group_norm_nhwc_bwd_one_pass_kernelI11Fp32IOFp16WLi512ELi160ELi640EEv26Group_norm_nhwc_bwd_params --------------------------
	.section	.nv.info._Z35group_norm_nhwc_bwd_one_pass_kernelI11Fp32IOFp16WLi512ELi160ELi640EEv26Group_norm_nhwc_bwd_params,"",@"SHT_CUDA_INFO"
	.sectionflags	@""
	.align	4


	//----- nvinfo : EIATTR_CUDA_API_VERSION
	.align		4
        /*0000*/ 	.byte	0x04, 0x37
        /*0002*/ 	.short	(.L_1213 - .L_1212)
.L_1212:
        /*0004*/ 	.word	0x00000082


	//----- nvinfo : EIATTR_KPARAM_INFO
	.align		4
.L_1213:
        /*0008*/ 	.byte	0x04, 0x17
        /*000a*/ 	.short	(.L_1215 - .L_1214)
.L_1214:
        /*000c*/ 	.word	0x00000000
        /*0010*/ 	.short	0x0000
        /*0012*/ 	.short	0x0000
        /*0014*/ 	.byte	0x00, 0xf0, 0xe1, 0x02


	//----- nvinfo : EIATTR_SPARSE_MMA_MASK
	.align		4
.L_1215:
        /*0018*/ 	.byte	0x03, 0x50
        /*001a*/ 	.short	0x0000


	//----- nvinfo : EIATTR_MAXREG_COUNT
	.align		4
        /*001c*/ 	.byte	0x03, 0x1b
        /*001e*/ 	.short	0x0060


	//----- nvinfo : EIATTR_NUM_BARRIERS
	.align		4
        /*0020*/ 	.byte	0x02, 0x4c
        /*0022*/ 	.byte	0x01
	.zero		1


	//----- nvinfo : EIATTR_ANNOTATIONS
	.align		4
        /*0024*/ 	.byte	0x04, 0x55
        /*0026*/ 	.short	(.L_1217 - .L_1216)


	//   ....[0]....
.L_1216:
        /* <DEDUP_REMOVED lines=773> */


	//----- nvinfo : EIATTR_MERCURY_ISA_VERSION
	.align		4
.L_1217:
        /*3060*/ 	.byte	0x03, 0x5f
        /*3062*/ 	.short	0x0101


	//----- nvinfo : EIATTR_INT_WARP_WIDE_INSTR_OFFSETS
	.align		4
        /*3064*/ 	.byte	0x04, 0x31
        /*3066*/ 	.short	(.L_1219 - .L_1218)


	//   ....[0]....
.L_1218:
        /*3068*/ 	.word	0x0001b6f0


	//   ....[1]....
        /*306c*/ 	.word	0x0001c870


	//   ....[2]....
        /*3070*/ 	.word	0x0001c8b0


	//   ....[3]....
        /*3074*/ 	.word	0x0001c8f0


	//   ....[4]....
        /*3078*/ 	.word	0x0001c930


	//   ....[5]....
        /*307c*/ 	.word	0x0001cb50


	//----- nvinfo : EIATTR_COOP_GROUP_MASK_REGIDS
	.align		4
.L_1219:
        /*3080*/ 	.byte	0x04, 0x29
        /*3082*/ 	.short	(.L_1221 - .L_1220)


	//   ....[0]....
.L_1220:
        /*3084*/ 	.word	0xffffffff


	//   ....[1]....
        /*3088*/ 	.word	0xffffffff


	//   ....[2]....
        /*308c*/ 	.word	0xffffffff


	//   ....[3]....
        /*3090*/ 	.word	0xffffffff


	//   ....[4]....
        /*3094*/ 	.word	0xffffffff


	//   ....[5]....
        /*3098*/ 	.word	0xffffffff


	//   ....[6]....
        /*309c*/ 	.word	0xffffffff


	//   ....[7]....
        /*30a0*/ 	.word	0xffffffff


	//   ....[8]....
        /*30a4*/ 	.word	0xffffffff


	//   ....[9]....
        /*30a8*/ 	.word	0xffffffff


	//----- nvinfo : EIATTR_COOP_GROUP_INSTR_OFFSETS
	.align		4
.L_1221:
        /*30ac*/ 	.byte	0x04, 0x28
        /*30ae*/ 	.short	(.L_1223 - .L_1222)


	//   ....[0]....
.L_1222:
        /*30b0*/ 	.word	0x0001b490


	//   ....[1]....
        /*30b4*/ 	.word	0x0001b4c0


	//   ....[2]....
        /*30b8*/ 	.word	0x0001b590


	//   ....[3]....
        /*30bc*/ 	.word	0x0001b5a0


	//   ....[4]....
        /*30c0*/ 	.word	0x0001b5d0


	//   ....[5]....
        /*30c4*/ 	.word	0x0001b5f0


	//   ....[6]....
        /*30c8*/ 	.word	0x0001b620


	//   ....[7]....
        /*30cc*/ 	.word	0x0001b640


	//   ....[8]....
        /*30d0*/ 	.word	0x0001b690


	//   ....[9]....
        /*30d4*/ 	.word	0x0001b6a0


	//----- nvinfo : EIATTR_VRC_CTA_INIT_COUNT
	.align		4
.L_1223:
        /*30d8*/ 	.byte	0x02, 0x4a
	.zero		1
	.zero		1


	//----- nvinfo : EIATTR_EXIT_INSTR_OFFSETS
	.align		4
        /*30dc*/ 	.byte	0x04, 0x1c
        /*30de*/ 	.short	(.L_1225 - .L_1224)


	//   ....[0]....
.L_1224:
        /*30e0*/ 	.word	0x0001d5f0


	//   ....[1]....
        /*30e4*/ 	.word	0x0001d720


	//   ....[2]....
        /*30e8*/ 	.word	0x0001dd20


	//   ....[3]....
        /*30ec*/ 	.word	0x0001e320


	//----- nvinfo : EIATTR_MAX_THREADS
	.align		4
.L_1225:
        /*30f0*/ 	.byte	0x04, 0x05
        /*30f2*/ 	.short	(.L_1227 - .L_1226)
.L_1226:
        /*30f4*/ 	.word	0x00000280
        /*30f8*/ 	.word	0x00000001
        /*30fc*/ 	.word	0x00000001


	//----- nvinfo : EIATTR_CRS_STACK_SIZE
	.align		4
.L_1227:
        /*3100*/ 	.byte	0x04, 0x1e
        /*3102*/ 	.short	(.L_1229 - .L_1228)
.L_1228:
        /*3104*/ 	.word	0x00000000


	//----- nvinfo : EIATTR_CBANK_PARAM_SIZE
	.align		4
.L_1229:
        /*3108*/ 	.byte	0x03, 0x19
        /*310a*/ 	.short	0x00b8


	//----- nvinfo : EIATTR_PARAM_CBANK
	.align		4
        /*310c*/ 	.byte	0x04, 0x0a
        /*310e*/ 	.short	(.L_1231 - .L_1230)
	.align		4
.L_1230:
        /*3110*/ 	.word	index@(.nv.constant0._Z35group_norm_nhwc_bwd_one_pass_kernelI11Fp32IOFp16WLi512ELi160ELi640EEv26Group_norm_nhwc_bwd_params)
        /*3114*/ 	.short	0x0380
        /*3116*/ 	.short	0x00b8


	//----- nvinfo : EIATTR_SW_WAR
	.align		4
.L_1231:
        /*3118*/ 	.byte	0x04, 0x36
        /*311a*/ 	.short	(.L_1233 - .L_1232)
.L_1232:
        /*311c*/ 	.word	0x00000008
.L_1233:


//--------------------- .nv.info._Z35group_norm_nhwc_fwd_one_pass_kernelI11Bf16IOFp32WLi64ELi160ELi640EEv26Group_norm_nhwc_fwd_params --------------------------
	.section	.nv.info._Z35group_norm_nhwc_fwd_one_pass_kernelI11Bf16IOFp32WLi64ELi160ELi640EEv26Group_norm_nhwc_fwd_params,"",@"SHT_CUDA_INFO"
	.sectionflags	@""
	.align	4


	//----- nvinfo : EIATTR_CUDA_API_VERSION
	.align		4
        /*0000*/ 	.byte	0x04, 0x37
        /*0002*/ 	.short	(.L_1235 - .L_1234)
.L_1234:
        /*0004*/ 	.word	0x00000082


	//----- nvinfo : EIATTR_KPARAM_INFO
	.align		4
.L_1235:
        /*0008*/ 	.byte	0x04, 0x17
        /*000a*/ 	.short	(.L_1237 - .L_1236)
.L_1236:
        /*000c*/ 	.word	0x00000000
        /*0010*/ 	.short	0x0000
        /*0012*/ 	.short	0x0000
        /*0014*/ 	.byte	0x00, 0xf0, 0x81, 0x02


	//----- nvinfo : EIATTR_SPARSE_MMA_MASK
	.align		4
.L_1237:
        /*0018*/ 	.byte	0x03, 0x50
        /*001a*/ 	.short	0x0000


	//----- nvinfo : EIATTR_MAXREG_COUNT
	.align		4
        /*001c*/ 	.byte	0x03, 0x1b
        /*001e*/ 	.short	0x0060


	//----- nvinfo : EIATTR_NUM_BARRIERS
	.align		4
        /*0020*/ 	.byte	0x02, 0x4c
        /*0022*/ 	.byte	0x01
	.zero		1


	//----- nvinfo : EIATTR_MERCURY_ISA_VERSION
	.align		4
        /*0024*/ 	.byte	0x03, 0x5f
        /*0026*/ 	.short	0x0101


	//----- nvinfo : EIATTR_INT_WARP_WIDE_INSTR_OFFSETS
	.align		4
        /*0028*/ 	.byte	0x04, 0x31
        /*002a*/ 	.short	(.L_1239 - .L_1238)


	//   ....[0]....
.L_1238:
        /*002c*/ 	.word	0x00001ac0


	//   ....[1]....
        /*0030*/ 	.word	0x00001b00


	//   ....[2]....
        /*0034*/ 	.word	0x00001b80


	//   ....[3]....
        /*0038*/ 	.word	0x00001b90


	//   ....[4]....
        /*003c*/ 	.word	0x00001d40


	//   ....[5]....
        /*0040*/ 	.word	0x00001d90


	//   ....[6]....
        /*0044*/ 	.word	0x00001db0


	//   ....[7]....
        /*0048*/ 	.word	0x00001de0


	//   ....[8]....
        /*004c*/ 	.word	0x00002100


	//   ....[9]....
        /*0050*/ 	.word	0x00002130


	//   ....[10]....
        /*0054*/ 	.word	0x00002150


	//   ....[11]....
        /*0058*/ 	.word	0x00002190


	//   ....[12]....
        /*005c*/ 	.word	0x000023d0


	//   ....[13]....
        /*0060*/ 	.word	0x000023f0


	//----- nvinfo : EIATTR_COOP_GROUP_MASK_REGIDS
	.align		4
.L_1239:
        /*0064*/ 	.byte	0x04, 0x29
        /*0066*/ 	.short	(.L_1241 - .L_1240)


	//   ....[0]....
.L_1240:
        /*0068*/ 	.word	0xffffffff


	//   ....[1]....
        /*006c*/ 	.word	0xffffffff


	//   ....[2]....
        /*0070*/ 	.word	0xffffffff


	//   ....[3]....
        /*0074*/ 	.word	0xffffffff


	//   ....[4]....
        /*0078*/ 	.word	0xffffffff


	//   ....[5]....
        /*007c*/ 	.word	0xffffffff


	//   ....[6]....
        /*0080*/ 	.word	0xffffffff


	//   ....[7]....
        /*0084*/ 	.word	0xffffffff


	//   ....[8]....
        /*0088*/ 	.word	0xffffffff


	//   ....[9]....
        /*008c*/ 	.word	0xffffffff


	//----- nvinfo : EIATTR_COOP_GROUP_INSTR_OFFSETS
	.align		4
.L_1241:
        /*0090*/ 	.byte	0x04, 0x28
        /*0092*/ 	.short	(.L_1243 - .L_1242)


	//   ....[0]....
.L_1242:
        /*0094*/ 	.word	0x00001110


	//   ....[1]....
        /*0098*/ 	.word	0x00001120


	//   ....[2]....
        /*009c*/ 	.word	0x00001150


	//   ....[3]....
        /*00a0*/ 	.word	0x00001160


	//   ....[4]....
        /*00a4*/ 	.word	0x000011a0


	//   ....[5]....
        /*00a8*/ 	.word	0x000011b0


	//   ....[6]....
        /*00ac*/ 	.word	0x000011f0


	//   ....[7]....
        /*00b0*/ 	.word	0x00001200


	//   ....[8]....
        /*00b4*/ 	.word	0x00001290


	//   ....[9]....
        /*00b8*/ 	.word	0x000012a0


	//----- nvinfo : EIATTR_VRC_CTA_INIT_COUNT
	.align		4
.L_1243:
        /*00bc*/ 	.byte	0x02, 0x4a
	.zero		1
	.zero		1


	//----- nvinfo : EIATTR_EXIT_INSTR_OFFSETS
	.align		4
        /*00c0*/ 	.byte	0x04, 0x1c
        /*00c2*/ 	.short	(.L_1245 - .L_1244)


	//   ....[0]....
.L_1244:
        /*00c4*/ 	.word	0x00000070


	//   ....[1]....
        /*00c8*/ 	.word	0x00004540


	//----- nvinfo : EIATTR_MAX_THREADS
	.align		4
.L_1245:
        /*00cc*/ 	.byte	0x04, 0x05
        /*00ce*/ 	.short	(.L_1247 - .L_1246)
.L_1246:
        /*00d0*/ 	.word	0x00000280
        /*00d4*/ 	.word	0x00000001
        /*00d8*/ 	.word	0x00000001


	//----- nvinfo : EIATTR_CRS_STACK_SIZE
	.align		4
.L_1247:
        /*00dc*/ 	.byte	0x04, 0x1e
        /*00de*/ 	.short	(.L_1249 - .L_1248)
.L_1248:
        /*00e0*/ 	.word	0x00000000


	//----- nvinfo : EIATTR_CBANK_PARAM_SIZE
	.align		4
.L_1249:
        /*00e4*/ 	.byte	0x03, 0x19
        /*00e6*/ 	.short	0x00a0


	//----- nvinfo : EIATTR_PARAM_CBANK
	.align		4
        /*00e8*/ 	.byte	0x04, 0x0a
        /*00ea*/ 	.short	(.L_1251 - .L_1250)
	.align		4
.L_1250:
        /*00ec*/ 	.word	index@(.nv.constant0._Z35group_norm_nhwc_fwd_one_pass_kernelI11Bf16IOFp32WLi64ELi160ELi640EEv26Group_norm_nhwc_fwd_params)
        /*00f0*/ 	.short	0x0380
        /*00f2*/ 	.short	0x00a0


	//----- nvinfo : EIATTR_SW_WAR
	.align		4
.L_1251:
        /*00f4*/ 	.byte	0x04, 0x36
        /*00f6*/ 	.short	(.L_1253 - .L_1252)
.L_1252:
        /*00f8*/ 	.word	0x00000008
.L_1253:


//--------------------- .nv.info._Z35group_norm_nhwc_fwd_one_pass_kernelI11Bf16IOFp32WLi128ELi160ELi640EEv26Group_norm_nhwc_fwd_params --------------------------
	.section	.nv.info._Z35group_norm_nhwc_fwd_one_pass_kernelI11Bf16IOFp32WLi128ELi160ELi640EEv26Group_norm_nhwc_fwd_params,"",@"SHT_CUDA_INFO"
	.sectionflags	@""
	.align	4


	//----- nvinfo : EIATTR_CUDA_API_VERSION
	.align		4
        /*0000*/ 	.byte	0x04, 0x37
        /*0002*/ 	.short	(.L_1255 - .L_1254)
.L_1254:
        /*0004*/ 	.word	0x00000082


	//----- nvinfo : EIATTR_KPARAM_INFO
	.align		4
.L_1255:
        /*0008*/ 	.byte	0x04, 0x17
        /*000a*/ 	.short	(.L_1257 - .L_1256)
.L_1256:
        /*000c*/ 	.word	0x00000000
        /*0010*/ 	.short	0x0000
        /*0012*/ 	.short	0x0000
        /*0014*/ 	.byte	0x00, 0xf0, 0x81, 0x02


	//----- nvinfo : EIATTR_SPARSE_MMA_MASK
	.align		4
.L_1257:
        /*0018*/ 	.byte	0x03, 0x50
        /*001a*/ 	.short	0x0000


	//----- nvinfo : EIATTR_MAXREG_COUNT
	.align		4
        /*001c*/ 	.byte	0x03, 0x1b
        /*001e*/ 	.short	0x0060


	//----- nvinfo : EIATTR_NUM_BARRIERS
	.align		4
        /*0020*/ 	.byte	0x02, 0x4c
        /*0022*/ 	.byte	0x01
	.zero		1


	//----- nvinfo : EIATTR_MERCURY_ISA_VERSION
	.align		4
        /*0024*/ 	.byte	0x03, 0x5f
        /*0026*/ 	.short	0x0101


	//----- nvinfo : EIATTR_COOP_GROUP_MASK_REGIDS
	.align		4
        /*0028*/ 	.byte	0x04, 0x29
        /*002a*/ 	.short	(.L_1259 - .L_1258)


	//   ....[0]....
.L_1258:
        /*002c*/ 	.word	0xffffffff


	//   ....[1]....
        /*0030*/ 	.word	0xffffffff


	//   ....[2]....
        /*0034*/ 	.word	0xffffffff


	//   ....[3]....
        /*0038*/ 	.word	0xffffffff


	//   ....[4]....
        /*003c*/ 	.word	0xffffffff


	//   ....[5]....
        /*0040*/ 	.word	0xffffffff


	//   ....[6]....
        /*0044*/ 	.word	0xffffffff


	//   ....[7]....
        /*0048*/ 	.word	0xffffffff


	//   ....[8]....
        /*004c*/ 	.word	0xffffffff


	//   ....[9]....
        /*0050*/ 	.word	0xffffffff


	//----- nvinfo : EIATTR_COOP_GROUP_INSTR_OFFSETS
	.align		4
.L_1259:
        /*0054*/ 	.byte	0x04, 0x28
        /*0056*/ 	.short	(.L_1261 - .L_1260)


	//   ....[0]....
.L_1260:
        /*0058*/ 	.word	0x00001c10


	//   ....[1]....
        /*005c*/ 	.word	0x00001c20


	//   ....[2]....
        /*0060*/ 	.word	0x00001c60


	//   ....[3]....
        /*0064*/ 	.word	0x00001c70


	//   ....[4]....
        /*0068*/ 	.word	0x00001cb0


	//   ....[5]....
        /*006c*/ 	.word	0x00001cc0


	//   ....[6]....
        /*0070*/ 	.word	0x00001d00


	//   ....[7]....
        /*0074*/ 	.word	0x00001d10


	//   ....[8]....
        /*0078*/ 	.word	0x00001da0


	//   ....[9]....
        /*007c*/ 	.word	0x00001db0


	//----- nvinfo : EIATTR_VRC_CTA_INIT_COUNT
	.align		4
.L_1261:
        /*0080*/ 	.byte	0x02, 0x4a
	.zero		1
	.zero		1


	//----- nvinfo : EIATTR_EXIT_INSTR_OFFSETS
	.align		4
        /*0084*/ 	.byte	0x04, 0x1c
        /*0086*/ 	.short	(.L_1263 - .L_1262)


	//   ....[0]....
.L_1262:
        /*0088*/ 	.word	0x00000060


	//   ....[1]....
        /*008c*/ 	.word	0x000068e0


	//----- nvinfo : EIATTR_MAX_THREADS
	.align		4
.L_1263:
        /*0090*/ 	.byte	0x04, 0x05
        /*0092*/ 	.short	(.L_1265 - .L_1264)
.L_1264:
        /*0094*/ 	.word	0x00000280
        /*0098*/ 	.word	0x00000001
        /*009c*/ 	.word	0x00000001


	//----- nvinfo : EIATTR_CRS_STACK_SIZE
	.align		4
.L_1265:
        /*00a0*/ 	.byte	0x04, 0x1e
        /*00a2*/ 	.short	(.L_1267 - .L_1266)
.L_1266:
        /*00a4*/ 	.word	0x00000000


	//----- nvinfo : EIATTR_CBANK_PARAM_SIZE
	.align		4
.L_1267:
        /*00a8*/ 	.byte	0x03, 0x19
        /*00aa*/ 	.short	0x00a0


	//----- nvinfo : EIATTR_PARAM_CBANK
	.align		4
        /*00ac*/ 	.byte	0x04, 0x0a
        /*00ae*/ 	.short	(.L_1269 - .L_1268)
	.align		4
.L_1268:
        /*00b0*/ 	.word	index@(.nv.constant0._Z35group_norm_nhwc_fwd_one_pass_kernelI11Bf16IOFp32WLi128ELi160ELi640EEv26Group_norm_nhwc_fwd_params)
        /*00b4*/ 	.short	0x0380
        /*00b6*/ 	.short	0x00a0


	//----- nvinfo : EIATTR_SW_WAR
	.align		4
.L_1269:
        /*00b8*/ 	.byte	0x04, 0x36
        /*00ba*/ 	.short	(.L_1271 - .L_1270)
.L_1270:
        /*00bc*/ 	.word	0x00000008
.L_1271:


//--------------------- .nv.info._Z35group_norm_nhwc_fwd_one_pass_kernelI11Bf16IOFp32WLi256ELi160ELi640EEv26Group_norm_nhwc_fwd_params --------------------------
	.section	.nv.info._Z35group_norm_nhwc_fwd_one_pass_kernelI11Bf16IOFp32WLi256ELi160ELi640EEv26Group_norm_nhwc_fwd_params,"",@"SHT_CUDA_INFO"
	.sectionflags	@""
	.align	4


	//----- nvinfo : EIATTR_CUDA_API_VERSION
	.align		4
        /*0000*/ 	.byte	0x04, 0x37
        /*0002*/ 	.short	(.L_1273 - .L_1272)
.L_1272:
        /*0004*/ 	.word	0x00000082


	//----- nvinfo : EIATTR_KPARAM_INFO
	.align		4
.L_1273:
        /*0008*/ 	.byte	0x04, 0x17
        /*000a*/ 	.short	(.L_1275 - .L_1274)
.L_1274:
        /*000c*/ 	.word	0x00000000
        /*0010*/ 	.short	0x0000
        /*0012*/ 	.short	0x0000
        /*0014*/ 	.byte	0x00, 0xf0, 0x81, 0x02


	//----- nvinfo : EIATTR_SPARSE_MMA_MASK
	.align		4
.L_1275:
        /*0018*/ 	.byte	0x03, 0x50
        /*001a*/ 	.short	0x0000


	//----- nvinfo : EIATTR_MAXREG_COUNT
	.align		4
        /*001c*/ 	.byte	0x03, 0x1b
        /*001e*/ 	.short	0x0060


	//----- nvinfo : EIATTR_NUM_BARRIERS
	.align		4
        /*0020*/ 	.byte	0x02, 0x4c
        /*0022*/ 	.byte	0x01
	.zero		1


	//----- nvinfo : EIATTR_MERCURY_ISA_VERSION
	.align		4
        /*0024*/ 	.byte	0x03, 0x5f
        /*0026*/ 	.short	0x0101


	//----- nvinfo : EIATTR_COOP_GROUP_MASK_REGIDS
	.align		4
        /*0028*/ 	.byte	0x04, 0x29
        /*002a*/ 	.short	(.L_1277 - .L_1276)


	//   ....[0]....
.L_1276:
        /*002c*/ 	.word	0xffffffff


	//   ....[1]....
        /*0030*/ 	.word	0xffffffff


	//   ....[2]....
        /*0034*/ 	.word	0xffffffff


	//   ....[3]....
        /*0038*/ 	.word	0xffffffff


	//   ....[4]....
        /*003c*/ 	.word	0xffffffff


	//   ....[5]....
        /*0040*/ 	.word	0xffffffff


	//   ....[6]....
        /*0044*/ 	.word	0xffffffff


	//   ....[7]....
        /*0048*/ 	.word	0xffffffff


	//   ....[8]....
        /*004c*/ 	.word	0xffffffff


	//   ....[9]....
        /*0050*/ 	.word	0xffffffff


	//----- nvinfo : EIATTR_COOP_GROUP_INSTR_OFFSETS
	.align		4
.L_1277:
        /*0054*/ 	.byte	0x04, 0x28
        /*0056*/ 	.short	(.L_1279 - .L_1278)


	//   ....[0]....
.L_1278:
        /*0058*/ 	.word	0x00003490


	//   ....[1]....
        /*005c*/ 	.word	0x000034a0


	//   ....[2]....
        /*0060*/ 	.word	0x000034e0


	//   ....[3]....
        /*0064*/ 	.word	0x000034f0


	//   ....[4]....
        /*0068*/ 	.word	0x00003530


	//   ....[5]....
        /*006c*/ 	.word	0x00003540


	//   ....[6]....
        /*0070*/ 	.word	0x00003590


	//   ....[7]....
        /*0074*/ 	.word	0x000035a0


	//   ....[8]....
        /*0078*/ 	.word	0x00003630


	//   ....[9]....
        /*007c*/ 	.word	0x00003640


	//----- nvinfo : EIATTR_VRC_CTA_INIT_COUNT
	.align		4
.L_1279:
        /*0080*/ 	.byte	0x02, 0x4a
	.zero		1
	.zero		1


	//----- nvinfo : EIATTR_EXIT_INSTR_OFFSETS
	.align		4
        /*0084*/ 	.byte	0x04, 0x1c
        /*0086*/ 	.short	(.L_1281 - .L_1280)


	//   ....[0]....
.L_1280:
        /*0088*/ 	.word	0x00000060


	//   ....[1]....
        /*008c*/ 	.word	0x0000cb40


	//----- nvinfo : EIATTR_MAX_THREADS
	.align		4
.L_1281:
        /*0090*/ 	.byte	0x04, 0x05
        /*0092*/ 	.short	(.L_1283 - .L_1282)
.L_1282:
        /*0094*/ 	.word	0x00000280
        /*0098*/ 	.word	0x00000001
        /*009c*/ 	.word	0x00000001


	//----- nvinfo : EIATTR_CRS_STACK_SIZE
	.align		4
.L_1283:
        /*00a0*/ 	.byte	0x04, 0x1e
        /*00a2*/ 	.short	(.L_1285 - .L_1284)
.L_1284:
        /*00a4*/ 	.word	0x00000000


	//----- nvinfo : EIATTR_CBANK_PARAM_SIZE
	.align		4
.L_1285:
        /*00a8*/ 	.byte	0x03, 0x19
        /*00aa*/ 	.short	0x00a0


	//----- nvinfo : EIATTR_PARAM_CBANK
	.align		4
        /*00ac*/ 	.byte	0x04, 0x0a
        /*00ae*/ 	.short	(.L_1287 - .L_1286)
	.align		4
.L_1286:
        /*00b0*/ 	.word	index@(.nv.constant0._Z35group_norm_nhwc_fwd_one_pass_kernelI11Bf16IOFp32WLi256ELi160ELi640EEv26Group_norm_nhwc_fwd_params)
        /*00b4*/ 	.short	0x0380
        /*00b6*/ 	.short	0x00a0


	//----- nvinfo : EIATTR_SW_WAR
	.align		4
.L_1287:
        /*00b8*/ 	.byte	0x04, 0x36
        /*00ba*/ 	.short	(.L_1289 - .L_1288)
.L_1288:
        /*00bc*/ 	.word	0x00000008
.L_1289:


//--------------------- .nv.info._Z35group_norm_nhwc_fwd_one_pass_kernelI11Bf16IOFp32WLi512ELi160ELi640EEv26Group_norm_nhwc_fwd_params --------------------------
	.section	.nv.info._Z35group_norm_nhwc_fwd_one_pass_kernelI11Bf16IOFp32WLi512ELi160ELi640EEv26Group_norm_nhwc_fwd_params,"",@"SHT_CUDA_INFO"
	.sectionflags	@""
	.align	4


	//----- nvinfo : EIATTR_CUDA_API_VERSION
	.align		4
        /*0000*/ 	.byte	0x04, 0x37
        /*0002*/ 	.short	(.L_1291 - .L_1290)
.L_1290:
        /*0004*/ 	.word	0x00000082


	//----- nvinfo : EIATTR_KPARAM_INFO
	.align		4
.L_1291:
        /*0008*/ 	.byte	0x04, 0x17
        /*000a*/ 	.short	(.L_1293 - .L_1292)
.L_1292:
        /*000c*/ 	.word	0x00000000
        /*0010*/ 	.short	0x0000
        /*0012*/ 	.short	0x0000
        /*0014*/ 	.byte	0x00, 0xf0, 0x81, 0x02


	//----- nvinfo : EIATTR_SPARSE_MMA_MASK
	.align		4
.L_1293:
        /*0018*/ 	.byte	0x03, 0x50
        /*001a*/ 	.short	0x0000


	//----- nvinfo : EIATTR_MAXREG_COUNT
	.align		4
        /*001c*/ 	.byte	0x03, 0x1b
        /*001e*/ 	.short	0x0060


	//----- nvinfo : EIATTR_NUM_BARRIERS
	.align		4
        /*0020*/ 	.byte	0x02, 0x4c
        /*0022*/ 	.byte	0x01
	.zero		1


	//----- nvinfo : EIATTR_ANNOTATIONS
	.align		4
        /*0024*/ 	.byte	0x04, 0x55
        /*0026*/ 	.short	(.L_1295 - .L_1294)


	//   ....[0]....
.L_1294:
        /* <DEDUP_REMOVED lines=185> */


	//----- nvinfo : EIATTR_MERCURY_ISA_VERSION
	.align		4
.L_1295:
        /*0ba8*/ 	.byte	0x03, 0x5f
        /*0baa*/ 	.short	0x0101


	//----- nvinfo : EIATTR_INT_WARP_WIDE_INSTR_OFFSETS
	.align		4
        /*0bac*/ 	.byte	0x04, 0x31
        /*0bae*/ 	.short	(.L_1297 - .L_1296)


	//   ....[0]....
.L_1296:
        /*0bb0*/ 	.word	0x0000a200


	//   ....[1]....
        /*0bb4*/ 	.word	0x0000a230


	//   ....[2]....
        /*0bb8*/ 	.word	0x0000a270


	//   ....[3]....
        /*0bbc*/ 	.word	0x0000a470


	//   ....[4]....
        /*0bc0*/ 	.word	0x0000a4a0


	//   ....[5]....
        /*0bc4*/ 	.word	0x0000a4e0


	//   ....[6]....
        /*0bc8*/ 	.word	0x0000a510


	//   ....[7]....
        /*0bcc*/ 	.word	0x0000a550


	//   ....[8]....
        /*0bd0*/ 	.word	0x0000a8e0


	//   ....[9]....
        /*0bd4*/ 	.word	0x0000a910


	//   ....[10]....
        /*0bd8*/ 	.word	0x0000a930


	//   ....[11]....
        /*0bdc*/ 	.word	0x0000a950


	//   ....[12]....
        /*0be0*/ 	.word	0x0000aba0


	//   ....[13]....
        /*0be4*/ 	.word	0x0000abc0


	//----- nvinfo : EIATTR_COOP_GROUP_MASK_REGIDS
	.align		4
.L_1297:
        /*0be8*/ 	.byte	0x04, 0x29
        /*0bea*/ 	.short	(.L_1299 - .L_1298)


	//   ....[0]....
.L_1298:
        /*0bec*/ 	.word	0xffffffff


	//   ....[1]....
        /*0bf0*/ 	.word	0xffffffff


	//   ....[2]....
        /*0bf4*/ 	.word	0xffffffff


	//   ....[3]....
        /*0bf8*/ 	.word	0xffffffff


	//   ....[4]....
        /*0bfc*/ 	.word	0xffffffff


	//   ....[5]....
        /*0c00*/ 	.word	0xffffffff


	//   ....[6]....
        /*0c04*/ 	.word	0xffffffff


	//   ....[7]....
        /*0c08*/ 	.word	0xffffffff


	//   ....[8]....
        /*0c0c*/ 	.word	0xffffffff


	//   ....[9]....
        /*0c10*/ 	.word	0xffffffff


	//----- nvinfo : EIATTR_COOP_GROUP_INSTR_OFFSETS
	.align		4
.L_1299:
        /*0c14*/ 	.byte	0x04, 0x28
        /*0c16*/ 	.short	(.L_1301 - .L_1300)


	//   ....[0]....
.L_1300:
        /*0c18*/ 	.word	0x00009710


	//   ....[1]....
        /*0c1c*/ 	.word	0x00009720


	//   ....[2]....
        /*0c20*/ 	.word	0x00009760


	//   ....[3]....
        /*0c24*/ 	.word	0x00009770


	//   ....[4]....
        /*0c28*/ 	.word	0x000097b0


	//   ....[5]....
        /*0c2c*/ 	.word	0x000097c0


	//   ....[6]....
        /*0c30*/ 	.word	0x00009810


	//   ....[7]....
        /*0c34*/ 	.word	0x00009820


	//   ....[8]....
        /*0c38*/ 	.word	0x00009980


	//   ....[9]....
        /*0c3c*/ 	.word	0x00009990


	//----- nvinfo : EIATTR_VRC_CTA_INIT_COUNT
	.align		4
.L_1301:
        /*0c40*/ 	.byte	0x02, 0x4a
	.zero		1
	.zero		1


	//----- nvinfo : EIATTR_EXIT_INSTR_OFFSETS
	.align		4
        /*0c44*/ 	.byte	0x04, 0x1c
        /*0c46*/ 	.short	(.L_1303 - .L_1302)


	//   ....[0]....
.L_1302:
        /*0c48*/ 	.word	0x00000080


	//   ....[1]....
        /*0c4c*/ 	.word	0x0000c860


	//----- nvinfo : EIATTR_MAX_THREADS
	.align		4
.L_1303:
        /*0c50*/ 	.byte	0x04, 0x05
        /*0c52*/ 	.short	(.L_1305 - .L_1304)
.L_1304:
        /*0c54*/ 	.word	0x00000280
        /*0c58*/ 	.word	0x00000001
        /*0c5c*/ 	.word	0x00000001


	//----- nvinfo : EIATTR_CRS_STACK_SIZE
	.align		4
.L_1305:
        /*0c60*/ 	.byte	0x04, 0x1e
        /*0c62*/ 	.short	(.L_1307 - .L_1306)
.L_1306:
        /*0c64*/ 	.word	0x00000000


	//----- nvinfo : EIATTR_CBANK_PARAM_SIZE
	.align		4
.L_1307:
        /*0c68*/ 	.byte	0x03, 0x19
        /*0c6a*/ 	.short	0x00a0


	//----- nvinfo : EIATTR_PARAM_CBANK
	.align		4
        /*0c6c*/ 	.byte	0x04, 0x0a
        /*0c6e*/ 	.short	(.L_1309 - .L_1308)
	.align		4
.L_1308:
        /*0c70*/ 	.word	index@(.nv.constant0._Z35group_norm_nhwc_fwd_one_pass_kernelI11Bf16IOFp32WLi512ELi160ELi640EEv26Group_norm_nhwc_fwd_params)
        /*0c74*/ 	.short	0x0380
        /*0c76*/ 	.short	0x00a0


	//----- nvinfo : EIATTR_SW_WAR
	.align		4
.L_1309:
        /*0c78*/ 	.byte	0x04, 0x36
        /*0c7a*/ 	.short	(.L_1311 - .L_1310)
.L_1310:
        /*0c7c*/ 	.word	0x00000008
.L_1311:


//--------------------- .nv.info._Z35group_norm_nhwc_fwd_one_pass_kernelI11Bf16IOBf16WLi64ELi160ELi640EEv26Group_norm_nhwc_fwd_params --------------------------
	.section	.nv.info._Z35group_norm_nhwc_fwd_one_pass_kernelI11Bf16IOBf16WLi64ELi160ELi640EEv26Group_norm_nhwc_fwd_params,"",@"SHT_CUDA_INFO"
	.sectionflags	@""
	.align	4


	//----- nvinfo : EIATTR_CUDA_API_VERSION
	.align		4
        /*0000*/ 	.byte	0x04, 0x37
        /*0002*/ 	.short	(.L_1313 - .L_1312)
.L_1312:
        /*0004*/ 	.word	0x00000082


	//----- nvinfo : EIATTR_KPARAM_INFO
	.align		4
.L_1313:
        /*0008*/ 	.byte	0x04, 0x17
        /*000a*/ 	.short	(.L_1315 - .L_1314)
.L_1314:
        /*000c*/ 	.word	0x00000000
        /*0010*/ 	.short	0x0000
        /*0012*/ 	.short	0x0000
        /*0014*/ 	.byte	0x00, 0xf0, 0x81, 0x02


	//----- nvinfo : EIATTR_SPARSE_MMA_MASK
	.align		4
.L_1315:
        /*0018*/ 	.byte	0x03, 0x50
        /*001a*/ 	.short	0x0000


	//----- nvinfo : EIATTR_MAXREG_COUNT
	.align		4
        /*001c*/ 	.byte	0x03, 0x1b
        /*001e*/ 	.short	0x0060


	//----- nvinfo : EIATTR_NUM_BARRIERS
	.align		4
        /*0020*/ 	.byte	0x02, 0x4c
        /*0022*/ 	.byte	0x01
	.zero		1


	//----- nvinfo : EIATTR_MERCURY_ISA_VERSION
	.align		4
        /*0024*/ 	.byte	0x03, 0x5f
        /*0026*/ 	.short	0x0101


	//----- nvinfo : EIATTR_INT_WARP_WIDE_INSTR_OFFSETS
	.align		4
        /*0028*/ 	.byte	0x04, 0x31
        /*002a*/ 	.short	(.L_1317 - .L_1316)


	//   ....[0]....
.L_1316:
        /*002c*/ 	.word	0x00001ac0


	//   ....[1]....
        /*0030*/ 	.word	0x00001b00


	//   ....[2]....
        /*0034*/ 	.word	0x00001b80


	//   ....[3]....
        /*0038*/ 	.word	0x00001b90


	//   ....[4]....
        /*003c*/ 	.word	0x00001d30


	//   ....[5]....
        /*0040*/ 	.word	0x00001d90


	//   ....[6]....
        /*0044*/ 	.word	0x00001db0


	//   ....[7]....
        /*0048*/ 	.word	0x00001de0


	//   ....[8]....
        /*004c*/ 	.word	0x00002100


	//   ....[9]....
        /*0050*/ 	.word	0x00002130


	//   ....[10]....
        /*0054*/ 	.word	0x00002150


	//   ....[11]....
        /*0058*/ 	.word	0x00002180


	//   ....[12]....
        /*005c*/ 	.word	0x000023d0


	//   ....[13]....
        /*0060*/ 	.word	0x000023f0


	//----- nvinfo : EIATTR_COOP_GROUP_MASK_REGIDS
	.align		4
.L_1317:
        /*0064*/ 	.byte	0x04, 0x29
        /*0066*/ 	.short	(.L_1319 - .L_1318)


	//   ....[0]....
.L_1318:
        /*0068*/ 	.word	0xffffffff


	//   ....[1]....
        /*006c*/ 	.word	0xffffffff


	//   ....[2]....
        /*0070*/ 	.word	0xffffffff


	//   ....[3]....
        /*0074*/ 	.word	0xffffffff


	//   ....[4]....
        /*0078*/ 	.word	0xffffffff


	//   ....[5]....
        /*007c*/ 	.word	0xffffffff


	//   ....[6]....
        /*0080*/ 	.word	0xffffffff


	//   ....[7]....
        /*0084*/ 	.word	0xffffffff


	//   ....[8]....
        /*0088*/ 	.word	0xffffffff


	//   ....[9]....
        /*008c*/ 	.word	0xffffffff


	//----- nvinfo : EIATTR_COOP_GROUP_INSTR_OFFSETS
	.align		4
.L_1319:
        /*0090*/ 	.byte	0x04, 0x28
        /*0092*/ 	.short	(.L_1321 - .L_1320)


	//   ....[0]....
.L_1320:
        /*0094*/ 	.word	0x00001110


	//   ....[1]....
        /*0098*/ 	.word	0x00001120


	//   ....[2]....
        /*009c*/ 	.word	0x00001150


	//   ....[3]....
        /*00a0*/ 	.word	0x00001160


	//   ....[4]....
        /*00a4*/ 	.word	0x000011a0


	//   ....[5]....
        /*00a8*/ 	.word	0x000011b0


	//   ....[6]....
        /*00ac*/ 	.word	0x000011f0


	//   ....[7]....
        /*00b0*/ 	.word	0x00001200


	//   ....[8]....
        /*00b4*/ 	.word	0x00001290


	//   ....[9]....
        /*00b8*/ 	.word	0x000012a0


	//----- nvinfo : EIATTR_VRC_CTA_INIT_COUNT
	.align		4
.L_1321:
        /*00bc*/ 	.byte	0x02, 0x4a
	.zero		1
	.zero		1


	//----- nvinfo : EIATTR_EXIT_INSTR_OFFSETS
	.align		4
        /*00c0*/ 	.byte	0x04, 0x1c
        /*00c2*/ 	.short	(.L_1323 - .L_1322)


	//   ....[0]....
.L_1322:
        /*00c4*/ 	.word	0x00000070


	//   ....[1]....
        /*00c8*/ 	.word	0x000045a0


	//----- nvinfo : EIATTR_MAX_THREADS
	.align		4
.L_1323:
        /*00cc*/ 	.byte	0x04, 0x05
        /*00ce*/ 	.short	(.L_1325 - .L_1324)
.L_1324:
        /*00d0*/ 	.word	0x00000280
        /*00d4*/ 	.word	0x00000001
        /*00d8*/ 	.word	0x00000001


	//----- nvinfo : EIATTR_CRS_STACK_SIZE
	.align		4
.L_1325:
        /*00dc*/ 	.byte	0x04, 0x1e
        /*00de*/ 	.short	(.L_1327 - .L_1326)
.L_1326:
        /*00e0*/ 	.word	0x00000000


	//----- nvinfo : EIATTR_CBANK_PARAM_SIZE
	.align		4
.L_1327:
        /*00e4*/ 	.byte	0x03, 0x19
        /*00e6*/ 	.short	0x00a0


	//----- nvinfo : EIATTR_PARAM_CBANK
	.align		4
        /*00e8*/ 	.byte	0x04, 0x0a
        /*00ea*/ 	.short	(.L_1329 - .L_1328)
	.align		4
.L_1328:
        /*00ec*/ 	.word	index@(.nv.constant0._Z35group_norm_nhwc_fwd_one_pass_kernelI11Bf16IOBf16WLi64ELi160ELi640EEv26Group_norm_nhwc_fwd_params)
        /*00f0*/ 	.short	0x0380
        /*00f2*/ 	.short	0x00a0


	//----- nvinfo : EIATTR_SW_WAR
	.align		4
.L_1329:
        /*00f4*/ 	.byte	0x04, 0x36
        /*00f6*/ 	.short	(.L_1331 - .L_1330)
.L_1330:
        /*00f8*/ 	.word	0x00000008
.L_1331:


//--------------------- .nv.info._Z35group_norm_nhwc_fwd_one_pass_kernelI11Bf16IOBf16WLi128ELi160ELi640EEv26Group_norm_nhwc_fwd_params --------------------------
	.section	.nv.info._Z35group_norm_nhwc_fwd_one_pass_kernelI11Bf16IOBf16WLi128ELi160ELi640EEv26Group_norm_nhwc_fwd_params,"",@"SHT_CUDA_INFO"
	.sectionflags	@""
	.align	4


	//----- nvinfo : EIATTR_CUDA_API_VERSION
	.align		4
        /*0000*/ 	.byte	0x04, 0x37
        /*0002*/ 	.short	(.L_1333 - .L_1332)
.L_1332:
        /*0004*/ 	.word	0x00000082


	//----- nvinfo : EIATTR_KPARAM_INFO
	.align		4
.L_1333:
        /*0008*/ 	.byte	0x04, 0x17
        /*000a*/ 	.short	(.L_1335 - .L_1334)
.L_1334:
        /*000c*/ 	.word	0x00000000
        /*0010*/ 	.short	0x0000
        /*0012*/ 	.short	0x0000
        /*0014*/ 	.byte	0x00, 0xf0, 0x81, 0x02


	//----- nvinfo : EIATTR_SPARSE_MMA_MASK
	.align		4
.L_1335:
        /*0018*/ 	.byte	0x03, 0x50
        /*001a*/ 	.short	0x0000


	//----- nvinfo : EIATTR_MAXREG_COUNT
	.align		4
        /*001c*/ 	.byte	0x03, 0x1b
        /*001e*/ 	.short	0x0060


	//----- nvinfo : EIATTR_NUM_BARRIERS
	.align		4
        /*0020*/ 	.byte	0x02, 0x4c
        /*0022*/ 	.byte	0x01
	.zero		1


	//----- nvinfo : EIATTR_MERCURY_ISA_VERSION
	.align		4
        /*0024*/ 	.byte	0x03, 0x5f
        /*0026*/ 	.short	0x0101


	//----- nvinfo : EIATTR_COOP_GROUP_MASK_REGIDS
	.align		4
        /*0028*/ 	.byte	0x04, 0x29
        /*002a*/ 	.short	(.L_1337 - .L_1336)


	//   ....[0]....
.L_1336:
        /*002c*/ 	.word	0xffffffff


	//   ....[1]....
        /*0030*/ 	.word	0xffffffff


	//   ....[2]....
        /*0034*/ 	.word	0xffffffff


	//   ....[3]....
        /*0038*/ 	.word	0xffffffff


	//   ....[4]....
        /*003c*/ 	.word	0xffffffff


	//   ....[5]....
        /*0040*/ 	.word	0xffffffff


	//   ....[6]....
        /*0044*/ 	.word	0xffffffff


	//   ....[7]....
        /*0048*/ 	.word	0xffffffff


	//   ....[8]....
        /*004c*/ 	.word	0xffffffff


	//   ....[9]....
        /*0050*/ 	.word	0xffffffff


	//----- nvinfo : EIATTR_COOP_GROUP_INSTR_OFFSETS
	.align		4
.L_1337:
        /*0054*/ 	.byte	0x04, 0x28
        /*0056*/ 	.short	(.L_1339 - .L_1338)


	//   ....[0]....
.L_1338:
        /*0058*/ 	.word	0x00001c20


	//   ....[1]....
        /*005c*/ 	.word	0x00001c30


	//   ....[2]....
        /*0060*/ 	.word	0x00001c70


	//   ....[3]....
        /*0064*/ 	.word	0x00001c80


	//   ....[4]....
        /*0068*/ 	.word	0x00001cc0


	//   ....[5]....
        /*006c*/ 	.word	0x00001cd0


	//   ....[6]....
        /*0070*/ 	.word	0x00001d10


	//   ....[7]....
        /*0074*/ 	.word	0x00001d20


	//   ....[8]....
        /*0078*/ 	.word	0x00001db0


	//   ....[9]....
        /*007c*/ 	.word	0x00001dc0


	//----- nvinfo : EIATTR_VRC_CTA_INIT_COUNT
	.align		4
.L_1339:
        /*0080*/ 	.byte	0x02, 0x4a
	.zero		1
	.zero		1


	//----- nvinfo : EIATTR_EXIT_INSTR_OFFSETS
	.align		4
        /*0084*/ 	.byte	0x04, 0x1c
        /*0086*/ 	.short	(.L_1341 - .L_1340)


	//   ....[0]....
.L_1340:
        /*0088*/ 	.word	0x00000060


	//   ....[1]....
        /*008c*/ 	.word	0x00006950


	//----- nvinfo : EIATTR_MAX_THREADS
	.align		4
.L_1341:
        /*0090*/ 	.byte	0x04, 0x05
        /*0092*/ 	.short	(.L_1343 - .L_1342)
.L_1342:
        /*0094*/ 	.word	0x00000280
        /*0098*/ 	.word	0x00000001
        /*009c*/ 	.word	0x00000001


	//----- nvinfo : EIATTR_CRS_STACK_SIZE
	.align		4
.L_1343:
        /*00a0*/ 	.byte	0x04, 0x1e
        /*00a2*/ 	.short	(.L_1345 - .L_1344)
.L_1344:
        /*00a4*/ 	.word	0x00000000


	//----- nvinfo : EIATTR_CBANK_PARAM_SIZE
	.align		4
.L_1345:
        /*00a8*/ 	.byte	0x03, 0x19
        /*00aa*/ 	.short	0x00a0


	//----- nvinfo : EIATTR_PARAM_CBANK
	.align		4
        /*00ac*/ 	.byte	0x04, 0x0a
        /*00ae*/ 	.short	(.L_1347 - .L_1346)
	.align		4
.L_1346:
        /*00b0*/ 	.word	index@(.nv.constant0._Z35group_norm_nhwc_fwd_one_pass_kernelI11Bf16IOBf16WLi128ELi160ELi640EEv26Group_norm_nhwc_fwd_params)
        /*00b4*/ 	.short	0x0380
        /*00b6*/ 	.short	0x00a0


	//----- nvinfo : EIATTR_SW_WAR
	.align		4
.L_1347:
        /*00b8*/ 	.byte	0x04, 0x36
        /*00ba*/ 	.short	(.L_1349 - .L_1348)
.L_1348:
        /*00bc*/ 	.word	0x00000008
.L_1349:


//--------------------- .nv.info._Z35group_norm_nhwc_fwd_one_pass_kernelI11Bf16IOBf16WLi256ELi160ELi640EEv26Group_norm_nhwc_fwd_params --------------------------
	.section	.nv.info._Z35group_norm_nhwc_fwd_one_pass_kernelI11Bf16IOBf16WLi256ELi160ELi640EEv26Group_norm_nhwc_fwd_params,"",@"SHT_CUDA_INFO"
	.sectionflags	@""
	.align	4


	//----- nvinfo : EIATTR_CUDA_API_VERSION
	.align		4
        /*0000*/ 	.byte	0x04, 0x37
        /*0002*/ 	.short	(.L_1351 - .L_1350)
.L_1350:
        /*0004*/ 	.word	0x00000082


	//----- nvinfo : EIATTR_KPARAM_INFO
	.align		4
.L_1351:
        /*0008*/ 	.byte	0x04, 0x17
        /*000a*/ 	.short	(.L_1353 - .L_1352)
.L_1352:
        /*000c*/ 	.word	0x00000000
        /*0010*/ 	.short	0x0000
        /*0012*/ 	.short	0x0000
        /*0014*/ 	.byte	0x00, 0xf0, 0x81, 0x02


	//----- nvinfo : EIATTR_SPARSE_MMA_MASK
	.align		4
.L_1353:
        /*0018*/ 	.byte	0x03, 0x50
        /*001a*/ 	.short	0x0000


	//----- nvinfo : EIATTR_MAXREG_COUNT
	.align		4
        /*001c*/ 	.byte	0x03, 0x1b
        /*001e*/ 	.short	0x0060


	//----- nvinfo : EIATTR_NUM_BARRIERS
	.align		4
        /*0020*/ 	.byte	0x02, 0x4c
        /*0022*/ 	.byte	0x01
	.zero		1


	//----- nvinfo : EIATTR_MERCURY_ISA_VERSION
	.align		4
        /*0024*/ 	.byte	0x03, 0x5f
        /*0026*/ 	.short	0x0101


	//----- nvinfo : EIATTR_COOP_GROUP_MASK_REGIDS
	.align		4
        /*0028*/ 	.byte	0x04, 0x29
        /*002a*/ 	.short	(.L_1355 - .L_1354)


	//   ....[0]....
.L_1354:
        /*002c*/ 	.word	0xffffffff


	//   ....[1]....
        /*0030*/ 	.word	0xffffffff


	//   ....[2]....
        /*0034*/ 	.word	0xffffffff


	//   ....[3]....
        /*0038*/ 	.word	0xffffffff


	//   ....[4]....
        /*003c*/ 	.word	0xffffffff


	//   ....[5]....
        /*0040*/ 	.word	0xffffffff


	//   ....[6]....
        /*0044*/ 	.word	0xffffffff


	//   ....[7]....
        /*0048*/ 	.word	0xffffffff


	//   ....[8]....
        /*004c*/ 	.word	0xffffffff


	//   ....[9]....
        /*0050*/ 	.word	0xffffffff


	//----- nvinfo : EIATTR_COOP_GROUP_INSTR_OFFSETS
	.align		4
.L_1355:
        /*0054*/ 	.byte	0x04, 0x28
        /*0056*/ 	.short	(.L_1357 - .L_1356)


	//   ....[0]....
.L_1356:
        /*0058*/ 	.word	0x00003490


	//   ....[1]....
        /*005c*/ 	.word	0x000034a0


	//   ....[2]....
        /*0060*/ 	.word	0x000034e0


	//   ....[3]....
        /*0064*/ 	.word	0x000034f0


	//   ....[4]....
        /*0068*/ 	.word	0x00003530


	//   ....[5]....
        /*006c*/ 	.word	0x00003540


	//   ....[6]....
        /*0070*/ 	.word	0x00003590


	//   ....[7]....
        /*0074*/ 	.word	0x000035a0


	//   ....[8]....
        /*0078*/ 	.word	0x00003630


	//   ....[9]....
        /*007c*/ 	.word	0x00003640


	//----- nvinfo : EIATTR_VRC_CTA_INIT_COUNT
	.align		4
.L_1357:
        /*0080*/ 	.byte	0x02, 0x4a
	.zero		1
	.zero		1


	//----- nvinfo : EIATTR_EXIT_INSTR_OFFSETS
	.align		4
        /*0084*/ 	.byte	0x04, 0x1c
        /*0086*/ 	.short	(.L_1359 - .L_1358)


	//   ....[0]....
.L_1358:
        /*0088*/ 	.word	0x00000060


	//   ....[1]....
        /*008c*/ 	.word	0x0000cba0


	//----- nvinfo : EIATTR_MAX_THREADS
	.align		4
.L_1359:
        /*0090*/ 	.byte	0x04, 0x05
        /*0092*/ 	.short	(.L_1361 - .L_1360)
.L_1360:
        /*0094*/ 	.word	0x00000280
        /*0098*/ 	.word	0x00000001
        /*009c*/ 	.word	0x00000001


	//----- nvinfo : EIATTR_CRS_STACK_SIZE
	.align		4
.L_1361:
        /*00a0*/ 	.byte	0x04, 0x1e
        /*00a2*/ 	.short	(.L_1363 - .L_1362)
.L_1362:
        /*00a4*/ 	.word	0x00000000


	//----- nvinfo : EIATTR_CBANK_PARAM_SIZE
	.align		4
.L_1363:
        /*00a8*/ 	.byte	0x03, 0x19
        /*00aa*/ 	.short	0x00a0


	//----- nvinfo : EIATTR_PARAM_CBANK
	.align		4
        /*00ac*/ 	.byte	0x04, 0x0a
        /*00ae*/ 	.short	(.L_1365 - .L_1364)
	.align		4
.L_1364:
        /*00b0*/ 	.word	index@(.nv.constant0._Z35group_norm_nhwc_fwd_one_pass_kernelI11Bf16IOBf16WLi256ELi160ELi640EEv26Group_norm_nhwc_fwd_params)
        /*00b4*/ 	.short	0x0380
        /*00b6*/ 	.short	0x00a0


	//----- nvinfo : EIATTR_SW_WAR
	.align		4
.L_1365:
        /*00b8*/ 	.byte	0x04, 0x36
        /*00ba*/ 	.short	(.L_1367 - .L_1366)
.L_1366:
        /*00bc*/ 	.word	0x00000008
.L_1367:


//--------------------- .nv.info._Z35group_norm_nhwc_fwd_one_pass_kernelI11Bf16IOBf16WLi512ELi160ELi640EEv26Group_norm_nhwc_fwd_params --------------------------
	.section	.nv.info._Z35group_norm_nhwc_fwd_one_pass_kernelI11Bf16IOBf16WLi512ELi160ELi640EEv26Group_norm_nhwc_fwd_params,"",@"SHT_CUDA_INFO"
	.sectionflags	@""
	.align	4


	//----- nvinfo : EIATTR_CUDA_API_VERSION
	.align		4
        /*0000*/ 	.byte	0x04, 0x37
        /*0002*/ 	.short	(.L_1369 - .L_1368)
.L_1368:
        /*0004*/ 	.word	0x00000082


	//----- nvinfo : EIATTR_KPARAM_INFO
	.align		4
.L_1369:
        /*0008*/ 	.byte	0x04, 0x17
        /*000a*/ 	.short	(.L_1371 - .L_1370)
.L_1370:
        /*000c*/ 	.word	0x00000000
        /*0010*/ 	.short	0x0000
        /*0012*/ 	.short	0x0000
        /*0014*/ 	.byte	0x00, 0xf0, 0x81, 0x02


	//----- nvinfo : EIATTR_SPARSE_MMA_MASK
	.align		4
.L_1371:
        /*0018*/ 	.byte	0x03, 0x50
        /*001a*/ 	.short	0x0000


	//----- nvinfo : EIATTR_MAXREG_COUNT
	.align		4
        /*001c*/ 	.byte	0x03, 0x1b
        /*001e*/ 	.short	0x0060


	//----- nvinfo : EIATTR_NUM_BARRIERS
	.align		4
        /*0020*/ 	.byte	0x02, 0x4c
        /*0022*/ 	.byte	0x01
	.zero		1


	//----- nvinfo : EIATTR_ANNOTATIONS
	.align		4
        /*0024*/ 	.byte	0x04, 0x55
        /*0026*/ 	.short	(.L_1373 - .L_1372)


	//   ....[0]....
.L_1372:
        /* <DEDUP_REMOVED lines=185> */


	//----- nvinfo : EIATTR_MERCURY_ISA_VERSION
	.align		4
.L_1373:
        /*0ba8*/ 	.byte	0x03, 0x5f
        /*0baa*/ 	.short	0x0101


	//----- nvinfo : EIATTR_INT_WARP_WIDE_INSTR_OFFSETS
	.align		4
        /*0bac*/ 	.byte	0x04, 0x31
        /*0bae*/ 	.short	(.L_1375 - .L_1374)


	//   ....[0]....
.L_1374:
        /*0bb0*/ 	.word	0x0000a200


	//   ....[1]....
        /*0bb4*/ 	.word	0x0000a230


	//   ....[2]....
        /*0bb8*/ 	.word	0x0000a270


	//   ....[3]....
        /*0bbc*/ 	.word	0x0000a470


	//   ....[4]....
        /*0bc0*/ 	.word	0x0000a4a0


	//   ....[5]....
        /*0bc4*/ 	.word	0x0000a4e0


	//   ....[6]....
        /*0bc8*/ 	.word	0x0000a510


	//   ....[7]....
        /*0bcc*/ 	.word	0x0000a550


	//   ....[8]....
        /*0bd0*/ 	.word	0x0000a8e0


	//   ....[9]....
        /*0bd4*/ 	.word	0x0000a910


	//   ....[10]....
        /*0bd8*/ 	.word	0x0000a930


	//   ....[11]....
        /*0bdc*/ 	.word	0x0000a950


	//   ....[12]....
        /*0be0*/ 	.word	0x0000aba0


	//   ....[13]....
        /*0be4*/ 	.word	0x0000abc0


	//----- nvinfo : EIATTR_COOP_GROUP_MASK_REGIDS
	.align		4
.L_1375:
        /*0be8*/ 	.byte	0x04, 0x29
        /*0bea*/ 	.short	(.L_1377 - .L_1376)


	//   ....[0]....
.L_1376:
        /*0bec*/ 	.word	0xffffffff


	//   ....[1]....
        /*0bf0*/ 	.word	0xffffffff


	//   ....[2]....
        /*0bf4*/ 	.word	0xffffffff


	//   ....[3]....
        /*0bf8*/ 	.word	0xffffffff


	//   ....[4]....
        /*0bfc*/ 	.word	0xffffffff


	//   ....[5]....
        /*0c00*/ 	.word	0xffffffff


	//   ....[6]....
        /*0c04*/ 	.word	0xffffffff


	//   ....[7]....
        /*0c08*/ 	.word	0xffffffff


	//   ....[8]....
        /*0c0c*/ 	.word	0xffffffff


	//   ....[9]....
        /*0c10*/ 	.word	0xffffffff


	//----- nvinfo : EIATTR_COOP_GROUP_INSTR_OFFSETS
	.align		4
.L_1377:
        /*0c14*/ 	.byte	0x04, 0x28
        /*0c16*/ 	.short	(.L_1379 - .L_1378)


	//   ....[0]....
.L_1378:
        /*0c18*/ 	.word	0x00009710


	//   ....[1]....
        /*0c1c*/ 	.word	0x00009720


	//   ....[2]....
        /*0c20*/ 	.word	0x00009760


	//   ....[3]....
        /*0c24*/ 	.word	0x00009770


	//   ....[4]....
        /*0c28*/ 	.word	0x000097b0


	//   ....[5]....
        /*0c2c*/ 	.word	0x000097c0


	//   ....[6]....
        /*0c30*/ 	.word	0x00009810


	//   ....[7]....
        /*0c34*/ 	.word	0x00009820


	//   ....[8]....
        /*0c38*/ 	.word	0x00009980


	//   ....[9]....
        /*0c3c*/ 	.word	0x00009990


	//----- nvinfo : EIATTR_VRC_CTA_INIT_COUNT
	.align		4
.L_1379:
        /*0c40*/ 	.byte	0x02, 0x4a
	.zero		1
	.zero		1


	//----- nvinfo : EIATTR_EXIT_INSTR_OFFSETS
	.align		4
        /*0c44*/ 	.byte	0x04, 0x1c
        /*0c46*/ 	.short	(.L_1381 - .L_1380)


	//   ....[0]....
.L_1380:
        /*0c48*/ 	.word	0x00000080


	//   ....[1]....
        /*0c4c*/ 	.word	0x0000c8c0


	//----- nvinfo : EIATTR_MAX_THREADS
	.align		4
.L_1381:
        /*0c50*/ 	.byte	0x04, 0x05
        /*0c52*/ 	.short	(.L_1383 - .L_1382)
.L_1382:
        /*0c54*/ 	.word	0x00000280
        /*0c58*/ 	.word	0x00000001
        /*0c5c*/ 	.word	0x00000001


	//----- nvinfo : EIATTR_CRS_STACK_SIZE
	.align		4
.L_1383:
        /*0c60*/ 	.byte	0x04, 0x1e
        /*0c62*/ 	.short	(.L_1385 - .L_1384)
.L_1384:
        /*0c64*/ 	.word	0x00000000


	//----- nvinfo : EIATTR_CBANK_PARAM_SIZE
	.align		4
.L_1385:
        /*0c68*/ 	.byte	0x03, 0x19
        /*0c6a*/ 	.short	0x00a0


	//----- nvinfo : EIATTR_PARAM_CBANK
	.align		4
        /*0c6c*/ 	.byte	0x04, 0x0a
        /*0c6e*/ 	.short	(.L_1387 - .L_1386)
	.align		4
.L_1386:
        /*0c70*/ 	.word	index@(.nv.constant0._Z35group_norm_nhwc_fwd_one_pass_kernelI11Bf16IOBf16WLi512ELi160ELi640EEv26Group_norm_nhwc_fwd_params)
        /*0c74*/ 	.short	0x0380
        /*0c76*/ 	.short	0x00a0


	//----- nvinfo : EIATTR_SW_WAR
	.align		4
.L_1387:
        /*0c78*/ 	.byte	0x04, 0x36
        /*0c7a*/ 	.short	(.L_1389 - .L_1388)
.L_1388:
        /*0c7c*/ 	.word	0x00000008
.L_1389:


//--------------------- .nv.info._Z35group_norm_nhwc_fwd_one_pass_kernelI11Bf16IOFp16WLi64ELi160ELi640EEv26Group_norm_nhwc_fwd_params --------------------------
	.section	.nv.info._Z35group_norm_nhwc_fwd_one_pass_kernelI11Bf16IOFp16WLi64ELi160ELi640EEv26Group_norm_nhwc_fwd_params,"",@"SHT_CUDA_INFO"
	.sectionflags	@""
	.align	4


	//----- nvinfo : EIATTR_CUDA_API_VERSION
	.align		4
        /*0000*/ 	.byte	0x04, 0x37
        /*0002*/ 	.short	(.L_1391 - .L_1390)
.L_1390:
        /*0004*/ 	.word	0x00000082


	//----- nvinfo : EIATTR_KPARAM_INFO
	.align		4
.L_1391:
        /*0008*/ 	.byte	0x04, 0x17
        /*000a*/ 	.short	(.L_1393 - .L_1392)
.L_1392:
        /*000c*/ 	.word	0x00000000
        /*0010*/ 	.short	0x0000
        /*0012*/ 	.short	0x0000
        /*0014*/ 	.byte	0x00, 0xf0, 0x81, 0x02


	//----- nvinfo : EIATTR_SPARSE_MMA_MASK
	.align		4
.L_1393:
        /*0018*/ 	.byte	0x03, 0x50
        /*001a*/ 	.short	0x0000


	//----- nvinfo : EIATTR_MAXREG_COUNT
	.align		4
        /*001c*/ 	.byte	0x03, 0x1b
        /*001e*/ 	.short	0x0060


	//----- nvinfo : EIATTR_NUM_BARRIERS
	.align		4
        /*0020*/ 	.byte	0x02, 0x4c
        /*0022*/ 	.byte	0x01
	.zero		1


	//----- nvinfo : EIATTR_MERCURY_ISA_VERSION
	.align		4
        /*0024*/ 	.byte	0x03, 0x5f
        /*0026*/ 	.short	0x0101


	//----- nvinfo : EIATTR_INT_WARP_WIDE_INSTR_OFFSETS
	.align		4
        /*0028*/ 	.byte	0x04, 0x31
        /*002a*/ 	.short	(.L_1395 - .L_1394)


	//   ....[0]....
.L_1394:
        /*002c*/ 	.word	0x00001ac0


	//   ....[1]....
        /*0030*/ 	.word	0x00001b00


	//   ....[2]....
        /*0034*/ 	.word	0x00001b80


	//   ....[3]....
        /*0038*/ 	.word	0x00001b90


	//   ....[4]....
        /*003c*/ 	.word	0x00001d40


	//   ....[5]....
        /*0040*/ 	.word	0x00001d90


	//   ....[6]....
        /*0044*/ 	.word	0x00001db0


	//   ....[7]....
        /*0048*/ 	.word	0x00001de0


	//   ....[8]....
        /*004c*/ 	.word	0x00002100


	//   ....[9]....
        /*0050*/ 	.word	0x00002130


	//   ....[10]....
        /*0054*/ 	.word	0x00002150


	//   ....[11]....
        /*0058*/ 	.word	0x00002180


	//   ....[12]....
        /*005c*/ 	.word	0x000023d0


	//   ....[13]....
        /*0060*/ 	.word	0x000023f0


	//----- nvinfo : EIATTR_COOP_GROUP_MASK_REGIDS
	.align		4
.L_1395:
        /*0064*/ 	.byte	0x04, 0x29
        /*0066*/ 	.short	(.L_1397 - .L_1396)


	//   ....[0]....
.L_1396:
        /*0068*/ 	.word	0xffffffff


	//   ....[1]....
        /*006c*/ 	.word	0xffffffff


	//   ....[2]....
        /*0070*/ 	.word	0xffffffff


	//   ....[3]....
        /*0074*/ 	.word	0xffffffff


	//   ....[4]....
        /*0078*/ 	.word	0xffffffff


	//   ....[5]....
        /*007c*/ 	.word	0xffffffff


	//   ....[6]....
        /*0080*/ 	.word	0xffffffff


	//   ....[7]....
        /*0084*/ 	.word	0xffffffff


	//   ....[8]....
        /*0088*/ 	.word	0xffffffff


	//   ....[9]....
        /*008c*/ 	.word	0xffffffff


	//----- nvinfo : EIATTR_COOP_GROUP_INSTR_OFFSETS
	.align		4
.L_1397:
        /*0090*/ 	.byte	0x04, 0x28
        /*0092*/ 	.short	(.L_1399 - .L_1398)


	//   ....[0]....
.L_1398:
        /*0094*/ 	.word	0x00001110


	//   ....[1]....
        /*0098*/ 	.word	0x00001120


	//   ....[2]....
        /*009c*/ 	.word	0x00001150


	//   ....[3]....
        /*00a0*/ 	.word	0x00001160


	//   ....[4]....
        /*00a4*/ 	.word	0x000011a0


	//   ....[5]....
        /*00a8*/ 	.word	0x000011b0


	//   ....[6]....
        /*00ac*/ 	.word	0x000011f0


	//   ....[7]....
        /*00b0*/ 	.word	0x00001200


	//   ....[8]....
        /*00b4*/ 	.word	0x00001290


	//   ....[9]....
        /*00b8*/ 	.word	0x000012a0


	//----- nvinfo : EIATTR_VRC_CTA_INIT_COUNT
	.align		4
.L_1399:
        /*00bc*/ 	.byte	0x02, 0x4a
	.zero		1
	.zero		1


	//----- nvinfo : EIATTR_EXIT_INSTR_OFFSETS
	.align		4
        /*00c0*/ 	.byte	0x04, 0x1c
        /*00c2*/ 	.short	(.L_1401 - .L_1400)


	//   ....[0]....
.L_1400:
        /*00c4*/ 	.word	0x00000070


	//   ....[1]....
        /*00c8*/ 	.word	0x000045a0


	//----- nvinfo : EIATTR_MAX_THREADS
	.align		4
.L_1401:
        /*00cc*/ 	.byte	0x04, 0x05
        /*00ce*/ 	.short	(.L_1403 - .L_1402)
.L_1402:
        /*00d0*/ 	.word	0x00000280
        /*00d4*/ 	.word	0x00000001
        /*00d8*/ 	.word	0x00000001


	//----- nvinfo : EIATTR_CRS_STACK_SIZE
	.align		4
.L_1403:
        /*00dc*/ 	.byte	0x04, 0x1e
        /*00de*/ 	.short	(.L_1405 - .L_1404)
.L_1404:
        /*00e0*/ 	.word	0x00000000


	//----- nvinfo : EIATTR_CBANK_PARAM_SIZE
	.align		4
.L_1405:
        /*00e4*/ 	.byte	0x03, 0x19
        /*00e6*/ 	.short	0x00a0


	//----- nvinfo : EIATTR_PARAM_CBANK
	.align		4
        /*00e8*/ 	.byte	0x04, 0x0a
        /*00ea*/ 	.short	(.L_1407 - .L_1406)
	.align		4
.L_1406:
        /*00ec*/ 	.word	index@(.nv.constant0._Z35group_norm_nhwc_fwd_one_pass_kernelI11Bf16IOFp16WLi64ELi160ELi640EEv26Group_norm_nhwc_fwd_params)
        /*00f0*/ 	.short	0x0380
        /*00f2*/ 	.short	0x00a0


	//----- nvinfo : EIATTR_SW_WAR
	.align		4
.L_1407:
        /*00f4*/ 	.byte	0x04, 0x36
        /*00f6*/ 	.short	(.L_1409 - .L_1408)
.L_1408:
        /*00f8*/ 	.word	0x00000008
.L_1409:


//--------------------- .nv.info._Z35group_norm_nhwc_fwd_one_pass_kernelI11Bf16IOFp16WLi128ELi160ELi640EEv26Group_norm_nhwc_fwd_params --------------------------
	.section	.nv.info._Z35group_norm_nhwc_fwd_one_pass_kernelI11Bf16IOFp16WLi128ELi160ELi640EEv26Group_norm_nhwc_fwd_params,"",@"SHT_CUDA_INFO"
	.sectionflags	@""
	.align	4


	//----- nvinfo : EIATTR_CUDA_API_VERSION
	.align		4
        /*0000*/ 	.byte	0x04, 0x37
        /*0002*/ 	.short	(.L_1411 - .L_1410)
.L_1410:
        /*0004*/ 	.word	0x00000082


	//----- nvinfo : EIATTR_KPARAM_INFO
	.align		4
.L_1411:
        /*0008*/ 	.byte	0x04, 0x17
        /*000a*/ 	.short	(.L_1413 - .L_1412)
.L_1412:
        /*000c*/ 	.word	0x00000000
        /*0010*/ 	.short	0x0000
        /*0012*/ 	.short	0x0000
        /*0014*/ 	.byte	0x00, 0xf0, 0x81, 0x02


	//----- nvinfo : EIATTR_SPARSE_MMA_MASK
	.align		4
.L_1413:
        /*0018*/ 	.byte	0x03, 0x50
        /*001a*/ 	.short	0x0000


	//----- nvinfo : EIATTR_MAXREG_COUNT
	.align		4
        /*001c*/ 	.byte	0x03, 0x1b
        /*001e*/ 	.short	0x0060


	//----- nvinfo : EIATTR_NUM_BARRIERS
	.align		4
        /*0020*/ 	.byte	0x02, 0x4c
        /*0022*/ 	.byte	0x01
	.zero		1


	//----- nvinfo : EIATTR_MERCURY_ISA_VERSION
	.align		4
        /*0024*/ 	.byte	0x03, 0x5f
        /*0026*/ 	.short	0x0101


	//----- nvinfo : EIATTR_COOP_GROUP_MASK_REGIDS
	.align		4
        /*0028*/ 	.byte	0x04, 0x29
        /*002a*/ 	.short	(.L_1415 - .L_1414)


	//   ....[0]....
.L_1414:
        /*002c*/ 	.word	0xffffffff


	//   ....[1]....
        /*0030*/ 	.word	0xffffffff


	//   ....[2]....
        /*0034*/ 	.word	0xffffffff


	//   ....[3]....
        /*0038*/ 	.word	0xffffffff


	//   ....[4]....
        /*003c*/ 	.word	0xffffffff


	//   ....[5]....
        /*0040*/ 	.word	0xffffffff


	//   ....[6]....
        /*0044*/ 	.word	0xffffffff


	//   ....[7]....
        /*0048*/ 	.word	0xffffffff


	//   ....[8]....
        /*004c*/ 	.word	0xffffffff


	//   ....[9]....
        /*0050*/ 	.word	0xffffffff


	//----- nvinfo : EIATTR_COOP_GROUP_INSTR_OFFSETS
	.align		4
.L_1415:
        /*0054*/ 	.byte	0x04, 0x28
        /*0056*/ 	.short	(.L_1417 - .L_1416)


	//   ....[0]....
.L_1416:
        /*0058*/ 	.word	0x00001c20


	//   ....[1]....
        /*005c*/ 	.word	0x00001c30


	//   ....[2]....
        /*0060*/ 	.word	0x00001c70


	//   ....[3]....
        /*0064*/ 	.word	0x00001c80


	//   ....[4]....
        /*0068*/ 	.word	0x00001cc0


	//   ....[5]....
        /*006c*/ 	.word	0x00001cd0


	//   ....[6]....
        /*0070*/ 	.word	0x00001d10


	//   ....[7]....
        /*0074*/ 	.word	0x00001d20


	//   ....[8]....
        /*0078*/ 	.word	0x00001db0


	//   ....[9]....
        /*007c*/ 	.word	0x00001dc0


	//----- nvinfo : EIATTR_VRC_CTA_INIT_COUNT
	.align		4
.L_1417:
        /*0080*/ 	.byte	0x02, 0x4a
	.zero		1
	.zero		1


	//----- nvinfo : EIATTR_EXIT_INSTR_OFFSETS
	.align		4
        /*0084*/ 	.byte	0x04, 0x1c
        /*0086*/ 	.short	(.L_1419 - .L_1418)


	//   ....[0]....
.L_1418:
        /*0088*/ 	.word	0x00000060


	//   ....[1]....
        /*008c*/ 	.word	0x00006950


	//----- nvinfo : EIATTR_MAX_THREADS
	.align		4
.L_1419:
        /*0090*/ 	.byte	0x04, 0x05
        /*0092*/ 	.short	(.L_1421 - .L_1420)
.L_1420:
        /*0094*/ 	.word	0x00000280
        /*0098*/ 	.word	0x00000001
        /*009c*/ 	.word	0x00000001


	//----- nvinfo : EIATTR_CRS_STACK_SIZE
	.align		4
.L_1421:
        /*00a0*/ 	.byte	0x04, 0x1e
        /*00a2*/ 	.short	(.L_1423 - .L_1422)
.L_1422:
        /*00a4*/ 	.word	0x00000000


	//----- nvinfo : EIATTR_CBANK_PARAM_SIZE
	.align		4
.L_1423:
        /*00a8*/ 	.byte	0x03, 0x19
        /*00aa*/ 	.short	0x00a0


	//----- nvinfo : EIATTR_PARAM_CBANK
	.align		4
        /*00ac*/ 	.byte	0x04, 0x0a
        /*00ae*/ 	.short	(.L_1425 - .L_1424)
	.align		4
.L_1424:
        /*00b0*/ 	.word	index@(.nv.constant0._Z35group_norm_nhwc_fwd_one_pass_kernelI11Bf16IOFp16WLi128ELi160ELi640EEv26Group_norm_nhwc_fwd_params)
        /*00b4*/ 	.short	0x0380
        /*00b6*/ 	.short	0x00a0


	//----- nvinfo : EIATTR_SW_WAR
	.align		4
.L_1425:
        /*00b8*/ 	.byte	0x04, 0x36
        /*00ba*/ 	.short	(.L_1427 - .L_1426)
.L_1426:
        /*00bc*/ 	.word	0x00000008
.L_1427:


//--------------------- .nv.info._Z35group_norm_nhwc_fwd_one_pass_kernelI11Bf16IOFp16WLi256ELi160ELi640EEv26Group_norm_nhwc_fwd_params --------------------------
	.section	.nv.info._Z35group_norm_nhwc_fwd_one_pass_kernelI11Bf16IOFp16WLi256ELi160ELi640EEv26Group_norm_nhwc_fwd_params,"",@"SHT_CUDA_INFO"
	.sectionflags	@""
	.align	4


	//----- nvinfo : EIATTR_CUDA_API_VERSION
	.align		4
        /*0000*/ 	.byte	0x04, 0x37
        /*0002*/ 	.short	(.L_1429 - .L_1428)
.L_1428:
        /*0004*/ 	.word	0x00000082


	//----- nvinfo : EIATTR_KPARAM_INFO
	.align		4
.L_1429:
        /*0008*/ 	.byte	0x04, 0x17
        /*000a*/ 	.short	(.L_1431 - .L_1430)
.L_1430:
        /*000c*/ 	.word	0x00000000
        /*0010*/ 	.short	0x0000
        /*0012*/ 	.short	0x0000
        /*0014*/ 	.byte	0x00, 0xf0, 0x81, 0x02


	//----- nvinfo : EIATTR_SPARSE_MMA_MASK
	.align		4
.L_1431:
        /*0018*/ 	.byte	0x03, 0x50
        /*001a*/ 	.short	0x0000


	//----- nvinfo : EIATTR_MAXREG_COUNT
	.align		4
        /*001c*/ 	.byte	0x03, 0x1b
        /*001e*/ 	.short	0x0060


	//----- nvinfo : EIATTR_NUM_BARRIERS
	.align		4
        /*0020*/ 	.byte	0x02, 0x4c
        /*0022*/ 	.byte	0x01
	.zero		1


	//----- nvinfo : EIATTR_MERCURY_ISA_VERSION
	.align		4
        /*0024*/ 	.byte	0x03, 0x5f
        /*0026*/ 	.short	0x0101


	//----- nvinfo : EIATTR_COOP_GROUP_MASK_REGIDS
	.align		4
        /*0028*/ 	.byte	0x04, 0x29
        /*002a*/ 	.short	(.L_1433 - .L_1432)


	//   ....[0]....
.L_1432:
        /*002c*/ 	.word	0xffffffff


	//   ....[1]....
        /*0030*/ 	.word	0xffffffff


	//   ....[2]....
        /*0034*/ 	.word	0xffffffff


	//   ....[3]....
        /*0038*/ 	.word	0xffffffff


	//   ....[4]....
        /*003c*/ 	.word	0xffffffff


	//   ....[5]....
        /*0040*/ 	.word	0xffffffff


	//   ....[6]....
        /*0044*/ 	.word	0xffffffff


	//   ....[7]....
        /*0048*/ 	.word	0xffffffff


	//   ....[8]....
        /*004c*/ 	.word	0xffffffff


	//   ....[9]....
        /*0050*/ 	.word	0xffffffff


	//----- nvinfo : EIATTR_COOP_GROUP_INSTR_OFFSETS
	.align		4
.L_1433:
        /*0054*/ 	.byte	0x04, 0x28
        /*0056*/ 	.short	(.L_1435 - .L_1434)


	//   ....[0]....
.L_1434:
        /*0058*/ 	.word	0x00003490


	//   ....[1]....
        /*005c*/ 	.word	0x000034a0


	//   ....[2]....
        /*0060*/ 	.word	0x000034e0


	//   ....[3]....
        /*0064*/ 	.word	0x000034f0


	//   ....[4]....
        /*0068*/ 	.word	0x00003530


	//   ....[5]....
        /*006c*/ 	.word	0x00003540


	//   ....[6]....
        /*0070*/ 	.word	0x00003590


	//   ....[7]....
        /*0074*/ 	.word	0x000035a0


	//   ....[8]....
        /*0078*/ 	.word	0x00003630


	//   ....[9]....
        /*007c*/ 	.word	0x00003640


	//----- nvinfo : EIATTR_VRC_CTA_INIT_COUNT
	.align		4
.L_1435:
        /*0080*/ 	.byte	0x02, 0x4a
	.zero		1
	.zero		1


	//----- nvinfo : EIATTR_EXIT_INSTR_OFFSETS
	.align		4
        /*0084*/ 	.byte	0x04, 0x1c
        /*0086*/ 	.short	(.L_1437 - .L_1436)


	//   ....[0]....
.L_1436:
        /*0088*/ 	.word	0x00000060


	//   ....[1]....
        /*008c*/ 	.word	0x0000cba0


	//----- nvinfo : EIATTR_MAX_THREADS
	.align		4
.L_1437:
        /*0090*/ 	.byte	0x04, 0x05
        /*0092*/ 	.short	(.L_1439 - .L_1438)
.L_1438:
        /*0094*/ 	.word	0x00000280
        /*0098*/ 	.word	0x00000001
        /*009c*/ 	.word	0x00000001


	//----- nvinfo : EIATTR_CRS_STACK_SIZE
	.align		4
.L_1439:
        /*00a0*/ 	.byte	0x04, 0x1e
        /*00a2*/ 	.short	(.L_1441 - .L_1440)
.L_1440:
        /*00a4*/ 	.word	0x00000000


	//----- nvinfo : EIATTR_CBANK_PARAM_SIZE
	.align		4
.L_1441:
        /*00a8*/ 	.byte	0x03, 0x19
        /*00aa*/ 	.short	0x00a0


	//----- nvinfo : EIATTR_PARAM_CBANK
	.align		4
        /*00ac*/ 	.byte	0x04, 0x0a
        /*00ae*/ 	.short	(.L_1443 - .L_1442)
	.align		4
.L_1442:
        /*00b0*/ 	.word	index@(.nv.constant0._Z35group_norm_nhwc_fwd_one_pass_kernelI11Bf16IOFp16WLi256ELi160ELi640EEv26Group_norm_nhwc_fwd_params)
        /*00b4*/ 	.short	0x0380
        /*00b6*/ 	.short	0x00a0


	//----- nvinfo : EIATTR_SW_WAR
	.align		4
.L_1443:
        /*00b8*/ 	.byte	0x04, 0x36
        /*00ba*/ 	.short	(.L_1445 - .L_1444)
.L_1444:
        /*00bc*/ 	.word	0x00000008
.L_1445:


//--------------------- .nv.info._Z35group_norm_nhwc_fwd_one_pass_kernelI11Bf16IOFp16WLi512ELi160ELi640EEv26Group_norm_nhwc_fwd_params --------------------------
	.section	.nv.info._Z35group_norm_nhwc_fwd_one_pass_kernelI11Bf16IOFp16WLi512ELi160ELi640EEv26Group_norm_nhwc_fwd_params,"",@"SHT_CUDA_INFO"
	.sectionflags	@""
	.align	4


	//----- nvinfo : EIATTR_CUDA_API_VERSION
	.align		4
        /*0000*/ 	.byte	0x04, 0x37
        /*0002*/ 	.short	(.L_1447 - .L_1446)
.L_1446:
        /*0004*/ 	.word	0x00000082


	//----- nvinfo : EIATTR_KPARAM_INFO
	.align		4
.L_1447:
        /*0008*/ 	.byte	0x04, 0x17
        /*000a*/ 	.short	(.L_1449 - .L_1448)
.L_1448:
        /*000c*/ 	.word	0x00000000
        /*0010*/ 	.short	0x0000
        /*0012*/ 	.short	0x0000
        /*0014*/ 	.byte	0x00, 0xf0, 0x81, 0x02


	//----- nvinfo : EIATTR_SPARSE_MMA_MASK
	.align		4
.L_1449:
        /*0018*/ 	.byte	0x03, 0x50
        /*001a*/ 	.short	0x0000


	//----- nvinfo : EIATTR_MAXREG_COUNT
	.align		4
        /*001c*/ 	.byte	0x03, 0x1b
        /*001e*/ 	.short	0x0060


	//----- nvinfo : EIATTR_NUM_BARRIERS
	.align		4
        /*0020*/ 	.byte	0x02, 0x4c
        /*0022*/ 	.byte	0x01
	.zero		1


	//----- nvinfo : EIATTR_ANNOTATIONS
	.align		4
        /*0024*/ 	.byte	0x04, 0x55
        /*0026*/ 	.short	(.L_1451 - .L_1450)


	//   ....[0]....
.L_1450:
        /* <DEDUP_REMOVED lines=185> */


	//----- nvinfo : EIATTR_MERCURY_ISA_VERSION
	.align		4
.L_1451:
        /*0ba8*/ 	.byte	0x03, 0x5f
        /*0baa*/ 	.short	0x0101


	//----- nvinfo : EIATTR_INT_WARP_WIDE_INSTR_OFFSETS
	.align		4
        /*0bac*/ 	.byte	0x04, 0x31
        /*0bae*/ 	.short	(.L_1453 - .L_1452)


	//   ....[0]....
.L_1452:
        /*0bb0*/ 	.word	0x0000a200


	//   ....[1]....
        /*0bb4*/ 	.word	0x0000a230


	//   ....[2]....
        /*0bb8*/ 	.word	0x0000a270


	//   ....[3]....
        /*0bbc*/ 	.word	0x0000a470


	//   ....[4]....
        /*0bc0*/ 	.word	0x0000a4a0


	//   ....[5]....
        /*0bc4*/ 	.word	0x0000a4e0


	//   ....[6]....
        /*0bc8*/ 	.word	0x0000a510


	//   ....[7]....
        /*0bcc*/ 	.word	0x0000a550


	//   ....[8]....
        /*0bd0*/ 	.word	0x0000a8e0


	//   ....[9]....
        /*0bd4*/ 	.word	0x0000a910


	//   ....[10]....
        /*0bd8*/ 	.word	0x0000a930


	//   ....[11]....
        /*0bdc*/ 	.word	0x0000a950


	//   ....[12]....
        /*0be0*/ 	.word	0x0000aba0


	//   ....[13]....
        /*0be4*/ 	.word	0x0000abc0


	//----- nvinfo : EIATTR_COOP_GROUP_MASK_REGIDS
	.align		4
.L_1453:
        /*0be8*/ 	.byte	0x04, 0x29
        /*0bea*/ 	.short	(.L_1455 - .L_1454)


	//   ....[0]....
.L_1454:
        /*0bec*/ 	.word	0xffffffff


	//   ....[1]....
        /*0bf0*/ 	.word	0xffffffff


	//   ....[2]....
        /*0bf4*/ 	.word	0xffffffff


	//   ....[3]....
        /*0bf8*/ 	.word	0xffffffff


	//   ....[4]....
        /*0bfc*/ 	.word	0xffffffff


	//   ....[5]....
        /*0c00*/ 	.word	0xffffffff


	//   ....[6]....
        /*0c04*/ 	.word	0xffffffff


	//   ....[7]....
        /*0c08*/ 	.word	0xffffffff


	//   ....[8]....
        /*0c0c*/ 	.word	0xffffffff


	//   ....[9]....
        /*0c10*/ 	.word	0xffffffff


	//----- nvinfo : EIATTR_COOP_GROUP_INSTR_OFFSETS
	.align		4
.L_1455:
        /*0c14*/ 	.byte	0x04, 0x28
        /*0c16*/ 	.short	(.L_1457 - .L_1456)


	//   ....[0]....
.L_1456:
        /*0c18*/ 	.word	0x00009710


	//   ....[1]....
        /*0c1c*/ 	.word	0x00009720


	//   ....[2]....
        /*0c20*/ 	.word	0x00009760


	//   ....[3]....
        /*0c24*/ 	.word	0x00009770


	//   ....[4]....
        /*0c28*/ 	.word	0x000097b0


	//   ....[5]....
        /*0c2c*/ 	.word	0x000097c0


	//   ....[6]....
        /*0c30*/ 	.word	0x00009810


	//   ....[7]....
        /*0c34*/ 	.word	0x00009820


	//   ....[8]....
        /*0c38*/ 	.word	0x00009980


	//   ....[9]....
        /*0c3c*/ 	.word	0x00009990


	//----- nvinfo : EIATTR_VRC_CTA_INIT_COUNT
	.align		4
.L_1457:
        /*0c40*/ 	.byte	0x02, 0x4a
	.zero		1
	.zero		1


	//----- nvinfo : EIATTR_EXIT_INSTR_OFFSETS
	.align		4
        /*0c44*/ 	.byte	0x04, 0x1c
        /*0c46*/ 	.short	(.L_1459 - .L_1458)


	//   ....[0]....
.L_1458:
        /*0c48*/ 	.word	0x00000080


	//   ....[1]....
        /*0c4c*/ 	.word	0x0000c8c0


	//----- nvinfo : EIATTR_MAX_THREADS
	.align		4
.L_1459:
        /*0c50*/ 	.byte	0x04, 0x05
        /*0c52*/ 	.short	(.L_1461 - .L_1460)
.L_1460:
        /*0c54*/ 	.word	0x00000280
        /*0c58*/ 	.word	0x00000001
        /*0c5c*/ 	.word	0x00000001


	//----- nvinfo : EIATTR_CRS_STACK_SIZE
	.align		4
.L_1461:
        /*0c60*/ 	.byte	0x04, 0x1e
        /*0c62*/ 	.short	(.L_1463 - .L_1462)
.L_1462:
        /*0c64*/ 	.word	0x00000000


	//----- nvinfo : EIATTR_CBANK_PARAM_SIZE
	.align		4
.L_1463:
        /*0c68*/ 	.byte	0x03, 0x19
        /*0c6a*/ 	.short	0x00a0


	//----- nvinfo : EIATTR_PARAM_CBANK
	.align		4
        /*0c6c*/ 	.byte	0x04, 0x0a
        /*0c6e*/ 	.short	(.L_1465 - .L_1464)
	.align		4
.L_1464:
        /*0c70*/ 	.word	index@(.nv.constant0._Z35group_norm_nhwc_fwd_one_pass_kernelI11Bf16IOFp16WLi512ELi160ELi640EEv26Group_norm_nhwc_fwd_params)
        /*0c74*/ 	.short	0x0380
        /*0c76*/ 	.short	0x00a0


	//----- nvinfo : EIATTR_SW_WAR
	.align		4
.L_1465:
        /*0c78*/ 	.byte	0x04, 0x36
        /*0c7a*/ 	.short	(.L_1467 - .L_1466)
.L_1466:
        /*0c7c*/ 	.word	0x00000008
.L_1467:


//--------------------- .nv.info._Z35group_norm_nhwc_fwd_one_pass_kernelI11Fp16IOFp32WLi64ELi160ELi640EEv26Group_norm_nhwc_fwd_params --------------------------
	.section	.nv.info._Z35group_norm_nhwc_fwd_one_pass_kernelI11Fp16IOFp32WLi64ELi160ELi640EEv26Group_norm_nhwc_fwd_params,"",@"SHT_CUDA_INFO"
	.sectionflags	@""
	.align	4


	//----- nvinfo : EIATTR_CUDA_API_VERSION
	.align		4
        /*0000*/ 	.byte	0x04, 0x37
        /*0002*/ 	.short	(.L_1469 - .L_1468)
.L_1468:
        /*0004*/ 	.word	0x00000082


	//----- nvinfo : EIATTR_KPARAM_INFO
	.align		4
.L_1469:
        /*0008*/ 	.byte	0x04, 0x17
        /*000a*/ 	.short	(.L_1471 - .L_1470)
.L_1470:
        /*000c*/ 	.word	0x00000000
        /*0010*/ 	.short	0x0000
        /*0012*/ 	.short	0x0000
        /*0014*/ 	.byte	0x00, 0xf0, 0x81, 0x02


	//----- nvinfo : EIATTR_SPARSE_MMA_MASK
	.align		4
.L_1471:
        /*0018*/ 	.byte	0x03, 0x50
        /*001a*/ 	.short	0x0000


	//----- nvinfo : EIATTR_MAXREG_COUNT
	.align		4
        /*001c*/ 	.byte	0x03, 0x1b
        /*001e*/ 	.short	0x0060


	//----- nvinfo : EIATTR_NUM_BARRIERS
	.align		4
        /*0020*/ 	.byte	0x02, 0x4c
        /*0022*/ 	.byte	0x01
	.zero		1


	//----- nvinfo : EIATTR_MERCURY_ISA_VERSION
	.align		4
        /*0024*/ 	.byte	0x03, 0x5f
        /*0026*/ 	.short	0x0101


	//----- nvinfo : EIATTR_INT_WARP_WIDE_INSTR_OFFSETS
	.align		4
        /*0028*/ 	.byte	0x04, 0x31
        /*002a*/ 	.short	(.L_1473 - .L_1472)


	//   ....[0]....
.L_1472:
        /*002c*/ 	.word	0x00001a40


	//   ....[1]....
        /*0030*/ 	.word	0x00001a80


	//   ....[2]....
        /*0034*/ 	.word	0x00001b00


	//   ....[3]....
        /*0038*/ 	.word	0x00001b10


	//   ....[4]....
        /*003c*/ 	.word	0x00001cb0


	//   ....[5]....
        /*0040*/ 	.word	0x00001d10


	//   ....[6]....
        /*0044*/ 	.word	0x00001d30


	//   ....[7]....
        /*0048*/ 	.word	0x00001d60


	//   ....[8]....
        /*004c*/ 	.word	0x00002080


	//   ....[9]....
        /*0050*/ 	.word	0x000020b0


	//   ....[10]....
        /*0054*/ 	.word	0x000020d0


	//   ....[11]....
        /*0058*/ 	.word	0x00002100


	//   ....[12]....
        /*005c*/ 	.word	0x00002350


	//   ....[13]....
        /*0060*/ 	.word	0x00002370


	//----- nvinfo : EIATTR_COOP_GROUP_MASK_REGIDS
	.align		4
.L_1473:
        /*0064*/ 	.byte	0x04, 0x29
        /*0066*/ 	.short	(.L_1475 - .L_1474)


	//   ....[0]....
.L_1474:
        /*0068*/ 	.word	0xffffffff


	//   ....[1]....
        /*006c*/ 	.word	0xffffffff


	//   ....[2]....
        /*0070*/ 	.word	0xffffffff


	//   ....[3]....
        /*0074*/ 	.word	0xffffffff


	//   ....[4]....
        /*0078*/ 	.word	0xffffffff


	//   ....[5]....
        /*007c*/ 	.word	0xffffffff


	//   ....[6]....
        /*0080*/ 	.word	0xffffffff


	//   ....[7]....
        /*0084*/ 	.word	0xffffffff


	//   ....[8]....
        /*0088*/ 	.word	0xffffffff


	//   ....[9]....
        /*008c*/ 	.word	0xffffffff


	//----- nvinfo : EIATTR_COOP_GROUP_INSTR_OFFSETS
	.align		4
.L_1475:
        /*0090*/ 	.byte	0x04, 0x28
        /*0092*/ 	.short	(.L_1477 - .L_1476)


	//   ....[0]....
.L_1476:
        /*0094*/ 	.word	0x00001090


	//   ....[1]....
        /*0098*/ 	.word	0x000010a0


	//   ....[2]....
        /*009c*/ 	.word	0x000010d0


	//   ....[3]....
        /*00a0*/ 	.word	0x000010e0


	//   ....[4]....
        /*00a4*/ 	.word	0x00001120


	//   ....[5]....
        /*00a8*/ 	.word	0x00001130


	//   ....[6]....
        /*00ac*/ 	.word	0x00001170


	//   ....[7]....
        /*00b0*/ 	.word	0x00001180


	//   ....[8]....
        /*00b4*/ 	.word	0x00001210


	//   ....[9]....
        /*00b8*/ 	.word	0x00001220


	//----- nvinfo : EIATTR_VRC_CTA_INIT_COUNT
	.align		4
.L_1477:
        /*00bc*/ 	.byte	0x02, 0x4a
	.zero		1
	.zero		1


	//----- nvinfo : EIATTR_EXIT_INSTR_OFFSETS
	.align		4
        /*00c0*/ 	.byte	0x04, 0x1c
        /*00c2*/ 	.short	(.L_1479 - .L_1478)


	//   ....[0]....
.L_1478:
        /*00c4*/ 	.word	0x00000070


	//   ....[1]....
        /*00c8*/ 	.word	0x000044c0


	//----- nvinfo : EIATTR_MAX_THREADS
	.align		4
.L_1479:
        /*00cc*/ 	.byte	0x04, 0x05
        /*00ce*/ 	.short	(.L_1481 - .L_1480)
.L_1480:
        /*00d0*/ 	.word	0x00000280
        /*00d4*/ 	.word	0x00000001
        /*00d8*/ 	.word	0x00000001


	//----- nvinfo : EIATTR_CRS_STACK_SIZE
	.align		4
.L_1481:
        /*00dc*/ 	.byte	0x04, 0x1e
        /*00de*/ 	.short	(.L_1483 - .L_1482)
.L_1482:
        /*00e0*/ 	.word	0x00000000


	//----- nvinfo : EIATTR_CBANK_PARAM_SIZE
	.align		4
.L_1483:
        /*00e4*/ 	.byte	0x03, 0x19
        /*00e6*/ 	.short	0x00a0


	//----- nvinfo : EIATTR_PARAM_CBANK
	.align		4
        /*00e8*/ 	.byte	0x04, 0x0a
        /*00ea*/ 	.short	(.L_1485 - .L_1484)
	.align		4
.L_1484:
        /*00ec*/ 	.word	index@(.nv.constant0._Z35group_norm_nhwc_fwd_one_pass_kernelI11Fp16IOFp32WLi64ELi160ELi640EEv26Group_norm_nhwc_fwd_params)
        /*00f0*/ 	.short	0x0380
        /*00f2*/ 	.short	0x00a0


	//----- nvinfo : EIATTR_SW_WAR
	.align		4
.L_1485:
        /*00f4*/ 	.byte	0x04, 0x36
        /*00f6*/ 	.short	(.L_1487 - .L_1486)
.L_1486:
        /*00f8*/ 	.word	0x00000008
.L_1487:


//--------------------- .nv.info._Z35group_norm_nhwc_fwd_one_pass_kernelI11Fp16IOFp32WLi128ELi160ELi640EEv26Group_norm_nhwc_fwd_params --------------------------
	.section	.nv.info._Z35group_norm_nhwc_fwd_one_pass_kernelI11Fp16IOFp32WLi128ELi160ELi640EEv26Group_norm_nhwc_fwd_params,"",@"SHT_CUDA_INFO"
	.sectionflags	@""
	.align	4


	//----- nvinfo : EIATTR_CUDA_API_VERSION
	.align		4
        /*0000*/ 	.byte	0x04, 0x37
        /*0002*/ 	.short	(.L_1489 - .L_1488)
.L_1488:
        /*0004*/ 	.word	0x00000082


	//----- nvinfo : EIATTR_KPARAM_INFO
	.align		4
.L_1489:
        /*0008*/ 	.byte	0x04, 0x17
        /*000a*/ 	.short	(.L_1491 - .L_1490)
.L_1490:
        /*000c*/ 	.word	0x00000000
        /*0010*/ 	.short	0x0000
        /*0012*/ 	.short	0x0000
        /*0014*/ 	.byte	0x00, 0xf0, 0x81, 0x02


	//----- nvinfo : EIATTR_SPARSE_MMA_MASK
	.align		4
.L_1491:
        /*0018*/ 	.byte	0x03, 0x50
        /*001a*/ 	.short	0x0000


	//----- nvinfo : EIATTR_MAXREG_COUNT
	.align		4
        /*001c*/ 	.byte	0x03, 0x1b
        /*001e*/ 	.short	0x0060


	//----- nvinfo : EIATTR_NUM_BARRIERS
	.align		4
        /*0020*/ 	.byte	0x02, 0x4c
        /*0022*/ 	.byte	0x01
	.zero		1


	//----- nvinfo : EIATTR_MERCURY_ISA_VERSION
	.align		4
        /*0024*/ 	.byte	0x03, 0x5f
        /*0026*/ 	.short	0x0101


	//----- nvinfo : EIATTR_COOP_GROUP_MASK_REGIDS
	.align		4
        /*0028*/ 	.byte	0x04, 0x29
        /*002a*/ 	.short	(.L_1493 - .L_1492)


	//   ....[0]....
.L_1492:
        /*002c*/ 	.word	0xffffffff


	//   ....[1]....
        /*0030*/ 	.word	0xffffffff


	//   ....[2]....
        /*0034*/ 	.word	0xffffffff


	//   ....[3]....
        /*0038*/ 	.word	0xffffffff


	//   ....[4]....
        /*003c*/ 	.word	0xffffffff


	//   ....[5]....
        /*0040*/ 	.word	0xffffffff


	//   ....[6]....
        /*0044*/ 	.word	0xffffffff


	//   ....[7]....
        /*0048*/ 	.word	0xffffffff


	//   ....[8]....
        /*004c*/ 	.word	0xffffffff


	//   ....[9]....
        /*0050*/ 	.word	0xffffffff


	//----- nvinfo : EIATTR_COOP_GROUP_INSTR_OFFSETS
	.align		4
.L_1493:
        /*0054*/ 	.byte	0x04, 0x28
        /*0056*/ 	.short	(.L_1495 - .L_1494)


	//   ....[0]....
.L_1494:
        /*0058*/ 	.word	0x00001b40


	//   ....[1]....
        /*005c*/ 	.word	0x00001b50


	//   ....[2]....
        /*0060*/ 	.word	0x00001b80


	//   ....[3]....
        /*0064*/ 	.word	0x00001b90


	//   ....[4]....
        /*0068*/ 	.word	0x00001bd0


	//   ....[5]....
        /*006c*/ 	.word	0x00001be0


	//   ....[6]....
        /*0070*/ 	.word	0x00001c20


	//   ....[7]....
        /*0074*/ 	.word	0x00001c30


	//   ....[8]....
        /*0078*/ 	.word	0x00001cc0


	//   ....[9]....
        /*007c*/ 	.word	0x00001cd0


	//----- nvinfo : EIATTR_VRC_CTA_INIT_COUNT
	.align		4
.L_1495:
        /*0080*/ 	.byte	0x02, 0x4a
	.zero		1
	.zero		1


	//----- nvinfo : EIATTR_EXIT_INSTR_OFFSETS
	.align		4
        /*0084*/ 	.byte	0x04, 0x1c
        /*0086*/ 	.short	(.L_1497 - .L_1496)


	//   ....[0]....
.L_1496:
        /*0088*/ 	.word	0x00000060


	//   ....[1]....
        /*008c*/ 	.word	0x00006800


	//----- nvinfo : EIATTR_MAX_THREADS
	.align		4
.L_1497:
        /*0090*/ 	.byte	0x04, 0x05
        /*0092*/ 	.short	(.L_1499 - .L_1498)
.L_1498:
        /*0094*/ 	.word	0x00000280
        /*0098*/ 	.word	0x00000001
        /*009c*/ 	.word	0x00000001


	//----- nvinfo : EIATTR_CRS_STACK_SIZE
	.align		4
.L_1499:
        /*00a0*/ 	.byte	0x04, 0x1e
        /*00a2*/ 	.short	(.L_1501 - .L_1500)
.L_1500:
        /*00a4*/ 	.word	0x00000000


	//----- nvinfo : EIATTR_CBANK_PARAM_SIZE
	.align		4
.L_1501:
        /*00a8*/ 	.byte	0x03, 0x19
        /*00aa*/ 	.short	0x00a0


	//----- nvinfo : EIATTR_PARAM_CBANK
	.align		4
        /*00ac*/ 	.byte	0x04, 0x0a
        /*00ae*/ 	.short	(.L_1503 - .L_1502)
	.align		4
.L_1502:
        /*00b0*/ 	.word	index@(.nv.constant0._Z35group_norm_nhwc_fwd_one_pass_kernelI11Fp16IOFp32WLi128ELi160ELi640EEv26Group_norm_nhwc_fwd_params)
        /*00b4*/ 	.short	0x0380
        /*00b6*/ 	.short	0x00a0


	//----- nvinfo : EIATTR_SW_WAR
	.align		4
.L_1503:
        /*00b8*/ 	.byte	0x04, 0x36
        /*00ba*/ 	.short	(.L_1505 - .L_1504)
.L_1504:
        /*00bc*/ 	.word	0x00000008
.L_1505:


//--------------------- .nv.info._Z35group_norm_nhwc_fwd_one_pass_kernelI11Fp16IOFp32WLi256ELi160ELi640EEv26Group_norm_nhwc_fwd_params --------------------------
	.section	.nv.info._Z35group_norm_nhwc_fwd_one_pass_kernelI11Fp16IOFp32WLi256ELi160ELi640EEv26Group_norm_nhwc_fwd_params,"",@"SHT_CUDA_INFO"
	.sectionflags	@""
	.align	4


	//----- nvinfo : EIATTR_CUDA_API_VERSION
	.align		4
        /*0000*/ 	.byte	0x04, 0x37
        /*0002*/ 	.short	(.L_1507 - .L_1506)
.L_1506:
        /*0004*/ 	.word	0x00000082


	//----- nvinfo : EIATTR_KPARAM_INFO
	.align		4
.L_1507:
        /*0008*/ 	.byte	0x04, 0x17
        /*000a*/ 	.short	(.L_1509 - .L_1508)
.L_1508:
        /*000c*/ 	.word	0x00000000
        /*0010*/ 	.short	0x0000
        /*0012*/ 	.short	0x0000
        /*0014*/ 	.byte	0x00, 0xf0, 0x81, 0x02


	//----- nvinfo : EIATTR_SPARSE_MMA_MASK
	.align		4
.L_1509:
        /*0018*/ 	.byte	0x03, 0x50
        /*001a*/ 	.short	0x0000


	//----- nvinfo : EIATTR_MAXREG_COUNT
	.align		4
        /*001c*/ 	.byte	0x03, 0x1b
        /*001e*/ 	.short	0x0060


	//----- nvinfo : EIATTR_NUM_BARRIERS
	.align		4
        /*0020*/ 	.byte	0x02, 0x4c
        /*0022*/ 	.byte	0x01
	.zero		1


	//----- nvinfo : EIATTR_MERCURY_ISA_VERSION
	.align		4
        /*0024*/ 	.byte	0x03, 0x5f
        /*0026*/ 	.short	0x0101


	//----- nvinfo : EIATTR_COOP_GROUP_MASK_REGIDS
	.align		4
        /*0028*/ 	.byte	0x04, 0x29
        /*002a*/ 	.short	(.L_1511 - .L_1510)


	//   ....[0]....
.L_1510:
        /*002c*/ 	.word	0xffffffff


	//   ....[1]....
        /*0030*/ 	.word	0xffffffff


	//   ....[2]....
        /*0034*/ 	.word	0xffffffff


	//   ....[3]....
        /*0038*/ 	.word	0xffffffff


	//   ....[4]....
        /*003c*/ 	.word	0xffffffff


	//   ....[5]....
        /*0040*/ 	.word	0xffffffff


	//   ....[6]....
        /*0044*/ 	.word	0xffffffff


	//   ....[7]....
        /*0048*/ 	.word	0xffffffff


	//   ....[8]....
        /*004c*/ 	.word	0xffffffff


	//   ....[9]....
        /*0050*/ 	.word	0xffffffff


	//----- nvinfo : EIATTR_COOP_GROUP_INSTR_OFFSETS
	.align		4
.L_1511:
        /*0054*/ 	.byte	0x04, 0x28
        /*0056*/ 	.short	(.L_1513 - .L_1512)


	//   ....[0]....
.L_1512:
        /*0058*/ 	.word	0x00003280


	//   ....[1]....
        /*005c*/ 	.word	0x00003290


	//   ....[2]....
        /*0060*/ 	.word	0x000032d0


	//   ....[3]....
        /*0064*/ 	.word	0x000032e0


	//   ....[4]....
        /*0068*/ 	.word	0x00003320


	//   ....[5]....
        /*006c*/ 	.word	0x00003330


	//   ....[6]....
        /*0070*/ 	.word	0x00003380


	//   ....[7]....
        /*0074*/ 	.word	0x00003390


	//   ....[8]....
        /*0078*/ 	.word	0x00003420


	//   ....[9]....
        /*007c*/ 	.word	0x00003430


	//----- nvinfo : EIATTR_VRC_CTA_INIT_COUNT
	.align		4
.L_1513:
        /*0080*/ 	.byte	0x02, 0x4a
	.zero		1
	.zero		1


	//----- nvinfo : EIATTR_EXIT_INSTR_OFFSETS
	.align		4
        /*0084*/ 	.byte	0x04, 0x1c
        /*0086*/ 	.short	(.L_1515 - .L_1514)


	//   ....[0]....
.L_1514:
        /*0088*/ 	.word	0x00000060


	//   ....[1]....
        /*008c*/ 	.word	0x0000c930


	//----- nvinfo : EIATTR_MAX_THREADS
	.align		4
.L_1515:
        /*0090*/ 	.byte	0x04, 0x05
        /*0092*/ 	.short	(.L_1517 - .L_1516)
.L_1516:
        /*0094*/ 	.word	0x00000280
        /*0098*/ 	.word	0x00000001
        /*009c*/ 	.word	0x00000001


	//----- nvinfo : EIATTR_CRS_STACK_SIZE
	.align		4
.L_1517:
        /*00a0*/ 	.byte	0x04, 0x1e
        /*00a2*/ 	.short	(.L_1519 - .L_1518)
.L_1518:
        /*00a4*/ 	.word	0x00000000


	//----- nvinfo : EIATTR_CBANK_PARAM_SIZE
	.align		4
.L_1519:
        /*00a8*/ 	.byte	0x03, 0x19
        /*00aa*/ 	.short	0x00a0


	//----- nvinfo : EIATTR_PARAM_CBANK
	.align		4
        /*00ac*/ 	.byte	0x04, 0x0a
        /*00ae*/ 	.short	(.L_1521 - .L_1520)
	.align		4
.L_1520:
        /*00b0*/ 	.word	index@(.nv.constant0._Z35group_norm_nhwc_fwd_one_pass_kernelI11Fp16IOFp32WLi256ELi160ELi640EEv26Group_norm_nhwc_fwd_params)
        /*00b4*/ 	.short	0x0380
        /*00b6*/ 	.short	0x00a0


	//----- nvinfo : EIATTR_SW_WAR
	.align		4
.L_1521:
        /*00b8*/ 	.byte	0x04, 0x36
        /*00ba*/ 	.short	(.L_1523 - .L_1522)
.L_1522:
        /*00bc*/ 	.word	0x00000008
.L_1523:


//--------------------- .nv.info._Z35group_norm_nhwc_fwd_one_pass_kernelI11Fp16IOFp32WLi512ELi160ELi640EEv26Group_norm_nhwc_fwd_params --------------------------
	.section	.nv.info._Z35group_norm_nhwc_fwd_one_pass_kernelI11Fp16IOFp32WLi512ELi160ELi640EEv26Group_norm_nhwc_fwd_params,"",@"SHT_CUDA_INFO"
	.sectionflags	@""
	.align	4


	//----- nvinfo : EIATTR_CUDA_API_VERSION
	.align		4
        /*0000*/ 	.byte	0x04, 0x37
        /*0002*/ 	.short	(.L_1525 - .L_1524)
.L_1524:
        /*0004*/ 	.word	0x00000082


	//----- nvinfo : EIATTR_KPARAM_INFO
	.align		4
.L_1525:
        /*0008*/ 	.byte	0x04, 0x17
        /*000a*/ 	.short	(.L_1527 - .L_1526)
.L_1526:
        /*000c*/ 	.word	0x00000000
        /*0010*/ 	.short	0x0000
        /*0012*/ 	.short	0x0000
        /*0014*/ 	.byte	0x00, 0xf0, 0x81, 0x02


	//----- nvinfo : EIATTR_SPARSE_MMA_MASK
	.align		4
.L_1527:
        /*0018*/ 	.byte	0x03, 0x50
        /*001a*/ 	.short	0x0000


	//----- nvinfo : EIATTR_MAXREG_COUNT
	.align		4
        /*001c*/ 	.byte	0x03, 0x1b
        /*001e*/ 	.short	0x0060


	//----- nvinfo : EIATTR_NUM_BARRIERS
	.align		4
        /*0020*/ 	.byte	0x02, 0x4c
        /*0022*/ 	.byte	0x01
	.zero		1


	//----- nvinfo : EIATTR_MERCURY_ISA_VERSION
	.align		4
        /*0024*/ 	.byte	0x03, 0x5f
        /*0026*/ 	.short	0x0101


	//----- nvinfo : EIATTR_INT_WARP_WIDE_INSTR_OFFSETS
	.align		4
        /*0028*/ 	.byte	0x04, 0x31
        /*002a*/ 	.short	(.L_1529 - .L_1528)


	//   ....[0]....
.L_1528:
        /*002c*/ 	.word	0x00008b00


	//   ....[1]....
        /*0030*/ 	.word	0x00008b30


	//   ....[2]....
        /*0034*/ 	.word	0x00008b70


	//   ....[3]....
        /*0038*/ 	.word	0x00008d70


	//   ....[4]....
        /*003c*/ 	.word	0x00008da0


	//   ....[5]....
        /*0040*/ 	.word	0x00008de0


	//   ....[6]....
        /*0044*/ 	.word	0x00008e20


	//   ....[7]....
        /*0048*/ 	.word	0x00008e50


	//   ....[8]....
        /*004c*/ 	.word	0x000091e0


	//   ....[9]....
        /*0050*/ 	.word	0x00009210


	//   ....[10]....
        /*0054*/ 	.word	0x00009230


	//   ....[11]....
        /*0058*/ 	.word	0x00009250


	//   ....[12]....
        /*005c*/ 	.word	0x000094a0


	//   ....[13]....
        /*0060*/ 	.word	0x000094c0


	//----- nvinfo : EIATTR_COOP_GROUP_MASK_REGIDS
	.align		4
.L_1529:
        /*0064*/ 	.byte	0x04, 0x29
        /*0066*/ 	.short	(.L_1531 - .L_1530)


	//   ....[0]....
.L_1530:
        /*0068*/ 	.word	0xffffffff


	//   ....[1]....
        /*006c*/ 	.word	0xffffffff


	//   ....[2]....
        /*0070*/ 	.word	0xffffffff


	//   ....[3]....
        /*0074*/ 	.word	0xffffffff


	//   ....[4]....
        /*0078*/ 	.word	0xffffffff


	//   ....[5]....
        /*007c*/ 	.word	0xffffffff


	//   ....[6]....
        /*0080*/ 	.word	0xffffffff


	//   ....[7]....
        /*0084*/ 	.word	0xffffffff


	//   ....[8]....
        /*0088*/ 	.word	0xffffffff


	//   ....[9]....
        /*008c*/ 	.word	0xffffffff


	//----- nvinfo : EIATTR_COOP_GROUP_INSTR_OFFSETS
	.align		4
.L_1531:
        /*0090*/ 	.byte	0x04, 0x28
        /*0092*/ 	.short	(.L_1533 - .L_1532)


	//   ....[0]....
.L_1532:
        /*0094*/ 	.word	0x00008080


	//   ....[1]....
        /*0098*/ 	.word	0x00008090


	//   ....[2]....
        /*009c*/ 	.word	0x000080d0


	//   ....[3]....
        /*00a0*/ 	.word	0x000080e0


	//   ....[4]....
        /*00a4*/ 	.word	0x00008120


	//   ....[5]....
        /*00a8*/ 	.word	0x00008130


	//   ....[6]....
        /*00ac*/ 	.word	0x00008180


	//   ....[7]....
        /*00b0*/ 	.word	0x00008190


	//   ....[8]....
        /*00b4*/ 	.word	0x00008240


	//   ....[9]....
        /*00b8*/ 	.word	0x00008270


	//----- nvinfo : EIATTR_VRC_CTA_INIT_COUNT
	.align		4
.L_1533:
        /*00bc*/ 	.byte	0x02, 0x4a
	.zero		1
	.zero		1


	//----- nvinfo : EIATTR_EXIT_INSTR_OFFSETS
	.align		4
        /*00c0*/ 	.byte	0x04, 0x1c
        /*00c2*/ 	.short	(.L_1535 - .L_1534)


	//   ....[0]....
.L_1534:
        /*00c4*/ 	.word	0x00000080


	//   ....[1]....
        /*00c8*/ 	.word	0x0000b0b0


	//----- nvinfo : EIATTR_MAX_THREADS
	.align		4
.L_1535:
        /*00cc*/ 	.byte	0x04, 0x05
        /*00ce*/ 	.short	(.L_1537 - .L_1536)
.L_1536:
        /*00d0*/ 	.word	0x00000280
        /*00d4*/ 	.word	0x00000001
        /*00d8*/ 	.word	0x00000001


	//----- nvinfo : EIATTR_CRS_STACK_SIZE
	.align		4
.L_1537:
        /*00dc*/ 	.byte	0x04, 0x1e
        /*00de*/ 	.short	(.L_1539 - .L_1538)
.L_1538:
        /*00e0*/ 	.word	0x00000000


	//----- nvinfo : EIATTR_CBANK_PARAM_SIZE
	.align		4
.L_1539:
        /*00e4*/ 	.byte	0x03, 0x19
        /*00e6*/ 	.short	0x00a0


	//----- nvinfo : EIATTR_PARAM_CBANK
	.align		4
        /*00e8*/ 	.byte	0x04, 0x0a
        /*00ea*/ 	.short	(.L_1541 - .L_1540)
	.align		4
.L_1540:
        /*00ec*/ 	.word	index@(.nv.constant0._Z35group_norm_nhwc_fwd_one_pass_kernelI11Fp16IOFp32WLi512ELi160ELi640EEv26Group_norm_nhwc_fwd_params)
        /*00f0*/ 	.short	0x0380
        /*00f2*/ 	.short	0x00a0


	//----- nvinfo : EIATTR_SW_WAR
	.align		4
.L_1541:
        /*00f4*/ 	.byte	0x04, 0x36
        /*00f6*/ 	.short	(.L_1543 - .L_1542)
.L_1542:
        /*00f8*/ 	.word	0x00000008
.L_1543:


//--------------------- .nv.info._Z35group_norm_nhwc_fwd_one_pass_kernelI11Fp16IOBf16WLi64ELi160ELi640EEv26Group_norm_nhwc_fwd_params --------------------------
	.section	.nv.info._Z35group_norm_nhwc_fwd_one_pass_kernelI11Fp16IOBf16WLi64ELi160ELi640EEv26Group_norm_nhwc_fwd_params,"",@"SHT_CUDA_INFO"
	.sectionflags	@""
	.align	4


	//----- nvinfo : EIATTR_CUDA_API_VERSION
	.align		4
        /*0000*/ 	.byte	0x04, 0x37
        /*0002*/ 	.short	(.L_1545 - .L_1544)
.L_1544:
        /*0004*/ 	.word	0x00000082


	//----- nvinfo : EIATTR_KPARAM_INFO
	.align		4
.L_1545:
        /*0008*/ 	.byte	0x04, 0x17
        /*000a*/ 	.short	(.L_1547 - .L_1546)
.L_1546:
        /*000c*/ 	.word	0x00000000
        /*0010*/ 	.short	0x0000
        /*0012*/ 	.short	0x0000
        /*0014*/ 	.byte	0x00, 0xf0, 0x81, 0x02


	//----- nvinfo : EIATTR_SPARSE_MMA_MASK
	.align		4
.L_1547:
        /*0018*/ 	.byte	0x03, 0x50
        /*001a*/ 	.short	0x0000


	//----- nvinfo : EIATTR_MAXREG_COUNT
	.align		4
        /*001c*/ 	.byte	0x03, 0x1b
        /*001e*/ 	.short	0x0060


	//----- nvinfo : EIATTR_NUM_BARRIERS
	.align		4
        /*0020*/ 	.byte	0x02, 0x4c
        /*0022*/ 	.byte	0x01
	.zero		1


	//----- nvinfo : EIATTR_MERCURY_ISA_VERSION
	.align		4
        /*0024*/ 	.byte	0x03, 0x5f
        /*0026*/ 	.short	0x0101


	//----- nvinfo : EIATTR_INT_WARP_WIDE_INSTR_OFFSETS
	.align		4
        /*0028*/ 	.byte	0x04, 0x31
        /*002a*/ 	.short	(.L_1549 - .L_1548)


	//   ....[0]....
.L_1548:
        /*002c*/ 	.word	0x00001a40


	//   ....[1]....
        /*0030*/ 	.word	0x00001a80


	//   ....[2]....
        /*0034*/ 	.word	0x00001b00


	//   ....[3]....
        /*0038*/ 	.word	0x00001b10


	//   ....[4]....
        /*003c*/ 	.word	0x00001cb0


	//   ....[5]....
        /*0040*/ 	.word	0x00001d10


	//   ....[6]....
        /*0044*/ 	.word	0x00001d30


	//   ....[7]....
        /*0048*/ 	.word	0x00001d60


	//   ....[8]....
        /*004c*/ 	.word	0x00002080


	//   ....[9]....
        /*0050*/ 	.word	0x000020b0


	//   ....[10]....
        /*0054*/ 	.word	0x000020d0


	//   ....[11]....
        /*0058*/ 	.word	0x00002100


	//   ....[12]....
        /*005c*/ 	.word	0x00002350


	//   ....[13]....
        /*0060*/ 	.word	0x00002370


	//----- nvinfo : EIATTR_COOP_GROUP_MASK_REGIDS
	.align		4
.L_1549:
        /*0064*/ 	.byte	0x04, 0x29
        /*0066*/ 	.short	(.L_1551 - .L_1550)


	//   ....[0]....
.L_1550:
        /*0068*/ 	.word	0xffffffff


	//   ....[1]....
        /*006c*/ 	.word	0xffffffff


	//   ....[2]....
        /*0070*/ 	.word	0xffffffff


	//   ....[3]....
        /*0074*/ 	.word	0xffffffff


	//   ....[4]....
        /*0078*/ 	.word	0xffffffff


	//   ....[5]....
        /*007c*/ 	.word	0xffffffff


	//   ....[6]....
        /*0080*/ 	.word	0xffffffff


	//   ....[7]....
        /*0084*/ 	.word	0xffffffff


	//   ....[8]....
        /*0088*/ 	.word	0xffffffff


	//   ....[9]....
        /*008c*/ 	.word	0xffffffff


	//----- nvinfo : EIATTR_COOP_GROUP_INSTR_OFFSETS
	.align		4
.L_1551:
        /*0090*/ 	.byte	0x04, 0x28
        /*0092*/ 	.short	(.L_1553 - .L_1552)


	//   ....[0]....
.L_1552:
        /*0094*/ 	.word	0x00001090


	//   ....[1]....
        /*0098*/ 	.word	0x000010a0


	//   ....[2]....
        /*009c*/ 	.word	0x000010d0


	//   ....[3]....
        /*00a0*/ 	.word	0x000010e0


	//   ....[4]....
        /*00a4*/ 	.word	0x00001120


	//   ....[5]....
        /*00a8*/ 	.word	0x00001130


	//   ....[6]....
        /*00ac*/ 	.word	0x00001170


	//   ....[7]....
        /*00b0*/ 	.word	0x00001180


	//   ....[8]....
        /*00b4*/ 	.word	0x00001210


	//   ....[9]....
        /*00b8*/ 	.word	0x00001220


	//----- nvinfo : EIATTR_VRC_CTA_INIT_COUNT
	.align		4
.L_1553:
        /*00bc*/ 	.byte	0x02, 0x4a
	.zero		1
	.zero		1


	//----- nvinfo : EIATTR_EXIT_INSTR_OFFSETS
	.align		4
        /*00c0*/ 	.byte	0x04, 0x1c
        /*00c2*/ 	.short	(.L_1555 - .L_1554)


	//   ....[0]....
.L_1554:
        /*00c4*/ 	.word	0x00000070


	//   ....[1]....
        /*00c8*/ 	.word	0x00004520


	//----- nvinfo : EIATTR_MAX_THREADS
	.align		4
.L_1555:
        /*00cc*/ 	.byte	0x04, 0x05
        /*00ce*/ 	.short	(.L_1557 - .L_1556)
.L_1556:
        /*00d0*/ 	.word	0x00000280
        /*00d4*/ 	.word	0x00000001
        /*00d8*/ 	.word	0x00000001


	//----- nvinfo : EIATTR_CRS_STACK_SIZE
	.align		4
.L_1557:
        /*00dc*/ 	.byte	0x04, 0x1e
        /*00de*/ 	.short	(.L_1559 - .L_1558)
.L_1558:
        /*00e0*/ 	.word	0x00000000


	//----- nvinfo : EIATTR_CBANK_PARAM_SIZE
	.align		4
.L_1559:
        /*00e4*/ 	.byte	0x03, 0x19
        /*00e6*/ 	.short	0x00a0


	//----- nvinfo : EIATTR_PARAM_CBANK
	.align		4
        /*00e8*/ 	.byte	0x04, 0x0a
        /*00ea*/ 	.short	(.L_1561 - .L_1560)
	.align		4
.L_1560:
        /*00ec*/ 	.word	index@(.nv.constant0._Z35group_norm_nhwc_fwd_one_pass_kernelI11Fp16IOBf16WLi64ELi160ELi640EEv26Group_norm_nhwc_fwd_params)
        /*00f0*/ 	.short	0x0380
        /*00f2*/ 	.short	0x00a0


	//----- nvinfo : EIATTR_SW_WAR
	.align		4
.L_1561:
        /*00f4*/ 	.byte	0x04, 0x36
        /*00f6*/ 	.short	(.L_1563 - .L_1562)
.L_1562:
        /*00f8*/ 	.word	0x00000008
.L_1563:


//--------------------- .nv.info._Z35group_norm_nhwc_fwd_one_pass_kernelI11Fp16IOBf16WLi128ELi160ELi640EEv26Group_norm_nhwc_fwd_params --------------------------
	.section	.nv.info._Z35group_norm_nhwc_fwd_one_pass_kernelI11Fp16IOBf16WLi128ELi160ELi640EEv26Group_norm_nhwc_fwd_params,"",@"SHT_CUDA_INFO"
	.sectionflags	@""
	.align	4


	//----- nvinfo : EIATTR_CUDA_API_VERSION
	.align		4
        /*0000*/ 	.byte	0x04, 0x37
        /*0002*/ 	.short	(.L_1565 - .L_1564)
.L_1564:
        /*0004*/ 	.word	0x00000082


	//----- nvinfo : EIATTR_KPARAM_INFO
	.align		4
.L_1565:
        /*0008*/ 	.byte	0x04, 0x17
        /*000a*/ 	.short	(.L_1567 - .L_1566)
.L_1566:
        /*000c*/ 	.word	0x00000000
        /*0010*/ 	.short	0x0000
        /*0012*/ 	.short	0x0000
        /*0014*/ 	.byte	0x00, 0xf0, 0x81, 0x02


	//----- nvinfo : EIATTR_SPARSE_MMA_MASK
	.align		4
.L_1567:
        /*0018*/ 	.byte	0x03, 0x50
        /*001a*/ 	.short	0x0000


	//----- nvinfo : EIATTR_MAXREG_COUNT
	.align		4
        /*001c*/ 	.byte	0x03, 0x1b
        /*001e*/ 	.short	0x0060


	//----- nvinfo : EIATTR_NUM_BARRIERS
	.align		4
        /*0020*/ 	.byte	0x02, 0x4c
        /*0022*/ 	.byte	0x01
	.zero		1


	//----- nvinfo : EIATTR_MERCURY_ISA_VERSION
	.align		4
        /*0024*/ 	.byte	0x03, 0x5f
        /*0026*/ 	.short	0x0101


	//----- nvinfo : EIATTR_COOP_GROUP_MASK_REGIDS
	.align		4
        /*0028*/ 	.byte	0x04, 0x29
        /*002a*/ 	.short	(.L_1569 - .L_1568)


	//   ....[0]....
.L_1568:
        /*002c*/ 	.word	0xffffffff


	//   ....[1]....
        /*0030*/ 	.word	0xffffffff


	//   ....[2]....
        /*0034*/ 	.word	0xffffffff


	//   ....[3]....
        /*0038*/ 	.word	0xffffffff


	//   ....[4]....
        /*003c*/ 	.word	0xffffffff


	//   ....[5]....
        /*0040*/ 	.word	0xffffffff


	//   ....[6]....
        /*0044*/ 	.word	0xffffffff


	//   ....[7]....
        /*0048*/ 	.word	0xffffffff


	//   ....[8]....
        /*004c*/ 	.word	0xffffffff


	//   ....[9]....
        /*0050*/ 	.word	0xffffffff


	//----- nvinfo : EIATTR_COOP_GROUP_INSTR_OFFSETS
	.align		4
.L_1569:
        /*0054*/ 	.byte	0x04, 0x28
        /*0056*/ 	.short	(.L_1571 - .L_1570)


	//   ....[0]....
.L_1570:
        /*0058*/ 	.word	0x00001b40


	//   ....[1]....
        /*005c*/ 	.word	0x00001b50


	//   ....[2]....
        /*0060*/ 	.word	0x00001b80


	//   ....[3]....
        /*0064*/ 	.word	0x00001b90


	//   ....[4]....
        /*0068*/ 	.word	0x00001bd0


	//   ....[5]....
        /*006c*/ 	.word	0x00001be0


	//   ....[6]....
        /*0070*/ 	.word	0x00001c20


	//   ....[7]....
        /*0074*/ 	.word	0x00001c30


	//   ....[8]....
        /*0078*/ 	.word	0x00001cc0


	//   ....[9]....
        /*007c*/ 	.word	0x00001cd0


	//----- nvinfo : EIATTR_VRC_CTA_INIT_COUNT
	.align		4
.L_1571:
        /*0080*/ 	.byte	0x02, 0x4a
	.zero		1
	.zero		1


	//----- nvinfo : EIATTR_EXIT_INSTR_OFFSETS
	.align		4
        /*0084*/ 	.byte	0x04, 0x1c
        /*0086*/ 	.short	(.L_1573 - .L_1572)


	//   ....[0]....
.L_1572:
        /*0088*/ 	.word	0x00000060


	//   ....[1]....
        /*008c*/ 	.word	0x00006860


	//----- nvinfo : EIATTR_MAX_THREADS
	.align		4
.L_1573:
        /*0090*/ 	.byte	0x04, 0x05
        /*0092*/ 	.short	(.L_1575 - .L_1574)
.L_1574:
        /*0094*/ 	.word	0x00000280
        /*0098*/ 	.word	0x00000001
        /*009c*/ 	.word	0x00000001


	//----- nvinfo : EIATTR_CRS_STACK_SIZE
	.align		4
.L_1575:
        /*00a0*/ 	.byte	0x04, 0x1e
        /*00a2*/ 	.short	(.L_1577 - .L_1576)
.L_1576:
        /*00a4*/ 	.word	0x00000000


	//----- nvinfo : EIATTR_CBANK_PARAM_SIZE
	.align		4
.L_1577:
        /*00a8*/ 	.byte	0x03, 0x19
        /*00aa*/ 	.short	0x00a0


	//----- nvinfo : EIATTR_PARAM_CBANK
	.align		4
        /*00ac*/ 	.byte	0x04, 0x0a
        /*00ae*/ 	.short	(.L_1579 - .L_1578)
	.align		4
.L_1578:
        /*00b0*/ 	.word	index@(.nv.constant0._Z35group_norm_nhwc_fwd_one_pass_kernelI11Fp16IOBf16WLi128ELi160ELi640EEv26Group_norm_nhwc_fwd_params)
        /*00b4*/ 	.short	0x0380
        /*00b6*/ 	.short	0x00a0


	//----- nvinfo : EIATTR_SW_WAR
	.align		4
.L_1579:
        /*00b8*/ 	.byte	0x04, 0x36
        /*00ba*/ 	.short	(.L_1581 - .L_1580)
.L_1580:
        /*00bc*/ 	.word	0x00000008
.L_1581:


//--------------------- .nv.info._Z35group_norm_nhwc_fwd_one_pass_kernelI11Fp16IOBf16WLi256ELi160ELi640EEv26Group_norm_nhwc_fwd_params --------------------------
	.section	.nv.info._Z35group_norm_nhwc_fwd_one_pass_kernelI11Fp16IOBf16WLi256ELi160ELi640EEv26Group_norm_nhwc_fwd_params,"",@"SHT_CUDA_INFO"
	.sectionflags	@""
	.align	4


	//----- nvinfo : EIATTR_CUDA_API_VERSION
	.align		4
        /*0000*/ 	.byte	0x04, 0x37
        /*0002*/ 	.short	(.L_1583 - .L_1582)
.L_1582:
        /*0004*/ 	.word	0x00000082


	//----- nvinfo : EIATTR_KPARAM_INFO
	.align		4
.L_1583:
        /*0008*/ 	.byte	0x04, 0x17
        /*000a*/ 	.short	(.L_1585 - .L_1584)
.L_1584:
        /*000c*/ 	.word	0x00000000
        /*0010*/ 	.short	0x0000
        /*0012*/ 	.short	0x0000
        /*0014*/ 	.byte	0x00, 0xf0, 0x81, 0x02


	//----- nvinfo : EIATTR_SPARSE_MMA_MASK
	.align		4
.L_1585:
        /*0018*/ 	.byte	0x03, 0x50
        /*001a*/ 	.short	0x0000


	//----- nvinfo : EIATTR_MAXREG_COUNT
	.align		4
        /*001c*/ 	.byte	0x03, 0x1b
        /*001e*/ 	.short	0x0060


	//----- nvinfo : EIATTR_NUM_BARRIERS
	.align		4
        /*0020*/ 	.byte	0x02, 0x4c
        /*0022*/ 	.byte	0x01
	.zero		1


	//----- nvinfo : EIATTR_MERCURY_ISA_VERSION
	.align		4
        /*0024*/ 	.byte	0x03, 0x5f
        /*0026*/ 	.short	0x0101


	//----- nvinfo : EIATTR_COOP_GROUP_MASK_REGIDS
	.align		4
        /*0028*/ 	.byte	0x04, 0x29
        /*002a*/ 	.short	(.L_1587 - .L_1586)


	//   ....[0]....
.L_1586:
        /*002c*/ 	.word	0xffffffff


	//   ....[1]....
        /*0030*/ 	.word	0xffffffff


	//   ....[2]....
        /*0034*/ 	.word	0xffffffff


	//   ....[3]....
        /*0038*/ 	.word	0xffffffff


	//   ....[4]....
        /*003c*/ 	.word	0xffffffff


	//   ....[5]....
        /*0040*/ 	.word	0xffffffff


	//   ....[6]....
        /*0044*/ 	.word	0xffffffff


	//   ....[7]....
        /*0048*/ 	.word	0xffffffff


	//   ....[8]....
        /*004c*/ 	.word	0xffffffff


	//   ....[9]....
        /*0050*/ 	.word	0xffffffff


	//----- nvinfo : EIATTR_COOP_GROUP_INSTR_OFFSETS
	.align		4
.L_1587:
        /*0054*/ 	.byte	0x04, 0x28
        /*0056*/ 	.short	(.L_1589 - .L_1588)


	//   ....[0]....
.L_1588:
        /*0058*/ 	.word	0x00003280


	//   ....[1]....
        /*005c*/ 	.word	0x00003290


	//   ....[2]....
        /*0060*/ 	.word	0x000032d0


	//   ....[3]....
        /*0064*/ 	.word	0x000032e0


	//   ....[4]....
        /*0068*/ 	.word	0x00003320


	//   ....[5]....
        /*006c*/ 	.word	0x00003330


	//   ....[6]....
        /*0070*/ 	.word	0x00003380


	//   ....[7]....
        /*0074*/ 	.word	0x00003390


	//   ....[8]....
        /*0078*/ 	.word	0x00003420


	//   ....[9]....
        /*007c*/ 	.word	0x00003430


	//----- nvinfo : EIATTR_VRC_CTA_INIT_COUNT
	.align		4
.L_1589:
        /*0080*/ 	.byte	0x02, 0x4a
	.zero		1
	.zero		1


	//----- nvinfo : EIATTR_EXIT_INSTR_OFFSETS
	.align		4
        /*0084*/ 	.byte	0x04, 0x1c
        /*0086*/ 	.short	(.L_1591 - .L_1590)


	//   ....[0]....
.L_1590:
        /*0088*/ 	.word	0x00000060


	//   ....[1]....
        /*008c*/ 	.word	0x0000c990


	//----- nvinfo : EIATTR_MAX_THREADS
	.align		4
.L_1591:
        /*0090*/ 	.byte	0x04, 0x05
        /*0092*/ 	.short	(.L_1593 - .L_1592)
.L_1592:
        /*0094*/ 	.word	0x00000280
        /*0098*/ 	.word	0x00000001
        /*009c*/ 	.word	0x00000001


	//----- nvinfo : EIATTR_CRS_STACK_SIZE
	.align		4
.L_1593:
        /*00a0*/ 	.byte	0x04, 0x1e
        /*00a2*/ 	.short	(.L_1595 - .L_1594)
.L_1594:
        /*00a4*/ 	.word	0x00000000


	//----- nvinfo : EIATTR_CBANK_PARAM_SIZE
	.align		4
.L_1595:
        /*00a8*/ 	.byte	0x03, 0x19
        /*00aa*/ 	.short	0x00a0


	//----- nvinfo : EIATTR_PARAM_CBANK
	.align		4
        /*00ac*/ 	.byte	0x04, 0x0a
        /*00ae*/ 	.short	(.L_1597 - .L_1596)
	.align		4
.L_1596:
        /*00b0*/ 	.word	index@(.nv.constant0._Z35group_norm_nhwc_fwd_one_pass_kernelI11Fp16IOBf16WLi256ELi160ELi640EEv26Group_norm_nhwc_fwd_params)
        /*00b4*/ 	.short	0x0380
        /*00b6*/ 	.short	0x00a0


	//----- nvinfo : EIATTR_SW_WAR
	.align		4
.L_1597:
        /*00b8*/ 	.byte	0x04, 0x36
        /*00ba*/ 	.short	(.L_1599 - .L_1598)
.L_1598:
        /*00bc*/ 	.word	0x00000008
.L_1599:


//--------------------- .nv.info._Z35group_norm_nhwc_fwd_one_pass_kernelI11Fp16IOBf16WLi512ELi160ELi640EEv26Group_norm_nhwc_fwd_params --------------------------
	.section	.nv.info._Z35group_norm_nhwc_fwd_one_pass_kernelI11Fp16IOBf16WLi512ELi160ELi640EEv26Group_norm_nhwc_fwd_params,"",@"SHT_CUDA_INFO"
	.sectionflags	@""
	.align	4


	//----- nvinfo : EIATTR_CUDA_API_VERSION
	.align		4
        /*0000*/ 	.byte	0x04, 0x37
        /*0002*/ 	.short	(.L_1601 - .L_1600)
.L_1600:
        /*0004*/ 	.word	0x00000082


	//----- nvinfo : EIATTR_KPARAM_INFO
	.align		4
.L_1601:
        /*0008*/ 	.byte	0x04, 0x17
        /*000a*/ 	.short	(.L_1603 - .L_1602)
.L_1602:
        /*000c*/ 	.word	0x00000000
        /*0010*/ 	.short	0x0000
        /*0012*/ 	.short	0x0000
        /*0014*/ 	.byte	0x00, 0xf0, 0x81, 0x02


	//----- nvinfo : EIATTR_SPARSE_MMA_MASK
	.align		4
.L_1603:
        /*0018*/ 	.byte	0x03, 0x50
        /*001a*/ 	.short	0x0000


	//----- nvinfo : EIATTR_MAXREG_COUNT
	.align		4
        /*001c*/ 	.byte	0x03, 0x1b
        /*001e*/ 	.short	0x0060


	//----- nvinfo : EIATTR_NUM_BARRIERS
	.align		4
        /*0020*/ 	.byte	0x02, 0x4c
        /*0022*/ 	.byte	0x01
	.zero		1


	//----- nvinfo : EIATTR_MERCURY_ISA_VERSION
	.align		4
        /*0024*/ 	.byte	0x03, 0x5f
        /*0026*/ 	.short	0x0101


	//----- nvinfo : EIATTR_INT_WARP_WIDE_INSTR_OFFSETS
	.align		4
        /*0028*/ 	.byte	0x04, 0x31
        /*002a*/ 	.short	(.L_1605 - .L_1604)


	//   ....[0]....
.L_1604:
        /*002c*/ 	.word	0x00008b00


	//   ....[1]....
        /*0030*/ 	.word	0x00008b30


	//   ....[2]....
        /*0034*/ 	.word	0x00008b70


	//   ....[3]....
        /*0038*/ 	.word	0x00008d70


	//   ....[4]....
        /*003c*/ 	.word	0x00008da0


	//   ....[5]....
        /*0040*/ 	.word	0x00008de0


	//   ....[6]....
        /*0044*/ 	.word	0x00008e20


	//   ....[7]....
        /*0048*/ 	.word	0x00008e50


	//   ....[8]....
        /*004c*/ 	.word	0x000091e0


	//   ....[9]....
        /*0050*/ 	.word	0x00009210


	//   ....[10]....
        /*0054*/ 	.word	0x00009230


	//   ....[11]....
        /*0058*/ 	.word	0x00009250


	//   ....[12]....
        /*005c*/ 	.word	0x000094a0


	//   ....[13]....
        /*0060*/ 	.word	0x000094c0


	//----- nvinfo : EIATTR_COOP_GROUP_MASK_REGIDS
	.align		4
.L_1605:
        /*0064*/ 	.byte	0x04, 0x29
        /*0066*/ 	.short	(.L_1607 - .L_1606)


	//   ....[0]....
.L_1606:
        /*0068*/ 	.word	0xffffffff


	//   ....[1]....
        /*006c*/ 	.word	0xffffffff


	//   ....[2]....
        /*0070*/ 	.word	0xffffffff


	//   ....[3]....
        /*0074*/ 	.word	0xffffffff


	//   ....[4]....
        /*0078*/ 	.word	0xffffffff


	//   ....[5]....
        /*007c*/ 	.word	0xffffffff


	//   ....[6]....
        /*0080*/ 	.word	0xffffffff


	//   ....[7]....
        /*0084*/ 	.word	0xffffffff


	//   ....[8]....
        /*0088*/ 	.word	0xffffffff


	//   ....[9]....
        /*008c*/ 	.word	0xffffffff


	//----- nvinfo : EIATTR_COOP_GROUP_INSTR_OFFSETS
	.align		4
.L_1607:
        /*0090*/ 	.byte	0x04, 0x28
        /*0092*/ 	.short	(.L_1609 - .L_1608)


	//   ....[0]....
.L_1608:
        /*0094*/ 	.word	0x00008080


	//   ....[1]....
        /*0098*/ 	.word	0x00008090


	//   ....[2]....
        /*009c*/ 	.word	0x000080d0


	//   ....[3]....
        /*00a0*/ 	.word	0x000080e0


	//   ....[4]....
        /*00a4*/ 	.word	0x00008120


	//   ....[5]....
        /*00a8*/ 	.word	0x00008130


	//   ....[6]....
        /*00ac*/ 	.word	0x00008180


	//   ....[7]....
        /*00b0*/ 	.word	0x00008190


	//   ....[8]....
        /*00b4*/ 	.word	0x00008240


	//   ....[9]....
        /*00b8*/ 	.word	0x00008270


	//----- nvinfo : EIATTR_VRC_CTA_INIT_COUNT
	.align		4
.L_1609:
        /*00bc*/ 	.byte	0x02, 0x4a
	.zero		1
	.zero		1


	//----- nvinfo : EIATTR_EXIT_INSTR_OFFSETS
	.align		4
        /*00c0*/ 	.byte	0x04, 0x1c
        /*00c2*/ 	.short	(.L_1611 - .L_1610)


	//   ....[0]....
.L_1610:
        /*00c4*/ 	.word	0x00000080


	//   ....[1]....
        /*00c8*/ 	.word	0x0000b110


	//----- nvinfo : EIATTR_MAX_THREADS
	.align		4
.L_1611:
        /*00cc*/ 	.byte	0x04, 0x05
        /*00ce*/ 	.short	(.L_1613 - .L_1612)
.L_1612:
        /*00d0*/ 	.word	0x00000280
        /*00d4*/ 	.word	0x00000001
        /*00d8*/ 	.word	0x00000001


	//----- nvinfo : EIATTR_CRS_STACK_SIZE
	.align		4
.L_1613:
        /*00dc*/ 	.byte	0x04, 0x1e
        /*00de*/ 	.short	(.L_1615 - .L_1614)
.L_1614:
        /*00e0*/ 	.word	0x00000000


	//----- nvinfo : EIATTR_CBANK_PARAM_SIZE
	.align		4
.L_1615:
        /*00e4*/ 	.byte	0x03, 0x19
        /*00e6*/ 	.short	0x00a0


	//----- nvinfo : EIATTR_PARAM_CBANK
	.align		4
        /*00e8*/ 	.byte	0x04, 0x0a
        /*00ea*/ 	.short	(.L_1617 - .L_1616)
	.align		4
.L_1616:
        /*00ec*/ 	.word	index@(.nv.constant0._Z35group_norm_nhwc_fwd_one_pass_kernelI11Fp16IOBf16WLi512ELi160ELi640EEv26Group_norm_nhwc_fwd_params)
        /*00f0*/ 	.short	0x0380
        /*00f2*/ 	.short	0x00a0


	//----- nvinfo : EIATTR_SW_WAR
	.align		4
.L_1617:
        /*00f4*/ 	.byte	0x04, 0x36
        /*00f6*/ 	.short	(.L_1619 - .L_1618)
.L_1618:
        /*00f8*/ 	.word	0x00000008
.L_1619:


//--------------------- .nv.info._Z35group_norm_nhwc_fwd_one_pass_kernelI11Fp16IOFp16WLi64ELi160ELi640EEv26Group_norm_nhwc_fwd_params --------------------------
	.section	.nv.info._Z35group_norm_nhwc_fwd_one_pass_kernelI11Fp16IOFp16WLi64ELi160ELi640EEv26Group_norm_nhwc_fwd_params,"",@"SHT_CUDA_INFO"
	.sectionflags	@""
	.align	4


	//----- nvinfo : EIATTR_CUDA_API_VERSION
	.align		4
        /*0000*/ 	.byte	0x04, 0x37
        /*0002*/ 	.short	(.L_1621 - .L_1620)
.L_1620:
        /*0004*/ 	.word	0x00000082


	//----- nvinfo : EIATTR_KPARAM_INFO
	.align		4
.L_1621:
        /*0008*/ 	.byte	0x04, 0x17
        /*000a*/ 	.short	(.L_1623 - .L_1622)
.L_1622:
        /*000c*/ 	.word	0x00000000
        /*0010*/ 	.short	0x0000
        /*0012*/ 	.short	0x0000
        /*0014*/ 	.byte	0x00, 0xf0, 0x81, 0x02


	//----- nvinfo : EIATTR_SPARSE_MMA_MASK
	.align		4
.L_1623:
        /*0018*/ 	.byte	0x03, 0x50
        /*001a*/ 	.short	0x0000


	//----- nvinfo : EIATTR_MAXREG_COUNT
	.align		4
        /*001c*/ 	.byte	0x03, 0x1b
        /*001e*/ 	.short	0x0060


	//----- nvinfo : EIATTR_NUM_BARRIERS
	.align		4
        /*0020*/ 	.byte	0x02, 0x4c
        /*0022*/ 	.byte	0x01
	.zero		1


	//----- nvinfo : EIATTR_MERCURY_ISA_VERSION
	.align		4
        /*0024*/ 	.byte	0x03, 0x5f
        /*0026*/ 	.short	0x0101


	//----- nvinfo : EIATTR_INT_WARP_WIDE_INSTR_OFFSETS
	.align		4
        /*0028*/ 	.byte	0x04, 0x31
        /*002a*/ 	.short	(.L_1625 - .L_1624)


	//   ....[0]....
.L_1624:
        /*002c*/ 	.word	0x00001a40


	//   ....[1]....
        /*0030*/ 	.word	0x00001a80


	//   ....[2]....
        /*0034*/ 	.word	0x00001b00


	//   ....[3]....
        /*0038*/ 	.word	0x00001b10


	//   ....[4]....
        /*003c*/ 	.word	0x00001cb0


	//   ....[5]....
        /*0040*/ 	.word	0x00001d10


	//   ....[6]....
        /*0044*/ 	.word	0x00001d30


	//   ....[7]....
        /*0048*/ 	.word	0x00001d60


	//   ....[8]....
        /*004c*/ 	.word	0x00002080


	//   ....[9]....
        /*0050*/ 	.word	0x000020b0


	//   ....[10]....
        /*0054*/ 	.word	0x000020d0


	//   ....[11]....
        /*0058*/ 	.word	0x00002100


	//   ....[12]....
        /*005c*/ 	.word	0x00002350


	//   ....[13]....
        /*0060*/ 	.word	0x00002370


	//----- nvinfo : EIATTR_COOP_GROUP_MASK_REGIDS
	.align		4
.L_1625:
        /*0064*/ 	.byte	0x04, 0x29
        /*0066*/ 	.short	(.L_1627 - .L_1626)


	//   ....[0]....
.L_1626:
        /*0068*/ 	.word	0xffffffff


	//   ....[1]....
        /*006c*/ 	.word	0xffffffff


	//   ....[2]....
        /*0070*/ 	.word	0xffffffff


	//   ....[3]....
        /*0074*/ 	.word	0xffffffff


	//   ....[4]....
        /*0078*/ 	.word	0xffffffff


	//   ....[5]....
        /*007c*/ 	.word	0xffffffff


	//   ....[6]....
        /*0080*/ 	.word	0xffffffff


	//   ....[7]....
        /*0084*/ 	.word	0xffffffff


	//   ....[8]....
        /*0088*/ 	.word	0xffffffff


	//   ....[9]....
        /*008c*/ 	.word	0xffffffff


	//----- nvinfo : EIATTR_COOP_GROUP_INSTR_OFFSETS
	.align		4
.L_1627:
        /*0090*/ 	.byte	0x04, 0x28
        /*0092*/ 	.short	(.L_1629 - .L_1628)


	//   ....[0]....
.L_1628:
        /*0094*/ 	.word	0x00001090


	//   ....[1]....
        /*0098*/ 	.word	0x000010a0


	//   ....[2]....
        /*009c*/ 	.word	0x000010d0


	//   ....[3]....
        /*00a0*/ 	.word	0x000010e0


	//   ....[4]....
        /*00a4*/ 	.word	0x00001120


	//   ....[5]....
        /*00a8*/ 	.word	0x00001130


	//   ....[6]....
        /*00ac*/ 	.word	0x00001170


	//   ....[7]....
        /*00b0*/ 	.word	0x00001180


	//   ....[8]....
        /*00b4*/ 	.word	0x00001210


	//   ....[9]....
        /*00b8*/ 	.word	0x00001220


	//----- nvinfo : EIATTR_VRC_CTA_INIT_COUNT
	.align		4
.L_1629:
        /*00bc*/ 	.byte	0x02, 0x4a
	.zero		1
	.zero		1


	//----- nvinfo : EIATTR_EXIT_INSTR_OFFSETS
	.align		4
        /*00c0*/ 	.byte	0x04, 0x1c
        /*00c2*/ 	.short	(.L_1631 - .L_1630)


	//   ....[0]....
.L_1630:
        /*00c4*/ 	.word	0x00000070


	//   ....[1]....
        /*00c8*/ 	.word	0x00004520


	//----- nvinfo : EIATTR_MAX_THREADS
	.align		4
.L_1631:
        /*00cc*/ 	.byte	0x04, 0x05
        /*00ce*/ 	.short	(.L_1633 - .L_1632)
.L_1632:
        /*00d0*/ 	.word	0x00000280
        /*00d4*/ 	.word	0x00000001
        /*00d8*/ 	.word	0x00000001


	//----- nvinfo : EIATTR_CRS_STACK_SIZE
	.align		4
.L_1633:
        /*00dc*/ 	.byte	0x04, 0x1e
        /*00de*/ 	.short	(.L_1635 - .L_1634)
.L_1634:
        /*00e0*/ 	.word	0x00000000


	//----- nvinfo : EIATTR_CBANK_PARAM_SIZE
	.align		4
.L_1635:
        /*00e4*/ 	.byte	0x03, 0x19
        /*00e6*/ 	.short	0x00a0


	//----- nvinfo : EIATTR_PARAM_CBANK
	.align		4
        /*00e8*/ 	.byte	0x04, 0x0a
        /*00ea*/ 	.short	(.L_1637 - .L_1636)
	.align		4
.L_1636:
        /*00ec*/ 	.word	index@(.nv.constant0._Z35group_norm_nhwc_fwd_one_pass_kernelI11Fp16IOFp16WLi64ELi160ELi640EEv26Group_norm_nhwc_fwd_params)
        /*00f0*/ 	.short	0x0380
        /*00f2*/ 	.short	0x00a0


	//----- nvinfo : EIATTR_SW_WAR
	.align		4
.L_1637:
        /*00f4*/ 	.byte	0x04, 0x36
        /*00f6*/ 	.short	(.L_1639 - .L_1638)
.L_1638:
        /*00f8*/ 	.word	0x00000008
.L_1639:


//--------------------- .nv.info._Z35group_norm_nhwc_fwd_one_pass_kernelI11Fp16IOFp16WLi128ELi160ELi640EEv26Group_norm_nhwc_fwd_params --------------------------
	.section	.nv.info._Z35group_norm_nhwc_fwd_one_pass_kernelI11Fp16IOFp16WLi128ELi160ELi640EEv26Group_norm_nhwc_fwd_params,"",@"SHT_CUDA_INFO"
	.sectionflags	@""
	.align	4


	//----- nvinfo : EIATTR_CUDA_API_VERSION
	.align		4
        /*0000*/ 	.byte	0x04, 0x37
        /*0002*/ 	.short	(.L_1641 - .L_1640)
.L_1640:
        /*0004*/ 	.word	0x00000082


	//----- nvinfo : EIATTR_KPARAM_INFO
	.align		4
.L_1641:
        /*0008*/ 	.byte	0x04, 0x17
        /*000a*/ 	.short	(.L_1643 - .L_1642)
.L_1642:
        /*000c*/ 	.word	0x00000000
        /*0010*/ 	.short	0x0000
        /*0012*/ 	.short	0x0000
        /*0014*/ 	.byte	0x00, 0xf0, 0x81, 0x02


	//----- nvinfo : EIATTR_SPARSE_MMA_MASK
	.align		4
.L_1643:
        /*0018*/ 	.byte	0x03, 0x50
        /*001a*/ 	.short	0x0000


	//----- nvinfo : EIATTR_MAXREG_COUNT
	.align		4
        /*001c*/ 	.byte	0x03, 0x1b
        /*001e*/ 	.short	0x0060


	//----- nvinfo : EIATTR_NUM_BARRIERS
	.align		4
        /*0020*/ 	.byte	0x02, 0x4c
        /*0022*/ 	.byte	0x01
	.zero		1


	//----- nvinfo : EIATTR_MERCURY_ISA_VERSION
	.align		4
        /*0024*/ 	.byte	0x03, 0x5f
        /*0026*/ 	.short	0x0101


	//----- nvinfo : EIATTR_COOP_GROUP_MASK_REGIDS
	.align		4
        /*0028*/ 	.byte	0x04, 0x29
        /*002a*/ 	.short	(.L_1645 - .L_1644)


	//   ....[0]....
.L_1644:
        /*002c*/ 	.word	0xffffffff


	//   ....[1]....
        /*0030*/ 	.word	0xffffffff


	//   ....[2]....
        /*0034*/ 	.word	0xffffffff


	//   ....[3]....
        /*0038*/ 	.word	0xffffffff


	//   ....[4]....
        /*003c*/ 	.word	0xffffffff


	//   ....[5]....
        /*0040*/ 	.word	0xffffffff


	//   ....[6]....
        /*0044*/ 	.word	0xffffffff


	//   ....[7]....
        /*0048*/ 	.word	0xffffffff


	//   ....[8]....
        /*004c*/ 	.word	0xffffffff


	//   ....[9]....
        /*0050*/ 	.word	0xffffffff


	//----- nvinfo : EIATTR_COOP_GROUP_INSTR_OFFSETS
	.align		4
.L_1645:
        /*0054*/ 	.byte	0x04, 0x28
        /*0056*/ 	.short	(.L_1647 - .L_1646)


	//   ....[0]....
.L_1646:
        /*0058*/ 	.word	0x00001b40


	//   ....[1]....
        /*005c*/ 	.word	0x00001b50


	//   ....[2]....
        /*0060*/ 	.word	0x00001b80


	//   ....[3]....
        /*0064*/ 	.word	0x00001b90


	//   ....[4]....
        /*0068*/ 	.word	0x00001bd0


	//   ....[5]....
        /*006c*/ 	.word	0x00001be0


	//   ....[6]....
        /*0070*/ 	.word	0x00001c20


	//   ....[7]....
        /*0074*/ 	.word	0x00001c30


	//   ....[8]....
        /*0078*/ 	.word	0x00001cc0


	//   ....[9]....
        /*007c*/ 	.word	0x00001cd0


	//----- nvinfo : EIATTR_VRC_CTA_INIT_COUNT
	.align		4
.L_1647:
        /*0080*/ 	.byte	0x02, 0x4a
	.zero		1
	.zero		1


	//----- nvinfo : EIATTR_EXIT_INSTR_OFFSETS
	.align		4
        /*0084*/ 	.byte	0x04, 0x1c
        /*0086*/ 	.short	(.L_1649 - .L_1648)


	//   ....[0]....
.L_1648:
        /*0088*/ 	.word	0x00000060


	//   ....[1]....
        /*008c*/ 	.word	0x00006860


	//----- nvinfo : EIATTR_MAX_THREADS
	.align		4
.L_1649:
        /*0090*/ 	.byte	0x04, 0x05
        /*0092*/ 	.short	(.L_1651 - .L_1650)
.L_1650:
        /*0094*/ 	.word	0x00000280
        /*0098*/ 	.word	0x00000001
        /*009c*/ 	.word	0x00000001


	//----- nvinfo : EIATTR_CRS_STACK_SIZE
	.align		4
.L_1651:
        /*00a0*/ 	.byte	0x04, 0x1e
        /*00a2*/ 	.short	(.L_1653 - .L_1652)
.L_1652:
        /*00a4*/ 	.word	0x00000000


	//----- nvinfo : EIATTR_CBANK_PARAM_SIZE
	.align		4
.L_1653:
        /*00a8*/ 	.byte	0x03, 0x19
        /*00aa*/ 	.short	0x00a0


	//----- nvinfo : EIATTR_PARAM_CBANK
	.align		4
        /*00ac*/ 	.byte	0x04, 0x0a
        /*00ae*/ 	.short	(.L_1655 - .L_1654)
	.align		4
.L_1654:
        /*00b0*/ 	.word	index@(.nv.constant0._Z35group_norm_nhwc_fwd_one_pass_kernelI11Fp16IOFp16WLi128ELi160ELi640EEv26Group_norm_nhwc_fwd_params)
        /*00b4*/ 	.short	0x0380
        /*00b6*/ 	.short	0x00a0


	//----- nvinfo : EIATTR_SW_WAR
	.align		4
.L_1655:
        /*00b8*/ 	.byte	0x04, 0x36
        /*00ba*/ 	.short	(.L_1657 - .L_1656)
.L_1656:
        /*00bc*/ 	.word	0x00000008
.L_1657:


//--------------------- .nv.info._Z35group_norm_nhwc_fwd_one_pass_kernelI11Fp16IOFp16WLi256ELi160ELi640EEv26Group_norm_nhwc_fwd_params --------------------------
	.section	.nv.info._Z35group_norm_nhwc_fwd_one_pass_kernelI11Fp16IOFp16WLi256ELi160ELi640EEv26Group_norm_nhwc_fwd_params,"",@"SHT_CUDA_INFO"
	.sectionflags	@""
	.align	4


	//----- nvinfo : EIATTR_CUDA_API_VERSION
	.align		4
        /*0000*/ 	.byte	0x04, 0x37
        /*0002*/ 	.short	(.L_1659 - .L_1658)
.L_1658:
        /*0004*/ 	.word	0x00000082


	//----- nvinfo : EIATTR_KPARAM_INFO
	.align		4
.L_1659:
        /*0008*/ 	.byte	0x04, 0x17
        /*000a*/ 	.short	(.L_1661 - .L_1660)
.L_1660:
        /*000c*/ 	.word	0x00000000
        /*0010*/ 	.short	0x0000
        /*0012*/ 	.short	0x0000
        /*0014*/ 	.byte	0x00, 0xf0, 0x81, 0x02


	//----- nvinfo : EIATTR_SPARSE_MMA_MASK
	.align		4
.L_1661:
        /*0018*/ 	.byte	0x03, 0x50
        /*001a*/ 	.short	0x0000


	//----- nvinfo : EIATTR_MAXREG_COUNT
	.align		4
        /*001c*/ 	.byte	0x03, 0x1b
        /*001e*/ 	.short	0x0060


	//----- nvinfo : EIATTR_NUM_BARRIERS
	.align		4
        /*0020*/ 	.byte	0x02, 0x4c
        /*0022*/ 	.byte	0x01
	.zero		1


	//----- nvinfo : EIATTR_MERCURY_ISA_VERSION
	.align		4
        /*0024*/ 	.byte	0x03, 0x5f
        /*0026*/ 	.short	0x0101


	//----- nvinfo : EIATTR_COOP_GROUP_MASK_REGIDS
	.align		4
        /*0028*/ 	.byte	0x04, 0x29
        /*002a*/ 	.short	(.L_1663 - .L_1662)


	//   ....[0]....
.L_1662:
        /*002c*/ 	.word	0xffffffff


	//   ....[1]....
        /*0030*/ 	.word	0xffffffff


	//   ....[2]....
        /*0034*/ 	.word	0xffffffff


	//   ....[3]....
        /*0038*/ 	.word	0xffffffff


	//   ....[4]....
        /*003c*/ 	.word	0xffffffff


	//   ....[5]....
        /*0040*/ 	.word	0xffffffff


	//   ....[6]....
        /*0044*/ 	.word	0xffffffff


	//   ....[7]....
        /*0048*/ 	.word	0xffffffff


	//   ....[8]....
        /*004c*/ 	.word	0xffffffff


	//   ....[9]....
        /*0050*/ 	.word	0xffffffff


	//----- nvinfo : EIATTR_COOP_GROUP_INSTR_OFFSETS
	.align		4
.L_1663:
        /*0054*/ 	.byte	0x04, 0x28
        /*0056*/ 	.short	(.L_1665 - .L_1664)


	//   ....[0]....
.L_1664:
        /*0058*/ 	.word	0x00003280


	//   ....[1]....
        /*005c*/ 	.word	0x00003290


	//   ....[2]....
        /*0060*/ 	.word	0x000032d0


	//   ....[3]....
        /*0064*/ 	.word	0x000032e0


	//   ....[4]....
        /*0068*/ 	.word	0x00003320


	//   ....[5]....
        /*006c*/ 	.word	0x00003330


	//   ....[6]....
        /*0070*/ 	.word	0x00003380


	//   ....[7]....
        /*0074*/ 	.word	0x00003390


	//   ....[8]....
        /*0078*/ 	.word	0x00003420


	//   ....[9]....
        /*007c*/ 	.word	0x00003430


	//----- nvinfo : EIATTR_VRC_CTA_INIT_COUNT
	.align		4
.L_1665:
        /*0080*/ 	.byte	0x02, 0x4a
	.zero		1
	.zero		1


	//----- nvinfo : EIATTR_EXIT_INSTR_OFFSETS
	.align		4
        /*0084*/ 	.byte	0x04, 0x1c
        /*0086*/ 	.short	(.L_1667 - .L_1666)


	//   ....[0]....
.L_1666:
        /*0088*/ 	.word	0x00000060


	//   ....[1]....
        /*008c*/ 	.word	0x0000c990


	//----- nvinfo : EIATTR_MAX_THREADS
	.align		4
.L_1667:
        /*0090*/ 	.byte	0x04, 0x05
        /*0092*/ 	.short	(.L_1669 - .L_1668)
.L_1668:
        /*0094*/ 	.word	0x00000280
        /*0098*/ 	.word	0x00000001
        /*009c*/ 	.word	0x00000001


	//----- nvinfo : EIATTR_CRS_STACK_SIZE
	.align		4
.L_1669:
        /*00a0*/ 	.byte	0x04, 0x1e
        /*00a2*/ 	.short	(.L_1671 - .L_1670)
.L_1670:
        /*00a4*/ 	.word	0x00000000


	//----- nvinfo : EIATTR_CBANK_PARAM_SIZE
	.align		4
.L_1671:
        /*00a8*/ 	.byte	0x03, 0x19
        /*00aa*/ 	.short	0x00a0


	//----- nvinfo : EIATTR_PARAM_CBANK
	.align		4
        /*00ac*/ 	.byte	0x04, 0x0a
        /*00ae*/ 	.short	(.L_1673 - .L_1672)
	.align		4
.L_1672:
        /*00b0*/ 	.word	index@(.nv.constant0._Z35group_norm_nhwc_fwd_one_pass_kernelI11Fp16IOFp16WLi256ELi160ELi640EEv26Group_norm_nhwc_fwd_params)
        /*00b4*/ 	.short	0x0380
        /*00b6*/ 	.short	0x00a0


	//----- nvinfo : EIATTR_SW_WAR
	.align		4
.L_1673:
        /*00b8*/ 	.byte	0x04, 0x36
        /*00ba*/ 	.short	(.L_1675 - .L_1674)
.L_1674:
        /*00bc*/ 	.word	0x00000008
.L_1675:


//--------------------- .nv.info._Z35group_norm_nhwc_fwd_one_pass_kernelI11Fp16IOFp16WLi512ELi160ELi640EEv26Group_norm_nhwc_fwd_params --------------------------
	.section	.nv.info._Z35group_norm_nhwc_fwd_one_pass_kernelI11Fp16IOFp16WLi512ELi160ELi640EEv26Group_norm_nhwc_fwd_params,"",@"SHT_CUDA_INFO"
	.sectionflags	@""
	.align	4


	//----- nvinfo : EIATTR_CUDA_API_VERSION
	.align		4
        /*0000*/ 	.byte	0x04, 0x37
        /*0002*/ 	.short	(.L_1677 - .L_1676)
.L_1676:
        /*0004*/ 	.word	0x00000082


	//----- nvinfo : EIATTR_KPARAM_INFO
	.align		4
.L_1677:
        /*0008*/ 	.byte	0x04, 0x17
        /*000a*/ 	.short	(.L_1679 - .L_1678)
.L_1678:
        /*000c*/ 	.word	0x00000000
        /*0010*/ 	.short	0x0000
        /*0012*/ 	.short	0x0000
        /*0014*/ 	.byte	0x00, 0xf0, 0x81, 0x02


	//----- nvinfo : EIATTR_SPARSE_MMA_MASK
	.align		4
.L_1679:
        /*0018*/ 	.byte	0x03, 0x50
        /*001a*/ 	.short	0x0000


	//----- nvinfo : EIATTR_MAXREG_COUNT
	.align		4
        /*001c*/ 	.byte	0x03, 0x1b
        /*001e*/ 	.short	0x0060


	//----- nvinfo : EIATTR_NUM_BARRIERS
	.align		4
        /*0020*/ 	.byte	0x02, 0x4c
        /*0022*/ 	.byte	0x01
	.zero		1


	//----- nvinfo : EIATTR_MERCURY_ISA_VERSION
	.align		4
        /*0024*/ 	.byte	0x03, 0x5f
        /*0026*/ 	.short	0x0101


	//----- nvinfo : EIATTR_INT_WARP_WIDE_INSTR_OFFSETS
	.align		4
        /*0028*/ 	.byte	0x04, 0x31
        /*002a*/ 	.short	(.L_1681 - .L_1680)


	//   ....[0]....
.L_1680:
        /*002c*/ 	.word	0x00008b00


	//   ....[1]....
        /*0030*/ 	.word	0x00008b30


	//   ....[2]....
        /*0034*/ 	.word	0x00008b70


	//   ....[3]....
        /*0038*/ 	.word	0x00008d70


	//   ....[4]....
        /*003c*/ 	.word	0x00008da0


	//   ....[5]....
        /*0040*/ 	.word	0x00008de0


	//   ....[6]....
        /*0044*/ 	.word	0x00008e20


	//   ....[7]....
        /*0048*/ 	.word	0x00008e50


	//   ....[8]....
        /*004c*/ 	.word	0x000091e0


	//   ....[9]....
        /*0050*/ 	.word	0x00009210


	//   ....[10]....
        /*0054*/ 	.word	0x00009230


	//   ....[11]....
        /*0058*/ 	.word	0x00009250


	//   ....[12]....
        /*005c*/ 	.word	0x000094a0


	//   ....[13]....
        /*0060*/ 	.word	0x000094c0


	//----- nvinfo : EIATTR_COOP_GROUP_MASK_REGIDS
	.align		4
.L_1681:
        /*0064*/ 	.byte	0x04, 0x29
        /*0066*/ 	.short	(.L_1683 - .L_1682)


	//   ....[0]....
.L_1682:
        /*0068*/ 	.word	0xffffffff


	//   ....[1]....
        /*006c*/ 	.word	0xffffffff


	//   ....[2]....
        /*0070*/ 	.word	0xffffffff


	//   ....[3]....
        /*0074*/ 	.word	0xffffffff


	//   ....[4]....
        /*0078*/ 	.word	0xffffffff


	//   ....[5]....
        /*007c*/ 	.word	0xffffffff


	//   ....[6]....
        /*0080*/ 	.word	0xffffffff


	//   ....[7]....
        /*0084*/ 	.word	0xffffffff


	//   ....[8]....
        /*0088*/ 	.word	0xffffffff


	//   ....[9]....
        /*008c*/ 	.word	0xffffffff


	//----- nvinfo : EIATTR_COOP_GROUP_INSTR_OFFSETS
	.align		4
.L_1683:
        /*0090*/ 	.byte	0x04, 0x28
        /*0092*/ 	.short	(.L_1685 - .L_1684)


	//   ....[0]....
.L_1684:
        /*0094*/ 	.word	0x00008080


	//   ....[1]....
        /*0098*/ 	.word	0x00008090


	//   ....[2]....
        /*009c*/ 	.word	0x000080d0


	//   ....[3]....
        /*00a0*/ 	.word	0x000080e0


	//   ....[4]....
        /*00a4*/ 	.word	0x00008120


	//   ....[5]....
        /*00a8*/ 	.word	0x00008130


	//   ....[6]....
        /*00ac*/ 	.word	0x00008180


	//   ....[7]....
        /*00b0*/ 	.word	0x00008190


	//   ....[8]....
        /*00b4*/ 	.word	0x00008240


	//   ....[9]....
        /*00b8*/ 	.word	0x00008270


	//----- nvinfo : EIATTR_VRC_CTA_INIT_COUNT
	.align		4
.L_1685:
        /*00bc*/ 	.byte	0x02, 0x4a
	.zero		1
	.zero		1


	//----- nvinfo : EIATTR_EXIT_INSTR_OFFSETS
	.align		4
        /*00c0*/ 	.byte	0x04, 0x1c
        /*00c2*/ 	.short	(.L_1687 - .L_1686)


	//   ....[0]....
.L_1686:
        /*00c4*/ 	.word	0x00000080


	//   ....[1]....
        /*00c8*/ 	.word	0x0000b110


	//----- nvinfo : EIATTR_MAX_THREADS
	.align		4
.L_1687:
        /*00cc*/ 	.byte	0x04, 0x05
        /*00ce*/ 	.short	(.L_1689 - .L_1688)
.L_1688:
        /*00d0*/ 	.word	0x00000280
        /*00d4*/ 	.word	0x00000001
        /*00d8*/ 	.word	0x00000001


	//----- nvinfo : EIATTR_CRS_STACK_SIZE
	.align		4
.L_1689:
        /*00dc*/ 	.byte	0x04, 0x1e
        /*00de*/ 	.short	(.L_1691 - .L_1690)
.L_1690:
        /*00e0*/ 	.word	0x00000000


	//----- nvinfo : EIATTR_CBANK_PARAM_SIZE
	.align		4
.L_1691:
        /*00e4*/ 	.byte	0x03, 0x19
        /*00e6*/ 	.short	0x00a0


	//----- nvinfo : EIATTR_PARAM_CBANK
	.align		4
        /*00e8*/ 	.byte	0x04, 0x0a
        /*00ea*/ 	.short	(.L_1693 - .L_1692)
	.align		4
.L_1692:
        /*00ec*/ 	.word	index@(.nv.constant0._Z35group_norm_nhwc_fwd_one_pass_kernelI11Fp16IOFp16WLi512ELi160ELi640EEv26Group_norm_nhwc_fwd_params)
        /*00f0*/ 	.short	0x0380
        /*00f2*/ 	.short	0x00a0


	//----- nvinfo : EIATTR_SW_WAR
	.align		4
.L_1693:
        /*00f4*/ 	.byte	0x04, 0x36
        /*00f6*/ 	.short	(.L_1695 - .L_1694)
.L_1694:
        /*00f8*/ 	.word	0x00000008
.L_1695:


//--------------------- .nv.info._Z35group_norm_nhwc_fwd_one_pass_kernelI11Fp32IOFp32WLi64ELi160ELi640EEv26Group_norm_nhwc_fwd_params --------------------------
	.section	.nv.info._Z35group_norm_nhwc_fwd_one_pass_kernelI11Fp32IOFp32WLi64ELi160ELi640EEv26Group_norm_nhwc_fwd_params,"",@"SHT_CUDA_INFO"
	.sectionflags	@""
	.align	4


	//----- nvinfo : EIATTR_CUDA_API_VERSION
	.align		4
        /*0000*/ 	.byte	0x04, 0x37
        /*0002*/ 	.short	(.L_1697 - .L_1696)
.L_1696:
        /*0004*/ 	.word	0x00000082


	//----- nvinfo : EIATTR_KPARAM_INFO
	.align		4
.L_1697:
        /*0008*/ 	.byte	0x04, 0x17
        /*000a*/ 	.short	(.L_1699 - .L_1698)
.L_1698:
        /*000c*/ 	.word	0x00000000
        /*0010*/ 	.short	0x0000
        /*0012*/ 	.short	0x0000
        /*0014*/ 	.byte	0x00, 0xf0, 0x81, 0x02


	//----- nvinfo : EIATTR_SPARSE_MMA_MASK
	.align		4
.L_1699:
        /*0018*/ 	.byte	0x03, 0x50
        /*001a*/ 	.short	0x0000


	//----- nvinfo : EIATTR_MAXREG_COUNT
	.align		4
        /*001c*/ 	.byte	0x03, 0x1b
        /*001e*/ 	.short	0x0060


	//----- nvinfo : EIATTR_NUM_BARRIERS
	.align		4
        /*0020*/ 	.byte	0x02, 0x4c
        /*0022*/ 	.byte	0x01
	.zero		1


	//----- nvinfo : EIATTR_MERCURY_ISA_VERSION
	.align		4
        /*0024*/ 	.byte	0x03, 0x5f
        /*0026*/ 	.short	0x0101


	//----- nvinfo : EIATTR_INT_WARP_WIDE_INSTR_OFFSETS
	.align		4
        /*0028*/ 	.byte	0x04, 0x31
        /*002a*/ 	.short	(.L_1701 - .L_1700)


	//   ....[0]....
.L_1700:
        /*002c*/ 	.word	0x00001970


	//   ....[1]....
        /*0030*/ 	.word	0x000019b0


	//   ....[2]....
        /*0034*/ 	.word	0x00001a30


	//   ....[3]....
        /*0038*/ 	.word	0x00001a40


	//   ....[4]....
        /*003c*/ 	.word	0x00001be0


	//   ....[5]....
        /*0040*/ 	.word	0x00001c40


	//   ....[6]....
        /*0044*/ 	.word	0x00001c60


	//   ....[7]....
        /*0048*/ 	.word	0x00001c90


	//   ....[8]....
        /*004c*/ 	.word	0x00001fb0


	//   ....[9]....
        /*0050*/ 	.word	0x00001fe0


	//   ....[10]....
        /*0054*/ 	.word	0x00002000


	//   ....[11]....
        /*0058*/ 	.word	0x00002030


	//   ....[12]....
        /*005c*/ 	.word	0x00002280


	//   ....[13]....
        /*0060*/ 	.word	0x000022a0


	//----- nvinfo : EIATTR_COOP_GROUP_MASK_REGIDS
	.align		4
.L_1701:
        /*0064*/ 	.byte	0x04, 0x29
        /*0066*/ 	.short	(.L_1703 - .L_1702)


	//   ....[0]....
.L_1702:
        /*0068*/ 	.word	0xffffffff


	//   ....[1]....
        /*006c*/ 	.word	0xffffffff


	//   ....[2]....
        /*0070*/ 	.word	0xffffffff


	//   ....[3]....
        /*0074*/ 	.word	0xffffffff


	//   ....[4]....
        /*0078*/ 	.word	0xffffffff


	//   ....[5]....
        /*007c*/ 	.word	0xffffffff


	//   ....[6]....
        /*0080*/ 	.word	0xffffffff


	//   ....[7]....
        /*0084*/ 	.word	0xffffffff


	//   ....[8]....
        /*0088*/ 	.word	0xffffffff


	//   ....[9]....
        /*008c*/ 	.word	0xffffffff


	//----- nvinfo : EIATTR_COOP_GROUP_INSTR_OFFSETS
	.align		4
.L_1703:
        /*0090*/ 	.byte	0x04, 0x28
        /*0092*/ 	.short	(.L_1705 - .L_1704)


	//   ....[0]....
.L_1704:
        /*0094*/ 	.word	0x00000fc0


	//   ....[1]....
        /*0098*/ 	.word	0x00000fd0


	//   ....[2]....
        /*009c*/ 	.word	0x00001000


	//   ....[3]....
        /*00a0*/ 	.word	0x00001010


	//   ....[4]....
        /*00a4*/ 	.word	0x00001050


	//   ....[5]....
        /*00a8*/ 	.word	0x00001060


	//   ....[6]....
        /*00ac*/ 	.word	0x000010a0


	//   ....[7]....
        /*00b0*/ 	.word	0x000010b0


	//   ....[8]....
        /*00b4*/ 	.word	0x00001140


	//   ....[9]....
        /*00b8*/ 	.word	0x00001150


	//----- nvinfo : EIATTR_VRC_CTA_INIT_COUNT
	.align		4
.L_1705:
        /*00bc*/ 	.byte	0x02, 0x4a
	.zero		1
	.zero		1


	//----- nvinfo : EIATTR_EXIT_INSTR_OFFSETS
	.align		4
        /*00c0*/ 	.byte	0x04, 0x1c
        /*00c2*/ 	.short	(.L_1707 - .L_1706)


	//   ....[0]....
.L_1706:
        /*00c4*/ 	.word	0x00000070


	//   ....[1]....
        /*00c8*/ 	.word	0x000042d0


	//----- nvinfo : EIATTR_MAX_THREADS
	.align		4
.L_1707:
        /*00cc*/ 	.byte	0x04, 0x05
        /*00ce*/ 	.short	(.L_1709 - .L_1708)
.L_1708:
        /*00d0*/ 	.word	0x00000280
        /*00d4*/ 	.word	0x00000001
        /*00d8*/ 	.word	0x00000001


	//----- nvinfo : EIATTR_CRS_STACK_SIZE
	.align		4
.L_1709:
        /*00dc*/ 	.byte	0x04, 0x1e
        /*00de*/ 	.short	(.L_1711 - .L_1710)
.L_1710:
        /*00e0*/ 	.word	0x00000000


	//----- nvinfo : EIATTR_CBANK_PARAM_SIZE
	.align		4
.L_1711:
        /*00e4*/ 	.byte	0x03, 0x19
        /*00e6*/ 	.short	0x00a0


	//----- nvinfo : EIATTR_PARAM_CBANK
	.align		4
        /*00e8*/ 	.byte	0x04, 0x0a
        /*00ea*/ 	.short	(.L_1713 - .L_1712)
	.align		4
.L_1712:
        /*00ec*/ 	.word	index@(.nv.constant0._Z35group_norm_nhwc_fwd_one_pass_kernelI11Fp32IOFp32WLi64ELi160ELi640EEv26Group_norm_nhwc_fwd_params)
        /*00f0*/ 	.short	0x0380
        /*00f2*/ 	.short	0x00a0


	//----- nvinfo : EIATTR_SW_WAR
	.align		4
.L_1713:
        /*00f4*/ 	.byte	0x04, 0x36
        /*00f6*/ 	.short	(.L_1715 - .L_1714)
.L_1714:
        /*00f8*/ 	.word	0x00000008
.L_1715:


//--------------------- .nv.info._Z35group_norm_nhwc_fwd_one_pass_kernelI11Fp32IOFp32WLi128ELi160ELi640EEv26Group_norm_nhwc_fwd_params --------------------------
	.section	.nv.info._Z35group_norm_nhwc_fwd_one_pass_kernelI11Fp32IOFp32WLi128ELi160ELi640EEv26Group_norm_nhwc_fwd_params,"",@"SHT_CUDA_INFO"
	.sectionflags	@""
	.align	4


	//----- nvinfo : EIATTR_CUDA_API_VERSION
	.align		4
        /*0000*/ 	.byte	0x04, 0x37
        /*0002*/ 	.short	(.L_1717 - .L_1716)
.L_1716:
        /*0004*/ 	.word	0x00000082


	//----- nvinfo : EIATTR_KPARAM_INFO
	.align		4
.L_1717:
        /*0008*/ 	.byte	0x04, 0x17
        /*000a*/ 	.short	(.L_1719 - .L_1718)
.L_1718:
        /*000c*/ 	.word	0x00000000
        /*0010*/ 	.short	0x0000
        /*0012*/ 	.short	0x0000
        /*0014*/ 	.byte	0x00, 0xf0, 0x81, 0x02


	//----- nvinfo : EIATTR_SPARSE_MMA_MASK
	.align		4
.L_1719:
        /*0018*/ 	.byte	0x03, 0x50
        /*001a*/ 	.short	0x0000


	//----- nvinfo : EIATTR_MAXREG_COUNT
	.align		4
        /*001c*/ 	.byte	0x03, 0x1b
        /*001e*/ 	.short	0x0060


	//----- nvinfo : EIATTR_NUM_BARRIERS
	.align		4
        /*0020*/ 	.byte	0x02, 0x4c
        /*0022*/ 	.byte	0x01
	.zero		1


	//----- nvinfo : EIATTR_MERCURY_ISA_VERSION
	.align		4
        /*0024*/ 	.byte	0x03, 0x5f
        /*0026*/ 	.short	0x0101


	//----- nvinfo : EIATTR_COOP_GROUP_MASK_REGIDS
	.align		4
        /*0028*/ 	.byte	0x04, 0x29
        /*002a*/ 	.short	(.L_1721 - .L_1720)


	//   ....[0]....
.L_1720:
        /*002c*/ 	.word	0xffffffff


	//   ....[1]....
        /*0030*/ 	.word	0xffffffff


	//   ....[2]....
        /*0034*/ 	.word	0xffffffff


	//   ....[3]....
        /*0038*/ 	.word	0xffffffff


	//   ....[4]....
        /*003c*/ 	.word	0xffffffff


	//   ....[5]....
        /*0040*/ 	.word	0xffffffff


	//   ....[6]....
        /*0044*/ 	.word	0xffffffff


	//   ....[7]....
        /*0048*/ 	.word	0xffffffff


	//   ....[8]....
        /*004c*/ 	.word	0xffffffff


	//   ....[9]....
        /*0050*/ 	.word	0xffffffff


	//----- nvinfo : EIATTR_COOP_GROUP_INSTR_OFFSETS
	.align		4
.L_1721:
        /*0054*/ 	.byte	0x04, 0x28
        /*0056*/ 	.short	(.L_1723 - .L_1722)


	//   ....[0]....
.L_1722:
        /*0058*/ 	.word	0x00001980


	//   ....[1]....
        /*005c*/ 	.word	0x00001990


	//   ....[2]....
        /*0060*/ 	.word	0x000019c0


	//   ....[3]....
        /*0064*/ 	.word	0x000019d0


	//   ....[4]....
        /*0068*/ 	.word	0x00001a10


	//   ....[5]....
        /*006c*/ 	.word	0x00001a20


	//   ....[6]....
        /*0070*/ 	.word	0x00001a60


	//   ....[7]....
        /*0074*/ 	.word	0x00001a70


	//   ....[8]....
        /*0078*/ 	.word	0x00001ad0


	//   ....[9]....
        /*007c*/ 	.word	0x00001ae0


	//----- nvinfo : EIATTR_VRC_CTA_INIT_COUNT
	.align		4
.L_1723:
        /*0080*/ 	.byte	0x02, 0x4a
	.zero		1
	.zero		1


	//----- nvinfo : EIATTR_EXIT_INSTR_OFFSETS
	.align		4
        /*0084*/ 	.byte	0x04, 0x1c
        /*0086*/ 	.short	(.L_1725 - .L_1724)


	//   ....[0]....
.L_1724:
        /*0088*/ 	.word	0x00000060


	//   ....[1]....
        /*008c*/ 	.word	0x00006420


	//----- nvinfo : EIATTR_MAX_THREADS
	.align		4
.L_1725:
        /*0090*/ 	.byte	0x04, 0x05
        /*0092*/ 	.short	(.L_1727 - .L_1726)
.L_1726:
        /*0094*/ 	.word	0x00000280
        /*0098*/ 	.word	0x00000001
        /*009c*/ 	.word	0x00000001


	//----- nvinfo : EIATTR_CRS_STACK_SIZE
	.align		4
.L_1727:
        /*00a0*/ 	.byte	0x04, 0x1e
        /*00a2*/ 	.short	(.L_1729 - .L_1728)
.L_1728:
        /*00a4*/ 	.word	0x00000000


	//----- nvinfo : EIATTR_CBANK_PARAM_SIZE
	.align		4
.L_1729:
        /*00a8*/ 	.byte	0x03, 0x19
        /*00aa*/ 	.short	0x00a0


	//----- nvinfo : EIATTR_PARAM_CBANK
	.align		4
        /*00ac*/ 	.byte	0x04, 0x0a
        /*00ae*/ 	.short	(.L_1731 - .L_1730)
	.align		4
.L_1730:
        /*00b0*/ 	.word	index@(.nv.constant0._Z35group_norm_nhwc_fwd_one_pass_kernelI11Fp32IOFp32WLi128ELi160ELi640EEv26Group_norm_nhwc_fwd_params)
        /*00b4*/ 	.short	0x0380
        /*00b6*/ 	.short	0x00a0


	//----- nvinfo : EIATTR_SW_WAR
	.align		4
.L_1731:
        /*00b8*/ 	.byte	0x04, 0x36
        /*00ba*/ 	.short	(.L_1733 - .L_1732)
.L_1732:
        /*00bc*/ 	.word	0x00000008
.L_1733:


//--------------------- .nv.info._Z35group_norm_nhwc_fwd_one_pass_kernelI11Fp32IOFp32WLi256ELi160ELi640EEv26Group_norm_nhwc_fwd_params --------------------------
	.section	.nv.info._Z35group_norm_nhwc_fwd_one_pass_kernelI11Fp32IOFp32WLi256ELi160ELi640EEv26Group_norm_nhwc_fwd_params,"",@"SHT_CUDA_INFO"
	.sectionflags	@""
	.align	4


	//----- nvinfo : EIATTR_CUDA_API_VERSION
	.align		4
        /*0000*/ 	.byte	0x04, 0x37
        /*0002*/ 	.short	(.L_1735 - .L_1734)
.L_1734:
        /*0004*/ 	.word	0x00000082


	//----- nvinfo : EIATTR_KPARAM_INFO
	.align		4
.L_1735:
        /*0008*/ 	.byte	0x04, 0x17
        /*000a*/ 	.short	(.L_1737 - .L_1736)
.L_1736:
        /*000c*/ 	.word	0x00000000
        /*0010*/ 	.short	0x0000
        /*0012*/ 	.short	0x0000
        /*0014*/ 	.byte	0x00, 0xf0, 0x81, 0x02


	//----- nvinfo : EIATTR_SPARSE_MMA_MASK
	.align		4
.L_1737:
        /*0018*/ 	.byte	0x03, 0x50
        /*001a*/ 	.short	0x0000


	//----- nvinfo : EIATTR_MAXREG_COUNT
	.align		4
        /*001c*/ 	.byte	0x03, 0x1b
        /*001e*/ 	.short	0x0060


	//----- nvinfo : EIATTR_NUM_BARRIERS
	.align		4
        /*0020*/ 	.byte	0x02, 0x4c
        /*0022*/ 	.byte	0x01
	.zero		1


	//----- nvinfo : EIATTR_MERCURY_ISA_VERSION
	.align		4
        /*0024*/ 	.byte	0x03, 0x5f
        /*0026*/ 	.short	0x0101


	//----- nvinfo : EIATTR_COOP_GROUP_MASK_REGIDS
	.align		4
        /*0028*/ 	.byte	0x04, 0x29
        /*002a*/ 	.short	(.L_1739 - .L_1738)


	//   ....[0]....
.L_1738:
        /*002c*/ 	.word	0xffffffff


	//   ....[1]....
        /*0030*/ 	.word	0xffffffff


	//   ....[2]....
        /*0034*/ 	.word	0xffffffff


	//   ....[3]....
        /*0038*/ 	.word	0xffffffff


	//   ....[4]....
        /*003c*/ 	.word	0xffffffff


	//   ....[5]....
        /*0040*/ 	.word	0xffffffff


	//   ....[6]....
        /*0044*/ 	.word	0xffffffff


	//   ....[7]....
        /*0048*/ 	.word	0xffffffff


	//   ....[8]....
        /*004c*/ 	.word	0xffffffff


	//   ....[9]....
        /*0050*/ 	.word	0xffffffff


	//----- nvinfo : EIATTR_COOP_GROUP_INSTR_OFFSETS
	.align		4
.L_1739:
        /*0054*/ 	.byte	0x04, 0x28
        /*0056*/ 	.short	(.L_1741 - .L_1740)


	//   ....[0]....
.L_1740:
        /*0058*/ 	.word	0x00002eb0


	//   ....[1]....
        /*005c*/ 	.word	0x00002ec0


	//   ....[2]....
        /*0060*/ 	.word	0x00002ef0


	//   ....[3]....
        /*0064*/ 	.word	0x00002f00


	//   ....[4]....
        /*0068*/ 	.word	0x00002f40


	//   ....[5]....
        /*006c*/ 	.word	0x00002f50


	//   ....[6]....
        /*0070*/ 	.word	0x00002fa0


	//   ....[7]....
        /*0074*/ 	.word	0x00002fb0


	//   ....[8]....
        /*0078*/ 	.word	0x00003040


	//   ....[9]....
        /*007c*/ 	.word	0x00003050


	//----- nvinfo : EIATTR_VRC_CTA_INIT_COUNT
	.align		4
.L_1741:
        /*0080*/ 	.byte	0x02, 0x4a
	.zero		1
	.zero		1


	//----- nvinfo : EIATTR_EXIT_INSTR_OFFSETS
	.align		4
        /*0084*/ 	.byte	0x04, 0x1c
        /*0086*/ 	.short	(.L_1743 - .L_1742)


	//   ....[0]....
.L_1742:
        /*0088*/ 	.word	0x00000060


	//   ....[1]....
        /*008c*/ 	.word	0x0000c150


	//----- nvinfo : EIATTR_MAX_THREADS
	.align		4
.L_1743:
        /*0090*/ 	.byte	0x04, 0x05
        /*0092*/ 	.short	(.L_1745 - .L_1744)
.L_1744:
        /*0094*/ 	.word	0x00000280
        /*0098*/ 	.word	0x00000001
        /*009c*/ 	.word	0x00000001


	//----- nvinfo : EIATTR_CRS_STACK_SIZE
	.align		4
.L_1745:
        /*00a0*/ 	.byte	0x04, 0x1e
        /*00a2*/ 	.short	(.L_1747 - .L_1746)
.L_1746:
        /*00a4*/ 	.word	0x00000000


	//----- nvinfo : EIATTR_CBANK_PARAM_SIZE
	.align		4
.L_1747:
        /*00a8*/ 	.byte	0x03, 0x19
        /*00aa*/ 	.short	0x00a0


	//----- nvinfo : EIATTR_PARAM_CBANK
	.align		4
        /*00ac*/ 	.byte	0x04, 0x0a
        /*00ae*/ 	.short	(.L_1749 - .L_1748)
	.align		4
.L_1748:
        /*00b0*/ 	.word	index@(.nv.constant0._Z35group_norm_nhwc_fwd_one_pass_kernelI11Fp32IOFp32WLi256ELi160ELi640EEv26Group_norm_nhwc_fwd_params)
        /*00b4*/ 	.short	0x0380
        /*00b6*/ 	.short	0x00a0


	//----- nvinfo : EIATTR_SW_WAR
	.align		4
.L_1749:
        /*00b8*/ 	.byte	0x04, 0x36
        /*00ba*/ 	.short	(.L_1751 - .L_1750)
.L_1750:
        /*00bc*/ 	.word	0x00000008
.L_1751:


//--------------------- .nv.info._Z35group_norm_nhwc_fwd_one_pass_kernelI11Fp32IOFp32WLi512ELi160ELi640EEv26Group_norm_nhwc_fwd_params --------------------------
	.section	.nv.info._Z35group_norm_nhwc_fwd_one_pass_kernelI11Fp32IOFp32WLi512ELi160ELi640EEv26Group_norm_nhwc_fwd_params,"",@"SHT_CUDA_INFO"
	.sectionflags	@""
	.align	4


	//----- nvinfo : EIATTR_CUDA_API_VERSION
	.align		4
        /*0000*/ 	.byte	0x04, 0x37
        /*0002*/ 	.short	(.L_1753 - .L_1752)
.L_1752:
        /*0004*/ 	.word	0x00000082


	//----- nvinfo : EIATTR_KPARAM_INFO
	.align		4
.L_1753:
        /*0008*/ 	.byte	0x04, 0x17
        /*000a*/ 	.short	(.L_1755 - .L_1754)
.L_1754:
        /*000c*/ 	.word	0x00000000
        /*0010*/ 	.short	0x0000
        /*0012*/ 	.short	0x0000
        /*0014*/ 	.byte	0x00, 0xf0, 0x81, 0x02


	//----- nvinfo : EIATTR_SPARSE_MMA_MASK
	.align		4
.L_1755:
        /*0018*/ 	.byte	0x03, 0x50
        /*001a*/ 	.short	0x0000


	//----- nvinfo : EIATTR_MAXREG_COUNT
	.align		4
        /*001c*/ 	.byte	0x03, 0x1b
        /*001e*/ 	.short	0x0060


	//----- nvinfo : EIATTR_NUM_BARRIERS
	.align		4
        /*0020*/ 	.byte	0x02, 0x4c
        /*0022*/ 	.byte	0x01
	.zero		1


	//----- nvinfo : EIATTR_ANNOTATIONS
	.align		4
        /*0024*/ 	.byte	0x04, 0x55
        /*0026*/ 	.short	(.L_1757 - .L_1756)


	//   ....[0]....
.L_1756:
        /* <DEDUP_REMOVED lines=280> */


	//----- nvinfo : EIATTR_MERCURY_ISA_VERSION
	.align		4
.L_1757:
        /*1198*/ 	.byte	0x03, 0x5f
        /*119a*/ 	.short	0x0101


	//----- nvinfo : EIATTR_COOP_GROUP_MASK_REGIDS
	.align		4
        /*119c*/ 	.byte	0x04, 0x29
        /*119e*/ 	.short	(.L_1759 - .L_1758)


	//   ....[0]....
.L_1758:
        /*11a0*/ 	.word	0xffffffff


	//   ....[1]....
        /*11a4*/ 	.word	0xffffffff


	//   ....[2]....
        /*11a8*/ 	.word	0xffffffff


	//   ....[3]....
        /*11ac*/ 	.word	0xffffffff


	//   ....[4]....
        /*11b0*/ 	.word	0xffffffff


	//   ....[5]....
        /*11b4*/ 	.word	0xffffffff


	//   ....[6]....
        /*11b8*/ 	.word	0xffffffff


	//   ....[7]....
        /*11bc*/ 	.word	0xffffffff


	//   ....[8]....
        /*11c0*/ 	.word	0xffffffff


	//   ....[9]....
        /*11c4*/ 	.word	0xffffffff


	//----- nvinfo : EIATTR_COOP_GROUP_INSTR_OFFSETS
	.align		4
.L_1759:
        /*11c8*/ 	.byte	0x04, 0x28
        /*11ca*/ 	.short	(.L_1761 - .L_1760)


	//   ....[0]....
.L_1760:
        /*11cc*/ 	.word	0x000095a0


	//   ....[1]....
        /*11d0*/ 	.word	0x000095d0


	//   ....[2]....
        /*11d4*/ 	.word	0x000095f0


	//   ....[3]....
        /*11d8*/ 	.word	0x00009620


	//   ....[4]....
        /*11dc*/ 	.word	0x00009630


	//   ....[5]....
        /*11e0*/ 	.word	0x00009650


	//   ....[6]....
        /*11e4*/ 	.word	0x00009680


	//   ....[7]....
        /*11e8*/ 	.word	0x000096a0


	//   ....[8]....
        /*11ec*/ 	.word	0x00009770


	//   ....[9]....
        /*11f0*/ 	.word	0x00009780


	//----- nvinfo : EIATTR_VRC_CTA_INIT_COUNT
	.align		4
.L_1761:
        /*11f4*/ 	.byte	0x02, 0x4a
	.zero		1
	.zero		1


	//----- nvinfo : EIATTR_EXIT_INSTR_OFFSETS
	.align		4
        /*11f8*/ 	.byte	0x04, 0x1c
        /*11fa*/ 	.short	(.L_1763 - .L_1762)


	//   ....[0]....
.L_1762:
        /*11fc*/ 	.word	0x00000080


	//   ....[1]....
        /*1200*/ 	.word	0x00012560


	//----- nvinfo : EIATTR_MAX_THREADS
	.align		4
.L_1763:
        /*1204*/ 	.byte	0x04, 0x05
        /*1206*/ 	.short	(.L_1765 - .L_1764)
.L_1764:
        /*1208*/ 	.word	0x00000280
        /*120c*/ 	.word	0x00000001
        /*1210*/ 	.word	0x00000001


	//----- nvinfo : EIATTR_CRS_STACK_SIZE
	.align		4
.L_1765:
        /*1214*/ 	.byte	0x04, 0x1e
        /*1216*/ 	.short	(.L_1767 - .L_1766)
.L_1766:
        /*1218*/ 	.word	0x00000000


	//----- nvinfo : EIATTR_CBANK_PARAM_SIZE
	.align		4
.L_1767:
        /*121c*/ 	.byte	0x03, 0x19
        /*121e*/ 	.short	0x00a0


	//----- nvinfo : EIATTR_PARAM_CBANK
	.align		4
        /*1220*/ 	.byte	0x04, 0x0a
        /*1222*/ 	.short	(.L_1769 - .L_1768)
	.align		4
.L_1768:
        /*1224*/ 	.word	index@(.nv.constant0._Z35group_norm_nhwc_fwd_one_pass_kernelI11Fp32IOFp32WLi512ELi160ELi640EEv26Group_norm_nhwc_fwd_params)
        /*1228*/ 	.short	0x0380
        /*122a*/ 	.short	0x00a0


	//----- nvinfo : EIATTR_SW_WAR
	.align		4
.L_1769:
        /*122c*/ 	.byte	0x04, 0x36
        /*122e*/ 	.short	(.L_1771 - .L_1770)
.L_1770:
        /*1230*/ 	.word	0x00000008
.L_1771:


//--------------------- .nv.info._Z35group_norm_nhwc_fwd_one_pass_kernelI11Fp32IOBf16WLi64ELi160ELi640EEv26Group_norm_nhwc_fwd_params --------------------------
	.section	.nv.info._Z35group_norm_nhwc_fwd_one_pass_kernelI11Fp32IOBf16WLi64ELi160ELi640EEv26Group_norm_nhwc_fwd_params,"",@"SHT_CUDA_INFO"
	.sectionflags	@""
	.align	4


	//----- nvinfo : EIATTR_CUDA_API_VERSION
	.align		4
        /*0000*/ 	.byte	0x04, 0x37
        /*0002*/ 	.short	(.L_1773 - .L_1772)
.L_1772:
        /*0004*/ 	.word	0x00000082


	//----- nvinfo : EIATTR_KPARAM_INFO
	.align		4
.L_1773:
        /*0008*/ 	.byte	0x04, 0x17
        /*000a*/ 	.short	(.L_1775 - .L_1774)
.L_1774:
        /*000c*/ 	.word	0x00000000
        /*0010*/ 	.short	0x0000
        /*0012*/ 	.short	0x0000
        /*0014*/ 	.byte	0x00, 0xf0, 0x81, 0x02


	//----- nvinfo : EIATTR_SPARSE_MMA_MASK
	.align		4
.L_1775:
        /*0018*/ 	.byte	0x03, 0x50
        /*001a*/ 	.short	0x0000


	//----- nvinfo : EIATTR_MAXREG_COUNT
	.align		4
        /*001c*/ 	.byte	0x03, 0x1b
        /*001e*/ 	.short	0x0060


	//----- nvinfo : EIATTR_NUM_BARRIERS
	.align		4
        /*0020*/ 	.byte	0x02, 0x4c
        /*0022*/ 	.byte	0x01
	.zero		1


	//----- nvinfo : EIATTR_MERCURY_ISA_VERSION
	.align		4
        /*0024*/ 	.byte	0x03, 0x5f
        /*0026*/ 	.short	0x0101


	//----- nvinfo : EIATTR_INT_WARP_WIDE_INSTR_OFFSETS
	.align		4
        /*0028*/ 	.byte	0x04, 0x31
        /*002a*/ 	.short	(.L_1777 - .L_1776)


	//   ....[0]....
.L_1776:
        /*002c*/ 	.word	0x00001970


	//   ....[1]....
        /*0030*/ 	.word	0x000019b0


	//   ....[2]....
        /*0034*/ 	.word	0x00001a30


	//   ....[3]....
        /*0038*/ 	.word	0x00001a40


	//   ....[4]....
        /*003c*/ 	.word	0x00001be0


	//   ....[5]....
        /*0040*/ 	.word	0x00001c40


	//   ....[6]....
        /*0044*/ 	.word	0x00001c60


	//   ....[7]....
        /*0048*/ 	.word	0x00001c90


	//   ....[8]....
        /*004c*/ 	.word	0x00001fb0


	//   ....[9]....
        /*0050*/ 	.word	0x00001fe0


	//   ....[10]....
        /*0054*/ 	.word	0x00002000


	//   ....[11]....
        /*0058*/ 	.word	0x00002030


	//   ....[12]....
        /*005c*/ 	.word	0x00002280


	//   ....[13]....
        /*0060*/ 	.word	0x000022a0


	//----- nvinfo : EIATTR_COOP_GROUP_MASK_REGIDS
	.align		4
.L_1777:
        /*0064*/ 	.byte	0x04, 0x29
        /*0066*/ 	.short	(.L_1779 - .L_1778)


	//   ....[0]....
.L_1778:
        /*0068*/ 	.word	0xffffffff


	//   ....[1]....
        /*006c*/ 	.word	0xffffffff


	//   ....[2]....
        /*0070*/ 	.word	0xffffffff


	//   ....[3]....
        /*0074*/ 	.word	0xffffffff


	//   ....[4]....
        /*0078*/ 	.word	0xffffffff


	//   ....[5]....
        /*007c*/ 	.word	0xffffffff


	//   ....[6]....
        /*0080*/ 	.word	0xffffffff


	//   ....[7]....
        /*0084*/ 	.word	0xffffffff


	//   ....[8]....
        /*0088*/ 	.word	0xffffffff


	//   ....[9]....
        /*008c*/ 	.word	0xffffffff


	//----- nvinfo : EIATTR_COOP_GROUP_INSTR_OFFSETS
	.align		4
.L_1779:
        /*0090*/ 	.byte	0x04, 0x28
        /*0092*/ 	.short	(.L_1781 - .L_1780)


	//   ....[0]....
.L_1780:
        /*0094*/ 	.word	0x00000fc0


	//   ....[1]....
        /*0098*/ 	.word	0x00000fd0


	//   ....[2]....
        /*009c*/ 	.word	0x00001000


	//   ....[3]....
        /*00a0*/ 	.word	0x00001010


	//   ....[4]....
        /*00a4*/ 	.word	0x00001050


	//   ....[5]....
        /*00a8*/ 	.word	0x00001060


	//   ....[6]....
        /*00ac*/ 	.word	0x000010a0


	//   ....[7]....
        /*00b0*/ 	.word	0x000010b0


	//   ....[8]....
        /*00b4*/ 	.word	0x00001140


	//   ....[9]....
        /*00b8*/ 	.word	0x00001150


	//----- nvinfo : EIATTR_VRC_CTA_INIT_COUNT
	.align		4
.L_1781:
        /*00bc*/ 	.byte	0x02, 0x4a
	.zero		1
	.zero		1


	//----- nvinfo : EIATTR_EXIT_INSTR_OFFSETS
	.align		4
        /*00c0*/ 	.byte	0x04, 0x1c
        /*00c2*/ 	.short	(.L_1783 - .L_1782)


	//   ....[0]....
.L_1782:
        /*00c4*/ 	.word	0x00000070


	//   ....[1]....
        /*00c8*/ 	.word	0x00004330


	//----- nvinfo : EIATTR_MAX_THREADS
	.align		4
.L_1783:
        /*00cc*/ 	.byte	0x04, 0x05
        /*00ce*/ 	.short	(.L_1785 - .L_1784)
.L_1784:
        /*00d0*/ 	.word	0x00000280
        /*00d4*/ 	.word	0x00000001
        /*00d8*/ 	.word	0x00000001


	//----- nvinfo : EIATTR_CRS_STACK_SIZE
	.align		4
.L_1785:
        /*00dc*/ 	.byte	0x04, 0x1e
        /*00de*/ 	.short	(.L_1787 - .L_1786)
.L_1786:
        /*00e0*/ 	.word	0x00000000


	//----- nvinfo : EIATTR_CBANK_PARAM_SIZE
	.align		4
.L_1787:
        /*00e4*/ 	.byte	0x03, 0x19
        /*00e6*/ 	.short	0x00a0


	//----- nvinfo : EIATTR_PARAM_CBANK
	.align		4
        /*00e8*/ 	.byte	0x04, 0x0a
        /*00ea*/ 	.short	(.L_1789 - .L_1788)
	.align		4
.L_1788:
        /*00ec*/ 	.word	index@(.nv.constant0._Z35group_norm_nhwc_fwd_one_pass_kernelI11Fp32IOBf16WLi64ELi160ELi640EEv26Group_norm_nhwc_fwd_params)
        /*00f0*/ 	.short	0x0380
        /*00f2*/ 	.short	0x00a0


	//----- nvinfo : EIATTR_SW_WAR
	.align		4
.L_1789:
        /*00f4*/ 	.byte	0x04, 0x36
        /*00f6*/ 	.short	(.L_1791 - .L_1790)
.L_1790:
        /*00f8*/ 	.word	0x00000008
.L_1791:


//--------------------- .nv.info._Z35group_norm_nhwc_fwd_one_pass_kernelI11Fp32IOBf16WLi128ELi160ELi640EEv26Group_norm_nhwc_fwd_params --------------------------
	.section	.nv.info._Z35group_norm_nhwc_fwd_one_pass_kernelI11Fp32IOBf16WLi128ELi160ELi640EEv26Group_norm_nhwc_fwd_params,"",@"SHT_CUDA_INFO"
	.sectionflags	@""
	.align	4


	//----- nvinfo : EIATTR_CUDA_API_VERSION
	.align		4
        /*0000*/ 	.byte	0x04, 0x37
        /*0002*/ 	.short	(.L_1793 - .L_1792)
.L_1792:
        /*0004*/ 	.word	0x00000082


	//----- nvinfo : EIATTR_KPARAM_INFO
	.align		4
.L_1793:
        /*0008*/ 	.byte	0x04, 0x17
        /*000a*/ 	.short	(.L_1795 - .L_1794)
.L_1794:
        /*000c*/ 	.word	0x00000000
        /*0010*/ 	.short	0x0000
        /*0012*/ 	.short	0x0000
        /*0014*/ 	.byte	0x00, 0xf0, 0x81, 0x02


	//----- nvinfo : EIATTR_SPARSE_MMA_MASK
	.align		4
.L_1795:
        /*0018*/ 	.byte	0x03, 0x50
        /*001a*/ 	.short	0x0000


	//----- nvinfo : EIATTR_MAXREG_COUNT
	.align		4
        /*001c*/ 	.byte	0x03, 0x1b
        /*001e*/ 	.short	0x0060


	//----- nvinfo : EIATTR_NUM_BARRIERS
	.align		4
        /*0020*/ 	.byte	0x02, 0x4c
        /*0022*/ 	.byte	0x01
	.zero		1


	//----- nvinfo : EIATTR_MERCURY_ISA_VERSION
	.align		4
        /*0024*/ 	.byte	0x03, 0x5f
        /*0026*/ 	.short	0x0101


	//----- nvinfo : EIATTR_COOP_GROUP_MASK_REGIDS
	.align		4
        /*0028*/ 	.byte	0x04, 0x29
        /*002a*/ 	.short	(.L_1797 - .L_1796)


	//   ....[0]....
.L_1796:
        /*002c*/ 	.word	0xffffffff


	//   ....[1]....
        /*0030*/ 	.word	0xffffffff


	//   ....[2]....
        /*0034*/ 	.word	0xffffffff


	//   ....[3]....
        /*0038*/ 	.word	0xffffffff


	//   ....[4]....
        /*003c*/ 	.word	0xffffffff


	//   ....[5]....
        /*0040*/ 	.word	0xffffffff


	//   ....[6]....
        /*0044*/ 	.word	0xffffffff


	//   ....[7]....
        /*0048*/ 	.word	0xffffffff


	//   ....[8]....
        /*004c*/ 	.word	0xffffffff


	//   ....[9]....
        /*0050*/ 	.word	0xffffffff


	//----- nvinfo : EIATTR_COOP_GROUP_INSTR_OFFSETS
	.align		4
.L_1797:
        /*0054*/ 	.byte	0x04, 0x28
        /*0056*/ 	.short	(.L_1799 - .L_1798)


	//   ....[0]....
.L_1798:
        /*0058*/ 	.word	0x00001940


	//   ....[1]....
        /*005c*/ 	.word	0x00001950


	//   ....[2]....
        /*0060*/ 	.word	0x00001980


	//   ....[3]....
        /*0064*/ 	.word	0x00001990


	//   ....[4]....
        /*0068*/ 	.word	0x000019d0


	//   ....[5]....
        /*006c*/ 	.word	0x000019e0


	//   ....[6]....
        /*0070*/ 	.word	0x00001a20


	//   ....[7]....
        /*0074*/ 	.word	0x00001a30


	//   ....[8]....
        /*0078*/ 	.word	0x00001ac0


	//   ....[9]....
        /*007c*/ 	.word	0x00001ad0


	//----- nvinfo : EIATTR_VRC_CTA_INIT_COUNT
	.align		4
.L_1799:
        /*0080*/ 	.byte	0x02, 0x4a
	.zero		1
	.zero		1


	//----- nvinfo : EIATTR_EXIT_INSTR_OFFSETS
	.align		4
        /*0084*/ 	.byte	0x04, 0x1c
        /*0086*/ 	.short	(.L_1801 - .L_1800)


	//   ....[0]....
.L_1800:
        /*0088*/ 	.word	0x00000060


	//   ....[1]....
        /*008c*/ 	.word	0x00006470


	//----- nvinfo : EIATTR_MAX_THREADS
	.align		4
.L_1801:
        /*0090*/ 	.byte	0x04, 0x05
        /*0092*/ 	.short	(.L_1803 - .L_1802)
.L_1802:
        /*0094*/ 	.word	0x00000280
        /*0098*/ 	.word	0x00000001
        /*009c*/ 	.word	0x00000001


	//----- nvinfo : EIATTR_CRS_STACK_SIZE
	.align		4
.L_1803:
        /*00a0*/ 	.byte	0x04, 0x1e
        /*00a2*/ 	.short	(.L_1805 - .L_1804)
.L_1804:
        /*00a4*/ 	.word	0x00000000


	//----- nvinfo : EIATTR_CBANK_PARAM_SIZE
	.align		4
.L_1805:
        /*00a8*/ 	.byte	0x03, 0x19
        /*00aa*/ 	.short	0x00a0


	//----- nvinfo : EIATTR_PARAM_CBANK
	.align		4
        /*00ac*/ 	.byte	0x04, 0x0a
        /*00ae*/ 	.short	(.L_1807 - .L_1806)
	.align		4
.L_1806:
        /*00b0*/ 	.word	index@(.nv.constant0._Z35group_norm_nhwc_fwd_one_pass_kernelI11Fp32IOBf16WLi128ELi160ELi640EEv26Group_norm_nhwc_fwd_params)
        /*00b4*/ 	.short	0x0380
        /*00b6*/ 	.short	0x00a0


	//----- nvinfo : EIATTR_SW_WAR
	.align		4
.L_1807:
        /*00b8*/ 	.byte	0x04, 0x36
        /*00ba*/ 	.short	(.L_1809 - .L_1808)
.L_1808:
        /*00bc*/ 	.word	0x00000008
.L_1809:


//--------------------- .nv.info._Z35group_norm_nhwc_fwd_one_pass_kernelI11Fp32IOBf16WLi256ELi160ELi640EEv26Group_norm_nhwc_fwd_params --------------------------
	.section	.nv.info._Z35group_norm_nhwc_fwd_one_pass_kernelI11Fp32IOBf16WLi256ELi160ELi640EEv26Group_norm_nhwc_fwd_params,"",@"SHT_CUDA_INFO"
	.sectionflags	@""
	.align	4


	//----- nvinfo : EIATTR_CUDA_API_VERSION
	.align		4
        /*0000*/ 	.byte	0x04, 0x37
        /*0002*/ 	.short	(.L_1811 - .L_1810)
.L_1810:
        /*0004*/ 	.word	0x00000082


	//----- nvinfo : EIATTR_KPARAM_INFO
	.align		4
.L_1811:
        /*0008*/ 	.byte	0x04, 0x17
        /*000a*/ 	.short	(.L_1813 - .L_1812)
.L_1812:
        /*000c*/ 	.word	0x00000000
        /*0010*/ 	.short	0x0000
        /*0012*/ 	.short	0x0000
        /*0014*/ 	.byte	0x00, 0xf0, 0x81, 0x02


	//----- nvinfo : EIATTR_SPARSE_MMA_MASK
	.align		4
.L_1813:
        /*0018*/ 	.byte	0x03, 0x50
        /*001a*/ 	.short	0x0000


	//----- nvinfo : EIATTR_MAXREG_COUNT
	.align		4
        /*001c*/ 	.byte	0x03, 0x1b
        /*001e*/ 	.short	0x0060


	//----- nvinfo : EIATTR_NUM_BARRIERS
	.align		4
        /*0020*/ 	.byte	0x02, 0x4c
        /*0022*/ 	.byte	0x01
	.zero		1


	//----- nvinfo : EIATTR_MERCURY_ISA_VERSION
	.align		4
        /*0024*/ 	.byte	0x03, 0x5f
        /*0026*/ 	.short	0x0101


	//----- nvinfo : EIATTR_COOP_GROUP_MASK_REGIDS
	.align		4
        /*0028*/ 	.byte	0x04, 0x29
        /*002a*/ 	.short	(.L_1815 - .L_1814)


	//   ....[0]....
.L_1814:
        /*002c*/ 	.word	0xffffffff


	//   ....[1]....
        /*0030*/ 	.word	0xffffffff


	//   ....[2]....
        /*0034*/ 	.word	0xffffffff


	//   ....[3]....
        /*0038*/ 	.word	0xffffffff


	//   ....[4]....
        /*003c*/ 	.word	0xffffffff


	//   ....[5]....
        /*0040*/ 	.word	0xffffffff


	//   ....[6]....
        /*0044*/ 	.word	0xffffffff


	//   ....[7]....
        /*0048*/ 	.word	0xffffffff


	//   ....[8]....
        /*004c*/ 	.word	0xffffffff


	//   ....[9]....
        /*0050*/ 	.word	0xffffffff


	//----- nvinfo : EIATTR_COOP_GROUP_INSTR_OFFSETS
	.align		4
.L_1815:
        /*0054*/ 	.byte	0x04, 0x28
        /*0056*/ 	.short	(.L_1817 - .L_1816)


	//   ....[0]....
.L_1816:
        /*0058*/ 	.word	0x00002eb0


	//   ....[1]....
        /*005c*/ 	.word	0x00002ec0


	//   ....[2]....
        /*0060*/ 	.word	0x00002ef0


	//   ....[3]....
        /*0064*/ 	.word	0x00002f00


	//   ....[4]....
        /*0068*/ 	.word	0x00002f40


	//   ....[5]....
        /*006c*/ 	.word	0x00002f50


	//   ....[6]....
        /*0070*/ 	.word	0x00002fa0


	//   ....[7]....
        /*0074*/ 	.word	0x00002fb0


	//   ....[8]....
        /*0078*/ 	.word	0x00003040


	//   ....[9]....
        /*007c*/ 	.word	0x00003050


	//----- nvinfo : EIATTR_VRC_CTA_INIT_COUNT
	.align		4
.L_1817:
        /*0080*/ 	.byte	0x02, 0x4a
	.zero		1
	.zero		1


	//----- nvinfo : EIATTR_EXIT_INSTR_OFFSETS
	.align		4
        /*0084*/ 	.byte	0x04, 0x1c
        /*0086*/ 	.short	(.L_1819 - .L_1818)


	//   ....[0]....
.L_1818:
        /*0088*/ 	.word	0x00000060


	//   ....[1]....
        /*008c*/ 	.word	0x0000c1b0


	//----- nvinfo : EIATTR_MAX_THREADS
	.align		4
.L_1819:
        /*0090*/ 	.byte	0x04, 0x05
        /*0092*/ 	.short	(.L_1821 - .L_1820)
.L_1820:
        /*0094*/ 	.word	0x00000280
        /*0098*/ 	.word	0x00000001
        /*009c*/ 	.word	0x00000001


	//----- nvinfo : EIATTR_CRS_STACK_SIZE
	.align		4
.L_1821:
        /*00a0*/ 	.byte	0x04, 0x1e
        /*00a2*/ 	.short	(.L_1823 - .L_1822)
.L_1822:
        /*00a4*/ 	.word	0x00000000


	//----- nvinfo : EIATTR_CBANK_PARAM_SIZE
	.align		4
.L_1823:
        /*00a8*/ 	.byte	0x03, 0x19
        /*00aa*/ 	.short	0x00a0


	//----- nvinfo : EIATTR_PARAM_CBANK
	.align		4
        /*00ac*/ 	.byte	0x04, 0x0a
        /*00ae*/ 	.short	(.L_1825 - .L_1824)
	.align		4
.L_1824:
        /*00b0*/ 	.word	index@(.nv.constant0._Z35group_norm_nhwc_fwd_one_pass_kernelI11Fp32IOBf16WLi256ELi160ELi640EEv26Group_norm_nhwc_fwd_params)
        /*00b4*/ 	.short	0x0380
        /*00b6*/ 	.short	0x00a0


	//----- nvinfo : EIATTR_SW_WAR
	.align		4
.L_1825:
        /*00b8*/ 	.byte	0x04, 0x36
        /*00ba*/ 	.short	(.L_1827 - .L_1826)
.L_1826:
        /*00bc*/ 	.word	0x00000008
.L_1827:


//--------------------- .nv.info._Z35group_norm_nhwc_fwd_one_pass_kernelI11Fp32IOBf16WLi512ELi160ELi640EEv26Group_norm_nhwc_fwd_params --------------------------
	.section	.nv.info._Z35group_norm_nhwc_fwd_one_pass_kernelI11Fp32IOBf16WLi512ELi160ELi640EEv26Group_norm_nhwc_fwd_params,"",@"SHT_CUDA_INFO"
	.sectionflags	@""
	.align	4


	//----- nvinfo : EIATTR_CUDA_API_VERSION
	.align		4
        /*0000*/ 	.byte	0x04, 0x37
        /*0002*/ 	.short	(.L_1829 - .L_1828)
.L_1828:
        /*0004*/ 	.word	0x00000082


	//----- nvinfo : EIATTR_KPARAM_INFO
	.align		4
.L_1829:
        /*0008*/ 	.byte	0x04, 0x17
        /*000a*/ 	.short	(.L_1831 - .L_1830)
.L_1830:
        /*000c*/ 	.word	0x00000000
        /*0010*/ 	.short	0x0000
        /*0012*/ 	.short	0x0000
        /*0014*/ 	.byte	0x00, 0xf0, 0x81, 0x02


	//----- nvinfo : EIATTR_SPARSE_MMA_MASK
	.align		4
.L_1831:
        /*0018*/ 	.byte	0x03, 0x50
        /*001a*/ 	.short	0x0000


	//----- nvinfo : EIATTR_MAXREG_COUNT
	.align		4
        /*001c*/ 	.byte	0x03, 0x1b
        /*001e*/ 	.short	0x0060


	//----- nvinfo : EIATTR_NUM_BARRIERS
	.align		4
        /*0020*/ 	.byte	0x02, 0x4c
        /*0022*/ 	.byte	0x01
	.zero		1


	//----- nvinfo : EIATTR_ANNOTATIONS
	.align		4
        /*0024*/ 	.byte	0x04, 0x55
        /*0026*/ 	.short	(.L_1833 - .L_1832)


	//   ....[0]....
.L_1832:
        /* <DEDUP_REMOVED lines=274> */


	//----- nvinfo : EIATTR_MERCURY_ISA_VERSION
	.align		4
.L_1833:
        /*1130*/ 	.byte	0x03, 0x5f
        /*1132*/ 	.short	0x0101


	//----- nvinfo : EIATTR_COOP_GROUP_MASK_REGIDS
	.align		4
        /*1134*/ 	.byte	0x04, 0x29
        /*1136*/ 	.short	(.L_1835 - .L_1834)


	//   ....[0]....
.L_1834:
        /*1138*/ 	.word	0xffffffff


	//   ....[1]....
        /*113c*/ 	.word	0xffffffff


	//   ....[2]....
        /*1140*/ 	.word	0xffffffff


	//   ....[3]....
        /*1144*/ 	.word	0xffffffff


	//   ....[4]....
        /*1148*/ 	.word	0xffffffff


	//   ....[5]....
        /*114c*/ 	.word	0xffffffff


	//   ....[6]....
        /*1150*/ 	.word	0xffffffff


	//   ....[7]....
        /*1154*/ 	.word	0xffffffff


	//   ....[8]....
        /*1158*/ 	.word	0xffffffff


	//   ....[9]....
        /*115c*/ 	.word	0xffffffff


	//----- nvinfo : EIATTR_COOP_GROUP_INSTR_OFFSETS
	.align		4
.L_1835:
        /*1160*/ 	.byte	0x04, 0x28
        /*1162*/ 	.short	(.L_1837 - .L_1836)


	//   ....[0]....
.L_1836:
        /*1164*/ 	.word	0x00009460


	//   ....[1]....
        /*1168*/ 	.word	0x00009490


	//   ....[2]....
        /*116c*/ 	.word	0x000094b0


	//   ....[3]....
        /*1170*/ 	.word	0x000094e0


	//   ....[4]....
        /*1174*/ 	.word	0x000094f0


	//   ....[5]....
        /*1178*/ 	.word	0x00009510


	//   ....[6]....
        /*117c*/ 	.word	0x00009540


	//   ....[7]....
        /*1180*/ 	.word	0x00009560


	//   ....[8]....
        /*1184*/ 	.word	0x00009630


	//   ....[9]....
        /*1188*/ 	.word	0x00009640


	//----- nvinfo : EIATTR_VRC_CTA_INIT_COUNT
	.align		4
.L_1837:
        /*118c*/ 	.byte	0x02, 0x4a
	.zero		1
	.zero		1


	//----- nvinfo : EIATTR_EXIT_INSTR_OFFSETS
	.align		4
        /*1190*/ 	.byte	0x04, 0x1c
        /*1192*/ 	.short	(.L_1839 - .L_1838)


	//   ....[0]....
.L_1838:
        /*1194*/ 	.word	0x00000080


	//   ....[1]....
        /*1198*/ 	.word	0x00012440


	//----- nvinfo : EIATTR_MAX_THREADS
	.align		4
.L_1839:
        /*119c*/ 	.byte	0x04, 0x05
        /*119e*/ 	.short	(.L_1841 - .L_1840)
.L_1840:
        /*11a0*/ 	.word	0x00000280
        /*11a4*/ 	.word	0x00000001
        /*11a8*/ 	.word	0x00000001


	//----- nvinfo : EIATTR_CRS_STACK_SIZE
	.align		4
.L_1841:
        /*11ac*/ 	.byte	0x04, 0x1e
        /*11ae*/ 	.short	(.L_1843 - .L_1842)
.L_1842:
        /*11b0*/ 	.word	0x00000000


	//----- nvinfo : EIATTR_CBANK_PARAM_SIZE
	.align		4
.L_1843:
        /*11b4*/ 	.byte	0x03, 0x19
        /*11b6*/ 	.short	0x00a0


	//----- nvinfo : EIATTR_PARAM_CBANK
	.align		4
        /*11b8*/ 	.byte	0x04, 0x0a
        /*11ba*/ 	.short	(.L_1845 - .L_1844)
	.align		4
.L_1844:
        /*11bc*/ 	.word	index@(.nv.constant0._Z35group_norm_nhwc_fwd_one_pass_kernelI11Fp32IOBf16WLi512ELi160ELi640EEv26Group_norm_nhwc_fwd_params)
        /*11c0*/ 	.short	0x0380
        /*11c2*/ 	.short	0x00a0


	//----- nvinfo : EIATTR_SW_WAR
	.align		4
.L_1845:
        /*11c4*/ 	.byte	0x04, 0x36
        /*11c6*/ 	.short	(.L_1847 - .L_1846)
.L_1846:
        /*11c8*/ 	.word	0x00000008
.L_1847:


//--------------------- .nv.info._Z35group_norm_nhwc_fwd_one_pass_kernelI11Fp32IOFp16WLi64ELi160ELi640EEv26Group_norm_nhwc_fwd_params --------------------------
	.section	.nv.info._Z35group_norm_nhwc_fwd_one_pass_kernelI11Fp32IOFp16WLi64ELi160ELi640EEv26Group_norm_nhwc_fwd_params,"",@"SHT_CUDA_INFO"
	.sectionflags	@""
	.align	4


	//----- nvinfo : EIATTR_CUDA_API_VERSION
	.align		4
        /*0000*/ 	.byte	0x04, 0x37
        /*0002*/ 	.short	(.L_1849 - .L_1848)
.L_1848:
        /*0004*/ 	.word	0x00000082


	//----- nvinfo : EIATTR_KPARAM_INFO
	.align		4
.L_1849:
        /*0008*/ 	.byte	0x04, 0x17
        /*000a*/ 	.short	(.L_1851 - .L_1850)
.L_1850:
        /*000c*/ 	.word	0x00000000
        /*0010*/ 	.short	0x0000
        /*0012*/ 	.short	0x0000
        /*0014*/ 	.byte	0x00, 0xf0, 0x81, 0x02


	//----- nvinfo : EIATTR_SPARSE_MMA_MASK
	.align		4
.L_1851:
        /*0018*/ 	.byte	0x03, 0x50
        /*001a*/ 	.short	0x0000


	//----- nvinfo : EIATTR_MAXREG_COUNT
	.align		4
        /*001c*/ 	.byte	0x03, 0x1b
        /*001e*/ 	.short	0x0060


	//----- nvinfo : EIATTR_NUM_BARRIERS
	.align		4
        /*0020*/ 	.byte	0x02, 0x4c
        /*0022*/ 	.byte	0x01
	.zero		1


	//----- nvinfo : EIATTR_MERCURY_ISA_VERSION
	.align		4
        /*0024*/ 	.byte	0x03, 0x5f
        /*0026*/ 	.short	0x0101


	//----- nvinfo : EIATTR_INT_WARP_WIDE_INSTR_OFFSETS
	.align		4
        /*0028*/ 	.byte	0x04, 0x31
        /*002a*/ 	.short	(.L_1853 - .L_1852)


	//   ....[0]....
.L_1852:
        /*002c*/ 	.word	0x00001970


	//   ....[1]....
        /*0030*/ 	.word	0x000019b0


	//   ....[2]....
        /*0034*/ 	.word	0x00001a30


	//   ....[3]....
        /*0038*/ 	.word	0x00001a40


	//   ....[4]....
        /*003c*/ 	.word	0x00001be0


	//   ....[5]....
        /*0040*/ 	.word	0x00001c40


	//   ....[6]....
        /*0044*/ 	.word	0x00001c60


	//   ....[7]....
        /*0048*/ 	.word	0x00001c90


	//   ....[8]....
        /*004c*/ 	.word	0x00001fb0


	//   ....[9]....
        /*0050*/ 	.word	0x00001fe0


	//   ....[10]....
        /*0054*/ 	.word	0x00002000


	//   ....[11]....
        /*0058*/ 	.word	0x00002030


	//   ....[12]....
        /*005c*/ 	.word	0x00002280


	//   ....[13]....
        /*0060*/ 	.word	0x000022a0


	//----- nvinfo : EIATTR_COOP_GROUP_MASK_REGIDS
	.align		4
.L_1853:
        /*0064*/ 	.byte	0x04, 0x29
        /*0066*/ 	.short	(.L_1855 - .L_1854)


	//   ....[0]....
.L_1854:
        /*0068*/ 	.word	0xffffffff


	//   ....[1]....
        /*006c*/ 	.word	0xffffffff


	//   ....[2]....
        /*0070*/ 	.word	0xffffffff


	//   ....[3]....
        /*0074*/ 	.word	0xffffffff


	//   ....[4]....
        /*0078*/ 	.word	0xffffffff


	//   ....[5]....
        /*007c*/ 	.word	0xffffffff


	//   ....[6]....
        /*0080*/ 	.word	0xffffffff


	//   ....[7]....
        /*0084*/ 	.word	0xffffffff


	//   ....[8]....
        /*0088*/ 	.word	0xffffffff


	//   ....[9]....
        /*008c*/ 	.word	0xffffffff


	//----- nvinfo : EIATTR_COOP_GROUP_INSTR_OFFSETS
	.align		4
.L_1855:
        /*0090*/ 	.byte	0x04, 0x28
        /*0092*/ 	.short	(.L_1857 - .L_1856)


	//   ....[0]....
.L_1856:
        /*0094*/ 	.word	0x00000fc0


	//   ....[1]....
        /*0098*/ 	.word	0x00000fd0


	//   ....[2]....
        /*009c*/ 	.word	0x00001000


	//   ....[3]....
        /*00a0*/ 	.word	0x00001010


	//   ....[4]....
        /*00a4*/ 	.word	0x00001050


	//   ....[5]....
        /*00a8*/ 	.word	0x00001060


	//   ....[6]....
        /*00ac*/ 	.word	0x000010a0


	//   ....[7]....
        /*00b0*/ 	.word	0x000010b0


	//   ....[8]....
        /*00b4*/ 	.word	0x00001140


	//   ....[9]....
        /*00b8*/ 	.word	0x00001150


	//----- nvinfo : EIATTR_VRC_CTA_INIT_COUNT
	.align		4
.L_1857:
        /*00bc*/ 	.byte	0x02, 0x4a
	.zero		1
	.zero		1


	//----- nvinfo : EIATTR_EXIT_INSTR_OFFSETS
	.align		4
        /*00c0*/ 	.byte	0x04, 0x1c
        /*00c2*/ 	.short	(.L_1859 - .L_1858)


	//   ....[0]....
.L_1858:
        /*00c4*/ 	.word	0x00000070


	//   ....[1]....
        /*00c8*/ 	.word	0x00004330


	//----- nvinfo : EIATTR_MAX_THREADS
	.align		4
.L_1859:
        /*00cc*/ 	.byte	0x04, 0x05
        /*00ce*/ 	.short	(.L_1861 - .L_1860)
.L_1860:
        /*00d0*/ 	.word	0x00000280
        /*00d4*/ 	.word	0x00000001
        /*00d8*/ 	.word	0x00000001


	//----- nvinfo : EIATTR_CRS_STACK_SIZE
	.align		4
.L_1861:
        /*00dc*/ 	.byte	0x04, 0x1e
        /*00de*/ 	.short	(.L_1863 - .L_1862)
.L_1862:
        /*00e0*/ 	.word	0x00000000


	//----- nvinfo : EIATTR_CBANK_PARAM_SIZE
	.align		4
.L_1863:
        /*00e4*/ 	.byte	0x03, 0x19
        /*00e6*/ 	.short	0x00a0


	//----- nvinfo : EIATTR_PARAM_CBANK
	.align		4
        /*00e8*/ 	.byte	0x04, 0x0a
        /*00ea*/ 	.short	(.L_1865 - .L_1864)
	.align		4
.L_1864:
        /*00ec*/ 	.word	index@(.nv.constant0._Z35group_norm_nhwc_fwd_one_pass_kernelI11Fp32IOFp16WLi64ELi160ELi640EEv26Group_norm_nhwc_fwd_params)
        /*00f0*/ 	.short	0x0380
        /*00f2*/ 	.short	0x00a0


	//----- nvinfo : EIATTR_SW_WAR
	.align		4
.L_1865:
        /*00f4*/ 	.byte	0x04, 0x36
        /*00f6*/ 	.short	(.L_1867 - .L_1866)
.L_1866:
        /*00f8*/ 	.word	0x00000008
.L_1867:


//--------------------- .nv.info._Z35group_norm_nhwc_fwd_one_pass_kernelI11Fp32IOFp16WLi128ELi160ELi640EEv26Group_norm_nhwc_fwd_params --------------------------
	.section	.nv.info._Z35group_norm_nhwc_fwd_one_pass_kernelI11Fp32IOFp16WLi128ELi160ELi640EEv26Group_norm_nhwc_fwd_params,"",@"SHT_CUDA_INFO"
	.sectionflags	@""
	.align	4


	//----- nvinfo : EIATTR_CUDA_API_VERSION
	.align		4
        /*0000*/ 	.byte	0x04, 0x37
        /*0002*/ 	.short	(.L_1869 - .L_1868)
.L_1868:
        /*0004*/ 	.word	0x00000082


	//----- nvinfo : EIATTR_KPARAM_INFO
	.align		4
.L_1869:
        /*0008*/ 	.byte	0x04, 0x17
        /*000a*/ 	.short	(.L_1871 - .L_1870)
.L_1870:
        /*000c*/ 	.word	0x00000000
        /*0010*/ 	.short	0x0000
        /*0012*/ 	.short	0x0000
        /*0014*/ 	.byte	0x00, 0xf0, 0x81, 0x02


	//----- nvinfo : EIATTR_SPARSE_MMA_MASK
	.align		4
.L_1871:
        /*0018*/ 	.byte	0x03, 0x50
        /*001a*/ 	.short	0x0000


	//----- nvinfo : EIATTR_MAXREG_COUNT
	.align		4
        /*001c*/ 	.byte	0x03, 0x1b
        /*001e*/ 	.short	0x0060


	//----- nvinfo : EIATTR_NUM_BARRIERS
	.align		4
        /*0020*/ 	.byte	0x02, 0x4c
        /*0022*/ 	.byte	0x01
	.zero		1


	//----- nvinfo : EIATTR_MERCURY_ISA_VERSION
	.align		4
        /*0024*/ 	.byte	0x03, 0x5f
        /*0026*/ 	.short	0x0101


	//----- nvinfo : EIATTR_COOP_GROUP_MASK_REGIDS
	.align		4
        /*0028*/ 	.byte	0x04, 0x29
        /*002a*/ 	.short	(.L_1873 - .L_1872)


	//   ....[0]....
.L_1872:
        /*002c*/ 	.word	0xffffffff


	//   ....[1]....
        /*0030*/ 	.word	0xffffffff


	//   ....[2]....
        /*0034*/ 	.word	0xffffffff


	//   ....[3]....
        /*0038*/ 	.word	0xffffffff


	//   ....[4]....
        /*003c*/ 	.word	0xffffffff


	//   ....[5]....
        /*0040*/ 	.word	0xffffffff


	//   ....[6]....
        /*0044*/ 	.word	0xffffffff


	//   ....[7]....
        /*0048*/ 	.word	0xffffffff


	//   ....[8]....
        /*004c*/ 	.word	0xffffffff


	//   ....[9]....
        /*0050*/ 	.word	0xffffffff


	//----- nvinfo : EIATTR_COOP_GROUP_INSTR_OFFSETS
	.align		4
.L_1873:
        /*0054*/ 	.byte	0x04, 0x28
        /*0056*/ 	.short	(.L_1875 - .L_1874)


	//   ....[0]....
.L_1874:
        /*0058*/ 	.word	0x00001940


	//   ....[1]....
        /*005c*/ 	.word	0x00001950


	//   ....[2]....
        /*0060*/ 	.word	0x00001980


	//   ....[3]....
        /*0064*/ 	.word	0x00001990


	//   ....[4]....
        /*0068*/ 	.word	0x000019d0


	//   ....[5]....
        /*006c*/ 	.word	0x000019e0


	//   ....[6]....
        /*0070*/ 	.word	0x00001a20


	//   ....[7]....
        /*0074*/ 	.word	0x00001a30


	//   ....[8]....
        /*0078*/ 	.word	0x00001ac0


	//   ....[9]....
        /*007c*/ 	.word	0x00001ad0


	//----- nvinfo : EIATTR_VRC_CTA_INIT_COUNT
	.align		4
.L_1875:
        /*0080*/ 	.byte	0x02, 0x4a
	.zero		1
	.zero		1


	//----- nvinfo : EIATTR_EXIT_INSTR_OFFSETS
	.align		4
        /*0084*/ 	.byte	0x04, 0x1c
        /*0086*/ 	.short	(.L_1877 - .L_1876)


	//   ....[0]....
.L_1876:
        /*0088*/ 	.word	0x00000060


	//   ....[1]....
        /*008c*/ 	.word	0x00006470


	//----- nvinfo : EIATTR_MAX_THREADS
	.align		4
.L_1877:
        /*0090*/ 	.byte	0x04, 0x05
        /*0092*/ 	.short	(.L_1879 - .L_1878)
.L_1878:
        /*0094*/ 	.word	0x00000280
        /*0098*/ 	.word	0x00000001
        /*009c*/ 	.word	0x00000001


	//----- nvinfo : EIATTR_CRS_STACK_SIZE
	.align		4
.L_1879:
        /*00a0*/ 	.byte	0x04, 0x1e
        /*00a2*/ 	.short	(.L_1881 - .L_1880)
.L_1880:
        /*00a4*/ 	.word	0x00000000


	//----- nvinfo : EIATTR_CBANK_PARAM_SIZE
	.align		4
.L_1881:
        /*00a8*/ 	.byte	0x03, 0x19
        /*00aa*/ 	.short	0x00a0


	//----- nvinfo : EIATTR_PARAM_CBANK
	.align		4
        /*00ac*/ 	.byte	0x04, 0x0a
        /*00ae*/ 	.short	(.L_1883 - .L_1882)
	.align		4
.L_1882:
        /*00b0*/ 	.word	index@(.nv.constant0._Z35group_norm_nhwc_fwd_one_pass_kernelI11Fp32IOFp16WLi128ELi160ELi640EEv26Group_norm_nhwc_fwd_params)
        /*00b4*/ 	.short	0x0380
        /*00b6*/ 	.short	0x00a0


	//----- nvinfo : EIATTR_SW_WAR
	.align		4
.L_1883:
        /*00b8*/ 	.byte	0x04, 0x36
        /*00ba*/ 	.short	(.L_1885 - .L_1884)
.L_1884:
        /*00bc*/ 	.word	0x00000008
.L_1885:


//--------------------- .nv.info._Z35group_norm_nhwc_fwd_one_pass_kernelI11Fp32IOFp16WLi256ELi160ELi640EEv26Group_norm_nhwc_fwd_params --------------------------
	.section	.nv.info._Z35group_norm_nhwc_fwd_one_pass_kernelI11Fp32IOFp16WLi256ELi160ELi640EEv26Group_norm_nhwc_fwd_params,"",@"SHT_CUDA_INFO"
	.sectionflags	@""
	.align	4


	//----- nvinfo : EIATTR_CUDA_API_VERSION
	.align		4
        /*0000*/ 	.byte	0x04, 0x37
        /*0002*/ 	.short	(.L_1887 - .L_1886)
.L_1886:
        /*0004*/ 	.word	0x00000082


	//----- nvinfo : EIATTR_KPARAM_INFO
	.align		4
.L_1887:
        /*0008*/ 	.byte	0x04, 0x17
        /*000a*/ 	.short	(.L_1889 - .L_1888)
.L_1888:
        /*000c*/ 	.word	0x00000000
        /*0010*/ 	.short	0x0000
        /*0012*/ 	.short	0x0000
        /*0014*/ 	.byte	0x00, 0xf0, 0x81, 0x02


	//----- nvinfo : EIATTR_SPARSE_MMA_MASK
	.align		4
.L_1889:
        /*0018*/ 	.byte	0x03, 0x50
        /*001a*/ 	.short	0x0000


	//----- nvinfo : EIATTR_MAXREG_COUNT
	.align		4
        /*001c*/ 	.byte	0x03, 0x1b
        /*001e*/ 	.short	0x0060


	//----- nvinfo : EIATTR_NUM_BARRIERS
	.align		4
        /*0020*/ 	.byte	0x02, 0x4c
        /*0022*/ 	.byte	0x01
	.zero		1


	//----- nvinfo : EIATTR_MERCURY_ISA_VERSION
	.align		4
        /*0024*/ 	.byte	0x03, 0x5f
        /*0026*/ 	.short	0x0101


	//----- nvinfo : EIATTR_COOP_GROUP_MASK_REGIDS
	.align		4
        /*0028*/ 	.byte	0x04, 0x29
        /*002a*/ 	.short	(.L_1891 - .L_1890)


	//   ....[0]....
.L_1890:
        /*002c*/ 	.word	0xffffffff


	//   ....[1]....
        /*0030*/ 	.word	0xffffffff


	//   ....[2]....
        /*0034*/ 	.word	0xffffffff


	//   ....[3]....
        /*0038*/ 	.word	0xffffffff


	//   ....[4]....
        /*003c*/ 	.word	0xffffffff


	//   ....[5]....
        /*0040*/ 	.word	0xffffffff


	//   ....[6]....
        /*0044*/ 	.word	0xffffffff


	//   ....[7]....
        /*0048*/ 	.word	0xffffffff


	//   ....[8]....
        /*004c*/ 	.word	0xffffffff


	//   ....[9]....
        /*0050*/ 	.word	0xffffffff


	//----- nvinfo : EIATTR_COOP_GROUP_INSTR_OFFSETS
	.align		4
.L_1891:
        /*0054*/ 	.byte	0x04, 0x28
        /*0056*/ 	.short	(.L_1893 - .L_1892)


	//   ....[0]....
.L_1892:
        /*0058*/ 	.word	0x00002eb0


	//   ....[1]....
        /*005c*/ 	.word	0x00002ec0


	//   ....[2]....
        /*0060*/ 	.word	0x00002ef0


	//   ....[3]....
        /*0064*/ 	.word	0x00002f00


	//   ....[4]....
        /*0068*/ 	.word	0x00002f40


	//   ....[5]....
        /*006c*/ 	.word	0x00002f50


	//   ....[6]....
        /*0070*/ 	.word	0x00002fa0


	//   ....[7]....
        /*0074*/ 	.word	0x00002fb0


	//   ....[8]....
        /*0078*/ 	.word	0x00003040


	//   ....[9]....
        /*007c*/ 	.word	0x00003050


	//----- nvinfo : EIATTR_VRC_CTA_INIT_COUNT
	.align		4
.L_1893:
        /*0080*/ 	.byte	0x02, 0x4a
	.zero		1
	.zero		1


	//----- nvinfo : EIATTR_EXIT_INSTR_OFFSETS
	.align		4
        /*0084*/ 	.byte	0x04, 0x1c
        /*0086*/ 	.short	(.L_1895 - .L_1894)


	//   ....[0]....
.L_1894:
        /*0088*/ 	.word	0x00000060


	//   ....[1]....
        /*008c*/ 	.word	0x0000c1b0


	//----- nvinfo : EIATTR_MAX_THREADS
	.align		4
.L_1895:
        /*0090*/ 	.byte	0x04, 0x05
        /*0092*/ 	.short	(.L_1897 - .L_1896)
.L_1896:
        /*0094*/ 	.word	0x00000280
        /*0098*/ 	.word	0x00000001
        /*009c*/ 	.word	0x00000001


	//----- nvinfo : EIATTR_CRS_STACK_SIZE
	.align		4
.L_1897:
        /*00a0*/ 	.byte	0x04, 0x1e
        /*00a2*/ 	.short	(.L_1899 - .L_1898)
.L_1898:
        /*00a4*/ 	.word	0x00000000


	//----- nvinfo : EIATTR_CBANK_PARAM_SIZE
	.align		4
.L_1899:
        /*00a8*/ 	.byte	0x03, 0x19
        /*00aa*/ 	.short	0x00a0


	//----- nvinfo : EIATTR_PARAM_CBANK
	.align		4
        /*00ac*/ 	.byte	0x04, 0x0a
        /*00ae*/ 	.short	(.L_1901 - .L_1900)
	.align		4
.L_1900:
        /*00b0*/ 	.word	index@(.nv.constant0._Z35group_norm_nhwc_fwd_one_pass_kernelI11Fp32IOFp16WLi256ELi160ELi640EEv26Group_norm_nhwc_fwd_params)
        /*00b4*/ 	.short	0x0380
        /*00b6*/ 	.short	0x00a0


	//----- nvinfo : EIATTR_SW_WAR
	.align		4
.L_1901:
        /*00b8*/ 	.byte	0x04, 0x36
        /*00ba*/ 	.short	(.L_1903 - .L_1902)
.L_1902:
        /*00bc*/ 	.word	0x00000008
.L_1903:


//--------------------- .nv.info._Z35group_norm_nhwc_fwd_one_pass_kernelI11Fp32IOFp16WLi512ELi160ELi640EEv26Group_norm_nhwc_fwd_params --------------------------
	.section	.nv.info._Z35group_norm_nhwc_fwd_one_pass_kernelI11Fp32IOFp16WLi512ELi160ELi640EEv26Group_norm_nhwc_fwd_params,"",@"SHT_CUDA_INFO"
	.sectionflags	@""
	.align	4


	//----- nvinfo : EIATTR_CUDA_API_VERSION
	.align		4
        /*0000*/ 	.byte	0x04, 0x37
        /*0002*/ 	.short	(.L_1905 - .L_1904)
.L_1904:
        /*0004*/ 	.word	0x00000082


	//----- nvinfo : EIATTR_KPARAM_INFO
	.align		4
.L_1905:
        /*0008*/ 	.byte	0x04, 0x17
        /*000a*/ 	.short	(.L_1907 - .L_1906)
.L_1906:
        /*000c*/ 	.word	0x00000000
        /*0010*/ 	.short	0x0000
        /*0012*/ 	.short	0x0000
        /*0014*/ 	.byte	0x00, 0xf0, 0x81, 0x02


	//----- nvinfo : EIATTR_SPARSE_MMA_MASK
	.align		4
.L_1907:
        /*0018*/ 	.byte	0x03, 0x50
        /*001a*/ 	.short	0x0000


	//----- nvinfo : EIATTR_MAXREG_COUNT
	.align		4
        /*001c*/ 	.byte	0x03, 0x1b
        /*001e*/ 	.short	0x0060


	//----- nvinfo : EIATTR_NUM_BARRIERS
	.align		4
        /*0020*/ 	.byte	0x02, 0x4c
        /*0022*/ 	.byte	0x01
	.zero		1


	//----- nvinfo : EIATTR_ANNOTATIONS
	.align		4
        /*0024*/ 	.byte	0x04, 0x55
        /*0026*/ 	.short	(.L_1909 - .L_1908)


	//   ....[0]....
.L_1908:
        /* <DEDUP_REMOVED lines=274> */


	//----- nvinfo : EIATTR_MERCURY_ISA_VERSION
	.align		4
.L_1909:
        /*1130*/ 	.byte	0x03, 0x5f
        /*1132*/ 	.short	0x0101


	//----- nvinfo : EIATTR_COOP_GROUP_MASK_REGIDS
	.align		4
        /*1134*/ 	.byte	0x04, 0x29
        /*1136*/ 	.short	(.L_1911 - .L_1910)


	//   ....[0]....
.L_1910:
        /*1138*/ 	.word	0xffffffff


	//   ....[1]....
        /*113c*/ 	.word	0xffffffff


	//   ....[2]....
        /*1140*/ 	.word	0xffffffff


	//   ....[3]....
        /*1144*/ 	.word	0xffffffff


	//   ....[4]....
        /*1148*/ 	.word	0xffffffff


	//   ....[5]....
        /*114c*/ 	.word	0xffffffff


	//   ....[6]....
        /*1150*/ 	.word	0xffffffff


	//   ....[7]....
        /*1154*/ 	.word	0xffffffff


	//   ....[8]....
        /*1158*/ 	.word	0xffffffff


	//   ....[9]....
        /*115c*/ 	.word	0xffffffff


	//----- nvinfo : EIATTR_COOP_GROUP_INSTR_OFFSETS
	.align		4
.L_1911:
        /*1160*/ 	.byte	0x04, 0x28
        /*1162*/ 	.short	(.L_1913 - .L_1912)


	//   ....[0]....
.L_1912:
        /*1164*/ 	.word	0x00009460


	//   ....[1]....
        /*1168*/ 	.word	0x00009490


	//   ....[2]....
        /*116c*/ 	.word	0x000094b0


	//   ....[3]....
        /*1170*/ 	.word	0x000094e0


	//   ....[4]....
        /*1174*/ 	.word	0x000094f0


	//   ....[5]....
        /*1178*/ 	.word	0x00009510


	//   ....[6]....
        /*117c*/ 	.word	0x00009540


	//   ....[7]....
        /*1180*/ 	.word	0x00009560


	//   ....[8]....
        /*1184*/ 	.word	0x00009630


	//   ....[9]....
        /*1188*/ 	.word	0x00009640


	//----- nvinfo : EIATTR_VRC_CTA_INIT_COUNT
	.align		4
.L_1913:
        /*118c*/ 	.byte	0x02, 0x4a
	.zero		1
	.zero		1


	//----- nvinfo : EIATTR_EXIT_INSTR_OFFSETS
	.align		4
        /*1190*/ 	.byte	0x04, 0x1c
        /*1192*/ 	.short	(.L_1915 - .L_1914)


	//   ....[0]....
.L_1914:
        /*1194*/ 	.word	0x00000080


	//   ....[1]....
        /*1198*/ 	.word	0x00012440


	//----- nvinfo : EIATTR_MAX_THREADS
	.align		4
.L_1915:
        /*119c*/ 	.byte	0x04, 0x05
        /*119e*/ 	.short	(.L_1917 - .L_1916)
.L_1916:
        /*11a0*/ 	.word	0x00000280
        /*11a4*/ 	.word	0x00000001
        /*11a8*/ 	.word	0x00000001


	//----- nvinfo : EIATTR_CRS_STACK_SIZE
	.align		4
.L_1917:
        /*11ac*/ 	.byte	0x04, 0x1e
        /*11ae*/ 	.short	(.L_1919 - .L_1918)
.L_1918:
        /*11b0*/ 	.word	0x00000000


	//----- nvinfo : EIATTR_CBANK_PARAM_SIZE
	.align		4
.L_1919:
        /*11b4*/ 	.byte	0x03, 0x19
        /*11b6*/ 	.short	0x00a0


	//----- nvinfo : EIATTR_PARAM_CBANK
	.align		4
        /*11b8*/ 	.byte	0x04, 0x0a
        /*11ba*/ 	.short	(.L_1921 - .L_1920)
	.align		4
.L_1920:
        /*11bc*/ 	.word	index@(.nv.constant0._Z35group_norm_nhwc_fwd_one_pass_kernelI11Fp32IOFp16WLi512ELi160ELi640EEv26Group_norm_nhwc_fwd_params)
        /*11c0*/ 	.short	0x0380
        /*11c2*/ 	.short	0x00a0


	//----- nvinfo : EIATTR_SW_WAR
	.align		4
.L_1921:
        /*11c4*/ 	.byte	0x04, 0x36
        /*11c6*/ 	.short	(.L_1923 - .L_1922)
.L_1922:
        /*11c8*/ 	.word	0x00000008
.L_1923:


//--------------------- .nv.callgraph             --------------------------
	.section	.nv.callgraph,"",@"SHT_CUDA_CALLGRAPH"
	.align	4
	.sectionentsize	8
	.align		4
        /*0000*/ 	.word	0x00000000
	.align		4
        /*0004*/ 	.word	0xffffffff
	.align		4
        /*0008*/ 	.word	0x00000000
	.align		4
        /*000c*/ 	.word	0xfffffffe
	.align		4
        /*0010*/ 	.word	0x00000000
	.align		4
        /*0014*/ 	.word	0xfffffffd
	.align		4
        /*0018*/ 	.word	0x00000000
	.align		4
        /*001c*/ 	.word	0xfffffffc


//--------------------- .nv.constant4             --------------------------
	.section	.nv.constant4,"a",@progbits
	.align	8
	.align		8
.nv.constant4:
        /*0000*/ 	.dword	_ZN62_INTERNAL_fe989378_31_group_norm_nhwc_one_pass_160_cu_f4b18ab14cuda3std3__45__cpo5beginE
	.align		8
        /*0008*/ 	.dword	_ZN62_INTERNAL_fe989378_31_group_norm_nhwc_one_pass_160_cu_f4b18ab14cuda3std3__45__cpo3endE
	.align		8
        /*0010*/ 	.dword	_ZN62_INTERNAL_fe989378_31_group_norm_nhwc_one_pass_160_cu_f4b18ab14cuda3std3__45__cpo6cbeginE
	.align		8
        /*0018*/ 	.dword	_ZN62_INTERNAL_fe989378_31_group_norm_nhwc_one_pass_160_cu_f4b18ab14cuda3std3__45__cpo4cendE
	.align		8
        /*0020*/ 	.dword	_ZN62_INTERNAL_fe989378_31_group_norm_nhwc_one_pass_160_cu_f4b18ab14cuda3std3__45__cpo6rbeginE
	.align		8
        /*0028*/ 	.dword	_ZN62_INTERNAL_fe989378_31_group_norm_nhwc_one_pass_160_cu_f4b18ab14cuda3std3__45__cpo4rendE
	.align		8
        /*0030*/ 	.dword	_ZN62_INTERNAL_fe989378_31_group_norm_nhwc_one_pass_160_cu_f4b18ab14cuda3std3__45__cpo7crbeginE
	.align		8
        /*0038*/ 	.dword	_ZN62_INTERNAL_fe989378_31_group_norm_nhwc_one_pass_160_cu_f4b18ab14cuda3std3__45__cpo5crendE
	.align		8
        /*0040*/ 	.dword	_ZN62_INTERNAL_fe989378_31_group_norm_nhwc_one_pass_160_cu_f4b18ab14cuda3std3__464_GLOBAL__N__fe989378_31_group_norm_nhwc_one_pass_160_cu_f4b18ab16ignoreE
	.align		8
        /*0048*/ 	.dword	_ZN62_INTERNAL_fe989378_31_group_norm_nhwc_one_pass_160_cu_f4b18ab14cuda3std3__419piecewise_constructE
	.align		8
        /*0050*/ 	.dword	_ZN62_INTERNAL_fe989378_31_group_norm_nhwc_one_pass_160_cu_f4b18ab14cuda3std3__48in_placeE
	.align		8
        /*0058*/ 	.dword	_ZN62_INTERNAL_fe989378_31_group_norm_nhwc_one_pass_160_cu_f4b18ab14cuda3std3__420unreachable_sentinelE
	.align		8
        /*0060*/ 	.dword	_ZN62_INTERNAL_fe989378_31_group_norm_nhwc_one_pass_160_cu_f4b18ab14cuda3std3__47nulloptE
	.align		8
        /*0068*/ 	.dword	_ZN62_INTERNAL_fe989378_31_group_norm_nhwc_one_pass_160_cu_f4b18ab14cuda3std3__48unexpectE
	.align		8
        /*0070*/ 	.dword	_ZN62_INTERNAL_fe989378_31_group_norm_nhwc_one_pass_160_cu_f4b18ab14cuda3std6ranges3__45__cpo4swapE
	.align		8
        /*0078*/ 	.dword	_ZN62_INTERNAL_fe989378_31_group_norm_nhwc_one_pass_160_cu_f4b18ab14cuda3std6ranges3__45__cpo9iter_moveE
	.align		8
        /*0080*/ 	.dword	_ZN62_INTERNAL_fe989378_31_group_norm_nhwc_one_pass_160_cu_f4b18ab14cuda3std6ranges3__45__cpo5beginE
	.align		8
        /*0088*/ 	.dword	_ZN62_INTERNAL_fe989378_31_group_norm_nhwc_one_pass_160_cu_f4b18ab14cuda3std6ranges3__45__cpo3endE
	.align		8
        /*0090*/ 	.dword	_ZN62_INTERNAL_fe989378_31_group_norm_nhwc_one_pass_160_cu_f4b18ab14cuda3std6ranges3__45__cpo6cbeginE
	.align		8
        /*0098*/ 	.dword	_ZN62_INTERNAL_fe989378_31_group_norm_nhwc_one_pass_160_cu_f4b18ab14cuda3std6ranges3__45__cpo4cendE
	.align		8
        /*00a0*/ 	.dword	_ZN62_INTERNAL_fe989378_31_group_norm_nhwc_one_pass_160_cu_f4b18ab14cuda3std6ranges3__45__cpo7advanceE
	.align		8
        /*00a8*/ 	.dword	_ZN62_INTERNAL_fe989378_31_group_norm_nhwc_one_pass_160_cu_f4b18ab14cuda3std6ranges3__45__cpo9iter_swapE
	.align		8
        /*00b0*/ 	.dword	_ZN62_INTERNAL_fe989378_31_group_norm_nhwc_one_pass_160_cu_f4b18ab14cuda3std6ranges3__45__cpo4nextE
	.align		8
        /*00b8*/ 	.dword	_ZN62_INTERNAL_fe989378_31_group_norm_nhwc_one_pass_160_cu_f4b18ab14cuda3std6ranges3__45__cpo4prevE
	.align		8
        /*00c0*/ 	.dword	_ZN62_INTERNAL_fe989378_31_group_norm_nhwc_one_pass_160_cu_f4b18ab14cuda3std6ranges3__45__cpo4dataE
	.align		8
        /*00c8*/ 	.dword	_ZN62_INTERNAL_fe989378_31_group_norm_nhwc_one_pass_160_cu_f4b18ab14cuda3std6ranges3__45__cpo5cdataE
	.align		8
        /*00d0*/ 	.dword	_ZN62_INTERNAL_fe989378_31_group_norm_nhwc_one_pass_160_cu_f4b18ab14cuda3std6ranges3__45__cpo4sizeE
	.align		8
        /*00d8*/ 	.dword	_ZN62_INTERNAL_fe989378_31_group_norm_nhwc_one_pass_160_cu_f4b18ab14cuda3std6ranges3__45__cpo5ssizeE
	.align		8
        /*00e0*/ 	.dword	_ZN62_INTERNAL_fe989378_31_group_norm_nhwc_one_pass_160_cu_f4b18ab14cuda3std6ranges3__45__cpo8distanceE
	.align		8
        /*00e8*/ 	.dword	_ZN62_INTERNAL_fe989378_31_group_norm_nhwc_one_pass_160_cu_f4b18ab16thrust24THRUST_300001_SM_1030_NS6system6detail10sequential3seqE
	.align		8
        /*00f0*/ 	.dword	_ZN62_INTERNAL_fe989378_31_group_norm_nhwc_one_pass_160_cu_f4b18ab16thrust24THRUST_300001_SM_1030_NS12placeholders2_1E
	.align		8
        /*00f8*/ 	.dword	_ZN62_INTERNAL_fe989378_31_group_norm_nhwc_one_pass_160_cu_f4b18ab16thrust24THRUST_300001_SM_1030_NS12placeholders2_2E
	.align		8
        /*0100*/ 	.dword	_ZN62_INTERNAL_fe989378_31_group_norm_nhwc_one_pass_160_cu_f4b18ab16thrust24THRUST_300001_SM_1030_NS12placeholders2_3E
	.align		8
        /*0108*/ 	.dword	_ZN62_INTERNAL_fe989378_31_group_norm_nhwc_one_pass_160_cu_f4b18ab16thrust24THRUST_300001_SM_1030_NS12placeholders2_4E
	.align		8
        /*0110*/ 	.dword	_ZN62_INTERNAL_fe989378_31_group_norm_nhwc_one_pass_160_cu_f4b18ab16thrust24THRUST_300001_SM_1030_NS12placeholders2_5E
	.align		8
        /*0118*/ 	.dword	_ZN62_INTERNAL_fe989378_31_group_norm_nhwc_one_pass_160_cu_f4b18ab16thrust24THRUST_300001_SM_1030_NS12placeholders2_6E
	.align		8
        /*0120*/ 	.dword	_ZN62_INTERNAL_fe989378_31_group_norm_nhwc_one_pass_160_cu_f4b18ab16thrust24THRUST_300001_SM_1030_NS12placeholders2_7E
	.align		8
        /*0128*/ 	.dword	_ZN62_INTERNAL_fe989378_31_group_norm_nhwc_one_pass_160_cu_f4b18ab16thrust24THRUST_300001_SM_1030_NS12placeholders2_8E
	.align		8
        /*0130*/ 	.dword	_ZN62_INTERNAL_fe989378_31_group_norm_nhwc_one_pass_160_cu_f4b18ab16thrust24THRUST_300001_SM_1030_NS12placeholders2_9E
	.align		8
        /*0138*/ 	.dword	_ZN62_INTERNAL_fe989378_31_group_norm_nhwc_one_pass_160_cu_f4b18ab16thrust24THRUST_300001_SM_1030_NS12placeholders3_10E


//--------------------- .text._ZN3cub18CUB_300001_SM_10306detail11EmptyKernelIvEEvv --------------------------
	.section	.text._ZN3cub18CUB_300001_SM_10306detail11EmptyKernelIvEEvv,"ax",@progbits
	.align	128
        .global         _ZN3cub18CUB_300001_SM_10306detail11EmptyKernelIvEEvv
        .type           _ZN3cub18CUB_300001_SM_10306detail11EmptyKernelIvEEvv,@function
        .size           _ZN3cub18CUB_300001_SM_10306detail11EmptyKernelIvEEvv,(.L_x_4879 - _ZN3cub18CUB_300001_SM_10306detail11EmptyKernelIvEEvv)
        .other          _ZN3cub18CUB_300001_SM_10306detail11EmptyKernelIvEEvv,@"STO_CUDA_ENTRY STV_DEFAULT"
_ZN3cub18CUB_300001_SM_10306detail11EmptyKernelIvEEvv:
.text._ZN3cub18CUB_300001_SM_10306detail11EmptyKernelIvEEvv:
[----:B------:R-:W-:Y:S01]  /*0000*/  LDC R1, c[0x0][0x37c] ;  /* 0x0000df00ff017b82 */ /* 0x000fe20000000800 */
[----:B------:R-:W-:Y:S05]  /*0010*/  EXIT ;  /* 0x000000000000794d */ /* 0x000fea0003800000 */
.L_x_0:
[----:B------:R-:W-:-:S00]  /*0020*/  BRA `(.L_x_0) ;  /* 0xfffffffc00fc7947 */ /* 0x000fc0000383ffff */
[----:B------:R-:W-:-:S00]  /*0030*/  NOP ;  /* 0x0000000000007918 */ /* 0x000fc00000000000 */
        /* <DEDUP_REMOVED lines=12> */
.L_x_4879:


//--------------------- .text._Z35group_norm_nhwc_bwd_one_pass_kernelI11Bf16IOFp32WLi64ELi160ELi640EEv26Group_norm_nhwc_bwd_params --------------------------
	.section	.text._Z35group_norm_nhwc_bwd_one_pass_kernelI11Bf16IOFp32WLi64ELi160ELi640EEv26Group_norm_nhwc_bwd_params,"ax",@progbits
	.align	128
        .global         _Z35group_norm_nhwc_bwd_one_pass_kernelI11Bf16IOFp32WLi64ELi160ELi640EEv26Group_norm_nhwc_bwd_params
        .type           _Z35group_norm_nhwc_bwd_one_pass_kernelI11Bf16IOFp32WLi64ELi160ELi640EEv26Group_norm_nhwc_bwd_params,@function
        .size           _Z35group_norm_nhwc_bwd_one_pass_kernelI11Bf16IOFp32WLi64ELi160ELi640EEv26Group_norm_nhwc_bwd_params,(.L_x_4880 - _Z35group_norm_nhwc_bwd_one_pass_kernelI11Bf16IOFp32WLi64ELi160ELi640EEv26Group_norm_nhwc_bwd_params)
        .other          _Z35group_norm_nhwc_bwd_one_pass_kernelI11Bf16IOFp32WLi64ELi160ELi640EEv26Group_norm_nhwc_bwd_params,@"STO_CUDA_ENTRY STV_DEFAULT"
_Z35group_norm_nhwc_bwd_one_pass_kernelI11Bf16IOFp32WLi64ELi160ELi640EEv26Group_norm_nhwc_bwd_params:
.text._Z35group_norm_nhwc_bwd_one_pass_kernelI11Bf16IOFp32WLi64ELi160ELi640EEv26Group_norm_nhwc_bwd_params:
[----:B------:R-:W-:Y:S08]  /*0000*/  LDC R1, c[0x0][0x37c] ;  /* 0x0000df00ff017b82 */ /* 0x000ff00000000800 */
[----:B------:R-:W0:Y:S01]  /*0010*/  S2UR UR8, SR_CTAID.Y ;  /* 0x00000000000879c3 */ /* 0x000e220000002600 */
[----:B------:R-:W1:Y:S01]  /*0020*/  LDCU UR4, c[0x0][0x410] ;  /* 0x00008200ff0477ac */ /* 0x000e620008000800 */
[----:B------:R-:W1:Y:S01]  /*0030*/  LDCU UR5, c[0x0][0x3e0] ;  /* 0x00007c00ff0577ac */ /* 0x000e620008000800 */
[----:B------:R-:W2:Y:S01]  /*0040*/  LDCU.64 UR6, c[0x0][0x358] ;  /* 0x00006b00ff0677ac */ /* 0x000ea20008000a00 */
[----:B-1----:R-:W-:-:S04]  /*0050*/  UIMAD UR4, UR4, UR5, URZ ;  /* 0x00000005040472a4 */ /* 0x002fc8000f8e02ff */
[----:B0-----:R-:W-:-:S09]  /*0060*/  UISETP.GE.AND UP0, UPT, UR8, UR4, UPT ;  /* 0x000000040800728c */ /* 0x001fd2000bf06270 */
[----:B--2---:R-:W-:Y:S05]  /*0070*/  BRA.U UP0, `(.L_x_1) ;  /* 0x0000005d00147547 */ /* 0x004fea000b800000 */
[----:B------:R-:W0:Y:S01]  /*0080*/  S2R R4, SR_TID.X ;  /* 0x0000000000047919 */ /* 0x000e220000002100 */
[----:B------:R-:W-:Y:S01]  /*0090*/  HFMA2 R38, -RZ, RZ, 0, 0 ;  /* 0x00000000ff267431 */ /* 0x000fe200000001ff */
[----:B------:R-:W-:Y:S02]  /*00a0*/  MOV R41, UR8 ;  /* 0x0000000800297c02 */ /* 0x000fe40008000f00 */
[----:B0-----:R-:W-:-:S05]  /*00b0*/  LOP3.LUT R0, R4, 0xffff, RZ, 0xc0, !PT ;  /* 0x0000ffff04007812 */ /* 0x001fca00078ec0ff */
[----:B------:R-:W-:-:S05]  /*00c0*/  IMAD R0, R0, 0x334, RZ ;  /* 0x0000033400007824 */ /* 0x000fca00078e02ff */
[----:B------:R-:W-:Y:S02]  /*00d0*/  SHF.R.U32.HI R40, RZ, 0x10, R0 ;  /* 0x00000010ff287819 */ /* 0x000fe40000011600 */
[----:B------:R-:W0:Y:S02]  /*00e0*/  S2R R0, SR_LANEID ;  /* 0x0000000000007919 */ /* 0x000e240000000000 */
[----:B------:R-:W-:-:S05]  /*00f0*/  PRMT R2, R40, 0x9910, RZ ;  /* 0x0000991028027816 */ /* 0x000fca00000000ff */
[----:B------:R-:W-:-:S05]  /*0100*/  IMAD R2, R2, 0x50, RZ ;  /* 0x0000005002027824 */ /* 0x000fca00078e02ff */
[----:B------:R-:W-:-:S04]  /*0110*/  IADD3 R2, PT, PT, RZ, -R2, RZ ;  /* 0x80000002ff027210 */ /* 0x000fc80007ffe0ff */
[----:B------:R-:W-:-:S04]  /*0120*/  PRMT R39, R2, 0x7710, RZ ;  /* 0x0000771002277816 */ /* 0x000fc800000000ff */
[----:B------:R-:W-:-:S04]  /*0130*/  IADD3 R39, PT, PT, R39, R4, RZ ;  /* 0x0000000427277210 */ /* 0x000fc80007ffe0ff */
[----:B------:R-:W-:-:S04]  /*0140*/  SHF.L.U32 R39, R39, 0x1, RZ ;  /* 0x0000000127277819 */ /* 0x000fc800000006ff */
[----:B------:R-:W-:-:S07]  /*0150*/  LOP3.LUT R2, R39, 0xffff, RZ, 0xc0, !PT ;  /* 0x0000ffff27027812 */ /* 0x000fce00078ec0ff */
.L_x_44:
[----:B-1----:R-:W1:Y:S01]  /*0160*/  LDC R10, c[0x0][0x410] ;  /* 0x00010400ff0a7b82 */ /* 0x002e620000000800 */
[----:B--2---:R-:W2:Y:S01]  /*0170*/  LDCU UR4, c[0x0][0x41c] ;  /* 0x00008380ff0477ac */ /* 0x004ea20008000800 */
[----:B------:R-:W-:Y:S01]  /*0180*/  ISETP.GE.AND P2, PT, R41, RZ, PT ;  /* 0x000000ff2900720c */ /* 0x000fe20003f46270 */
[----:B---3--:R-:W3:Y:S01]  /*0190*/  LDCU.128 UR8, c[0x0][0x400] ;  /* 0x00008000ff0877ac */ /* 0x008ee20008000c00 */
[----:B01----:R-:W-:-:S04]  /*01a0*/  IABS R7, R10 ;  /* 0x0000000a00077213 */ /* 0x003fc80000000000 */
[----:B------:R-:W1:Y:S08]  /*01b0*/  I2F.RP R6, R7 ;  /* 0x0000000700067306 */ /* 0x000e700000209400 */
[----:B-1----:R-:W1:Y:S02]  /*01c0*/  MUFU.RCP R6, R6 ;  /* 0x0000000600067308 */ /* 0x002e640000001000 */
[----:B-1--4-:R-:W-:-:S06]  /*01d0*/  IADD3 R4, PT, PT, R6, 0xffffffe, RZ ;  /* 0x0ffffffe06047810 */ /* 0x012fcc0007ffe0ff */
[----:B------:R1:W4:Y:S02]  /*01e0*/  F2I.FTZ.U32.TRUNC.NTZ R5, R4 ;  /* 0x0000000400057305 */ /* 0x000324000021f000 */
[----:B-1----:R-:W-:Y:S02]  /*01f0*/  MOV R4, RZ ;  /* 0x000000ff00047202 */ /* 0x002fe40000000f00 */
[----:B----4-:R-:W-:-:S05]  /*0200*/  IADD3 R8, PT, PT, RZ, -R5, RZ ;  /* 0x80000005ff087210 */ /* 0x010fca0007ffe0ff */
[----:B------:R-:W-:Y:S01]  /*0210*/  IMAD R3, R8, R7, RZ ;  /* 0x0000000708037224 */ /* 0x000fe200078e02ff */
[----:B------:R-:W-:-:S03]  /*0220*/  IABS R8, R41 ;  /* 0x0000002900087213 */ /* 0x000fc60000000000 */
[----:B------:R-:W-:Y:S02]  /*0230*/  IMAD.HI.U32 R5, R5, R3, R4 ;  /* 0x0000000305057227 */ /* 0x000fe400078e0004 */
[----:B------:R-:W2:Y:S04]  /*0240*/  S2R R3, SR_CTAID.X ;  /* 0x0000000000037919 */ /* 0x000ea80000002500 */
[----:B------:R-:W-:-:S05]  /*0250*/  IMAD.HI.U32 R5, R5, R8, RZ ;  /* 0x0000000805057227 */ /* 0x000fca00078e00ff */
[----:B------:R-:W-:-:S05]  /*0260*/  IADD3 R6, PT, PT, -R5, RZ, RZ ;  /* 0x000000ff05067210 */ /* 0x000fca0007ffe1ff */
[----:B------:R-:W-:Y:S01]  /*0270*/  IMAD R4, R7, R6, R8 ;  /* 0x0000000607047224 */ /* 0x000fe200078e0208 */
[----:B------:R-:W-:-:S04]  /*0280*/  LOP3.LUT R6, R41, R10, RZ, 0x3c, !PT ;  /* 0x0000000a29067212 */ /* 0x000fc800078e3cff */
[----:B------:R-:W-:Y:S02]  /*0290*/  ISETP.GT.U32.AND P3, PT, R7, R4, PT ;  /* 0x000000040700720c */ /* 0x000fe40003f64070 */
[----:B------:R-:W-:Y:S01]  /*02a0*/  ISETP.GE.AND P4, PT, R6, RZ, PT ;  /* 0x000000ff0600720c */ /* 0x000fe20003f86270 */
[----:B--2---:R-:W-:-:S10]  /*02b0*/  IMAD R9, R3, UR4, R40 ;  /* 0x0000000403097c24 */ /* 0x004fd4000f8e0228 */
[-C--:B------:R-:W-:Y:S01]  /*02c0*/  @!P3 IADD3 R4, PT, PT, R4, -R7.reuse, RZ ;  /* 0x800000070404b210 */ /* 0x080fe20007ffe0ff */
[----:B------:R-:W1:Y:S01]  /*02d0*/  LDCU.U8 UR4, c[0x0][0x414] ;  /* 0x00008280ff0477ac */ /* 0x000e620008000000 */
[----:B------:R-:W-:Y:S02]  /*02e0*/  @!P3 IADD3 R5, PT, PT, R5, 0x1, RZ ;  /* 0x000000010505b810 */ /* 0x000fe40007ffe0ff */
[----:B---3--:R-:W-:Y:S02]  /*02f0*/  ISETP.GE.U32.AND P1, PT, R9, UR8, PT ;  /* 0x0000000809007c0c */ /* 0x008fe4000bf26070 */
[----:B------:R-:W-:Y:S02]  /*0300*/  SHF.R.S32.HI R13, RZ, 0x1f, R9 ;  /* 0x0000001fff0d7819 */ /* 0x000fe40000011409 */
[----:B------:R-:W-:Y:S02]  /*0310*/  ISETP.GE.U32.AND P0, PT, R4, R7, PT ;  /* 0x000000070400720c */ /* 0x000fe40003f06070 */
[----:B------:R-:W-:-:S02]  /*0320*/  ISETP.GT.U32.AND P5, PT, R7, R4, PT ;  /* 0x000000040700720c */ /* 0x000fc40003fa4070 */
[----:B------:R-:W-:Y:S02]  /*0330*/  ISETP.GE.AND.EX P1, PT, R13, UR9, PT, P1 ;  /* 0x000000090d007c0c */ /* 0x000fe4000bf26310 */
[----:B------:R-:W-:Y:S02]  /*0340*/  IADD3 R7, PT, PT, R4, -R7, RZ ;  /* 0x8000000704077210 */ /* 0x000fe40007ffe0ff */
[----:B------:R-:W-:Y:S02]  /*0350*/  IADD3 R15, PT, PT, R9, 0x8, RZ ;  /* 0x00000008090f7810 */ /* 0x000fe40007ffe0ff */
[----:B------:R-:W-:Y:S02]  /*0360*/  SEL R4, R7, R4, !P5 ;  /* 0x0000000407047207 */ /* 0x000fe40006800000 */
[----:B------:R-:W-:Y:S02]  /*0370*/  ISETP.GE.U32.AND P3, PT, R15, UR8, PT ;  /* 0x000000080f007c0c */ /* 0x000fe4000bf66070 */
[----:B------:R-:W-:-:S02]  /*0380*/  SHF.R.S32.HI R19, RZ, 0x1f, R15 ;  /* 0x0000001fff137819 */ /* 0x000fc4000001140f */
[----:B------:R-:W-:Y:S01]  /*0390*/  ISETP.NE.AND P5, PT, R10, RZ, PT ;  /* 0x000000ff0a00720c */ /* 0x000fe20003fa5270 */
[----:B------:R-:W2:Y:S01]  /*03a0*/  @!P1 LDC.64 R20, c[0x0][0x3f8] ;  /* 0x0000fe00ff149b82 */ /* 0x000ea20000000a00 */
[----:B------:R-:W-:Y:S02]  /*03b0*/  LOP3.LUT R7, RZ, R10, RZ, 0x33, !PT ;  /* 0x0000000aff077212 */ /* 0x000fe400078e33ff */
[----:B------:R-:W-:Y:S02]  /*03c0*/  @!P2 IADD3 R4, PT, PT, -R4, RZ, RZ ;  /* 0x000000ff0404a210 */ /* 0x000fe40007ffe1ff */
[----:B------:R-:W-:Y:S02]  /*03d0*/  ISETP.GE.AND.EX P3, PT, R19, UR9, PT, P3 ;  /* 0x0000000913007c0c */ /* 0x000fe4000bf66330 */
[----:B------:R-:W-:Y:S01]  /*03e0*/  @P0 IADD3 R5, PT, PT, R5, 0x1, RZ ;  /* 0x0000000105050810 */ /* 0x000fe20007ffe0ff */
[----:B------:R-:W3:Y:S01]  /*03f0*/  @!P1 LDC.64 R22, c[0x0][0x3a0] ;  /* 0x0000e800ff169b82 */ /* 0x000ee20000000a00 */
[----:B------:R-:W-:-:S02]  /*0400*/  SEL R61, R7, R4, !P5 ;  /* 0x00000004073d7207 */ /* 0x000fc40006800000 */
[----:B------:R-:W-:Y:S02]  /*0410*/  @!P4 IADD3 R5, PT, PT, -R5, RZ, RZ ;  /* 0x000000ff0505c210 */ /* 0x000fe40007ffe1ff */
[----:B------:R-:W-:Y:S01]  /*0420*/  IADD3 R17, PT, PT, R9, 0x10, RZ ;  /* 0x0000001009117810 */ /* 0x000fe20007ffe0ff */
[----:B------:R-:W-:Y:S01]  /*0430*/  IMAD R11, R61, 0xa0, RZ ;  /* 0x000000a03d0b7824 */ /* 0x000fe200078e02ff */
[----:B------:R-:W-:Y:S01]  /*0440*/  SEL R5, R7, R5, !P5 ;  /* 0x0000000507057207 */ /* 0x000fe20006800000 */
[----:B------:R-:W4:Y:S03]  /*0450*/  @!P1 LDC.64 R24, c[0x0][0x398] ;  /* 0x0000e600ff189b82 */ /* 0x000f260000000a00 */
[----:B------:R-:W-:Y:S02]  /*0460*/  IADD3 R64, P0, PT, R11, R2, RZ ;  /* 0x000000020b407210 */ /* 0x000fe40007f1e0ff */
[----:B------:R-:W-:-:S02]  /*0470*/  SHF.R.S32.HI R2, RZ, 0x1f, R5 ;  /* 0x0000001fff027819 */ /* 0x000fc40000011405 */
[----:B------:R-:W-:Y:S01]  /*0480*/  LEA.HI.X.SX32 R65, R11, RZ, 0x1, P0 ;  /* 0x000000ff0b417211 */ /* 0x000fe200000f0eff */
[----:B------:R-:W0:Y:S01]  /*0490*/  @!P3 LDC.64 R26, c[0x0][0x3f8] ;  /* 0x0000fe00ff1abb82 */ /* 0x000e220000000a00 */
[----:B------:R-:W-:Y:S01]  /*04a0*/  ISETP.GE.U32.AND P0, PT, R17, UR8, PT ;  /* 0x0000000811007c0c */ /* 0x000fe2000bf06070 */
[----:B------:R-:W-:Y:S02]  /*04b0*/  IMAD R2, R2, UR10, RZ ;  /* 0x0000000a02027c24 */ /* 0x000fe4000f8e02ff */
[----:B------:R-:W-:-:S04]  /*04c0*/  IMAD.WIDE.U32 R64, R5, UR10, R64 ;  /* 0x0000000a05407c25 */ /* 0x000fc8000f8e0040 */
[----:B------:R-:W-:Y:S01]  /*04d0*/  IMAD R67, R5, UR11, R2 ;  /* 0x0000000b05437c24 */ /* 0x000fe2000f8e0202 */
[----:B------:R-:W-:Y:S01]  /*04e0*/  @!P1 MOV R66, R64 ;  /* 0x0000004000429202 */ /* 0x000fe20000000f00 */
[----:B--2---:R-:W-:Y:S01]  /*04f0*/  @!P1 IMAD R2, R13, R20, RZ ;  /* 0x000000140d029224 */ /* 0x004fe200078e02ff */
[----:B------:R-:W-:Y:S01]  /*0500*/  @!P3 MOV R12, R64 ;  /* 0x00000040000cb202 */ /* 0x000fe20000000f00 */
[----:B------:R-:W2:Y:S01]  /*0510*/  @!P3 LDC.64 R28, c[0x0][0x3a0] ;  /* 0x0000e800ff1cbb82 */ /* 0x000ea20000000a00 */
[----:B------:R-:W-:Y:S01]  /*0520*/  IADD3 R67, PT, PT, R65, R67, RZ ;  /* 0x0000004341437210 */ /* 0x000fe20007ffe0ff */
[C---:B------:R-:W-:Y:S01]  /*0530*/  @!P1 IMAD R7, R9.reuse, R21, R2 ;  /* 0x0000001509079224 */ /* 0x040fe200078e0202 */
[----:B------:R-:W-:Y:S02]  /*0540*/  SHF.R.S32.HI R21, RZ, 0x1f, R17 ;  /* 0x0000001fff157819 */ /* 0x000fe40000011411 */
[----:B------:R-:W-:Y:S01]  /*0550*/  @!P3 MOV R13, R67 ;  /* 0x00000043000db202 */ /* 0x000fe20000000f00 */
[----:B------:R-:W-:Y:S01]  /*0560*/  @!P1 IMAD.WIDE.U32 R4, R9, R20, R66 ;  /* 0x0000001409049225 */ /* 0x000fe200078e0042 */
[----:B------:R-:W-:Y:S01]  /*0570*/  ISETP.GE.AND.EX P0, PT, R21, UR9, PT, P0 ;  /* 0x0000000915007c0c */ /* 0x000fe2000bf06300 */
[----:B------:R-:W1:Y:S03]  /*0580*/  @!P3 LDC.64 R30, c[0x0][0x398] ;  /* 0x0000e600ff1ebb82 */ /* 0x000e660000000a00 */
[----:B------:R-:W-:Y:S01]  /*0590*/  @!P1 IADD3 R5, PT, PT, R5, R7, RZ ;  /* 0x0000000705059210 */ /* 0x000fe20007ffe0ff */
[-C--:B0-----:R-:W-:Y:S01]  /*05a0*/  @!P3 IMAD R8, R19, R26.reuse, RZ ;  /* 0x0000001a1308b224 */ /* 0x081fe200078e02ff */
[C---:B------:R-:W-:Y:S01]  /*05b0*/  @!P1 SHF.L.U32 R11, R4.reuse, 0x1, RZ ;  /* 0x00000001040b9819 */ /* 0x040fe200000006ff */
[----:B------:R-:W-:Y:S01]  /*05c0*/  @!P3 IMAD.WIDE.U32 R12, R15, R26, R12 ;  /* 0x0000001a0f0cb225 */ /* 0x000fe200078e000c */
[----:B------:R-:W-:-:S02]  /*05d0*/  @!P1 SHF.L.U64.HI R2, R4, 0x1, R5 ;  /* 0x0000000104029819 */ /* 0x000fc40000010205 */
[----:B------:R-:W-:Y:S02]  /*05e0*/  CS2R R4, SRZ ;  /* 0x0000000000047805 */ /* 0x000fe4000001ff00 */
[----:B---3--:R-:W-:Y:S01]  /*05f0*/  @!P1 IADD3 R6, P2, PT, R11, R22, RZ ;  /* 0x000000160b069210 */ /* 0x008fe20007f5e0ff */
[----:B------:R-:W-:Y:S01]  /*0600*/  @!P3 IMAD R19, R15, R27, R8 ;  /* 0x0000001b0f13b224 */ /* 0x000fe200078e0208 */
[----:B------:R-:W-:Y:S01]  /*0610*/  IADD3 R27, PT, PT, R9, 0x18, RZ ;  /* 0x00000018091b7810 */ /* 0x000fe20007ffe0ff */
[----:B------:R-:W0:Y:S01]  /*0620*/  @!P0 LDC.64 R34, c[0x0][0x3a0] ;  /* 0x0000e800ff228b82 */ /* 0x000e220000000a00 */
[----:B------:R-:W-:Y:S02]  /*0630*/  @!P1 IADD3.X R7, PT, PT, R2, R23, RZ, P2, !PT ;  /* 0x0000001702079210 */ /* 0x000fe400017fe4ff */
[----:B------:R-:W-:Y:S02]  /*0640*/  @!P3 IADD3 R13, PT, PT, R13, R19, RZ ;  /* 0x000000130d0db210 */ /* 0x000fe40007ffe0ff */
[----:B------:R-:W-:Y:S01]  /*0650*/  ISETP.GE.U32.AND P2, PT, R27, UR8, PT ;  /* 0x000000081b007c0c */ /* 0x000fe2000bf46070 */
[----:B------:R-:W3:Y:S01]  /*0660*/  @!P1 LDG.E R4, desc[UR6][R6.64] ;  /* 0x0000000606049981 */ /* 0x000ee2000c1e1900 */
[----:B------:R-:W-:Y:S01]  /*0670*/  SHF.R.S32.HI R19, RZ, 0x1f, R27 ;  /* 0x0000001fff137819 */ /* 0x000fe2000001141b */
[----:B------:R-:W0:Y:S01]  /*0680*/  @!P0 LDC.64 R22, c[0x0][0x3f8] ;  /* 0x0000fe00ff168b82 */ /* 0x000e220000000a00 */
[----:B----4-:R-:W-:-:S02]  /*0690*/  @!P1 IADD3 R10, P4, PT, R11, R24, RZ ;  /* 0x000000180b0a9210 */ /* 0x010fc40007f9e0ff */
[----:B------:R-:W-:Y:S02]  /*06a0*/  ISETP.GE.AND.EX P2, PT, R19, UR9, PT, P2 ;  /* 0x0000000913007c0c */ /* 0x000fe4000bf46320 */
[----:B------:R-:W-:Y:S02]  /*06b0*/  @!P1 IADD3.X R11, PT, PT, R2, R25, RZ, P4, !PT ;  /* 0x00000019020b9210 */ /* 0x000fe400027fe4ff */
[C---:B------:R-:W-:Y:S01]  /*06c0*/  @!P3 SHF.L.U32 R15, R12.reuse, 0x1, RZ ;  /* 0x000000010c0fb819 */ /* 0x040fe200000006ff */
[----:B------:R-:W4:Y:S01]  /*06d0*/  @!P0 LDC.64 R44, c[0x0][0x398] ;  /* 0x0000e600ff2c8b82 */ /* 0x000f220000000a00 */
[----:B------:R-:W-:Y:S01]  /*06e0*/  @!P3 SHF.L.U64.HI R2, R12, 0x1, R13 ;  /* 0x000000010c02b819 */ /* 0x000fe2000001020d */
[----:B------:R1:W3:Y:S01]  /*06f0*/  @!P1 LDG.E R5, desc[UR6][R10.64] ;  /* 0x000000060a059981 */ /* 0x0002e2000c1e1900 */
[C---:B--2---:R-:W-:Y:S02]  /*0700*/  @!P3 IADD3 R12, P1, PT, R15.reuse, R28, RZ ;  /* 0x0000001c0f0cb210 */ /* 0x044fe40007f3e0ff */
[----:B-1----:R-:W-:-:S03]  /*0710*/  @!P3 IADD3 R14, P4, PT, R15, R30, RZ ;  /* 0x0000001e0f0eb210 */ /* 0x002fc60007f9e0ff */
[----:B------:R-:W1:Y:S01]  /*0720*/  @!P2 LDC.64 R46, c[0x0][0x3f8] ;  /* 0x0000fe00ff2eab82 */ /* 0x000e620000000a00 */
[----:B------:R-:W-:Y:S02]  /*0730*/  IADD3 R33, PT, PT, R9, 0x20, RZ ;  /* 0x0000002009217810 */ /* 0x000fe40007ffe0ff */
[C---:B------:R-:W-:Y:S02]  /*0740*/  @!P3 IADD3.X R13, PT, PT, R2.reuse, R29, RZ, P1, !PT ;  /* 0x0000001d020db210 */ /* 0x040fe40000ffe4ff */
[----:B------:R-:W-:Y:S02]  /*0750*/  @!P3 IADD3.X R15, PT, PT, R2, R31, RZ, P4, !PT ;  /* 0x0000001f020fb210 */ /* 0x000fe400027fe4ff */
[----:B------:R-:W-:Y:S01]  /*0760*/  @!P0 MOV R10, R64 ;  /* 0x00000040000a8202 */ /* 0x000fe20000000f00 */
[----:B0-----:R-:W-:Y:S01]  /*0770*/  @!P0 IMAD R2, R21, R22, RZ ;  /* 0x0000001615028224 */ /* 0x001fe200078e02ff */
[----:B------:R-:W-:Y:S02]  /*0780*/  @!P0 MOV R11, R67 ;  /* 0x00000043000b8202 */ /* 0x000fe40000000f00 */
[----:B------:R-:W-:-:S02]  /*0790*/  ISETP.GE.U32.AND P1, PT, R33, UR8, PT ;  /* 0x0000000821007c0c */ /* 0x000fc4000bf26070 */
[----:B------:R-:W-:Y:S01]  /*07a0*/  SHF.R.S32.HI R31, RZ, 0x1f, R33 ;  /* 0x0000001fff1f7819 */ /* 0x000fe20000011421 */
[C---:B------:R-:W-:Y:S02]  /*07b0*/  @!P0 IMAD R21, R17.reuse, R23, R2 ;  /* 0x0000001711158224 */ /* 0x040fe400078e0202 */
[----:B------:R-:W-:Y:S01]  /*07c0*/  @!P0 IMAD.WIDE.U32 R10, R17, R22, R10 ;  /* 0x00000016110a8225 */ /* 0x000fe200078e000a */
[----:B------:R-:W-:Y:S02]  /*07d0*/  ISETP.GE.AND.EX P1, PT, R31, UR9, PT, P1 ;  /* 0x000000091f007c0c */ /* 0x000fe4000bf26310 */
[----:B------:R-:W-:Y:S02]  /*07e0*/  CS2R R6, SRZ ;  /* 0x0000000000067805 */ /* 0x000fe4000001ff00 */
[----:B------:R-:W-:Y:S02]  /*07f0*/  IADD3 R37, PT, PT, R9, 0x28, RZ ;  /* 0x0000002809257810 */ /* 0x000fe40007ffe0ff */
[----:B------:R-:W-:-:S02]  /*0800*/  @!P0 IADD3 R11, PT, PT, R11, R21, RZ ;  /* 0x000000150b0b8210 */ /* 0x000fc40007ffe0ff */
[C---:B------:R-:W-:Y:S01]  /*0810*/  @!P0 SHF.L.U32 R29, R10.reuse, 0x1, RZ ;  /* 0x000000010a1d8819 */ /* 0x040fe200000006ff */
[----:B------:R0:W2:Y:S01]  /*0820*/  @!P3 LDG.E R6, desc[UR6][R12.64] ;  /* 0x000000060c06b981 */ /* 0x0000a2000c1e1900 */
[----:B------:R-:W-:Y:S01]  /*0830*/  ISETP.GE.U32.AND P4, PT, R37, UR8, PT ;  /* 0x0000000825007c0c */ /* 0x000fe2000bf86070 */
[----:B------:R-:W4:Y:S01]  /*0840*/  @!P2 LDC.64 R20, c[0x0][0x398] ;  /* 0x0000e600ff14ab82 */ /* 0x000f220000000a00 */
[----:B------:R-:W-:Y:S01]  /*0850*/  SHF.R.S32.HI R43, RZ, 0x1f, R37 ;  /* 0x0000001fff2b7819 */ /* 0x000fe20000011425 */
[----:B------:R4:W2:Y:S01]  /*0860*/  @!P3 LDG.E R7, desc[UR6][R14.64] ;  /* 0x000000060e07b981 */ /* 0x0008a2000c1e1900 */
[----:B------:R-:W-:Y:S01]  /*0870*/  @!P0 IADD3 R22, P6, PT, R29, R34, RZ ;  /* 0x000000221d168210 */ /* 0x000fe20007fde0ff */
[----:B-1----:R-:W-:Y:S01]  /*0880*/  @!P2 IMAD R18, R19, R46, RZ ;  /* 0x0000002e1312a224 */ /* 0x002fe200078e02ff */
[----:B------:R-:W-:Y:S02]  /*0890*/  ISETP.GE.AND.EX P4, PT, R43, UR9, PT, P4 ;  /* 0x000000092b007c0c */ /* 0x000fe4000bf86340 */
[----:B0-----:R-:W-:-:S02]  /*08a0*/  @!P0 SHF.L.U64.HI R12, R10, 0x1, R11 ;  /* 0x000000010a0c8819 */ /* 0x001fc4000001020b */
[----:B------:R-:W0:Y:S02]  /*08b0*/  @!P2 LDC.64 R10, c[0x0][0x3a0] ;  /* 0x0000e800ff0aab82 */ /* 0x000e240000000a00 */
[----:B------:R-:W-:Y:S01]  /*08c0*/  @!P0 IADD3.X R23, PT, PT, R12, R35, RZ, P6, !PT ;  /* 0x000000230c178210 */ /* 0x000fe200037fe4ff */
[----:B------:R-:W-:Y:S01]  /*08d0*/  @!P2 IMAD R35, R27, R47, R18 ;  /* 0x0000002f1b23a224 */ /* 0x000fe200078e0212 */
[----:B------:R-:W-:-:S04]  /*08e0*/  @!P2 MOV R18, R64 ;  /* 0x000000400012a202 */ /* 0x000fc80000000f00 */
[----:B----4-:R-:W1:Y:S01]  /*08f0*/  @!P1 LDC.64 R14, c[0x0][0x3f8] ;  /* 0x0000fe00ff0e9b82 */ /* 0x010e620000000a00 */
[----:B------:R-:W-:Y:S02]  /*0900*/  @!P2 MOV R19, R67 ;  /* 0x000000430013a202 */ /* 0x000fe40000000f00 */
[----:B------:R-:W-:Y:S02]  /*0910*/  @!P0 IADD3 R28, P6, PT, R29, R44, RZ ;  /* 0x0000002c1d1c8210 */ /* 0x000fe40007fde0ff */
[----:B------:R-:W-:Y:S01]  /*0920*/  IADD3 R16, PT, PT, R9, 0x30, RZ ;  /* 0x0000003009107810 */ /* 0x000fe20007ffe0ff */
[----:B------:R-:W-:Y:S01]  /*0930*/  @!P2 IMAD.WIDE.U32 R18, R27, R46, R18 ;  /* 0x0000002e1b12a225 */ /* 0x000fe200078e0012 */
[----:B------:R-:W-:Y:S01]  /*0940*/  @!P0 IADD3.X R29, PT, PT, R12, R45, RZ, P6, !PT ;  /* 0x0000002d0c1d8210 */ /* 0x000fe200037fe4ff */
[----:B------:R-:W4:Y:S01]  /*0950*/  LDC.64 R26, c[0x0][0x3b8] ;  /* 0x0000ee00ff1a7b82 */ /* 0x000f220000000a00 */
[----:B------:R-:W-:Y:S02]  /*0960*/  ISETP.GE.U32.AND P5, PT, R16, UR8, PT ;  /* 0x0000000810007c0c */ /* 0x000fe4000bfa6070 */
[----:B------:R-:W-:-:S02]  /*0970*/  SHF.R.S32.HI R25, RZ, 0x1f, R16 ;  /* 0x0000001fff197819 */ /* 0x000fc40000011410 */
[----:B------:R-:W-:-:S03]  /*0980*/  @!P2 IADD3 R19, PT, PT, R19, R35, RZ ;  /* 0x000000231313a210 */ /* 0x000fc60007ffe0ff */
[----:B------:R-:W4:Y:S01]  /*0990*/  @!P4 LDC.64 R12, c[0x0][0x3f8] ;  /* 0x0000fe00ff0ccb82 */ /* 0x000f220000000a00 */
[----:B------:R-:W-:Y:S02]  /*09a0*/  IADD3 R2, PT, PT, R9, 0x38, RZ ;  /* 0x0000003809027810 */ /* 0x000fe40007ffe0ff */
[----:B------:R-:W-:Y:S02]  /*09b0*/  CS2R R8, SRZ ;  /* 0x0000000000087805 */ /* 0x000fe4000001ff00 */
[----:B------:R-:W-:Y:S02]  /*09c0*/  ISETP.GE.AND.EX P5, PT, R25, UR9, PT, P5 ;  /* 0x0000000919007c0c */ /* 0x000fe4000bfa6350 */
[C---:B------:R-:W-:Y:S02]  /*09d0*/  @!P2 SHF.L.U32 R35, R18.reuse, 0x1, RZ ;  /* 0x000000011223a819 */ /* 0x040fe400000006ff */
[----:B------:R-:W-:Y:S01]  /*09e0*/  @!P2 SHF.L.U64.HI R24, R18, 0x1, R19 ;  /* 0x000000011218a819 */ /* 0x000fe20000010213 */
[----:B------:R1:W2:Y:S01]  /*09f0*/  @!P0 LDG.E R8, desc[UR6][R22.64] ;  /* 0x0000000616088981 */ /* 0x0002a2000c1e1900 */
[----:B------:R-:W4:Y:S01]  /*0a00*/  @!P1 LDC.64 R18, c[0x0][0x3a0] ;  /* 0x0000e800ff129b82 */ /* 0x000f220000000a00 */
[----:B------:R-:W-:-:S02]  /*0a10*/  @!P2 IADD3 R34, P6, PT, R35, R20, RZ ;  /* 0x000000142322a210 */ /* 0x000fc40007fde0ff */
[----:B------:R1:W2:Y:S01]  /*0a20*/  @!P0 LDG.E R9, desc[UR6][R28.64] ;  /* 0x000000061c098981 */ /* 0x0002a2000c1e1900 */
[----:B0-----:R-:W-:Y:S01]  /*0a30*/  @!P2 IADD3 R30, P0, PT, R35, R10, RZ ;  /* 0x0000000a231ea210 */ /* 0x001fe20007f1e0ff */
[----:B-1----:R-:W-:Y:S01]  /*0a40*/  @!P1 IMAD R10, R31, R14, RZ ;  /* 0x0000000e1f0a9224 */ /* 0x002fe200078e02ff */
[----:B------:R-:W-:Y:S02]  /*0a50*/  @!P2 IADD3.X R35, PT, PT, R24, R21, RZ, P6, !PT ;  /* 0x000000151823a210 */ /* 0x000fe400037fe4ff */
[----:B------:R-:W0:Y:S01]  /*0a60*/  @!P1 LDC.64 R22, c[0x0][0x398] ;  /* 0x0000e600ff169b82 */ /* 0x000e220000000a00 */
[----:B------:R-:W-:Y:S02]  /*0a70*/  @!P1 MOV R28, R64 ;  /* 0x00000040001c9202 */ /* 0x000fe40000000f00 */
[----:B------:R-:W-:Y:S01]  /*0a80*/  @!P1 MOV R29, R67 ;  /* 0x00000043001d9202 */ /* 0x000fe20000000f00 */
[C---:B------:R-:W-:Y:S02]  /*0a90*/  @!P1 IMAD R21, R33.reuse, R15, R10 ;  /* 0x0000000f21159224 */ /* 0x040fe400078e020a */
[----:B------:R-:W-:-:S02]  /*0aa0*/  @!P1 IMAD.WIDE.U32 R28, R33, R14, R28 ;  /* 0x0000000e211c9225 */ /* 0x000fc400078e001c */
[----:B------:R-:W1:Y:S03]  /*0ab0*/  @!P5 LDC.64 R14, c[0x0][0x3f8] ;  /* 0x0000fe00ff0edb82 */ /* 0x000e660000000a00 */
[----:B------:R-:W-:Y:S01]  /*0ac0*/  @!P1 IADD3 R29, PT, PT, R29, R21, RZ ;  /* 0x000000151d1d9210 */ /* 0x000fe20007ffe0ff */
[----:B----4-:R-:W-:Y:S01]  /*0ad0*/  @!P4 IMAD R32, R43, R12, RZ ;  /* 0x0000000c2b20c224 */ /* 0x010fe200078e02ff */
[----:B------:R-:W-:Y:S02]  /*0ae0*/  @!P2 IADD3.X R31, PT, PT, R24, R11, RZ, P0, !PT ;  /* 0x0000000b181fa210 */ /* 0x000fe400007fe4ff */
[----:B------:R-:W-:Y:S01]  /*0af0*/  ISETP.GE.U32.AND P3, PT, R2, UR8, PT ;  /* 0x0000000802007c0c */ /* 0x000fe2000bf66070 */
[----:B------:R-:W4:Y:S01]  /*0b00*/  @!P4 LDC.64 R20, c[0x0][0x3a0] ;  /* 0x0000e800ff14cb82 */ /* 0x000f220000000a00 */
[----:B------:R-:W-:Y:S02]  /*0b10*/  SHF.R.S32.HI R17, RZ, 0x1f, R2 ;  /* 0x0000001fff117819 */ /* 0x000fe40000011402 */
[----:B------:R-:W-:-:S02]  /*0b20*/  @!P1 SHF.L.U32 R43, R28, 0x1, RZ ;  /* 0x000000011c2b9819 */ /* 0x000fc400000006ff */
[----:B------:R-:W-:Y:S01]  /*0b30*/  @!P1 SHF.L.U64.HI R24, R28, 0x1, R29 ;  /* 0x000000011c189819 */ /* 0x000fe2000001021d */
[----:B------:R-:W-:Y:S01]  /*0b40*/  @!P4 IMAD R13, R37, R13, R32 ;  /* 0x0000000d250dc224 */ /* 0x000fe200078e0220 */
[----:B------:R-:W-:Y:S02]  /*0b50*/  @!P4 MOV R28, R64 ;  /* 0x00000040001cc202 */ /* 0x000fe40000000f00 */
[----:B------:R-:W-:Y:S01]  /*0b60*/  @!P4 MOV R29, R67 ;  /* 0x00000043001dc202 */ /* 0x000fe20000000f00 */
[----:B------:R-:W-:Y:S01]  /*0b70*/  IMAD.WIDE R32, R41, 0x8, R26 ;  /* 0x0000000829207825 */ /* 0x000fe200078e021a */
[----:B------:R-:W-:Y:S01]  /*0b80*/  ISETP.GE.AND.EX P3, PT, R17, UR9, PT, P3 ;  /* 0x0000000911007c0c */ /* 0x000fe2000bf66330 */
[----:B------:R-:W4:Y:S01]  /*0b90*/  @!P4 LDC.64 R26, c[0x0][0x398] ;  /* 0x0000e600ff1acb82 */ /* 0x000f220000000a00 */
[----:B------:R-:W-:Y:S01]  /*0ba0*/  CS2R R10, SRZ ;  /* 0x00000000000a7805 */ /* 0x000fe2000001ff00 */
[----:B------:R-:W-:Y:S01]  /*0bb0*/  @!P4 IMAD.WIDE.U32 R28, R37, R12, R28 ;  /* 0x0000000c251cc225 */ /* 0x000fe200078e001c */
[----:B------:R-:W-:-:S04]  /*0bc0*/  @!P1 IADD3 R36, P0, PT, R43, R18, RZ ;  /* 0x000000122b249210 */ /* 0x000fc80007f1e0ff */
[----:B------:R0:W2:Y:S01]  /*0bd0*/  @!P2 LDG.E R11, desc[UR6][R34.64] ;  /* 0x00000006220ba981 */ /* 0x0000a2000c1e1900 */
[----:B------:R-:W-:Y:S02]  /*0be0*/  @!P1 IADD3.X R37, PT, PT, R24, R19, RZ, P0, !PT ;  /* 0x0000001318259210 */ /* 0x000fe400007fe4ff */
[----:B------:R-:W-:Y:S01]  /*0bf0*/  @!P4 IADD3 R13, PT, PT, R29, R13, RZ ;  /* 0x0000000d1d0dc210 */ /* 0x000fe20007ffe0ff */
[----:B------:R4:W2:Y:S04]  /*0c00*/  LDG.E.64 R18, desc[UR6][R32.64] ;  /* 0x0000000620127981 */ /* 0x0008a8000c1e1b00 */
[----:B------:R4:W2:Y:S01]  /*0c10*/  @!P2 LDG.E R10, desc[UR6][R30.64] ;  /* 0x000000061e0aa981 */ /* 0x0008a2000c1e1900 */
[----:B0-----:R-:W-:Y:S02]  /*0c20*/  @!P1 IADD3 R34, P0, PT, R43, R22, RZ ;  /* 0x000000162b229210 */ /* 0x001fe40007f1e0ff */
[----:B------:R-:W-:Y:S01]  /*0c30*/  @!P4 SHF.L.U64.HI R22, R28, 0x1, R13 ;  /* 0x000000011c16c819 */ /* 0x000fe2000001020d */
[----:B-1----:R-:W-:Y:S01]  /*0c40*/  @!P5 IMAD R13, R25, R14, RZ ;  /* 0x0000000e190dd224 */ /* 0x002fe200078e02ff */
[----:B------:R-:W-:-:S02]  /*0c50*/  @!P1 IADD3.X R35, PT, PT, R24, R23, RZ, P0, !PT ;  /* 0x0000001718239210 */ /* 0x000fc400007fe4ff */
[----:B------:R-:W0:Y:S01]  /*0c60*/  @!P3 LDC.64 R24, c[0x0][0x3f8] ;  /* 0x0000fe00ff18bb82 */ /* 0x000e220000000a00 */
[----:B------:R-:W-:Y:S02]  /*0c70*/  @!P4 SHF.L.U32 R23, R28, 0x1, RZ ;  /* 0x000000011c17c819 */ /* 0x000fe400000006ff */
[----:B------:R-:W-:Y:S02]  /*0c80*/  MOV R12, RZ ;  /* 0x000000ff000c7202 */ /* 0x000fe40000000f00 */
[----:B----4-:R-:W-:-:S03]  /*0c90*/  @!P4 IADD3 R32, P0, PT, R23, R20, RZ ;  /* 0x000000141720c210 */ /* 0x010fc60007f1e0ff */
[----:B------:R-:W1:Y:S01]  /*0ca0*/  @!P5 LDC.64 R28, c[0x0][0x3a0] ;  /* 0x0000e800ff1cdb82 */ /* 0x000e620000000a00 */
[----:B------:R-:W-:Y:S01]  /*0cb0*/  @!P4 IADD3.X R33, PT, PT, R22, R21, RZ, P0, !PT ;  /* 0x000000151621c210 */ /* 0x000fe200007fe4ff */
[----:B------:R4:W2:Y:S01]  /*0cc0*/  @!P1 LDG.E R12, desc[UR6][R36.64] ;  /* 0x00000006240c9981 */ /* 0x0008a2000c1e1900 */
[----:B------:R-:W-:-:S04]  /*0cd0*/  @!P4 IADD3 R26, P0, PT, R23, R26, RZ ;  /* 0x0000001a171ac210 */ /* 0x000fc80007f1e0ff */
[----:B------:R-:W-:Y:S01]  /*0ce0*/  @!P4 IADD3.X R27, PT, PT, R22, R27, RZ, P0, !PT ;  /* 0x0000001b161bc210 */ /* 0x000fe200007fe4ff */
[----:B------:R-:W1:Y:S01]  /*0cf0*/  @!P5 LDC.64 R30, c[0x0][0x398] ;  /* 0x0000e600ff1edb82 */ /* 0x000e620000000a00 */
[----:B------:R-:W-:Y:S02]  /*0d00*/  ISETP.NE.AND P0, PT, RZ, UR4, PT ;  /* 0x00000004ff007c0c */ /* 0x000fe4000bf05270 */
[----:B----4-:R-:W-:Y:S02]  /*0d10*/  @!P5 MOV R36, R64 ;  /* 0x000000400024d202 */ /* 0x010fe40000000f00 */
[----:B------:R-:W-:-:S03]  /*0d20*/  @!P5 MOV R37, R67 ;  /* 0x000000430025d202 */ /* 0x000fc60000000f00 */
[----:B------:R-:W4:Y:S01]  /*0d30*/  @!P3 LDC.64 R22, c[0x0][0x3a0] ;  /* 0x0000e800ff16bb82 */ /* 0x000f220000000a00 */
[C---:B------:R-:W-:Y:S02]  /*0d40*/  @!P5 IMAD R15, R16.reuse, R15, R13 ;  /* 0x0000000f100fd224 */ /* 0x040fe400078e020d */
[----:B------:R-:W-:Y:S01]  /*0d50*/  @!P5 IMAD.WIDE.U32 R36, R16, R14, R36 ;  /* 0x0000000e1024d225 */ /* 0x000fe200078e0024 */
[----:B------:R-:W-:Y:S02]  /*0d60*/  MOV R14, RZ ;  /* 0x000000ff000e7202 */ /* 0x000fe40000000f00 */
[----:B------:R-:W-:Y:S01]  /*0d70*/  MOV R13, RZ ;  /* 0x000000ff000d7202 */ /* 0x000fe20000000f00 */
[----:B0-----:R-:W-:Y:S01]  /*0d80*/  @!P3 IMAD R17, R17, R24, RZ ;  /* 0x000000181111b224 */ /* 0x001fe200078e02ff */
[----:B------:R-:W0:Y:S02]  /*0d90*/  @!P3 LDC.64 R20, c[0x0][0x398] ;  /* 0x0000e600ff14bb82 */ /* 0x000e240000000a00 */
[----:B------:R1:W2:Y:S01]  /*0da0*/  @!P4 LDG.E R14, desc[UR6][R32.64] ;  /* 0x00000006200ec981 */ /* 0x0002a2000c1e1900 */
[----:B------:R-:W-:-:S03]  /*0db0*/  @!P3 MOV R16, R64 ;  /* 0x000000400010b202 */ /* 0x000fc60000000f00 */
[----:B------:R1:W2:Y:S02]  /*0dc0*/  @!P1 LDG.E R13, desc[UR6][R34.64] ;  /* 0x00000006220d9981 */ /* 0x0002a4000c1e1900 */
[----:B------:R-:W0:Y:S01]  /*0dd0*/  @P0 LDC.64 R42, c[0x0][0x3b0] ;  /* 0x0000ec00ff2a0b82 */ /* 0x000e220000000a00 */
[----:B-1----:R-:W-:Y:S01]  /*0de0*/  @!P3 IMAD R33, R2, R25, R17 ;  /* 0x000000190221b224 */ /* 0x002fe200078e0211 */
[----:B------:R-:W-:-:S06]  /*0df0*/  @!P3 MOV R17, R67 ;  /* 0x000000430011b202 */ /* 0x000fcc0000000f00 */
[----:B------:R-:W1:Y:S01]  /*0e00*/  LDC.64 R34, c[0x0][0x3a8] ;  /* 0x0000ea00ff227b82 */ /* 0x000e620000000a00 */
[----:B------:R-:W-:Y:S01]  /*0e10*/  @!P5 IADD3 R15, PT, PT, R37, R15, RZ ;  /* 0x0000000f250fd210 */ /* 0x000fe20007ffe0ff */
[----:B------:R-:W-:Y:S01]  /*0e20*/  @!P3 IMAD.WIDE.U32 R24, R2, R24, R16 ;  /* 0x000000180218b225 */ /* 0x000fe200078e0010 */
[C---:B------:R-:W-:Y:S02]  /*0e30*/  @!P5 SHF.L.U32 R37, R36.reuse, 0x1, RZ ;  /* 0x000000012425d819 */ /* 0x040fe400000006ff */
[----:B------:R-:W-:Y:S02]  /*0e40*/  @!P5 SHF.L.U64.HI R36, R36, 0x1, R15 ;  /* 0x000000012424d819 */ /* 0x000fe4000001020f */
[----:B------:R-:W-:Y:S02]  /*0e50*/  MOV R15, RZ ;  /* 0x000000ff000f7202 */ /* 0x000fe40000000f00 */
[----:B------:R-:W-:Y:S02]  /*0e60*/  @!P5 IADD3 R28, P1, PT, R37, R28, RZ ;  /* 0x0000001c251cd210 */ /* 0x000fe40007f3e0ff */
[----:B------:R-:W-:-:S02]  /*0e70*/  @!P3 IADD3 R25, PT, PT, R25, R33, RZ ;  /* 0x000000211919b210 */ /* 0x000fc40007ffe0ff */
[----:B------:R-:W-:Y:S01]  /*0e80*/  @!P3 SHF.L.U32 R33, R24, 0x1, RZ ;  /* 0x000000011821b819 */ /* 0x000fe200000006ff */
[----:B------:R4:W2:Y:S01]  /*0e90*/  @!P4 LDG.E R15, desc[UR6][R26.64] ;  /* 0x000000061a0fc981 */ /* 0x0008a2000c1e1900 */
[----:B------:R-:W-:Y:S02]  /*0ea0*/  @!P5 IADD3 R30, P2, PT, R37, R30, RZ ;  /* 0x0000001e251ed210 */ /* 0x000fe40007f5e0ff */
[----:B------:R-:W-:Y:S02]  /*0eb0*/  @!P5 IADD3.X R29, PT, PT, R36, R29, RZ, P1, !PT ;  /* 0x0000001d241dd210 */ /* 0x000fe40000ffe4ff */
[----:B------:R-:W-:Y:S02]  /*0ec0*/  @!P3 SHF.L.U64.HI R24, R24, 0x1, R25 ;  /* 0x000000011818b819 */ /* 0x000fe40000010219 */
[----:B------:R-:W-:Y:S02]  /*0ed0*/  LOP3.LUT R2, R39, 0xffff, RZ, 0xc0, !PT ;  /* 0x0000ffff27027812 */ /* 0x000fe400078ec0ff */
[----:B----4-:R-:W-:-:S02]  /*0ee0*/  @!P3 IADD3 R26, P1, PT, R33, R22, RZ ;  /* 0x00000016211ab210 */ /* 0x010fc40007f3e0ff */
[----:B------:R-:W-:Y:S02]  /*0ef0*/  @!P5 IADD3.X R31, PT, PT, R36, R31, RZ, P2, !PT ;  /* 0x0000001f241fd210 */ /* 0x000fe400017fe4ff */
[----:B0-----:R-:W-:Y:S02]  /*0f00*/  @!P3 IADD3 R32, P2, PT, R33, R20, RZ ;  /* 0x000000142120b210 */ /* 0x001fe40007f5e0ff */
[C---:B------:R-:W-:Y:S01]  /*0f10*/  @!P3 IADD3.X R27, PT, PT, R24.reuse, R23, RZ, P1, !PT ;  /* 0x00000017181bb210 */ /* 0x040fe20000ffe4ff */
[----:B------:R-:W-:Y:S01]  /*0f20*/  IMAD R23, R61, 0xa0, R2 ;  /* 0x000000a03d177824 */ /* 0x000fe200078e0202 */
[----:B------:R-:W-:Y:S02]  /*0f30*/  CS2R R16, SRZ ;  /* 0x0000000000107805 */ /* 0x000fe4000001ff00 */
[----:B------:R-:W-:Y:S02]  /*0f40*/  CS2R R36, SRZ ;  /* 0x0000000000247805 */ /* 0x000fe4000001ff00 */
[----:B------:R-:W-:Y:S01]  /*0f50*/  @!P3 IADD3.X R33, PT, PT, R24, R21, RZ, P2, !PT ;  /* 0x000000151821b210 */ /* 0x000fe200017fe4ff */
[C---:B------:R-:W-:Y:S01]  /*0f60*/  @P0 IMAD.WIDE R24, R23.reuse, 0x4, R42 ;  /* 0x0000000417180825 */ /* 0x040fe200078e022a */
[----:B------:R0:W4:Y:S03]  /*0f70*/  @!P5 LDG.E R16, desc[UR6][R28.64] ;  /* 0x000000061c10d981 */ /* 0x000126000c1e1900 */
[----:B-1----:R-:W-:Y:S01]  /*0f80*/  IMAD.WIDE R22, R23, 0x4, R34 ;  /* 0x0000000417167825 */ /* 0x002fe200078e0222 */
[----:B------:R-:W4:Y:S04]  /*0f90*/  @!P5 LDG.E R17, desc[UR6][R30.64] ;  /* 0x000000061e11d981 */ /* 0x000f28000c1e1900 */
[----:B------:R-:W4:Y:S04]  /*0fa0*/  @!P3 LDG.E R36, desc[UR6][R26.64] ;  /* 0x000000061a24b981 */ /* 0x000f28000c1e1900 */
[----:B------:R-:W4:Y:S04]  /*0fb0*/  @!P3 LDG.E R37, desc[UR6][R32.64] ;  /* 0x000000062025b981 */ /* 0x000f28000c1e1900 */
[----:B------:R-:W5:Y:S01]  /*0fc0*/  LDG.E.64 R22, desc[UR6][R22.64] ;  /* 0x0000000616167981 */ /* 0x000f62000c1e1b00 */
[----:B------:R-:W-:-:S06]  /*0fd0*/  CS2R R20, SRZ ;  /* 0x0000000000147805 */ /* 0x000fcc000001ff00 */
[----:B------:R1:W5:Y:S01]  /*0fe0*/  @P0 LDG.E.64 R20, desc[UR6][R24.64] ;  /* 0x0000000618140981 */ /* 0x000362000c1e1b00 */
[----:B------:R-:W-:Y:S01]  /*0ff0*/  UISETP.NE.AND UP0, UPT, UR4, URZ, UPT ;  /* 0x000000ff0400728c */ /* 0x000fe2000bf05270 */
[----:B------:R-:W-:Y:S02]  /*1000*/  MOV R59, 0x3f800000 ;  /* 0x3f800000003b7802 */ /* 0x000fe40000000f00 */
[----:B---3--:R-:W-:Y:S02]  /*1010*/  PRMT R57, R4, 0x7632, R57 ;  /* 0x0000763204397816 */ /* 0x008fe40000000039 */
[----:B------:R-:W-:Y:S02]  /*1020*/  PRMT R58, R5, 0x7632, R58 ;  /* 0x00007632053a7816 */ /* 0x000fe4000000003a */
[----:B--2---:R-:W-:Y:S02]  /*1030*/  PRMT R55, R6, 0x7632, R55 ;  /* 0x0000763206377816 */ /* 0x004fe40000000037 */
[----:B------:R-:W-:-:S02]  /*1040*/  PRMT R56, R7, 0x7632, R56 ;  /* 0x0000763207387816 */ /* 0x000fc40000000038 */
[----:B------:R-:W-:Y:S02]  /*1050*/  PRMT R53, R8, 0x7632, R53 ;  /* 0x0000763208357816 */ /* 0x000fe40000000035 */
[----:B------:R-:W-:Y:S01]  /*1060*/  PRMT R54, R9, 0x7632, R54 ;  /* 0x0000763209367816 */ /* 0x000fe20000000036 */
[----:B0-----:R-:W-:-:S05]  /*1070*/  FFMA.FTZ R28, -R18, R18, R19 ;  /* 0x00000012121c7223 */ /* 0x001fca0000010113 */
[----:B------:R-:W-:-:S13]  /*1080*/  FSETP.GTU.FTZ.AND P0, PT, R28, RZ, PT ;  /* 0x000000ff1c00720b */ /* 0x000fda0003f1c000 */
[----:B------:R-:W0:Y:S01]  /*1090*/  @P0 LDC R19, c[0x0][0x3c0] ;  /* 0x0000f000ff130b82 */ /* 0x000e220000000800 */
[----:B------:R-:W-:Y:S02]  /*10a0*/  PRMT R51, R10, 0x7632, R51 ;  /* 0x000076320a337816 */ /* 0x000fe40000000033 */
[----:B------:R-:W-:Y:S02]  /*10b0*/  PRMT R52, R11, 0x7632, R52 ;  /* 0x000076320b347816 */ /* 0x000fe40000000034 */
[----:B------:R-:W-:Y:S01]  /*10c0*/  PRMT R49, R12, 0x7632, R49 ;  /* 0x000076320c317816 */ /* 0x000fe20000000031 */
[----:B0-----:R-:W-:-:S04]  /*10d0*/  @P0 FADD.FTZ R19, R28, R19 ;  /* 0x000000131c130221 */ /* 0x001fc80000010000 */
[----:B------:R0:W2:Y:S01]  /*10e0*/  @P0 MUFU.RSQ R59, R19 ;  /* 0x00000013003b0308 */ /* 0x0000a20000001400 */
[----:B------:R-:W-:Y:S02]  /*10f0*/  PRMT R47, R14, 0x7632, R47 ;  /* 0x000076320e2f7816 */ /* 0x000fe4000000002f */
[----:B------:R-:W-:Y:S02]  /*1100*/  PRMT R50, R13, 0x7632, R50 ;  /* 0x000076320d327816 */ /* 0x000fe40000000032 */
[----:B------:R-:W-:Y:S02]  /*1110*/  PRMT R48, R15, 0x7632, R48 ;  /* 0x000076320f307816 */ /* 0x000fe40000000030 */
[----:B----4-:R-:W-:Y:S02]  /*1120*/  PRMT R45, R16, 0x7632, R45 ;  /* 0x00007632102d7816 */ /* 0x010fe4000000002d */
[----:B------:R-:W-:Y:S02]  /*1130*/  PRMT R46, R17, 0x7632, R46 ;  /* 0x00007632112e7816 */ /* 0x000fe4000000002e */
[----:B0-----:R-:W-:-:S02]  /*1140*/  PRMT R19, R36, 0x7632, R19 ;  /* 0x0000763224137816 */ /* 0x001fc40000000013 */
[----:B------:R-:W-:Y:S01]  /*1150*/  PRMT R44, R37, 0x7632, R44 ;  /* 0x00007632252c7816 */ /* 0x000fe2000000002c */
[----:B-12---:R-:W-:Y:S06]  /*1160*/  BRA.U UP0, `(.L_x_2) ;  /* 0x0000000900447547 */ /* 0x006fec000b800000 */
[----:B------:R-:W-:Y:S02]  /*1170*/  SHF.L.U32 R27, R4, 0x10, RZ ;  /* 0x00000010041b7819 */ /* 0x000fe400000006ff */
[----:B------:R-:W-:Y:S02]  /*1180*/  SHF.L.U32 R29, R57, 0x10, RZ ;  /* 0x00000010391d7819 */ /* 0x000fe400000006ff */
[----:B------:R-:W-:Y:S01]  /*1190*/  SHF.L.U32 R25, R5, 0x10, RZ ;  /* 0x0000001005197819 */ /* 0x000fe200000006ff */
[----:B------:R-:W-:Y:S01]  /*11a0*/  FADD.FTZ R26, -R18, R27 ;  /* 0x0000001b121a7221 */ /* 0x000fe20000010100 */
[----:B------:R-:W-:Y:S01]  /*11b0*/  SHF.L.U32 R24, R58, 0x10, RZ ;  /* 0x000000103a187819 */ /* 0x000fe200000006ff */
[----:B------:R-:W-:Y:S01]  /*11c0*/  FADD.FTZ R28, -R18, R29 ;  /* 0x0000001d121c7221 */ /* 0x000fe20000010100 */
[----:B------:R-:W-:Y:S01]  /*11d0*/  SHF.L.U32 R33, R6, 0x10, RZ ;  /* 0x0000001006217819 */ /* 0x000fe200000006ff */
[----:B-----5:R-:W-:Y:S01]  /*11e0*/  FMUL.FTZ R29, R22, R25 ;  /* 0x00000019161d7220 */ /* 0x020fe20000410000 */
[-C--:B------:R-:W-:Y:S01]  /*11f0*/  FMUL.FTZ R26, R26, R59.reuse ;  /* 0x0000003b1a1a7220 */ /* 0x080fe20000410000 */
[----:B------:R-:W-:Y:S01]  /*1200*/  FMUL.FTZ R27, R28, R59 ;  /* 0x0000003b1c1b7220 */ /* 0x000fe20000410000 */
[----:B------:R-:W-:Y:S01]  /*1210*/  FMUL.FTZ R30, R23, R24 ;  /* 0x00000018171e7220 */ /* 0x000fe20000410000 */
[----:B------:R-:W-:Y:S01]  /*1220*/  FADD.FTZ R31, RZ, R29 ;  /* 0x0000001dff1f7221 */ /* 0x000fe20000010000 */
[----:B------:R-:W-:Y:S01]  /*1230*/  FFMA.FTZ R28, R26, R29, RZ ;  /* 0x0000001d1a1c7223 */ /* 0x000fe200000100ff */
[----:B------:R-:W-:Y:S01]  /*1240*/  SHF.L.U32 R29, R7, 0x10, RZ ;  /* 0x00000010071d7819 */ /* 0x000fe200000006ff */
[----:B------:R-:W-:Y:S01]  /*1250*/  FADD.FTZ R32, -R18, R33 ;  /* 0x0000002112207221 */ /* 0x000fe20000010100 */
[----:B------:R-:W-:Y:S01]  /*1260*/  FADD.FTZ R31, R30, R31 ;  /* 0x0000001f1e1f7221 */ /* 0x000fe20000010000 */
[----:B------:R-:W-:Y:S01]  /*1270*/  FFMA.FTZ R28, R27, R30, R28 ;  /* 0x0000001e1b1c7223 */ /* 0x000fe2000001001c */
[----:B------:R-:W-:Y:S01]  /*1280*/  FFMA.FTZ R26, R25, R26, RZ ;  /* 0x0000001a191a7223 */ /* 0x000fe200000100ff */
[----:B------:R-:W-:Y:S01]  /*1290*/  FADD.FTZ R30, RZ, R25 ;  /* 0x00000019ff1e7221 */ /* 0x000fe20000010000 */
[----:B------:R-:W-:Y:S01]  /*12a0*/  FMUL.FTZ R34, R22, R29 ;  /* 0x0000001d16227220 */ /* 0x000fe20000410000 */
[----:B------:R-:W-:Y:S01]  /*12b0*/  FMUL.FTZ R33, R32, R59 ;  /* 0x0000003b20217220 */ /* 0x000fe20000410000 */
[----:B------:R-:W-:Y:S01]  /*12c0*/  SHF.L.U32 R25, R55, 0x10, RZ ;  /* 0x0000001037197819 */ /* 0x000fe200000006ff */
[----:B------:R-:W-:Y:S01]  /*12d0*/  FADD.FTZ R30, R29, R30 ;  /* 0x0000001e1d1e7221 */ /* 0x000fe20000010000 */
[----:B------:R-:W-:Y:S01]  /*12e0*/  FADD.FTZ R31, R31, R34 ;  /* 0x000000221f1f7221 */ /* 0x000fe20000010000 */
[----:B------:R-:W-:Y:S01]  /*12f0*/  FFMA.FTZ R32, R29, R33, R26 ;  /* 0x000000211d207223 */ /* 0x000fe2000001001a */
[----:B------:R-:W-:Y:S01]  /*1300*/  FFMA.FTZ R34, R33, R34, R28 ;  /* 0x0000002221227223 */ /* 0x000fe2000001001c */
[----:B------:R-:W-:Y:S01]  /*1310*/  FADD.FTZ R28, -R18, R25 ;  /* 0x00000019121c7221 */ /* 0x000fe20000010100 */
[----:B------:R-:W-:Y:S01]  /*1320*/  SHF.L.U32 R26, R56, 0x10, RZ ;  /* 0x00000010381a7819 */ /* 0x000fe200000006ff */
[----:B------:R-:W-:Y:S01]  /*1330*/  FFMA.FTZ R27, R24, R27, RZ ;  /* 0x0000001b181b7223 */ /* 0x000fe200000100ff */
[----:B------:R-:W-:Y:S01]  /*1340*/  FADD.FTZ R29, RZ, R24 ;  /* 0x00000018ff1d7221 */ /* 0x000fe20000010000 */
[----:B------:R-:W-:Y:S01]  /*1350*/  FMUL.FTZ R25, R28, R59 ;  /* 0x0000003b1c197220 */ /* 0x000fe20000410000 */
[----:B------:R-:W-:Y:S01]  /*1360*/  SHF.L.U32 R33, R8, 0x10, RZ ;  /* 0x0000001008217819 */ /* 0x000fe200000006ff */
[----:B------:R-:W-:Y:S01]  /*1370*/  FMUL.FTZ R24, R23, R26 ;  /* 0x0000001a17187220 */ /* 0x000fe20000410000 */
[----:B------:R-:W-:Y:S01]  /*1380*/  SHF.L.U32 R35, R53, 0x10, RZ ;  /* 0x0000001035237819 */ /* 0x000fe200000006ff */
[C---:B------:R-:W-:Y:S01]  /*1390*/  FADD.FTZ R29, R26.reuse, R29 ;  /* 0x0000001d1a1d7221 */ /* 0x040fe20000010000 */
[----:B------:R-:W-:Y:S01]  /*13a0*/  FFMA.FTZ R27, R26, R25, R27 ;  /* 0x000000191a1b7223 */ /* 0x000fe2000001001b */
[----:B------:R-:W-:Y:S01]  /*13b0*/  FFMA.FTZ R34, R25, R24, R34 ;  /* 0x0000001819227223 */ /* 0x000fe20000010022 */
[C---:B------:R-:W-:Y:S01]  /*13c0*/  FADD.FTZ R26, -R18.reuse, R33 ;  /* 0x00000021121a7221 */ /* 0x040fe20000010100 */
[----:B------:R-:W-:Y:S01]  /*13d0*/  SHF.L.U32 R25, R9, 0x10, RZ ;  /* 0x0000001009197819 */ /* 0x000fe200000006ff */
[----:B------:R-:W-:Y:S01]  /*13e0*/  FADD.FTZ R28, -R18, R35 ;  /* 0x00000023121c7221 */ /* 0x000fe20000010100 */
[----:B------:R-:W-:Y:S01]  /*13f0*/  FADD.FTZ R31, R24, R31 ;  /* 0x0000001f181f7221 */ /* 0x000fe20000010000 */
[----:B------:R-:W-:Y:S01]  /*1400*/  SHF.L.U32 R24, R54, 0x10, RZ ;  /* 0x0000001036187819 */ /* 0x000fe200000006ff */
[-C--:B------:R-:W-:Y:S01]  /*1410*/  FMUL.FTZ R33, R26, R59.reuse ;  /* 0x0000003b1a217220 */ /* 0x080fe20000410000 */
[----:B------:R-:W-:Y:S01]  /*1420*/  FMUL.FTZ R28, R28, R59 ;  /* 0x0000003b1c1c7220 */ /* 0x000fe20000410000 */
[----:B------:R-:W-:Y:S01]  /*1430*/  SHF.L.U32 R35, R10, 0x10, RZ ;  /* 0x000000100a237819 */ /* 0x000fe200000006ff */
[----:B------:R-:W-:Y:S01]  /*1440*/  FMUL.FTZ R26, R22, R25 ;  /* 0x00000019161a7220 */ /* 0x000fe20000410000 */
[----:B------:R-:W-:Y:S01]  /*1450*/  FADD.FTZ R30, R30, R25 ;  /* 0x000000191e1e7221 */ /* 0x000fe20000010000 */
[----:B------:R-:W-:Y:S01]  /*1460*/  FFMA.FTZ R32, R25, R33, R32 ;  /* 0x0000002119207223 */ /* 0x000fe20000010020 */
[----:B------:R-:W-:Y:S01]  /*1470*/  FADD.FTZ R29, R29, R24 ;  /* 0x000000181d1d7221 */ /* 0x000fe20000010000 */
[----:B------:R-:W-:Y:S01]  /*1480*/  FFMA.FTZ R27, R24, R28, R27 ;  /* 0x0000001c181b7223 */ /* 0x000fe2000001001b */
[----:B------:R-:W-:Y:S01]  /*1490*/  FMUL.FTZ R25, R23, R24 ;  /* 0x0000001817197220 */ /* 0x000fe20000410000 */
[----:B------:R-:W-:Y:S01]  /*14a0*/  FADD.FTZ R24, R31, R26 ;  /* 0x0000001a1f187221 */ /* 0x000fe20000010000 */
[----:B------:R-:W-:Y:S01]  /*14b0*/  FFMA.FTZ R33, R33, R26, R34 ;  /* 0x0000001a21217223 */ /* 0x000fe20000010022 */
[----:B------:R-:W-:Y:S01]  /*14c0*/  FADD.FTZ R26, -R18, R35 ;  /* 0x00000023121a7221 */ /* 0x000fe20000010100 */
[----:B------:R-:W-:Y:S01]  /*14d0*/  SHF.L.U32 R31, R11, 0x10, RZ ;  /* 0x000000100b1f7819 */ /* 0x000fe200000006ff */
[----:B------:R-:W-:Y:S01]  /*14e0*/  FADD.FTZ R24, R25, R24 ;  /* 0x0000001819187221 */ /* 0x000fe20000010000 */
[----:B------:R-:W-:Y:S01]  /*14f0*/  FFMA.FTZ R33, R28, R25, R33 ;  /* 0x000000191c217223 */ /* 0x000fe20000010021 */
[----:B------:R-:W-:Y:S01]  /*1500*/  FMUL.FTZ R26, R26, R59 ;  /* 0x0000003b1a1a7220 */ /* 0x000fe20000410000 */
[----:B------:R-:W-:Y:S01]  /*1510*/  SHF.L.U32 R25, R51, 0x10, RZ ;  /* 0x0000001033197819 */ /* 0x000fe200000006ff */
[----:B------:R-:W-:Y:S01]  /*1520*/  FMUL.FTZ R35, R22, R31 ;  /* 0x0000001f16237220 */ /* 0x000fe20000410000 */
[----:B------:R-:W-:Y:S01]  /*1530*/  FADD.FTZ R30, R30, R31 ;  /* 0x0000001f1e1e7221 */ /* 0x000fe20000010000 */
[----:B------:R-:W-:Y:S01]  /*1540*/  FFMA.FTZ R32, R31, R26, R32 ;  /* 0x0000001a1f207223 */ /* 0x000fe20000010020 */
[----:B------:R-:W-:Y:S01]  /*1550*/  SHF.L.U32 R31, R12, 0x10, RZ ;  /* 0x000000100c1f7819 */ /* 0x000fe200000006ff */
[----:B------:R-:W-:Y:S01]  /*1560*/  FADD.FTZ R28, R24, R35 ;  /* 0x00000023181c7221 */ /* 0x000fe20000010000 */
[----:B------:R-:W-:Y:S01]  /*1570*/  FFMA.FTZ R33, R26, R35, R33 ;  /* 0x000000231a217223 */ /* 0x000fe20000010021 */
[----:B------:R-:W-:Y:S01]  /*1580*/  SHF.L.U32 R24, R52, 0x10, RZ ;  /* 0x0000001034187819 */ /* 0x000fe200000006ff */
[C---:B------:R-:W-:Y:S01]  /*1590*/  FADD.FTZ R26, -R18.reuse, R25 ;  /* 0x00000019121a7221 */ /* 0x040fe20000010100 */
[----:B------:R-:W-:Y:S01]  /*15a0*/  FADD.FTZ R34, -R18, R31 ;  /* 0x0000001f12227221 */ /* 0x000fe20000010100 */
[----:B------:R-:W-:-:S02]  /*15b0*/  SHF.L.U32 R31, R49, 0x10, RZ ;  /* 0x00000010311f7819 */ /* 0x000fc400000006ff */
[-C--:B------:R-:W-:Y:S01]  /*15c0*/  FMUL.FTZ R26, R26, R59.reuse ;  /* 0x0000003b1a1a7220 */ /* 0x080fe20000410000 */
[----:B------:R-:W-:Y:S01]  /*15d0*/  FMUL.FTZ R25, R23, R24 ;  /* 0x0000001817197220 */ /* 0x000fe20000410000 */
[----:B------:R-:W-:Y:S01]  /*15e0*/  SHF.L.U32 R35, R13, 0x10, RZ ;  /* 0x000000100d237819 */ /* 0x000fe200000006ff */
[----:B------:R-:W-:Y:S01]  /*15f0*/  FMUL.FTZ R34, R34, R59 ;  /* 0x0000003b22227220 */ /* 0x000fe20000410000 */
[----:B------:R-:W-:Y:S01]  /*1600*/  FFMA.FTZ R27, R24, R26, R27 ;  /* 0x0000001a181b7223 */ /* 0x000fe2000001001b */
[----:B------:R-:W-:Y:S01]  /*1610*/  FFMA.FTZ R33, R26, R25, R33 ;  /* 0x000000191a217223 */ /* 0x000fe20000010021 */
[----:B------:R-:W-:Y:S01]  /*1620*/  FADD.FTZ R26, -R18, R31 ;  /* 0x0000001f121a7221 */ /* 0x000fe20000010100 */
[----:B------:R-:W-:Y:S01]  /*1630*/  FADD.FTZ R29, R29, R24 ;  /* 0x000000181d1d7221 */ /* 0x000fe20000010000 */
[----:B------:R-:W-:Y:S01]  /*1640*/  FADD.FTZ R30, R30, R35 ;  /* 0x000000231e1e7221 */ /* 0x000fe20000010000 */
[----:B------:R-:W-:Y:S01]  /*1650*/  FFMA.FTZ R32, R35, R34, R32 ;  /* 0x0000002223207223 */ /* 0x000fe20000010020 */
[----:B------:R-:W-:Y:S01]  /*1660*/  FMUL.FTZ R35, R22, R35 ;  /* 0x0000002316237220 */ /* 0x000fe20000410000 */
[----:B------:R-:W-:Y:S01]  /*1670*/  FADD.FTZ R28, R25, R28 ;  /* 0x0000001c191c7221 */ /* 0x000fe20000010000 */
[----:B------:R-:W-:Y:S01]  /*1680*/  SHF.L.U32 R24, R50, 0x10, RZ ;  /* 0x0000001032187819 */ /* 0x000fe200000006ff */
[----:B------:R-:W-:Y:S01]  /*1690*/  FMUL.FTZ R26, R26, R59 ;  /* 0x0000003b1a1a7220 */ /* 0x000fe20000410000 */
[----:B------:R-:W-:Y:S01]  /*16a0*/  SHF.L.U32 R31, R14, 0x10, RZ ;  /* 0x000000100e1f7819 */ /* 0x000fe200000006ff */
[----:B------:R-:W-:Y:S01]  /*16b0*/  FADD.FTZ R28, R28, R35 ;  /* 0x000000231c1c7221 */ /* 0x000fe20000010000 */
[----:B------:R-:W-:Y:S01]  /*16c0*/  FFMA.FTZ R33, R34, R35, R33 ;  /* 0x0000002322217223 */ /* 0x000fe20000010021 */
[----:B------:R-:W-:Y:S01]  /*16d0*/  FMUL.FTZ R25, R23, R24 ;  /* 0x0000001817197220 */ /* 0x000fe20000410000 */
[----:B------:R-:W-:Y:S01]  /*16e0*/  SHF.L.U32 R35, R47, 0x10, RZ ;  /* 0x000000102f237819 */ /* 0x000fe200000006ff */
[----:B------:R-:W-:Y:S01]  /*16f0*/  FADD.FTZ R29, R29, R24 ;  /* 0x000000181d1d7221 */ /* 0x000fe20000010000 */
[----:B------:R-:W-:Y:S01]  /*1700*/  FFMA.FTZ R27, R24, R26, R27 ;  /* 0x0000001a181b7223 */ /* 0x000fe2000001001b */
[----:B------:R-:W-:Y:S01]  /*1710*/  FADD.FTZ R24, -R18, R31 ;  /* 0x0000001f12187221 */ /* 0x000fe20000010100 */
[----:B------:R-:W-:Y:S01]  /*1720*/  FADD.FTZ R28, R25, R28 ;  /* 0x0000001c191c7221 */ /* 0x000fe20000010000 */
[----:B------:R-:W-:Y:S01]  /*1730*/  FFMA.FTZ R33, R26, R25, R33 ;  /* 0x000000191a217223 */ /* 0x000fe20000010021 */
[----:B------:R-:W-:Y:S01]  /*1740*/  SHF.L.U32 R25, R15, 0x10, RZ ;  /* 0x000000100f197819 */ /* 0x000fe200000006ff */
[----:B------:R-:W-:Y:S01]  /*1750*/  FADD.FTZ R34, -R18, R35 ;  /* 0x0000002312227221 */ /* 0x000fe20000010100 */
[----:B------:R-:W-:Y:S01]  /*1760*/  FMUL.FTZ R42, R24, R59 ;  /* 0x0000003b182a7220 */ /* 0x000fe20000410000 */
[----:B------:R-:W-:-:S02]  /*1770*/  SHF.L.U32 R26, R48, 0x10, RZ ;  /* 0x00000010301a7819 */ /* 0x000fc400000006ff */
[----:B------:R-:W-:Y:S01]  /*1780*/  SHF.L.U32 R31, R16, 0x10, RZ ;  /* 0x00000010101f7819 */ /* 0x000fe200000006ff */
[----:B------:R-:W-:Y:S01]  /*1790*/  FMUL.FTZ R34, R34, R59 ;  /* 0x0000003b22227220 */ /* 0x000fe20000410000 */
[----:B------:R-:W-:Y:S01]  /*17a0*/  FADD.FTZ R30, R30, R25 ;  /* 0x000000191e1e7221 */ /* 0x000fe20000010000 */
[----:B------:R-:W-:Y:S01]  /*17b0*/  FFMA.FTZ R32, R25, R42, R32 ;  /* 0x0000002a19207223 */ /* 0x000fe20000010020 */
[----:B------:R-:W-:Y:S01]  /*17c0*/  FMUL.FTZ R25, R22, R25 ;  /* 0x0000001916197220 */ /* 0x000fe20000410000 */
[----:B------:R-:W-:Y:S01]  /*17d0*/  FADD.FTZ R24, R29, R26 ;  /* 0x0000001a1d187221 */ /* 0x000fe20000010000 */
[----:B------:R-:W-:Y:S01]  /*17e0*/  FFMA.FTZ R27, R26, R34, R27 ;  /* 0x000000221a1b7223 */ /* 0x000fe2000001001b */
[----:B------:R-:W-:Y:S01]  /*17f0*/  FMUL.FTZ R29, R23, R26 ;  /* 0x0000001a171d7220 */ /* 0x000fe20000410000 */
[----:B------:R-:W-:Y:S01]  /*1800*/  FADD.FTZ R26, -R18, R31 ;  /* 0x0000001f121a7221 */ /* 0x000fe20000010100 */
[----:B------:R-:W-:Y:S01]  /*1810*/  FADD.FTZ R28, R28, R25 ;  /* 0x000000191c1c7221 */ /* 0x000fe20000010000 */
[----:B------:R-:W-:Y:S01]  /*1820*/  FFMA.FTZ R33, R42, R25, R33 ;  /* 0x000000192a217223 */ /* 0x000fe20000010021 */
[----:B------:R-:W-:Y:S01]  /*1830*/  SHF.L.U32 R31, R17, 0x10, RZ ;  /* 0x00000010111f7819 */ /* 0x000fe200000006ff */
[----:B------:R-:W-:Y:S01]  /*1840*/  FMUL.FTZ R42, R26, R59 ;  /* 0x0000003b1a2a7220 */ /* 0x000fe20000410000 */
[----:B------:R-:W-:Y:S01]  /*1850*/  SHF.L.U32 R25, R45, 0x10, RZ ;  /* 0x000000102d197819 */ /* 0x000fe200000006ff */
[----:B------:R-:W-:Y:S01]  /*1860*/  FADD.FTZ R28, R29, R28 ;  /* 0x0000001c1d1c7221 */ /* 0x000fe20000010000 */
[----:B------:R-:W-:Y:S01]  /*1870*/  FFMA.FTZ R33, R34, R29, R33 ;  /* 0x0000001d22217223 */ /* 0x000fe20000010021 */
[----:B------:R-:W-:Y:S01]  /*1880*/  FADD.FTZ R29, R30, R31 ;  /* 0x0000001f1e1d7221 */ /* 0x000fe20000010000 */
[----:B------:R-:W-:Y:S01]  /*1890*/  FFMA.FTZ R32, R31, R42, R32 ;  /* 0x0000002a1f207223 */ /* 0x000fe20000010020 */
        /* <DEDUP_REMOVED lines=8> */
[----:B------:R-:W-:Y:S01]  /*1920*/  SHF.L.U32 R35, R37, 0x10, RZ ;  /* 0x0000001025237819 */ /* 0x000fe200000006ff */
[----:B------:R-:W-:Y:S01]  /*1930*/  FADD.FTZ R34, -R18, R25 ;  /* 0x0000001912227221 */ /* 0x000fe20000010100 */
[----:B------:R-:W-:Y:S01]  /*1940*/  FFMA.FTZ R25, R26, R30, R27 ;  /* 0x0000001e1a197223 */ /* 0x000fe2000001001b */
[----:B------:R-:W-:Y:S01]  /*1950*/  SHF.L.U32 R27, R19, 0x10, RZ ;  /* 0x00000010131b7819 */ /* 0x000fe200000006ff */
[----:B------:R-:W-:Y:S01]  /*1960*/  FADD.FTZ R28, R31, R28 ;  /* 0x0000001c1f1c7221 */ /* 0x000fe20000010000 */
[----:B------:R-:W-:Y:S01]  /*1970*/  FFMA.FTZ R33, R30, R31, R33 ;  /* 0x0000001f1e217223 */ /* 0x000fe20000010021 */
[----:B------:R-:W-:Y:S01]  /*1980*/  FMUL.FTZ R31, R22, R35 ;  /* 0x00000023161f7220 */ /* 0x000fe20000410000 */
[----:B------:R-:W-:Y:S01]  /*1990*/  FMUL.FTZ R42, R34, R59 ;  /* 0x0000003b222a7220 */ /* 0x000fe20000410000 */
[----:B------:R-:W-:Y:S01]  /*19a0*/  SHF.L.U32 R30, R44, 0x10, RZ ;  /* 0x000000102c1e7819 */ /* 0x000fe200000006ff */
[----:B------:R-:W-:Y:S01]  /*19b0*/  FADD.FTZ R34, -R18, R27 ;  /* 0x0000001b12227221 */ /* 0x000fe20000010100 */
[----:B------:R-:W-:Y:S01]  /*19c0*/  FADD.FTZ R28, R28, R31 ;  /* 0x0000001f1c1c7221 */ /* 0x000fe20000010000 */
[----:B------:R-:W-:Y:S01]  /*19d0*/  FFMA.FTZ R33, R42, R31, R33 ;  /* 0x0000001f2a217223 */ /* 0x000fe20000010021 */
[----:B------:R-:W-:Y:S01]  /*19e0*/  FADD.FTZ R27, R24, R26 ;  /* 0x0000001a181b7221 */ /* 0x000fe20000010000 */
[----:B------:R-:W-:Y:S01]  /*19f0*/  FMUL.FTZ R31, R23, R30 ;  /* 0x0000001e171f7220 */ /* 0x000fe20000410000 */
[----:B------:R-:W-:Y:S01]  /*1a00*/  FMUL.FTZ R34, R34, R59 ;  /* 0x0000003b22227220 */ /* 0x000fe20000410000 */
[----:B------:R-:W-:Y:S01]  /*1a10*/  FADD.FTZ R26, R29, R35 ;  /* 0x000000231d1a7221 */ /* 0x000fe20000010000 */
[----:B------:R-:W-:Y:S01]  /*1a20*/  FFMA.FTZ R24, R35, R42, R32 ;  /* 0x0000002a23187223 */ /* 0x000fe20000010020 */
[----:B------:R-:W-:Y:S01]  /*1a30*/  FADD.FTZ R28, R31, R28 ;  /* 0x0000001c1f1c7221 */ /* 0x000fe20000010000 */
[----:B------:R-:W-:Y:S01]  /*1a40*/  FFMA.FTZ R31, R34, R31, R33 ;  /* 0x0000001f221f7223 */ /* 0x000fe20000010021 */
[----:B------:R-:W-:Y:S01]  /*1a50*/  FADD.FTZ R27, R27, R30 ;  /* 0x0000001e1b1b7221 */ /* 0x000fe20000010000 */
[----:B------:R-:W-:Y:S01]  /*1a60*/  FFMA.FTZ R25, R30, R34, R25 ;  /* 0x000000221e197223 */ /* 0x000fe20000010019 */
[----:B------:R-:W-:Y:S06]  /*1a70*/  BRA `(.L_x_3) ;  /* 0x0000001000807947 */ /* 0x000fec0003800000 */
.L_x_2:
[----:B------:R-:W-:Y:S02]  /*1a80*/  SHF.L.U32 R25, R4, 0x10, RZ ;  /* 0x0000001004197819 */ /* 0x000fe400000006ff */
[----:B------:R-:W-:Y:S02]  /*1a90*/  SHF.L.U32 R27, R57, 0x10, RZ ;  /* 0x00000010391b7819 */ /* 0x000fe400000006ff */
[----:B------:R-:W-:Y:S01]  /*1aa0*/  SHF.L.U32 R43, R55, 0x10, RZ ;  /* 0x00000010372b7819 */ /* 0x000fe200000006ff */
[----:B------:R-:W-:Y:S01]  /*1ab0*/  FADD.FTZ R24, -R18, R25 ;  /* 0x0000001912187221 */ /* 0x000fe20000010100 */
[----:B------:R-:W-:-:S03]  /*1ac0*/  SHF.L.U32 R63, R5, 0x10, RZ ;  /* 0x00000010053f7819 */ /* 0x000fc600000006ff */
[----:B------:R-:W-:Y:S01]  /*1ad0*/  FMUL.FTZ R25, R24, R59 ;  /* 0x0000003b18197220 */ /* 0x000fe20000410000 */
[----:B------:R-:W-:Y:S01]  /*1ae0*/  FADD.FTZ R24, -R18, R27 ;  /* 0x0000001b12187221 */ /* 0x000fe20000010100 */
[----:B------:R-:W-:Y:S02]  /*1af0*/  SHF.L.U32 R27, R6, 0x10, RZ ;  /* 0x00000010061b7819 */ /* 0x000fe400000006ff */
[----:B-----5:R-:W-:Y:S01]  /*1b00*/  FFMA.FTZ R28, R22, R25, R20 ;  /* 0x00000019161c7223 */ /* 0x020fe20000010014 */
[-C--:B------:R-:W-:Y:S02]  /*1b10*/  FMUL.FTZ R24, R24, R59.reuse ;  /* 0x0000003b18187220 */ /* 0x080fe40000410000 */
[----:B------:R-:W-:Y:S01]  /*1b20*/  FADD.FTZ R30, -R18, R27 ;  /* 0x0000001b121e7221 */ /* 0x000fe20000010100 */
[----:B------:R-:W-:Y:S01]  /*1b30*/  FMUL.FTZ R26, R28, -1.4426950216293334961 ;  /* 0xbfb8aa3b1c1a7820 */ /* 0x000fe20000410000 */
[----:B------:R-:W-:Y:S02]  /*1b40*/  FFMA.FTZ R29, R23, R24, R21 ;  /* 0x00000018171d7223 */ /* 0x000fe40000010015 */
[----:B------:R-:W-:-:S02]  /*1b50*/  FMUL.FTZ R27, R30, R59 ;  /* 0x0000003b1e1b7220 */ /* 0x000fc40000410000 */
[----:B------:R-:W-:Y:S01]  /*1b60*/  FMUL.FTZ R31, R29, -1.4426950216293334961 ;  /* 0xbfb8aa3b1d1f7820 */ /* 0x000fe20000410000 */
[----:B------:R-:W0:Y:S01]  /*1b70*/  MUFU.EX2 R26, R26 ;  /* 0x0000001a001a7308 */ /* 0x000e220000000800 */
[----:B------:R-:W-:-:S04]  /*1b80*/  FFMA.FTZ R33, R22, R27, R20 ;  /* 0x0000001b16217223 */ /* 0x000fc80000010014 */
[----:B------:R-:W1:Y:S01]  /*1b90*/  MUFU.EX2 R31, R31 ;  /* 0x0000001f001f7308 */ /* 0x000e620000000800 */
[----:B------:R-:W-:-:S06]  /*1ba0*/  FMUL.FTZ R35, R33, -1.4426950216293334961 ;  /* 0xbfb8aa3b21237820 */ /* 0x000fcc0000410000 */
[----:B------:R-:W2:Y:S01]  /*1bb0*/  MUFU.EX2 R35, R35 ;  /* 0x0000002300237308 */ /* 0x000ea20000000800 */
[----:B0-----:R-:W-:Y:S01]  /*1bc0*/  FADD.FTZ R30, R26, 1 ;  /* 0x3f8000001a1e7421 */ /* 0x001fe20000010000 */
[----:B------:R-:W-:-:S04]  /*1bd0*/  FADD.FTZ R26, -R18, R43 ;  /* 0x0000002b121a7221 */ /* 0x000fc80000010100 */
[----:B------:R-:W-:Y:S01]  /*1be0*/  FMUL.FTZ R26, R26, R59 ;  /* 0x0000003b1a1a7220 */ /* 0x000fe20000410000 */
[----:B------:R-:W0:Y:S01]  /*1bf0*/  MUFU.RCP R30, R30 ;  /* 0x0000001e001e7308 */ /* 0x000e220000001000 */
[----:B-1----:R-:W-:Y:S02]  /*1c00*/  FADD.FTZ R32, R31, 1 ;  /* 0x3f8000001f207421 */ /* 0x002fe40000010000 */
[----:B------:R-:W-:Y:S01]  /*1c10*/  FFMA.FTZ R34, R23, R26, R21 ;  /* 0x0000001a17227223 */ /* 0x000fe20000010015 */
[----:B--2---:R-:W-:-:S03]  /*1c20*/  FADD.FTZ R42, R35, 1 ;  /* 0x3f800000232a7421 */ /* 0x004fc60000010000 */
[----:B------:R-:W-:Y:S01]  /*1c30*/  FMUL.FTZ R43, R34, -1.4426950216293334961 ;  /* 0xbfb8aa3b222b7820 */ /* 0x000fe20000410000 */
[----:B------:R-:W1:Y:S01]  /*1c40*/  MUFU.RCP R32, R32 ;  /* 0x0000002000207308 */ /* 0x000e620000001000 */
[----:B------:R-:W-:-:S07]  /*1c50*/  SHF.L.U32 R35, R58, 0x10, RZ ;  /* 0x000000103a237819 */ /* 0x000fce00000006ff */
[----:B------:R-:W2:Y:S01]  /*1c60*/  MUFU.EX2 R43, R43 ;  /* 0x0000002b002b7308 */ /* 0x000ea20000000800 */
[----:B0-----:R-:W-:-:S03]  /*1c70*/  FADD.FTZ R31, -R30, 1 ;  /* 0x3f8000001e1f7421 */ /* 0x001fc60000010100 */
[----:B------:R-:W0:Y:S01]  /*1c80*/  MUFU.RCP R42, R42 ;  /* 0x0000002a002a7308 */ /* 0x000e220000001000 */
[----:B------:R-:W-:Y:S01]  /*1c90*/  FFMA.FTZ R28, R28, R31, 1 ;  /* 0x3f8000001c1c7423 */ /* 0x000fe2000001001f */
[----:B------:R-:W-:Y:S01]  /*1ca0*/  FMUL.FTZ R31, R63, R30 ;  /* 0x0000001e3f1f7220 */ /* 0x000fe20000410000 */
[----:B-1----:R-:W-:-:S03]  /*1cb0*/  FMUL.FTZ R30, R35, R32 ;  /* 0x00000020231e7220 */ /* 0x002fc60000410000 */
[----:B------:R-:W-:Y:S01]  /*1cc0*/  FMUL.FTZ R31, R31, R28 ;  /* 0x0000001c1f1f7220 */ /* 0x000fe20000410000 */
[----:B------:R-:W-:Y:S01]  /*1cd0*/  FADD.FTZ R28, -R32, 1 ;  /* 0x3f800000201c7421 */ /* 0x000fe20000010100 */
[----:B------:R-:W-:Y:S01]  /*1ce0*/  SHF.L.U32 R35, R8, 0x10, RZ ;  /* 0x0000001008237819 */ /* 0x000fe200000006ff */
[----:B--2---:R-:W-:Y:S02]  /*1cf0*/  FADD.FTZ R43, R43, 1 ;  /* 0x3f8000002b2b7421 */ /* 0x004fe40000010000 */
[----:B------:R-:W-:Y:S02]  /*1d00*/  FFMA.FTZ R29, R29, R28, 1 ;  /* 0x3f8000001d1d7423 */ /* 0x000fe4000001001c */
[----:B------:R-:W-:Y:S01]  /*1d10*/  FADD.FTZ R32, -R18, R35 ;  /* 0x0000002312207221 */ /* 0x000fe20000010100 */
[----:B------:R-:W-:Y:S01]  /*1d20*/  SHF.L.U32 R35, R7, 0x10, RZ ;  /* 0x0000001007237819 */ /* 0x000fe200000006ff */
[----:B------:R-:W1:Y:S01]  /*1d30*/  MUFU.RCP R43, R43 ;  /* 0x0000002b002b7308 */ /* 0x000e620000001000 */
[----:B------:R-:W-:Y:S01]  /*1d40*/  FMUL.FTZ R30, R30, R29 ;  /* 0x0000001d1e1e7220 */ /* 0x000fe20000410000 */
[----:B------:R-:W-:Y:S01]  /*1d50*/  FMUL.FTZ R29, R32, R59 ;  /* 0x0000003b201d7220 */ /* 0x000fe20000410000 */
[----:B0-----:R-:W-:Y:S01]  /*1d60*/  FADD.FTZ R28, -R42, 1 ;  /* 0x3f8000002a1c7421 */ /* 0x001fe20000010100 */
[----:B------:R-:W-:-:S02]  /*1d70*/  FMUL.FTZ R42, R35, R42 ;  /* 0x0000002a232a7220 */ /* 0x000fc40000410000 */
[----:B------:R-:W-:Y:S01]  /*1d80*/  FFMA.FTZ R32, R22, R29, R20 ;  /* 0x0000001d16207223 */ /* 0x000fe20000010014 */
[----:B------:R-:W-:Y:S01]  /*1d90*/  FFMA.FTZ R33, R33, R28, 1 ;  /* 0x3f80000021217423 */ /* 0x000fe2000001001c */
[----:B------:R-:W-:Y:S02]  /*1da0*/  SHF.L.U32 R28, R56, 0x10, RZ ;  /* 0x00000010381c7819 */ /* 0x000fe400000006ff */
[----:B------:R-:W-:Y:S01]  /*1db0*/  FMUL.FTZ R60, R32, -1.4426950216293334961 ;  /* 0xbfb8aa3b203c7820 */ /* 0x000fe20000410000 */
[----:B------:R-:W-:-:S05]  /*1dc0*/  FMUL.FTZ R62, R42, R33 ;  /* 0x000000212a3e7220 */ /* 0x000fca0000410000 */
[----:B------:R-:W0:Y:S01]  /*1dd0*/  MUFU.EX2 R60, R60 ;  /* 0x0000003c003c7308 */ /* 0x000e220000000800 */
[----:B-1----:R-:W-:Y:S01]  /*1de0*/  FADD.FTZ R35, -R43, 1 ;  /* 0x3f8000002b237421 */ /* 0x002fe20000010100 */
[----:B------:R-:W-:-:S03]  /*1df0*/  FMUL.FTZ R43, R28, R43 ;  /* 0x0000002b1c2b7220 */ /* 0x000fc60000410000 */
[----:B------:R-:W-:Y:S01]  /*1e00*/  FFMA.FTZ R34, R34, R35, 1 ;  /* 0x3f80000022227423 */ /* 0x000fe20000010023 */
[----:B------:R-:W-:-:S03]  /*1e10*/  SHF.L.U32 R35, R53, 0x10, RZ ;  /* 0x0000001035237819 */ /* 0x000fc600000006ff */
[----:B------:R-:W-:Y:S01]  /*1e20*/  FMUL.FTZ R33, R43, R34 ;  /* 0x000000222b217220 */ /* 0x000fe20000410000 */
[----:B------:R-:W-:Y:S01]  /*1e30*/  SHF.L.U32 R34, R9, 0x10, RZ ;  /* 0x0000001009227819 */ /* 0x000fe200000006ff */
[----:B------:R-:W-:Y:S01]  /*1e40*/  FADD.FTZ R28, -R18, R35 ;  /* 0x00000023121c7221 */ /* 0x000fe20000010100 */
[----:B0-----:R-:W-:-:S03]  /*1e50*/  FADD.FTZ R35, R60, 1 ;  /* 0x3f8000003c237421 */ /* 0x001fc60000010000 */
[----:B------:R-:W-:-:S04]  /*1e60*/  FMUL.FTZ R28, R28, R59 ;  /* 0x0000003b1c1c7220 */ /* 0x000fc80000410000 */
[----:B------:R-:W-:Y:S01]  /*1e70*/  FFMA.FTZ R63, R23, R28, R21 ;  /* 0x0000001c173f7223 */ /* 0x000fe20000010015 */
[----:B------:R-:W0:Y:S03]  /*1e80*/  MUFU.RCP R35, R35 ;  /* 0x0000002300237308 */ /* 0x000e260000001000 */
[----:B------:R-:W-:-:S06]  /*1e90*/  FMUL.FTZ R60, R63, -1.4426950216293334961 ;  /* 0xbfb8aa3b3f3c7820 */ /* 0x000fcc0000410000 */
[----:B------:R-:W1:Y:S01]  /*1ea0*/  MUFU.EX2 R60, R60 ;  /* 0x0000003c003c7308 */ /* 0x000e620000000800 */
[----:B0-----:R-:W-:-:S04]  /*1eb0*/  FADD.FTZ R43, -R35, 1 ;  /* 0x3f800000232b7421 */ /* 0x001fc80000010100 */
[----:B------:R-:W-:Y:S01]  /*1ec0*/  FFMA.FTZ R43, R32, R43, 1 ;  /* 0x3f800000202b7423 */ /* 0x000fe2000001002b */
[----:B-1----:R-:W-:Y:S01]  /*1ed0*/  FADD.FTZ R42, R60, 1 ;  /* 0x3f8000003c2a7421 */ /* 0x002fe20000010000 */
[----:B------:R-:W-:Y:S01]  /*1ee0*/  FMUL.FTZ R32, R34, R35 ;  /* 0x0000002322207220 */ /* 0x000fe20000410000 */
[----:B------:R-:W-:Y:S01]  /*1ef0*/  FMUL.FTZ R34, R22, R31 ;  /* 0x0000001f16227220 */ /* 0x000fe20000410000 */
[----:B------:R-:W-:Y:S02]  /*1f00*/  FMUL.FTZ R35, R23, R30 ;  /* 0x0000001e17237220 */ /* 0x000fe40000410000 */
[----:B------:R-:W-:Y:S01]  /*1f10*/  FMUL.FTZ R32, R32, R43 ;  /* 0x0000002b20207220 */ /* 0x000fe20000410000 */
[----:B------:R-:W0:Y:S01]  /*1f20*/  MUFU.RCP R42, R42 ;  /* 0x0000002a002a7308 */ /* 0x000e220000001000 */
[----:B------:R-:W-:Y:S01]  /*1f30*/  FFMA.FTZ R43, R25, R34, RZ ;  /* 0x00000022192b7223 */ /* 0x000fe200000100ff */
[----:B------:R-:W-:-:S03]  /*1f40*/  FADD.FTZ R34, RZ, R34 ;  /* 0x00000022ff227221 */ /* 0x000fc60000010000 */
[----:B------:R-:W-:Y:S01]  /*1f50*/  FFMA.FTZ R60, R24, R35, R43 ;  /* 0x00000023183c7223 */ /* 0x000fe2000001002b */
[----:B------:R-:W-:Y:S01]  /*1f60*/  SHF.L.U32 R43, R54, 0x10, RZ ;  /* 0x00000010362b7819 */ /* 0x000fe200000006ff */
[----:B------:R-:W-:-:S04]  /*1f70*/  FADD.FTZ R35, R35, R34 ;  /* 0x0000002223237221 */ /* 0x000fc80000010000 */
[----:B0-----:R-:W-:Y:S01]  /*1f80*/  FMUL.FTZ R34, R43, R42 ;  /* 0x0000002a2b227220 */ /* 0x001fe20000410000 */
[----:B------:R-:W-:Y:S01]  /*1f90*/  FADD.FTZ R68, -R42, 1 ;  /* 0x3f8000002a447421 */ /* 0x000fe20000010100 */
[----:B------:R-:W-:Y:S01]  /*1fa0*/  FFMA.FTZ R42, R25, R31, RZ ;  /* 0x0000001f192a7223 */ /* 0x000fe200000100ff */
[----:B------:R-:W-:Y:S01]  /*1fb0*/  SHF.L.U32 R25, R10, 0x10, RZ ;  /* 0x000000100a197819 */ /* 0x000fe200000006ff */
[----:B------:R-:W-:Y:S01]  /*1fc0*/  FMUL.FTZ R43, R22, R62 ;  /* 0x0000003e162b7220 */ /* 0x000fe20000410000 */
[----:B------:R-:W-:Y:S01]  /*1fd0*/  FFMA.FTZ R63, R63, R68, 1 ;  /* 0x3f8000003f3f7423 */ /* 0x000fe20000010044 */
[C---:B------:R-:W-:Y:S01]  /*1fe0*/  FFMA.FTZ R42, R27.reuse, R62, R42 ;  /* 0x0000003e1b2a7223 */ /* 0x040fe2000001002a */
[----:B------:R-:W-:Y:S01]  /*1ff0*/  FADD.FTZ R31, RZ, R31 ;  /* 0x0000001fff1f7221 */ /* 0x000fe20000010000 */
[----:B------:R-:W-:Y:S01]  /*2000*/  FADD.FTZ R68, -R18, R25 ;  /* 0x0000001912447221 */ /* 0x000fe20000010100 */
[----:B------:R-:W-:Y:S01]  /*2010*/  FFMA.FTZ R60, R27, R43, R60 ;  /* 0x0000002b1b3c7223 */ /* 0x000fe2000001003c */
[----:B------:R-:W-:Y:S01]  /*2020*/  FMUL.FTZ R34, R34, R63 ;  /* 0x0000003f22227220 */ /* 0x000fe20000410000 */
[----:B------:R-:W-:Y:S01]  /*2030*/  FADD.FTZ R31, R31, R62 ;  /* 0x0000003e1f1f7221 */ /* 0x000fe20000010000 */
[----:B------:R-:W-:Y:S01]  /*2040*/  FMUL.FTZ R25, R68, R59 ;  /* 0x0000003b44197220 */ /* 0x000fe20000410000 */
[----:B------:R-:W-:Y:S01]  /*2050*/  FADD.FTZ R62, R35, R43 ;  /* 0x0000002b233e7221 */ /* 0x000fe20000010000 */
[----:B------:R-:W-:Y:S01]  /*2060*/  SHF.L.U32 R35, R11, 0x10, RZ ;  /* 0x000000100b237819 */ /* 0x000fe200000006ff */
[----:B------:R-:W-:Y:S01]  /*2070*/  FFMA.FTZ R42, R29, R32, R42 ;  /* 0x000000201d2a7223 */ /* 0x000fe2000001002a */
[----:B------:R-:W-:Y:S01]  /*2080*/  FFMA.FTZ R27, R22, R25, R20 ;  /* 0x00000019161b7223 */ /* 0x000fe20000010014 */
[----:B------:R-:W-:-:S03]  /*2090*/  SHF.L.U32 R43, R51, 0x10, RZ ;  /* 0x00000010332b7819 */ /* 0x000fc600000006ff */
[----:B------:R-:W-:-:S06]  /*20a0*/  FMUL.FTZ R63, R27, -1.4426950216293334961 ;  /* 0xbfb8aa3b1b3f7820 */ /* 0x000fcc0000410000 */
[----:B------:R-:W0:Y:S02]  /*20b0*/  MUFU.EX2 R63, R63 ;  /* 0x0000003f003f7308 */ /* 0x000e240000000800 */
[----:B0-----:R-:W-:-:S06]  /*20c0*/  FADD.FTZ R68, R63, 1 ;  /* 0x3f8000003f447421 */ /* 0x001fcc0000010000 */
[----:B------:R-:W0:Y:S02]  /*20d0*/  MUFU.RCP R68, R68 ;  /* 0x0000004400447308 */ /* 0x000e240000001000 */
[----:B0-----:R-:W-:Y:S01]  /*20e0*/  FADD.FTZ R70, -R68, 1 ;  /* 0x3f80000044467421 */ /* 0x001fe20000010100 */
[----:B------:R-:W-:Y:S01]  /*20f0*/  FMUL.FTZ R35, R35, R68 ;  /* 0x0000004423237220 */ /* 0x000fe20000410000 */
[----:B------:R-:W-:Y:S02]  /*2100*/  SHF.L.U32 R68, R52, 0x10, RZ ;  /* 0x0000001034447819 */ /* 0x000fe400000006ff */
[----:B------:R-:W-:-:S04]  /*2110*/  FFMA.FTZ R70, R27, R70, 1 ;  /* 0x3f8000001b467423 */ /* 0x000fc80000010046 */
[----:B------:R-:W-:Y:S01]  /*2120*/  FMUL.FTZ R27, R35, R70 ;  /* 0x00000046231b7220 */ /* 0x000fe20000410000 */
[----:B------:R-:W-:Y:S01]  /*2130*/  FFMA.FTZ R35, R24, R30, RZ ;  /* 0x0000001e18237223 */ /* 0x000fe200000100ff */
[----:B------:R-:W-:Y:S01]  /*2140*/  FADD.FTZ R30, RZ, R30 ;  /* 0x0000001eff1e7221 */ /* 0x000fe20000010000 */
[----:B------:R-:W-:Y:S01]  /*2150*/  FADD.FTZ R24, -R18, R43 ;  /* 0x0000002b12187221 */ /* 0x000fe20000010100 */
[----:B------:R-:W-:Y:S01]  /*2160*/  FFMA.FTZ R42, R25, R27, R42 ;  /* 0x0000001b192a7223 */ /* 0x000fe2000001002a */
[-C--:B------:R-:W-:Y:S01]  /*2170*/  FFMA.FTZ R35, R26, R33.reuse, R35 ;  /* 0x000000211a237223 */ /* 0x080fe20000010023 */
[----:B------:R-:W-:Y:S01]  /*2180*/  FADD.FTZ R43, R30, R33 ;  /* 0x000000211e2b7221 */ /* 0x000fe20000010000 */
[----:B------:R-:W-:Y:S01]  /*2190*/  FMUL.FTZ R33, R23, R33 ;  /* 0x0000002117217220 */ /* 0x000fe20000410000 */
[----:B------:R-:W-:Y:S01]  /*21a0*/  FMUL.FTZ R24, R24, R59 ;  /* 0x0000003b18187220 */ /* 0x000fe20000410000 */
[----:B------:R-:W-:Y:S01]  /*21b0*/  FFMA.FTZ R35, R28, R34, R35 ;  /* 0x000000221c237223 */ /* 0x000fe20000010023 */
[----:B------:R-:W-:Y:S01]  /*21c0*/  FADD.FTZ R43, R43, R34 ;  /* 0x000000222b2b7221 */ /* 0x000fe20000010000 */
[----:B------:R-:W-:Y:S01]  /*21d0*/  FFMA.FTZ R30, R26, R33, R60 ;  /* 0x000000211a1e7223 */ /* 0x000fe2000001003c */
[----:B------:R-:W-:Y:S01]  /*21e0*/  FFMA.FTZ R26, R23, R24, R21 ;  /* 0x00000018171a7223 */ /* 0x000fe20000010015 */
[----:B------:R-:W-:-:S03]  /*21f0*/  FADD.FTZ R62, R33, R62 ;  /* 0x0000003e213e7221 */ /* 0x000fc60000010000 */
[----:B------:R-:W-:-:S06]  /*2200*/  FMUL.FTZ R60, R26, -1.4426950216293334961 ;  /* 0xbfb8aa3b1a3c7820 */ /* 0x000fcc0000410000 */
[----:B------:R-:W0:Y:S02]  /*2210*/  MUFU.EX2 R60, R60 ;  /* 0x0000003c003c7308 */ /* 0x000e240000000800 */
[----:B0-----:R-:W-:Y:S01]  /*2220*/  FADD.FTZ R63, R60, 1 ;  /* 0x3f8000003c3f7421 */ /* 0x001fe20000010000 */
[----:B------:R-:W-:-:S04]  /*2230*/  FADD.FTZ R60, R31, R32 ;  /* 0x000000201f3c7221 */ /* 0x000fc80000010000 */
[----:B------:R-:W-:Y:S01]  /*2240*/  FADD.FTZ R60, R60, R27 ;  /* 0x0000001b3c3c7221 */ /* 0x000fe20000010000 */
[----:B------:R-:W0:Y:S02]  /*2250*/  MUFU.RCP R63, R63 ;  /* 0x0000003f003f7308 */ /* 0x000e240000001000 */
[----:B0-----:R-:W-:Y:S01]  /*2260*/  FADD.FTZ R69, -R63, 1 ;  /* 0x3f8000003f457421 */ /* 0x001fe20000010100 */
[----:B------:R-:W-:-:S03]  /*2270*/  FMUL.FTZ R33, R68, R63 ;  /* 0x0000003f44217220 */ /* 0x000fc60000410000 */
[----:B------:R-:W-:-:S04]  /*2280*/  FFMA.FTZ R26, R26, R69, 1 ;  /* 0x3f8000001a1a7423 */ /* 0x000fc80000010045 */
[----:B------:R-:W-:Y:S01]  /*2290*/  FMUL.FTZ R26, R33, R26 ;  /* 0x0000001a211a7220 */ /* 0x000fe20000410000 */
[----:B------:R-:W-:-:S03]  /*22a0*/  SHF.L.U32 R33, R12, 0x10, RZ ;  /* 0x000000100c217819 */ /* 0x000fc600000006ff */
[----:B------:R-:W-:Y:S01]  /*22b0*/  FADD.FTZ R43, R43, R26 ;  /* 0x0000001a2b2b7221 */ /* 0x000fe20000010000 */
[----:B------:R-:W-:Y:S01]  /*22c0*/  FFMA.FTZ R35, R24, R26, R35 ;  /* 0x0000001a18237223 */ /* 0x000fe20000010023 */
[----:B------:R-:W-:Y:S01]  /*22d0*/  FADD.FTZ R68, -R18, R33 ;  /* 0x0000002112447221 */ /* 0x000fe20000010100 */
[----:B------:R-:W-:-:S03]  /*22e0*/  FMUL.FTZ R33, R22, R32 ;  /* 0x0000002016217220 */ /* 0x000fc60000410000 */
[----:B------:R-:W-:Y:S01]  /*22f0*/  FMUL.FTZ R31, R68, R59 ;  /* 0x0000003b441f7220 */ /* 0x000fe20000410000 */
[----:B------:R-:W-:Y:S01]  /*2300*/  FFMA.FTZ R32, R29, R33, R30 ;  /* 0x000000211d207223 */ /* 0x000fe2000001001e */
[----:B------:R-:W-:Y:S01]  /*2310*/  SHF.L.U32 R68, R13, 0x10, RZ ;  /* 0x000000100d447819 */ /* 0x000fe200000006ff */
[----:B------:R-:W-:Y:S01]  /*2320*/  FADD.FTZ R62, R62, R33 ;  /* 0x000000213e3e7221 */ /* 0x000fe20000010000 */
[----:B------:R-:W-:-:S04]  /*2330*/  FFMA.FTZ R29, R22, R31, R20 ;  /* 0x0000001f161d7223 */ /* 0x000fc80000010014 */
[----:B------:R-:W-:-:S06]  /*2340*/  FMUL.FTZ R30, R29, -1.4426950216293334961 ;  /* 0xbfb8aa3b1d1e7820 */ /* 0x000fcc0000410000 */
[----:B------:R-:W0:Y:S02]  /*2350*/  MUFU.EX2 R30, R30 ;  /* 0x0000001e001e7308 */ /* 0x000e240000000800 */
[----:B0-----:R-:W-:-:S06]  /*2360*/  FADD.FTZ R63, R30, 1 ;  /* 0x3f8000001e3f7421 */ /* 0x001fcc0000010000 */
[----:B------:R-:W0:Y:S02]  /*2370*/  MUFU.RCP R63, R63 ;  /* 0x0000003f003f7308 */ /* 0x000e240000001000 */
[----:B0-----:R-:W-:Y:S01]  /*2380*/  FMUL.FTZ R33, R68, R63 ;  /* 0x0000003f44217220 */ /* 0x001fe20000410000 */
[----:B------:R-:W-:-:S04]  /*2390*/  FADD.FTZ R68, -R63, 1 ;  /* 0x3f8000003f447421 */ /* 0x000fc80000010100 */
        /* <DEDUP_REMOVED lines=76> */
[-C--:B------:R-:W-:Y:S01]  /*2860*/  FFMA.FTZ R42, R29, R31.reuse, R42 ;  /* 0x0000001f1d2a7223 */ /* 0x080fe2000001002a */
[----:B------:R-:W-:Y:S01]  /*2870*/  FADD.FTZ R68, -R18, R33 ;  /* 0x0000002112447221 */ /* 0x000fe20000010100 */
[----:B------:R-:W-:Y:S01]  /*2880*/  FMUL.FTZ R33, R23, R28 ;  /* 0x0000001c17217220 */ /* 0x000fe20000410000 */
[----:B------:R-:W-:Y:S02]  /*2890*/  FMUL.FTZ R31, R22, R31 ;  /* 0x0000001f161f7220 */ /* 0x000fe40000410000 */
        /* <DEDUP_REMOVED lines=14> */
[----:B------:R-:W-:Y:S01]  /*2980*/  FFMA.FTZ R35, R28, R30, R35 ;  /* 0x0000001e1c237223 */ /* 0x000fe20000010023 */
[----:B------:R-:W-:Y:S01]  /*2990*/  FADD.FTZ R43, R43, R30 ;  /* 0x0000001e2b2b7221 */ /* 0x000fe20000010000 */
        /* <DEDUP_REMOVED lines=15> */
[----:B------:R-:W-:-:S05]  /*2a90*/  SHF.L.U32 R33, R19, 0x10, RZ ;  /* 0x0000001013217819 */ /* 0x000fca00000006ff */
[----:B------:R-:W-:Y:S01]  /*2aa0*/  FADD.FTZ R68, -R18, R33 ;  /* 0x0000002112447221 */ /* 0x000fe20000010100 */
[----:B------:R-:W-:-:S03]  /*2ab0*/  FMUL.FTZ R33, R23, R24 ;  /* 0x0000001817217220 */ /* 0x000fc60000410000 */
[----:B------:R-:W-:Y:S01]  /*2ac0*/  FMUL.FTZ R32, R68, R59 ;  /* 0x0000003b44207220 */ /* 0x000fe20000410000 */
[----:B------:R-:W-:Y:S01]  /*2ad0*/  FFMA.FTZ R34, R26, R33, R34 ;  /* 0x000000211a227223 */ /* 0x000fe20000010022 */
[----:B------:R-:W-:Y:S01]  /*2ae0*/  FADD.FTZ R62, R33, R62 ;  /* 0x0000003e213e7221 */ /* 0x000fe20000010000 */
[----:B------:R-:W-:Y:S01]  /*2af0*/  SHF.L.U32 R68, R44, 0x10, RZ ;  /* 0x000000102c447819 */ /* 0x000fe200000006ff */
[----:B------:R-:W-:Y:S01]  /*2b00*/  FFMA.FTZ R24, R23, R32, R21 ;  /* 0x0000002017187223 */ /* 0x000fe20000010015 */
[----:B------:R-:W-:Y:S01]  /*2b10*/  FFMA.FTZ R34, R29, R31, R34 ;  /* 0x0000001f1d227223 */ /* 0x000fe20000010022 */
[----:B------:R-:W-:Y:S01]  /*2b20*/  FADD.FTZ R62, R62, R31 ;  /* 0x0000001f3e3e7221 */ /* 0x000fe20000010000 */
[----:B------:R-:W-:Y:S01]  /*2b30*/  FMUL.FTZ R29, R23, R30 ;  /* 0x0000001e171d7220 */ /* 0x000fe20000410000 */
[----:B------:R-:W-:-:S03]  /*2b40*/  FMUL.FTZ R26, R24, -1.4426950216293334961 ;  /* 0xbfb8aa3b181a7820 */ /* 0x000fc60000410000 */
[----:B------:R-:W-:Y:S01]  /*2b50*/  FFMA.FTZ R34, R28, R29, R34 ;  /* 0x0000001d1c227223 */ /* 0x000fe20000010022 */
[----:B------:R-:W-:Y:S01]  /*2b60*/  FADD.FTZ R62, R29, R62 ;  /* 0x0000003e1d3e7221 */ /* 0x000fe20000010000 */
[----:B------:R-:W-:Y:S01]  /*2b70*/  FMUL.FTZ R29, R22, R27 ;  /* 0x0000001b161d7220 */ /* 0x000fe20000410000 */
[----:B------:R-:W0:Y:S03]  /*2b80*/  MUFU.EX2 R26, R26 ;  /* 0x0000001a001a7308 */ /* 0x000e260000000800 */
[----:B------:R-:W-:Y:S01]  /*2b90*/  FFMA.FTZ R31, R25, R29, R34 ;  /* 0x0000001d191f7223 */ /* 0x000fe20000010022 */
[----:B------:R-:W-:Y:S01]  /*2ba0*/  FADD.FTZ R62, R62, R29 ;  /* 0x0000001d3e3e7221 */ /* 0x000fe20000010000 */
[----:B0-----:R-:W-:Y:S01]  /*2bb0*/  FADD.FTZ R63, R26, 1 ;  /* 0x3f8000001a3f7421 */ /* 0x001fe20000010000 */
[----:B------:R-:W-:-:S05]  /*2bc0*/  FADD.FTZ R26, R60, R27 ;  /* 0x0000001b3c1a7221 */ /* 0x000fca0000010000 */
[----:B------:R-:W0:Y:S02]  /*2bd0*/  MUFU.RCP R63, R63 ;  /* 0x0000003f003f7308 */ /* 0x000e240000001000 */
[----:B0-----:R-:W-:Y:S01]  /*2be0*/  FADD.FTZ R69, -R63, 1 ;  /* 0x3f8000003f457421 */ /* 0x001fe20000010100 */
[----:B------:R-:W-:-:S03]  /*2bf0*/  FMUL.FTZ R33, R68, R63 ;  /* 0x0000003f44217220 */ /* 0x000fc60000410000 */
[----:B------:R-:W-:-:S04]  /*2c00*/  FFMA.FTZ R24, R24, R69, 1 ;  /* 0x3f80000018187423 */ /* 0x000fc80000010045 */
[----:B------:R-:W-:Y:S01]  /*2c10*/  FMUL.FTZ R68, R33, R24 ;  /* 0x0000001821447220 */ /* 0x000fe20000410000 */
[----:B------:R-:W-:-:S03]  /*2c20*/  FFMA.FTZ R24, R25, R27, R42 ;  /* 0x0000001b19187223 */ /* 0x000fc6000001002a */
[-C--:B------:R-:W-:Y:S01]  /*2c30*/  FMUL.FTZ R29, R23, R68.reuse ;  /* 0x00000044171d7220 */ /* 0x080fe20000410000 */
[C---:B------:R-:W-:Y:S01]  /*2c40*/  FFMA.FTZ R25, R32.reuse, R68, R35 ;  /* 0x0000004420197223 */ /* 0x040fe20000010023 */
[----:B------:R-:W-:Y:S02]  /*2c50*/  FADD.FTZ R27, R43, R68 ;  /* 0x000000442b1b7221 */ /* 0x000fe40000010000 */
[----:B------:R-:W-:Y:S01]  /*2c60*/  FFMA.FTZ R31, R32, R29, R31 ;  /* 0x0000001d201f7223 */ /* 0x000fe2000001001f */
[----:B------:R-:W-:-:S07]  /*2c70*/  FADD.FTZ R28, R29, R62 ;  /* 0x0000003e1d1c7221 */ /* 0x000fce0000010000 */
.L_x_3:
[----:B------:R-:W-:Y:S01]  /*2c80*/  MOV R30, R28 ;  /* 0x0000001c001e7202 */ /* 0x000fe20000000f00 */
[----:B------:R-:W0:Y:S01]  /*2c90*/  S2R R60, SR_TID.X ;  /* 0x00000000003c7919 */ /* 0x000e220000002100 */
[C---:B------:R-:W-:Y:S01]  /*2ca0*/  ISETP.GT.AND P0, PT, R0.reuse, 0x1e, PT ;  /* 0x0000001e0000780c */ /* 0x040fe20003f04270 */
[----:B------:R-:W1:Y:S01]  /*2cb0*/  S2UR UR8, SR_CgaCtaId ;  /* 0x00000000000879c3 */ /* 0x000e620000008800 */
[----:B------:R-:W-:Y:S01]  /*2cc0*/  UMOV UR5, 0x400 ;  /* 0x0000040000057882 */ /* 0x000fe20000000000 */
[----:B------:R-:W2:Y:S01]  /*2cd0*/  SHFL.DOWN PT, R28, R31, 0x1, 0x1f ;  /* 0x08201f001f1c7f89 */ /* 0x000ea200000e0000 */
[----:B------:R-:W-:Y:S01]  /*2ce0*/  UIADD3 UR4, UPT, UPT, UR5, 0xd0, URZ ;  /* 0x000000d005047890 */ /* 0x000fe2000fffe0ff */
[----:B------:R-:W-:Y:S01]  /*2cf0*/  ISETP.GT.AND P2, PT, R0, 0xf, PT ;  /* 0x0000000f0000780c */ /* 0x000fe20003f44270 */
[----:B------:R-:W-:Y:S01]  /*2d00*/  BSSY.RECONVERGENT B0, `(.L_x_4) ;  /* 0x0000025000007945 */ /* 0x000fe20003800200 */
[----:B------:R-:W3:Y:S01]  /*2d10*/  SHFL.DOWN PT, R29, R30, 0x1, 0x1f ;  /* 0x08201f001e1d7f89 */ /* 0x000ee200000e0000 */
[----:B-1----:R-:W-:-:S05]  /*2d20*/  ULEA UR4, UR8, UR4, 0x18 ;  /* 0x0000000408047291 */ /* 0x002fca000f8ec0ff */
[----:B--2---:R-:W-:Y:S01]  /*2d30*/  @!P0 FADD.FTZ R31, R28, R31 ;  /* 0x0000001f1c1f8221 */ /* 0x004fe20000010000 */
[----:B---3--:R-:W-:-:S04]  /*2d40*/  @!P0 FADD.FTZ R30, R29, R30 ;  /* 0x0000001e1d1e8221 */ /* 0x008fc80000010000 */
[----:B------:R-:W1:Y:S01]  /*2d50*/  SHFL.DOWN PT, R28, R31, 0x2, 0x1f ;  /* 0x08401f001f1c7f89 */ /* 0x000e6200000e0000 */
[----:B------:R-:W-:Y:S02]  /*2d60*/  ISETP.GT.AND P0, PT, R0, 0x1d, PT ;  /* 0x0000001d0000780c */ /* 0x000fe40003f04270 */
[C---:B0-----:R-:W-:Y:S01]  /*2d70*/  LEA R62, R60.reuse, UR4, 0x4 ;  /* 0x000000043c3e7c11 */ /* 0x041fe2000f8e20ff */
[----:B------:R-:W0:Y:S01]  /*2d80*/  SHFL.DOWN PT, R29, R30, 0x2, 0x1f ;  /* 0x08401f001e1d7f89 */ /* 0x000e2200000e0000 */
[C---:B------:R-:W-:Y:S02]  /*2d90*/  ISETP.NE.AND P1, PT, R60.reuse, RZ, PT ;  /* 0x000000ff3c00720c */ /* 0x040fe40003f25270 */
[----:B------:R-:W-:Y:S01]  /*2da0*/  ISETP.GT.U32.AND P3, PT, R60, 0x4f, PT ;  /* 0x0000004f3c00780c */ /* 0x000fe20003f64070 */
[----:B------:R-:W-:Y:S06]  /*2db0*/  STS.128 [R62], R24 ;  /* 0x000000183e007388 */ /* 0x000fec0000000c00 */
[----:B-1----:R-:W-:Y:S01]  /*2dc0*/  @!P0 FADD.FTZ R31, R31, R28 ;  /* 0x0000001c1f1f8221 */ /* 0x002fe20000010000 */
[----:B0-----:R-:W-:-:S04]  /*2dd0*/  @!P0 FADD.FTZ R30, R30, R29 ;  /* 0x0000001d1e1e8221 */ /* 0x001fc80000010000 */
[----:B------:R-:W0:Y:S01]  /*2de0*/  SHFL.DOWN PT, R28, R31, 0x4, 0x1f ;  /* 0x08801f001f1c7f89 */ /* 0x000e2200000e0000 */
[----:B------:R-:W-:-:S03]  /*2df0*/  ISETP.GT.AND P0, PT, R0, 0x1b, PT ;  /* 0x0000001b0000780c */ /* 0x000fc60003f04270 */
[----:B------:R-:W1:Y:S10]  /*2e00*/  SHFL.DOWN PT, R29, R30, 0x4, 0x1f ;  /* 0x08801f001e1d7f89 */ /* 0x000e7400000e0000 */
[----:B0-----:R-:W-:Y:S01]  /*2e10*/  @!P0 FADD.FTZ R31, R31, R28 ;  /* 0x0000001c1f1f8221 */ /* 0x001fe20000010000 */
[----:B-1----:R-:W-:-:S04]  /*2e20*/  @!P0 FADD.FTZ R30, R30, R29 ;  /* 0x0000001d1e1e8221 */ /* 0x002fc80000010000 */
[----:B------:R-:W0:Y:S01]  /*2e30*/  SHFL.DOWN PT, R28, R31, 0x8, 0x1f ;  /* 0x09001f001f1c7f89 */ /* 0x000e2200000e0000 */
[----:B------:R-:W-:-:S03]  /*2e40*/  ISETP.GT.AND P0, PT, R0, 0x17, PT ;  /* 0x000000170000780c */ /* 0x000fc60003f04270 */
[----:B------:R-:W1:Y:S01]  /*2e50*/  SHFL.DOWN PT, R29, R30, 0x8, 0x1f ;  /* 0x09001f001e1d7f89 */ /* 0x000e6200000e0000 */
[----:B0-----:R-:W-:Y:S01]  /*2e60*/  FADD.FTZ R32, R31, R28 ;  /* 0x0000001c1f207221 */ /* 0x001fe20000010000 */
[----:B-1----:R-:W-:-:S04]  /*2e70*/  FADD.FTZ R29, R30, R29 ;  /* 0x0000001d1e1d7221 */ /* 0x002fc80000010000 */
[----:B------:R-:W-:Y:S02]  /*2e80*/  FSEL R42, R31, R32, P0 ;  /* 0x000000201f2a7208 */ /* 0x000fe40000000000 */
[----:B------:R-:W-:-:S03]  /*2e90*/  FSEL R43, R30, R29, P0 ;  /* 0x0000001d1e2b7208 */ /* 0x000fc60000000000 */
[----:B------:R0:W1:Y:S04]  /*2ea0*/  SHFL.DOWN PT, R31, R42, 0x10, 0x1f ;  /* 0x0a001f002a1f7f89 */ /* 0x00006800000e0000 */
[----:B------:R0:W2:Y:S01]  /*2eb0*/  SHFL.DOWN PT, R30, R43, 0x10, 0x1f ;  /* 0x0a001f002b1e7f89 */ /* 0x0000a200000e0000 */
[----:B------:R-:W-:Y:S05]  /*2ec0*/  @P2 BRA `(.L_x_5) ;  /* 0x0000000000202947 */ /* 0x000fea0003800000 */
[----:B------:R-:W-:Y:S01]  /*2ed0*/  ISETP.NE.AND P0, PT, R0, RZ, PT ;  /* 0x000000ff0000720c */ /* 0x000fe20003f05270 */
[----:B01----:R-:W-:Y:S01]  /*2ee0*/  FADD.FTZ R42, R32, R31 ;  /* 0x0000001f202a7221 */ /* 0x003fe20000010000 */
[----:B--2---:R-:W-:-:S11]  /*2ef0*/  FADD.FTZ R43, R29, R30 ;  /* 0x0000001e1d2b7221 */ /* 0x004fd60000010000 */
[----:B------:R-:W-:Y:S01]  /*2f00*/  VOTEU.ALL UP0, P0 ;  /* 0x0000000000ff7886 */ /* 0x000fe20000000000 */
[----:B------:R-:W-:-:S04]  /*2f10*/  @!P0 SHF.R.U32.HI R28, RZ, 0x2, R60 ;  /* 0x00000002ff1c8819 */ /* 0x000fc8000001163c */
[----:B------:R-:W-:Y:S01]  /*2f20*/  @!UP0 ULEA UR4, UR8, UR5, 0x18 ;  /* 0x0000000508048291 */ /* 0x000fe2000f8ec0ff */
[----:B------:R-:W-:-:S08]  /*2f30*/  @!P0 LOP3.LUT R28, R28, 0xf8, RZ, 0xc0, !PT ;  /* 0x000000f81c1c8812 */ /* 0x000fd000078ec0ff */
[----:B------:R3:W-:Y:S03]  /*2f40*/  @!P0 STS.64 [R28+UR4+0x18], R42 ;  /* 0x0000182a1c008988 */ /* 0x0007e60008000a04 */
.L_x_5:
[----:B------:R-:W-:Y:S05]  /*2f50*/  BSYNC.RECONVERGENT B0 ;  /* 0x0000000000007941 */ /* 0x000fea0003800200 */
.L_x_4:
[----:B------:R-:W-:Y:S06]  /*2f60*/  BAR.SYNC.DEFER_BLOCKING 0x0 ;  /* 0x0000000000007b1d */ /* 0x000fec0000010000 */
[----:B------:R-:W-:Y:S04]  /*2f70*/  BSSY.RECONVERGENT B0, `(.L_x_6) ;  /* 0x0000033000007945 */ /* 0x000fe80003800200 */
[----:B------:R-:W-:Y:S05]  /*2f80*/  @P1 BRA `(.L_x_7) ;  /* 0x0000000000c41947 */ /* 0x000fea0003800000 */
[----:B------:R-:W-:-:S09]  /*2f90*/  ULEA UR4, UR8, UR5, 0x18 ;  /* 0x0000000508047291 */ /* 0x000fd2000f8ec0ff */
[----:B-123--:R-:W1:Y:S04]  /*2fa0*/  LDS.128 R28, [UR4+0x20] ;  /* 0x00002004ff1c7984 */ /* 0x00ee680008000c00 */
[----:B------:R-:W2:Y:S01]  /*2fb0*/  LDS.128 R32, [UR4+0x30] ;  /* 0x00003004ff207984 */ /* 0x000ea20008000c00 */
[----:B-1----:R-:W-:Y:S01]  /*2fc0*/  FADD.FTZ R63, R42, R28 ;  /* 0x0000001c2a3f7221 */ /* 0x002fe20000010000 */
[----:B------:R-:W-:-:S03]  /*2fd0*/  FADD.FTZ R28, R43, R29 ;  /* 0x0000001d2b1c7221 */ /* 0x000fc60000010000 */
[----:B------:R-:W-:Y:S01]  /*2fe0*/  FADD.FTZ R63, R63, R30 ;  /* 0x0000001e3f3f7221 */ /* 0x000fe20000010000 */
[----:B------:R-:W-:-:S03]  /*2ff0*/  FADD.FTZ R28, R28, R31 ;  /* 0x0000001f1c1c7221 */ /* 0x000fc60000010000 */
[----:B--2---:R-:W-:Y:S01]  /*3000*/  FADD.FTZ R63, R63, R32 ;  /* 0x000000203f3f7221 */ /* 0x004fe20000010000 */
[----:B------:R-:W-:Y:S02]  /*3010*/  FADD.FTZ R32, R28, R33 ;  /* 0x000000211c207221 */ /* 0x000fe40000010000 */
[----:B------:R-:W1:Y:S01]  /*3020*/  LDS.128 R28, [UR4+0x40] ;  /* 0x00004004ff1c7984 */ /* 0x000e620008000c00 */
[----:B------:R-:W-:Y:S01]  /*3030*/  FADD.FTZ R63, R63, R34 ;  /* 0x000000223f3f7221 */ /* 0x000fe20000010000 */
[----:B0-----:R-:W-:Y:S02]  /*3040*/  FADD.FTZ R42, R32, R35 ;  /* 0x00000023202a7221 */ /* 0x001fe40000010000 */
[----:B------:R-:W0:Y:S01]  /*3050*/  LDS.128 R32, [UR4+0x50] ;  /* 0x00005004ff207984 */ /* 0x000e220008000c00 */
[----:B-1----:R-:W-:Y:S01]  /*3060*/  FADD.FTZ R63, R63, R28 ;  /* 0x0000001c3f3f7221 */ /* 0x002fe20000010000 */
[----:B------:R-:W-:-:S03]  /*3070*/  FADD.FTZ R42, R42, R29 ;  /* 0x0000001d2a2a7221 */ /* 0x000fc60000010000 */
[----:B------:R-:W-:Y:S01]  /*3080*/  FADD.FTZ R63, R63, R30 ;  /* 0x0000001e3f3f7221 */ /* 0x000fe20000010000 */
[----:B------:R-:W-:Y:S02]  /*3090*/  FADD.FTZ R42, R42, R31 ;  /* 0x0000001f2a2a7221 */ /* 0x000fe40000010000 */
[----:B------:R-:W1:Y:S01]  /*30a0*/  LDS.128 R28, [UR4+0x60] ;  /* 0x00006004ff1c7984 */ /* 0x000e620008000c00 */
[----:B0-----:R-:W-:Y:S01]  /*30b0*/  FADD.FTZ R63, R63, R32 ;  /* 0x000000203f3f7221 */ /* 0x001fe20000010000 */
[----:B------:R-:W-:-:S03]  /*30c0*/  FADD.FTZ R42, R42, R33 ;  /* 0x000000212a2a7221 */ /* 0x000fc60000010000 */
[----:B------:R-:W-:Y:S01]  /*30d0*/  FADD.FTZ R63, R63, R34 ;  /* 0x000000223f3f7221 */ /* 0x000fe20000010000 */
[----:B------:R-:W-:Y:S02]  /*30e0*/  FADD.FTZ R42, R42, R35 ;  /* 0x000000232a2a7221 */ /* 0x000fe40000010000 */
        /* <DEDUP_REMOVED lines=17> */
[----:B------:R-:W-:Y:S02]  /*3200*/  FADD.FTZ R32, R42, R33 ;  /* 0x000000212a207221 */ /* 0x000fe40000010000 */
[----:B------:R-:W0:Y:S01]  /*3210*/  LDS.64 R42, [UR4+0xb0] ;  /* 0x0000b004ff2a7984 */ /* 0x000e220008000a00 */
[----:B------:R-:W-:Y:S01]  /*3220*/  FADD.FTZ R63, R63, R34 ;  /* 0x000000223f3f7221 */ /* 0x000fe20000010000 */
[----:B------:R-:W-:-:S03]  /*3230*/  FADD.FTZ R32, R32, R35 ;  /* 0x0000002320207221 */ /* 0x000fc60000010000 */
[----:B-1----:R-:W-:Y:S01]  /*3240*/  FADD.FTZ R63, R63, R28 ;  /* 0x0000001c3f3f7221 */ /* 0x002fe20000010000 */
[----:B------:R-:W-:-:S03]  /*3250*/  FADD.FTZ R32, R32, R29 ;  /* 0x0000001d20207221 */ /* 0x000fc60000010000 */
[----:B------:R-:W-:Y:S01]  /*3260*/  FADD.FTZ R63, R63, R30 ;  /* 0x0000001e3f3f7221 */ /* 0x000fe20000010000 */
[----:B------:R-:W-:-:S03]  /*3270*/  FADD.FTZ R32, R32, R31 ;  /* 0x0000001f20207221 */ /* 0x000fc60000010000 */
[----:B0-----:R-:W-:Y:S01]  /*3280*/  FADD.FTZ R42, R63, R42 ;  /* 0x0000002a3f2a7221 */ /* 0x001fe20000010000 */
[----:B------:R-:W-:-:S07]  /*3290*/  FADD.FTZ R43, R32, R43 ;  /* 0x0000002b202b7221 */ /* 0x000fce0000010000 */
.L_x_7:
[----:B------:R-:W-:Y:S05]  /*32a0*/  BSYNC.RECONVERGENT B0 ;  /* 0x0000000000007941 */ /* 0x000fea0003800200 */
.L_x_6:
[----:B------:R-:W-:Y:S06]  /*32b0*/  BAR.SYNC.DEFER_BLOCKING 0x0 ;  /* 0x0000000000007b1d */ /* 0x000fec0000010000 */
[----:B------:R-:W-:Y:S04]  /*32c0*/  BSSY.RECONVERGENT B0, `(.L_x_8) ;  /* 0x0000025000007945 */ /* 0x000fe80003800200 */
[----:B------:R-:W-:Y:S05]  /*32d0*/  @P3 BRA `(.L_x_9) ;  /* 0x00000000008c3947 */ /* 0x000fea0003800000 */
[----:B-123--:R-:W1:Y:S02]  /*32e0*/  LDS.128 R28, [R62+0x500] ;  /* 0x000500003e1c7984 */ /* 0x00ee640000000c00 */
[----:B-1----:R-:W-:Y:S01]  /*32f0*/  FADD.FTZ R33, R24, R28 ;  /* 0x0000001c18217221 */ /* 0x002fe20000010000 */
[----:B------:R-:W-:Y:S01]  /*3300*/  FADD.FTZ R32, R25, R29 ;  /* 0x0000001d19207221 */ /* 0x000fe20000010000 */
[----:B------:R-:W-:Y:S01]  /*3310*/  FADD.FTZ R35, R26, R30 ;  /* 0x0000001e1a237221 */ /* 0x000fe20000010000 */
[----:B------:R-:W-:Y:S02]  /*3320*/  FADD.FTZ R34, R27, R31 ;  /* 0x0000001f1b227221 */ /* 0x000fe40000010000 */
[----:B------:R-:W1:Y:S04]  /*3330*/  LDS.128 R24, [R62+0xa00] ;  /* 0x000a00003e187984 */ /* 0x000e680000000c00 */
[----:B------:R-:W2:Y:S01]  /*3340*/  LDS.128 R28, [R62+0xf00] ;  /* 0x000f00003e1c7984 */ /* 0x000ea20000000c00 */
[----:B-1----:R-:W-:Y:S01]  /*3350*/  FADD.FTZ R33, R33, R24 ;  /* 0x0000001821217221 */ /* 0x002fe20000010000 */
[----:B------:R-:W-:Y:S01]  /*3360*/  FADD.FTZ R32, R32, R25 ;  /* 0x0000001920207221 */ /* 0x000fe20000010000 */
[----:B------:R-:W-:Y:S01]  /*3370*/  FADD.FTZ R35, R35, R26 ;  /* 0x0000001a23237221 */ /* 0x000fe20000010000 */
[----:B------:R-:W-:Y:S01]  /*3380*/  FADD.FTZ R34, R34, R27 ;  /* 0x0000001b22227221 */ /* 0x000fe20000010000 */
[----:B--2---:R-:W-:Y:S01]  /*3390*/  FADD.FTZ R33, R33, R28 ;  /* 0x0000001c21217221 */ /* 0x004fe20000010000 */
[----:B------:R-:W-:Y:S01]  /*33a0*/  FADD.FTZ R32, R32, R29 ;  /* 0x0000001d20207221 */ /* 0x000fe20000010000 */
[----:B------:R-:W-:Y:S01]  /*33b0*/  FADD.FTZ R35, R35, R30 ;  /* 0x0000001e23237221 */ /* 0x000fe20000010000 */
[----:B------:R-:W-:Y:S01]  /*33c0*/  FADD.FTZ R34, R34, R31 ;  /* 0x0000001f22227221 */ /* 0x000fe20000010000 */
[----:B------:R-:W-:Y:S04]  /*33d0*/  LDS.128 R24, [R62+0x1900] ;  /* 0x001900003e187984 */ /* 0x000fe80000000c00 */
[----:B------:R-:W1:Y:S02]  /*33e0*/  LDS.128 R28, [R62+0x1400] ;  /* 0x001400003e1c7984 */ /* 0x000e640000000c00 */
[----:B-1----:R-:W-:Y:S01]  /*33f0*/  FADD.FTZ R33, R33, R28 ;  /* 0x0000001c21217221 */ /* 0x002fe20000010000 */
[----:B------:R-:W-:Y:S01]  /*3400*/  FADD.FTZ R32, R32, R29 ;  /* 0x0000001d20207221 */ /* 0x000fe20000010000 */
[----:B------:R-:W-:Y:S01]  /*3410*/  FADD.FTZ R35, R35, R30 ;  /* 0x0000001e23237221 */ /* 0x000fe20000010000 */
[----:B------:R-:W-:Y:S01]  /*3420*/  FADD.FTZ R68, R34, R31 ;  /* 0x0000001f22447221 */ /* 0x000fe20000010000 */
[----:B------:R-:W-:Y:S01]  /*3430*/  FADD.FTZ R63, R33, R24 ;  /* 0x00000018213f7221 */ /* 0x000fe20000010000 */
[----:B------:R-:W1:Y:S01]  /*3440*/  LDS.128 R28, [R62+0x1e00] ;  /* 0x001e00003e1c7984 */ /* 0x000e620000000c00 */
[----:B------:R-:W-:Y:S01]  /*3450*/  FADD.FTZ R24, R32, R25 ;  /* 0x0000001920187221 */ /* 0x000fe20000010000 */
[----:B------:R-:W-:Y:S01]  /*3460*/  FADD.FTZ R25, R35, R26 ;  /* 0x0000001a23197221 */ /* 0x000fe20000010000 */
[----:B------:R-:W-:Y:S01]  /*3470*/  FADD.FTZ R68, R68, R27 ;  /* 0x0000001b44447221 */ /* 0x000fe20000010000 */
        /* <DEDUP_REMOVED lines=8> */
[----:B------:R-:W-:-:S07]  /*3500*/  FADD.FTZ R27, R68, R35 ;  /* 0x00000023441b7221 */ /* 0x000fce0000010000 */
.L_x_9:
[----:B------:R-:W-:Y:S05]  /*3510*/  BSYNC.RECONVERGENT B0 ;  /* 0x0000000000007941 */ /* 0x000fea0003800200 */
.L_x_8:
[----:B------:R-:W4:Y:S01]  /*3520*/  LDC R32, c[0x0][0x374] ;  /* 0x0000dd00ff207b82 */ /* 0x000f220000000800 */
[----:B------:R-:W-:Y:S01]  /*3530*/  BSSY.RECONVERGENT B0, `(.L_x_10) ;  /* 0x000001f000007945 */ /* 0x000fe20003800200 */
[----:B------:R-:W-:-:S06]  /*3540*/  IMAD R61, R61, 0x50, R60 ;  /* 0x000000503d3d7824 */ /* 0x000fcc00078e023c */
[----:B------:R-:W5:Y:S02]  /*3550*/  LDC R33, c[0x0][0x370] ;  /* 0x0000dc00ff217b82 */ /* 0x000f640000000800 */
[----:B-----5:R-:W-:Y:S01]  /*3560*/  ISETP.GE.U32.AND P0, PT, R33, 0x2, PT ;  /* 0x000000022100780c */ /* 0x020fe20003f06070 */
[----:B----4-:R-:W-:-:S12]  /*3570*/  @P3 BRA `(.L_x_11) ;  /* 0x0000000000683947 */ /* 0x010fd80003800000 */
[----:B---3--:R-:W1:Y:S08]  /*3580*/  LDC.64 R28, c[0x0][0x3f8] ;  /* 0x0000fe00ff1c7b82 */ /* 0x008e700000000a00 */
[----:B------:R-:W3:Y:S01]  /*3590*/  LDC.64 R34, c[0x0][0x3d8] ;  /* 0x0000f600ff227b82 */ /* 0x000ee20000000a00 */
[----:B-12---:R-:W-:Y:S01]  /*35a0*/  IMAD.WIDE.U32 R30, R28, 0x3, RZ ;  /* 0x000000031c1e7825 */ /* 0x006fe200078e00ff */
[----:B------:R-:W-:-:S04]  /*35b0*/  LEA R63, R29, R29, 0x1 ;  /* 0x0000001d1d3f7211 */ /* 0x000fc800078e08ff */
[----:B------:R-:W-:Y:S01]  /*35c0*/  IADD3 R63, PT, PT, R31, R63, RZ ;  /* 0x0000003f1f3f7210 */ /* 0x000fe20007ffe0ff */
[----:B---3--:R-:W-:-:S03]  /*35d0*/  IMAD.WIDE R34, R61, 0x4, R34 ;  /* 0x000000043d227825 */ /* 0x008fc600078e0222 */
[----:B------:R-:W-:Y:S02]  /*35e0*/  LEA.HI R60, P4, R63, R30, RZ, 0x1 ;  /* 0x0000001e3f3c7211 */ /* 0x000fe400078908ff */
[----:B------:R-:W-:Y:S02]  /*35f0*/  LEA.HI R61, P2, R29, R28, RZ, 0x1 ;  /* 0x0000001c1d3d7211 */ /* 0x000fe400078508ff */
[C---:B------:R-:W-:Y:S01]  /*3600*/  LEA R30, P3, R28.reuse, R34, 0x2 ;  /* 0x000000221c1e7211 */ /* 0x040fe200078610ff */
[----:B------:R4:W-:Y:S01]  /*3610*/  REDG.E.ADD.F32.FTZ.RN.STRONG.GPU desc[UR6][R34.64], R24 ;  /* 0x00000018220079a6 */ /* 0x0009e2000c12f306 */
[----:B------:R-:W-:Y:S02]  /*3620*/  IADD3.X R63, PT, PT, RZ, R63, RZ, P4, !PT ;  /* 0x0000003fff3f7210 */ /* 0x000fe400027fe4ff */
[----:B------:R-:W-:Y:S02]  /*3630*/  LEA.HI.X R31, R28, R35, R29, 0x2, P3 ;  /* 0x000000231c1f7211 */ /* 0x000fe400018f141d */
[----:B------:R-:W-:-:S02]  /*3640*/  IADD3.X R28, PT, PT, RZ, R29, RZ, P2, !PT ;  /* 0x0000001dff1c7210 */ /* 0x000fc400017fe4ff */
[C---:B------:R-:W-:Y:S02]  /*3650*/  SHF.L.U32 R29, R60.reuse, 0x1, RZ ;  /* 0x000000013c1d7819 */ /* 0x040fe400000006ff */
[C---:B------:R-:W-:Y:S02]  /*3660*/  SHF.L.U64.HI R69, R61.reuse, 0x1, R28 ;  /* 0x000000013d457819 */ /* 0x040fe4000001021c */
[----:B------:R-:W-:Y:S02]  /*3670*/  SHF.L.U32 R61, R61, 0x1, RZ ;  /* 0x000000013d3d7819 */ /* 0x000fe400000006ff */
[----:B------:R-:W-:Y:S02]  /*3680*/  SHF.L.U64.HI R63, R60, 0x1, R63 ;  /* 0x000000013c3f7819 */ /* 0x000fe4000001023f */
[----:B------:R-:W-:Y:S02]  /*3690*/  LOP3.LUT R61, R61, 0xfffffffc, RZ, 0xc0, !PT ;  /* 0xfffffffc3d3d7812 */ /* 0x000fe400078ec0ff */
[----:B------:R-:W-:-:S02]  /*36a0*/  LOP3.LUT R29, R29, 0xfffffffc, RZ, 0xc0, !PT ;  /* 0xfffffffc1d1d7812 */ /* 0x000fc400078ec0ff */
[----:B------:R-:W-:-:S04]  /*36b0*/  IADD3 R60, P2, PT, R34, R61, RZ ;  /* 0x0000003d223c7210 */ /* 0x000fc80007f5e0ff */
[----:B------:R-:W-:Y:S02]  /*36c0*/  IADD3.X R61, PT, PT, R35, R69, RZ, P2, !PT ;  /* 0x00000045233d7210 */ /* 0x000fe400017fe4ff */
[----:B------:R-:W-:-:S03]  /*36d0*/  IADD3 R28, P2, PT, R34, R29, RZ ;  /* 0x0000001d221c7210 */ /* 0x000fc60007f5e0ff */
[----:B------:R4:W-:Y:S01]  /*36e0*/  REDG.E.ADD.F32.FTZ.RN.STRONG.GPU desc[UR6][R60.64], R25 ;  /* 0x000000193c0079a6 */ /* 0x0009e2000c12f306 */
[----:B------:R-:W-:-:S03]  /*36f0*/  IADD3.X R29, PT, PT, R35, R63, RZ, P2, !PT ;  /* 0x0000003f231d7210 */ /* 0x000fc600017fe4ff */
[----:B------:R4:W-:Y:S04]  /*3700*/  REDG.E.ADD.F32.FTZ.RN.STRONG.GPU desc[UR6][R30.64], R26 ;  /* 0x0000001a1e0079a6 */ /* 0x0009e8000c12f306 */
[----:B------:R4:W-:Y:S02]  /*3710*/  REDG.E.ADD.F32.FTZ.RN.STRONG.GPU desc[UR6][R28.64], R27 ;  /* 0x0000001b1c0079a6 */ /* 0x0009e4000c12f306 */
.L_x_11:
[----:B------:R-:W-:Y:S05]  /*3720*/  BSYNC.RECONVERGENT B0 ;  /* 0x0000000000007941 */ /* 0x000fea0003800200 */
.L_x_10:
[----:B------:R-:W-:Y:S05]  /*3730*/  @!P0 BRA `(.L_x_12) ;  /* 0x0000000800988947 */ /* 0x000fea0003800000 */
[----:B----4-:R-:W4:Y:S01]  /*3740*/  LDC.64 R34, c[0x0][0x3d0] ;  /* 0x0000f400ff227b82 */ /* 0x010f220000000a00 */
[----:B------:R-:W0:Y:S01]  /*3750*/  S2R R61, SR_CTAID.Y ;  /* 0x00000000003d7919 */ /* 0x000e220000002600 */
[----:B------:R-:W-:Y:S02]  /*3760*/  LOP3.LUT R25, R38, 0x1, RZ, 0xc0, !PT ;  /* 0x0000000126197812 */ /* 0x000fe400078ec0ff */
[----:B------:R-:W-:-:S03]  /*3770*/  ISETP.GE.U32.AND P2, PT, R33, 0x8, PT ;  /* 0x000000082100780c */ /* 0x000fc60003f46070 */
[----:B------:R-:W-:-:S04]  /*3780*/  IMAD R26, R25, R32, RZ ;  /* 0x00000020191a7224 */ /* 0x000fc800078e02ff */
[----:B------:R-:W-:-:S05]  /*3790*/  IMAD R24, R26, R33, RZ ;  /* 0x000000211a187224 */ /* 0x000fca00078e02ff */
[----:B------:R-:W-:-:S05]  /*37a0*/  SHF.L.U32 R25, R24, 0x1, RZ ;  /* 0x0000000118197819 */ /* 0x000fca00000006ff */
[----:B----4-:R-:W-:Y:S01]  /*37b0*/  IMAD.WIDE R34, R25, 0x4, R34 ;  /* 0x0000000419227825 */ /* 0x010fe200078e0222 */
[----:B0-----:R-:W-:Y:S06]  /*37c0*/  @P1 BRA `(.L_x_13) ;  /* 0x0000000000501947 */ /* 0x001fec0003800000 */
[----:B------:R-:W0:Y:S01]  /*37d0*/  LDC.64 R24, c[0x0][0x3c8] ;  /* 0x0000f200ff187b82 */ /* 0x000e220000000a00 */
[----:B---3--:R-:W-:Y:S01]  /*37e0*/  LOP3.LUT P0, R28, R38, 0x2, RZ, 0xc0, !PT ;  /* 0x00000002261c7812 */ /* 0x008fe2000780c0ff */
[----:B------:R-:W-:Y:S01]  /*37f0*/  IMAD R29, R3, R32, R61 ;  /* 0x00000020031d7224 */ /* 0x000fe200078e023d */
[----:B------:R-:W-:Y:S02]  /*3800*/  IADD3 R27, PT, PT, R26, R61, RZ ;  /* 0x0000003d1a1b7210 */ /* 0x000fe40007ffe0ff */
[----:B-1----:R-:W-:-:S04]  /*3810*/  SEL R31, R33, RZ, !P0 ;  /* 0x000000ff211f7207 */ /* 0x002fc80004000000 */
[----:B------:R-:W-:Y:S01]  /*3820*/  ISETP.NE.AND P0, PT, R31, -0x1, PT ;  /* 0xffffffff1f00780c */ /* 0x000fe20003f05270 */
[----:B0-----:R-:W-:-:S04]  /*3830*/  IMAD.WIDE.U32 R24, R27, 0x4, R24 ;  /* 0x000000041b187825 */ /* 0x001fc800078e0018 */
[----:B------:R-:W-:Y:S01]  /*3840*/  IMAD.WIDE.U32 R26, R29, 0x8, R34 ;  /* 0x000000081d1a7825 */ /* 0x000fe200078e0022 */
[----:B------:R-:W-:-:S04]  /*3850*/  IADD3 R29, PT, PT, -R28, 0x1, RZ ;  /* 0x000000011c1d7810 */ /* 0x000fc80007ffe1ff */
[----:B------:R0:W-:Y:S01]  /*3860*/  STG.E.64 desc[UR6][R26.64], R42 ;  /* 0x0000002a1a007986 */ /* 0x0001e2000c101b06 */
[----:B------:R-:W-:Y:S06]  /*3870*/  MEMBAR.ALL.GPU ;  /* 0x0000000000007992 */ /* 0x000fec000000a000 */
[----:B------:R-:W-:-:S00]  /*3880*/  ERRBAR ;  /* 0x00000000000079ab */ /* 0x000fc00000000000 */
[----:B------:R-:W-:Y:S06]  /*3890*/  CGAERRBAR ;  /* 0x00000000000075ab */ /* 0x000fec0000000000 */
[----:B------:R0:W-:Y:S01]  /*38a0*/  REDG.E.ADD.S32.STRONG.GPU desc[UR6][R24.64], R29 ;  /* 0x0000001d1800798e */ /* 0x0001e2000c12e306 */
[----:B------:R-:W-:Y:S05]  /*38b0*/  @!P0 BRA `(.L_x_13) ;  /* 0x0000000000148947 */ /* 0x000fea0003800000 */
.L_x_14:
[----:B0-----:R-:W3:Y:S04]  /*38c0*/  LDG.E.STRONG.GPU R26, desc[UR6][R24.64] ;  /* 0x00000006181a7981 */ /* 0x001ee8000c1ef900 */
[----:B---3--:R-:W-:Y:S01]  /*38d0*/  CCTL.IVALL ;  /* 0x00000000ff00798f */ /* 0x008fe20002000000 */
[----:B------:R-:W-:Y:S05]  /*38e0*/  YIELD ;  /* 0x0000000000007946 */ /* 0x000fea0003800000 */
[----:B------:R-:W-:-:S13]  /*38f0*/  ISETP.NE.AND P0, PT, R26, R31, PT ;  /* 0x0000001f1a00720c */ /* 0x000fda0003f05270 */
[----:B------:R-:W-:Y:S05]  /*3900*/  @P0 BRA `(.L_x_14) ;  /* 0xfffffffc00ec0947 */ /* 0x000fea000383ffff */
.L_x_13:
[----:B------:R-:W-:Y:S05]  /*3910*/  WARPSYNC.ALL ;  /* 0x0000000000007948 */ /* 0x000fea0003800000 */
[----:B------:R-:W-:Y:S01]  /*3920*/  BAR.SYNC.DEFER_BLOCKING 0x0 ;  /* 0x0000000000007b1d */ /* 0x000fe20000010000 */
[----:B------:R-:W-:-:S05]  /*3930*/  HFMA2 R60, -RZ, RZ, 0, 0 ;  /* 0x00000000ff3c7431 */ /* 0x000fca00000001ff */
[----:B------:R-:W-:Y:S05]  /*3940*/  @!P2 BRA `(.L_x_15) ;  /* 0x00000004001ca947 */ /* 0x000fea0003800000 */
[C-C-:B------:R-:W-:Y:S01]  /*3950*/  IMAD R63, R32.reuse, 0x3, R61.reuse ;  /* 0x00000003203f7824 */ /* 0x140fe200078e023d */
[CC--:B------:R-:W-:Y:S01]  /*3960*/  LEA R75, R32.reuse, R61.reuse, 0x1 ;  /* 0x0000003d204b7211 */ /* 0x0c0fe200078e08ff */
[C-C-:B------:R-:W-:Y:S01]  /*3970*/  IMAD R73, R32.reuse, 0x6, R61.reuse ;  /* 0x0000000620497824 */ /* 0x140fe200078e023d */
[CC--:B-1----:R-:W-:Y:S01]  /*3980*/  LEA R31, R32.reuse, R61.reuse, 0x2 ;  /* 0x0000003d201f7211 */ /* 0x0c2fe200078e10ff */
[C-C-:B------:R-:W-:Y:S01]  /*3990*/  IMAD R69, R32.reuse, 0x7, R61.reuse ;  /* 0x0000000720457824 */ /* 0x140fe200078e023d */
[----:B------:R-:W-:Y:S01]  /*39a0*/  IADD3 R79, PT, PT, R61, R32, RZ ;  /* 0x000000203d4f7210 */ /* 0x000fe20007ffe0ff */
[----:B------:R-:W-:Y:S01]  /*39b0*/  IMAD R71, R32, 0x5, R61 ;  /* 0x0000000520477824 */ /* 0x000fe200078e023d */
[----:B------:R-:W-:Y:S01]  /*39c0*/  IADD3 R60, PT, PT, -R3, RZ, RZ ;  /* 0x000000ff033c7210 */ /* 0x000fe20007ffe1ff */
[----:B------:R-:W-:Y:S01]  /*39d0*/  UMOV UR4, URZ ;  /* 0x000000ff00047c82 */ /* 0x000fe20008000000 */
[----:B------:R-:W-:Y:S02]  /*39e0*/  MOV R77, R61 ;  /* 0x0000003d004d7202 */ /* 0x000fe40000000f00 */
[----:B--2---:R-:W-:-:S07]  /*39f0*/  LOP3.LUT R30, R33, 0x7ffffff8, RZ, 0xc0, !PT ;  /* 0x7ffffff8211e7812 */ /* 0x004fce00078ec0ff */
.L_x_16:
[----:B------:R-:W-:-:S13]  /*3a00*/  ISETP.EQ.OR P0, PT, R60, RZ, P1 ;  /* 0x000000ff3c00720c */ /* 0x000fda0000f02670 */
[----:B0-----:R-:W-:-:S05]  /*3a10*/  @!P0 IMAD.WIDE.U32 R26, R77, 0x8, R34 ;  /* 0x000000084d1a8825 */ /* 0x001fca00078e0022 */
[----:B------:R-:W3:Y:S01]  /*3a20*/  @!P0 LDG.E.64 R24, desc[UR6][R26.64] ;  /* 0x000000061a188981 */ /* 0x000ee2000c1e1b00 */
[----:B------:R-:W-:Y:S01]  /*3a30*/  UIADD3 UR5, UPT, UPT, UR4, 0x1, URZ ;  /* 0x0000000104057890 */ /* 0x000fe2000fffe0ff */
[----:B---3--:R-:W-:Y:S01]  /*3a40*/  @!P0 FADD.FTZ R42, R42, R24 ;  /* 0x000000182a2a8221 */ /* 0x008fe20000010000 */
[----:B------:R-:W-:-:S04]  /*3a50*/  @!P0 FADD.FTZ R43, R43, R25 ;  /* 0x000000192b2b8221 */ /* 0x000fc80000010000 */
[----:B------:R-:W-:-:S13]  /*3a60*/  ISETP.EQ.OR P0, PT, R3, UR5, P1 ;  /* 0x0000000503007c0c */ /* 0x000fda0008f02670 */
[----:B------:R-:W-:-:S05]  /*3a70*/  @!P0 IMAD.WIDE.U32 R28, R79, 0x8, R34 ;  /* 0x000000084f1c8825 */ /* 0x000fca00078e0022 */
[----:B------:R-:W2:Y:S01]  /*3a80*/  @!P0 LDG.E.64 R24, desc[UR6][R28.64] ;  /* 0x000000061c188981 */ /* 0x000ea2000c1e1b00 */
[----:B------:R-:W-:Y:S01]  /*3a90*/  UIADD3 UR5, UPT, UPT, UR4, 0x2, URZ ;  /* 0x0000000204057890 */ /* 0x000fe2000fffe0ff */
[----:B--2---:R-:W-:Y:S01]  /*3aa0*/  @!P0 FADD.FTZ R42, R42, R24 ;  /* 0x000000182a2a8221 */ /* 0x004fe20000010000 */
        /* <DEDUP_REMOVED lines=32> */
[----:B------:R-:W-:-:S06]  /*3cb0*/  @!P0 IMAD.WIDE.U32 R24, R69, 0x8, R34 ;  /* 0x0000000845188825 */ /* 0x000fcc00078e0022 */
[----:B------:R-:W2:Y:S01]  /*3cc0*/  @!P0 LDG.E.64 R24, desc[UR6][R24.64] ;  /* 0x0000000618188981 */ /* 0x000ea2000c1e1b00 */
[----:B------:R-:W-:Y:S01]  /*3cd0*/  UIADD3 UR4, UPT, UPT, UR4, 0x8, URZ ;  /* 0x0000000804047890 */ /* 0x000fe2000fffe0ff */
[----:B------:R-:W-:Y:S02]  /*3ce0*/  IADD3 R60, PT, PT, R60, 0x8, RZ ;  /* 0x000000083c3c7810 */ /* 0x000fe40007ffe0ff */
[C---:B------:R-:W-:Y:S02]  /*3cf0*/  LEA R77, R32.reuse, R77, 0x3 ;  /* 0x0000004d204d7211 */ /* 0x040fe400078e18ff */
[C---:B------:R-:W-:Y:S02]  /*3d00*/  LEA R79, R32.reuse, R79, 0x3 ;  /* 0x0000004f204f7211 */ /* 0x040fe400078e18ff */
[C---:B------:R-:W-:Y:S02]  /*3d10*/  LEA R75, R32.reuse, R75, 0x3 ;  /* 0x0000004b204b7211 */ /* 0x040fe400078e18ff */
[----:B------:R-:W-:-:S02]  /*3d20*/  LEA R63, R32, R63, 0x3 ;  /* 0x0000003f203f7211 */ /* 0x000fc400078e18ff */
[C---:B------:R-:W-:Y:S02]  /*3d30*/  LEA R31, R32.reuse, R31, 0x3 ;  /* 0x0000001f201f7211 */ /* 0x040fe400078e18ff */
[C---:B------:R-:W-:Y:S02]  /*3d40*/  LEA R71, R32.reuse, R71, 0x3 ;  /* 0x0000004720477211 */ /* 0x040fe400078e18ff */
[C---:B------:R-:W-:Y:S02]  /*3d50*/  LEA R73, R32.reuse, R73, 0x3 ;  /* 0x0000004920497211 */ /* 0x040fe400078e18ff */
[----:B------:R-:W-:Y:S01]  /*3d60*/  LEA R69, R32, R69, 0x3 ;  /* 0x0000004520457211 */ /* 0x000fe200078e18ff */
[----:B--2---:R-:W-:Y:S01]  /*3d70*/  @!P0 FADD.FTZ R42, R42, R24 ;  /* 0x000000182a2a8221 */ /* 0x004fe20000010000 */
[----:B------:R-:W-:Y:S01]  /*3d80*/  @!P0 FADD.FTZ R43, R43, R25 ;  /* 0x000000192b2b8221 */ /* 0x000fe20000010000 */
[----:B------:R-:W-:-:S13]  /*3d90*/  ISETP.NE.AND P0, PT, R30, UR4, PT ;  /* 0x000000041e007c0c */ /* 0x000fda000bf05270 */
[----:B------:R-:W-:Y:S05]  /*3da0*/  @P0 BRA `(.L_x_16) ;  /* 0xfffffffc00140947 */ /* 0x000fea000383ffff */
[----:B------:R-:W-:-:S07]  /*3db0*/  MOV R60, R30 ;  /* 0x0000001e003c7202 */ /* 0x000fce0000000f00 */
.L_x_15:
[----:B0-----:R-:W-:-:S13]  /*3dc0*/  LOP3.LUT P0, R24, R33, 0x7, RZ, 0xc0, !PT ;  /* 0x0000000721187812 */ /* 0x001fda000780c0ff */
[----:B------:R-:W-:Y:S05]  /*3dd0*/  @!P0 BRA `(.L_x_12) ;  /* 0x0000000000f08947 */ /* 0x000fea0003800000 */
[----:B------:R-:W-:-:S04]  /*3de0*/  IADD3 R24, PT, PT, R24, -0x1, RZ ;  /* 0xffffffff18187810 */ /* 0x000fc80007ffe0ff */
[----:B------:R-:W-:-:S13]  /*3df0*/  ISETP.GE.U32.AND P0, PT, R24, 0x3, PT ;  /* 0x000000031800780c */ /* 0x000fda0003f06070 */
[----:B------:R-:W-:Y:S05]  /*3e00*/  @!P0 BRA `(.L_x_17) ;  /* 0x0000000000708947 */ /* 0x000fea0003800000 */
[CC--:B------:R-:W-:Y:S02]  /*3e10*/  ISETP.EQ.OR P0, PT, R60.reuse, R3.reuse, P1 ;  /* 0x000000033c00720c */ /* 0x0c0fe40000f02670 */
[C---:B------:R-:W-:Y:S02]  /*3e20*/  IADD3 R26, PT, PT, R60.reuse, 0x1, RZ ;  /* 0x000000013c1a7810 */ /* 0x040fe40007ffe0ff */
[----:B---3--:R-:W-:Y:S02]  /*3e30*/  IADD3 R28, PT, PT, R60, 0x2, RZ ;  /* 0x000000023c1c7810 */ /* 0x008fe40007ffe0ff */
[-C--:B------:R-:W-:Y:S02]  /*3e40*/  ISETP.EQ.OR P2, PT, R26, R3.reuse, P1 ;  /* 0x000000031a00720c */ /* 0x080fe40000f42670 */
[----:B------:R-:W-:Y:S02]  /*3e50*/  ISETP.EQ.OR P3, PT, R28, R3, P1 ;  /* 0x000000031c00720c */ /* 0x000fe40000f62670 */
[----:B--2---:R-:W-:-:S03]  /*3e60*/  IADD3 R30, PT, PT, R60, 0x3, RZ ;  /* 0x000000033c1e7810 */ /* 0x004fc60007ffe0ff */
[----:B------:R-:W-:Y:S01]  /*3e70*/  @!P0 IMAD R25, R60, R32, R61 ;  /* 0x000000203c198224 */ /* 0x000fe200078e023d */
[----:B------:R-:W-:-:S03]  /*3e80*/  ISETP.EQ.OR P4, PT, R30, R3, P1 ;  /* 0x000000031e00720c */ /* 0x000fc60000f82670 */
[----:B------:R-:W-:-:S04]  /*3e90*/  @!P0 IMAD.WIDE.U32 R24, R25, 0x8, R34 ;  /* 0x0000000819188825 */ /* 0x000fc800078e0022 */
[-CC-:B------:R-:W-:Y:S02]  /*3ea0*/  @!P2 IMAD R27, R26, R32.reuse, R61.reuse ;  /* 0x000000201a1ba224 */ /* 0x180fe400078e023d */
[----:B------:R-:W-:Y:S01]  /*3eb0*/  @!P3 IMAD R29, R28, R32, R61 ;  /* 0x000000201c1db224 */ /* 0x000fe200078e023d */
[----:B------:R-:W2:Y:S01]  /*3ec0*/  @!P0 LDG.E.64 R24, desc[UR6][R24.64] ;  /* 0x0000000618188981 */ /* 0x000ea2000c1e1b00 */
[----:B------:R-:W-:-:S04]  /*3ed0*/  @!P2 IMAD.WIDE.U32 R26, R27, 0x8, R34 ;  /* 0x000000081b1aa825 */ /* 0x000fc800078e0022 */
[----:B------:R-:W-:Y:S02]  /*3ee0*/  @!P3 IMAD.WIDE.U32 R28, R29, 0x8, R34 ;  /* 0x000000081d1cb825 */ /* 0x000fe400078e0022 */
[----:B------:R-:W3:Y:S02]  /*3ef0*/  @!P2 LDG.E.64 R26, desc[UR6][R26.64] ;  /* 0x000000061a1aa981 */ /* 0x000ee4000c1e1b00 */
[----:B-1----:R-:W-:Y:S02]  /*3f00*/  @!P4 IMAD R31, R30, R32, R61 ;  /* 0x000000201e1fc224 */ /* 0x002fe400078e023d */
[----:B------:R-:W4:Y:S02]  /*3f10*/  @!P3 LDG.E.64 R28, desc[UR6][R28.64] ;  /* 0x000000061c1cb981 */ /* 0x000f24000c1e1b00 */
[----:B------:R-:W-:-:S06]  /*3f20*/  @!P4 IMAD.WIDE.U32 R30, R31, 0x8, R34 ;  /* 0x000000081f1ec825 */ /* 0x000fcc00078e0022 */
[----:B------:R-:W5:Y:S01]  /*3f30*/  @!P4 LDG.E.64 R30, desc[UR6][R30.64] ;  /* 0x000000061e1ec981 */ /* 0x000f62000c1e1b00 */
[----:B------:R-:W-:Y:S01]  /*3f40*/  IADD3 R60, PT, PT, R60, 0x4, RZ ;  /* 0x000000043c3c7810 */ /* 0x000fe20007ffe0ff */
[----:B--2---:R-:W-:Y:S01]  /*3f50*/  @!P0 FADD.FTZ R42, R42, R24 ;  /* 0x000000182a2a8221 */ /* 0x004fe20000010000 */
[----:B------:R-:W-:-:S03]  /*3f60*/  @!P0 FADD.FTZ R43, R43, R25 ;  /* 0x000000192b2b8221 */ /* 0x000fc60000010000 */
[----:B---3--:R-:W-:Y:S01]  /*3f70*/  @!P2 FADD.FTZ R42, R42, R26 ;  /* 0x0000001a2a2aa221 */ /* 0x008fe20000010000 */
[----:B------:R-:W-:-:S03]  /*3f80*/  @!P2 FADD.FTZ R43, R43, R27 ;  /* 0x0000001b2b2ba221 */ /* 0x000fc60000010000 */
[----:B----4-:R-:W-:Y:S01]  /*3f90*/  @!P3 FADD.FTZ R42, R42, R28 ;  /* 0x0000001c2a2ab221 */ /* 0x010fe20000010000 */
[----:B------:R-:W-:-:S03]  /*3fa0*/  @!P3 FADD.FTZ R43, R43, R29 ;  /* 0x0000001d2b2bb221 */ /* 0x000fc60000010000 */
[----:B-----5:R-:W-:Y:S01]  /*3fb0*/  @!P4 FADD.FTZ R42, R42, R30 ;  /* 0x0000001e2a2ac221 */ /* 0x020fe20000010000 */
[----:B------:R-:W-:-:S07]  /*3fc0*/  @!P4 FADD.FTZ R43, R43, R31 ;  /* 0x0000001f2b2bc221 */ /* 0x000fce0000010000 */
.L_x_17:
[----:B------:R-:W-:-:S13]  /*3fd0*/  LOP3.LUT P0, R24, R33, 0x3, RZ, 0xc0, !PT ;  /* 0x0000000321187812 */ /* 0x000fda000780c0ff */
[----:B------:R-:W-:Y:S05]  /*3fe0*/  @!P0 BRA `(.L_x_12) ;  /* 0x00000000006c8947 */ /* 0x000fea0003800000 */
[----:B------:R-:W-:Y:S02]  /*3ff0*/  ISETP.NE.AND P0, PT, R24, 0x1, PT ;  /* 0x000000011800780c */ /* 0x000fe40003f05270 */
[----:B------:R-:W-:-:S11]  /*4000*/  LOP3.LUT R33, R33, 0x1, RZ, 0xc0, !PT ;  /* 0x0000000121217812 */ /* 0x000fd600078ec0ff */
[----:B------:R-:W-:Y:S05]  /*4010*/  @!P0 BRA `(.L_x_18) ;  /* 0x0000000000388947 */ /* 0x000fea0003800000 */
[C---:B------:R-:W-:Y:S02]  /*4020*/  IADD3 R24, PT, PT, R60.reuse, 0x1, RZ ;  /* 0x000000013c187810 */ /* 0x040fe40007ffe0ff */
[-C--:B------:R-:W-:Y:S02]  /*4030*/  ISETP.EQ.OR P2, PT, R60, R3.reuse, P1 ;  /* 0x000000033c00720c */ /* 0x080fe40000f42670 */
[----:B------:R-:W-:-:S11]  /*4040*/  ISETP.EQ.OR P0, PT, R24, R3, P1 ;  /* 0x000000031800720c */ /* 0x000fd60000f02670 */
[-CC-:B------:R-:W-:Y:S02]  /*4050*/  @!P2 IMAD R25, R60, R32.reuse, R61.reuse ;  /* 0x000000203c19a224 */ /* 0x180fe400078e023d */
[----:B------:R-:W-:Y:S02]  /*4060*/  @!P0 IMAD R27, R24, R32, R61 ;  /* 0x00000020181b8224 */ /* 0x000fe400078e023d */
[----:B------:R-:W-:-:S04]  /*4070*/  @!P2 IMAD.WIDE.U32 R24, R25, 0x8, R34 ;  /* 0x000000081918a825 */ /* 0x000fc800078e0022 */
[----:B------:R-:W-:Y:S02]  /*4080*/  @!P0 IMAD.WIDE.U32 R26, R27, 0x8, R34 ;  /* 0x000000081b1a8825 */ /* 0x000fe400078e0022 */
[----:B------:R-:W3:Y:S04]  /*4090*/  @!P2 LDG.E.64 R24, desc[UR6][R24.64] ;  /* 0x000000061818a981 */ /* 0x000ee8000c1e1b00 */
[----:B------:R-:W4:Y:S01]  /*40a0*/  @!P0 LDG.E.64 R26, desc[UR6][R26.64] ;  /* 0x000000061a1a8981 */ /* 0x000f22000c1e1b00 */
[----:B------:R-:W-:Y:S01]  /*40b0*/  IADD3 R60, PT, PT, R60, 0x2, RZ ;  /* 0x000000023c3c7810 */ /* 0x000fe20007ffe0ff */
[----:B---3--:R-:W-:Y:S01]  /*40c0*/  @!P2 FADD.FTZ R42, R42, R24 ;  /* 0x000000182a2aa221 */ /* 0x008fe20000010000 */
[----:B------:R-:W-:-:S03]  /*40d0*/  @!P2 FADD.FTZ R43, R43, R25 ;  /* 0x000000192b2ba221 */ /* 0x000fc60000010000 */
[----:B----4-:R-:W-:Y:S01]  /*40e0*/  @!P0 FADD.FTZ R42, R42, R26 ;  /* 0x0000001a2a2a8221 */ /* 0x010fe20000010000 */
[----:B------:R-:W-:-:S07]  /*40f0*/  @!P0 FADD.FTZ R43, R43, R27 ;  /* 0x0000001b2b2b8221 */ /* 0x000fce0000010000 */
.L_x_18:
[----:B------:R-:W-:Y:S01]  /*4100*/  ISETP.EQ.OR P0, PT, R60, R3, P1 ;  /* 0x000000033c00720c */ /* 0x000fe20000f02670 */
[----:B------:R-:W-:Y:S03]  /*4110*/  BSSY.RECONVERGENT B0, `(.L_x_12) ;  /* 0x0000008000007945 */ /* 0x000fe60003800200 */
[----:B------:R-:W-:-:S13]  /*4120*/  ISETP.NE.U32.OR P0, PT, R33, 0x1, P0 ;  /* 0x000000012100780c */ /* 0x000fda0000705470 */
[----:B------:R-:W-:Y:S05]  /*4130*/  @P0 BRA `(.L_x_19) ;  /* 0x0000000000140947 */ /* 0x000fea0003800000 */
[----:B------:R-:W-:-:S04]  /*4140*/  IMAD R25, R32, R60, R61 ;  /* 0x0000003c20197224 */ /* 0x000fc800078e023d */
[----:B------:R-:W-:-:S06]  /*4150*/  IMAD.WIDE.U32 R24, R25, 0x8, R34 ;  /* 0x0000000819187825 */ /* 0x000fcc00078e0022 */
[----:B------:R-:W3:Y:S02]  /*4160*/  LDG.E.64 R24, desc[UR6][R24.64] ;  /* 0x0000000618187981 */ /* 0x000ee4000c1e1b00 */
[----:B---3--:R-:W-:Y:S01]  /*4170*/  FADD.FTZ R42, R42, R24 ;  /* 0x000000182a2a7221 */ /* 0x008fe20000010000 */
[----:B------:R-:W-:-:S07]  /*4180*/  FADD.FTZ R43, R43, R25 ;  /* 0x000000192b2b7221 */ /* 0x000fce0000010000 */
.L_x_19:
[----:B------:R-:W-:Y:S05]  /*4190*/  BSYNC.RECONVERGENT B0 ;  /* 0x0000000000007941 */ /* 0x000fea0003800200 */
.L_x_12:
[----:B------:R-:W5:Y:S01]  /*41a0*/  S2UR UR5, SR_CgaCtaId ;  /* 0x00000000000579c3 */ /* 0x000f620000008800 */
[----:B------:R-:W-:Y:S01]  /*41b0*/  UMOV UR4, 0x400 ;  /* 0x0000040000047882 */ /* 0x000fe20000000000 */
[----:B----4-:R-:W-:Y:S02]  /*41c0*/  SHF.L.U32 R27, R4, 0x10, RZ ;  /* 0x00000010041b7819 */ /* 0x010fe400000006ff */
[----:B------:R-:W-:Y:S02]  /*41d0*/  SHF.L.U32 R57, R57, 0x10, RZ ;  /* 0x0000001039397819 */ /* 0x000fe400000006ff */
[----:B------:R-:W-:Y:S01]  /*41e0*/  SHF.L.U32 R61, R6, 0x10, RZ ;  /* 0x00000010063d7819 */ /* 0x000fe200000006ff */
[C---:B------:R-:W-:Y:S01]  /*41f0*/  FADD.FTZ R4, -R18.reuse, R27 ;  /* 0x0000001b12047221 */ /* 0x040fe20000010100 */
[----:B------:R-:W-:Y:S01]  /*4200*/  SHF.L.U32 R5, R5, 0x10, RZ ;  /* 0x0000001005057819 */ /* 0x000fe200000006ff */
[----:B------:R-:W-:Y:S01]  /*4210*/  FADD.FTZ R6, -R18, R57 ;  /* 0x0000003912067221 */ /* 0x000fe20000010100 */
[----:B------:R-:W-:Y:S01]  /*4220*/  SHF.L.U32 R58, R58, 0x10, RZ ;  /* 0x000000103a3a7819 */ /* 0x000fe200000006ff */
[-C--:B-1----:R-:W-:Y:S01]  /*4230*/  FMUL.FTZ R31, R4, R59.reuse ;  /* 0x0000003b041f7220 */ /* 0x082fe20000410000 */
[----:B------:R-:W-:Y:S01]  /*4240*/  SHF.L.U32 R55, R55, 0x10, RZ ;  /* 0x0000001037377819 */ /* 0x000fe200000006ff */
[----:B------:R-:W-:Y:S01]  /*4250*/  FMUL.FTZ R4, R6, R59 ;  /* 0x0000003b06047220 */ /* 0x000fe20000410000 */
[----:B------:R-:W-:-:S02]  /*4260*/  SHF.L.U32 R57, R8, 0x10, RZ ;  /* 0x0000001008397819 */ /* 0x000fc400000006ff */
[----:B------:R-:W-:Y:S01]  /*4270*/  SHF.L.U32 R53, R53, 0x10, RZ ;  /* 0x0000001035357819 */ /* 0x000fe200000006ff */
[----:B-----5:R-:W-:Y:S01]  /*4280*/  ULEA UR4, UR5, UR4, 0x18 ;  /* 0x0000000405047291 */ /* 0x020fe2000f8ec0ff */
[----:B------:R-:W1:Y:S08]  /*4290*/  LDCU.U8 UR5, c[0x0][0x414] ;  /* 0x00008280ff0577ac */ /* 0x000e700008000000 */
[----:B------:R-:W-:Y:S01]  /*42a0*/  @!P1 STS.64 [UR4+0xc0], R42 ;  /* 0x0000c02aff009988 */ /* 0x000fe20008000a04 */
[----:B------:R-:W-:Y:S01]  /*42b0*/  BAR.SYNC.DEFER_BLOCKING 0x0 ;  /* 0x0000000000007b1d */ /* 0x000fe20000010000 */
[----:B-1----:R-:W-:-:S05]  /*42c0*/  UISETP.NE.AND UP0, UPT, UR5, URZ, UPT ;  /* 0x000000ff0500728c */ /* 0x002fca000bf05270 */
[----:B------:R-:W1:Y:S01]  /*42d0*/  LDS.64 R24, [UR4+0xc0] ;  /* 0x0000c004ff187984 */ /* 0x000e620008000a00 */
[----:B------:R-:W1:Y:S02]  /*42e0*/  LDCU UR4, c[0x0][0x42c] ;  /* 0x00008580ff0477ac */ /* 0x000e640008000800 */
[----:B-1----:R-:W-:Y:S01]  /*42f0*/  FMUL.FTZ R24, R24, UR4 ;  /* 0x0000000418187c20 */ /* 0x002fe20008410000 */
[----:B------:R-:W-:Y:S01]  /*4300*/  FMUL.FTZ R25, R25, UR4 ;  /* 0x0000000419197c20 */ /* 0x000fe20008410000 */
[----:B------:R-:W-:Y:S06]  /*4310*/  BRA.U !UP0, `(.L_x_20) ;  /* 0x0000000108487547 */ /* 0x000fec000b800000 */
[----:B------:R-:W-:Y:S01]  /*4320*/  FFMA.FTZ R6, R22, R31, R20 ;  /* 0x0000001f16067223 */ /* 0x000fe20000010014 */
[----:B------:R-:W-:-:S03]  /*4330*/  FFMA.FTZ R8, R23, R4, R21 ;  /* 0x0000000417087223 */ /* 0x000fc60000010015 */
[----:B------:R-:W-:Y:S01]  /*4340*/  FMUL.FTZ R26, R6, -1.4426950216293334961 ;  /* 0xbfb8aa3b061a7820 */ /* 0x000fe20000410000 */
[----:B------:R-:W-:-:S05]  /*4350*/  FMUL.FTZ R29, R8, -1.4426950216293334961 ;  /* 0xbfb8aa3b081d7820 */ /* 0x000fca0000410000 */
[----:B------:R-:W1:Y:S04]  /*4360*/  MUFU.EX2 R26, R26 ;  /* 0x0000001a001a7308 */ /* 0x000e680000000800 */
[----:B------:R-:W2:Y:S01]  /*4370*/  MUFU.EX2 R29, R29 ;  /* 0x0000001d001d7308 */ /* 0x000ea20000000800 */
[----:B-1----:R-:W-:Y:S01]  /*4380*/  FADD.FTZ R27, R26, 1 ;  /* 0x3f8000001a1b7421 */ /* 0x002fe20000010000 */
[----:B--2---:R-:W-:-:S03]  /*4390*/  FADD.FTZ R30, R29, 1 ;  /* 0x3f8000001d1e7421 */ /* 0x004fc60000010000 */
[----:B---3--:R-:W1:Y:S08]  /*43a0*/  MUFU.RCP R28, R27 ;  /* 0x0000001b001c7308 */ /* 0x008e700000001000 */
[----:B------:R-:W0:Y:S01]  /*43b0*/  MUFU.RCP R33, R30 ;  /* 0x0000001e00217308 */ /* 0x000e220000001000 */
[----:B-1----:R-:W-:Y:S01]  /*43c0*/  FADD.FTZ R35, -R28, 1 ;  /* 0x3f8000001c237421 */ /* 0x002fe20000010100 */
[----:B------:R-:W-:-:S03]  /*43d0*/  FMUL.FTZ R5, R5, R28 ;  /* 0x0000001c05057220 */ /* 0x000fc60000410000 */
[----:B------:R-:W-:Y:S01]  /*43e0*/  FFMA.FTZ R6, R6, R35, 1 ;  /* 0x3f80000006067423 */ /* 0x000fe20000010023 */
[----:B0-----:R-:W-:Y:S01]  /*43f0*/  FADD.FTZ R43, -R33, 1 ;  /* 0x3f800000212b7421 */ /* 0x001fe20000010100 */
[----:B------:R-:W-:Y:S02]  /*4400*/  FMUL.FTZ R58, R58, R33 ;  /* 0x000000213a3a7220 */ /* 0x000fe40000410000 */
[----:B------:R-:W-:Y:S01]  /*4410*/  FMUL.FTZ R5, R5, R6 ;  /* 0x0000000605057220 */ /* 0x000fe20000410000 */
[----:B------:R-:W-:-:S04]  /*4420*/  FFMA.FTZ R43, R8, R43, 1 ;  /* 0x3f800000082b7423 */ /* 0x000fc8000001002b */
[----:B------:R-:W-:-:S07]  /*4430*/  FMUL.FTZ R58, R58, R43 ;  /* 0x0000002b3a3a7220 */ /* 0x000fce0000410000 */
.L_x_20:
[----:B------:R-:W1:Y:S01]  /*4440*/  LDCU UR4, c[0x0][0x41c] ;  /* 0x00008380ff0477ac */ /* 0x000e620008000800 */
[----:B------:R-:W-:Y:S01]  /*4450*/  SHF.L.U32 R63, R19, 0x10, RZ ;  /* 0x00000010133f7819 */ /* 0x000fe200000006ff */
[----:B------:R-:W-:Y:S01]  /*4460*/  FADD.FTZ R60, -R18, R61 ;  /* 0x0000003d123c7221 */ /* 0x000fe20000010100 */
[----:B------:R-:W-:Y:S01]  /*4470*/  SHF.L.U32 R27, R10, 0x10, RZ ;  /* 0x000000100a1b7819 */ /* 0x000fe200000006ff */
[----:B------:R-:W4:Y:S01]  /*4480*/  LDCU.64 UR8, c[0x0][0x400] ;  /* 0x00008000ff0877ac */ /* 0x000f220008000a00 */
[----:B------:R-:W-:Y:S01]  /*4490*/  SHF.L.U32 R29, R12, 0x10, RZ ;  /* 0x000000100c1d7819 */ /* 0x000fe200000006ff */
[----:B------:R-:W-:Y:S01]  /*44a0*/  FADD.FTZ R62, -R18, R55 ;  /* 0x00000037123e7221 */ /* 0x000fe20000010100 */
[----:B0--3--:R-:W-:Y:S01]  /*44b0*/  SHF.L.U32 R43, R36, 0x10, RZ ;  /* 0x00000010242b7819 */ /* 0x009fe200000006ff */
[----:B------:R-:W-:Y:S01]  /*44c0*/  FADD.FTZ R36, -R18, R27 ;  /* 0x0000001b12247221 */ /* 0x000fe20000010100 */
[----:B------:R-:W-:Y:S01]  /*44d0*/  SHF.L.U32 R33, R14, 0x10, RZ ;  /* 0x000000100e217819 */ /* 0x000fe200000006ff */
[----:B------:R-:W-:Y:S01]  /*44e0*/  FADD.FTZ R34, -R18, R29 ;  /* 0x0000001d12227221 */ /* 0x000fe20000010100 */
[----:B------:R-:W-:Y:S01]  /*44f0*/  SHF.L.U32 R51, R51, 0x10, RZ ;  /* 0x0000001033337819 */ /* 0x000fe200000006ff */
[C-C-:B------:R-:W-:Y:S01]  /*4500*/  FFMA.FTZ R31, R24.reuse, R31, R25.reuse ;  /* 0x0000001f181f7223 */ /* 0x140fe20000010019 */
[----:B------:R-:W-:Y:S01]  /*4510*/  SHF.L.U32 R49, R49, 0x10, RZ ;  /* 0x0000001031317819 */ /* 0x000fe200000006ff */
[----:B------:R-:W-:Y:S01]  /*4520*/  FFMA.FTZ R4, R24, R4, R25 ;  /* 0x0000000418047223 */ /* 0x000fe20000010019 */
[----:B------:R-:W-:Y:S01]  /*4530*/  SHF.L.U32 R47, R47, 0x10, RZ ;  /* 0x000000102f2f7819 */ /* 0x000fe200000006ff */
[----:B------:R-:W-:Y:S01]  /*4540*/  BSSY.RECONVERGENT B0, `(.L_x_21) ;  /* 0x0000028000007945 */ /* 0x000fe20003800200 */
[----:B------:R-:W-:Y:S01]  /*4550*/  SHF.L.U32 R35, R16, 0x10, RZ ;  /* 0x0000001010237819 */ /* 0x000fe200000006ff */
[----:B-1----:R-:W-:Y:S01]  /*4560*/  IMAD R3, R3, UR4, R40 ;  /* 0x0000000403037c24 */ /* 0x002fe2000f8e0228 */
[----:B------:R-:W-:Y:S01]  /*4570*/  SHF.L.U32 R45, R45, 0x10, RZ ;  /* 0x000000102d2d7819 */ /* 0x000fe200000006ff */
[C---:B------:R-:W-:Y:S01]  /*4580*/  FADD.FTZ R26, -R18.reuse, R33 ;  /* 0x00000021121a7221 */ /* 0x040fe20000010100 */
[C---:B------:R-:W-:Y:S01]  /*4590*/  FADD.FTZ R42, -R18.reuse, R57 ;  /* 0x00000039122a7221 */ /* 0x040fe20000010100 */
[C---:B------:R-:W-:Y:S01]  /*45a0*/  FADD.FTZ R6, -R18.reuse, R53 ;  /* 0x0000003512067221 */ /* 0x040fe20000010100 */
[C---:B----4-:R-:W-:Y:S01]  /*45b0*/  ISETP.GE.U32.AND P0, PT, R3.reuse, UR8, PT ;  /* 0x0000000803007c0c */ /* 0x050fe2000bf06070 */
[C---:B--2---:R-:W-:Y:S01]  /*45c0*/  FADD.FTZ R30, -R18.reuse, R51 ;  /* 0x00000033121e7221 */ /* 0x044fe20000010100 */
[----:B------:R-:W-:Y:S01]  /*45d0*/  SHF.R.S32.HI R19, RZ, 0x1f, R3 ;  /* 0x0000001fff137819 */ /* 0x000fe20000011403 */
[C---:B------:R-:W-:Y:S01]  /*45e0*/  FADD.FTZ R28, -R18.reuse, R49 ;  /* 0x00000031121c7221 */ /* 0x040fe20000010100 */
[----:B------:R-:W-:Y:S01]  /*45f0*/  IADD3 R27, PT, PT, R3, 0x8, RZ ;  /* 0x00000008031b7810 */ /* 0x000fe20007ffe0ff */
[C---:B------:R-:W-:Y:S01]  /*4600*/  FADD.FTZ R16, -R18.reuse, R47 ;  /* 0x0000002f12107221 */ /* 0x040fe20000010100 */
[----:B------:R-:W-:Y:S01]  /*4610*/  ISETP.GE.AND.EX P0, PT, R19, UR9, PT, P0 ;  /* 0x0000000913007c0c */ /* 0x000fe2000bf06300 */
[C---:B------:R-:W-:Y:S01]  /*4620*/  FADD.FTZ R14, -R18.reuse, R35 ;  /* 0x00000023120e7221 */ /* 0x040fe20000010100 */
[----:B------:R-:W-:Y:S01]  /*4630*/  ISETP.GE.U32.AND P1, PT, R27, UR8, PT ;  /* 0x000000081b007c0c */ /* 0x000fe2000bf26070 */
[C---:B------:R-:W-:Y:S01]  /*4640*/  FADD.FTZ R8, -R18.reuse, R45 ;  /* 0x0000002d12087221 */ /* 0x040fe20000010100 */
[----:B------:R-:W-:Y:S01]  /*4650*/  SHF.R.S32.HI R29, RZ, 0x1f, R27 ;  /* 0x0000001fff1d7819 */ /* 0x000fe2000001141b */
[C---:B------:R-:W-:Y:S01]  /*4660*/  FADD.FTZ R10, -R18.reuse, R43 ;  /* 0x0000002b120a7221 */ /* 0x040fe20000010100 */
[----:B------:R-:W-:Y:S01]  /*4670*/  FADD.FTZ R12, -R18, R63 ;  /* 0x0000003f120c7221 */ /* 0x000fe20000010100 */
[----:B------:R-:W-:Y:S01]  /*4680*/  FMUL.FTZ R33, R60, R59 ;  /* 0x0000003b3c217220 */ /* 0x000fe20000410000 */
[----:B------:R-:W-:Y:S01]  /*4690*/  ISETP.GE.AND.EX P1, PT, R29, UR9, PT, P1 ;  /* 0x000000091d007c0c */ /* 0x000fe2000bf26310 */
[----:B------:R-:W-:Y:S01]  /*46a0*/  FFMA.FTZ R18, R22, R5, -R31 ;  /* 0x0000000516127223 */ /* 0x000fe2000001081f */
[----:B------:R-:W-:Y:S01]  /*46b0*/  FMUL.FTZ R68, R62, R59 ;  /* 0x0000003b3e447220 */ /* 0x000fe20000410000 */
[----:B------:R-:W-:-:S02]  /*46c0*/  FFMA.FTZ R60, R23, R58, -R4 ;  /* 0x0000003a173c7223 */ /* 0x000fc40000010804 */
[----:B------:R-:W-:Y:S08]  /*46d0*/  @P0 BRA `(.L_x_22) ;  /* 0x0000000000380947 */ /* 0x000ff00003800000 */
[----:B------:R-:W0:Y:S01]  /*46e0*/  LDCU.64 UR10, c[0x0][0x3f8] ;  /* 0x00007f00ff0a77ac */ /* 0x000e220008000a00 */
[----:B------:R-:W-:Y:S01]  /*46f0*/  MOV R4, R64 ;  /* 0x0000004000047202 */ /* 0x000fe20000000f00 */
[----:B------:R-:W-:Y:S01]  /*4700*/  FMUL.FTZ R31, R60, R59 ;  /* 0x0000003b3c1f7220 */ /* 0x000fe20000410000 */
[----:B------:R-:W-:Y:S01]  /*4710*/  MOV R5, R67 ;  /* 0x0000004300057202 */ /* 0x000fe20000000f00 */
[----:B------:R-:W1:Y:S01]  /*4720*/  LDCU.64 UR4, c[0x0][0x380] ;  /* 0x00007000ff0477ac */ /* 0x000e620008000a00 */
[----:B0-----:R-:W-:Y:S02]  /*4730*/  IMAD R58, R19, UR10, RZ ;  /* 0x0000000a133a7c24 */ /* 0x001fe4000f8e02ff */
[----:B------:R-:W-:-:S04]  /*4740*/  IMAD.WIDE.U32 R4, R3, UR10, R4 ;  /* 0x0000000a03047c25 */ /* 0x000fc8000f8e0004 */
[----:B------:R-:W-:Y:S02]  /*4750*/  IMAD R19, R3, UR11, R58 ;  /* 0x0000000b03137c24 */ /* 0x000fe4000f8e023a */
[----:B------:R-:W-:Y:S01]  /*4760*/  FMUL.FTZ R58, R18, R59 ;  /* 0x0000003b123a7220 */ /* 0x000fe20000410000 */
[C---:B-1----:R-:W-:Y:S02]  /*4770*/  LEA R18, P0, R4.reuse, UR4, 0x1 ;  /* 0x0000000404127c11 */ /* 0x042fe4000f8008ff */
[----:B------:R-:W-:Y:S02]  /*4780*/  IADD3 R19, PT, PT, R5, R19, RZ ;  /* 0x0000001305137210 */ /* 0x000fe40007ffe0ff */
[----:B------:R-:W-:Y:S02]  /*4790*/  F2FP.BF16.F32.PACK_AB R31, R31, R58 ;  /* 0x0000003a1f1f723e */ /* 0x000fe400000010ff */
[----:B------:R-:W-:-:S05]  /*47a0*/  LEA.HI.X R19, R4, UR5, R19, 0x1, P0 ;  /* 0x0000000504137c11 */ /* 0x000fca00080f0c13 */
[----:B------:R0:W-:Y:S02]  /*47b0*/  STG.E desc[UR6][R18.64], R31 ;  /* 0x0000001f12007986 */ /* 0x0001e4000c101906 */
.L_x_22:
[----:B------:R-:W-:Y:S05]  /*47c0*/  BSYNC.RECONVERGENT B0 ;  /* 0x0000000000007941 */ /* 0x000fea0003800200 */
.L_x_21:
[----:B------:R-:W-:Y:S01]  /*47d0*/  SHF.L.U32 R7, R7, 0x10, RZ ;  /* 0x0000001007077819 */ /* 0x000fe200000006ff */
[C-C-:B------:R-:W-:Y:S01]  /*47e0*/  FFMA.FTZ R43, R24.reuse, R33, R25.reuse ;  /* 0x00000021182b7223 */ /* 0x140fe20000010019 */
[----:B------:R-:W-:Y:S01]  /*47f0*/  FFMA.FTZ R62, R24, R68, R25 ;  /* 0x00000044183e7223 */ /* 0x000fe20000010019 */
[----:B------:R-:W-:Y:S01]  /*4800*/  SHF.L.U32 R56, R56, 0x10, RZ ;  /* 0x0000001038387819 */ /* 0x000fe200000006ff */
[----:B------:R-:W-:Y:S06]  /*4810*/  BRA.U !UP0, `(.L_x_23) ;  /* 0x0000000108487547 */ /* 0x000fec000b800000 */
[----:B------:R-:W-:Y:S01]  /*4820*/  FFMA.FTZ R5, R23, R68, R21 ;  /* 0x0000004417057223 */ /* 0x000fe20000010015 */
[----:B------:R-:W-:-:S03]  /*4830*/  FFMA.FTZ R4, R22, R33, R20 ;  /* 0x0000002116047223 */ /* 0x000fc60000010014 */
[----:B0-----:R-:W-:Y:S01]  /*4840*/  FMUL.FTZ R31, R5, -1.4426950216293334961 ;  /* 0xbfb8aa3b051f7820 */ /* 0x001fe20000410000 */
[----:B------:R-:W-:-:S05]  /*4850*/  FMUL.FTZ R18, R4, -1.4426950216293334961 ;  /* 0xbfb8aa3b04127820 */ /* 0x000fca0000410000 */
[----:B------:R-:W0:Y:S04]  /*4860*/  MUFU.EX2 R31, R31 ;  /* 0x0000001f001f7308 */ /* 0x000e280000000800 */
[----:B------:R-:W1:Y:S01]  /*4870*/  MUFU.EX2 R18, R18 ;  /* 0x0000001200127308 */ /* 0x000e620000000800 */
[----:B0-----:R-:W-:Y:S01]  /*4880*/  FADD.FTZ R33, R31, 1 ;  /* 0x3f8000001f217421 */ /* 0x001fe20000010000 */
[----:B-1----:R-:W-:-:S05]  /*4890*/  FADD.FTZ R19, R18, 1 ;  /* 0x3f80000012137421 */ /* 0x002fca0000010000 */
[----:B------:R-:W0:Y:S08]  /*48a0*/  MUFU.RCP R33, R33 ;  /* 0x0000002100217308 */ /* 0x000e300000001000 */
[----:B------:R-:W1:Y:S01]  /*48b0*/  MUFU.RCP R58, R19 ;  /* 0x00000013003a7308 */ /* 0x000e620000001000 */
[----:B0-----:R-:W-:Y:S01]  /*48c0*/  FADD.FTZ R60, -R33, 1 ;  /* 0x3f800000213c7421 */ /* 0x001fe20000010100 */
[----:B------:R-:W-:-:S03]  /*48d0*/  FMUL.FTZ R56, R56, R33 ;  /* 0x0000002138387220 */ /* 0x000fc60000410000 */
[----:B------:R-:W-:Y:S01]  /*48e0*/  FFMA.FTZ R5, R5, R60, 1 ;  /* 0x3f80000005057423 */ /* 0x000fe2000001003c */
[----:B-1----:R-:W-:Y:S01]  /*48f0*/  FADD.FTZ R35, -R58, 1 ;  /* 0x3f8000003a237421 */ /* 0x002fe20000010100 */
[----:B------:R-:W-:Y:S02]  /*4900*/  FMUL.FTZ R7, R7, R58 ;  /* 0x0000003a07077220 */ /* 0x000fe40000410000 */
[----:B------:R-:W-:Y:S01]  /*4910*/  FMUL.FTZ R56, R56, R5 ;  /* 0x0000000538387220 */ /* 0x000fe20000410000 */
[----:B------:R-:W-:-:S04]  /*4920*/  FFMA.FTZ R4, R4, R35, 1 ;  /* 0x3f80000004047423 */ /* 0x000fc80000010023 */
[----:B------:R-:W-:-:S07]  /*4930*/  FMUL.FTZ R7, R7, R4 ;  /* 0x0000000407077220 */ /* 0x000fce0000410000 */
.L_x_23:
[----:B------:R-:W-:Y:S01]  /*4940*/  BSSY.RECONVERGENT B0, `(.L_x_24) ;  /* 0x0000012000007945 */ /* 0x000fe20003800200 */
[----:B0-----:R-:W-:Y:S01]  /*4950*/  FFMA.FTZ R18, R22, R7, -R43 ;  /* 0x0000000716127223 */ /* 0x001fe2000001082b */
[----:B------:R-:W-:Y:S02]  /*4960*/  FFMA.FTZ R62, R23, R56, -R62 ;  /* 0x00000038173e7223 */ /* 0x000fe4000001083e */
[----:B------:R-:W-:Y:S05]  /*4970*/  @P1 BRA `(.L_x_25) ;  /* 0x0000000000381947 */ /* 0x000fea0003800000 */
        /* <DEDUP_REMOVED lines=14> */
.L_x_25:
[----:B------:R-:W-:Y:S05]  /*4a60*/  BSYNC.RECONVERGENT B0 ;  /* 0x0000000000007941 */ /* 0x000fea0003800200 */
.L_x_24:
[----:B------:R-:W-:Y:S01]  /*4a70*/  SHF.L.U32 R5, R9, 0x10, RZ ;  /* 0x0000001009057819 */ /* 0x000fe200000006ff */
[-C--:B------:R-:W-:Y:S01]  /*4a80*/  FMUL.FTZ R31, R42, R59.reuse ;  /* 0x0000003b2a1f7220 */ /* 0x080fe20000410000 */
[----:B------:R-:W-:Y:S01]  /*4a90*/  SHF.L.U32 R4, R54, 0x10, RZ ;  /* 0x0000001036047819 */ /* 0x000fe200000006ff */
[-C--:B------:R-:W-:Y:S01]  /*4aa0*/  FMUL.FTZ R36, R36, R59.reuse ;  /* 0x0000003b24247220 */ /* 0x080fe20000410000 */
        /* <DEDUP_REMOVED lines=9> */
[----:B------:R-:W-:Y:S01]  /*4b40*/  FMUL.FTZ R60, R6, R59 ;  /* 0x0000003b063c7220 */ /* 0x000fe20000410000 */
[----:B------:R-:W-:Y:S06]  /*4b50*/  BRA.U !UP0, `(.L_x_26) ;  /* 0x0000000108487547 */ /* 0x000fec000b800000 */
[----:B------:R-:W-:Y:S01]  /*4b60*/  FFMA.FTZ R6, R22, R31, R20 ;  /* 0x0000001f16067223 */ /* 0x000fe20000010014 */
[----:B0-----:R-:W-:-:S03]  /*4b70*/  FFMA.FTZ R7, R23, R60, R21 ;  /* 0x0000003c17077223 */ /* 0x001fc60000010015 */
[----:B------:R-:W-:Y:S01]  /*4b80*/  FMUL.FTZ R9, R6, -1.4426950216293334961 ;  /* 0xbfb8aa3b06097820 */ /* 0x000fe20000410000 */
        /* <DEDUP_REMOVED lines=15> */
.L_x_26:
[C---:B------:R-:W-:Y:S01]  /*4c80*/  IADD3 R53, PT, PT, R3.reuse, 0x10, RZ ;  /* 0x0000001003357810 */ /* 0x040fe20007ffe0ff */
[C-C-:B0-----:R-:W-:Y:S01]  /*4c90*/  FFMA.FTZ R7, R24.reuse, R31, R25.reuse ;  /* 0x0000001f18077223 */ /* 0x141fe20000010019 */
[----:B------:R-:W-:Y:S01]  /*4ca0*/  IADD3 R47, PT, PT, R3, 0x18, RZ ;  /* 0x00000018032f7810 */ /* 0x000fe20007ffe0ff */
[C---:B------:R-:W-:Y:S01]  /*4cb0*/  FFMA.FTZ R60, R24.reuse, R60, R25 ;  /* 0x0000003c183c7223 */ /* 0x040fe20000010019 */
[----:B------:R-:W-:Y:S01]  /*4cc0*/  ISETP.GE.U32.AND P3, PT, R53, UR8, PT ;  /* 0x0000000835007c0c */ /* 0x000fe2000bf66070 */
[----:B------:R-:W-:Y:S01]  /*4cd0*/  BSSY.RECONVERGENT B0, `(.L_x_27) ;  /* 0x000002f000007945 */ /* 0x000fe20003800200 */
[----:B------:R-:W-:Y:S01]  /*4ce0*/  SHF.R.S32.HI R55, RZ, 0x1f, R53 ;  /* 0x0000001fff377819 */ /* 0x000fe20000011435 */
[C-C-:B------:R-:W-:Y:S01]  /*4cf0*/  FFMA.FTZ R51, R24.reuse, R36, R25.reuse ;  /* 0x0000002418337223 */ /* 0x140fe20000010019 */
[----:B------:R-:W-:Y:S01]  /*4d00*/  IADD3 R35, PT, PT, R3, 0x20, RZ ;  /* 0x0000002003237810 */ /* 0x000fe20007ffe0ff */
[C-C-:B------:R-:W-:Y:S01]  /*4d10*/  FFMA.FTZ R58, R24.reuse, R30, R25.reuse ;  /* 0x0000001e183a7223 */ /* 0x140fe20000010019 */
[----:B------:R-:W-:Y:S01]  /*4d20*/  ISETP.GE.AND.EX P3, PT, R55, UR9, PT, P3 ;  /* 0x0000000937007c0c */ /* 0x000fe2000bf66330 */
[C-C-:B------:R-:W-:Y:S01]  /*4d30*/  FFMA.FTZ R43, R24.reuse, R34, R25.reuse ;  /* 0x00000022182b7223 */ /* 0x140fe20000010019 */
[C---:B------:R-:W-:Y:S01]  /*4d40*/  IADD3 R29, PT, PT, R3.reuse, 0x28, RZ ;  /* 0x00000028031d7810 */ /* 0x040fe20007ffe0ff */
[C-C-:B------:R-:W-:Y:S01]  /*4d50*/  FFMA.FTZ R56, R24.reuse, R28, R25.reuse ;  /* 0x0000001c18387223 */ /* 0x140fe20000010019 */
[C---:B------:R-:W-:Y:S01]  /*4d60*/  IADD3 R18, PT, PT, R3.reuse, 0x30, RZ ;  /* 0x0000003003127810 */ /* 0x040fe20007ffe0ff */
[C-C-:B------:R-:W-:Y:S01]  /*4d70*/  FFMA.FTZ R31, R24.reuse, R26, R25.reuse ;  /* 0x0000001a181f7223 */ /* 0x140fe20000010019 */
[----:B------:R-:W-:Y:S01]  /*4d80*/  IADD3 R3, PT, PT, R3, 0x38, RZ ;  /* 0x0000003803037810 */ /* 0x000fe20007ffe0ff */
[C-C-:B------:R-:W-:Y:S01]  /*4d90*/  FFMA.FTZ R54, R24.reuse, R16, R25.reuse ;  /* 0x0000001018367223 */ /* 0x140fe20000010019 */
[----:B------:R-:W-:Y:S01]  /*4da0*/  ISETP.GE.U32.AND P0, PT, R47, UR8, PT ;  /* 0x000000082f007c0c */ /* 0x000fe2000bf06070 */
[C-C-:B------:R-:W-:Y:S01]  /*4db0*/  FFMA.FTZ R27, R24.reuse, R14, R25.reuse ;  /* 0x0000000e181b7223 */ /* 0x140fe20000010019 */
[----:B------:R-:W-:Y:S01]  /*4dc0*/  ISETP.GE.U32.AND P4, PT, R35, UR8, PT ;  /* 0x0000000823007c0c */ /* 0x000fe2000bf86070 */
[C-C-:B------:R-:W-:Y:S01]  /*4dd0*/  FFMA.FTZ R42, R24.reuse, R8, R25.reuse ;  /* 0x00000008182a7223 */ /* 0x140fe20000010019 */
[----:B------:R-:W-:Y:S01]  /*4de0*/  ISETP.GE.U32.AND P5, PT, R29, UR8, PT ;  /* 0x000000081d007c0c */ /* 0x000fe2000bfa6070 */
[--C-:B------:R-:W-:Y:S01]  /*4df0*/  FFMA.FTZ R9, R24, R10, R25.reuse ;  /* 0x0000000a18097223 */ /* 0x100fe20000010019 */
[----:B------:R-:W-:Y:S01]  /*4e00*/  ISETP.GE.U32.AND P2, PT, R18, UR8, PT ;  /* 0x0000000812007c0c */ /* 0x000fe2000bf46070 */
[----:B------:R-:W-:Y:S01]  /*4e10*/  FFMA.FTZ R24, R24, R12, R25 ;  /* 0x0000000c18187223 */ /* 0x000fe20000010019 */
[----:B------:R-:W-:Y:S01]  /*4e20*/  SHF.R.S32.HI R49, RZ, 0x1f, R47 ;  /* 0x0000001fff317819 */ /* 0x000fe2000001142f */
[----:B------:R-:W-:Y:S01]  /*4e30*/  FFMA.FTZ R6, R22, R5, -R7 ;  /* 0x0000000516067223 */ /* 0x000fe20000010807 */
[----:B------:R-:W-:Y:S01]  /*4e40*/  SHF.R.S32.HI R45, RZ, 0x1f, R35 ;  /* 0x0000001fff2d7819 */ /* 0x000fe20000011423 */
[----:B------:R-:W-:Y:S01]  /*4e50*/  FFMA.FTZ R62, R23, R4, -R60 ;  /* 0x00000004173e7223 */ /* 0x000fe2000001083c */
[----:B------:R-:W-:-:S02]  /*4e60*/  SHF.R.S32.HI R33, RZ, 0x1f, R29 ;  /* 0x0000001fff217819 */ /* 0x000fc4000001141d */
[----:B------:R-:W-:Y:S02]  /*4e70*/  SHF.R.S32.HI R19, RZ, 0x1f, R18 ;  /* 0x0000001fff137819 */ /* 0x000fe40000011412 */
[----:B------:R-:W-:Y:S02]  /*4e80*/  ISETP.GE.U32.AND P1, PT, R3, UR8, PT ;  /* 0x0000000803007c0c */ /* 0x000fe4000bf26070 */
[----:B------:R-:W-:Y:S02]  /*4e90*/  ISETP.GE.AND.EX P0, PT, R49, UR9, PT, P0 ;  /* 0x0000000931007c0c */ /* 0x000fe4000bf06300 */
[----:B------:R-:W-:Y:S02]  /*4ea0*/  ISETP.GE.AND.EX P4, PT, R45, UR9, PT, P4 ;  /* 0x000000092d007c0c */ /* 0x000fe4000bf86340 */
[----:B------:R-:W-:Y:S02]  /*4eb0*/  ISETP.GE.AND.EX P5, PT, R33, UR9, PT, P5 ;  /* 0x0000000921007c0c */ /* 0x000fe4000bfa6350 */
[----:B------:R-:W-:Y:S01]  /*4ec0*/  ISETP.GE.AND.EX P2, PT, R19, UR9, PT, P2 ;  /* 0x0000000913007c0c */ /* 0x000fe2000bf46320 */
[----:B------:R-:W-:-:S12]  /*4ed0*/  @P3 BRA `(.L_x_28) ;  /* 0x0000000000383947 */ /* 0x000fd80003800000 */
        /* <DEDUP_REMOVED lines=14> */
.L_x_28:
[----:B------:R-:W-:Y:S05]  /*4fc0*/  BSYNC.RECONVERGENT B0 ;  /* 0x0000000000007941 */ /* 0x000fea0003800200 */
.L_x_27:
[----:B------:R-:W-:Y:S02]  /*4fd0*/  SHF.L.U32 R11, R11, 0x10, RZ ;  /* 0x000000100b0b7819 */ /* 0x000fe400000006ff */
        /* <DEDUP_REMOVED lines=20> */
.L_x_29:
        /* <DEDUP_REMOVED lines=18> */
.L_x_31:
[----:B------:R-:W-:Y:S05]  /*5240*/  BSYNC.RECONVERGENT B0 ;  /* 0x0000000000007941 */ /* 0x000fea0003800200 */
.L_x_30:
        /* <DEDUP_REMOVED lines=21> */
.L_x_32:
[----:B------:R-:W-:Y:S01]  /*53a0*/  BSSY.RECONVERGENT B0, `(.L_x_33) ;  /* 0x0000012000007945 */ /* 0x000fe20003800200 */
[----:B------:R-:W-:Y:S01]  /*53b0*/  FFMA.FTZ R28, R22, R13, -R43 ;  /* 0x0000000d161c7223 */ /* 0x000fe2000001082b */
[----:B------:R-:W-:Y:S02]  /*53c0*/  FFMA.FTZ R56, R23, R50, -R56 ;  /* 0x0000003217387223 */ /* 0x000fe40000010838 */
[----:B------:R-:W-:Y:S05]  /*53d0*/  @P4 BRA `(.L_x_34) ;  /* 0x0000000000384947 */ /* 0x000fea0003800000 */
[----:B------:R-:W1:Y:S01]  /*53e0*/  LDCU.64 UR4, c[0x0][0x3f8] ;  /* 0x00007f00ff0477ac */ /* 0x000e620008000a00 */
[----:B------:R-:W-:Y:S01]  /*53f0*/  MOV R4, R64 ;  /* 0x0000004000047202 */ /* 0x000fe20000000f00 */
[----:B------:R-:W-:Y:S01]  /*5400*/  FMUL.FTZ R28, R28, R59 ;  /* 0x0000003b1c1c7220 */ /* 0x000fe20000410000 */
[----:B------:R-:W-:Y:S01]  /*5410*/  MOV R5, R67 ;  /* 0x0000004300057202 */ /* 0x000fe20000000f00 */
[----:B------:R-:W2:Y:S01]  /*5420*/  LDCU.64 UR10, c[0x0][0x380] ;  /* 0x00007000ff0a77ac */ /* 0x000ea20008000a00 */
[----:B0-----:R-:W-:-:S05]  /*5430*/  FMUL.FTZ R11, R56, R59 ;  /* 0x0000003b380b7220 */ /* 0x001fca0000410000 */
[----:B------:R-:W-:Y:S01]  /*5440*/  F2FP.BF16.F32.PACK_AB R11, R11, R28 ;  /* 0x0000001c0b0b723e */ /* 0x000fe200000010ff */
[----:B-1----:R-:W-:Y:S02]  /*5450*/  IMAD R30, R45, UR4, RZ ;  /* 0x000000042d1e7c24 */ /* 0x002fe4000f8e02ff */
[----:B------:R-:W-:-:S04]  /*5460*/  IMAD.WIDE.U32 R6, R35, UR4, R4 ;  /* 0x0000000423067c25 */ /* 0x000fc8000f8e0004 */
[----:B------:R-:W-:Y:S01]  /*5470*/  IMAD R35, R35, UR5, R30 ;  /* 0x0000000523237c24 */ /* 0x000fe2000f8e021e */
[----:B--2---:R-:W-:-:S04]  /*5480*/  LEA R4, P0, R6, UR10, 0x1 ;  /* 0x0000000a06047c11 */ /* 0x004fc8000f8008ff */
[----:B------:R-:W-:-:S04]  /*5490*/  IADD3 R35, PT, PT, R7, R35, RZ ;  /* 0x0000002307237210 */ /* 0x000fc80007ffe0ff */
[----:B------:R-:W-:-:S05]  /*54a0*/  LEA.HI.X R5, R6, UR11, R35, 0x1, P0 ;  /* 0x0000000b06057c11 */ /* 0x000fca00080f0c23 */
[----:B------:R1:W-:Y:S02]  /*54b0*/  STG.E desc[UR6][R4.64], R11 ;  /* 0x0000000b04007986 */ /* 0x0003e4000c101906 */
.L_x_34:
[----:B------:R-:W-:Y:S05]  /*54c0*/  BSYNC.RECONVERGENT B0 ;  /* 0x0000000000007941 */ /* 0x000fea0003800200 */
.L_x_33:
[----:B------:R-:W-:Y:S02]  /*54d0*/  SHF.L.U32 R15, R15, 0x10, RZ ;  /* 0x000000100f0f7819 */ /* 0x000fe400000006ff */
[----:B------:R-:W-:Y:S01]  /*54e0*/  SHF.L.U32 R48, R48, 0x10, RZ ;  /* 0x0000001030307819 */ /* 0x000fe200000006ff */
[----:B------:R-:W-:Y:S06]  /*54f0*/  BRA.U !UP0, `(.L_x_35) ;  /* 0x0000000108487547 */ /* 0x000fec000b800000 */
[----:B------:R-:W-:Y:S01]  /*5500*/  FFMA.FTZ R16, R23, R16, R21 ;  /* 0x0000001017107223 */ /* 0x000fe20000010015 */
[----:B------:R-:W-:-:S03]  /*5510*/  FFMA.FTZ R26, R22, R26, R20 ;  /* 0x0000001a161a7223 */ /* 0x000fc60000010014 */
[----:B0-----:R-:W-:Y:S01]  /*5520*/  FMUL.FTZ R7, R16, -1.4426950216293334961 ;  /* 0xbfb8aa3b10077820 */ /* 0x001fe20000410000 */
[----:B-1----:R-:W-:-:S05]  /*5530*/  FMUL.FTZ R4, R26, -1.4426950216293334961 ;  /* 0xbfb8aa3b1a047820 */ /* 0x002fca0000410000 */
        /* <DEDUP_REMOVED lines=14> */
.L_x_35:
[----:B------:R-:W-:Y:S01]  /*5620*/  BSSY.RECONVERGENT B0, `(.L_x_36) ;  /* 0x0000012000007945 */ /* 0x000fe20003800200 */
[----:B------:R-:W-:Y:S01]  /*5630*/  FFMA.FTZ R16, R22, R15, -R31 ;  /* 0x0000000f16107223 */ /* 0x000fe2000001081f */
[----:B------:R-:W-:Y:S02]  /*5640*/  FFMA.FTZ R54, R23, R48, -R54 ;  /* 0x0000003017367223 */ /* 0x000fe40000010836 */
[----:B------:R-:W-:Y:S05]  /*5650*/  @P5 BRA `(.L_x_37) ;  /* 0x0000000000385947 */ /* 0x000fea0003800000 */
[----:B------:R-:W2:Y:S01]  /*5660*/  LDCU.64 UR4, c[0x0][0x3f8] ;  /* 0x00007f00ff0477ac */ /* 0x000ea20008000a00 */
[----:B-1----:R-:W-:Y:S01]  /*5670*/  MOV R4, R64 ;  /* 0x0000004000047202 */ /* 0x002fe20000000f00 */
[----:B------:R-:W-:Y:S01]  /*5680*/  FMUL.FTZ R16, R16, R59 ;  /* 0x0000003b10107220 */ /* 0x000fe20000410000 */
[----:B------:R-:W-:Y:S01]  /*5690*/  MOV R5, R67 ;  /* 0x0000004300057202 */ /* 0x000fe20000000f00 */
[----:B------:R-:W1:Y:S01]  /*56a0*/  LDCU.64 UR10, c[0x0][0x380] ;  /* 0x00007000ff0a77ac */ /* 0x000e620008000a00 */
[----:B0-----:R-:W-:-:S05]  /*56b0*/  FMUL.FTZ R11, R54, R59 ;  /* 0x0000003b360b7220 */ /* 0x001fca0000410000 */
[----:B------:R-:W-:Y:S01]  /*56c0*/  F2FP.BF16.F32.PACK_AB R11, R11, R16 ;  /* 0x000000100b0b723e */ /* 0x000fe200000010ff */
[----:B--2---:R-:W-:Y:S02]  /*56d0*/  IMAD R26, R33, UR4, RZ ;  /* 0x00000004211a7c24 */ /* 0x004fe4000f8e02ff */
[----:B------:R-:W-:-:S04]  /*56e0*/  IMAD.WIDE.U32 R6, R29, UR4, R4 ;  /* 0x000000041d067c25 */ /* 0x000fc8000f8e0004 */
[----:B------:R-:W-:Y:S01]  /*56f0*/  IMAD R29, R29, UR5, R26 ;  /* 0x000000051d1d7c24 */ /* 0x000fe2000f8e021a */
[----:B-1----:R-:W-:-:S04]  /*5700*/  LEA R4, P0, R6, UR10, 0x1 ;  /* 0x0000000a06047c11 */ /* 0x002fc8000f8008ff */
[----:B------:R-:W-:-:S04]  /*5710*/  IADD3 R29, PT, PT, R7, R29, RZ ;  /* 0x0000001d071d7210 */ /* 0x000fc80007ffe0ff */
[----:B------:R-:W-:-:S05]  /*5720*/  LEA.HI.X R5, R6, UR11, R29, 0x1, P0 ;  /* 0x0000000b06057c11 */ /* 0x000fca00080f0c1d */
[----:B------:R2:W-:Y:S02]  /*5730*/  STG.E desc[UR6][R4.64], R11 ;  /* 0x0000000b04007986 */ /* 0x0005e4000c101906 */
.L_x_37:
[----:B------:R-:W-:Y:S05]  /*5740*/  BSYNC.RECONVERGENT B0 ;  /* 0x0000000000007941 */ /* 0x000fea0003800200 */
.L_x_36:
[----:B------:R-:W-:Y:S02]  /*5750*/  SHF.L.U32 R17, R17, 0x10, RZ ;  /* 0x0000001011117819 */ /* 0x000fe400000006ff */
[----:B------:R-:W-:Y:S01]  /*5760*/  SHF.L.U32 R46, R46, 0x10, RZ ;  /* 0x000000102e2e7819 */ /* 0x000fe200000006ff */
[----:B------:R-:W-:Y:S06]  /*5770*/  BRA.U !UP0, `(.L_x_38) ;  /* 0x0000000108487547 */ /* 0x000fec000b800000 */
[----:B------:R-:W-:Y:S01]  /*5780*/  FFMA.FTZ R8, R23, R8, R21 ;  /* 0x0000000817087223 */ /* 0x000fe20000010015 */
[----:B------:R-:W-:-:S03]  /*5790*/  FFMA.FTZ R14, R22, R14, R20 ;  /* 0x0000000e160e7223 */ /* 0x000fc60000010014 */
[----:B0-----:R-:W-:Y:S01]  /*57a0*/  FMUL.FTZ R7, R8, -1.4426950216293334961 ;  /* 0xbfb8aa3b08077820 */ /* 0x001fe20000410000 */
[----:B-12---:R-:W-:-:S05]  /*57b0*/  FMUL.FTZ R4, R14, -1.4426950216293334961 ;  /* 0xbfb8aa3b0e047820 */ /* 0x006fca0000410000 */
        /* <DEDUP_REMOVED lines=14> */
.L_x_38:
[----:B------:R-:W-:Y:S01]  /*58a0*/  BSSY.RECONVERGENT B0, `(.L_x_39) ;  /* 0x0000012000007945 */ /* 0x000fe20003800200 */
[----:B------:R-:W-:Y:S01]  /*58b0*/  FFMA.FTZ R8, R22, R17, -R27 ;  /* 0x0000001116087223 */ /* 0x000fe2000001081b */
[----:B------:R-:W-:Y:S02]  /*58c0*/  FFMA.FTZ R42, R23, R46, -R42 ;  /* 0x0000002e172a7223 */ /* 0x000fe4000001082a */
[----:B------:R-:W-:Y:S05]  /*58d0*/  @P2 BRA `(.L_x_40) ;  /* 0x0000000000382947 */ /* 0x000fea0003800000 */
[----:B------:R-:W3:Y:S01]  /*58e0*/  LDCU.64 UR4, c[0x0][0x3f8] ;  /* 0x00007f00ff0477ac */ /* 0x000ee20008000a00 */
[----:B-12---:R-:W-:Y:S01]  /*58f0*/  MOV R4, R64 ;  /* 0x0000004000047202 */ /* 0x006fe20000000f00 */
[----:B0-----:R-:W-:Y:S01]  /*5900*/  FMUL.FTZ R11, R8, R59 ;  /* 0x0000003b080b7220 */ /* 0x001fe20000410000 */
[----:B------:R-:W-:Y:S01]  /*5910*/  MOV R5, R67 ;  /* 0x0000004300057202 */ /* 0x000fe20000000f00 */
[----:B------:R-:W0:Y:S01]  /*5920*/  LDCU.64 UR10, c[0x0][0x380] ;  /* 0x00007000ff0a77ac */ /* 0x000e220008000a00 */
[----:B------:R-:W-:Y:S01]  /*5930*/  FMUL.FTZ R8, R42, R59 ;  /* 0x0000003b2a087220 */ /* 0x000fe20000410000 */
[----:B---3--:R-:W-:Y:S02]  /*5940*/  IMAD R19, R19, UR4, RZ ;  /* 0x0000000413137c24 */ /* 0x008fe4000f8e02ff */
[----:B------:R-:W-:-:S04]  /*5950*/  IMAD.WIDE.U32 R6, R18, UR4, R4 ;  /* 0x0000000412067c25 */ /* 0x000fc8000f8e0004 */
[----:B------:R-:W-:Y:S01]  /*5960*/  IMAD R19, R18, UR5, R19 ;  /* 0x0000000512137c24 */ /* 0x000fe2000f8e0213 */
[----:B0-----:R-:W-:-:S04]  /*5970*/  LEA R4, P0, R6, UR10, 0x1 ;  /* 0x0000000a06047c11 */ /* 0x001fc8000f8008ff */
[----:B------:R-:W-:Y:S02]  /*5980*/  IADD3 R19, PT, PT, R7, R19, RZ ;  /* 0x0000001307137210 */ /* 0x000fe40007ffe0ff */
[----:B------:R-:W-:Y:S02]  /*5990*/  F2FP.BF16.F32.PACK_AB R7, R8, R11 ;  /* 0x0000000b0807723e */ /* 0x000fe400000010ff */
[----:B------:R-:W-:-:S05]  /*59a0*/  LEA.HI.X R5, R6, UR11, R19, 0x1, P0 ;  /* 0x0000000b06057c11 */ /* 0x000fca00080f0c13 */
[----:B------:R3:W-:Y:S02]  /*59b0*/  STG.E desc[UR6][R4.64], R7 ;  /* 0x0000000704007986 */ /* 0x0007e4000c101906 */
.L_x_40:
[----:B------:R-:W-:Y:S05]  /*59c0*/  BSYNC.RECONVERGENT B0 ;  /* 0x0000000000007941 */ /* 0x000fea0003800200 */
.L_x_39:
[----:B------:R-:W-:Y:S02]  /*59d0*/  SHF.L.U32 R37, R37, 0x10, RZ ;  /* 0x0000001025257819 */ /* 0x000fe400000006ff */
[----:B------:R-:W-:Y:S02]  /*59e0*/  SHF.R.S32.HI R14, RZ, 0x1f, R3 ;  /* 0x0000001fff0e7819 */ /* 0x000fe40000011403 */
[----:B------:R-:W-:Y:S01]  /*59f0*/  SHF.L.U32 R44, R44, 0x10, RZ ;  /* 0x000000102c2c7819 */ /* 0x000fe200000006ff */
[----:B------:R-:W-:Y:S06]  /*5a00*/  BRA.U !UP0, `(.L_x_41) ;  /* 0x0000000108487547 */ /* 0x000fec000b800000 */
[----:B------:R-:W-:Y:S01]  /*5a10*/  FFMA.FTZ R10, R22, R10, R20 ;  /* 0x0000000a160a7223 */ /* 0x000fe20000010014 */
[----:B------:R-:W-:-:S03]  /*5a20*/  FFMA.FTZ R12, R23, R12, R21 ;  /* 0x0000000c170c7223 */ /* 0x000fc60000010015 */
[----:B-123--:R-:W-:Y:S01]  /*5a30*/  FMUL.FTZ R4, R10, -1.4426950216293334961 ;  /* 0xbfb8aa3b0a047820 */ /* 0x00efe20000410000 */
[----:B0-----:R-:W-:-:S05]  /*5a40*/  FMUL.FTZ R7, R12, -1.4426950216293334961 ;  /* 0xbfb8aa3b0c077820 */ /* 0x001fca0000410000 */
[----:B------:R-:W0:Y:S04]  /*5a50*/  MUFU.EX2 R4, R4 ;  /* 0x0000000400047308 */ /* 0x000e280000000800 */
[----:B------:R-:W1:Y:S01]  /*5a60*/  MUFU.EX2 R7, R7 ;  /* 0x0000000700077308 */ /* 0x000e620000000800 */
[----:B0-----:R-:W-:Y:S01]  /*5a70*/  FADD.FTZ R5, R4, 1 ;  /* 0x3f80000004057421 */ /* 0x001fe20000010000 */
[----:B-1----:R-:W-:-:S03]  /*5a80*/  FADD.FTZ R8, R7, 1 ;  /* 0x3f80000007087421 */ /* 0x002fc60000010000 */
        /* <DEDUP_REMOVED lines=10> */
.L_x_41:
[----:B------:R-:W-:Y:S01]  /*5b30*/  ISETP.GE.AND.EX P1, PT, R14, UR9, PT, P1 ;  /* 0x000000090e007c0c */ /* 0x000fe2000bf26310 */
[----:B------:R-:W-:Y:S01]  /*5b40*/  FFMA.FTZ R22, R22, R37, -R9 ;  /* 0x0000002516167223 */ /* 0x000fe20000010809 */
[----:B------:R-:W-:Y:S01]  /*5b50*/  FFMA.FTZ R24, R23, R44, -R24 ;  /* 0x0000002c17187223 */ /* 0x000fe20000010818 */
[----:B------:R-:W-:Y:S02]  /*5b60*/  BSSY.RECONVERGENT B0, `(.L_x_42) ;  /* 0x000000f000007945 */ /* 0x000fe40003800200 */
[-C--:B------:R-:W-:Y:S01]  /*5b70*/  FMUL.FTZ R22, R22, R59.reuse ;  /* 0x0000003b16167220 */ /* 0x080fe20000410000 */
[----:B------:R-:W-:-:S07]  /*5b80*/  FMUL.FTZ R59, R24, R59 ;  /* 0x0000003b183b7220 */ /* 0x000fce0000410000 */
[----:B------:R-:W-:Y:S05]  /*5b90*/  @P1 BRA `(.L_x_43) ;  /* 0x00000000002c1947 */ /* 0x000fea0003800000 */
[----:B------:R-:W4:Y:S01]  /*5ba0*/  LDCU.64 UR4, c[0x0][0x3f8] ;  /* 0x00007f00ff0477ac */ /* 0x000f220008000a00 */
[----:B------:R-:W-:Y:S01]  /*5bb0*/  MOV R65, R67 ;  /* 0x0000004300417202 */ /* 0x000fe20000000f00 */
[----:B------:R-:W1:Y:S01]  /*5bc0*/  LDCU.64 UR8, c[0x0][0x380] ;  /* 0x00007000ff0877ac */ /* 0x000e620008000a00 */
[----:B----4-:R-:W-:Y:S02]  /*5bd0*/  IMAD R14, R14, UR4, RZ ;  /* 0x000000040e0e7c24 */ /* 0x010fe4000f8e02ff */
[----:B------:R-:W-:-:S04]  /*5be0*/  IMAD.WIDE.U32 R64, R3, UR4, R64 ;  /* 0x0000000403407c25 */ /* 0x000fc8000f8e0040 */
[----:B------:R-:W-:Y:S01]  /*5bf0*/  IMAD R3, R3, UR5, R14 ;  /* 0x0000000503037c24 */ /* 0x000fe2000f8e020e */
[----:B-123--:R-:W-:-:S04]  /*5c00*/  LEA R4, P0, R64, UR8, 0x1 ;  /* 0x0000000840047c11 */ /* 0x00efc8000f8008ff */
[----:B------:R-:W-:-:S04]  /*5c10*/  IADD3 R3, PT, PT, R65, R3, RZ ;  /* 0x0000000341037210 */ /* 0x000fc80007ffe0ff */
[----:B------:R-:W-:Y:S02]  /*5c20*/  LEA.HI.X R5, R64, UR9, R3, 0x1, P0 ;  /* 0x0000000940057c11 */ /* 0x000fe400080f0c03 */
[----:B------:R-:W-:-:S05]  /*5c30*/  F2FP.BF16.F32.PACK_AB R3, R59, R22 ;  /* 0x000000163b03723e */ /* 0x000fca00000010ff */
[----:B------:R4:W-:Y:S02]  /*5c40*/  STG.E desc[UR6][R4.64], R3 ;  /* 0x0000000304007986 */ /* 0x0009e4000c101906 */
.L_x_43:
[----:B------:R-:W-:Y:S05]  /*5c50*/  BSYNC.RECONVERGENT B0 ;  /* 0x0000000000007941 */ /* 0x000fea0003800200 */
.L_x_42:
[----:B------:R-:W5:Y:S01]  /*5c60*/  LDCU UR4, c[0x0][0x410] ;  /* 0x00008200ff0477ac */ /* 0x000f620008000800 */
[----:B------:R-:W-:Y:S02]  /*5c70*/  IADD3 R41, PT, PT, R32, R41, RZ ;  /* 0x0000002920297210 */ /* 0x000fe40007ffe0ff */
[----:B------:R-:W-:Y:S01]  /*5c80*/  IADD3 R38, PT, PT, R38, 0x1, RZ ;  /* 0x0000000126267810 */ /* 0x000fe20007ffe0ff */
[----:B------:R-:W5:Y:S02]  /*5c90*/  LDCU UR5, c[0x0][0x3e0] ;  /* 0x00007c00ff0577ac */ /* 0x000f640008000800 */
[----:B-----5:R-:W-:-:S06]  /*5ca0*/  UIMAD UR4, UR4, UR5, URZ ;  /* 0x00000005040472a4 */ /* 0x020fcc000f8e02ff */
[----:B------:R-:W-:-:S13]  /*5cb0*/  ISETP.GE.AND P0, PT, R41, UR4, PT ;  /* 0x0000000429007c0c */ /* 0x000fda000bf06270 */
[----:B------:R-:W-:Y:S05]  /*5cc0*/  @!P0 BRA `(.L_x_44) ;  /* 0xffffffa400248947 */ /* 0x000fea000383ffff */
.L_x_1:
[----:B------:R-:W5:Y:S01]  /*5cd0*/  S2R R9, SR_TID.X ;  /* 0x0000000000097919 */ /* 0x000f620000002100 */
[----:B-1234-:R-:W1:Y:S01]  /*5ce0*/  LDC R4, c[0x0][0x370] ;  /* 0x0000dc00ff047b82 */ /* 0x01ee620000000800 */
[----:B------:R-:W-:Y:S07]  /*5cf0*/  BSSY.RECONVERGENT B0, `(.L_x_45) ;  /* 0x000000e000007945 */ /* 0x000fee0003800200 */
[----:B0-----:R-:W0:Y:S08]  /*5d00*/  LDC R7, c[0x0][0x374] ;  /* 0x0000dd00ff077b82 */ /* 0x001e300000000800 */
[----:B------:R-:W2:Y:S01]  /*5d10*/  LDC.64 R2, c[0x0][0x3c8] ;  /* 0x0000f200ff027b82 */ /* 0x000ea20000000a00 */
[----:B-1----:R-:W-:-:S02]  /*5d20*/  ISETP.NE.AND P0, PT, R4, 0x1, PT ;  /* 0x000000010400780c */ /* 0x002fc40003f05270 */
[----:B-----5:R-:W-:Y:S02]  /*5d30*/  ISETP.NE.AND P1, PT, R9, RZ, PT ;  /* 0x000000ff0900720c */ /* 0x020fe40003f25270 */
[----:B0-----:R-:W-:-:S04]  /*5d40*/  SHF.L.U32 R0, R7, 0x1, RZ ;  /* 0x0000000107007819 */ /* 0x001fc800000006ff */
[----:B------:R-:W-:-:S05]  /*5d50*/  SEL R5, R0, RZ, P0 ;  /* 0x000000ff00057207 */ /* 0x000fca0000000000 */
[----:B--2---:R-:W-:Y:S02]  /*5d60*/  IMAD.WIDE.U32 R2, R5, 0x4, R2 ;  /* 0x0000000405027825 */ /* 0x004fe400078e0002 */
[----:B------:R-:W-:Y:S05]  /*5d70*/  @P1 BRA `(.L_x_46) ;  /* 0x0000000000141947 */ /* 0x000fea0003800000 */
[----:B------:R-:W-:Y:S01]  /*5d80*/  HFMA2 R5, -RZ, RZ, 0, 5.9604644775390625e-08 ;  /* 0x00000001ff057431 */ /* 0x000fe200000001ff */
[----:B------:R-:W-:Y:S06]  /*5d90*/  MEMBAR.ALL.GPU ;  /* 0x0000000000007992 */ /* 0x000fec000000a000 */
[----:B------:R-:W-:-:S00]  /*5da0*/  ERRBAR ;  /* 0x00000000000079ab */ /* 0x000fc00000000000 */
[----:B------:R-:W-:Y:S06]  /*5db0*/  CGAERRBAR ;  /* 0x00000000000075ab */ /* 0x000fec0000000000 */
[----:B------:R0:W-:Y:S02]  /*5dc0*/  REDG.E.ADD.S32.STRONG.GPU desc[UR6][R2.64], R5 ;  /* 0x000000050200798e */ /* 0x0001e4000c12e306 */
.L_x_46:
[----:B------:R-:W-:Y:S05]  /*5dd0*/  BSYNC.RECONVERGENT B0 ;  /* 0x0000000000007941 */ /* 0x000fea0003800200 */
.L_x_45:
[----:B------:R-:W1:Y:S01]  /*5de0*/  S2UR UR5, SR_CTAID.Y ;  /* 0x00000000000579c3 */ /* 0x000e620000002600 */
[----:B0-----:R-:W-:Y:S02]  /*5df0*/  IADD3 R5, PT, PT, R7, -0x1, RZ ;  /* 0xffffffff07057810 */ /* 0x001fe40007ffe0ff */
[----:B------:R-:W-:-:S05]  /*5e00*/  IADD3 R0, PT, PT, R4, -0x1, RZ ;  /* 0xffffffff04007810 */ /* 0x000fca0007ffe0ff */
[----:B------:R-:W0:Y:S01]  /*5e10*/  S2UR UR4, SR_CTAID.X ;  /* 0x00000000000479c3 */ /* 0x000e220000002500 */
[----:B-1----:R-:W-:-:S04]  /*5e20*/  ISETP.NE.AND P0, PT, R5, UR5, PT ;  /* 0x0000000505007c0c */ /* 0x002fc8000bf05270 */
[----:B0-----:R-:W-:-:S13]  /*5e30*/  ISETP.NE.OR P0, PT, R0, UR4, P0 ;  /* 0x0000000400007c0c */ /* 0x001fda0008705670 */
[----:B------:R-:W-:Y:S05]  /*5e40*/  @P0 EXIT ;  /* 0x000000000000094d */ /* 0x000fea0003800000 */
[----:B------:R-:W-:Y:S05]  /*5e50*/  @P1 BRA `(.L_x_47) ;  /* 0x0000000000201947 */ /* 0x000fea0003800000 */
[----:B------:R-:W-:-:S05]  /*5e60*/  IMAD R0, R4, R7, RZ ;  /* 0x0000000704007224 */ /* 0x000fca00078e02ff */
[----:B------:R-:W-:-:S13]  /*5e70*/  ISETP.NE.AND P0, PT, R0, -0x1, PT ;  /* 0xffffffff0000780c */ /* 0x000fda0003f05270 */
[----:B------:R-:W-:Y:S05]  /*5e80*/  @!P0 BRA `(.L_x_47) ;  /* 0x0000000000148947 */ /* 0x000fea0003800000 */
.L_x_48:
[----:B------:R-:W2:Y:S04]  /*5e90*/  LDG.E.STRONG.GPU R5, desc[UR6][R2.64] ;  /* 0x0000000602057981 */ /* 0x000ea8000c1ef900 */
[----:B--2---:R-:W-:Y:S01]  /*5ea0*/  CCTL.IVALL ;  /* 0x00000000ff00798f */ /* 0x004fe20002000000 */
[----:B------:R-:W-:Y:S05]  /*5eb0*/  YIELD ;  /* 0x0000000000007946 */ /* 0x000fea0003800000 */
[----:B------:R-:W-:-:S13]  /*5ec0*/  ISETP.NE.AND P0, PT, R5, R0, PT ;  /* 0x000000000500720c */ /* 0x000fda0003f05270 */
[----:B------:R-:W-:Y:S05]  /*5ed0*/  @P0 BRA `(.L_x_48) ;  /* 0xfffffffc00ec0947 */ /* 0x000fea000383ffff */
.L_x_47:
[----:B------:R-:W-:Y:S05]  /*5ee0*/  WARPSYNC.ALL ;  /* 0x0000000000007948 */ /* 0x000fea0003800000 */
[----:B------:R-:W0:Y:S08]  /*5ef0*/  LDC.64 R4, c[0x0][0x3f8] ;  /* 0x0000fe00ff047b82 */ /* 0x000e300000000a00 */
[----:B------:R-:W-:Y:S01]  /*5f00*/  BAR.SYNC.DEFER_BLOCKING 0x0 ;  /* 0x0000000000007b1d */ /* 0x000fe20000010000 */
[----:B0-----:R-:W-:-:S04]  /*5f10*/  LEA.HI R0, P0, R5, R4, RZ, 0x1 ;  /* 0x0000000405007211 */ /* 0x001fc800078108ff */
[----:B------:R-:W-:-:S04]  /*5f20*/  IADD3.X R3, PT, PT, RZ, R5, RZ, P0, !PT ;  /* 0x00000005ff037210 */ /* 0x000fc800007fe4ff */
[--C-:B------:R-:W-:Y:S02]  /*5f30*/  SHF.R.S64 R0, R0, 0x1, R3.reuse ;  /* 0x0000000100007819 */ /* 0x100fe40000001003 */
[----:B------:R-:W-:Y:S02]  /*5f40*/  SHF.R.S32.HI R3, RZ, 0x1, R3 ;  /* 0x00000001ff037819 */ /* 0x000fe40000011403 */
[----:B------:R-:W-:-:S04]  /*5f50*/  ISETP.GT.U32.AND P0, PT, R0, R9, PT ;  /* 0x000000090000720c */ /* 0x000fc80003f04070 */
[----:B------:R-:W-:-:S13]  /*5f60*/  ISETP.GT.AND.EX P0, PT, R3, RZ, PT, P0 ;  /* 0x000000ff0300720c */ /* 0x000fda0003f04300 */
[----:B------:R-:W-:Y:S05]  /*5f70*/  @!P0 EXIT ;  /* 0x000000000000894d */ /* 0x000fea0003800000 */
[----:B------:R-:W-:Y:S01]  /*5f80*/  MOV R2, R9 ;  /* 0x0000000900027202 */ /* 0x000fe20000000f00 */
[----:B------:R-:W-:Y:S01]  /*5f90*/  HFMA2 R7, -RZ, RZ, 0, 0 ;  /* 0x00000000ff077431 */ /* 0x000fe200000001ff */
[----:B------:R-:W-:Y:S02]  /*5fa0*/  BSSY.RECONVERGENT B0, `(.L_x_49) ;  /* 0x000005b000007945 */ /* 0x000fe40003800200 */
[----:B------:R-:W-:-:S04]  /*5fb0*/  IADD3 R13, P1, PT, R2, 0x280, RZ ;  /* 0x00000280020d7810 */ /* 0x000fc80007f3e0ff */
[----:B------:R-:W-:Y:S02]  /*5fc0*/  ISETP.GT.U32.AND P0, PT, R0, R13, PT ;  /* 0x0000000d0000720c */ /* 0x000fe40003f04070 */
[----:B------:R-:W-:-:S04]  /*5fd0*/  IADD3.X R6, PT, PT, RZ, R7, RZ, P1, !PT ;  /* 0x00000007ff067210 */ /* 0x000fc80000ffe4ff */
[----:B------:R-:W-:-:S04]  /*5fe0*/  ISETP.GT.AND.EX P0, PT, R3, R6, PT, P0 ;  /* 0x000000060300720c */ /* 0x000fc80003f04300 */
[----:B------:R-:W-:Y:S02]  /*5ff0*/  SEL R13, R0, R13, P0 ;  /* 0x0000000d000d7207 */ /* 0x000fe40000000000 */
[----:B------:R-:W-:Y:S02]  /*6000*/  SEL R6, R3, R6, P0 ;  /* 0x0000000603067207 */ /* 0x000fe40000000000 */
[----:B------:R-:W-:-:S04]  /*6010*/  IADD3 R13, P0, PT, R13, -0x280, RZ ;  /* 0xfffffd800d0d7810 */ /* 0x000fc80007f1e0ff */
[----:B------:R-:W-:Y:S02]  /*6020*/  IADD3.X R6, PT, PT, R6, -0x1, RZ, P0, !PT ;  /* 0xffffffff06067810 */ /* 0x000fe400007fe4ff */
[----:B------:R-:W-:-:S04]  /*6030*/  ISETP.NE.U32.AND P0, PT, R13, R2, PT ;  /* 0x000000020d00720c */ /* 0x000fc80003f05070 */
[----:B------:R-:W-:-:S04]  /*6040*/  ISETP.NE.AND.EX P0, PT, R6, R7, PT, P0 ;  /* 0x000000070600720c */ /* 0x000fc80003f05300 */
[----:B------:R-:W-:-:S04]  /*6050*/  SEL R17, RZ, 0x1, !P0 ;  /* 0x00000001ff117807 */ /* 0x000fc80004000000 */
[----:B------:R-:W-:-:S04]  /*6060*/  IADD3 R13, P0, P1, R13, -R17, -R2 ;  /* 0x800000110d0d7210 */ /* 0x000fc8000791e802 */
[----:B------:R-:W-:-:S05]  /*6070*/  IADD3.X R15, PT, PT, R6, -0x1, ~R7, P0, P1 ;  /* 0xffffffff060f7810 */ /* 0x000fca00007e2c07 */
[----:B------:R-:W-:-:S04]  /*6080*/  IMAD.WIDE.U32 R8, R15, -0x33333333, RZ ;  /* 0xcccccccd0f087825 */ /* 0x000fc800078e00ff */
[----:B------:R-:W-:-:S04]  /*6090*/  IMAD.WIDE.U32 R10, P0, R13, -0x33333334, R8 ;  /* 0xcccccccc0d0a7825 */ /* 0x000fc80007800008 */
[----:B------:R-:W-:Y:S01]  /*60a0*/  IMAD.WIDE.U32 R8, R13, -0x33333333, RZ ;  /* 0xcccccccd0d087825 */ /* 0x000fe200078e00ff */
[----:B------:R-:W-:Y:S02]  /*60b0*/  IADD3.X R13, PT, PT, RZ, RZ, RZ, P0, !PT ;  /* 0x000000ffff0d7210 */ /* 0x000fe400007fe4ff */
[----:B------:R-:W-:Y:S02]  /*60c0*/  MOV R12, R11 ;  /* 0x0000000b000c7202 */ /* 0x000fe40000000f00 */
[----:B------:R-:W-:Y:S01]  /*60d0*/  IADD3 RZ, P0, PT, R9, R10, RZ ;  /* 0x0000000a09ff7210 */ /* 0x000fe20007f1e0ff */
[----:B------:R-:W-:-:S04]  /*60e0*/  IMAD.WIDE.U32 R10, R4, 0x3, RZ ;  /* 0x00000003040a7825 */ /* 0x000fc800078e00ff */
[----:B------:R-:W-:Y:S01]  /*60f0*/  IMAD.WIDE.U32.X R8, R15, -0x33333334, R12, P0 ;  /* 0xcccccccc0f087825 */ /* 0x000fe200000e040c */
[----:B------:R-:W-:-:S04]  /*6100*/  LEA R13, R5, R5, 0x1 ;  /* 0x00000005050d7211 */ /* 0x000fc800078e08ff */
[----:B------:R-:W-:Y:S02]  /*6110*/  SHF.R.U64 R6, R8, 0x9, R9 ;  /* 0x0000000908067819 */ /* 0x000fe40000001209 */
[----:B------:R-:W-:Y:S02]  /*6120*/  IADD3 R13, PT, PT, R11, R13, RZ ;  /* 0x0000000d0b0d7210 */ /* 0x000fe40007ffe0ff */
[----:B------:R-:W-:Y:S02]  /*6130*/  IADD3 R6, P0, PT, R6, R17, RZ ;  /* 0x0000001106067210 */ /* 0x000fe40007f1e0ff */
[----:B------:R-:W-:Y:S02]  /*6140*/  LEA.HI R30, P2, R13, R10, RZ, 0x1 ;  /* 0x0000000a0d1e7211 */ /* 0x000fe400078508ff */
[----:B------:R-:W-:Y:S02]  /*6150*/  LOP3.LUT R12, R6, 0x3, RZ, 0xc0, !PT ;  /* 0x00000003060c7812 */ /* 0x000fe400078ec0ff */
[----:B------:R-:W-:-:S02]  /*6160*/  LEA.HI.X R8, R9, RZ, RZ, 0x17, P0 ;  /* 0x000000ff09087211 */ /* 0x000fc400000fbcff */
[----:B------:R-:W-:Y:S02]  /*6170*/  ISETP.NE.U32.AND P1, PT, R12, 0x3, PT ;  /* 0x000000030c00780c */ /* 0x000fe40003f25070 */
[----:B------:R-:W-:Y:S02]  /*6180*/  ISETP.GE.U32.AND P0, PT, R6, 0x3, PT ;  /* 0x000000030600780c */ /* 0x000fe40003f06070 */
[----:B------:R-:W-:Y:S02]  /*6190*/  ISETP.NE.AND.EX P1, PT, RZ, RZ, PT, P1 ;  /* 0x000000ffff00720c */ /* 0x000fe40003f25310 */
[----:B------:R-:W-:Y:S02]  /*61a0*/  IADD3.X R13, PT, PT, RZ, R13, RZ, P2, !PT ;  /* 0x0000000dff0d7210 */ /* 0x000fe400017fe4ff */
[----:B------:R-:W-:Y:S02]  /*61b0*/  ISETP.GE.U32.AND.EX P0, PT, R8, RZ, PT, P0 ;  /* 0x000000ff0800720c */ /* 0x000fe40003f06100 */
[----:B------:R-:W-:-:S02]  /*61c0*/  SHF.R.S64 R30, R30, 0x1, R13 ;  /* 0x000000011e1e7819 */ /* 0x000fc4000000100d */
[----:B------:R-:W-:-:S05]  /*61d0*/  SHF.R.S32.HI R35, RZ, 0x1, R13 ;  /* 0x00000001ff237819 */ /* 0x000fca000001140d */
[----:B------:R-:W-:Y:S05]  /*61e0*/  @!P1 BRA `(.L_x_50) ;  /* 0x0000000000d89947 */ /* 0x000fea0003800000 */
[----:B------:R-:W0:Y:S01]  /*61f0*/  LDCU.64 UR4, c[0x0][0x3d8] ;  /* 0x00007b00ff0477ac */ /* 0x000e220008000a00 */
[----:B------:R-:W-:Y:S02]  /*6200*/  IADD3 R11, PT, PT, R6, 0x1, RZ ;  /* 0x00000001060b7810 */ /* 0x000fe40007ffe0ff */
[----:B------:R-:W-:Y:S01]  /*6210*/  MOV R6, R2 ;  /* 0x0000000200067202 */ /* 0x000fe20000000f00 */
[----:B------:R-:W1:Y:S01]  /*6220*/  LDCU.64 UR8, c[0x0][0x390] ;  /* 0x00007200ff0877ac */ /* 0x000e620008000a00 */
[----:B------:R-:W-:Y:S02]  /*6230*/  LOP3.LUT R11, R11, 0x3, RZ, 0xc0, !PT ;  /* 0x000000030b0b7812 */ /* 0x000fe400078ec0ff */
[C---:B------:R-:W-:Y:S01]  /*6240*/  SHF.L.U32 R23, R2.reuse, 0x3, RZ ;  /* 0x0000000302177819 */ /* 0x040fe200000006ff */
[----:B------:R-:W2:Y:S01]  /*6250*/  LDCU.64 UR10, c[0x0][0x388] ;  /* 0x00007100ff0a77ac */ /* 0x000ea20008000a00 */
[--C-:B------:R-:W-:Y:S01]  /*6260*/  SHF.L.U64.HI R24, R2, 0x3, R7.reuse ;  /* 0x0000000302187819 */ /* 0x100fe20000010207 */
[----:B------:R-:W-:Y:S01]  /*6270*/  IMAD.WIDE.U32 R8, R11, 0x280, R6 ;  /* 0x000002800b087825 */ /* 0x000fe200078e0006 */
[----:B------:R-:W-:-:S02]  /*6280*/  SHF.L.U32 R31, R5, 0x2, RZ ;  /* 0x00000002051f7819 */ /* 0x000fc400000006ff */
[----:B------:R-:W-:Y:S02]  /*6290*/  SHF.L.U64.HI R33, R0, 0x2, R3 ;  /* 0x0000000200217819 */ /* 0x000fe40000010203 */
[----:B------:R-:W-:Y:S02]  /*62a0*/  SHF.L.U64.HI R29, R30, 0x2, R35 ;  /* 0x000000021e1d7819 */ /* 0x000fe40000010223 */
[C---:B0-----:R-:W-:Y:S01]  /*62b0*/  LEA R27, P1, R2.reuse, UR4, 0x2 ;  /* 0x00000004021b7c11 */ /* 0x041fe2000f8210ff */
[----:B------:R-:W-:Y:S01]  /*62c0*/  UMOV UR4, URZ ;  /* 0x000000ff00047c82 */ /* 0x000fe20008000000 */
[----:B-1----:R-:W-:Y:S02]  /*62d0*/  IADD3 R25, P2, PT, R23, UR8, RZ ;  /* 0x0000000817197c10 */ /* 0x002fe4000ff5e0ff */
[----:B------:R-:W-:Y:S02]  /*62e0*/  LEA.HI.X R28, R2, UR5, R7, 0x2, P1 ;  /* 0x00000005021c7c11 */ /* 0x000fe400088f1407 */
[----:B------:R-:W-:-:S02]  /*62f0*/  IADD3 R7, PT, PT, R9, UR4, RZ ;  /* 0x0000000409077c10 */ /* 0x000fc4000fffe0ff */
[----:B------:R-:W-:Y:S01]  /*6300*/  MOV R2, R8 ;  /* 0x0000000800027202 */ /* 0x000fe20000000f00 */
[----:B------:R-:W-:Y:S01]  /*6310*/  IMAD.WIDE.U32 R8, R4, 0x4, RZ ;  /* 0x0000000404087825 */ /* 0x000fe200078e00ff */
[C---:B------:R-:W-:Y:S02]  /*6320*/  IADD3.X R26, PT, PT, R24.reuse, UR9, RZ, P2, !PT ;  /* 0x00000009181a7c10 */ /* 0x040fe400097fe4ff */
[----:B--2---:R-:W-:Y:S02]  /*6330*/  IADD3 R23, P1, PT, R23, UR10, RZ ;  /* 0x0000000a17177c10 */ /* 0x004fe4000ff3e0ff */
[----:B------:R-:W-:Y:S02]  /*6340*/  IADD3 R6, P2, PT, RZ, -R11, RZ ;  /* 0x8000000bff067210 */ /* 0x000fe40007f5e0ff */
[----:B------:R-:W-:Y:S02]  /*6350*/  IADD3.X R24, PT, PT, R24, UR11, RZ, P1, !PT ;  /* 0x0000000b18187c10 */ /* 0x000fe40008ffe4ff */
[----:B------:R-:W-:-:S02]  /*6360*/  IADD3 R31, PT, PT, R9, R31, RZ ;  /* 0x0000001f091f7210 */ /* 0x000fc40007ffe0ff */
[----:B------:R-:W-:-:S07]  /*6370*/  IADD3.X R22, PT, PT, RZ, -0x1, RZ, P2, !PT ;  /* 0xffffffffff167810 */ /* 0x000fce00017fe4ff */
.L_x_51:
[-C--:B0-----:R-:W-:Y:S02]  /*6380*/  LEA R12, P1, R0, R27.reuse, 0x2 ;  /* 0x0000001b000c7211 */ /* 0x081fe400078210ff */
[----:B------:R-:W-:Y:S02]  /*6390*/  IADD3 R14, P2, PT, R27, R8, RZ ;  /* 0x000000081b0e7210 */ /* 0x000fe40007f5e0ff */
[----:B------:R-:W-:Y:S02]  /*63a0*/  LEA R16, P3, R30, R27, 0x2 ;  /* 0x0000001b1e107211 */ /* 0x000fe400078610ff */
[C---:B------:R-:W-:Y:S02]  /*63b0*/  IADD3.X R13, PT, PT, R28.reuse, R33, RZ, P1, !PT ;  /* 0x000000211c0d7210 */ /* 0x040fe40000ffe4ff */
[----:B------:R-:W-:Y:S02]  /*63c0*/  MOV R10, R27 ;  /* 0x0000001b000a7202 */ /* 0x000fe40000000f00 */
[----:B------:R-:W-:Y:S01]  /*63d0*/  MOV R11, R28 ;  /* 0x0000001c000b7202 */ /* 0x000fe20000000f00 */
[----:B------:R0:W2:Y:S01]  /*63e0*/  LDG.E R19, desc[UR6][R12.64] ;  /* 0x000000060c137981 */ /* 0x0000a2000c1e1900 */
[----:B------:R-:W-:-:S02]  /*63f0*/  IADD3.X R15, PT, PT, R28, R31, RZ, P2, !PT ;  /* 0x0000001f1c0f7210 */ /* 0x000fc400017fe4ff */
[----:B------:R-:W-:Y:S01]  /*6400*/  IADD3.X R17, PT, PT, R28, R29, RZ, P3, !PT ;  /* 0x0000001d1c117210 */ /* 0x000fe20001ffe4ff */
[----:B------:R1:W2:Y:S04]  /*6410*/  LDG.E R18, desc[UR6][R10.64] ;  /* 0x000000060a127981 */ /* 0x0002a8000c1e1900 */
[----:B------:R-:W3:Y:S04]  /*6420*/  LDG.E R20, desc[UR6][R14.64] ;  /* 0x000000060e147981 */ /* 0x000ee8000c1e1900 */
[----:B------:R-:W3:Y:S01]  /*6430*/  LDG.E R21, desc[UR6][R16.64] ;  /* 0x0000000610157981 */ /* 0x000ee2000c1e1900 */
[----:B0-----:R-:W-:-:S02]  /*6440*/  MOV R12, R25 ;  /* 0x00000019000c7202 */ /* 0x001fc40000000f00 */
[----:B-1----:R-:W-:Y:S02]  /*6450*/  MOV R10, R23 ;  /* 0x00000017000a7202 */ /* 0x002fe40000000f00 */
[----:B------:R-:W-:Y:S02]  /*6460*/  MOV R11, R24 ;  /* 0x00000018000b7202 */ /* 0x000fe40000000f00 */
[----:B------:R-:W-:Y:S02]  /*6470*/  MOV R13, R26 ;  /* 0x0000001a000d7202 */ /* 0x000fe40000000f00 */
[----:B------:R-:W-:-:S04]  /*6480*/  IADD3 R6, P1, PT, R6, 0x1, RZ ;  /* 0x0000000106067810 */ /* 0x000fc80007f3e0ff */
[----:B------:R-:W-:Y:S02]  /*6490*/  IADD3.X R22, PT, PT, RZ, R22, RZ, P1, !PT ;  /* 0x00000016ff167210 */ /* 0x000fe40000ffe4ff */
[----:B------:R-:W-:-:S04]  /*64a0*/  ISETP.NE.U32.AND P1, PT, R6, RZ, PT ;  /* 0x000000ff0600720c */ /* 0x000fc80003f25070 */
[----:B------:R-:W-:Y:S02]  /*64b0*/  ISETP.NE.AND.EX P1, PT, R22, RZ, PT, P1 ;  /* 0x000000ff1600720c */ /* 0x000fe40003f25310 */
[----:B------:R-:W-:Y:S02]  /*64c0*/  IADD3 R27, P2, PT, R27, 0xa00, RZ ;  /* 0x00000a001b1b7810 */ /* 0x000fe40007f5e0ff */
[----:B------:R-:W-:Y:S02]  /*64d0*/  IADD3 R25, P3, PT, R25, 0x1400, RZ ;  /* 0x0000140019197810 */ /* 0x000fe40007f7e0ff */
[----:B------:R-:W-:Y:S02]  /*64e0*/  IADD3 R23, P4, PT, R23, 0x1400, RZ ;  /* 0x0000140017177810 */ /* 0x000fe40007f9e0ff */
[----:B------:R-:W-:Y:S02]  /*64f0*/  IADD3.X R28, PT, PT, RZ, R28, RZ, P2, !PT ;  /* 0x0000001cff1c7210 */ /* 0x000fe400017fe4ff */
[----:B------:R-:W-:-:S02]  /*6500*/  IADD3.X R26, PT, PT, RZ, R26, RZ, P3, !PT ;  /* 0x0000001aff1a7210 */ /* 0x000fc40001ffe4ff */
[----:B------:R-:W-:Y:S01]  /*6510*/  IADD3.X R24, PT, PT, RZ, R24, RZ, P4, !PT ;  /* 0x00000018ff187210 */ /* 0x000fe200027fe4ff */
[----:B--2---:R0:W-:Y:S04]  /*6520*/  STG.E.64 desc[UR6][R10.64], R18 ;  /* 0x000000120a007986 */ /* 0x0041e8000c101b06 */
[----:B---3--:R0:W-:Y:S01]  /*6530*/  STG.E.64 desc[UR6][R12.64], R20 ;  /* 0x000000140c007986 */ /* 0x0081e2000c101b06 */
[----:B------:R-:W-:Y:S05]  /*6540*/  @P1 BRA `(.L_x_51) ;  /* 0xfffffffc008c1947 */ /* 0x000fea000383ffff */
.L_x_50:
[----:B------:R-:W-:Y:S05]  /*6550*/  BSYNC.RECONVERGENT B0 ;  /* 0x0000000000007941 */ /* 0x000fea0003800200 */
.L_x_49:
[----:B------:R-:W-:Y:S05]  /*6560*/  @!P0 EXIT ;  /* 0x000000000000894d */ /* 0x000fea0003800000 */
[----:B------:R-:W-:Y:S01]  /*6570*/  SHF.L.U64.HI R39, R30, 0x2, R35 ;  /* 0x000000021e277819 */ /* 0x000fe20000010223 */
[----:B------:R-:W1:Y:S01]  /*6580*/  LDCU.64 UR4, c[0x0][0x3d8] ;  /* 0x00007b00ff0477ac */ /* 0x000e620008000a00 */
[C---:B------:R-:W-:Y:S02]  /*6590*/  SHF.L.U64.HI R33, R4.reuse, 0x2, R5 ;  /* 0x0000000204217819 */ /* 0x040fe40000010205 */
[----:B------:R-:W-:Y:S01]  /*65a0*/  SHF.L.U32 R31, R4, 0x2, RZ ;  /* 0x00000002041f7819 */ /* 0x000fe200000006ff */
[----:B------:R-:W2:Y:S01]  /*65b0*/  LDCU.64 UR8, c[0x0][0x388] ;  /* 0x00007100ff0877ac */ /* 0x000ea20008000a00 */
[----:B------:R-:W-:Y:S02]  /*65c0*/  SHF.L.U32 R41, R30, 0x2, RZ ;  /* 0x000000021e297819 */ /* 0x000fe400000006ff */
[C---:B------:R-:W-:Y:S01]  /*65d0*/  SHF.L.U64.HI R35, R0.reuse, 0x2, R3 ;  /* 0x0000000200237819 */ /* 0x040fe20000010203 */
[----:B------:R-:W3:Y:S01]  /*65e0*/  LDCU.64 UR10, c[0x0][0x390] ;  /* 0x00007200ff0a77ac */ /* 0x000ee20008000a00 */
[----:B------:R-:W-:-:S07]  /*65f0*/  SHF.L.U32 R37, R0, 0x2, RZ ;  /* 0x0000000200257819 */ /* 0x000fce00000006ff */
.L_x_52:
[C---:B0-----:R-:W-:Y:S02]  /*6600*/  SHF.L.U32 R18, R2.reuse, 0x2, RZ ;  /* 0x0000000202127819 */ /* 0x041fe400000006ff */
[----:B------:R-:W-:Y:S02]  /*6610*/  SHF.L.U64.HI R6, R2, 0x2, R7 ;  /* 0x0000000202067819 */ /* 0x000fe40000010207 */
[----:B-1----:R-:W-:-:S04]  /*6620*/  IADD3 R4, P0, PT, R18, UR4, RZ ;  /* 0x0000000412047c10 */ /* 0x002fc8000ff1e0ff */
[----:B------:R-:W-:Y:S02]  /*6630*/  IADD3.X R5, PT, PT, R6, UR5, RZ, P0, !PT ;  /* 0x0000000506057c10 */ /* 0x000fe400087fe4ff */
[C---:B------:R-:W-:Y:S02]  /*6640*/  IADD3 R8, P0, PT, R4.reuse, R37, RZ ;  /* 0x0000002504087210 */ /* 0x040fe40007f1e0ff */
[C---:B----4-:R-:W-:Y:S01]  /*6650*/  IADD3 R12, P1, PT, R4.reuse, R41, RZ ;  /* 0x00000029040c7210 */ /* 0x050fe20007f3e0ff */
[----:B------:R0:W4:Y:S01]  /*6660*/  LDG.E R20, desc[UR6][R4.64] ;  /* 0x0000000604147981 */ /* 0x000122000c1e1900 */
[C---:B------:R-:W-:Y:S02]  /*6670*/  IADD3.X R9, PT, PT, R5.reuse, R35, RZ, P0, !PT ;  /* 0x0000002305097210 */ /* 0x040fe400007fe4ff */
[----:B------:R-:W-:Y:S02]  /*6680*/  IADD3 R10, P0, PT, R4, R31, RZ ;  /* 0x0000001f040a7210 */ /* 0x000fe40007f1e0ff */
[C---:B------:R-:W-:Y:S01]  /*6690*/  IADD3.X R13, PT, PT, R5.reuse, R39, RZ, P1, !PT ;  /* 0x00000027050d7210 */ /* 0x040fe20000ffe4ff */
[----:B------:R1:W4:Y:S01]  /*66a0*/  LDG.E R21, desc[UR6][R8.64] ;  /* 0x0000000608157981 */ /* 0x000322000c1e1900 */
[----:B------:R-:W-:-:S03]  /*66b0*/  IADD3.X R11, PT, PT, R5, R33, RZ, P0, !PT ;  /* 0x00000021050b7210 */ /* 0x000fc600007fe4ff */
[----:B------:R-:W5:Y:S04]  /*66c0*/  LDG.E R23, desc[UR6][R12.64] ;  /* 0x000000060c177981 */ /* 0x000f68000c1e1900 */
[----:B------:R-:W5:Y:S01]  /*66d0*/  LDG.E R22, desc[UR6][R10.64] ;  /* 0x000000060a167981 */ /* 0x000f62000c1e1900 */
[C---:B------:R-:W-:Y:S02]  /*66e0*/  SHF.L.U32 R28, R2.reuse, 0x3, RZ ;  /* 0x00000003021c7819 */ /* 0x040fe400000006ff */
[----:B------:R-:W-:Y:S02]  /*66f0*/  SHF.L.U64.HI R29, R2, 0x3, R7 ;  /* 0x00000003021d7819 */ /* 0x000fe40000010207 */
[----:B------:R-:W-:Y:S02]  /*6700*/  LOP3.LUT R16, R28, 0xfffffff8, RZ, 0xc0, !PT ;  /* 0xfffffff81c107812 */ /* 0x000fe400078ec0ff */
[----:B------:R-:W-:-:S02]  /*6710*/  LOP3.LUT R18, R18, 0xfffffffc, RZ, 0xc0, !PT ;  /* 0xfffffffc12127812 */ /* 0x000fc400078ec0ff */
[----:B0-----:R-:W-:Y:S02]  /*6720*/  LOP3.LUT R5, R29, 0x3, RZ, 0xc0, !PT ;  /* 0x000000031d057812 */ /* 0x001fe400078ec0ff */
[----:B--2---:R-:W-:Y:S02]  /*6730*/  IADD3 R14, P0, PT, R16, UR8, RZ ;  /* 0x00000008100e7c10 */ /* 0x004fe4000ff1e0ff */
[----:B------:R-:W-:Y:S02]  /*6740*/  LOP3.LUT R4, R6, 0x3, RZ, 0xc0, !PT ;  /* 0x0000000306047812 */ /* 0x000fe400078ec0ff */
[----:B------:R-:W-:Y:S02]  /*6750*/  IADD3 R18, P2, PT, R18, UR4, RZ ;  /* 0x0000000412127c10 */ /* 0x000fe4000ff5e0ff */
[----:B---3--:R-:W-:Y:S02]  /*6760*/  IADD3 R16, P1, PT, R16, UR10, RZ ;  /* 0x0000000a10107c10 */ /* 0x008fe4000ff3e0ff */
[----:B------:R-:W-:-:S02]  /*6770*/  IADD3.X R15, PT, PT, R5, UR9, RZ, P0, !PT ;  /* 0x00000009050f7c10 */ /* 0x000fc400087fe4ff */
[----:B------:R-:W-:Y:S02]  /*6780*/  IADD3.X R19, PT, PT, R4, UR5, RZ, P2, !PT ;  /* 0x0000000504137c10 */ /* 0x000fe400097fe4ff */
[----:B------:R-:W-:Y:S02]  /*6790*/  IADD3.X R17, PT, PT, R5, UR11, RZ, P1, !PT ;  /* 0x0000000b05117c10 */ /* 0x000fe40008ffe4ff */
[C---:B------:R-:W-:Y:S02]  /*67a0*/  IADD3 R4, P0, PT, R18.reuse, R37, RZ ;  /* 0x0000002512047210 */ /* 0x040fe40007f1e0ff */
[C---:B------:R-:W-:Y:S02]  /*67b0*/  IADD3 R6, P1, PT, R18.reuse, R31, RZ ;  /* 0x0000001f12067210 */ /* 0x040fe40007f3e0ff */
[----:B-1----:R-:W-:Y:S02]  /*67c0*/  IADD3 R8, P2, PT, R18, R41, RZ ;  /* 0x0000002912087210 */ /* 0x002fe40007f5e0ff */
[----:B------:R-:W-:-:S02]  /*67d0*/  IADD3.X R5, PT, PT, R19, R35, RZ, P0, !PT ;  /* 0x0000002313057210 */ /* 0x000fc400007fe4ff */
[C---:B------:R-:W-:Y:S02]  /*67e0*/  IADD3.X R7, PT, PT, R19.reuse, R33, RZ, P1, !PT ;  /* 0x0000002113077210 */ /* 0x040fe40000ffe4ff */
[----:B------:R-:W-:Y:S01]  /*67f0*/  IADD3.X R9, PT, PT, R19, R39, RZ, P2, !PT ;  /* 0x0000002713097210 */ /* 0x000fe200017fe4ff */
[----:B----4-:R-:W-:Y:S04]  /*6800*/  STG.E.64 desc[UR6][R14.64], R20 ;  /* 0x000000140e007986 */ /* 0x010fe8000c101b06 */
[----:B-----5:R0:W-:Y:S04]  /*6810*/  STG.E.64 desc[UR6][R16.64], R22 ;  /* 0x0000001610007986 */ /* 0x0201e8000c101b06 */
[----:B------:R-:W2:Y:S04]  /*6820*/  LDG.E R24, desc[UR6][R18.64+0xa00] ;  /* 0x000a000612187981 */ /* 0x000ea8000c1e1900 */
[----:B------:R-:W2:Y:S04]  /*6830*/  LDG.E R25, desc[UR6][R4.64+0xa00] ;  /* 0x000a000604197981 */ /* 0x000ea8000c1e1900 */
[----:B------:R-:W3:Y:S04]  /*6840*/  LDG.E R26, desc[UR6][R6.64+0xa00] ;  /* 0x000a0006061a7981 */ /* 0x000ee8000c1e1900 */
[----:B------:R-:W3:Y:S01]  /*6850*/  LDG.E R27, desc[UR6][R8.64+0xa00] ;  /* 0x000a0006081b7981 */ /* 0x000ee2000c1e1900 */
[----:B------:R-:W-:-:S04]  /*6860*/  IADD3 R12, P0, PT, R28, 0x1400, RZ ;  /* 0x000014001c0c7810 */ /* 0x000fc80007f1e0ff */
[----:B------:R-:W-:Y:S02]  /*6870*/  IADD3.X R13, PT, PT, RZ, R29, RZ, P0, !PT ;  /* 0x0000001dff0d7210 */ /* 0x000fe400007fe4ff */
[----:B------:R-:W-:Y:S02]  /*6880*/  LOP3.LUT R12, R12, 0xfffffff8, RZ, 0xc0, !PT ;  /* 0xfffffff80c0c7812 */ /* 0x000fe400078ec0ff */
[----:B------:R-:W-:Y:S02]  /*6890*/  LOP3.LUT R13, R13, 0x3, RZ, 0xc0, !PT ;  /* 0x000000030d0d7812 */ /* 0x000fe400078ec0ff */
[C---:B------:R-:W-:Y:S02]  /*68a0*/  IADD3 R10, P0, PT, R12.reuse, UR8, RZ ;  /* 0x000000080c0a7c10 */ /* 0x040fe4000ff1e0ff */
[----:B------:R-:W-:Y:S02]  /*68b0*/  IADD3 R12, P1, PT, R12, UR10, RZ ;  /* 0x0000000a0c0c7c10 */ /* 0x000fe4000ff3e0ff */
[----:B------:R-:W-:-:S02]  /*68c0*/  IADD3.X R11, PT, PT, R13, UR9, RZ, P0, !PT ;  /* 0x000000090d0b7c10 */ /* 0x000fc400087fe4ff */
[----:B------:R-:W-:-:S03]  /*68d0*/  IADD3.X R13, PT, PT, R13, UR11, RZ, P1, !PT ;  /* 0x0000000b0d0d7c10 */ /* 0x000fc60008ffe4ff */
[----:B--2---:R1:W-:Y:S04]  /*68e0*/  STG.E.64 desc[UR6][R10.64], R24 ;  /* 0x000000180a007986 */ /* 0x0043e8000c101b06 */
[----:B---3--:R2:W-:Y:S04]  /*68f0*/  STG.E.64 desc[UR6][R12.64], R26 ;  /* 0x0000001a0c007986 */ /* 0x0085e8000c101b06 */
[----:B0-----:R-:W3:Y:S04]  /*6900*/  LDG.E R16, desc[UR6][R18.64+0x1400] ;  /* 0x0014000612107981 */ /* 0x001ee8000c1e1900 */
[----:B------:R-:W3:Y:S04]  /*6910*/  LDG.E R17, desc[UR6][R4.64+0x1400] ;  /* 0x0014000604117981 */ /* 0x000ee8000c1e1900 */
[----:B------:R-:W4:Y:S04]  /*6920*/  LDG.E R20, desc[UR6][R6.64+0x1400] ;  /* 0x0014000606147981 */ /* 0x000f28000c1e1900 */
[----:B------:R-:W4:Y:S01]  /*6930*/  LDG.E R21, desc[UR6][R8.64+0x1400] ;  /* 0x0014000608157981 */ /* 0x000f22000c1e1900 */
[----:B------:R-:W-:-:S04]  /*6940*/  IADD3 R15, P0, PT, R28, 0x2800, RZ ;  /* 0x000028001c0f7810 */ /* 0x000fc80007f1e0ff */
[----:B------:R-:W-:Y:S02]  /*6950*/  IADD3.X R22, PT, PT, RZ, R29, RZ, P0, !PT ;  /* 0x0000001dff167210 */ /* 0x000fe400007fe4ff */
[----:B------:R-:W-:Y:S02]  /*6960*/  LOP3.LUT R15, R15, 0xfffffff8, RZ, 0xc0, !PT ;  /* 0xfffffff80f0f7812 */ /* 0x000fe400078ec0ff */
[----:B------:R-:W-:Y:S02]  /*6970*/  LOP3.LUT R22, R22, 0x3, RZ, 0xc0, !PT ;  /* 0x0000000316167812 */ /* 0x000fe400078ec0ff */
[C---:B------:R-:W-:Y:S02]  /*6980*/  IADD3 R14, P0, PT, R15.reuse, UR8, RZ ;  /* 0x000000080f0e7c10 */ /* 0x040fe4000ff1e0ff */
[----:B-1----:R-:W-:Y:S02]  /*6990*/  IADD3 R10, P1, PT, R15, UR10, RZ ;  /* 0x0000000a0f0a7c10 */ /* 0x002fe4000ff3e0ff */
[----:B------:R-:W-:-:S02]  /*69a0*/  IADD3.X R15, PT, PT, R22, UR9, RZ, P0, !PT ;  /* 0x00000009160f7c10 */ /* 0x000fc400087fe4ff */
[----:B------:R-:W-:-:S03]  /*69b0*/  IADD3.X R11, PT, PT, R22, UR11, RZ, P1, !PT ;  /* 0x0000000b160b7c10 */ /* 0x000fc60008ffe4ff */
[----:B---3--:R0:W-:Y:S04]  /*69c0*/  STG.E.64 desc[UR6][R14.64], R16 ;  /* 0x000000100e007986 */ /* 0x0081e8000c101b06 */
[----:B----4-:R4:W-:Y:S04]  /*69d0*/  STG.E.64 desc[UR6][R10.64], R20 ;  /* 0x000000140a007986 */ /* 0x0109e8000c101b06 */
[----:B------:R-:W3:Y:S04]  /*69e0*/  LDG.E R22, desc[UR6][R18.64+0x1e00] ;  /* 0x001e000612167981 */ /* 0x000ee8000c1e1900 */
[----:B------:R-:W3:Y:S04]  /*69f0*/  LDG.E R23, desc[UR6][R4.64+0x1e00] ;  /* 0x001e000604177981 */ /* 0x000ee8000c1e1900 */
[----:B------:R1:W5:Y:S04]  /*6a00*/  LDG.E R24, desc[UR6][R6.64+0x1e00] ;  /* 0x001e000606187981 */ /* 0x000368000c1e1900 */
[----:B------:R-:W5:Y:S01]  /*6a10*/  LDG.E R25, desc[UR6][R8.64+0x1e00] ;  /* 0x001e000608197981 */ /* 0x000f62000c1e1900 */
[----:B--2---:R-:W-:-:S04]  /*6a20*/  IADD3 R13, P0, PT, R28, 0x3c00, RZ ;  /* 0x00003c001c0d7810 */ /* 0x004fc80007f1e0ff */
[----:B------:R-:W-:Y:S02]  /*6a30*/  IADD3.X R26, PT, PT, RZ, R29, RZ, P0, !PT ;  /* 0x0000001dff1a7210 */ /* 0x000fe400007fe4ff */
[----:B------:R-:W-:Y:S02]  /*6a40*/  LOP3.LUT R13, R13, 0xfffffff8, RZ, 0xc0, !PT ;  /* 0xfffffff80d0d7812 */ /* 0x000fe400078ec0ff */
[----:B------:R-:W-:Y:S02]  /*6a50*/  LOP3.LUT R26, R26, 0x3, RZ, 0xc0, !PT ;  /* 0x000000031a1a7812 */ /* 0x000fe400078ec0ff */
[C---:B------:R-:W-:Y:S02]  /*6a60*/  IADD3 R12, P0, PT, R13.reuse, UR8, RZ ;  /* 0x000000080d0c7c10 */ /* 0x040fe4000ff1e0ff */
[----:B0-----:R-:W-:Y:S02]  /*6a70*/  IADD3 R14, P1, PT, R13, UR10, RZ ;  /* 0x0000000a0d0e7c10 */ /* 0x001fe4000ff3e0ff */
[----:B------:R-:W-:-:S02]  /*6a80*/  IADD3.X R13, PT, PT, R26, UR9, RZ, P0, !PT ;  /* 0x000000091a0d7c10 */ /* 0x000fc400087fe4ff */
[----:B------:R-:W-:Y:S02]  /*6a90*/  IADD3.X R15, PT, PT, R26, UR11, RZ, P1, !PT ;  /* 0x0000000b1a0f7c10 */ /* 0x000fe40008ffe4ff */
[----:B------:R-:W-:-:S04]  /*6aa0*/  IADD3 R2, PT, PT, R2, 0xa00, RZ ;  /* 0x00000a0002027810 */ /* 0x000fc80007ffe0ff */
[----:B------:R-:W-:-:S04]  /*6ab0*/  ISETP.GT.U32.AND P0, PT, R0, R2, PT ;  /* 0x000000020000720c */ /* 0x000fc80003f04070 */
[----:B------:R-:W-:Y:S01]  /*6ac0*/  ISETP.GT.AND.EX P0, PT, R3, RZ, PT, P0 ;  /* 0x000000ff0300720c */ /* 0x000fe20003f04300 */
[----:B-1----:R-:W-:Y:S01]  /*6ad0*/  HFMA2 R7, -RZ, RZ, 0, 0 ;  /* 0x00000000ff077431 */ /* 0x002fe200000001ff */
[----:B---3--:R4:W-:Y:S04]  /*6ae0*/  STG.E.64 desc[UR6][R12.64], R22 ;  /* 0x000000160c007986 */ /* 0x0089e8000c101b06 */
[----:B-----5:R4:W-:Y:S07]  /*6af0*/  STG.E.64 desc[UR6][R14.64], R24 ;  /* 0x000000180e007986 */ /* 0x0209ee000c101b06 */
[----:B------:R-:W-:Y:S05]  /*6b00*/  @P0 BRA `(.L_x_52) ;  /* 0xfffffff800bc0947 */ /* 0x000fea000383ffff */
[----:B------:R-:W-:Y:S05]  /*6b10*/  EXIT ;  /* 0x000000000000794d */ /* 0x000fea0003800000 */
.L_x_53:
        /* <DEDUP_REMOVED lines=14> */
.L_x_4880:


//--------------------- .text._Z35group_norm_nhwc_bwd_one_pass_kernelI11Bf16IOFp32WLi128ELi160ELi640EEv26Group_norm_nhwc_bwd_params --------------------------
	.section	.text._Z35group_norm_nhwc_bwd_one_pass_kernelI11Bf16IOFp32WLi128ELi160ELi640EEv26Group_norm_nhwc_bwd_params,"ax",@progbits
	.align	128
        .global         _Z35group_norm_nhwc_bwd_one_pass_kernelI11Bf16IOFp32WLi128ELi160ELi640EEv26Group_norm_nhwc_bwd_params
        .type           _Z35group_norm_nhwc_bwd_one_pass_kernelI11Bf16IOFp32WLi128ELi160ELi640EEv26Group_norm_nhwc_bwd_params,@function
        .size           _Z35group_norm_nhwc_bwd_one_pass_kernelI11Bf16IOFp32WLi128ELi160ELi640EEv26Group_norm_nhwc_bwd_params,(.L_x_4881 - _Z35group_norm_nhwc_bwd_one_pass_kernelI11Bf16IOFp32WLi128ELi160ELi640EEv26Group_norm_nhwc_bwd_params)
        .other          _Z35group_norm_nhwc_bwd_one_pass_kernelI11Bf16IOFp32WLi128ELi160ELi640EEv26Group_norm_nhwc_bwd_params,@"STO_CUDA_ENTRY STV_DEFAULT"
_Z35group_norm_nhwc_bwd_one_pass_kernelI11Bf16IOFp32WLi128ELi160ELi640EEv26Group_norm_nhwc_bwd_params:
.text._Z35group_norm_nhwc_bwd_one_pass_kernelI11Bf16IOFp32WLi128ELi160ELi640EEv26Group_norm_nhwc_bwd_params:
[----:B------:R-:W-:Y:S08]  /*0000*/  LDC R1, c[0x0][0x37c] ;  /* 0x0000df00ff017b82 */ /* 0x000ff00000000800 */
[----:B------:R-:W0:Y:S01]  /*0010*/  S2UR UR5, SR_CTAID.Y ;  /* 0x00000000000579c3 */ /* 0x000e220000002600 */
[----:B------:R-:W1:Y:S01]  /*0020*/  LDCU UR4, c[0x0][0x410] ;  /* 0x00008200ff0477ac */ /* 0x000e620008000800 */
[----:B------:R-:W2:Y:S01]  /*0030*/  S2R R6, SR_TID.X ;  /* 0x0000000000067919 */ /* 0x000ea20000002100 */
[----:B------:R-:W1:Y:S01]  /*0040*/  LDCU UR6, c[0x0][0x3e0] ;  /* 0x00007c00ff0677ac */ /* 0x000e620008000800 */
[----:B------:R-:W3:Y:S01]  /*0050*/  LDCU.64 UR10, c[0x0][0x358] ;  /* 0x00006b00ff0a77ac */ /* 0x000ee20008000a00 */
[----:B-1----:R-:W-:-:S04]  /*0060*/  UIMAD UR4, UR4, UR6, URZ ;  /* 0x00000006040472a4 */ /* 0x002fc8000f8e02ff */
[----:B0-----:R-:W-:-:S09]  /*0070*/  UISETP.GE.AND UP0, UPT, UR5, UR4, UPT ;  /* 0x000000040500728c */ /* 0x001fd2000bf06270 */
[----:B--23--:R-:W-:Y:S05]  /*0080*/  BRA.U UP0, `(.L_x_54) ;  /* 0x000000a900107547 */ /* 0x00cfea000b800000 */
[----:B------:R-:W-:Y:S01]  /*0090*/  LOP3.LUT R0, R6, 0xffff, RZ, 0xc0, !PT ;  /* 0x0000ffff06007812 */ /* 0x000fe200078ec0ff */
[----:B------:R-:W-:Y:S01]  /*00a0*/  HFMA2 R5, -RZ, RZ, 0, 0 ;  /* 0x00000000ff057431 */ /* 0x000fe200000001ff */
[----:B------:R-:W-:-:S03]  /*00b0*/  UMOV UR4, UR5 ;  /* 0x0000000500047c82 */ /* 0x000fc60008000000 */
[----:B------:R-:W-:-:S05]  /*00c0*/  IMAD R0, R0, 0x334, RZ ;  /* 0x0000033400007824 */ /* 0x000fca00078e02ff */
[----:B------:R-:W-:-:S04]  /*00d0*/  SHF.R.U32.HI R92, RZ, 0x10, R0 ;  /* 0x00000010ff5c7819 */ /* 0x000fc80000011600 */
[----:B------:R-:W-:-:S05]  /*00e0*/  PRMT R0, R92, 0x9910, RZ ;  /* 0x000099105c007816 */ /* 0x000fca00000000ff */
[----:B------:R-:W-:-:S05]  /*00f0*/  IMAD R0, R0, 0x50, RZ ;  /* 0x0000005000007824 */ /* 0x000fca00078e02ff */
[----:B------:R-:W-:-:S04]  /*0100*/  IADD3 R0, PT, PT, RZ, -R0, RZ ;  /* 0x80000000ff007210 */ /* 0x000fc80007ffe0ff */
[----:B------:R-:W-:-:S04]  /*0110*/  PRMT R93, R0, 0x7710, RZ ;  /* 0x00007710005d7816 */ /* 0x000fc800000000ff */
[----:B------:R-:W-:-:S04]  /*0120*/  IADD3 R93, PT, PT, R93, R6, RZ ;  /* 0x000000065d5d7210 */ /* 0x000fc80007ffe0ff */
[----:B------:R-:W-:-:S04]  /*0130*/  SHF.L.U32 R93, R93, 0x1, RZ ;  /* 0x000000015d5d7819 */ /* 0x000fc800000006ff */
[----:B------:R-:W-:-:S07]  /*0140*/  LOP3.LUT R91, R93, 0xffff, RZ, 0xc0, !PT ;  /* 0x0000ffff5d5b7812 */ /* 0x000fce00078ec0ff */
.L_x_121:
[----:B0-----:R-:W0:Y:S01]  /*0150*/  LDC R6, c[0x0][0x410] ;  /* 0x00010400ff067b82 */ /* 0x001e220000000800 */
[----:B------:R-:W1:Y:S01]  /*0160*/  LDCU.128 UR12, c[0x0][0x400] ;  /* 0x00008000ff0c77ac */ /* 0x000e620008000c00 */
[----:B------:R-:W-:-:S06]  /*0170*/  ISETP.LE.AND P3, PT, RZ, UR4, PT ;  /* 0x00000004ff007c0c */ /* 0x000fcc000bf63270 */
[----:B------:R-:W2:Y:S08]  /*0180*/  S2UR UR8, SR_CTAID.X ;  /* 0x00000000000879c3 */ /* 0x000eb00000002500 */
[----:B------:R-:W2:Y:S01]  /*0190*/  LDC R13, c[0x0][0x41c] ;  /* 0x00010700ff0d7b82 */ /* 0x000ea20000000800 */
[----:B------:R-:W-:Y:S02]  /*01a0*/  CS2R R60, SRZ ;  /* 0x00000000003c7805 */ /* 0x000fe4000001ff00 */
[----:B------:R-:W-:-:S02]  /*01b0*/  CS2R R58, SRZ ;  /* 0x00000000003a7805 */ /* 0x000fc4000001ff00 */
[----:B------:R-:W-:Y:S02]  /*01c0*/  CS2R R56, SRZ ;  /* 0x0000000000387805 */ /* 0x000fe4000001ff00 */
[----:B------:R-:W-:Y:S01]  /*01d0*/  CS2R R54, SRZ ;  /* 0x0000000000367805 */ /* 0x000fe2000001ff00 */
[----:B------:R-:W3:Y:S01]  /*01e0*/  LDCU.64 UR6, c[0x0][0x3b8] ;  /* 0x00007700ff0677ac */ /* 0x000ee20008000a00 */
[----:B0-----:R-:W-:-:S04]  /*01f0*/  IABS R7, R6 ;  /* 0x0000000600077213 */ /* 0x001fc80000000000 */
[----:B------:R-:W0:Y:S01]  /*0200*/  I2F.RP R0, R7 ;  /* 0x0000000700007306 */ /* 0x000e220000209400 */
[----:B--2---:R-:W-:-:S07]  /*0210*/  IMAD R13, R13, UR8, R92 ;  /* 0x000000080d0d7c24 */ /* 0x004fce000f8e025c */
[----:B0-----:R-:W0:Y:S01]  /*0220*/  MUFU.RCP R0, R0 ;  /* 0x0000000000007308 */ /* 0x001e220000001000 */
[C---:B-1----:R-:W-:Y:S02]  /*0230*/  ISETP.GE.U32.AND P2, PT, R13.reuse, UR12, PT ;  /* 0x0000000c0d007c0c */ /* 0x042fe4000bf46070 */
[----:B------:R-:W-:Y:S02]  /*0240*/  SHF.R.S32.HI R15, RZ, 0x1f, R13 ;  /* 0x0000001fff0f7819 */ /* 0x000fe4000001140d */
[----:B------:R-:W-:Y:S02]  /*0250*/  IADD3 R11, PT, PT, R13, 0x10, RZ ;  /* 0x000000100d0b7810 */ /* 0x000fe40007ffe0ff */
[----:B------:R-:W-:Y:S02]  /*0260*/  ISETP.GE.AND.EX P2, PT, R15, UR13, PT, P2 ;  /* 0x0000000d0f007c0c */ /* 0x000fe4000bf46320 */
[----:B0-----:R-:W-:-:S11]  /*0270*/  IADD3 R2, PT, PT, R0, 0xffffffe, RZ ;  /* 0x0ffffffe00027810 */ /* 0x001fd60007ffe0ff */
[----:B------:R-:W0:Y:S01]  /*0280*/  @!P2 LDC.64 R20, c[0x0][0x3f8] ;  /* 0x0000fe00ff14ab82 */ /* 0x000e220000000a00 */
[----:B------:R1:W2:Y:S07]  /*0290*/  F2I.FTZ.U32.TRUNC.NTZ R3, R2 ;  /* 0x0000000200037305 */ /* 0x0002ae000021f000 */
[----:B------:R-:W4:Y:S01]  /*02a0*/  @!P2 LDC.64 R28, c[0x0][0x3a0] ;  /* 0x0000e800ff1cab82 */ /* 0x000f220000000a00 */
[----:B-1----:R-:W-:Y:S02]  /*02b0*/  MOV R2, RZ ;  /* 0x000000ff00027202 */ /* 0x002fe40000000f00 */
[----:B--2---:R-:W-:-:S05]  /*02c0*/  IADD3 R4, PT, PT, RZ, -R3, RZ ;  /* 0x80000003ff047210 */ /* 0x004fca0007ffe0ff */
[----:B------:R-:W1:Y:S01]  /*02d0*/  @!P2 LDC.64 R30, c[0x0][0x398] ;  /* 0x0000e600ff1eab82 */ /* 0x000e620000000a00 */
[----:B------:R-:W-:Y:S01]  /*02e0*/  IMAD R9, R4, R7, RZ ;  /* 0x0000000704097224 */ /* 0x000fe200078e02ff */
[----:B------:R-:W-:-:S03]  /*02f0*/  IABS R4, UR4 ;  /* 0x0000000400047c13 */ /* 0x000fc60008000000 */
[----:B------:R-:W-:Y:S01]  /*0300*/  IMAD.HI.U32 R3, R3, R9, R2 ;  /* 0x0000000903037227 */ /* 0x000fe200078e0002 */
[----:B------:R-:W-:Y:S02]  /*0310*/  LOP3.LUT R2, R6, UR4, RZ, 0x3c, !PT ;  /* 0x0000000406027c12 */ /* 0x000fe4000f8e3cff */
[----:B------:R-:W-:Y:S02]  /*0320*/  IADD3 R9, PT, PT, R13, 0x8, RZ ;  /* 0x000000080d097810 */ /* 0x000fe40007ffe0ff */
[----:B------:R-:W-:Y:S01]  /*0330*/  ISETP.GE.AND P0, PT, R2, RZ, PT ;  /* 0x000000ff0200720c */ /* 0x000fe20003f06270 */
[----:B------:R-:W-:Y:S01]  /*0340*/  IMAD.HI.U32 R3, R3, R4, RZ ;  /* 0x0000000403037227 */ /* 0x000fe200078e00ff */
[----:B------:R-:W-:-:S04]  /*0350*/  SHF.R.S32.HI R23, RZ, 0x1f, R9 ;  /* 0x0000001fff177819 */ /* 0x000fc80000011409 */
[----:B------:R-:W-:-:S05]  /*0360*/  IADD3 R0, PT, PT, -R3, RZ, RZ ;  /* 0x000000ff03007210 */ /* 0x000fca0007ffe1ff */
[----:B------:R-:W-:Y:S01]  /*0370*/  IMAD R0, R7, R0, R4 ;  /* 0x0000000007007224 */ /* 0x000fe200078e0204 */
[----:B------:R-:W-:-:S04]  /*0380*/  MOV R4, RZ ;  /* 0x000000ff00047202 */ /* 0x000fc80000000f00 */
[----:B------:R-:W-:-:S13]  /*0390*/  ISETP.GT.U32.AND P4, PT, R7, R0, PT ;  /* 0x000000000700720c */ /* 0x000fda0003f84070 */
[-C--:B------:R-:W-:Y:S02]  /*03a0*/  @!P4 IADD3 R0, PT, PT, R0, -R7.reuse, RZ ;  /* 0x800000070000c210 */ /* 0x080fe40007ffe0ff */
[----:B------:R-:W-:Y:S02]  /*03b0*/  @!P4 IADD3 R3, PT, PT, R3, 0x1, RZ ;  /* 0x000000010303c810 */ /* 0x000fe40007ffe0ff */
[CC--:B------:R-:W-:Y:S02]  /*03c0*/  ISETP.GE.U32.AND P1, PT, R0.reuse, R7.reuse, PT ;  /* 0x000000070000720c */ /* 0x0c0fe40003f26070 */
[----:B------:R-:W-:Y:S02]  /*03d0*/  ISETP.GT.U32.AND P5, PT, R7, R0, PT ;  /* 0x000000000700720c */ /* 0x000fe40003fa4070 */
[----:B------:R-:W-:Y:S02]  /*03e0*/  IADD3 R7, PT, PT, R0, -R7, RZ ;  /* 0x8000000700077210 */ /* 0x000fe40007ffe0ff */
[----:B------:R-:W-:-:S02]  /*03f0*/  ISETP.GE.U32.AND P4, PT, R9, UR12, PT ;  /* 0x0000000c09007c0c */ /* 0x000fc4000bf86070 */
[----:B------:R-:W-:Y:S02]  /*0400*/  SEL R0, R7, R0, !P5 ;  /* 0x0000000007007207 */ /* 0x000fe40006800000 */
[----:B------:R-:W-:Y:S02]  /*0410*/  ISETP.NE.AND P5, PT, R6, RZ, PT ;  /* 0x000000ff0600720c */ /* 0x000fe40003fa5270 */
[----:B------:R-:W-:Y:S02]  /*0420*/  LOP3.LUT R7, RZ, R6, RZ, 0x33, !PT ;  /* 0x00000006ff077212 */ /* 0x000fe400078e33ff */
[----:B------:R-:W-:Y:S02]  /*0430*/  @!P3 IADD3 R0, PT, PT, -R0, RZ, RZ ;  /* 0x000000ff0000b210 */ /* 0x000fe40007ffe1ff */
[----:B------:R-:W-:Y:S02]  /*0440*/  @P1 IADD3 R3, PT, PT, R3, 0x1, RZ ;  /* 0x0000000103031810 */ /* 0x000fe40007ffe0ff */
[----:B------:R-:W-:-:S02]  /*0450*/  SEL R62, R7, R0, !P5 ;  /* 0x00000000073e7207 */ /* 0x000fc40006800000 */
[----:B------:R-:W-:Y:S02]  /*0460*/  @!P0 IADD3 R3, PT, PT, -R3, RZ, RZ ;  /* 0x000000ff03038210 */ /* 0x000fe40007ffe1ff */
[----:B------:R-:W-:Y:S01]  /*0470*/  ISETP.GE.AND.EX P4, PT, R23, UR13, PT, P4 ;  /* 0x0000000d17007c0c */ /* 0x000fe2000bf86340 */
[----:B------:R-:W-:Y:S01]  /*0480*/  IMAD R0, R62, 0xa0, RZ ;  /* 0x000000a03e007824 */ /* 0x000fe200078e02ff */
[----:B------:R-:W-:Y:S02]  /*0490*/  SEL R3, R7, R3, !P5 ;  /* 0x0000000307037207 */ /* 0x000fe40006800000 */
[----:B------:R-:W-:Y:S02]  /*04a0*/  ISETP.GE.U32.AND P3, PT, R11, UR12, PT ;  /* 0x0000000c0b007c0c */ /* 0x000fe4000bf66070 */
[----:B------:R-:W-:Y:S02]  /*04b0*/  IADD3 R16, P0, PT, R0, R91, RZ ;  /* 0x0000005b00107210 */ /* 0x000fe40007f1e0ff */
[----:B------:R-:W-:-:S02]  /*04c0*/  SHF.R.S32.HI R2, RZ, 0x1f, R3 ;  /* 0x0000001fff027819 */ /* 0x000fc40000011403 */
[----:B------:R-:W-:Y:S01]  /*04d0*/  LEA.HI.X.SX32 R17, R0, RZ, 0x1, P0 ;  /* 0x000000ff00117211 */ /* 0x000fe200000f0eff */
[----:B0-----:R-:W-:Y:S01]  /*04e0*/  @!P2 IMAD R0, R15, R20, RZ ;  /* 0x000000140f00a224 */ /* 0x001fe200078e02ff */
[----:B------:R-:W-:Y:S01]  /*04f0*/  SHF.R.S32.HI R15, RZ, 0x1f, R11 ;  /* 0x0000001fff0f7819 */ /* 0x000fe2000001140b */
[----:B------:R-:W-:Y:S01]  /*0500*/  IMAD R2, R2, UR14, RZ ;  /* 0x0000000e02027c24 */ /* 0x000fe2000f8e02ff */
[----:B------:R-:W0:Y:S01]  /*0510*/  @!P4 LDC.64 R32, c[0x0][0x3f8] ;  /* 0x0000fe00ff20cb82 */ /* 0x000e220000000a00 */
[----:B------:R-:W-:Y:S01]  /*0520*/  IMAD.WIDE.U32 R16, R3, UR14, R16 ;  /* 0x0000000e03107c25 */ /* 0x000fe2000f8e0010 */
[----:B------:R-:W-:-:S03]  /*0530*/  ISETP.GE.AND.EX P3, PT, R15, UR13, PT, P3 ;  /* 0x0000000d0f007c0c */ /* 0x000fc6000bf66330 */
[----:B------:R-:W-:Y:S01]  /*0540*/  IMAD R19, R3, UR15, R2 ;  /* 0x0000000f03137c24 */ /* 0x000fe2000f8e0202 */
[----:B------:R-:W-:Y:S01]  /*0550*/  @!P2 MOV R18, R16 ;  /* 0x000000100012a202 */ /* 0x000fe20000000f00 */
[C---:B------:R-:W-:Y:S01]  /*0560*/  @!P2 IMAD R7, R13.reuse, R21, R0 ;  /* 0x000000150d07a224 */ /* 0x040fe200078e0200 */
[----:B------:R-:W-:Y:S01]  /*0570*/  IADD3 R21, PT, PT, R13, 0x18, RZ ;  /* 0x000000180d157810 */ /* 0x000fe20007ffe0ff */
[----:B------:R-:W2:Y:S01]  /*0580*/  @!P4 LDC.64 R34, c[0x0][0x3a0] ;  /* 0x0000e800ff22cb82 */ /* 0x000ea20000000a00 */
[----:B------:R-:W-:Y:S02]  /*0590*/  IADD3 R19, PT, PT, R17, R19, RZ ;  /* 0x0000001311137210 */ /* 0x000fe40007ffe0ff */
[----:B------:R-:W-:Y:S02]  /*05a0*/  ISETP.GE.U32.AND P0, PT, R21, UR12, PT ;  /* 0x0000000c15007c0c */ /* 0x000fe4000bf06070 */
[----:B------:R-:W-:Y:S01]  /*05b0*/  SHF.R.S32.HI R25, RZ, 0x1f, R21 ;  /* 0x0000001fff197819 */ /* 0x000fe20000011415 */
[----:B------:R-:W-:-:S02]  /*05c0*/  @!P2 IMAD.WIDE.U32 R2, R13, R20, R18 ;  /* 0x000000140d02a225 */ /* 0x000fc400078e0012 */
[----:B------:R-:W3:Y:S01]  /*05d0*/  @!P3 LDC.64 R36, c[0x0][0x3f8] ;  /* 0x0000fe00ff24bb82 */ /* 0x000ee20000000a00 */
[----:B------:R-:W-:Y:S02]  /*05e0*/  ISETP.GE.AND.EX P0, PT, R25, UR13, PT, P0 ;  /* 0x0000000d19007c0c */ /* 0x000fe4000bf06300 */
[----:B------:R-:W-:Y:S02]  /*05f0*/  @!P2 IADD3 R3, PT, PT, R3, R7, RZ ;  /* 0x000000070303a210 */ /* 0x000fe40007ffe0ff */
[C---:B------:R-:W-:Y:S02]  /*0600*/  @!P2 SHF.L.U32 R27, R2.reuse, 0x1, RZ ;  /* 0x00000001021ba819 */ /* 0x040fe400000006ff */
[----:B------:R-:W-:Y:S01]  /*0610*/  @!P2 SHF.L.U64.HI R0, R2, 0x1, R3 ;  /* 0x000000010200a819 */ /* 0x000fe20000010203 */
[----:B0-----:R-:W-:Y:S01]  /*0620*/  @!P4 IMAD R2, R23, R32, RZ ;  /* 0x000000201702c224 */ /* 0x001fe200078e02ff */
[----:B------:R-:W-:Y:S01]  /*0630*/  @!P4 MOV R3, R19 ;  /* 0x000000130003c202 */ /* 0x000fe20000000f00 */
[----:B------:R-:W0:Y:S01]  /*0640*/  @!P3 LDC.64 R38, c[0x0][0x3a0] ;  /* 0x0000e800ff26bb82 */ /* 0x000e220000000a00 */
[----:B----4-:R-:W-:Y:S01]  /*0650*/  @!P2 IADD3 R6, P1, PT, R27, R28, RZ ;  /* 0x0000001c1b06a210 */ /* 0x010fe20007f3e0ff */
[----:B------:R-:W-:Y:S01]  /*0660*/  @!P4 IMAD R23, R9, R33, R2 ;  /* 0x000000210917c224 */ /* 0x000fe200078e0202 */
[----:B------:R-:W-:-:S02]  /*0670*/  @!P4 MOV R2, R16 ;  /* 0x000000100002c202 */ /* 0x000fc40000000f00 */
[----:B------:R-:W-:Y:S02]  /*0680*/  @!P2 IADD3.X R7, PT, PT, R0, R29, RZ, P1, !PT ;  /* 0x0000001d0007a210 */ /* 0x000fe40000ffe4ff */
[----:B-1----:R-:W-:Y:S01]  /*0690*/  @!P2 IADD3 R8, P1, PT, R27, R30, RZ ;  /* 0x0000001e1b08a210 */ /* 0x002fe20007f3e0ff */
[----:B------:R-:W-:Y:S01]  /*06a0*/  @!P4 IMAD.WIDE.U32 R2, R9, R32, R2 ;  /* 0x000000200902c225 */ /* 0x000fe200078e0002 */
[----:B------:R-:W1:Y:S01]  /*06b0*/  @!P0 LDC.64 R40, c[0x0][0x3f8] ;  /* 0x0000fe00ff288b82 */ /* 0x000e620000000a00 */
[----:B------:R2:W4:Y:S03]  /*06c0*/  @!P2 LDG.E R4, desc[UR10][R6.64] ;  /* 0x0000000a0604a981 */ /* 0x000526000c1e1900 */
[----:B------:R-:W-:Y:S02]  /*06d0*/  @!P4 IADD3 R3, PT, PT, R3, R23, RZ ;  /* 0x000000170303c210 */ /* 0x000fe40007ffe0ff */
[----:B------:R-:W-:-:S02]  /*06e0*/  IADD3 R23, PT, PT, R13, 0x20, RZ ;  /* 0x000000200d177810 */ /* 0x000fc40007ffe0ff */
[----:B------:R-:W-:Y:S01]  /*06f0*/  @!P2 IADD3.X R9, PT, PT, R0, R31, RZ, P1, !PT ;  /* 0x0000001f0009a210 */ /* 0x000fe20000ffe4ff */
[----:B------:R-:W0:Y:S01]  /*0700*/  @!P4 LDC.64 R32, c[0x0][0x398] ;  /* 0x0000e600ff20cb82 */ /* 0x000e220000000a00 */
[----:B------:R-:W-:Y:S02]  /*0710*/  ISETP.GE.U32.AND P1, PT, R23, UR12, PT ;  /* 0x0000000c17007c0c */ /* 0x000fe4000bf26070 */
[----:B------:R-:W-:-:S04]  /*0720*/  SHF.R.S32.HI R27, RZ, 0x1f, R23 ;  /* 0x0000001fff1b7819 */ /* 0x000fc80000011417 */
[----:B------:R-:W-:Y:S02]  /*0730*/  ISETP.GE.AND.EX P1, PT, R27, UR13, PT, P1 ;  /* 0x0000000d1b007c0c */ /* 0x000fe4000bf26310 */
[C---:B------:R-:W-:Y:S01]  /*0740*/  @!P4 SHF.L.U32 R29, R2.reuse, 0x1, RZ ;  /* 0x00000001021dc819 */ /* 0x040fe200000006ff */
[----:B---3--:R-:W-:Y:S01]  /*0750*/  @!P3 IMAD R0, R15, R36, RZ ;  /* 0x000000240f00b224 */ /* 0x008fe200078e02ff */
[----:B------:R-:W-:Y:S02]  /*0760*/  @!P3 MOV R14, R16 ;  /* 0x00000010000eb202 */ /* 0x000fe40000000f00 */
[----:B------:R-:W-:Y:S02]  /*0770*/  @!P3 MOV R15, R19 ;  /* 0x00000013000fb202 */ /* 0x000fe40000000f00 */
[----:B------:R-:W-:Y:S02]  /*0780*/  @!P4 SHF.L.U64.HI R2, R2, 0x1, R3 ;  /* 0x000000010202c819 */ /* 0x000fe40000010203 */
[----:B--2---:R-:W-:Y:S01]  /*0790*/  @!P4 IADD3 R6, P5, PT, R29, R34, RZ ;  /* 0x000000221d06c210 */ /* 0x004fe20007fbe0ff */
[----:B------:R-:W-:-:S02]  /*07a0*/  @!P3 IMAD R31, R11, R37, R0 ;  /* 0x000000250b1fb224 */ /* 0x000fc400078e0200 */
[----:B------:R-:W-:Y:S01]  /*07b0*/  @!P3 IMAD.WIDE.U32 R14, R11, R36, R14 ;  /* 0x000000240b0eb225 */ /* 0x000fe200078e000e */
[----:B------:R-:W-:Y:S01]  /*07c0*/  @!P4 IADD3.X R7, PT, PT, R2, R35, RZ, P5, !PT ;  /* 0x000000230207c210 */ /* 0x000fe20002ffe4ff */
[----:B------:R-:W2:Y:S01]  /*07d0*/  @!P1 LDC.64 R42, c[0x0][0x3f8] ;  /* 0x0000fe00ff2a9b82 */ /* 0x000ea20000000a00 */
[----:B------:R-:W-:Y:S02]  /*07e0*/  MOV R3, RZ ;  /* 0x000000ff00037202 */ /* 0x000fe40000000f00 */
[----:B------:R-:W-:Y:S01]  /*07f0*/  @!P3 IADD3 R15, PT, PT, R15, R31, RZ ;  /* 0x0000001f0f0fb210 */ /* 0x000fe20007ffe0ff */
[----:B-1----:R-:W-:Y:S01]  /*0800*/  @!P0 IMAD R12, R25, R40, RZ ;  /* 0x00000028190c8224 */ /* 0x002fe200078e02ff */
[----:B------:R-:W3:Y:S03]  /*0810*/  @!P4 LDG.E R61, desc[UR10][R6.64] ;  /* 0x0000000a063dc981 */ /* 0x000ee6000c1e1900 */
[----:B------:R-:W1:Y:S01]  /*0820*/  @!P3 LDC.64 R34, c[0x0][0x398] ;  /* 0x0000e600ff22bb82 */ /* 0x000e620000000a00 */
[----:B------:R2:W4:Y:S01]  /*0830*/  @!P2 LDG.E R3, desc[UR10][R8.64] ;  /* 0x0000000a0803a981 */ /* 0x000522000c1e1900 */
[----:B0-----:R-:W-:-:S06]  /*0840*/  @!P4 IADD3 R10, P2, PT, R29, R32, RZ ;  /* 0x000000201d0ac210 */ /* 0x001fcc0007f5e0ff */
[----:B------:R-:W0:Y:S01]  /*0850*/  @!P0 LDC.64 R30, c[0x0][0x3a0] ;  /* 0x0000e800ff1e8b82 */ /* 0x000e220000000a00 */
[C---:B------:R-:W-:Y:S02]  /*0860*/  @!P3 SHF.L.U32 R29, R14.reuse, 0x1, RZ ;  /* 0x000000010e1db819 */ /* 0x040fe400000006ff */
[----:B------:R-:W-:Y:S02]  /*0870*/  @!P3 SHF.L.U64.HI R0, R14, 0x1, R15 ;  /* 0x000000010e00b819 */ /* 0x000fe4000001020f */
[----:B------:R-:W-:Y:S02]  /*0880*/  @!P4 IADD3.X R11, PT, PT, R2, R33, RZ, P2, !PT ;  /* 0x00000021020bc210 */ /* 0x000fe400017fe4ff */
[----:B------:R-:W-:Y:S01]  /*0890*/  @!P0 MOV R14, R16 ;  /* 0x00000010000e8202 */ /* 0x000fe20000000f00 */
[----:B------:R-:W0:Y:S01]  /*08a0*/  @!P0 LDC.64 R36, c[0x0][0x398] ;  /* 0x0000e600ff248b82 */ /* 0x000e220000000a00 */
[----:B------:R-:W-:Y:S02]  /*08b0*/  @!P0 MOV R15, R19 ;  /* 0x00000013000f8202 */ /* 0x000fe40000000f00 */
[----:B--2---:R-:W-:-:S02]  /*08c0*/  @!P3 IADD3 R8, P2, PT, R29, R38, RZ ;  /* 0x000000261d08b210 */ /* 0x004fc40007f5e0ff */
[----:B------:R-:W-:Y:S02]  /*08d0*/  MOV R2, RZ ;  /* 0x000000ff00027202 */ /* 0x000fe40000000f00 */
[----:B------:R-:W-:Y:S01]  /*08e0*/  IADD3 R25, PT, PT, R13, 0x28, RZ ;  /* 0x000000280d197810 */ /* 0x000fe20007ffe0ff */
[C---:B------:R-:W-:Y:S01]  /*08f0*/  @!P0 IMAD R7, R21.reuse, R41, R12 ;  /* 0x0000002915078224 */ /* 0x040fe200078e020c */
[----:B------:R-:W-:Y:S01]  /*0900*/  @!P3 IADD3.X R9, PT, PT, R0, R39, RZ, P2, !PT ;  /* 0x000000270009b210 */ /* 0x000fe200017fe4ff */
[----:B------:R-:W-:Y:S01]  /*0910*/  @!P0 IMAD.WIDE.U32 R14, R21, R40, R14 ;  /* 0x00000028150e8225 */ /* 0x000fe200078e000e */
[----:B------:R-:W-:Y:S01]  /*0920*/  ISETP.GE.U32.AND P2, PT, R25, UR12, PT ;  /* 0x0000000c19007c0c */ /* 0x000fe2000bf46070 */
[----:B------:R2:W4:Y:S01]  /*0930*/  @!P4 LDG.E R2, desc[UR10][R10.64] ;  /* 0x0000000a0a02c981 */ /* 0x000522000c1e1900 */
[----:B------:R-:W-:Y:S01]  /*0940*/  SHF.R.S32.HI R33, RZ, 0x1f, R25 ;  /* 0x0000001fff217819 */ /* 0x000fe20000011419 */
[----:B------:R-:W0:Y:S01]  /*0950*/  @!P1 LDC.64 R38, c[0x0][0x398] ;  /* 0x0000e600ff269b82 */ /* 0x000e220000000a00 */
[----:B-1----:R-:W-:Y:S01]  /*0960*/  @!P3 IADD3 R6, P4, PT, R29, R34, RZ ;  /* 0x000000221d06b210 */ /* 0x002fe20007f9e0ff */
[----:B------:R1:W4:Y:S01]  /*0970*/  @!P3 LDG.E R60, desc[UR10][R8.64] ;  /* 0x0000000a083cb981 */ /* 0x000322000c1e1900 */
[----:B------:R-:W-:-:S02]  /*0980*/  ISETP.GE.AND.EX P2, PT, R33, UR13, PT, P2 ;  /* 0x0000000d21007c0c */ /* 0x000fc4000bf46320 */
[----:B------:R-:W-:Y:S01]  /*0990*/  @!P0 SHF.L.U32 R21, R14, 0x1, RZ ;  /* 0x000000010e158819 */ /* 0x000fe200000006ff */
[----:B--2---:R-:W-:Y:S01]  /*09a0*/  @!P1 IMAD R10, R27, R42, RZ ;  /* 0x0000002a1b0a9224 */ /* 0x004fe200078e02ff */
[----:B------:R-:W-:Y:S01]  /*09b0*/  @!P0 IADD3 R11, PT, PT, R15, R7, RZ ;  /* 0x000000070f0b8210 */ /* 0x000fe20007ffe0ff */
[----:B------:R-:W2:Y:S01]  /*09c0*/  @!P1 LDC.64 R26, c[0x0][0x3a0] ;  /* 0x0000e800ff1a9b82 */ /* 0x000ea20000000a00 */
[----:B------:R-:W-:Y:S01]  /*09d0*/  @!P3 IADD3.X R7, PT, PT, R0, R35, RZ, P4, !PT ;  /* 0x000000230007b210 */ /* 0x000fe200027fe4ff */
[----:B------:R-:W-:Y:S01]  /*09e0*/  @!P1 IMAD R15, R23, R43, R10 ;  /* 0x0000002b170f9224 */ /* 0x000fe200078e020a */
[----:B------:R-:W-:Y:S02]  /*09f0*/  @!P0 SHF.L.U64.HI R14, R14, 0x1, R11 ;  /* 0x000000010e0e8819 */ /* 0x000fe4000001020b */
[----:B0-----:R-:W-:Y:S02]  /*0a00*/  @!P0 IADD3 R10, P4, PT, R21, R30, RZ ;  /* 0x0000001e150a8210 */ /* 0x001fe40007f9e0ff */
[----:B------:R-:W-:Y:S01]  /*0a10*/  IADD3 R29, PT, PT, R13, 0x30, RZ ;  /* 0x000000300d1d7810 */ /* 0x000fe20007ffe0ff */
[----:B------:R-:W0:Y:S01]  /*0a20*/  @!P2 LDC.64 R40, c[0x0][0x3f8] ;  /* 0x0000fe00ff28ab82 */ /* 0x000e220000000a00 */
[----:B------:R-:W-:-:S02]  /*0a30*/  @!P0 IADD3.X R11, PT, PT, R14, R31, RZ, P4, !PT ;  /* 0x0000001f0e0b8210 */ /* 0x000fc400027fe4ff */
[----:B------:R-:W-:Y:S02]  /*0a40*/  ISETP.GE.U32.AND P4, PT, R29, UR12, PT ;  /* 0x0000000c1d007c0c */ /* 0x000fe4000bf86070 */
[----:B------:R-:W-:Y:S01]  /*0a50*/  SHF.R.S32.HI R35, RZ, 0x1f, R29 ;  /* 0x0000001fff237819 */ /* 0x000fe2000001141d */
[----:B------:R1:W4:Y:S02]  /*0a60*/  @!P0 LDG.E R59, desc[UR10][R10.64] ;  /* 0x0000000a0a3b8981 */ /* 0x000324000c1e1900 */
[----:B-1----:R-:W-:Y:S02]  /*0a70*/  @!P1 MOV R8, R16 ;  /* 0x0000001000089202 */ /* 0x002fe40000000f00 */
[----:B------:R-:W-:Y:S02]  /*0a80*/  @!P1 MOV R9, R19 ;  /* 0x0000001300099202 */ /* 0x000fe40000000f00 */
[----:B------:R-:W-:Y:S02]  /*0a90*/  ISETP.GE.AND.EX P4, PT, R35, UR13, PT, P4 ;  /* 0x0000000d23007c0c */ /* 0x000fe4000bf86340 */
[----:B------:R-:W-:Y:S01]  /*0aa0*/  MOV R0, RZ ;  /* 0x000000ff00007202 */ /* 0x000fe20000000f00 */
[----:B------:R-:W-:Y:S01]  /*0ab0*/  @!P1 IMAD.WIDE.U32 R8, R23, R42, R8 ;  /* 0x0000002a17089225 */ /* 0x000fe200078e0008 */
[----:B------:R-:W-:Y:S01]  /*0ac0*/  IADD3 R31, PT, PT, R13, 0x38, RZ ;  /* 0x000000380d1f7810 */ /* 0x000fe20007ffe0ff */
[----:B------:R-:W1:Y:S03]  /*0ad0*/  @!P2 LDC.64 R10, c[0x0][0x398] ;  /* 0x0000e600ff0aab82 */ /* 0x000e660000000a00 */
[----:B------:R0:W4:Y:S01]  /*0ae0*/  @!P3 LDG.E R0, desc[UR10][R6.64] ;  /* 0x0000000a0600b981 */ /* 0x000122000c1e1900 */
[----:B------:R-:W-:-:S02]  /*0af0*/  @!P0 IADD3 R20, P3, PT, R21, R36, RZ ;  /* 0x0000002415148210 */ /* 0x000fc40007f7e0ff */
[----:B------:R-:W-:Y:S02]  /*0b00*/  @!P1 IADD3 R9, PT, PT, R9, R15, RZ ;  /* 0x0000000f09099210 */ /* 0x000fe40007ffe0ff */
[----:B------:R-:W-:Y:S02]  /*0b10*/  @!P0 IADD3.X R21, PT, PT, R14, R37, RZ, P3, !PT ;  /* 0x000000250e158210 */ /* 0x000fe40001ffe4ff */
[----:B------:R-:W-:Y:S02]  /*0b20*/  CS2R R42, SRZ ;  /* 0x00000000002a7805 */ /* 0x000fe4000001ff00 */
[C---:B------:R-:W-:Y:S01]  /*0b30*/  @!P1 SHF.L.U32 R23, R8.reuse, 0x1, RZ ;  /* 0x0000000108179819 */ /* 0x040fe200000006ff */
[----:B------:R-:W1:Y:S01]  /*0b40*/  @!P4 LDC.64 R14, c[0x0][0x3f8] ;  /* 0x0000fe00ff0ecb82 */ /* 0x000e620000000a00 */
[----:B------:R-:W-:Y:S02]  /*0b50*/  @!P1 SHF.L.U64.HI R12, R8, 0x1, R9 ;  /* 0x00000001080c9819 */ /* 0x000fe40000010209 */
[----:B------:R-:W-:Y:S01]  /*0b60*/  ISETP.GE.U32.AND P3, PT, R31, UR12, PT ;  /* 0x0000000c1f007c0c */ /* 0x000fe2000bf66070 */
[----:B------:R0:W4:Y:S01]  /*0b70*/  @!P0 LDG.E R43, desc[UR10][R20.64] ;  /* 0x0000000a142b8981 */ /* 0x000122000c1e1900 */
[----:B------:R-:W-:-:S03]  /*0b80*/  SHF.R.S32.HI R37, RZ, 0x1f, R31 ;  /* 0x0000001fff257819 */ /* 0x000fc6000001141f */
[----:B------:R-:W1:Y:S01]  /*0b90*/  @!P2 LDC.64 R8, c[0x0][0x3a0] ;  /* 0x0000e800ff08ab82 */ /* 0x000e620000000a00 */
[----:B------:R-:W-:Y:S02]  /*0ba0*/  ISETP.GE.AND.EX P3, PT, R37, UR13, PT, P3 ;  /* 0x0000000d25007c0c */ /* 0x000fe4000bf66330 */
[C---:B--2---:R-:W-:Y:S02]  /*0bb0*/  @!P1 IADD3 R22, P5, PT, R23.reuse, R26, RZ ;  /* 0x0000001a17169210 */ /* 0x044fe40007fbe0ff */
[----:B------:R-:W-:Y:S02]  /*0bc0*/  @!P1 IADD3 R24, P0, PT, R23, R38, RZ ;  /* 0x0000002617189210 */ /* 0x000fe40007f1e0ff */
[C---:B------:R-:W-:Y:S01]  /*0bd0*/  @!P1 IADD3.X R23, PT, PT, R12.reuse, R27, RZ, P5, !PT ;  /* 0x0000001b0c179210 */ /* 0x040fe20002ffe4ff */
[----:B0-----:R-:W-:Y:S01]  /*0be0*/  @!P2 IMAD R6, R33, R40, RZ ;  /* 0x000000282106a224 */ /* 0x001fe200078e02ff */
[----:B------:R-:W-:Y:S02]  /*0bf0*/  @!P2 MOV R26, R16 ;  /* 0x00000010001aa202 */ /* 0x000fe40000000f00 */
[----:B------:R-:W-:Y:S01]  /*0c00*/  @!P2 MOV R27, R19 ;  /* 0x00000013001ba202 */ /* 0x000fe20000000f00 */
[C---:B------:R-:W-:Y:S01]  /*0c10*/  @!P2 IMAD R33, R25.reuse, R41, R6 ;  /* 0x000000291921a224 */ /* 0x040fe200078e0206 */
[----:B------:R0:W2:Y:S01]  /*0c20*/  @!P1 LDG.E R58, desc[UR10][R22.64] ;  /* 0x0000000a163a9981 */ /* 0x0000a2000c1e1900 */
[----:B------:R-:W0:Y:S01]  /*0c30*/  @!P3 LDC.64 R6, c[0x0][0x3f8] ;  /* 0x0000fe00ff06bb82 */ /* 0x000e220000000a00 */
[----:B------:R-:W-:Y:S01]  /*0c40*/  @!P2 IMAD.WIDE.U32 R26, R25, R40, R26 ;  /* 0x00000028191aa225 */ /* 0x000fe200078e001a */
[----:B------:R-:W-:-:S04]  /*0c50*/  @!P1 IADD3.X R25, PT, PT, R12, R39, RZ, P0, !PT ;  /* 0x000000270c199210 */ /* 0x000fc800007fe4ff */
[----:B------:R-:W-:Y:S02]  /*0c60*/  @!P2 IADD3 R27, PT, PT, R27, R33, RZ ;  /* 0x000000211b1ba210 */ /* 0x000fe40007ffe0ff */
[C---:B------:R-:W-:Y:S01]  /*0c70*/  @!P2 SHF.L.U32 R21, R26.reuse, 0x1, RZ ;  /* 0x000000011a15a819 */ /* 0x040fe200000006ff */
[----:B-1----:R-:W-:Y:S01]  /*0c80*/  @!P4 IMAD R12, R35, R14, RZ ;  /* 0x0000000e230cc224 */ /* 0x002fe200078e02ff */
[----:B------:R-:W-:Y:S01]  /*0c90*/  @!P2 SHF.L.U64.HI R28, R26, 0x1, R27 ;  /* 0x000000011a1ca819 */ /* 0x000fe2000001021b */
[----:B0-----:R-:W0:Y:S01]  /*0ca0*/  @!P4 LDC.64 R22, c[0x0][0x3a0] ;  /* 0x0000e800ff16cb82 */ /* 0x001e220000000a00 */
[----:B------:R-:W-:Y:S01]  /*0cb0*/  @!P2 IADD3 R26, P0, PT, R21, R8, RZ ;  /* 0x00000008151aa210 */ /* 0x000fe20007f1e0ff */
[----:B------:R1:W2:Y:S01]  /*0cc0*/  @!P1 LDG.E R42, desc[UR10][R24.64] ;  /* 0x0000000a182a9981 */ /* 0x0002a2000c1e1900 */
[----:B------:R-:W-:Y:S02]  /*0cd0*/  IADD3 R35, PT, PT, R13, 0x40, RZ ;  /* 0x000000400d237810 */ /* 0x000fe40007ffe0ff */
[----:B------:R-:W-:-:S02]  /*0ce0*/  @!P2 IADD3.X R27, PT, PT, R28, R9, RZ, P0, !PT ;  /* 0x000000091c1ba210 */ /* 0x000fc400007fe4ff */
[----:B------:R-:W-:Y:S01]  /*0cf0*/  ISETP.GE.U32.AND P1, PT, R35, UR12, PT ;  /* 0x0000000c23007c0c */ /* 0x000fe2000bf26070 */
[----:B------:R-:W0:Y:S01]  /*0d00*/  @!P4 LDC.64 R8, c[0x0][0x398] ;  /* 0x0000e600ff08cb82 */ /* 0x000e220000000a00 */
[----:B------:R-:W-:Y:S01]  /*0d10*/  SHF.R.S32.HI R39, RZ, 0x1f, R35 ;  /* 0x0000001fff277819 */ /* 0x000fe20000011423 */
[----:B------:R-:W-:Y:S01]  /*0d20*/  @!P4 IMAD R33, R29, R15, R12 ;  /* 0x0000000f1d21c224 */ /* 0x000fe200078e020c */
[----:B------:R-:W-:Y:S01]  /*0d30*/  @!P2 IADD3 R20, P5, PT, R21, R10, RZ ;  /* 0x0000000a1514a210 */ /* 0x000fe20007fbe0ff */
[----:B------:R1:W2:Y:S02]  /*0d40*/  @!P2 LDG.E R57, desc[UR10][R26.64] ;  /* 0x0000000a1a39a981 */ /* 0x0002a4000c1e1900 */
[----:B-1----:R-:W-:Y:S02]  /*0d50*/  @!P4 MOV R24, R16 ;  /* 0x000000100018c202 */ /* 0x002fe40000000f00 */
[----:B------:R-:W-:Y:S02]  /*0d60*/  @!P4 MOV R25, R19 ;  /* 0x000000130019c202 */ /* 0x000fe40000000f00 */
[----:B------:R-:W-:Y:S01]  /*0d70*/  ISETP.GE.AND.EX P1, PT, R39, UR13, PT, P1 ;  /* 0x0000000d27007c0c */ /* 0x000fe2000bf26310 */
[----:B------:R-:W-:Y:S01]  /*0d80*/  @!P4 IMAD.WIDE.U32 R14, R29, R14, R24 ;  /* 0x0000000e1d0ec225 */ /* 0x000fe200078e0018 */
[----:B------:R-:W-:Y:S01]  /*0d90*/  IADD3 R12, PT, PT, R13, 0x48, RZ ;  /* 0x000000480d0c7810 */ /* 0x000fe20007ffe0ff */
[----:B------:R-:W1:Y:S02]  /*0da0*/  @!P3 LDC.64 R26, c[0x0][0x398] ;  /* 0x0000e600ff1abb82 */ /* 0x000e640000000a00 */
[----:B------:R-:W-:Y:S01]  /*0db0*/  @!P3 IMAD R24, R37, R6, RZ ;  /* 0x000000062518b224 */ /* 0x000fe200078e02ff */
[----:B------:R-:W-:-:S02]  /*0dc0*/  @!P4 IADD3 R15, PT, PT, R15, R33, RZ ;  /* 0x000000210f0fc210 */ /* 0x000fc40007ffe0ff */
[----:B------:R-:W-:Y:S01]  /*0dd0*/  @!P2 IADD3.X R21, PT, PT, R28, R11, RZ, P5, !PT ;  /* 0x0000000b1c15a210 */ /* 0x000fe20002ffe4ff */
[----:B------:R-:W-:Y:S01]  /*0de0*/  @!P3 IMAD R33, R31, R7, R24 ;  /* 0x000000071f21b224 */ /* 0x000fe200078e0218 */
[----:B------:R-:W-:Y:S01]  /*0df0*/  ISETP.GE.U32.AND P5, PT, R12, UR12, PT ;  /* 0x0000000c0c007c0c */ /* 0x000fe2000bfa6070 */
[----:B------:R-:W1:Y:S01]  /*0e00*/  @!P3 LDC.64 R10, c[0x0][0x3a0] ;  /* 0x0000e800ff0abb82 */ /* 0x000e620000000a00 */
[----:B------:R-:W-:Y:S02]  /*0e10*/  SHF.R.S32.HI R41, RZ, 0x1f, R12 ;  /* 0x0000001fff297819 */ /* 0x000fe4000001140c */
[C---:B------:R-:W-:Y:S02]  /*0e20*/  @!P4 SHF.L.U32 R29, R14.reuse, 0x1, RZ ;  /* 0x000000010e1dc819 */ /* 0x040fe400000006ff */
[----:B------:R-:W-:Y:S02]  /*0e30*/  @!P4 SHF.L.U64.HI R34, R14, 0x1, R15 ;  /* 0x000000010e22c819 */ /* 0x000fe4000001020f */
[----:B------:R-:W-:Y:S01]  /*0e40*/  @!P3 MOV R24, R16 ;  /* 0x000000100018b202 */ /* 0x000fe20000000f00 */
[----:B------:R-:W1:Y:S01]  /*0e50*/  @!P1 LDC.64 R14, c[0x0][0x3f8] ;  /* 0x0000fe00ff0e9b82 */ /* 0x000e620000000a00 */
[----:B------:R-:W-:-:S02]  /*0e60*/  @!P3 MOV R25, R19 ;  /* 0x000000130019b202 */ /* 0x000fc40000000f00 */
[----:B------:R-:W-:Y:S02]  /*0e70*/  MOV R7, RZ ;  /* 0x000000ff00077202 */ /* 0x000fe40000000f00 */
[----:B------:R-:W-:Y:S01]  /*0e80*/  ISETP.GE.AND.EX P5, PT, R41, UR13, PT, P5 ;  /* 0x0000000d29007c0c */ /* 0x000fe2000bfa6350 */
[----:B------:R-:W-:Y:S01]  /*0e90*/  @!P3 IMAD.WIDE.U32 R24, R31, R6, R24 ;  /* 0x000000061f18b225 */ /* 0x000fe200078e0018 */
[C---:B0-----:R-:W-:Y:S02]  /*0ea0*/  @!P4 IADD3 R28, P0, PT, R29.reuse, R22, RZ ;  /* 0x000000161d1cc210 */ /* 0x041fe40007f1e0ff */
[----:B------:R0:W2:Y:S01]  /*0eb0*/  @!P2 LDG.E R7, desc[UR10][R20.64] ;  /* 0x0000000a1407a981 */ /* 0x0000a2000c1e1900 */
[----:B------:R-:W-:Y:S02]  /*0ec0*/  @!P4 IADD3 R30, P2, PT, R29, R8, RZ ;  /* 0x000000081d1ec210 */ /* 0x000fe40007f5e0ff */
[----:B------:R-:W-:Y:S02]  /*0ed0*/  @!P4 IADD3.X R29, PT, PT, R34, R23, RZ, P0, !PT ;  /* 0x00000017221dc210 */ /* 0x000fe400007fe4ff */
[----:B------:R-:W-:-:S02]  /*0ee0*/  @!P3 IADD3 R23, PT, PT, R25, R33, RZ ;  /* 0x000000211917b210 */ /* 0x000fc40007ffe0ff */
[C---:B------:R-:W-:Y:S01]  /*0ef0*/  @!P3 SHF.L.U32 R45, R24.reuse, 0x1, RZ ;  /* 0x00000001182db819 */ /* 0x040fe200000006ff */
[----:B------:R1:W2:Y:S01]  /*0f00*/  @!P4 LDG.E R56, desc[UR10][R28.64] ;  /* 0x0000000a1c38c981 */ /* 0x0002a2000c1e1900 */
[----:B------:R-:W-:Y:S01]  /*0f10*/  @!P3 SHF.L.U64.HI R6, R24, 0x1, R23 ;  /* 0x000000011806b819 */ /* 0x000fe20000010217 */
[----:B0-----:R-:W0:Y:S01]  /*0f20*/  @!P5 LDC.64 R20, c[0x0][0x398] ;  /* 0x0000e600ff14db82 */ /* 0x001e220000000a00 */
[----:B-1----:R-:W-:-:S07]  /*0f30*/  @!P3 IADD3 R32, P0, PT, R45, R10, RZ ;  /* 0x0000000a2d20b210 */ /* 0x002fce0007f1e0ff */
[----:B------:R-:W1:Y:S01]  /*0f40*/  @!P5 LDC.64 R22, c[0x0][0x3f8] ;  /* 0x0000fe00ff16db82 */ /* 0x000e620000000a00 */
[----:B------:R-:W-:Y:S01]  /*0f50*/  @!P1 IMAD R10, R39, R14, RZ ;  /* 0x0000000e270a9224 */ /* 0x000fe200078e02ff */
[----:B------:R-:W-:Y:S02]  /*0f60*/  IADD3 R37, PT, PT, R13, 0x50, RZ ;  /* 0x000000500d257810 */ /* 0x000fe40007ffe0ff */
[----:B------:R-:W-:-:S04]  /*0f70*/  @!P3 IADD3.X R33, PT, PT, R6, R11, RZ, P0, !PT ;  /* 0x0000000b0621b210 */ /* 0x000fc800007fe4ff */
[----:B------:R-:W0:Y:S01]  /*0f80*/  @!P1 LDC.64 R24, c[0x0][0x3a0] ;  /* 0x0000e800ff189b82 */ /* 0x000e220000000a00 */
[----:B------:R-:W-:Y:S01]  /*0f90*/  @!P4 IADD3.X R31, PT, PT, R34, R9, RZ, P2, !PT ;  /* 0x00000009221fc210 */ /* 0x000fe200017fe4ff */
[----:B------:R-:W-:Y:S01]  /*0fa0*/  @!P1 IMAD R9, R35, R15, R10 ;  /* 0x0000000f23099224 */ /* 0x000fe200078e020a */
[----:B------:R-:W-:Y:S01]  /*0fb0*/  ISETP.GE.U32.AND P0, PT, R37, UR12, PT ;  /* 0x0000000c25007c0c */ /* 0x000fe2000bf06070 */
[----:B------:R-:W2:Y:S01]  /*0fc0*/  @!P3 LDG.E R55, desc[UR10][R32.64] ;  /* 0x0000000a2037b981 */ /* 0x000ea2000c1e1900 */
[----:B------:R-:W-:Y:S02]  /*0fd0*/  SHF.R.S32.HI R39, RZ, 0x1f, R37 ;  /* 0x0000001fff277819 */ /* 0x000fe40000011425 */
[----:B------:R-:W-:Y:S01]  /*0fe0*/  @!P1 MOV R28, R16 ;  /* 0x00000010001c9202 */ /* 0x000fe20000000f00 */
[----:B------:R-:W3:Y:S01]  /*0ff0*/  @!P1 LDC.64 R10, c[0x0][0x398] ;  /* 0x0000e600ff0a9b82 */ /* 0x000ee20000000a00 */
[----:B------:R-:W-:Y:S02]  /*1000*/  @!P1 MOV R29, R19 ;  /* 0x00000013001d9202 */ /* 0x000fe40000000f00 */
[----:B------:R-:W-:-:S02]  /*1010*/  MOV R8, RZ ;  /* 0x000000ff00087202 */ /* 0x000fc40000000f00 */
[----:B------:R-:W-:Y:S01]  /*1020*/  ISETP.GE.AND.EX P0, PT, R39, UR13, PT, P0 ;  /* 0x0000000d27007c0c */ /* 0x000fe2000bf06300 */
[----:B------:R-:W-:Y:S02]  /*1030*/  @!P1 IMAD.WIDE.U32 R28, R35, R14, R28 ;  /* 0x0000000e231c9225 */ /* 0x000fe400078e001c */
[----:B------:R-:W3:Y:S01]  /*1040*/  @!P5 LDC.64 R14, c[0x0][0x3a0] ;  /* 0x0000e800ff0edb82 */ /* 0x000ee20000000a00 */
[----:B------:R1:W2:Y:S02]  /*1050*/  @!P4 LDG.E R8, desc[UR10][R30.64] ;  /* 0x0000000a1e08c981 */ /* 0x0002a4000c1e1900 */
[----:B-1----:R-:W-:Y:S01]  /*1060*/  @!P5 IMAD R41, R41, R22, RZ ;  /* 0x000000162929d224 */ /* 0x002fe200078e02ff */
[----:B------:R-:W-:Y:S02]  /*1070*/  @!P3 IADD3 R26, P2, PT, R45, R26, RZ ;  /* 0x0000001a2d1ab210 */ /* 0x000fe40007f5e0ff */
[----:B------:R-:W-:Y:S01]  /*1080*/  @!P1 IADD3 R9, PT, PT, R29, R9, RZ ;  /* 0x000000091d099210 */ /* 0x000fe20007ffe0ff */
[----:B------:R-:W-:Y:S01]  /*1090*/  @!P5 IMAD R41, R12, R23, R41 ;  /* 0x000000170c29d224 */ /* 0x000fe200078e0229 */
[----:B------:R-:W-:-:S02]  /*10a0*/  IADD3 R49, PT, PT, R13, 0x58, RZ ;  /* 0x000000580d317810 */ /* 0x000fc40007ffe0ff */
[----:B------:R-:W-:Y:S02]  /*10b0*/  CS2R R52, SRZ ;  /* 0x0000000000347805 */ /* 0x000fe4000001ff00 */
[----:B------:R-:W-:Y:S01]  /*10c0*/  IADD3 R47, PT, PT, R13, 0x60, RZ ;  /* 0x000000600d2f7810 */ /* 0x000fe20007ffe0ff */
[----:B------:R-:W1:Y:S01]  /*10d0*/  @!P0 LDC.64 R34, c[0x0][0x3a0] ;  /* 0x0000e800ff228b82 */ /* 0x000e620000000a00 */
[----:B------:R-:W-:Y:S02]  /*10e0*/  @!P5 MOV R30, R16 ;  /* 0x00000010001ed202 */ /* 0x000fe40000000f00 */
[----:B------:R-:W-:Y:S02]  /*10f0*/  @!P5 MOV R31, R19 ;  /* 0x00000013001fd202 */ /* 0x000fe40000000f00 */
[----:B------:R-:W-:Y:S01]  /*1100*/  @!P1 SHF.L.U32 R29, R28, 0x1, RZ ;  /* 0x000000011c1d9819 */ /* 0x000fe200000006ff */
[----:B------:R-:W-:Y:S02]  /*1110*/  @!P5 IMAD.WIDE.U32 R30, R12, R22, R30 ;  /* 0x000000160c1ed225 */ /* 0x000fe400078e001e */
[----:B------:R-:W1:Y:S01]  /*1120*/  @!P0 LDC.64 R22, c[0x0][0x3f8] ;  /* 0x0000fe00ff168b82 */ /* 0x000e620000000a00 */
[----:B------:R-:W-:-:S02]  /*1130*/  @!P3 IADD3.X R27, PT, PT, R6, R27, RZ, P2, !PT ;  /* 0x0000001b061bb210 */ /* 0x000fc400017fe4ff */
[----:B------:R-:W-:Y:S02]  /*1140*/  @!P1 SHF.L.U64.HI R6, R28, 0x1, R9 ;  /* 0x000000011c069819 */ /* 0x000fe40000010209 */
[----:B0-----:R-:W-:Y:S02]  /*1150*/  @!P1 IADD3 R24, P2, PT, R29, R24, RZ ;  /* 0x000000181d189210 */ /* 0x001fe40007f5e0ff */
[----:B------:R-:W-:Y:S02]  /*1160*/  @!P5 IADD3 R31, PT, PT, R31, R41, RZ ;  /* 0x000000291f1fd210 */ /* 0x000fe40007ffe0ff */
[----:B------:R-:W-:Y:S02]  /*1170*/  @!P1 IADD3.X R25, PT, PT, R6, R25, RZ, P2, !PT ;  /* 0x0000001906199210 */ /* 0x000fe400017fe4ff */
[----:B---3--:R-:W-:Y:S02]  /*1180*/  @!P1 IADD3 R28, P2, PT, R29, R10, RZ ;  /* 0x0000000a1d1c9210 */ /* 0x008fe40007f5e0ff */
[----:B------:R-:W-:Y:S01]  /*1190*/  @!P5 SHF.L.U32 R33, R30, 0x1, RZ ;  /* 0x000000011e21d819 */ /* 0x000fe200000006ff */
[----:B------:R0:W3:Y:S01]  /*11a0*/  @!P1 LDG.E R54, desc[UR10][R24.64] ;  /* 0x0000000a18369981 */ /* 0x0000e2000c1e1900 */
[----:B------:R-:W-:-:S02]  /*11b0*/  @!P1 IADD3.X R29, PT, PT, R6, R11, RZ, P2, !PT ;  /* 0x0000000b061d9210 */ /* 0x000fc400017fe4ff */
[----:B------:R-:W-:Y:S02]  /*11c0*/  CS2R R10, SRZ ;  /* 0x00000000000a7805 */ /* 0x000fe4000001ff00 */
[----:B------:R-:W-:Y:S02]  /*11d0*/  @!P5 SHF.L.U64.HI R30, R30, 0x1, R31 ;  /* 0x000000011e1ed819 */ /* 0x000fe4000001021f */
[----:B------:R-:W-:Y:S02]  /*11e0*/  @!P5 IADD3 R14, P2, PT, R33, R14, RZ ;  /* 0x0000000e210ed210 */ /* 0x000fe40007f5e0ff */
[----:B------:R-:W-:Y:S01]  /*11f0*/  SHF.R.S32.HI R51, RZ, 0x1f, R49 ;  /* 0x0000001fff337819 */ /* 0x000fe20000011431 */
[----:B------:R-:W3:Y:S01]  /*1200*/  @!P1 LDG.E R10, desc[UR10][R28.64] ;  /* 0x0000000a1c0a9981 */ /* 0x000ee2000c1e1900 */
[----:B------:R-:W-:Y:S02]  /*1210*/  @!P5 IADD3.X R15, PT, PT, R30, R15, RZ, P2, !PT ;  /* 0x0000000f1e0fd210 */ /* 0x000fe400017fe4ff */
[----:B------:R-:W-:Y:S01]  /*1220*/  ISETP.GE.U32.AND P1, PT, R49, UR12, PT ;  /* 0x0000000c31007c0c */ /* 0x000fe2000bf26070 */
[----:B-1----:R-:W-:Y:S01]  /*1230*/  @!P0 IMAD R6, R39, R22, RZ ;  /* 0x0000001627068224 */ /* 0x002fe200078e02ff */
[----:B------:R-:W-:Y:S01]  /*1240*/  MOV R9, RZ ;  /* 0x000000ff00097202 */ /* 0x000fe20000000f00 */
[----:B------:R1:W3:Y:S01]  /*1250*/  @!P5 LDG.E R53, desc[UR10][R14.64] ;  /* 0x0000000a0e35d981 */ /* 0x0002e2000c1e1900 */
[----:B------:R-:W-:Y:S01]  /*1260*/  ISETP.GE.AND.EX P1, PT, R51, UR13, PT, P1 ;  /* 0x0000000d33007c0c */ /* 0x000fe2000bf26310 */
[----:B0-----:R-:W-:Y:S01]  /*1270*/  @!P0 IMAD R25, R37, R23, R6 ;  /* 0x0000001725198224 */ /* 0x001fe200078e0206 */
[----:B------:R-:W-:-:S02]  /*1280*/  ISETP.GE.U32.AND P4, PT, R47, UR12, PT ;  /* 0x0000000c2f007c0c */ /* 0x000fc4000bf86070 */
[----:B------:R0:W3:Y:S01]  /*1290*/  @!P3 LDG.E R9, desc[UR10][R26.64] ;  /* 0x0000000a1a09b981 */ /* 0x0000e2000c1e1900 */
[----:B-1----:R-:W-:Y:S02]  /*12a0*/  @!P0 MOV R14, R16 ;  /* 0x00000010000e8202 */ /* 0x002fe40000000f00 */
[----:B------:R-:W-:Y:S02]  /*12b0*/  @!P0 MOV R15, R19 ;  /* 0x00000013000f8202 */ /* 0x000fe40000000f00 */
[----:B------:R-:W-:Y:S01]  /*12c0*/  @!P5 IADD3 R32, P3, PT, R33, R20, RZ ;  /* 0x000000142120d210 */ /* 0x000fe20007f7e0ff */
[----:B------:R-:W-:Y:S01]  /*12d0*/  UIMAD.WIDE UR6, UR4, 0x8, UR6 ;  /* 0x00000008040678a5 */ /* 0x000fe2000f8e0206 */
[----:B------:R-:W-:Y:S01]  /*12e0*/  IADD3 R38, PT, PT, R13, 0x68, RZ ;  /* 0x000000680d267810 */ /* 0x000fe20007ffe0ff */
[----:B------:R-:W-:Y:S01]  /*12f0*/  @!P0 IMAD.WIDE.U32 R22, R37, R22, R14 ;  /* 0x0000001625168225 */ /* 0x000fe200078e000e */
[----:B------:R-:W-:Y:S01]  /*1300*/  SHF.R.S32.HI R37, RZ, 0x1f, R47 ;  /* 0x0000001fff257819 */ /* 0x000fe2000001142f */
[----:B------:R-:W1:Y:S01]  /*1310*/  @!P1 LDC.64 R28, c[0x0][0x3a0] ;  /* 0x0000e800ff1c9b82 */ /* 0x000e620000000a00 */
[----:B------:R-:W-:-:S02]  /*1320*/  @!P5 IADD3.X R33, PT, PT, R30, R21, RZ, P3, !PT ;  /* 0x000000151e21d210 */ /* 0x000fc40001ffe4ff */
[----:B------:R-:W-:Y:S02]  /*1330*/  ISETP.GE.AND.EX P4, PT, R37, UR13, PT, P4 ;  /* 0x0000000d25007c0c */ /* 0x000fe4000bf86340 */
[----:B------:R-:W-:Y:S01]  /*1340*/  @!P0 IADD3 R23, PT, PT, R23, R25, RZ ;  /* 0x0000001917178210 */ /* 0x000fe20007ffe0ff */
[----:B------:R4:W3:Y:S02]  /*1350*/  @!P5 LDG.E R11, desc[UR10][R32.64] ;  /* 0x0000000a200bd981 */ /* 0x0008e4000c1e1900 */
[----:B------:R-:W4:Y:S08]  /*1360*/  @!P0 LDC.64 R30, c[0x0][0x398] ;  /* 0x0000e600ff1e8b82 */ /* 0x000f300000000a00 */
[----:B------:R-:W1:Y:S01]  /*1370*/  @!P1 LDC.64 R20, c[0x0][0x3f8] ;  /* 0x0000fe00ff149b82 */ /* 0x000e620000000a00 */
[----:B------:R-:W-:-:S02]  /*1380*/  @!P0 SHF.L.U32 R15, R22, 0x1, RZ ;  /* 0x00000001160f8819 */ /* 0x000fc400000006ff */
[C---:B------:R-:W-:Y:S02]  /*1390*/  IADD3 R39, PT, PT, R13.reuse, 0x70, RZ ;  /* 0x000000700d277810 */ /* 0x040fe40007ffe0ff */
[----:B------:R-:W-:-:S03]  /*13a0*/  IADD3 R6, PT, PT, R13, 0x78, RZ ;  /* 0x000000780d067810 */ /* 0x000fc60007ffe0ff */
[----:B0-----:R-:W0:Y:S01]  /*13b0*/  @!P4 LDC.64 R26, c[0x0][0x3f8] ;  /* 0x0000fe00ff1acb82 */ /* 0x001e220000000a00 */
[----:B------:R-:W-:Y:S02]  /*13c0*/  ISETP.GE.U32.AND P2, PT, R38, UR12, PT ;  /* 0x0000000c26007c0c */ /* 0x000fe4000bf46070 */
[----:B------:R-:W-:Y:S02]  /*13d0*/  SHF.R.S32.HI R13, RZ, 0x1f, R38 ;  /* 0x0000001fff0d7819 */ /* 0x000fe40000011426 */
[----:B------:R-:W-:Y:S02]  /*13e0*/  @!P0 SHF.L.U64.HI R12, R22, 0x1, R23 ;  /* 0x00000001160c8819 */ /* 0x000fe40000010217 */
[----:B------:R-:W-:Y:S02]  /*13f0*/  @!P0 IADD3 R34, P6, PT, R15, R34, RZ ;  /* 0x000000220f228210 */ /* 0x000fe40007fde0ff */
[----:B------:R-:W-:Y:S02]  /*1400*/  ISETP.GE.AND.EX P2, PT, R13, UR13, PT, P2 ;  /* 0x0000000d0d007c0c */ /* 0x000fe4000bf46320 */
[----:B------:R-:W-:-:S02]  /*1410*/  @!P0 IADD3.X R35, PT, PT, R12, R35, RZ, P6, !PT ;  /* 0x000000230c238210 */ /* 0x000fc400037fe4ff */
[----:B----4-:R-:W-:Y:S02]  /*1420*/  @!P0 IADD3 R30, P6, PT, R15, R30, RZ ;  /* 0x0000001e0f1e8210 */ /* 0x010fe40007fde0ff */
[----:B------:R-:W4:Y:S01]  /*1430*/  @!P1 LDC.64 R14, c[0x0][0x398] ;  /* 0x0000e600ff0e9b82 */ /* 0x000f220000000a00 */
[----:B------:R-:W-:Y:S01]  /*1440*/  @!P1 MOV R32, R16 ;  /* 0x0000001000209202 */ /* 0x000fe20000000f00 */
[-C--:B-1----:R-:W-:Y:S01]  /*1450*/  @!P1 IMAD R22, R51, R20.reuse, RZ ;  /* 0x0000001433169224 */ /* 0x082fe200078e02ff */
[----:B------:R-:W-:Y:S01]  /*1460*/  @!P1 MOV R33, R19 ;  /* 0x0000001300219202 */ /* 0x000fe20000000f00 */
[----:B------:R1:W3:Y:S01]  /*1470*/  @!P0 LDG.E R52, desc[UR10][R34.64] ;  /* 0x0000000a22348981 */ /* 0x0002e2000c1e1900 */
[----:B------:R-:W-:Y:S02]  /*1480*/  MOV R24, UR6 ;  /* 0x0000000600187c02 */ /* 0x000fe40008000f00 */
[----:B------:R-:W-:Y:S01]  /*1490*/  MOV R25, UR7 ;  /* 0x0000000700197c02 */ /* 0x000fe20008000f00 */
[----:B------:R-:W-:Y:S01]  /*14a0*/  @!P1 IMAD R21, R49, R21, R22 ;  /* 0x0000001531159224 */ /* 0x000fe200078e0216 */
[----:B------:R-:W-:Y:S01]  /*14b0*/  ISETP.GE.U32.AND P3, PT, R39, UR12, PT ;  /* 0x0000000c27007c0c */ /* 0x000fe2000bf66070 */
[----:B------:R-:W-:Y:S01]  /*14c0*/  @!P1 IMAD.WIDE.U32 R32, R49, R20, R32 ;  /* 0x0000001431209225 */ /* 0x000fe200078e0020 */
[----:B------:R-:W-:Y:S01]  /*14d0*/  SHF.R.S32.HI R45, RZ, 0x1f, R39 ;  /* 0x0000001fff2d7819 */ /* 0x000fe20000011427 */
[----:B------:R-:W4:Y:S01]  /*14e0*/  @!P2 LDC.64 R22, c[0x0][0x3f8] ;  /* 0x0000fe00ff16ab82 */ /* 0x000f220000000a00 */
[----:B------:R-:W3:Y:S01]  /*14f0*/  LDG.E.64 R24, desc[UR10][R24.64] ;  /* 0x0000000a18187981 */ /* 0x000ee2000c1e1b00 */
[----:B0-----:R-:W-:Y:S01]  /*1500*/  @!P4 IMAD R36, R37, R26, RZ ;  /* 0x0000001a2524c224 */ /* 0x001fe200078e02ff */
[----:B------:R-:W-:-:S02]  /*1510*/  ISETP.GE.AND.EX P3, PT, R45, UR13, PT, P3 ;  /* 0x0000000d2d007c0c */ /* 0x000fc4000bf66330 */
[----:B------:R-:W-:Y:S02]  /*1520*/  @!P0 IADD3.X R31, PT, PT, R12, R31, RZ, P6, !PT ;  /* 0x0000001f0c1f8210 */ /* 0x000fe400037fe4ff */
[----:B------:R-:W-:Y:S02]  /*1530*/  CS2R R50, SRZ ;  /* 0x0000000000327805 */ /* 0x000fe4000001ff00 */
[----:B------:R-:W-:Y:S01]  /*1540*/  @!P1 IADD3 R33, PT, PT, R33, R21, RZ ;  /* 0x0000001521219210 */ /* 0x000fe20007ffe0ff */
[----:B------:R-:W0:Y:S01]  /*1550*/  LDCU.U8 UR6, c[0x0][0x414] ;  /* 0x00008280ff0677ac */ /* 0x000e220008000000 */
[----:B------:R-:W0:Y:S01]  /*1560*/  @!P4 LDC.64 R20, c[0x0][0x3a0] ;  /* 0x0000e800ff14cb82 */ /* 0x000e220000000a00 */
[----:B------:R-:W-:Y:S01]  /*1570*/  @!P4 IMAD R63, R47, R27, R36 ;  /* 0x0000001b2f3fc224 */ /* 0x000fe200078e0224 */
[----:B------:R-:W-:Y:S02]  /*1580*/  MOV R12, RZ ;  /* 0x000000ff000c7202 */ /* 0x000fe40000000f00 */
[----:B------:R-:W-:-:S02]  /*1590*/  @!P1 SHF.L.U32 R49, R32, 0x1, RZ ;  /* 0x0000000120319819 */ /* 0x000fc400000006ff */
[----:B-1----:R-:W-:Y:S02]  /*15a0*/  @!P4 MOV R34, R16 ;  /* 0x000000100022c202 */ /* 0x002fe40000000f00 */
[----:B------:R-:W1:Y:S01]  /*15b0*/  @!P4 LDC.64 R36, c[0x0][0x398] ;  /* 0x0000e600ff24cb82 */ /* 0x000e620000000a00 */
[----:B------:R-:W-:Y:S01]  /*15c0*/  @!P4 MOV R35, R19 ;  /* 0x000000130023c202 */ /* 0x000fe20000000f00 */
[----:B------:R-:W3:Y:S01]  /*15d0*/  @!P0 LDG.E R12, desc[UR10][R30.64] ;  /* 0x0000000a1e0c8981 */ /* 0x000ee2000c1e1900 */
[----:B------:R-:W-:Y:S02]  /*15e0*/  @!P1 SHF.L.U64.HI R40, R32, 0x1, R33 ;  /* 0x0000000120289819 */ /* 0x000fe40000010221 */
[----:B------:R-:W-:Y:S01]  /*15f0*/  @!P1 IADD3 R32, P6, PT, R49, R28, RZ ;  /* 0x0000001c31209210 */ /* 0x000fe20007fde0ff */
[----:B------:R-:W-:Y:S01]  /*1600*/  @!P4 IMAD.WIDE.U32 R34, R47, R26, R34 ;  /* 0x0000001a2f22c225 */ /* 0x000fe200078e0022 */
[----:B----4-:R-:W-:Y:S01]  /*1610*/  @!P1 IADD3 R28, P0, PT, R49, R14, RZ ;  /* 0x0000000e311c9210 */ /* 0x010fe20007f1e0ff */
[----:B------:R-:W4:Y:S01]  /*1620*/  @!P3 LDC.64 R26, c[0x0][0x3f8] ;  /* 0x0000fe00ff1abb82 */ /* 0x000f220000000a00 */
[----:B------:R-:W-:-:S02]  /*1630*/  @!P1 IADD3.X R33, PT, PT, R40, R29, RZ, P6, !PT ;  /* 0x0000001d28219210 */ /* 0x000fc400037fe4ff */
[----:B------:R-:W-:Y:S02]  /*1640*/  @!P4 IADD3 R35, PT, PT, R35, R63, RZ ;  /* 0x0000003f2323c210 */ /* 0x000fe40007ffe0ff */
[----:B------:R-:W-:Y:S01]  /*1650*/  @!P1 IADD3.X R29, PT, PT, R40, R15, RZ, P0, !PT ;  /* 0x0000000f281d9210 */ /* 0x000fe200007fe4ff */
[----:B------:R0:W3:Y:S01]  /*1660*/  @!P1 LDG.E R51, desc[UR10][R32.64] ;  /* 0x0000000a20339981 */ /* 0x0000e2000c1e1900 */
[----:B------:R-:W-:Y:S01]  /*1670*/  ISETP.GE.U32.AND P5, PT, R6, UR12, PT ;  /* 0x0000000c06007c0c */ /* 0x000fe2000bfa6070 */
[----:B------:R-:W4:Y:S01]  /*1680*/  @!P2 LDC.64 R14, c[0x0][0x3a0] ;  /* 0x0000e800ff0eab82 */ /* 0x000f220000000a00 */
[----:B------:R-:W-:Y:S01]  /*1690*/  SHF.R.S32.HI R41, RZ, 0x1f, R6 ;  /* 0x0000001fff297819 */ /* 0x000fe20000011406 */
[----:B------:R-:W-:Y:S01]  /*16a0*/  @!P2 IMAD R13, R13, R22, RZ ;  /* 0x000000160d0da224 */ /* 0x000fe200078e02ff */
[C---:B------:R-:W-:Y:S02]  /*16b0*/  @!P4 SHF.L.U32 R47, R34.reuse, 0x1, RZ ;  /* 0x00000001222fc819 */ /* 0x040fe400000006ff */
[----:B------:R-:W-:-:S02]  /*16c0*/  @!P4 SHF.L.U64.HI R40, R34, 0x1, R35 ;  /* 0x000000012228c819 */ /* 0x000fc40000010223 */
[----:B0-----:R-:W-:Y:S01]  /*16d0*/  @!P2 MOV R32, R16 ;  /* 0x000000100020a202 */ /* 0x001fe20000000f00 */
[----:B------:R-:W0:Y:S01]  /*16e0*/  @!P2 LDC.64 R34, c[0x0][0x398] ;  /* 0x0000e600ff22ab82 */ /* 0x000e220000000a00 */
[----:B------:R-:W-:Y:S02]  /*16f0*/  @!P2 MOV R33, R19 ;  /* 0x000000130021a202 */ /* 0x000fe40000000f00 */
[----:B------:R-:W-:Y:S01]  /*1700*/  ISETP.GE.AND.EX P5, PT, R41, UR13, PT, P5 ;  /* 0x0000000d29007c0c */ /* 0x000fe2000bfa6350 */
[C---:B------:R-:W-:Y:S01]  /*1710*/  @!P2 IMAD R49, R38.reuse, R23, R13 ;  /* 0x000000172631a224 */ /* 0x040fe200078e020d */
[----:B------:R-:W-:Y:S01]  /*1720*/  @!P4 IADD3 R30, P0, PT, R47, R20, RZ ;  /* 0x000000142f1ec210 */ /* 0x000fe20007f1e0ff */
[----:B------:R-:W-:Y:S01]  /*1730*/  @!P2 IMAD.WIDE.U32 R22, R38, R22, R32 ;  /* 0x000000162616a225 */ /* 0x000fe200078e0020 */
[----:B------:R-:W-:Y:S01]  /*1740*/  MOV R13, RZ ;  /* 0x000000ff000d7202 */ /* 0x000fe20000000f00 */
[----:B------:R-:W2:Y:S01]  /*1750*/  @!P3 LDC.64 R32, c[0x0][0x398] ;  /* 0x0000e600ff20bb82 */ /* 0x000ea20000000a00 */
[----:B------:R-:W-:-:S02]  /*1760*/  @!P4 IADD3.X R31, PT, PT, R40, R21, RZ, P0, !PT ;  /* 0x00000015281fc210 */ /* 0x000fc400007fe4ff */
[----:B-1----:R-:W-:Y:S02]  /*1770*/  @!P4 IADD3 R36, P0, PT, R47, R36, RZ ;  /* 0x000000242f24c210 */ /* 0x002fe40007f1e0ff */
[----:B------:R-:W-:Y:S01]  /*1780*/  @!P2 IADD3 R21, PT, PT, R23, R49, RZ ;  /* 0x000000311715a210 */ /* 0x000fe20007ffe0ff */
[----:B----4-:R-:W-:Y:S01]  /*1790*/  @!P3 IMAD R38, R45, R26, RZ ;  /* 0x0000001a2d26b224 */ /* 0x010fe200078e02ff */
[----:B------:R-:W-:Y:S01]  /*17a0*/  @!P4 IADD3.X R37, PT, PT, R40, R37, RZ, P0, !PT ;  /* 0x000000252825c210 */ /* 0x000fe200007fe4ff */
[----:B------:R1:W4:Y:S01]  /*17b0*/  @!P1 LDG.E R13, desc[UR10][R28.64] ;  /* 0x0000000a1c0d9981 */ /* 0x000322000c1e1900 */
[C---:B------:R-:W-:Y:S02]  /*17c0*/  @!P2 SHF.L.U32 R47, R22.reuse, 0x1, RZ ;  /* 0x00000001162fa819 */ /* 0x040fe400000006ff */
[----:B------:R-:W-:Y:S01]  /*17d0*/  @!P2 SHF.L.U64.HI R40, R22, 0x1, R21 ;  /* 0x000000011628a819 */ /* 0x000fe20000010215 */
[----:B------:R0:W4:Y:S01]  /*17e0*/  @!P4 LDG.E R50, desc[UR10][R30.64] ;  /* 0x0000000a1e32c981 */ /* 0x000122000c1e1900 */
[----:B------:R-:W2:Y:S01]  /*17f0*/  @!P5 LDC.64 R22, c[0x0][0x3f8] ;  /* 0x0000fe00ff16db82 */ /* 0x000ea20000000a00 */
[----:B------:R-:W-:Y:S01]  /*1800*/  @!P3 IMAD R45, R39, R27, R38 ;  /* 0x0000001b272db224 */ /* 0x000fe200078e0226 */
[----:B------:R-:W-:-:S02]  /*1810*/  @!P2 IADD3 R38, P0, PT, R47, R14, RZ ;  /* 0x0000000e2f26a210 */ /* 0x000fc40007f1e0ff */
[----:B-1----:R-:W-:-:S04]  /*1820*/  @!P3 MOV R28, R16 ;  /* 0x00000010001cb202 */ /* 0x002fc80000000f00 */
[----:B------:R-:W1:Y:S01]  /*1830*/  @!P3 LDC.64 R20, c[0x0][0x3a0] ;  /* 0x0000e800ff14bb82 */ /* 0x000e620000000a00 */
[----:B------:R-:W-:-:S03]  /*1840*/  @!P3 MOV R29, R19 ;  /* 0x00000013001db202 */ /* 0x000fc60000000f00 */
[----:B------:R-:W-:Y:S01]  /*1850*/  @!P3 IMAD.WIDE.U32 R26, R39, R26, R28 ;  /* 0x0000001a271ab225 */ /* 0x000fe200078e001c */
[----:B------:R-:W-:-:S03]  /*1860*/  @!P2 IADD3.X R39, PT, PT, R40, R15, RZ, P0, !PT ;  /* 0x0000000f2827a210 */ /* 0x000fc600007fe4ff */
[----:B------:R-:W1:Y:S01]  /*1870*/  @!P5 LDC.64 R28, c[0x0][0x3a0] ;  /* 0x0000e800ff1cdb82 */ /* 0x000e620000000a00 */
[----:B0-----:R-:W-:Y:S02]  /*1880*/  @!P2 IADD3 R34, P0, PT, R47, R34, RZ ;  /* 0x000000222f22a210 */ /* 0x001fe40007f1e0ff */
[----:B------:R-:W-:Y:S02]  /*1890*/  MOV R14, RZ ;  /* 0x000000ff000e7202 */ /* 0x000fe40000000f00 */
[----:B------:R-:W-:Y:S02]  /*18a0*/  @!P2 IADD3.X R35, PT, PT, R40, R35, RZ, P0, !PT ;  /* 0x000000232823a210 */ /* 0x000fe400007fe4ff */
[----:B------:R-:W-:Y:S01]  /*18b0*/  ISETP.NE.AND P0, PT, RZ, UR6, PT ;  /* 0x00000006ff007c0c */ /* 0x000fe2000bf05270 */
[----:B------:R-:W0:Y:S01]  /*18c0*/  @!P5 LDC.64 R30, c[0x0][0x398] ;  /* 0x0000e600ff1edb82 */ /* 0x000e220000000a00 */
[----:B------:R-:W-:Y:S01]  /*18d0*/  @!P3 IADD3 R15, PT, PT, R27, R45, RZ ;  /* 0x0000002d1b0fb210 */ /* 0x000fe20007ffe0ff */
[----:B------:R1:W4:Y:S01]  /*18e0*/  @!P4 LDG.E R14, desc[UR10][R36.64] ;  /* 0x0000000a240ec981 */ /* 0x000322000c1e1900 */
[C---:B------:R-:W-:Y:S01]  /*18f0*/  @!P3 SHF.L.U32 R27, R26.reuse, 0x1, RZ ;  /* 0x000000011a1bb819 */ /* 0x040fe200000006ff */
[----:B--2---:R-:W-:Y:S01]  /*1900*/  @!P5 IMAD R41, R41, R22, RZ ;  /* 0x000000162929d224 */ /* 0x004fe200078e02ff */
[----:B------:R-:W-:-:S02]  /*1910*/  @!P3 SHF.L.U64.HI R26, R26, 0x1, R15 ;  /* 0x000000011a1ab819 */ /* 0x000fc4000001020f */
[C---:B------:R-:W-:Y:S02]  /*1920*/  @!P3 IADD3 R32, P4, PT, R27.reuse, R32, RZ ;  /* 0x000000201b20b210 */ /* 0x040fe40007f9e0ff */
[----:B-1----:R-:W-:Y:S02]  /*1930*/  @!P3 IADD3 R20, P1, PT, R27, R20, RZ ;  /* 0x000000141b14b210 */ /* 0x002fe40007f3e0ff */
[----:B------:R-:W-:Y:S02]  /*1940*/  @!P5 MOV R36, R16 ;  /* 0x000000100024d202 */ /* 0x000fe40000000f00 */
[----:B------:R-:W-:Y:S01]  /*1950*/  @!P5 MOV R37, R19 ;  /* 0x000000130025d202 */ /* 0x000fe20000000f00 */
[----:B------:R-:W-:Y:S01]  /*1960*/  @!P5 IMAD R41, R6, R23, R41 ;  /* 0x000000170629d224 */ /* 0x000fe200078e0229 */
[C---:B------:R-:W-:Y:S02]  /*1970*/  @!P3 IADD3.X R21, PT, PT, R26.reuse, R21, RZ, P1, !PT ;  /* 0x000000151a15b210 */ /* 0x040fe40000ffe4ff */
[----:B------:R-:W-:Y:S01]  /*1980*/  @!P3 IADD3.X R33, PT, PT, R26, R33, RZ, P4, !PT ;  /* 0x000000211a21b210 */ /* 0x000fe200027fe4ff */
[----:B------:R-:W-:Y:S01]  /*1990*/  @!P5 IMAD.WIDE.U32 R36, R6, R22, R36 ;  /* 0x000000160624d225 */ /* 0x000fe200078e0024 */
[----:B------:R-:W1:Y:S01]  /*19a0*/  LDC.64 R26, c[0x0][0x3a8] ;  /* 0x0000ea00ff1a7b82 */ /* 0x000e620000000a00 */
[----:B------:R-:W-:-:S07]  /*19b0*/  MOV R15, RZ ;  /* 0x000000ff000f7202 */ /* 0x000fce0000000f00 */
[----:B------:R-:W2:Y:S01]  /*19c0*/  @P0 LDC.64 R22, c[0x0][0x3b0] ;  /* 0x0000ec00ff160b82 */ /* 0x000ea20000000a00 */
[----:B------:R-:W-:Y:S01]  /*19d0*/  CS2R R48, SRZ ;  /* 0x0000000000307805 */ /* 0x000fe2000001ff00 */
[----:B------:R0:W4:Y:S01]  /*19e0*/  @!P2 LDG.E R15, desc[UR10][R34.64] ;  /* 0x0000000a220fa981 */ /* 0x000122000c1e1900 */
[----:B------:R-:W-:Y:S02]  /*19f0*/  @!P5 IADD3 R37, PT, PT, R37, R41, RZ ;  /* 0x000000292525d210 */ /* 0x000fe40007ffe0ff */
[----:B------:R-:W-:Y:S02]  /*1a00*/  LOP3.LUT R91, R93, 0xffff, RZ, 0xc0, !PT ;  /* 0x0000ffff5d5b7812 */ /* 0x000fe400078ec0ff */
[----:B------:R-:W4:Y:S01]  /*1a10*/  @!P2 LDG.E R49, desc[UR10][R38.64] ;  /* 0x0000000a2631a981 */ /* 0x000f22000c1e1900 */
[----:B------:R-:W-:Y:S02]  /*1a20*/  MOV R40, RZ ;  /* 0x000000ff00287202 */ /* 0x000fe40000000f00 */
[----:B------:R-:W-:Y:S01]  /*1a30*/  MOV R44, RZ ;  /* 0x000000ff002c7202 */ /* 0x000fe20000000f00 */
[----:B------:R-:W4:Y:S01]  /*1a40*/  @!P3 LDG.E R48, desc[UR10][R20.64] ;  /* 0x0000000a1430b981 */ /* 0x000f22000c1e1900 */
[----:B0-----:R-:W-:-:S02]  /*1a50*/  @!P5 SHF.L.U32 R35, R36, 0x1, RZ ;  /* 0x000000012423d819 */ /* 0x001fc400000006ff */
[----:B------:R-:W-:Y:S01]  /*1a60*/  @!P5 SHF.L.U64.HI R36, R36, 0x1, R37 ;  /* 0x000000012424d819 */ /* 0x000fe20000010225 */
[----:B------:R2:W4:Y:S01]  /*1a70*/  @!P3 LDG.E R40, desc[UR10][R32.64] ;  /* 0x0000000a2028b981 */ /* 0x000522000c1e1900 */
[C---:B------:R-:W-:Y:S02]  /*1a80*/  @!P5 IADD3 R28, P1, PT, R35.reuse, R28, RZ ;  /* 0x0000001c231cd210 */ /* 0x040fe40007f3e0ff */
[----:B------:R-:W-:Y:S01]  /*1a90*/  @!P5 IADD3 R30, P2, PT, R35, R30, RZ ;  /* 0x0000001e231ed210 */ /* 0x000fe20007f5e0ff */
[----:B------:R-:W-:Y:S01]  /*1aa0*/  IMAD R35, R62, 0xa0, R91 ;  /* 0x000000a03e237824 */ /* 0x000fe200078e025b */
[----:B------:R-:W-:Y:S02]  /*1ab0*/  MOV R41, RZ ;  /* 0x000000ff00297202 */ /* 0x000fe40000000f00 */
[C---:B------:R-:W-:Y:S02]  /*1ac0*/  @!P5 IADD3.X R29, PT, PT, R36.reuse, R29, RZ, P1, !PT ;  /* 0x0000001d241dd210 */ /* 0x040fe40000ffe4ff */
[----:B------:R-:W-:Y:S01]  /*1ad0*/  @!P5 IADD3.X R31, PT, PT, R36, R31, RZ, P2, !PT ;  /* 0x0000001f241fd210 */ /* 0x000fe200017fe4ff */
[----:B--2---:R-:W-:-:S02]  /*1ae0*/  @P0 IMAD.WIDE R32, R35, 0x4, R22 ;  /* 0x0000000423200825 */ /* 0x004fc400078e0216 */
[----:B------:R0:W2:Y:S02]  /*1af0*/  @!P5 LDG.E R44, desc[UR10][R28.64] ;  /* 0x0000000a1c2cd981 */ /* 0x0000a4000c1e1900 */
[----:B-1----:R-:W-:Y:S02]  /*1b00*/  IMAD.WIDE R22, R35, 0x4, R26 ;  /* 0x0000000423167825 */ /* 0x002fe400078e021a */
[----:B------:R-:W2:Y:S04]  /*1b10*/  @!P5 LDG.E R41, desc[UR10][R30.64] ;  /* 0x0000000a1e29d981 */ /* 0x000ea8000c1e1900 */
[----:B------:R-:W5:Y:S01]  /*1b20*/  LDG.E.64 R22, desc[UR10][R22.64] ;  /* 0x0000000a16167981 */ /* 0x000f62000c1e1b00 */
[----:B------:R-:W-:-:S06]  /*1b30*/  CS2R R20, SRZ ;  /* 0x0000000000147805 */ /* 0x000fcc000001ff00 */
[----:B------:R1:W5:Y:S01]  /*1b40*/  @P0 LDG.E.64 R20, desc[UR10][R32.64] ;  /* 0x0000000a20140981 */ /* 0x000362000c1e1b00 */
[----:B------:R-:W-:Y:S01]  /*1b50*/  UISETP.NE.AND UP1, UPT, UR6, URZ, UPT ;  /* 0x000000ff0600728c */ /* 0x000fe2000bf25270 */
[----:B------:R-:W-:Y:S02]  /*1b60*/  PRMT R73, R61, 0x7632, R73 ;  /* 0x000076323d497816 */ /* 0x000fe40000000049 */
[----:B0-----:R-:W-:Y:S02]  /*1b70*/  PRMT R28, R2, 0x7632, R28 ;  /* 0x00007632021c7816 */ /* 0x001fe4000000001c */
[----:B------:R-:W-:Y:S02]  /*1b80*/  PRMT R78, R60, 0x7632, R78 ;  /* 0x000076323c4e7816 */ /* 0x000fe4000000004e */
[----:B------:R-:W-:Y:S02]  /*1b90*/  PRMT R26, R0, 0x7632, R26 ;  /* 0x00007632001a7816 */ /* 0x000fe4000000001a */
[----:B------:R-:W-:-:S02]  /*1ba0*/  PRMT R77, R59, 0x7632, R77 ;  /* 0x000076323b4d7816 */ /* 0x000fc4000000004d */
[----:B------:R-:W-:Y:S02]  /*1bb0*/  PRMT R76, R43, 0x7632, R76 ;  /* 0x000076322b4c7816 */ /* 0x000fe4000000004c */
[----:B------:R-:W-:Y:S02]  /*1bc0*/  PRMT R84, R58, 0x7632, R84 ;  /* 0x000076323a547816 */ /* 0x000fe40000000054 */
[----:B------:R-:W-:Y:S02]  /*1bd0*/  PRMT R75, R42, 0x7632, R75 ;  /* 0x000076322a4b7816 */ /* 0x000fe4000000004b */
[----:B------:R-:W-:Y:S02]  /*1be0*/  PRMT R83, R57, 0x7632, R83 ;  /* 0x0000763239537816 */ /* 0x000fe40000000053 */
[----:B------:R-:W-:Y:S02]  /*1bf0*/  PRMT R74, R7, 0x7632, R74 ;  /* 0x00007632074a7816 */ /* 0x000fe4000000004a */
[----:B------:R-:W-:-:S02]  /*1c00*/  PRMT R90, R56, 0x7632, R90 ;  /* 0x00007632385a7816 */ /* 0x000fc4000000005a */
[----:B------:R-:W-:Y:S02]  /*1c10*/  PRMT R89, R55, 0x7632, R89 ;  /* 0x0000763237597816 */ /* 0x000fe40000000059 */
[----:B------:R-:W-:Y:S01]  /*1c20*/  PRMT R72, R8, 0x7632, R72 ;  /* 0x0000763208487816 */ /* 0x000fe20000000048 */
[----:B------:R-:W-:Y:S01]  /*1c30*/  UMOV UR13, 0x3f800000 ;  /* 0x3f800000000d7882 */ /* 0x000fe20000000000 */
[----:B---3--:R-:W-:-:S13]  /*1c40*/  R2UR UR12, R24 ;  /* 0x00000000180c72ca */ /* 0x008fda00000e0000 */
[----:B------:R-:W-:-:S05]  /*1c50*/  MOV R6, UR12 ;  /* 0x0000000c00067c02 */ /* 0x000fca0008000f00 */
[----:B------:R-:W-:-:S05]  /*1c60*/  FFMA.FTZ R25, -R6, UR12, R25 ;  /* 0x0000000c06197c23 */ /* 0x000fca0008010119 */
[----:B------:R-:W-:-:S13]  /*1c70*/  FSETP.GTU.FTZ.AND P0, PT, R25, RZ, PT ;  /* 0x000000ff1900720b */ /* 0x000fda0003f1c000 */
[----:B------:R-:W-:-:S05]  /*1c80*/  VOTEU.ANY UP0, P0 ;  /* 0x0000000000ff7886 */ /* 0x000fca0000000100 */
[----:B------:R-:W0:Y:S01]  /*1c90*/  @UP0 LDCU UR5, c[0x0][0x3c0] ;  /* 0x00007800ff0507ac */ /* 0x000e220008000800 */
[----:B------:R-:W-:-:S13]  /*1ca0*/  PLOP3.LUT P0, PT, PT, PT, UP0, 0x80, 0x8 ;  /* 0x000000000008781c */ /* 0x000fda0003f0f008 */
[----:B0-----:R-:W-:-:S06]  /*1cb0*/  @P0 FADD.FTZ R6, R25, UR5 ;  /* 0x0000000519060e21 */ /* 0x001fcc0008010000 */
[----:B------:R-:W0:Y:S01]  /*1cc0*/  @P0 MUFU.RSQ R6, R6 ;  /* 0x0000000600060308 */ /* 0x000e220000001400 */
[----:B------:R-:W-:Y:S02]  /*1cd0*/  PRMT R25, R4, 0x7632, R25 ;  /* 0x0000763204197816 */ /* 0x000fe40000000019 */
[----:B------:R-:W-:Y:S02]  /*1ce0*/  PRMT R24, R3, 0x7632, R24 ;  /* 0x0000763203187816 */ /* 0x000fe40000000018 */
[----:B------:R-:W-:Y:S02]  /*1cf0*/  PRMT R71, R9, 0x7632, R71 ;  /* 0x0000763209477816 */ /* 0x000fe40000000047 */
[----:B------:R-:W-:Y:S02]  /*1d00*/  PRMT R88, R54, 0x7632, R88 ;  /* 0x0000763236587816 */ /* 0x000fe40000000058 */
[----:B0-----:R-:W-:Y:S02]  /*1d10*/  @P0 R2UR UR5, R6 ;  /* 0x00000000060502ca */ /* 0x001fe400000e0000 */
[----:B------:R-:W-:-:S02]  /*1d20*/  PRMT R70, R10, 0x7632, R70 ;  /* 0x000076320a467816 */ /* 0x000fc40000000046 */
[----:B------:R-:W-:Y:S02]  /*1d30*/  PRMT R87, R53, 0x7632, R87 ;  /* 0x0000763235577816 */ /* 0x000fe40000000057 */
[----:B------:R-:W-:Y:S02]  /*1d40*/  PRMT R69, R11, 0x7632, R69 ;  /* 0x000076320b457816 */ /* 0x000fe40000000045 */
[----:B------:R-:W-:Y:S02]  /*1d50*/  PRMT R86, R52, 0x7632, R86 ;  /* 0x0000763234567816 */ /* 0x000fe40000000056 */
[----:B------:R-:W-:Y:S02]  /*1d60*/  PRMT R68, R12, 0x7632, R68 ;  /* 0x000076320c447816 */ /* 0x000fe40000000044 */
[----:B------:R-:W-:Y:S02]  /*1d70*/  PRMT R85, R51, 0x7632, R85 ;  /* 0x0000763233557816 */ /* 0x000fe40000000055 */
[----:B----4-:R-:W-:-:S02]  /*1d80*/  PRMT R67, R13, 0x7632, R67 ;  /* 0x000076320d437816 */ /* 0x010fc40000000043 */
[----:B------:R-:W-:Y:S02]  /*1d90*/  PRMT R82, R50, 0x7632, R82 ;  /* 0x0000763232527816 */ /* 0x000fe40000000052 */
[----:B------:R-:W-:Y:S01]  /*1da0*/  PRMT R66, R14, 0x7632, R66 ;  /* 0x000076320e427816 */ /* 0x000fe20000000042 */
[----:B------:R-:W-:Y:S01]  /*1db0*/  @UP0 UMOV UR13, UR5 ;  /* 0x00000005000d0c82 */ /* 0x000fe20008000000 */
[----:B------:R-:W-:Y:S02]  /*1dc0*/  PRMT R65, R15, 0x7632, R65 ;  /* 0x000076320f417816 */ /* 0x000fe40000000041 */
[----:B------:R-:W-:Y:S02]  /*1dd0*/  PRMT R81, R49, 0x7632, R81 ;  /* 0x0000763231517816 */ /* 0x000fe40000000051 */
[----:B------:R-:W-:Y:S02]  /*1de0*/  PRMT R80, R48, 0x7632, R80 ;  /* 0x0000763230507816 */ /* 0x000fe40000000050 */
[----:B------:R-:W-:-:S02]  /*1df0*/  PRMT R64, R40, 0x7632, R64 ;  /* 0x0000763228407816 */ /* 0x000fc40000000040 */
[----:B--2---:R-:W-:Y:S02]  /*1e00*/  PRMT R79, R44, 0x7632, R79 ;  /* 0x000076322c4f7816 */ /* 0x004fe4000000004f */
[----:B------:R-:W-:Y:S01]  /*1e10*/  PRMT R63, R41, 0x7632, R63 ;  /* 0x00007632293f7816 */ /* 0x000fe2000000003f */
[----:B-1----:R-:W-:Y:S06]  /*1e20*/  BRA.U UP1, `(.L_x_55) ;  /* 0x0000001101847547 */ /* 0x002fec000b800000 */
[----:B------:R-:W-:Y:S02]  /*1e30*/  SHF.L.U32 R27, R4, 0x10, RZ ;  /* 0x00000010041b7819 */ /* 0x000fe400000006ff */
[----:B------:R-:W-:Y:S02]  /*1e40*/  SHF.L.U32 R29, R25, 0x10, RZ ;  /* 0x00000010191d7819 */ /* 0x000fe400000006ff */
[----:B------:R-:W-:Y:S02]  /*1e50*/  SHF.L.U32 R25, R3, 0x10, RZ ;  /* 0x0000001003197819 */ /* 0x000fe400000006ff */
[----:B------:R-:W-:Y:S01]  /*1e60*/  SHF.L.U32 R6, R24, 0x10, RZ ;  /* 0x0000001018067819 */ /* 0x000fe200000006ff */
[----:B------:R-:W-:Y:S01]  /*1e70*/  FADD.FTZ R24, R27, -UR12 ;  /* 0x8000000c1b187e21 */ /* 0x000fe20008010000 */
[----:B------:R-:W-:Y:S01]  /*1e80*/  FADD.FTZ R27, R29, -UR12 ;  /* 0x8000000c1d1b7e21 */ /* 0x000fe20008010000 */
[----:B------:R-:W-:Y:S01]  /*1e90*/  SHF.L.U32 R34, R61, 0x10, RZ ;  /* 0x000000103d227819 */ /* 0x000fe200000006ff */
[----:B-----5:R-:W-:Y:S01]  /*1ea0*/  FMUL.FTZ R29, R22, R25 ;  /* 0x00000019161d7220 */ /* 0x020fe20000410000 */
[----:B------:R-:W-:Y:S01]  /*1eb0*/  FMUL.FTZ R24, R24, UR13 ;  /* 0x0000000d18187c20 */ /* 0x000fe20008410000 */
[----:B------:R-:W-:Y:S01]  /*1ec0*/  FMUL.FTZ R30, R23, R6 ;  /* 0x00000006171e7220 */ /* 0x000fe20000410000 */
[----:B------:R-:W-:Y:S01]  /*1ed0*/  FMUL.FTZ R27, R27, UR13 ;  /* 0x0000000d1b1b7c20 */ /* 0x000fe20008410000 */
[----:B------:R-:W-:Y:S01]  /*1ee0*/  FADD.FTZ R33, RZ, R29 ;  /* 0x0000001dff217221 */ /* 0x000fe20000010000 */
[----:B------:R-:W-:Y:S01]  /*1ef0*/  FFMA.FTZ R32, R24, R29, RZ ;  /* 0x0000001d18207223 */ /* 0x000fe200000100ff */
[----:B------:R-:W-:Y:S01]  /*1f00*/  SHF.L.U32 R31, R2, 0x10, RZ ;  /* 0x00000010021f7819 */ /* 0x000fe200000006ff */
[----:B------:R-:W-:Y:S01]  /*1f10*/  FADD.FTZ R34, R34, -UR12 ;  /* 0x8000000c22227e21 */ /* 0x000fe20008010000 */
[----:B------:R-:W-:Y:S01]  /*1f20*/  FADD.FTZ R29, R30, R33 ;  /* 0x000000211e1d7221 */ /* 0x000fe20000010000 */
[----:B------:R-:W-:Y:S01]  /*1f30*/  FFMA.FTZ R36, R25, R24, RZ ;  /* 0x0000001819247223 */ /* 0x000fe200000100ff */
[----:B------:R-:W-:Y:S01]  /*1f40*/  FFMA.FTZ R33, R27, R30, R32 ;  /* 0x0000001e1b217223 */ /* 0x000fe20000010020 */
[----:B------:R-:W-:Y:S01]  /*1f50*/  FADD.FTZ R24, RZ, R25 ;  /* 0x00000019ff187221 */ /* 0x000fe20000010000 */
[----:B------:R-:W-:Y:S01]  /*1f60*/  FMUL.FTZ R34, R34, UR13 ;  /* 0x0000000d22227c20 */ /* 0x000fe20008410000 */
[----:B------:R-:W-:Y:S01]  /*1f70*/  FMUL.FTZ R30, R22, R31 ;  /* 0x0000001f161e7220 */ /* 0x000fe20000410000 */
[----:B------:R-:W-:Y:S01]  /*1f80*/  SHF.L.U32 R32, R73, 0x10, RZ ;  /* 0x0000001049207819 */ /* 0x000fe200000006ff */
[C---:B------:R-:W-:Y:S01]  /*1f90*/  FADD.FTZ R24, R31.reuse, R24 ;  /* 0x000000181f187221 */ /* 0x040fe20000010000 */
[----:B------:R-:W-:Y:S01]  /*1fa0*/  FFMA.FTZ R25, R31, R34, R36 ;  /* 0x000000221f197223 */ /* 0x000fe20000010024 */
[----:B------:R-:W-:Y:S01]  /*1fb0*/  FFMA.FTZ R31, R34, R30, R33 ;  /* 0x0000001e221f7223 */ /* 0x000fe20000010021 */
[----:B------:R-:W-:Y:S01]  /*1fc0*/  SHF.L.U32 R28, R28, 0x10, RZ ;  /* 0x000000101c1c7819 */ /* 0x000fe200000006ff */
[----:B------:R-:W-:Y:S01]  /*1fd0*/  FADD.FTZ R32, R32, -UR12 ;  /* 0x8000000c20207e21 */ /* 0x000fe20008010000 */
[----:B------:R-:W-:Y:S01]  /*1fe0*/  SHF.L.U32 R34, R60, 0x10, RZ ;  /* 0x000000103c227819 */ /* 0x000fe200000006ff */
[----:B------:R-:W-:Y:S01]  /*1ff0*/  FADD.FTZ R33, RZ, R6 ;  /* 0x00000006ff217221 */ /* 0x000fe20000010000 */
[----:B------:R-:W-:Y:S01]  /*2000*/  FFMA.FTZ R27, R6, R27, RZ ;  /* 0x0000001b061b7223 */ /* 0x000fe200000100ff */
[----:B------:R-:W-:Y:S01]  /*2010*/  FMUL.FTZ R32, R32, UR13 ;  /* 0x0000000d20207c20 */ /* 0x000fe20008410000 */
[----:B------:R-:W-:Y:S01]  /*2020*/  FADD.FTZ R30, R29, R30 ;  /* 0x0000001e1d1e7221 */ /* 0x000fe20000010000 */
[----:B------:R-:W-:Y:S01]  /*2030*/  FADD.FTZ R6, R28, R33 ;  /* 0x000000211c067221 */ /* 0x000fe20000010000 */
[----:B------:R-:W-:Y:S01]  /*2040*/  FMUL.FTZ R29, R23, R28 ;  /* 0x0000001c171d7220 */ /* 0x000fe20000410000 */
[----:B------:R-:W-:Y:S01]  /*2050*/  FADD.FTZ R33, R34, -UR12 ;  /* 0x8000000c22217e21 */ /* 0x000fe20008010000 */
[----:B------:R-:W-:Y:S01]  /*2060*/  SHF.L.U32 R34, R0, 0x10, RZ ;  /* 0x0000001000227819 */ /* 0x000fe200000006ff */
[----:B------:R-:W-:Y:S01]  /*2070*/  FFMA.FTZ R27, R28, R32, R27 ;  /* 0x000000201c1b7223 */ /* 0x000fe2000001001b */
[----:B------:R-:W-:Y:S01]  /*2080*/  FADD.FTZ R28, R29, R30 ;  /* 0x0000001e1d1c7221 */ /* 0x000fe20000010000 */
[----:B------:R-:W-:Y:S01]  /*2090*/  FFMA.FTZ R29, R32, R29, R31 ;  /* 0x0000001d201d7223 */ /* 0x000fe2000001001f */
[----:B------:R-:W-:Y:S01]  /*20a0*/  FMUL.FTZ R32, R33, UR13 ;  /* 0x0000000d21207c20 */ /* 0x000fe20008410000 */
[----:B------:R-:W-:Y:S01]  /*20b0*/  SHF.L.U32 R30, R78, 0x10, RZ ;  /* 0x000000104e1e7819 */ /* 0x000fe200000006ff */
[----:B------:R-:W-:Y:S01]  /*20c0*/  FMUL.FTZ R31, R22, R34 ;  /* 0x00000022161f7220 */ /* 0x000fe20000410000 */
[----:B------:R-:W-:Y:S01]  /*20d0*/  SHF.L.U32 R33, R59, 0x10, RZ ;  /* 0x000000103b217819 */ /* 0x000fe200000006ff */
[----:B------:R-:W-:Y:S01]  /*20e0*/  FFMA.FTZ R25, R34, R32, R25 ;  /* 0x0000002022197223 */ /* 0x000fe20000010019 */
[----:B------:R-:W-:Y:S01]  /*20f0*/  FADD.FTZ R24, R24, R34 ;  /* 0x0000002218187221 */ /* 0x000fe20000010000 */
[----:B------:R-:W-:Y:S01]  /*2100*/  FFMA.FTZ R29, R32, R31, R29 ;  /* 0x0000001f201d7223 */ /* 0x000fe2000001001d */
[----:B------:R-:W-:Y:S01]  /*2110*/  FADD.FTZ R30, R30, -UR12 ;  /* 0x8000000c1e1e7e21 */ /* 0x000fe20008010000 */
[----:B------:R-:W-:Y:S01]  /*2120*/  SHF.L.U32 R32, R26, 0x10, RZ ;  /* 0x000000101a207819 */ /* 0x000fe200000006ff */
[----:B------:R-:W-:Y:S01]  /*2130*/  FADD.FTZ R26, R33, -UR12 ;  /* 0x8000000c211a7e21 */ /* 0x000fe20008010000 */
[----:B------:R-:W-:Y:S01]  /*2140*/  FADD.FTZ R28, R28, R31 ;  /* 0x0000001f1c1c7221 */ /* 0x000fe20000010000 */
[----:B------:R-:W-:Y:S01]  /*2150*/  FMUL.FTZ R34, R30, UR13 ;  /* 0x0000000d1e227c20 */ /* 0x000fe20008410000 */
[----:B------:R-:W-:Y:S01]  /*2160*/  SHF.L.U32 R33, R43, 0x10, RZ ;  /* 0x000000102b217819 */ /* 0x000fe200000006ff */
[----:B------:R-:W-:Y:S01]  /*2170*/  FMUL.FTZ R31, R23, R32 ;  /* 0x00000020171f7220 */ /* 0x000fe20000410000 */
[----:B------:R-:W-:Y:S01]  /*2180*/  SHF.L.U32 R30, R77, 0x10, RZ ;  /* 0x000000104d1e7819 */ /* 0x000fe200000006ff */
[----:B------:R-:W-:Y:S01]  /*2190*/  FMUL.FTZ R26, R26, UR13 ;  /* 0x0000000d1a1a7c20 */ /* 0x000fe20008410000 */
[----:B------:R-:W-:Y:S01]  /*21a0*/  FADD.FTZ R6, R6, R32 ;  /* 0x0000002006067221 */ /* 0x000fe20000010000 */
[----:B------:R-:W-:Y:S01]  /*21b0*/  FADD.FTZ R28, R31, R28 ;  /* 0x0000001c1f1c7221 */ /* 0x000fe20000010000 */
[----:B------:R-:W-:Y:S01]  /*21c0*/  FFMA.FTZ R29, R34, R31, R29 ;  /* 0x0000001f221d7223 */ /* 0x000fe2000001001d */
[----:B------:R-:W-:Y:S01]  /*21d0*/  FADD.FTZ R24, R24, R33 ;  /* 0x0000002118187221 */ /* 0x000fe20000010000 */
[----:B------:R-:W-:Y:S01]  /*21e0*/  FFMA.FTZ R25, R33, R26, R25 ;  /* 0x0000001a21197223 */ /* 0x000fe20000010019 */
[----:B------:R-:W-:Y:S01]  /*21f0*/  FADD.FTZ R31, R30, -UR12 ;  /* 0x8000000c1e1f7e21 */ /* 0x000fe20008010000 */
[----:B------:R-:W-:Y:S01]  /*2200*/  FMUL.FTZ R33, R22, R33 ;  /* 0x0000002116217220 */ /* 0x000fe20000410000 */
[----:B------:R-:W-:Y:S01]  /*2210*/  SHF.L.U32 R30, R76, 0x10, RZ ;  /* 0x000000104c1e7819 */ /* 0x000fe200000006ff */
[----:B------:R-:W-:Y:S01]  /*2220*/  FFMA.FTZ R27, R32, R34, R27 ;  /* 0x00000022201b7223 */ /* 0x000fe2000001001b */
[----:B------:R-:W-:Y:S01]  /*2230*/  FMUL.FTZ R31, R31, UR13 ;  /* 0x0000000d1f1f7c20 */ /* 0x000fe20008410000 */
[----:B------:R-:W-:Y:S01]  /*2240*/  FADD.FTZ R35, R28, R33 ;  /* 0x000000211c237221 */ /* 0x000fe20000010000 */
[----:B------:R-:W-:Y:S01]  /*2250*/  FFMA.FTZ R32, R26, R33, R29 ;  /* 0x000000211a207223 */ /* 0x000fe2000001001d */
[----:B------:R-:W-:Y:S01]  /*2260*/  FMUL.FTZ R28, R23, R30 ;  /* 0x0000001e171c7220 */ /* 0x000fe20000410000 */
[----:B------:R-:W-:Y:S01]  /*2270*/  SHF.L.U32 R29, R58, 0x10, RZ ;  /* 0x000000103a1d7819 */ /* 0x000fe200000006ff */
[----:B------:R-:W-:Y:S01]  /*2280*/  FADD.FTZ R6, R6, R30 ;  /* 0x0000001e06067221 */ /* 0x000fe20000010000 */
[----:B------:R-:W-:Y:S01]  /*2290*/  FFMA.FTZ R27, R30, R31, R27 ;  /* 0x0000001f1e1b7223 */ /* 0x000fe2000001001b */
[----:B------:R-:W-:Y:S01]  /*22a0*/  FADD.FTZ R26, R28, R35 ;  /* 0x000000231c1a7221 */ /* 0x000fe20000010000 */
[----:B------:R-:W-:Y:S01]  /*22b0*/  FFMA.FTZ R28, R31, R28, R32 ;  /* 0x0000001c1f1c7223 */ /* 0x000fe20000010020 */
[----:B------:R-:W-:Y:S01]  /*22c0*/  SHF.L.U32 R30, R84, 0x10, RZ ;  /* 0x00000010541e7819 */ /* 0x000fe200000006ff */
[----:B------:R-:W-:Y:S01]  /*22d0*/  FADD.FTZ R29, R29, -UR12 ;  /* 0x8000000c1d1d7e21 */ /* 0x000fe20008010000 */
[----:B------:R-:W-:-:S02]  /*22e0*/  SHF.L.U32 R32, R42, 0x10, RZ ;  /* 0x000000102a207819 */ /* 0x000fc400000006ff */
[----:B------:R-:W-:Y:S01]  /*22f0*/  SHF.L.U32 R34, R75, 0x10, RZ ;  /* 0x000000104b227819 */ /* 0x000fe200000006ff */
[----:B------:R-:W-:Y:S01]  /*2300*/  FMUL.FTZ R31, R29, UR13 ;  /* 0x0000000d1d1f7c20 */ /* 0x000fe20008410000 */
[----:B------:R-:W-:Y:S01]  /*2310*/  FADD.FTZ R30, R30, -UR12 ;  /* 0x8000000c1e1e7e21 */ /* 0x000fe20008010000 */
[----:B------:R-:W-:Y:S01]  /*2320*/  FMUL.FTZ R33, R22, R32 ;  /* 0x0000002016217220 */ /* 0x000fe20000410000 */
[----:B------:R-:W-:Y:S01]  /*2330*/  SHF.L.U32 R29, R57, 0x10, RZ ;  /* 0x00000010391d7819 */ /* 0x000fe200000006ff */
[----:B------:R-:W-:Y:S01]  /*2340*/  FFMA.FTZ R25, R32, R31, R25 ;  /* 0x0000001f20197223 */ /* 0x000fe20000010019 */
[----:B------:R-:W-:Y:S01]  /*2350*/  FMUL.FTZ R30, R30, UR13 ;  /* 0x0000000d1e1e7c20 */ /* 0x000fe20008410000 */
[----:B------:R-:W-:Y:S01]  /*2360*/  FMUL.FTZ R35, R23, R34 ;  /* 0x0000002217237220 */ /* 0x000fe20000410000 */
[----:B------:R-:W-:Y:S01]  /*2370*/  FFMA.FTZ R31, R31, R33, R28 ;  /* 0x000000211f1f7223 */ /* 0x000fe2000001001c */
[----:B------:R-:W-:Y:S01]  /*2380*/  FADD.FTZ R24, R24, R32 ;  /* 0x0000002018187221 */ /* 0x000fe20000010000 */
[----:B------:R-:W-:Y:S01]  /*2390*/  FADD.FTZ R26, R26, R33 ;  /* 0x000000211a1a7221 */ /* 0x000fe20000010000 */
[----:B------:R-:W-:Y:S01]  /*23a0*/  FADD.FTZ R33, R29, -UR12 ;  /* 0x8000000c1d217e21 */ /* 0x000fe20008010000 */
[----:B------:R-:W-:Y:S01]  /*23b0*/  SHF.L.U32 R32, R7, 0x10, RZ ;  /* 0x0000001007207819 */ /* 0x000fe200000006ff */
[----:B------:R-:W-:Y:S01]  /*23c0*/  FFMA.FTZ R27, R34, R30, R27 ;  /* 0x0000001e221b7223 */ /* 0x000fe2000001001b */
[----:B------:R-:W-:Y:S01]  /*23d0*/  FFMA.FTZ R28, R30, R35, R31 ;  /* 0x000000231e1c7223 */ /* 0x000fe2000001001f */
[----:B------:R-:W-:Y:S01]  /*23e0*/  SHF.L.U32 R30, R83, 0x10, RZ ;  /* 0x00000010531e7819 */ /* 0x000fe200000006ff */
[----:B------:R-:W-:Y:S01]  /*23f0*/  FADD.FTZ R6, R6, R34 ;  /* 0x0000002206067221 */ /* 0x000fe20000010000 */
[----:B------:R-:W-:Y:S01]  /*2400*/  FMUL.FTZ R33, R33, UR13 ;  /* 0x0000000d21217c20 */ /* 0x000fe20008410000 */
[----:B------:R-:W-:Y:S01]  /*2410*/  FADD.FTZ R29, R35, R26 ;  /* 0x0000001a231d7221 */ /* 0x000fe20000010000 */
[----:B------:R-:W-:Y:S01]  /*2420*/  FMUL.FTZ R34, R22, R32 ;  /* 0x0000002016227220 */ /* 0x000fe20000410000 */
[----:B------:R-:W-:Y:S01]  /*2430*/  SHF.L.U32 R31, R56, 0x10, RZ ;  /* 0x00000010381f7819 */ /* 0x000fe200000006ff */
[----:B------:R-:W-:Y:S01]  /*2440*/  FADD.FTZ R30, R30, -UR12 ;  /* 0x8000000c1e1e7e21 */ /* 0x000fe20008010000 */
[----:B------:R-:W-:Y:S01]  /*2450*/  FFMA.FTZ R26, R32, R33, R25 ;  /* 0x00000021201a7223 */ /* 0x000fe20000010019 */
[----:B------:R-:W-:Y:S01]  /*2460*/  FADD.FTZ R24, R24, R32 ;  /* 0x0000002018187221 */ /* 0x000fe20000010000 */
[----:B------:R-:W-:Y:S01]  /*2470*/  FADD.FTZ R25, R29, R34 ;  /* 0x000000221d197221 */ /* 0x000fe20000010000 */
[----:B------:R-:W-:Y:S01]  /*2480*/  SHF.L.U32 R32, R74, 0x10, RZ ;  /* 0x000000104a207819 */ /* 0x000fe200000006ff */
[----:B------:R-:W-:Y:S01]  /*2490*/  FADD.FTZ R29, R31, -UR12 ;  /* 0x8000000c1f1d7e21 */ /* 0x000fe20008010000 */
[----:B------:R-:W-:Y:S01]  /*24a0*/  FMUL.FTZ R31, R30, UR13 ;  /* 0x0000000d1e1f7c20 */ /* 0x000fe20008410000 */
[----:B------:R-:W-:Y:S01]  /*24b0*/  FFMA.FTZ R28, R33, R34, R28 ;  /* 0x00000022211c7223 */ /* 0x000fe2000001001c */
[----:B------:R-:W-:Y:S01]  /*24c0*/  SHF.L.U32 R30, R90, 0x10, RZ ;  /* 0x000000105a1e7819 */ /* 0x000fe200000006ff */
[----:B------:R-:W-:Y:S01]  /*24d0*/  FADD.FTZ R6, R6, R32 ;  /* 0x0000002006067221 */ /* 0x000fe20000010000 */
[----:B------:R-:W-:Y:S01]  /*24e0*/  FFMA.FTZ R27, R32, R31, R27 ;  /* 0x0000001f201b7223 */ /* 0x000fe2000001001b */
[----:B------:R-:W-:Y:S01]  /*24f0*/  FMUL.FTZ R32, R23, R32 ;  /* 0x0000002017207220 */ /* 0x000fe20000410000 */
[----:B------:R-:W-:Y:S01]  /*2500*/  SHF.L.U32 R33, R8, 0x10, RZ ;  /* 0x0000001008217819 */ /* 0x000fe200000006ff */
[----:B------:R-:W-:Y:S01]  /*2510*/  FMUL.FTZ R29, R29, UR13 ;  /* 0x0000000d1d1d7c20 */ /* 0x000fe20008410000 */
[----:B------:R-:W-:Y:S01]  /*2520*/  SHF.L.U32 R35, R10, 0x10, RZ ;  /* 0x000000100a237819 */ /* 0x000fe200000006ff */
[----:B------:R-:W-:Y:S01]  /*2530*/  FFMA.FTZ R28, R31, R32, R28 ;  /* 0x000000201f1c7223 */ /* 0x000fe2000001001c */
[----:B------:R-:W-:Y:S01]  /*2540*/  FADD.FTZ R31, R30, -UR12 ;  /* 0x8000000c1e1f7e21 */ /* 0x000fe20008010000 */
[----:B------:R-:W-:Y:S01]  /*2550*/  FMUL.FTZ R34, R22, R33 ;  /* 0x0000002116227220 */ /* 0x000fe20000410000 */
[----:B------:R-:W-:Y:S01]  /*2560*/  FADD.FTZ R25, R32, R25 ;  /* 0x0000001920197221 */ /* 0x000fe20000010000 */
[----:B------:R-:W-:Y:S01]  /*2570*/  SHF.L.U32 R30, R72, 0x10, RZ ;  /* 0x00000010481e7819 */ /* 0x000fe200000006ff */
[----:B------:R-:W-:Y:S01]  /*2580*/  FMUL.FTZ R31, R31, UR13 ;  /* 0x0000000d1f1f7c20 */ /* 0x000fe20008410000 */
[----:B------:R-:W-:Y:S01]  /*2590*/  FFMA.FTZ R26, R33, R29, R26 ;  /* 0x0000001d211a7223 */ /* 0x000fe2000001001a */
[----:B------:R-:W-:Y:S01]  /*25a0*/  FADD.FTZ R25, R25, R34 ;  /* 0x0000002219197221 */ /* 0x000fe20000010000 */
[----:B------:R-:W-:Y:S01]  /*25b0*/  FFMA.FTZ R34, R29, R34, R28 ;  /* 0x000000221d227223 */ /* 0x000fe2000001001c */
[----:B------:R-:W-:Y:S01]  /*25c0*/  SHF.L.U32 R29, R55, 0x10, RZ ;  /* 0x00000010371d7819 */ /* 0x000fe200000006ff */
[----:B------:R-:W-:Y:S01]  /*25d0*/  FMUL.FTZ R28, R23, R30 ;  /* 0x0000001e171c7220 */ /* 0x000fe20000410000 */
[----:B------:R-:W-:Y:S01]  /*25e0*/  FADD.FTZ R6, R6, R30 ;  /* 0x0000001e06067221 */ /* 0x000fe20000010000 */
[----:B------:R-:W-:Y:S01]  /*25f0*/  FFMA.FTZ R27, R30, R31, R27 ;  /* 0x0000001f1e1b7223 */ /* 0x000fe2000001001b */
[----:B------:R-:W-:Y:S01]  /*2600*/  SHF.L.U32 R30, R89, 0x10, RZ ;  /* 0x00000010591e7819 */ /* 0x000fe200000006ff */
[----:B------:R-:W-:Y:S01]  /*2610*/  FADD.FTZ R25, R28, R25 ;  /* 0x000000191c197221 */ /* 0x000fe20000010000 */
[----:B------:R-:W-:Y:S01]  /*2620*/  FFMA.FTZ R28, R31, R28, R34 ;  /* 0x0000001c1f1c7223 */ /* 0x000fe20000010022 */
[----:B------:R-:W-:Y:S01]  /*2630*/  FADD.FTZ R29, R29, -UR12 ;  /* 0x8000000c1d1d7e21 */ /* 0x000fe20008010000 */
[----:B------:R-:W-:Y:S01]  /*2640*/  SHF.L.U32 R31, R9, 0x10, RZ ;  /* 0x00000010091f7819 */ /* 0x000fe200000006ff */
[----:B------:R-:W-:Y:S01]  /*2650*/  FADD.FTZ R30, R30, -UR12 ;  /* 0x8000000c1e1e7e21 */ /* 0x000fe20008010000 */
[----:B------:R-:W-:Y:S01]  /*2660*/  FADD.FTZ R24, R24, R33 ;  /* 0x0000002118187221 */ /* 0x000fe20000010000 */
[----:B------:R-:W-:Y:S01]  /*2670*/  SHF.L.U32 R32, R71, 0x10, RZ ;  /* 0x0000001047207819 */ /* 0x000fe200000006ff */
[----:B------:R-:W-:Y:S01]  /*2680*/  FMUL.FTZ R33, R29, UR13 ;  /* 0x0000000d1d217c20 */ /* 0x000fe20008410000 */
[----:B------:R-:W-:Y:S01]  /*2690*/  FMUL.FTZ R30, R30, UR13 ;  /* 0x0000000d1e1e7c20 */ /* 0x000fe20008410000 */
        /* <DEDUP_REMOVED lines=9> */
[----:B------:R-:W-:Y:S01]  /*2730*/  FADD.FTZ R29, R29, -UR12 ;  /* 0x8000000c1d1d7e21 */ /* 0x000fe20008010000 */
[----:B------:R-:W-:Y:S01]  /*2740*/  FADD.FTZ R24, R24, R35 ;  /* 0x0000002318187221 */ /* 0x000fe20000010000 */
[----:B------:R-:W-:Y:S01]  /*2750*/  FADD.FTZ R25, R31, R32 ;  /* 0x000000201f197221 */ /* 0x000fe20000010000 */
[----:B------:R-:W-:Y:S01]  /*2760*/  FFMA.FTZ R28, R30, R31, R33 ;  /* 0x0000001f1e1c7223 */ /* 0x000fe20000010021 */
[----:B------:R-:W-:Y:S01]  /*2770*/  FMUL.FTZ R31, R29, UR13 ;  /* 0x0000000d1d1f7c20 */ /* 0x000fe20008410000 */
[----:B------:R-:W-:Y:S01]  /*2780*/  SHF.L.U32 R29, R88, 0x10, RZ ;  /* 0x00000010581d7819 */ /* 0x000fe200000006ff */
[----:B------:R-:W-:Y:S01]  /*2790*/  FMUL.FTZ R30, R22, R35 ;  /* 0x00000023161e7220 */ /* 0x000fe20000410000 */
[----:B------:R-:W-:Y:S01]  /*27a0*/  SHF.L.U32 R32, R70, 0x10, RZ ;  /* 0x0000001046207819 */ /* 0x000fe200000006ff */
[----:B------:R-:W-:Y:S01]  /*27b0*/  FFMA.FTZ R26, R35, R31, R26 ;  /* 0x0000001f231a7223 */ /* 0x000fe2000001001a */
[----:B------:R-:W-:Y:S01]  /*27c0*/  SHF.L.U32 R33, R53, 0x10, RZ ;  /* 0x0000001035217819 */ /* 0x000fe200000006ff */
[----:B------:R-:W-:Y:S01]  /*27d0*/  FADD.FTZ R29, R29, -UR12 ;  /* 0x8000000c1d1d7e21 */ /* 0x000fe20008010000 */
[----:B------:R-:W-:Y:S01]  /*27e0*/  FFMA.FTZ R28, R31, R30, R28 ;  /* 0x0000001e1f1c7223 */ /* 0x000fe2000001001c */
[----:B------:R-:W-:Y:S01]  /*27f0*/  FADD.FTZ R25, R25, R30 ;  /* 0x0000001e19197221 */ /* 0x000fe20000010000 */
[----:B------:R-:W-:Y:S01]  /*2800*/  FADD.FTZ R6, R6, R32 ;  /* 0x0000002006067221 */ /* 0x000fe20000010000 */
[----:B------:R-:W-:Y:S01]  /*2810*/  FMUL.FTZ R31, R29, UR13 ;  /* 0x0000000d1d1f7c20 */ /* 0x000fe20008410000 */
[----:B------:R-:W-:Y:S01]  /*2820*/  SHF.L.U32 R30, R87, 0x10, RZ ;  /* 0x00000010571e7819 */ /* 0x000fe200000006ff */
[----:B------:R-:W-:Y:S01]  /*2830*/  FADD.FTZ R34, R33, -UR12 ;  /* 0x8000000c21227e21 */ /* 0x000fe20008010000 */
[----:B------:R-:W-:Y:S01]  /*2840*/  SHF.L.U32 R33, R11, 0x10, RZ ;  /* 0x000000100b217819 */ /* 0x000fe200000006ff */
[----:B------:R-:W-:Y:S01]  /*2850*/  FFMA.FTZ R27, R32, R31, R27 ;  /* 0x0000001f201b7223 */ /* 0x000fe2000001001b */
[----:B------:R-:W-:Y:S01]  /*2860*/  FMUL.FTZ R32, R23, R32 ;  /* 0x0000002017207220 */ /* 0x000fe20000410000 */
[----:B------:R-:W-:Y:S01]  /*2870*/  FMUL.FTZ R29, R34, UR13 ;  /* 0x0000000d221d7c20 */ /* 0x000fe20008410000 */
[----:B------:R-:W-:Y:S01]  /*2880*/  SHF.L.U32 R35, R13, 0x10, RZ ;  /* 0x000000100d237819 */ /* 0x000fe200000006ff */
[----:B------:R-:W-:Y:S01]  /*2890*/  FMUL.FTZ R34, R22, R33 ;  /* 0x0000002116227220 */ /* 0x000fe20000410000 */
[----:B------:R-:W-:Y:S01]  /*28a0*/  FFMA.FTZ R28, R31, R32, R28 ;  /* 0x000000201f1c7223 */ /* 0x000fe2000001001c */
[----:B------:R-:W-:Y:S01]  /*28b0*/  FADD.FTZ R31, R30, -UR12 ;  /* 0x8000000c1e1f7e21 */ /* 0x000fe20008010000 */
[----:B------:R-:W-:Y:S01]  /*28c0*/  FADD.FTZ R25, R32, R25 ;  /* 0x0000001920197221 */ /* 0x000fe20000010000 */
[----:B------:R-:W-:Y:S01]  /*28d0*/  SHF.L.U32 R30, R69, 0x10, RZ ;  /* 0x00000010451e7819 */ /* 0x000fe200000006ff */
[----:B------:R-:W-:Y:S01]  /*28e0*/  FFMA.FTZ R26, R33, R29, R26 ;  /* 0x0000001d211a7223 */ /* 0x000fe2000001001a */
[----:B------:R-:W-:Y:S01]  /*28f0*/  FMUL.FTZ R31, R31, UR13 ;  /* 0x0000000d1f1f7c20 */ /* 0x000fe20008410000 */
        /* <DEDUP_REMOVED lines=38> */
[----:B------:R-:W-:Y:S01]  /*2b60*/  FADD.FTZ R34, R33, -UR12 ;  /* 0x8000000c21227e21 */ /* 0x000fe20008010000 */
[----:B------:R-:W-:Y:S01]  /*2b70*/  FMUL.FTZ R31, R29, UR13 ;  /* 0x0000000d1d1f7c20 */ /* 0x000fe20008410000 */
[----:B------:R-:W-:Y:S01]  /*2b80*/  FADD.FTZ R6, R6, R32 ;  /* 0x0000002006067221 */ /* 0x000fe20000010000 */
[----:B------:R-:W-:Y:S01]  /*2b90*/  SHF.L.U32 R33, R14, 0x10, RZ ;  /* 0x000000100e217819 */ /* 0x000fe200000006ff */
[----:B------:R-:W-:Y:S01]  /*2ba0*/  FMUL.FTZ R29, R34, UR13 ;  /* 0x0000000d221d7c20 */ /* 0x000fe20008410000 */
[----:B------:R-:W-:Y:S01]  /*2bb0*/  FFMA.FTZ R27, R32, R31, R27 ;  /* 0x0000001f201b7223 */ /* 0x000fe2000001001b */
[----:B------:R-:W-:Y:S01]  /*2bc0*/  SHF.L.U32 R30, R82, 0x10, RZ ;  /* 0x00000010521e7819 */ /* 0x000fe200000006ff */
[----:B------:R-:W-:Y:S01]  /*2bd0*/  FMUL.FTZ R32, R23, R32 ;  /* 0x0000002017207220 */ /* 0x000fe20000410000 */
[----:B------:R-:W-:Y:S01]  /*2be0*/  FMUL.FTZ R34, R22, R33 ;  /* 0x0000002116227220 */ /* 0x000fe20000410000 */
[----:B------:R-:W-:Y:S01]  /*2bf0*/  FFMA.FTZ R26, R33, R29, R26 ;  /* 0x0000001d211a7223 */ /* 0x000fe2000001001a */
[----:B------:R-:W-:Y:S01]  /*2c00*/  FADD.FTZ R24, R24, R33 ;  /* 0x0000002118187221 */ /* 0x000fe20000010000 */
[----:B------:R-:W-:Y:S01]  /*2c10*/  FFMA.FTZ R28, R31, R32, R28 ;  /* 0x000000201f1c7223 */ /* 0x000fe2000001001c */
[----:B------:R-:W-:Y:S01]  /*2c20*/  FADD.FTZ R25, R32, R25 ;  /* 0x0000001920197221 */ /* 0x000fe20000010000 */
[----:B------:R-:W-:Y:S01]  /*2c30*/  FADD.FTZ R31, R30, -UR12 ;  /* 0x8000000c1e1f7e21 */ /* 0x000fe20008010000 */
[----:B------:R-:W-:-:S02]  /*2c40*/  SHF.L.U32 R30, R66, 0x10, RZ ;  /* 0x00000010421e7819 */ /* 0x000fc400000006ff */
[----:B------:R-:W-:Y:S01]  /*2c50*/  FADD.FTZ R25, R25, R34 ;  /* 0x0000002219197221 */ /* 0x000fe20000010000 */
[----:B------:R-:W-:Y:S01]  /*2c60*/  FMUL.FTZ R31, R31, UR13 ;  /* 0x0000000d1f1f7c20 */ /* 0x000fe20008410000 */
[----:B------:R-:W-:Y:S01]  /*2c70*/  FFMA.FTZ R34, R29, R34, R28 ;  /* 0x000000221d227223 */ /* 0x000fe2000001001c */
[----:B------:R-:W-:Y:S01]  /*2c80*/  FMUL.FTZ R28, R23, R30 ;  /* 0x0000001e171c7220 */ /* 0x000fe20000410000 */
[----:B------:R-:W-:Y:S01]  /*2c90*/  SHF.L.U32 R29, R49, 0x10, RZ ;  /* 0x00000010311d7819 */ /* 0x000fe200000006ff */
        /* <DEDUP_REMOVED lines=8> */
[----:B------:R-:W-:Y:S01]  /*2d20*/  SHF.L.U32 R33, R48, 0x10, RZ ;  /* 0x0000001030217819 */ /* 0x000fe200000006ff */
[----:B------:R-:W-:Y:S01]  /*2d30*/  FMUL.FTZ R29, R29, UR13 ;  /* 0x0000000d1d1d7c20 */ /* 0x000fe20008410000 */
[----:B------:R-:W-:Y:S01]  /*2d40*/  SHF.L.U32 R32, R65, 0x10, RZ ;  /* 0x0000001041207819 */ /* 0x000fe200000006ff */
[----:B------:R-:W-:Y:S01]  /*2d50*/  FMUL.FTZ R34, R22, R31 ;  /* 0x0000001f16227220 */ /* 0x000fe20000410000 */
[----:B------:R-:W-:Y:S01]  /*2d60*/  FMUL.FTZ R30, R30, UR13 ;  /* 0x0000000d1e1e7c20 */ /* 0x000fe20008410000 */
[----:B------:R-:W-:Y:S01]  /*2d70*/  FADD.FTZ R24, R24, R31 ;  /* 0x0000001f18187221 */ /* 0x000fe20000010000 */
[----:B------:R-:W-:Y:S01]  /*2d80*/  FFMA.FTZ R26, R31, R29, R26 ;  /* 0x0000001d1f1a7223 */ /* 0x000fe2000001001a */
[----:B------:R-:W-:Y:S01]  /*2d90*/  FADD.FTZ R35, R33, -UR12 ;  /* 0x8000000c21237e21 */ /* 0x000fe20008010000 */
[----:B------:R-:W-:Y:S01]  /*2da0*/  FMUL.FTZ R31, R23, R32 ;  /* 0x00000020171f7220 */ /* 0x000fe20000410000 */
[----:B------:R-:W-:Y:S01]  /*2db0*/  FFMA.FTZ R29, R29, R34, R28 ;  /* 0x000000221d1d7223 */ /* 0x000fe2000001001c */
[----:B------:R-:W-:Y:S01]  /*2dc0*/  FADD.FTZ R6, R6, R32 ;  /* 0x0000002006067221 */ /* 0x000fe20000010000 */
[----:B------:R-:W-:Y:S01]  /*2dd0*/  FFMA.FTZ R27, R32, R30, R27 ;  /* 0x0000001e201b7223 */ /* 0x000fe2000001001b */
[----:B------:R-:W-:Y:S01]  /*2de0*/  FADD.FTZ R32, R25, R34 ;  /* 0x0000002219207221 */ /* 0x000fe20000010000 */
[----:B------:R-:W-:Y:S01]  /*2df0*/  SHF.L.U32 R33, R40, 0x10, RZ ;  /* 0x0000001028217819 */ /* 0x000fe200000006ff */
[----:B------:R-:W-:Y:S01]  /*2e00*/  FMUL.FTZ R25, R35, UR13 ;  /* 0x0000000d23197c20 */ /* 0x000fe20008410000 */
[----:B------:R-:W-:Y:S01]  /*2e10*/  FFMA.FTZ R28, R30, R31, R29 ;  /* 0x0000001f1e1c7223 */ /* 0x000fe2000001001d */
[----:B------:R-:W-:Y:S01]  /*2e20*/  SHF.L.U32 R29, R80, 0x10, RZ ;  /* 0x00000010501d7819 */ /* 0x000fe200000006ff */
[----:B------:R-:W-:Y:S01]  /*2e30*/  FADD.FTZ R32, R31, R32 ;  /* 0x000000201f207221 */ /* 0x000fe20000010000 */
[----:B------:R-:W-:Y:S01]  /*2e40*/  FADD.FTZ R30, R24, R33 ;  /* 0x00000021181e7221 */ /* 0x000fe20000010000 */
[----:B------:R-:W-:Y:S01]  /*2e50*/  FFMA.FTZ R26, R33, R25, R26 ;  /* 0x00000019211a7223 */ /* 0x000fe2000001001a */
[----:B------:R-:W-:Y:S01]  /*2e60*/  FMUL.FTZ R33, R22, R33 ;  /* 0x0000002116217220 */ /* 0x000fe20000410000 */
[----:B------:R-:W-:Y:S01]  /*2e70*/  SHF.L.U32 R24, R64, 0x10, RZ ;  /* 0x0000001040187819 */ /* 0x000fe200000006ff */
[----:B------:R-:W-:Y:S01]  /*2e80*/  FADD.FTZ R29, R29, -UR12 ;  /* 0x8000000c1d1d7e21 */ /* 0x000fe20008010000 */
[----:B------:R-:W-:Y:S01]  /*2e90*/  SHF.L.U32 R34, R44, 0x10, RZ ;  /* 0x000000102c227819 */ /* 0x000fe200000006ff */
[----:B------:R-:W-:Y:S01]  /*2ea0*/  FADD.FTZ R31, R32, R33 ;  /* 0x00000021201f7221 */ /* 0x000fe20000010000 */
[----:B------:R-:W-:Y:S01]  /*2eb0*/  FFMA.FTZ R32, R25, R33, R28 ;  /* 0x0000002119207223 */ /* 0x000fe2000001001c */
[----:B------:R-:W-:Y:S01]  /*2ec0*/  FMUL.FTZ R25, R29, UR13 ;  /* 0x0000000d1d197c20 */ /* 0x000fe20008410000 */
[----:B------:R-:W-:Y:S01]  /*2ed0*/  FMUL.FTZ R28, R23, R24 ;  /* 0x00000018171c7220 */ /* 0x000fe20000410000 */
[----:B------:R-:W-:Y:S01]  /*2ee0*/  SHF.L.U32 R29, R41, 0x10, RZ ;  /* 0x00000010291d7819 */ /* 0x000fe200000006ff */
[----:B------:R-:W-:Y:S01]  /*2ef0*/  FADD.FTZ R34, R34, -UR12 ;  /* 0x8000000c22227e21 */ /* 0x000fe20008010000 */
[----:B------:R-:W-:Y:S01]  /*2f00*/  SHF.L.U32 R33, R79, 0x10, RZ ;  /* 0x000000104f217819 */ /* 0x000fe200000006ff */
[----:B------:R-:W-:Y:S01]  /*2f10*/  FFMA.FTZ R27, R24, R25, R27 ;  /* 0x00000019181b7223 */ /* 0x000fe2000001001b */
[----:B------:R-:W-:Y:S01]  /*2f20*/  FFMA.FTZ R25, R25, R28, R32 ;  /* 0x0000001c19197223 */ /* 0x000fe20000010020 */
[----:B------:R-:W-:Y:S01]  /*2f30*/  FADD.FTZ R31, R28, R31 ;  /* 0x0000001f1c1f7221 */ /* 0x000fe20000010000 */
[----:B------:R-:W-:Y:S01]  /*2f40*/  FMUL.FTZ R36, R22, R29 ;  /* 0x0000001d16247220 */ /* 0x000fe20000410000 */
[----:B------:R-:W-:Y:S01]  /*2f50*/  SHF.L.U32 R32, R63, 0x10, RZ ;  /* 0x000000103f207819 */ /* 0x000fe200000006ff */
[----:B------:R-:W-:Y:S01]  /*2f60*/  FMUL.FTZ R28, R34, UR13 ;  /* 0x0000000d221c7c20 */ /* 0x000fe20008410000 */
[----:B------:R-:W-:Y:S01]  /*2f70*/  FADD.FTZ R33, R33, -UR12 ;  /* 0x8000000c21217e21 */ /* 0x000fe20008010000 */
[----:B------:R-:W-:Y:S01]  /*2f80*/  FADD.FTZ R35, R31, R36 ;  /* 0x000000241f237221 */ /* 0x000fe20000010000 */
[----:B------:R-:W-:Y:S01]  /*2f90*/  FADD.FTZ R31, R6, R24 ;  /* 0x00000018061f7221 */ /* 0x000fe20000010000 */
[----:B------:R-:W-:Y:S01]  /*2fa0*/  FFMA.FTZ R36, R28, R36, R25 ;  /* 0x000000241c247223 */ /* 0x000fe20000010019 */
[----:B------:R-:W-:Y:S01]  /*2fb0*/  FMUL.FTZ R34, R23, R32 ;  /* 0x0000002017227220 */ /* 0x000fe20000410000 */
[----:B------:R-:W-:Y:S01]  /*2fc0*/  FMUL.FTZ R33, R33, UR13 ;  /* 0x0000000d21217c20 */ /* 0x000fe20008410000 */
[----:B------:R-:W-:Y:S01]  /*2fd0*/  FADD.FTZ R30, R30, R29 ;  /* 0x0000001d1e1e7221 */ /* 0x000fe20000010000 */
[----:B------:R-:W-:Y:S01]  /*2fe0*/  FFMA.FTZ R28, R29, R28, R26 ;  /* 0x0000001c1d1c7223 */ /* 0x000fe2000001001a */
[----:B------:R-:W-:Y:S01]  /*2ff0*/  FADD.FTZ R25, R34, R35 ;  /* 0x0000002322197221 */ /* 0x000fe20000010000 */
[----:B------:R-:W-:Y:S01]  /*3000*/  FFMA.FTZ R24, R33, R34, R36 ;  /* 0x0000002221187223 */ /* 0x000fe20000010024 */
[----:B------:R-:W-:Y:S01]  /*3010*/  FADD.FTZ R31, R31, R32 ;  /* 0x000000201f1f7221 */ /* 0x000fe20000010000 */
[----:B------:R-:W-:Y:S01]  /*3020*/  FFMA.FTZ R29, R32, R33, R27 ;  /* 0x00000021201d7223 */ /* 0x000fe2000001001b */
[----:B------:R-:W-:Y:S06]  /*3030*/  BRA `(.L_x_56) ;  /* 0x0000002400007947 */ /* 0x000fec0003800000 */
.L_x_55:
[----:B------:R-:W-:Y:S02]  /*3040*/  SHF.L.U32 R25, R25, 0x10, RZ ;  /* 0x0000001019197819 */ /* 0x000fe400000006ff */
[----:B------:R-:W-:Y:S02]  /*3050*/  SHF.L.U32 R29, R73, 0x10, RZ ;  /* 0x00000010491d7819 */ /* 0x000fe400000006ff */
[----:B------:R-:W-:Y:S01]  /*3060*/  SHF.L.U32 R31, R24, 0x10, RZ ;  /* 0x00000010181f7819 */ /* 0x000fe200000006ff */
[----:B------:R-:W-:Y:S01]  /*3070*/  FADD.FTZ R6, R25, -UR12 ;  /* 0x8000000c19067e21 */ /* 0x000fe20008010000 */
[----:B------:R-:W-:Y:S01]  /*3080*/  SHF.L.U32 R35, R61, 0x10, RZ ;  /* 0x000000103d237819 */ /* 0x000fe200000006ff */
[----:B------:R-:W-:Y:S01]  /*3090*/  FADD.FTZ R29, R29, -UR12 ;  /* 0x8000000c1d1d7e21 */ /* 0x000fe20008010000 */
[----:B------:R-:W-:Y:S01]  /*30a0*/  SHF.L.U32 R28, R28, 0x10, RZ ;  /* 0x000000101c1c7819 */ /* 0x000fe200000006ff */
[----:B------:R-:W-:Y:S01]  /*30b0*/  FMUL.FTZ R6, R6, UR13 ;  /* 0x0000000d06067c20 */ /* 0x000fe20008410000 */
[----:B------:R-:W-:Y:S01]  /*30c0*/  SHF.L.U32 R46, R3, 0x10, RZ ;  /* 0x00000010032e7819 */ /* 0x000fe200000006ff */
[----:B------:R-:W-:Y:S01]  /*30d0*/  FMUL.FTZ R34, R29, UR13 ;  /* 0x0000000d1d227c20 */ /* 0x000fe20008410000 */
[----:B------:R-:W-:Y:S01]  /*30e0*/  SHF.L.U32 R29, R4, 0x10, RZ ;  /* 0x00000010041d7819 */ /* 0x000fe200000006ff */
[--C-:B-----5:R-:W-:Y:S01]  /*30f0*/  FFMA.FTZ R32, R23, R6, R21.reuse ;  /* 0x0000000617207223 */ /* 0x120fe20000010015 */
[----:B------:R-:W-:Y:S01]  /*3100*/  FADD.FTZ R35, R35, -UR12 ;  /* 0x8000000c23237e21 */ /* 0x000fe20008010000 */
[----:B------:R-:W-:-:S02]  /*3110*/  FFMA.FTZ R38, R23, R34, R21 ;  /* 0x0000002217267223 */ /* 0x000fc40000010015 */
[----:B------:R-:W-:Y:S01]  /*3120*/  FMUL.FTZ R25, R32, -1.4426950216293334961 ;  /* 0xbfb8aa3b20197820 */ /* 0x000fe20000410000 */
[----:B------:R-:W-:Y:S01]  /*3130*/  FADD.FTZ R29, R29, -UR12 ;  /* 0x8000000c1d1d7e21 */ /* 0x000fe20008010000 */
[----:B------:R-:W-:Y:S01]  /*3140*/  FMUL.FTZ R33, R38, -1.4426950216293334961 ;  /* 0xbfb8aa3b26217820 */ /* 0x000fe20000410000 */
[----:B------:R-:W-:-:S03]  /*3150*/  FMUL.FTZ R39, R35, UR13 ;  /* 0x0000000d23277c20 */ /* 0x000fc60008410000 */
[----:B------:R-:W0:Y:S01]  /*3160*/  MUFU.EX2 R25, R25 ;  /* 0x0000001900197308 */ /* 0x000e220000000800 */
[----:B------:R-:W-:-:S04]  /*3170*/  FFMA.FTZ R24, R22, R39, R20 ;  /* 0x0000002716187223 */ /* 0x000fc80000010014 */
[----:B------:R-:W-:-:S06]  /*3180*/  FMUL.FTZ R37, R24, -1.4426950216293334961 ;  /* 0xbfb8aa3b18257820 */ /* 0x000fcc0000410000 */
[----:B------:R-:W-:Y:S01]  /*3190*/  MUFU.EX2 R37, R37 ;  /* 0x0000002500257308 */ /* 0x000fe20000000800 */
[----:B0-----:R-:W-:Y:S01]  /*31a0*/  FADD.FTZ R27, R25, 1 ;  /* 0x3f800000191b7421 */ /* 0x001fe20000010000 */
[----:B------:R-:W-:-:S03]  /*31b0*/  FMUL.FTZ R25, R29, UR13 ;  /* 0x0000000d1d197c20 */ /* 0x000fc60008410000 */
[----:B------:R0:W1:Y:S08]  /*31c0*/  MUFU.RCP R30, R27 ;  /* 0x0000001b001e7308 */ /* 0x0000700000001000 */
[----:B0-----:R-:W0:Y:S01]  /*31d0*/  MUFU.EX2 R27, R33 ;  /* 0x00000021001b7308 */ /* 0x001e220000000800 */
[----:B-1----:R-:W-:Y:S01]  /*31e0*/  FMUL.FTZ R29, R31, R30 ;  /* 0x0000001e1f1d7220 */ /* 0x002fe20000410000 */
[----:B------:R-:W-:Y:S01]  /*31f0*/  FADD.FTZ R31, -R30, 1 ;  /* 0x3f8000001e1f7421 */ /* 0x000fe20000010100 */
[----:B------:R-:W-:-:S03]  /*3200*/  FFMA.FTZ R30, R22, R25, R20 ;  /* 0x00000019161e7223 */ /* 0x000fc60000010014 */
[----:B------:R-:W-:Y:S01]  /*3210*/  FFMA.FTZ R32, R32, R31, 1 ;  /* 0x3f80000020207423 */ /* 0x000fe2000001001f */
[----:B------:R-:W-:Y:S01]  /*3220*/  FMUL.FTZ R31, R30, -1.4426950216293334961 ;  /* 0xbfb8aa3b1e1f7820 */ /* 0x000fe20000410000 */
[----:B0-----:R-:W-:Y:S01]  /*3230*/  FADD.FTZ R45, R27, 1 ;  /* 0x3f8000001b2d7421 */ /* 0x001fe20000010000 */
[----:B------:R-:W-:Y:S01]  /*3240*/  SHF.L.U32 R27, R60, 0x10, RZ ;  /* 0x000000103c1b7819 */ /* 0x000fe200000006ff */
[----:B------:R-:W-:-:S03]  /*3250*/  FMUL.FTZ R29, R29, R32 ;  /* 0x000000201d1d7220 */ /* 0x000fc60000410000 */
[----:B------:R-:W0:Y:S01]  /*3260*/  MUFU.EX2 R31, R31 ;  /* 0x0000001f001f7308 */ /* 0x000e220000000800 */
[----:B------:R-:W-:-:S03]  /*3270*/  FADD.FTZ R27, R27, -UR12 ;  /* 0x8000000c1b1b7e21 */ /* 0x000fc60008010000 */
[----:B------:R-:W1:Y:S01]  /*3280*/  MUFU.RCP R45, R45 ;  /* 0x0000002d002d7308 */ /* 0x000e620000001000 */
[----:B------:R-:W-:-:S04]  /*3290*/  FMUL.FTZ R33, R27, UR13 ;  /* 0x0000000d1b217c20 */ /* 0x000fc80008410000 */
[----:B------:R-:W-:-:S04]  /*32a0*/  FFMA.FTZ R27, R22, R33, R20 ;  /* 0x00000021161b7223 */ /* 0x000fc80000010014 */
[----:B------:R-:W-:Y:S01]  /*32b0*/  FMUL.FTZ R36, R27, -1.4426950216293334961 ;  /* 0xbfb8aa3b1b247820 */ /* 0x000fe20000410000 */
[----:B0-----:R-:W-:-:S05]  /*32c0*/  FADD.FTZ R35, R31, 1 ;  /* 0x3f8000001f237421 */ /* 0x001fca0000010000 */
[----:B------:R-:W0:Y:S01]  /*32d0*/  MUFU.EX2 R36, R36 ;  /* 0x0000002400247308 */ /* 0x000e220000000800 */
[----:B-1----:R-:W-:-:S03]  /*32e0*/  FMUL.FTZ R31, R28, R45 ;  /* 0x0000002d1c1f7220 */ /* 0x002fc60000410000 */
[----:B------:R-:W1:Y:S01]  /*32f0*/  MUFU.RCP R35, R35 ;  /* 0x0000002300237308 */ /* 0x000e620000001000 */
[----:B------:R-:W-:Y:S01]  /*3300*/  FADD.FTZ R28, R37, 1 ;  /* 0x3f800000251c7421 */ /* 0x000fe20000010000 */
[----:B------:R-:W-:-:S04]  /*3310*/  FADD.FTZ R47, -R45, 1 ;  /* 0x3f8000002d2f7421 */ /* 0x000fc80000010100 */
[----:B------:R-:W-:Y:S02]  /*3320*/  FFMA.FTZ R38, R38, R47, 1 ;  /* 0x3f80000026267423 */ /* 0x000fe4000001002f */
[----:B------:R-:W2:Y:S01]  /*3330*/  MUFU.RCP R28, R28 ;  /* 0x0000001c001c7308 */ /* 0x000ea20000001000 */
[----:B0-----:R-:W-:Y:S01]  /*3340*/  FADD.FTZ R45, R36, 1 ;  /* 0x3f800000242d7421 */ /* 0x001fe20000010000 */
[----:B------:R-:W-:Y:S01]  /*3350*/  FMUL.FTZ R38, R31, R38 ;  /* 0x000000261f267220 */ /* 0x000fe20000410000 */
[----:B-1----:R-:W-:-:S04]  /*3360*/  FADD.FTZ R37, -R35, 1 ;  /* 0x3f80000023257421 */ /* 0x002fc80000010100 */
[----:B------:R-:W-:Y:S01]  /*3370*/  FFMA.FTZ R30, R30, R37, 1 ;  /* 0x3f8000001e1e7423 */ /* 0x000fe20000010025 */
[----:B------:R-:W-:Y:S02]  /*3380*/  FMUL.FTZ R37, R46, R35 ;  /* 0x000000232e257220 */ /* 0x000fe40000410000 */
[----:B------:R-:W0:Y:S02]  /*3390*/  MUFU.RCP R35, R45 ;  /* 0x0000002d00237308 */ /* 0x000e240000001000 */
[----:B------:R-:W-:Y:S01]  /*33a0*/  FMUL.FTZ R30, R37, R30 ;  /* 0x0000001e251e7220 */ /* 0x000fe20000410000 */
[----:B--2---:R-:W-:-:S03]  /*33b0*/  FADD.FTZ R37, -R28, 1 ;  /* 0x3f8000001c257421 */ /* 0x004fc60000010100 */
[----:B------:R-:W-:Y:S01]  /*33c0*/  FADD.FTZ R47, RZ, R30 ;  /* 0x0000001eff2f7221 */ /* 0x000fe20000010000 */
[----:B------:R-:W-:Y:S01]  /*33d0*/  FFMA.FTZ R46, R24, R37, 1 ;  /* 0x3f800000182e7423 */ /* 0x000fe20000010025 */
[----:B------:R-:W-:Y:S02]  /*33e0*/  SHF.L.U32 R24, R78, 0x10, RZ ;  /* 0x000000104e187819 */ /* 0x000fe400000006ff */
[----:B------:R-:W-:-:S03]  /*33f0*/  SHF.L.U32 R37, R2, 0x10, RZ ;  /* 0x0000001002257819 */ /* 0x000fc600000006ff */
[----:B------:R-:W-:Y:S02]  /*3400*/  FADD.FTZ R24, R24, -UR12 ;  /* 0x8000000c18187e21 */ /* 0x000fe40008010000 */
[----:B------:R-:W-:Y:S01]  /*3410*/  FMUL.FTZ R37, R37, R28 ;  /* 0x0000001c25257220 */ /* 0x000fe20000410000 */
[----:B------:R-:W-:Y:S01]  /*3420*/  SHF.L.U32 R28, R0, 0x10, RZ ;  /* 0x00000010001c7819 */ /* 0x000fe200000006ff */
[----:B------:R-:W-:Y:S01]  /*3430*/  FMUL.FTZ R24, R24, UR13 ;  /* 0x0000000d18187c20 */ /* 0x000fe20008410000 */
[----:B0-----:R-:W-:Y:S01]  /*3440*/  FADD.FTZ R32, -R35, 1 ;  /* 0x3f80000023207421 */ /* 0x001fe20000010100 */
[----:B------:R-:W-:Y:S01]  /*3450*/  FMUL.FTZ R46, R37, R46 ;  /* 0x0000002e252e7220 */ /* 0x000fe20000410000 */
[----:B------:R-:W-:Y:S01]  /*3460*/  FMUL.FTZ R37, R23, R29 ;  /* 0x0000001d17257220 */ /* 0x000fe20000410000 */
[----:B------:R-:W-:Y:S01]  /*3470*/  FMUL.FTZ R35, R28, R35 ;  /* 0x000000231c237220 */ /* 0x000fe20000410000 */
[----:B------:R-:W-:Y:S01]  /*3480*/  FFMA.FTZ R32, R27, R32, 1 ;  /* 0x3f8000001b207423 */ /* 0x000fe20000010020 */
[----:B------:R-:W-:Y:S01]  /*3490*/  FFMA.FTZ R27, R23, R24, R21 ;  /* 0x00000018171b7223 */ /* 0x000fe20000010015 */
[----:B------:R-:W-:Y:S01]  /*34a0*/  SHF.L.U32 R28, R26, 0x10, RZ ;  /* 0x000000101a1c7819 */ /* 0x000fe200000006ff */
[----:B------:R-:W-:Y:S01]  /*34b0*/  FADD.FTZ R47, R47, R46 ;  /* 0x0000002e2f2f7221 */ /* 0x000fe20000010000 */
[----:B------:R-:W-:Y:S01]  /*34c0*/  FMUL.FTZ R32, R35, R32 ;  /* 0x0000002023207220 */ /* 0x000fe20000410000 */
[----:B------:R-:W-:-:S03]  /*34d0*/  FMUL.FTZ R36, R27, -1.4426950216293334961 ;  /* 0xbfb8aa3b1b247820 */ /* 0x000fc60000410000 */
[----:B------:R-:W-:-:S03]  /*34e0*/  FADD.FTZ R47, R47, R32 ;  /* 0x000000202f2f7221 */ /* 0x000fc60000010000 */
[----:B------:R-:W0:Y:S02]  /*34f0*/  MUFU.EX2 R36, R36 ;  /* 0x0000002400247308 */ /* 0x000e240000000800 */
[----:B0-----:R-:W-:Y:S01]  /*3500*/  FADD.FTZ R45, R36, 1 ;  /* 0x3f800000242d7421 */ /* 0x001fe20000010000 */
[----:B------:R-:W-:-:S05]  /*3510*/  FFMA.FTZ R36, R25, R30, RZ ;  /* 0x0000001e19247223 */ /* 0x000fca00000100ff */
[----:B------:R-:W0:Y:S02]  /*3520*/  MUFU.RCP R45, R45 ;  /* 0x0000002d002d7308 */ /* 0x000e240000001000 */
[----:B0-----:R-:W-:Y:S01]  /*3530*/  FADD.FTZ R26, -R45, 1 ;  /* 0x3f8000002d1a7421 */ /* 0x001fe20000010100 */
[----:B------:R-:W-:-:S03]  /*3540*/  FMUL.FTZ R28, R28, R45 ;  /* 0x0000002d1c1c7220 */ /* 0x000fc60000410000 */
[----:B------:R-:W-:Y:S01]  /*3550*/  FFMA.FTZ R27, R27, R26, 1 ;  /* 0x3f8000001b1b7423 */ /* 0x000fe2000001001a */
[----:B------:R-:W-:Y:S01]  /*3560*/  FMUL.FTZ R26, R22, R30 ;  /* 0x0000001e161a7220 */ /* 0x000fe20000410000 */
[----:B------:R-:W-:Y:S01]  /*3570*/  FFMA.FTZ R30, R39, R46, R36 ;  /* 0x0000002e271e7223 */ /* 0x000fe20000010024 */
[----:B------:R-:W-:Y:S01]  /*3580*/  SHF.L.U32 R36, R43, 0x10, RZ ;  /* 0x000000102b247819 */ /* 0x000fe200000006ff */
[----:B------:R-:W-:Y:S01]  /*3590*/  FMUL.FTZ R28, R28, R27 ;  /* 0x0000001b1c1c7220 */ /* 0x000fe20000410000 */
[----:B------:R-:W-:Y:S01]  /*35a0*/  SHF.L.U32 R27, R59, 0x10, RZ ;  /* 0x000000103b1b7819 */ /* 0x000fe200000006ff */
[----:B------:R-:W-:Y:S01]  /*35b0*/  FFMA.FTZ R31, R25, R26, RZ ;  /* 0x0000001a191f7223 */ /* 0x000fe200000100ff */
[----:B------:R-:W-:Y:S01]  /*35c0*/  FADD.FTZ R26, RZ, R26 ;  /* 0x0000001aff1a7221 */ /* 0x000fe20000010000 */
[----:B------:R-:W-:Y:S01]  /*35d0*/  FMUL.FTZ R46, R22, R46 ;  /* 0x0000002e162e7220 */ /* 0x000fe20000410000 */
[----:B------:R-:W-:Y:S01]  /*35e0*/  FFMA.FTZ R30, R33, R32, R30 ;  /* 0x00000020211e7223 */ /* 0x000fe2000001001e */
[----:B------:R-:W-:Y:S01]  /*35f0*/  FADD.FTZ R27, R27, -UR12 ;  /* 0x8000000c1b1b7e21 */ /* 0x000fe20008010000 */
[----:B------:R-:W-:Y:S01]  /*3600*/  FFMA.FTZ R31, R6, R37, R31 ;  /* 0x00000025061f7223 */ /* 0x000fe2000001001f */
[----:B------:R-:W-:-:S02]  /*3610*/  FADD.FTZ R37, R37, R26 ;  /* 0x0000001a25257221 */ /* 0x000fc40000010000 */
[----:B------:R-:W-:Y:S01]  /*3620*/  FMUL.FTZ R35, R27, UR13 ;  /* 0x0000000d1b237c20 */ /* 0x000fe20008410000 */
[----:B------:R-:W-:Y:S01]  /*3630*/  FFMA.FTZ R39, R39, R46, R31 ;  /* 0x0000002e27277223 */ /* 0x000fe2000001001f */
[----:B------:R-:W-:Y:S01]  /*3640*/  FADD.FTZ R37, R37, R46 ;  /* 0x0000002e25257221 */ /* 0x000fe20000010000 */
[----:B------:R-:W-:Y:S01]  /*3650*/  FADD.FTZ R31, RZ, R29 ;  /* 0x0000001dff1f7221 */ /* 0x000fe20000010000 */
[----:B------:R-:W-:-:S03]  /*3660*/  FFMA.FTZ R26, R22, R35, R20 ;  /* 0x00000023161a7223 */ /* 0x000fc60000010014 */
[----:B------:R-:W-:Y:S01]  /*3670*/  FADD.FTZ R31, R31, R38 ;  /* 0x000000261f1f7221 */ /* 0x000fe20000010000 */
[----:B------:R-:W-:-:S03]  /*3680*/  FMUL.FTZ R45, R26, -1.4426950216293334961 ;  /* 0xbfb8aa3b1a2d7820 */ /* 0x000fc60000410000 */
[----:B------:R-:W-:-:S03]  /*3690*/  FADD.FTZ R31, R31, R28 ;  /* 0x0000001c1f1f7221 */ /* 0x000fc60000010000 */
[----:B------:R-:W0:Y:S02]  /*36a0*/  MUFU.EX2 R45, R45 ;  /* 0x0000002d002d7308 */ /* 0x000e240000000800 */
[----:B0-----:R-:W-:Y:S01]  /*36b0*/  FADD.FTZ R27, R45, 1 ;  /* 0x3f8000002d1b7421 */ /* 0x001fe20000010000 */
[----:B------:R-:W-:Y:S01]  /*36c0*/  FFMA.FTZ R45, R6, R29, RZ ;  /* 0x0000001d062d7223 */ /* 0x000fe200000100ff */
[----:B------:R-:W-:-:S03]  /*36d0*/  FMUL.FTZ R6, R23, R38 ;  /* 0x0000002617067220 */ /* 0x000fc60000410000 */
[C---:B------:R-:W-:Y:S01]  /*36e0*/  FFMA.FTZ R29, R34.reuse, R38, R45 ;  /* 0x00000026221d7223 */ /* 0x040fe2000001002d */
[----:B------:R-:W0:Y:S01]  /*36f0*/  MUFU.RCP R27, R27 ;  /* 0x0000001b001b7308 */ /* 0x000e220000001000 */
[----:B------:R-:W-:Y:S01]  /*3700*/  FFMA.FTZ R39, R34, R6, R39 ;  /* 0x0000000622277223 */ /* 0x000fe20000010027 */
[----:B------:R-:W-:Y:S01]  /*3710*/  SHF.L.U32 R34, R76, 0x10, RZ ;  /* 0x000000104c227819 */ /* 0x000fe200000006ff */
[----:B------:R-:W-:Y:S01]  /*3720*/  FADD.FTZ R37, R6, R37 ;  /* 0x0000002506257221 */ /* 0x000fe20000010000 */
[----:B------:R-:W-:Y:S01]  /*3730*/  FMUL.FTZ R6, R22, R32 ;  /* 0x0000002016067220 */ /* 0x000fe20000410000 */
[----:B------:R-:W-:-:S03]  /*3740*/  FFMA.FTZ R29, R24, R28, R29 ;  /* 0x0000001c181d7223 */ /* 0x000fc6000001001d */
[----:B------:R-:W-:Y:S01]  /*3750*/  FADD.FTZ R37, R37, R6 ;  /* 0x0000000625257221 */ /* 0x000fe20000010000 */
[----:B0-----:R-:W-:Y:S01]  /*3760*/  FADD.FTZ R25, -R27, 1 ;  /* 0x3f8000001b197421 */ /* 0x001fe20000010100 */
[----:B------:R-:W-:-:S03]  /*3770*/  FMUL.FTZ R36, R36, R27 ;  /* 0x0000001b24247220 */ /* 0x000fc60000410000 */
[----:B------:R-:W-:Y:S01]  /*3780*/  FFMA.FTZ R25, R26, R25, 1 ;  /* 0x3f8000001a197423 */ /* 0x000fe20000010019 */
[----:B------:R-:W-:-:S03]  /*3790*/  SHF.L.U32 R26, R77, 0x10, RZ ;  /* 0x000000104d1a7819 */ /* 0x000fc600000006ff */
[----:B------:R-:W-:Y:S02]  /*37a0*/  FMUL.FTZ R36, R36, R25 ;  /* 0x0000001924247220 */ /* 0x000fe40000410000 */
[----:B------:R-:W-:Y:S02]  /*37b0*/  FADD.FTZ R26, R26, -UR12 ;  /* 0x8000000c1a1a7e21 */ /* 0x000fe40008010000 */
[----:B------:R-:W-:Y:S01]  /*37c0*/  FADD.FTZ R47, R47, R36 ;  /* 0x000000242f2f7221 */ /* 0x000fe20000010000 */
[-C--:B------:R-:W-:Y:S01]  /*37d0*/  FFMA.FTZ R30, R35, R36.reuse, R30 ;  /* 0x00000024231e7223 */ /* 0x080fe2000001001e */
[----:B------:R-:W-:Y:S01]  /*37e0*/  FMUL.FTZ R26, R26, UR13 ;  /* 0x0000000d1a1a7c20 */ /* 0x000fe20008410000 */
[----:B------:R-:W-:-:S03]  /*37f0*/  FMUL.FTZ R36, R22, R36 ;  /* 0x0000002416247220 */ /* 0x000fc60000410000 */
[----:B------:R-:W-:-:S04]  /*3800*/  FFMA.FTZ R25, R23, R26, R21 ;  /* 0x0000001a17197223 */ /* 0x000fc80000010015 */
[----:B------:R-:W-:-:S06]  /*3810*/  FMUL.FTZ R46, R25, -1.4426950216293334961 ;  /* 0xbfb8aa3b192e7820 */ /* 0x000fcc0000410000 */
[----:B------:R-:W0:Y:S02]  /*3820*/  MUFU.EX2 R46, R46 ;  /* 0x0000002e002e7308 */ /* 0x000e240000000800 */
[----:B0-----:R-:W-:Y:S01]  /*3830*/  FADD.FTZ R27, R46, 1 ;  /* 0x3f8000002e1b7421 */ /* 0x001fe20000010000 */
[----:B------:R-:W-:Y:S01]  /*3840*/  FFMA.FTZ R46, R33, R6, R39 ;  /* 0x00000006212e7223 */ /* 0x000fe20000010027 */
[----:B------:R-:W-:-:S04]  /*3850*/  SHF.L.U32 R33, R42, 0x10, RZ ;  /* 0x000000102a217819 */ /* 0x000fc800000006ff */
[----:B------:R-:W0:Y:S02]  /*3860*/  MUFU.RCP R27, R27 ;  /* 0x0000001b001b7308 */ /* 0x000e240000001000 */
[----:B0-----:R-:W-:Y:S01]  /*3870*/  FMUL.FTZ R34, R34, R27 ;  /* 0x0000001b22227220 */ /* 0x001fe20000410000 */
[----:B------:R-:W-:Y:S01]  /*3880*/  FADD.FTZ R38, -R27, 1 ;  /* 0x3f8000001b267421 */ /* 0x000fe20000010100 */
[----:B------:R-:W-:-:S03]  /*3890*/  SHF.L.U32 R27, R58, 0x10, RZ ;  /* 0x000000103a1b7819 */ /* 0x000fc600000006ff */
[----:B------:R-:W-:Y:S02]  /*38a0*/  FFMA.FTZ R25, R25, R38, 1 ;  /* 0x3f80000019197423 */ /* 0x000fe40000010026 */
[----:B------:R-:W-:Y:S02]  /*38b0*/  FADD.FTZ R27, R27, -UR12 ;  /* 0x8000000c1b1b7e21 */ /* 0x000fe40008010000 */
[----:B------:R-:W-:Y:S02]  /*38c0*/  FMUL.FTZ R34, R34, R25 ;  /* 0x0000001922227220 */ /* 0x000fe40000410000 */
[----:B------:R-:W-:Y:S02]  /*38d0*/  FMUL.FTZ R27, R27, UR13 ;  /* 0x0000000d1b1b7c20 */ /* 0x000fe40008410000 */
[----:B------:R-:W-:Y:S01]  /*38e0*/  FADD.FTZ R31, R31, R34 ;  /* 0x000000221f1f7221 */ /* 0x000fe20000010000 */
[-C--:B------:R-:W-:Y:S01]  /*38f0*/  FFMA.FTZ R29, R26, R34.reuse, R29 ;  /* 0x000000221a1d7223 */ /* 0x080fe2000001001d */
[----:B------:R-:W-:Y:S01]  /*3900*/  FFMA.FTZ R25, R22, R27, R20 ;  /* 0x0000001b16197223 */ /* 0x000fe20000010014 */
[----:B------:R-:W-:-:S03]  /*3910*/  FMUL.FTZ R34, R23, R34 ;  /* 0x0000002217227220 */ /* 0x000fc60000410000 */
[----:B------:R-:W-:-:S06]  /*3920*/  FMUL.FTZ R45, R25, -1.4426950216293334961 ;  /* 0xbfb8aa3b192d7820 */ /* 0x000fcc0000410000 */
[----:B------:R-:W0:Y:S02]  /*3930*/  MUFU.EX2 R45, R45 ;  /* 0x0000002d002d7308 */ /* 0x000e240000000800 */
[----:B0-----:R-:W-:-:S06]  /*3940*/  FADD.FTZ R38, R45, 1 ;  /* 0x3f8000002d267421 */ /* 0x001fcc0000010000 */
[----:B------:R-:W0:Y:S02]  /*3950*/  MUFU.RCP R38, R38 ;  /* 0x0000002600267308 */ /* 0x000e240000001000 */
[----:B0-----:R-:W-:Y:S01]  /*3960*/  FMUL.FTZ R32, R33, R38 ;  /* 0x0000002621207220 */ /* 0x001fe20000410000 */
[----:B------:R-:W-:-:S04]  /*3970*/  FADD.FTZ R33, -R38, 1 ;  /* 0x3f80000026217421 */ /* 0x000fc80000010100 */
[----:B------:R-:W-:Y:S01]  /*3980*/  FFMA.FTZ R33, R25, R33, 1 ;  /* 0x3f80000019217423 */ /* 0x000fe20000010021 */
[----:B------:R-:W-:-:S03]  /*3990*/  SHF.L.U32 R25, R84, 0x10, RZ ;  /* 0x0000001054197819 */ /* 0x000fc600000006ff */
[----:B------:R-:W-:Y:S02]  /*39a0*/  FMUL.FTZ R32, R32, R33 ;  /* 0x0000002120207220 */ /* 0x000fe40000410000 */
[----:B------:R-:W-:Y:S02]  /*39b0*/  FADD.FTZ R25, R25, -UR12 ;  /* 0x8000000c19197e21 */ /* 0x000fe40008010000 */
[----:B------:R-:W-:Y:S01]  /*39c0*/  FADD.FTZ R47, R47, R32 ;  /* 0x000000202f2f7221 */ /* 0x000fe20000010000 */
[----:B------:R-:W-:Y:S01]  /*39d0*/  FFMA.FTZ R30, R27, R32, R30 ;  /* 0x000000201b1e7223 */ /* 0x000fe2000001001e */
[----:B------:R-:W-:Y:S01]  /*39e0*/  FMUL.FTZ R38, R25, UR13 ;  /* 0x0000000d19267c20 */ /* 0x000fe20008410000 */
[C---:B------:R-:W-:Y:S01]  /*39f0*/  FMUL.FTZ R25, R23.reuse, R28 ;  /* 0x0000001c17197220 */ /* 0x040fe20000410000 */
[----:B------:R-:W-:Y:S02]  /*3a00*/  FMUL.FTZ R32, R22, R32 ;  /* 0x0000002016207220 */ /* 0x000fe40000410000 */
[----:B------:R-:W-:Y:S01]  /*3a10*/  FFMA.FTZ R6, R23, R38, R21 ;  /* 0x0000002617067223 */ /* 0x000fe20000010015 */
[----:B------:R-:W-:Y:S01]  /*3a20*/  FFMA.FTZ R33, R24, R25, R46 ;  /* 0x0000001918217223 */ /* 0x000fe2000001002e */
[----:B------:R-:W-:Y:S01]  /*3a30*/  SHF.L.U32 R24, R75, 0x10, RZ ;  /* 0x000000104b187819 */ /* 0x000fe200000006ff */
[----:B------:R-:W-:Y:S01]  /*3a40*/  FADD.FTZ R37, R25, R37 ;  /* 0x0000002519257221 */ /* 0x000fe20000010000 */
[----:B------:R-:W-:Y:S01]  /*3a50*/  FMUL.FTZ R45, R6, -1.4426950216293334961 ;  /* 0xbfb8aa3b062d7820 */ /* 0x000fe20000410000 */
[----:B------:R-:W-:-:S02]  /*3a60*/  FFMA.FTZ R35, R35, R36, R33 ;  /* 0x0000002423237223 */ /* 0x000fc40000010021 */
[----:B------:R-:W-:Y:S02]  /*3a70*/  FADD.FTZ R37, R37, R36 ;  /* 0x0000002425257221 */ /* 0x000fe40000010000 */
[----:B------:R-:W-:Y:S01]  /*3a80*/  FFMA.FTZ R35, R26, R34, R35 ;  /* 0x000000221a237223 */ /* 0x000fe20000010023 */
[----:B------:R-:W0:Y:S01]  /*3a90*/  MUFU.EX2 R45, R45 ;  /* 0x0000002d002d7308 */ /* 0x000e220000000800 */
[----:B------:R-:W-:Y:S01]  /*3aa0*/  SHF.L.U32 R26, R74, 0x10, RZ ;  /* 0x000000104a1a7819 */ /* 0x000fe200000006ff */
[----:B------:R-:W-:Y:S01]  /*3ab0*/  FADD.FTZ R37, R34, R37 ;  /* 0x0000002522257221 */ /* 0x000fe20000010000 */
[----:B------:R-:W-:-:S03]  /*3ac0*/  FFMA.FTZ R27, R27, R32, R35 ;  /* 0x000000201b1b7223 */ /* 0x000fc60000010023 */
[----:B------:R-:W-:Y:S01]  /*3ad0*/  FADD.FTZ R37, R37, R32 ;  /* 0x0000002025257221 */ /* 0x000fe20000010000 */
[----:B0-----:R-:W-:-:S06]  /*3ae0*/  FADD.FTZ R39, R45, 1 ;  /* 0x3f8000002d277421 */ /* 0x001fcc0000010000 */
[----:B------:R-:W0:Y:S02]  /*3af0*/  MUFU.RCP R39, R39 ;  /* 0x0000002700277308 */ /* 0x000e240000001000 */
        /* <DEDUP_REMOVED lines=9> */
[----:B------:R-:W-:Y:S01]  /*3b90*/  SHF.L.U32 R28, R7, 0x10, RZ ;  /* 0x00000010071c7819 */ /* 0x000fe200000006ff */
[----:B------:R-:W-:Y:S02]  /*3ba0*/  FMUL.FTZ R6, R23, R6 ;  /* 0x0000000617067220 */ /* 0x000fe40000410000 */
[----:B------:R-:W-:-:S02]  /*3bb0*/  FFMA.FTZ R24, R22, R45, R20 ;  /* 0x0000002d16187223 */ /* 0x000fc40000010014 */
[----:B------:R-:W-:Y:S01]  /*3bc0*/  FFMA.FTZ R27, R38, R6, R27 ;  /* 0x00000006261b7223 */ /* 0x000fe2000001001b */
[----:B------:R-:W-:Y:S01]  /*3bd0*/  FADD.FTZ R37, R6, R37 ;  /* 0x0000002506257221 */ /* 0x000fe20000010000 */
[----:B------:R-:W-:-:S06]  /*3be0*/  FMUL.FTZ R39, R24, -1.4426950216293334961 ;  /* 0xbfb8aa3b18277820 */ /* 0x000fcc0000410000 */
[----:B------:R-:W0:Y:S02]  /*3bf0*/  MUFU.EX2 R39, R39 ;  /* 0x0000002700277308 */ /* 0x000e240000000800 */
[----:B0-----:R-:W-:-:S06]  /*3c00*/  FADD.FTZ R25, R39, 1 ;  /* 0x3f80000027197421 */ /* 0x001fcc0000010000 */
[----:B------:R-:W0:Y:S02]  /*3c10*/  MUFU.RCP R25, R25 ;  /* 0x0000001900197308 */ /* 0x000e240000001000 */
[----:B0-----:R-:W-:Y:S01]  /*3c20*/  FADD.FTZ R33, -R25, 1 ;  /* 0x3f80000019217421 */ /* 0x001fe20000010100 */
[----:B------:R-:W-:-:S03]  /*3c30*/  FMUL.FTZ R28, R28, R25 ;  /* 0x000000191c1c7220 */ /* 0x000fc60000410000 */
[----:B------:R-:W-:Y:S01]  /*3c40*/  FFMA.FTZ R33, R24, R33, 1 ;  /* 0x3f80000018217423 */ /* 0x000fe20000010021 */
[----:B------:R-:W-:-:S05]  /*3c50*/  SHF.L.U32 R24, R83, 0x10, RZ ;  /* 0x0000001053187819 */ /* 0x000fca00000006ff */
[----:B------:R-:W-:Y:S01]  /*3c60*/  FADD.FTZ R39, R24, -UR12 ;  /* 0x8000000c18277e21 */ /* 0x000fe20008010000 */
[----:B------:R-:W-:-:S03]  /*3c70*/  FMUL.FTZ R24, R28, R33 ;  /* 0x000000211c187220 */ /* 0x000fc60000410000 */
[----:B------:R-:W-:Y:S01]  /*3c80*/  FMUL.FTZ R28, R39, UR13 ;  /* 0x0000000d271c7c20 */ /* 0x000fe20008410000 */
[----:B------:R-:W-:Y:S01]  /*3c90*/  FADD.FTZ R47, R47, R24 ;  /* 0x000000182f2f7221 */ /* 0x000fe20000010000 */
[-C--:B------:R-:W-:Y:S01]  /*3ca0*/  FFMA.FTZ R30, R45, R24.reuse, R30 ;  /* 0x000000182d1e7223 */ /* 0x080fe2000001001e */
[----:B------:R-:W-:Y:S01]  /*3cb0*/  FMUL.FTZ R24, R22, R24 ;  /* 0x0000001816187220 */ /* 0x000fe20000410000 */
[----:B------:R-:W-:-:S03]  /*3cc0*/  FFMA.FTZ R25, R23, R28, R21 ;  /* 0x0000001c17197223 */ /* 0x000fc60000010015 */
[----:B------:R-:W-:Y:S01]  /*3cd0*/  FFMA.FTZ R45, R45, R24, R27 ;  /* 0x000000182d2d7223 */ /* 0x000fe2000001001b */
[----:B------:R-:W-:Y:S01]  /*3ce0*/  FMUL.FTZ R36, R25, -1.4426950216293334961 ;  /* 0xbfb8aa3b19247820 */ /* 0x000fe20000410000 */
[----:B------:R-:W-:-:S05]  /*3cf0*/  FADD.FTZ R37, R37, R24 ;  /* 0x0000001825257221 */ /* 0x000fca0000010000 */
[----:B------:R-:W0:Y:S02]  /*3d00*/  MUFU.EX2 R36, R36 ;  /* 0x0000002400247308 */ /* 0x000e240000000800 */
[----:B0-----:R-:W-:Y:S01]  /*3d10*/  FADD.FTZ R33, R36, 1 ;  /* 0x3f80000024217421 */ /* 0x001fe20000010000 */
[----:B------:R-:W-:-:S05]  /*3d20*/  SHF.L.U32 R36, R56, 0x10, RZ ;  /* 0x0000001038247819 */ /* 0x000fca00000006ff */
[----:B------:R-:W0:Y:S01]  /*3d30*/  MUFU.RCP R33, R33 ;  /* 0x0000002100217308 */ /* 0x000e220000001000 */
[----:B------:R-:W-:-:S04]  /*3d40*/  FADD.FTZ R36, R36, -UR12 ;  /* 0x8000000c24247e21 */ /* 0x000fc80008010000 */
[----:B------:R-:W-:Y:S01]  /*3d50*/  FMUL.FTZ R39, R36, UR13 ;  /* 0x0000000d24277c20 */ /* 0x000fe20008410000 */
[----:B------:R-:W-:Y:S01]  /*3d60*/  SHF.L.U32 R36, R8, 0x10, RZ ;  /* 0x0000001008247819 */ /* 0x000fe200000006ff */
[----:B0-----:R-:W-:Y:S01]  /*3d70*/  FADD.FTZ R46, -R33, 1 ;  /* 0x3f800000212e7421 */ /* 0x001fe20000010100 */
[----:B------:R-:W-:-:S03]  /*3d80*/  FMUL.FTZ R26, R26, R33 ;  /* 0x000000211a1a7220 */ /* 0x000fc60000410000 */
[----:B------:R-:W-:-:S04]  /*3d90*/  FFMA.FTZ R25, R25, R46, 1 ;  /* 0x3f80000019197423 */ /* 0x000fc8000001002e */
[----:B------:R-:W-:Y:S01]  /*3da0*/  FMUL.FTZ R26, R26, R25 ;  /* 0x000000191a1a7220 */ /* 0x000fe20000410000 */
[----:B------:R-:W-:-:S03]  /*3db0*/  FFMA.FTZ R25, R22, R39, R20 ;  /* 0x0000002716197223 */ /* 0x000fc60000010014 */
[----:B------:R-:W-:Y:S01]  /*3dc0*/  FADD.FTZ R31, R31, R26 ;  /* 0x0000001a1f1f7221 */ /* 0x000fe20000010000 */
[----:B------:R-:W-:Y:S01]  /*3dd0*/  FMUL.FTZ R34, R25, -1.4426950216293334961 ;  /* 0xbfb8aa3b19227820 */ /* 0x000fe20000410000 */
[-C--:B------:R-:W-:Y:S01]  /*3de0*/  FFMA.FTZ R29, R28, R26.reuse, R29 ;  /* 0x0000001a1c1d7223 */ /* 0x080fe2000001001d */
[----:B------:R-:W-:-:S04]  /*3df0*/  FMUL.FTZ R26, R23, R26 ;  /* 0x0000001a171a7220 */ /* 0x000fc80000410000 */
[----:B------:R-:W0:Y:S01]  /*3e00*/  MUFU.EX2 R34, R34 ;  /* 0x0000002200227308 */ /* 0x000e220000000800 */
[----:B------:R-:W-:Y:S01]  /*3e10*/  FFMA.FTZ R45, R28, R26, R45 ;  /* 0x0000001a1c2d7223 */ /* 0x000fe2000001002d */
[----:B------:R-:W-:Y:S01]  /*3e20*/  SHF.L.U32 R28, R71, 0x10, RZ ;  /* 0x00000010471c7819 */ /* 0x000fe200000006ff */
[----:B------:R-:W-:Y:S01]  /*3e30*/  FADD.FTZ R37, R26, R37 ;  /* 0x000000251a257221 */ /* 0x000fe20000010000 */
[----:B0-----:R-:W-:Y:S01]  /*3e40*/  FADD.FTZ R33, R34, 1 ;  /* 0x3f80000022217421 */ /* 0x001fe20000010000 */
[----:B------:R-:W-:-:S05]  /*3e50*/  SHF.L.U32 R34, R90, 0x10, RZ ;  /* 0x000000105a227819 */ /* 0x000fca00000006ff */
[----:B------:R-:W0:Y:S01]  /*3e60*/  MUFU.RCP R33, R33 ;  /* 0x0000002100217308 */ /* 0x000e220000001000 */
[----:B------:R-:W-:-:S04]  /*3e70*/  FADD.FTZ R34, R34, -UR12 ;  /* 0x8000000c22227e21 */ /* 0x000fc80008010000 */
[----:B------:R-:W-:Y:S01]  /*3e80*/  FMUL.FTZ R34, R34, UR13 ;  /* 0x0000000d22227c20 */ /* 0x000fe20008410000 */
[----:B0-----:R-:W-:Y:S01]  /*3e90*/  FADD.FTZ R46, -R33, 1 ;  /* 0x3f800000212e7421 */ /* 0x001fe20000010100 */
[----:B------:R-:W-:Y:S01]  /*3ea0*/  FMUL.FTZ R36, R36, R33 ;  /* 0x0000002124247220 */ /* 0x000fe20000410000 */
[----:B------:R-:W-:Y:S02]  /*3eb0*/  SHF.L.U32 R33, R72, 0x10, RZ ;  /* 0x0000001048217819 */ /* 0x000fe400000006ff */
[----:B------:R-:W-:-:S04]  /*3ec0*/  FFMA.FTZ R25, R25, R46, 1 ;  /* 0x3f80000019197423 */ /* 0x000fc8000001002e */
[----:B------:R-:W-:Y:S01]  /*3ed0*/  FMUL.FTZ R36, R36, R25 ;  /* 0x0000001924247220 */ /* 0x000fe20000410000 */
[----:B------:R-:W-:-:S03]  /*3ee0*/  FFMA.FTZ R25, R23, R34, R21 ;  /* 0x0000002217197223 */ /* 0x000fc60000010015 */
[----:B------:R-:W-:Y:S01]  /*3ef0*/  FFMA.FTZ R30, R39, R36, R30 ;  /* 0x00000024271e7223 */ /* 0x000fe2000001001e */
[----:B------:R-:W-:-:S06]  /*3f00*/  FMUL.FTZ R35, R25, -1.4426950216293334961 ;  /* 0xbfb8aa3b19237820 */ /* 0x000fcc0000410000 */
[----:B------:R-:W0:Y:S02]  /*3f10*/  MUFU.EX2 R35, R35 ;  /* 0x0000002300237308 */ /* 0x000e240000000800 */
[----:B0-----:R-:W-:-:S06]  /*3f20*/  FADD.FTZ R32, R35, 1 ;  /* 0x3f80000023207421 */ /* 0x001fcc0000010000 */
[----:B------:R-:W0:Y:S02]  /*3f30*/  MUFU.RCP R32, R32 ;  /* 0x0000002000207308 */ /* 0x000e240000001000 */
[----:B0-----:R-:W-:Y:S01]  /*3f40*/  FADD.FTZ R38, -R32, 1 ;  /* 0x3f80000020267421 */ /* 0x001fe20000010100 */
[----:B------:R-:W-:-:S03]  /*3f50*/  FMUL.FTZ R33, R33, R32 ;  /* 0x0000002021217220 */ /* 0x000fc60000410000 */
[----:B------:R-:W-:Y:S01]  /*3f60*/  FFMA.FTZ R38, R25, R38, 1 ;  /* 0x3f80000019267423 */ /* 0x000fe20000010026 */
[----:B------:R-:W-:-:S03]  /*3f70*/  SHF.L.U32 R25, R55, 0x10, RZ ;  /* 0x0000001037197819 */ /* 0x000fc600000006ff */
[----:B------:R-:W-:Y:S01]  /*3f80*/  FMUL.FTZ R32, R33, R38 ;  /* 0x0000002621207220 */ /* 0x000fe20000410000 */
[----:B------:R-:W-:Y:S01]  /*3f90*/  SHF.L.U32 R38, R9, 0x10, RZ ;  /* 0x0000001009267819 */ /* 0x000fe200000006ff */
        /* <DEDUP_REMOVED lines=16> */
[----:B------:R-:W-:Y:S02]  /*40a0*/  FFMA.FTZ R30, R35, R27, R30 ;  /* 0x0000001b231e7223 */ /* 0x000fe4000001001e */
[----:B------:R-:W-:-:S04]  /*40b0*/  FMUL.FTZ R6, R6, UR13 ;  /* 0x0000000d06067c20 */ /* 0x000fc80008410000 */
[----:B------:R-:W-:-:S04]  /*40c0*/  FFMA.FTZ R24, R23, R6, R21 ;  /* 0x0000000617187223 */ /* 0x000fc80000010015 */
[----:B------:R-:W-:-:S06]  /*40d0*/  FMUL.FTZ R33, R24, -1.4426950216293334961 ;  /* 0xbfb8aa3b18217820 */ /* 0x000fcc0000410000 */
[----:B------:R-:W0:Y:S02]  /*40e0*/  MUFU.EX2 R33, R33 ;  /* 0x0000002100217308 */ /* 0x000e240000000800 */
[----:B0-----:R-:W-:Y:S01]  /*40f0*/  FADD.FTZ R25, R33, 1 ;  /* 0x3f80000021197421 */ /* 0x001fe20000010000 */
[----:B------:R-:W-:-:S05]  /*4100*/  SHF.L.U32 R33, R54, 0x10, RZ ;  /* 0x0000001036217819 */ /* 0x000fca00000006ff */
[----:B------:R-:W0:Y:S01]  /*4110*/  MUFU.RCP R25, R25 ;  /* 0x0000001900197308 */ /* 0x000e220000001000 */
[----:B------:R-:W-:-:S04]  /*4120*/  FADD.FTZ R33, R33, -UR12 ;  /* 0x8000000c21217e21 */ /* 0x000fc80008010000 */
[----:B------:R-:W-:Y:S01]  /*4130*/  FMUL.FTZ R33, R33, UR13 ;  /* 0x0000000d21217c20 */ /* 0x000fe20008410000 */
[----:B0-----:R-:W-:Y:S01]  /*4140*/  FMUL.FTZ R28, R28, R25 ;  /* 0x000000191c1c7220 */ /* 0x001fe20000410000 */
[----:B------:R-:W-:Y:S02]  /*4150*/  FADD.FTZ R38, -R25, 1 ;  /* 0x3f80000019267421 */ /* 0x000fe40000010100 */
[----:B------:R-:W-:Y:S02]  /*4160*/  FFMA.FTZ R25, R22, R33, R20 ;  /* 0x0000002116197223 */ /* 0x000fe40000010014 */
[----:B------:R-:W-:Y:S02]  /*4170*/  FFMA.FTZ R24, R24, R38, 1 ;  /* 0x3f80000018187423 */ /* 0x000fe40000010026 */
[----:B------:R-:W-:Y:S02]  /*4180*/  FMUL.FTZ R46, R25, -1.4426950216293334961 ;  /* 0xbfb8aa3b192e7820 */ /* 0x000fe40000410000 */
[----:B------:R-:W-:Y:S01]  /*4190*/  FMUL.FTZ R24, R28, R24 ;  /* 0x000000181c187220 */ /* 0x000fe20000410000 */
[----:B------:R-:W-:Y:S01]  /*41a0*/  FADD.FTZ R28, R47, R36 ;  /* 0x000000242f1c7221 */ /* 0x000fe20000010000 */
[----:B------:R-:W-:-:S02]  /*41b0*/  FMUL.FTZ R36, R22, R36 ;  /* 0x0000002416247220 */ /* 0x000fc40000410000 */
[----:B------:R-:W0:Y:S01]  /*41c0*/  MUFU.EX2 R46, R46 ;  /* 0x0000002e002e7308 */ /* 0x000e220000000800 */
[----:B------:R-:W-:Y:S01]  /*41d0*/  FADD.FTZ R31, R31, R24 ;  /* 0x000000181f1f7221 */ /* 0x000fe20000010000 */
[----:B------:R-:W-:Y:S01]  /*41e0*/  FADD.FTZ R28, R28, R27 ;  /* 0x0000001b1c1c7221 */ /* 0x000fe20000010000 */
[----:B------:R-:W-:Y:S01]  /*41f0*/  FFMA.FTZ R39, R39, R36, R45 ;  /* 0x0000002427277223 */ /* 0x000fe2000001002d */
[----:B------:R-:W-:Y:S01]  /*4200*/  SHF.L.U32 R45, R10, 0x10, RZ ;  /* 0x000000100a2d7819 */ /* 0x000fe200000006ff */
[----:B------:R-:W-:Y:S01]  /*4210*/  FADD.FTZ R37, R37, R36 ;  /* 0x0000002425257221 */ /* 0x000fe20000010000 */
[----:B------:R-:W-:Y:S01]  /*4220*/  FMUL.FTZ R27, R22, R27 ;  /* 0x0000001b161b7220 */ /* 0x000fe20000410000 */
[----:B------:R-:W-:Y:S01]  /*4230*/  FFMA.FTZ R34, R34, R32, R39 ;  /* 0x0000002022227223 */ /* 0x000fe20000010027 */
[----:B------:R-:W-:Y:S01]  /*4240*/  SHF.L.U32 R39, R70, 0x10, RZ ;  /* 0x0000001046277819 */ /* 0x000fe200000006ff */
[-C--:B------:R-:W-:Y:S01]  /*4250*/  FFMA.FTZ R29, R6, R24.reuse, R29 ;  /* 0x00000018061d7223 */ /* 0x080fe2000001001d */
[----:B------:R-:W-:Y:S01]  /*4260*/  FMUL.FTZ R24, R23, R24 ;  /* 0x0000001817187220 */ /* 0x000fe20000410000 */
[----:B------:R-:W-:Y:S01]  /*4270*/  FFMA.FTZ R35, R35, R27, R34 ;  /* 0x0000001b23237223 */ /* 0x000fe20000010022 */
[----:B0-----:R-:W-:-:S03]  /*4280*/  FADD.FTZ R26, R46, 1 ;  /* 0x3f8000002e1a7421 */ /* 0x001fc60000010000 */
[----:B------:R-:W-:-:S03]  /*4290*/  FFMA.FTZ R6, R6, R24, R35 ;  /* 0x0000001806067223 */ /* 0x000fc60000010023 */
        /* <DEDUP_REMOVED lines=15> */
[----:B------:R-:W-:Y:S01]  /*4390*/  FADD.FTZ R45, R45, -UR12 ;  /* 0x8000000c2d2d7e21 */ /* 0x000fe20008010000 */
[----:B0-----:R-:W-:Y:S01]  /*43a0*/  FADD.FTZ R47, -R38, 1 ;  /* 0x3f800000262f7421 */ /* 0x001fe20000010100 */
[----:B------:R-:W-:Y:S01]  /*43b0*/  FMUL.FTZ R39, R39, R38 ;  /* 0x0000002627277220 */ /* 0x000fe20000410000 */
[----:B------:R-:W-:Y:S02]  /*43c0*/  FADD.FTZ R38, R32, R37 ;  /* 0x0000002520267221 */ /* 0x000fe40000010000 */
[----:B------:R-:W-:Y:S01]  /*43d0*/  FFMA.FTZ R36, R36, R47, 1 ;  /* 0x3f80000024247423 */ /* 0x000fe2000001002f */
[----:B------:R-:W-:Y:S01]  /*43e0*/  SHF.L.U32 R47, R11, 0x10, RZ ;  /* 0x000000100b2f7819 */ /* 0x000fe200000006ff */
[----:B------:R-:W-:Y:S02]  /*43f0*/  FADD.FTZ R38, R38, R27 ;  /* 0x0000001b26267221 */ /* 0x000fe40000010000 */
[----:B------:R-:W-:Y:S01]  /*4400*/  FMUL.FTZ R36, R39, R36 ;  /* 0x0000002427247220 */ /* 0x000fe20000410000 */
[----:B------:R-:W-:Y:S01]  /*4410*/  FMUL.FTZ R39, R45, UR13 ;  /* 0x0000000d2d277c20 */ /* 0x000fe20008410000 */
[----:B------:R-:W-:-:S02]  /*4420*/  FADD.FTZ R38, R24, R38 ;  /* 0x0000002618267221 */ /* 0x000fc40000010000 */
[----:B------:R-:W-:Y:S01]  /*4430*/  FFMA.FTZ R29, R26, R36, R29 ;  /* 0x000000241a1d7223 */ /* 0x000fe2000001001d */
[----:B------:R-:W-:-:S04]  /*4440*/  FFMA.FTZ R37, R22, R39, R20 ;  /* 0x0000002716257223 */ /* 0x000fc80000010014 */
[----:B------:R-:W-:-:S06]  /*4450*/  FMUL.FTZ R45, R37, -1.4426950216293334961 ;  /* 0xbfb8aa3b252d7820 */ /* 0x000fcc0000410000 */
[----:B------:R-:W0:Y:S02]  /*4460*/  MUFU.EX2 R45, R45 ;  /* 0x0000002d002d7308 */ /* 0x000e240000000800 */
[----:B0-----:R-:W-:Y:S01]  /*4470*/  FADD.FTZ R32, R45, 1 ;  /* 0x3f8000002d207421 */ /* 0x001fe20000010000 */
[----:B------:R-:W-:-:S05]  /*4480*/  SHF.L.U32 R45, R87, 0x10, RZ ;  /* 0x00000010572d7819 */ /* 0x000fca00000006ff */
[----:B------:R-:W0:Y:S01]  /*4490*/  MUFU.RCP R32, R32 ;  /* 0x0000002000207308 */ /* 0x000e220000001000 */
[----:B------:R-:W-:Y:S01]  /*44a0*/  FADD.FTZ R45, R45, -UR12 ;  /* 0x8000000c2d2d7e21 */ /* 0x000fe20008010000 */
[----:B0-----:R-:W-:Y:S01]  /*44b0*/  FMUL.FTZ R34, R47, R32 ;  /* 0x000000202f227220 */ /* 0x001fe20000410000 */
[----:B------:R-:W-:Y:S02]  /*44c0*/  FADD.FTZ R46, -R32, 1 ;  /* 0x3f800000202e7421 */ /* 0x000fe40000010100 */
[----:B------:R-:W-:Y:S01]  /*44d0*/  FMUL.FTZ R32, R45, UR13 ;  /* 0x0000000d2d207c20 */ /* 0x000fe20008410000 */
[----:B------:R-:W-:Y:S01]  /*44e0*/  SHF.L.U32 R47, R12, 0x10, RZ ;  /* 0x000000100c2f7819 */ /* 0x000fe200000006ff */
[----:B------:R-:W-:Y:S02]  /*44f0*/  FFMA.FTZ R37, R37, R46, 1 ;  /* 0x3f80000025257423 */ /* 0x000fe4000001002e */
[----:B------:R-:W-:Y:S01]  /*4500*/  FFMA.FTZ R27, R23, R32, R21 ;  /* 0x00000020171b7223 */ /* 0x000fe20000010015 */
[----:B------:R-:W-:Y:S01]  /*4510*/  SHF.L.U32 R46, R69, 0x10, RZ ;  /* 0x00000010452e7819 */ /* 0x000fe200000006ff */
[----:B------:R-:W-:-:S02]  /*4520*/  FMUL.FTZ R34, R34, R37 ;  /* 0x0000002522227220 */ /* 0x000fc40000410000 */
[----:B------:R-:W-:Y:S02]  /*4530*/  FMUL.FTZ R45, R27, -1.4426950216293334961 ;  /* 0xbfb8aa3b1b2d7820 */ /* 0x000fe40000410000 */
[----:B------:R-:W-:-:S04]  /*4540*/  FFMA.FTZ R30, R39, R34, R30 ;  /* 0x00000022271e7223 */ /* 0x000fc8000001001e */
[----:B------:R-:W0:Y:S02]  /*4550*/  MUFU.EX2 R45, R45 ;  /* 0x0000002d002d7308 */ /* 0x000e240000000800 */
[----:B0-----:R-:W-:-:S06]  /*4560*/  FADD.FTZ R37, R45, 1 ;  /* 0x3f8000002d257421 */ /* 0x001fcc0000010000 */
[----:B------:R-:W0:Y:S02]  /*4570*/  MUFU.RCP R37, R37 ;  /* 0x0000002500257308 */ /* 0x000e240000001000 */
[----:B0-----:R-:W-:Y:S01]  /*4580*/  FMUL.FTZ R35, R46, R37 ;  /* 0x000000252e237220 */ /* 0x001fe20000410000 */
[----:B------:R-:W-:-:S04]  /*4590*/  FADD.FTZ R46, -R37, 1 ;  /* 0x3f800000252e7421 */ /* 0x000fc80000010100 */
[----:B------:R-:W-:Y:S01]  /*45a0*/  FFMA.FTZ R46, R27, R46, 1 ;  /* 0x3f8000001b2e7423 */ /* 0x000fe2000001002e */
[----:B------:R-:W-:-:S05]  /*45b0*/  SHF.L.U32 R27, R52, 0x10, RZ ;  /* 0x00000010341b7819 */ /* 0x000fca00000006ff */
[----:B------:R-:W-:Y:S01]  /*45c0*/  FADD.FTZ R45, R27, -UR12 ;  /* 0x8000000c1b2d7e21 */ /* 0x000fe20008010000 */
[----:B------:R-:W-:-:S03]  /*45d0*/  FMUL.FTZ R27, R35, R46 ;  /* 0x0000002e231b7220 */ /* 0x000fc60000410000 */
[----:B------:R-:W-:Y:S01]  /*45e0*/  FMUL.FTZ R35, R45, UR13 ;  /* 0x0000000d2d237c20 */ /* 0x000fe20008410000 */
[----:B------:R-:W-:Y:S01]  /*45f0*/  FADD.FTZ R45, R28, R25 ;  /* 0x000000191c2d7221 */ /* 0x000fe20000010000 */
[----:B------:R-:W-:Y:S01]  /*4600*/  FMUL.FTZ R25, R22, R25 ;  /* 0x0000001916197220 */ /* 0x000fe20000410000 */
[----:B------:R-:W-:Y:S01]  /*4610*/  FFMA.FTZ R29, R32, R27, R29 ;  /* 0x0000001b201d7223 */ /* 0x000fe2000001001d */
[----:B------:R-:W-:Y:S01]  /*4620*/  FFMA.FTZ R37, R22, R35, R20 ;  /* 0x0000002316257223 */ /* 0x000fe20000010014 */
[----:B------:R-:W-:Y:S01]  /*4630*/  FADD.FTZ R45, R45, R34 ;  /* 0x000000222d2d7221 */ /* 0x000fe20000010000 */
[----:B------:R-:W-:Y:S01]  /*4640*/  FFMA.FTZ R33, R33, R25, R6 ;  /* 0x0000001921217223 */ /* 0x000fe20000010006 */
[----:B------:R-:W-:Y:S01]  /*4650*/  FADD.FTZ R38, R38, R25 ;  /* 0x0000001926267221 */ /* 0x000fe20000010000 */
[----:B------:R-:W-:-:S06]  /*4660*/  FMUL.FTZ R46, R37, -1.4426950216293334961 ;  /* 0xbfb8aa3b252e7820 */ /* 0x000fcc0000410000 */
[----:B------:R-:W0:Y:S02]  /*4670*/  MUFU.EX2 R46, R46 ;  /* 0x0000002e002e7308 */ /* 0x000e240000000800 */
[----:B0-----:R-:W-:Y:S01]  /*4680*/  FADD.FTZ R24, R46, 1 ;  /* 0x3f8000002e187421 */ /* 0x001fe20000010000 */
[----:B------:R-:W-:Y:S01]  /*4690*/  FADD.FTZ R46, R31, R36 ;  /* 0x000000241f2e7221 */ /* 0x000fe20000010000 */
[----:B------:R-:W-:Y:S01]  /*46a0*/  FMUL.FTZ R36, R23, R36 ;  /* 0x0000002417247220 */ /* 0x000fe20000410000 */
[----:B------:R-:W-:Y:S02]  /*46b0*/  SHF.L.U32 R31, R68, 0x10, RZ ;  /* 0x00000010441f7819 */ /* 0x000fe400000006ff */
[----:B------:R-:W-:Y:S01]  /*46c0*/  FADD.FTZ R46, R46, R27 ;  /* 0x0000001b2e2e7221 */ /* 0x000fe20000010000 */
[----:B------:R-:W0:Y:S01]  /*46d0*/  MUFU.RCP R24, R24 ;  /* 0x0000001800187308 */ /* 0x000e220000001000 */
[----:B------:R-:W-:Y:S01]  /*46e0*/  FFMA.FTZ R26, R26, R36, R33 ;  /* 0x000000241a1a7223 */ /* 0x000fe20000010021 */
[----:B------:R-:W-:Y:S01]  /*46f0*/  FADD.FTZ R38, R36, R38 ;  /* 0x0000002624267221 */ /* 0x000fe20000010000 */
[----:B0-----:R-:W-:Y:S01]  /*4700*/  FADD.FTZ R28, -R24, 1 ;  /* 0x3f800000181c7421 */ /* 0x001fe20000010100 */
[----:B------:R-:W-:Y:S01]  /*4710*/  FMUL.FTZ R6, R47, R24 ;  /* 0x000000182f067220 */ /* 0x000fe20000410000 */
[----:B------:R-:W-:-:S02]  /*4720*/  SHF.L.U32 R47, R13, 0x10, RZ ;  /* 0x000000100d2f7819 */ /* 0x000fc400000006ff */
[----:B------:R-:W-:Y:S01]  /*4730*/  FFMA.FTZ R37, R37, R28, 1 ;  /* 0x3f80000025257423 */ /* 0x000fe2000001001c */
[----:B------:R-:W-:-:S03]  /*4740*/  SHF.L.U32 R28, R86, 0x10, RZ ;  /* 0x00000010561c7819 */ /* 0x000fc600000006ff */
[----:B------:R-:W-:Y:S02]  /*4750*/  FMUL.FTZ R24, R6, R37 ;  /* 0x0000002506187220 */ /* 0x000fe40000410000 */
[----:B------:R-:W-:Y:S02]  /*4760*/  FADD.FTZ R28, R28, -UR12 ;  /* 0x8000000c1c1c7e21 */ /* 0x000fe40008010000 */
[----:B------:R-:W-:Y:S01]  /*4770*/  FFMA.FTZ R30, R35, R24, R30 ;  /* 0x00000018231e7223 */ /* 0x000fe2000001001e */
[----:B------:R-:W-:Y:S01]  /*4780*/  FADD.FTZ R45, R45, R24 ;  /* 0x000000182d2d7221 */ /* 0x000fe20000010000 */
[----:B------:R-:W-:-:S04]  /*4790*/  FMUL.FTZ R6, R28, UR13 ;  /* 0x0000000d1c067c20 */ /* 0x000fc80008410000 */
[----:B------:R-:W-:-:S04]  /*47a0*/  FFMA.FTZ R25, R23, R6, R21 ;  /* 0x0000000617197223 */ /* 0x000fc80000010015 */
[----:B------:R-:W-:-:S06]  /*47b0*/  FMUL.FTZ R37, R25, -1.4426950216293334961 ;  /* 0xbfb8aa3b19257820 */ /* 0x000fcc0000410000 */
[----:B------:R-:W0:Y:S02]  /*47c0*/  MUFU.EX2 R37, R37 ;  /* 0x0000002500257308 */ /* 0x000e240000000800 */
[----:B0-----:R-:W-:Y:S01]  /*47d0*/  FADD.FTZ R28, R37, 1 ;  /* 0x3f800000251c7421 */ /* 0x001fe20000010000 */
[----:B------:R-:W-:-:S04]  /*47e0*/  FMUL.FTZ R37, R22, R34 ;  /* 0x0000002216257220 */ /* 0x000fc80000410000 */
[----:B------:R-:W-:Y:S01]  /*47f0*/  FFMA.FTZ R39, R39, R37, R26 ;  /* 0x0000002527277223 */ /* 0x000fe2000001001a */
[----:B------:R-:W0:Y:S01]  /*4800*/  MUFU.RCP R28, R28 ;  /* 0x0000001c001c7308 */ /* 0x000e220000001000 */
        /* <DEDUP_REMOVED lines=15> */
[----:B------:R-:W-:Y:S01]  /*4900*/  FMUL.FTZ R36, R23, R27 ;  /* 0x0000001b17247220 */ /* 0x000fe20000410000 */
[----:B------:R-:W-:-:S03]  /*4910*/  SHF.L.U32 R27, R67, 0x10, RZ ;  /* 0x00000010431b7819 */ /* 0x000fc600000006ff */
[----:B------:R-:W-:Y:S01]  /*4920*/  FFMA.FTZ R32, R32, R36, R39 ;  /* 0x0000002420207223 */ /* 0x000fe20000010027 */
[----:B------:R-:W0:Y:S01]  /*4930*/  MUFU.RCP R28, R28 ;  /* 0x0000001c001c7308 */ /* 0x000e220000001000 */
[----:B------:R-:W-:Y:S01]  /*4940*/  FADD.FTZ R38, R36, R38 ;  /* 0x0000002624267221 */ /* 0x000fe20000010000 */
[----:B0-----:R-:W-:Y:S01]  /*4950*/  FADD.FTZ R34, -R28, 1 ;  /* 0x3f8000001c227421 */ /* 0x001fe20000010100 */
[----:B------:R-:W-:Y:S01]  /*4960*/  FMUL.FTZ R26, R47, R28 ;  /* 0x0000001c2f1a7220 */ /* 0x000fe20000410000 */
[----:B------:R-:W-:Y:S02]  /*4970*/  SHF.L.U32 R47, R14, 0x10, RZ ;  /* 0x000000100e2f7819 */ /* 0x000fe400000006ff */
        /* <DEDUP_REMOVED lines=17> */
[----:B------:R-:W-:Y:S01]  /*4a90*/  FMUL.FTZ R37, R22, R24 ;  /* 0x0000001816257220 */ /* 0x000fe20000410000 */
[----:B------:R-:W-:Y:S02]  /*4aa0*/  FFMA.FTZ R34, R34, R39, 1 ;  /* 0x3f80000022227423 */ /* 0x000fe40000010027 */
[----:B------:R-:W-:Y:S01]  /*4ab0*/  FFMA.FTZ R36, R22, R33, R20 ;  /* 0x0000002116247223 */ /* 0x000fe20000010014 */
[----:B------:R-:W-:Y:S01]  /*4ac0*/  FFMA.FTZ R35, R35, R37, R32 ;  /* 0x0000002523237223 */ /* 0x000fe20000010020 */
[----:B------:R-:W-:Y:S01]  /*4ad0*/  SHF.L.U32 R32, R82, 0x10, RZ ;  /* 0x0000001052207819 */ /* 0x000fe200000006ff */
[----:B------:R-:W-:Y:S01]  /*4ae0*/  FMUL.FTZ R27, R27, R34 ;  /* 0x000000221b1b7220 */ /* 0x000fe20000410000 */
[----:B------:R-:W-:Y:S01]  /*4af0*/  FMUL.FTZ R39, R36, -1.4426950216293334961 ;  /* 0xbfb8aa3b24277820 */ /* 0x000fe20000410000 */
[----:B------:R-:W-:Y:S01]  /*4b00*/  FADD.FTZ R38, R38, R37 ;  /* 0x0000002526267221 */ /* 0x000fe20000010000 */
[----:B------:R-:W-:Y:S01]  /*4b10*/  FFMA.FTZ R6, R6, R25, R35 ;  /* 0x0000001906067223 */ /* 0x000fe20000010023 */
[----:B------:R-:W-:Y:S01]  /*4b20*/  FADD.FTZ R32, R32, -UR12 ;  /* 0x8000000c20207e21 */ /* 0x000fe20008010000 */
[----:B------:R-:W-:Y:S01]  /*4b30*/  SHF.L.U32 R35, R66, 0x10, RZ ;  /* 0x0000001042237819 */ /* 0x000fe200000006ff */
[----:B------:R-:W-:Y:S01]  /*4b40*/  FADD.FTZ R38, R25, R38 ;  /* 0x0000002619267221 */ /* 0x000fe20000010000 */
[----:B------:R-:W0:Y:S01]  /*4b50*/  MUFU.EX2 R39, R39 ;  /* 0x0000002700277308 */ /* 0x000e220000000800 */
[----:B------:R-:W-:Y:S01]  /*4b60*/  FMUL.FTZ R32, R32, UR13 ;  /* 0x0000000d20207c20 */ /* 0x000fe20008410000 */
[----:B------:R-:W-:Y:S01]  /*4b70*/  FFMA.FTZ R29, R28, R27, R29 ;  /* 0x0000001b1c1d7223 */ /* 0x000fe2000001001d */
[----:B0-----:R-:W-:-:S06]  /*4b80*/  FADD.FTZ R34, R39, 1 ;  /* 0x3f80000027227421 */ /* 0x001fcc0000010000 */
[----:B------:R-:W0:Y:S02]  /*4b90*/  MUFU.RCP R34, R34 ;  /* 0x0000002200227308 */ /* 0x000e240000001000 */
[----:B0-----:R-:W-:Y:S01]  /*4ba0*/  FMUL.FTZ R24, R47, R34 ;  /* 0x000000222f187220 */ /* 0x001fe20000410000 */
[----:B------:R-:W-:Y:S01]  /*4bb0*/  FADD.FTZ R47, -R34, 1 ;  /* 0x3f800000222f7421 */ /* 0x000fe20000010100 */
[----:B------:R-:W-:-:S03]  /*4bc0*/  FFMA.FTZ R34, R23, R32, R21 ;  /* 0x0000002017227223 */ /* 0x000fc60000010015 */
[----:B------:R-:W-:Y:S01]  /*4bd0*/  FFMA.FTZ R47, R36, R47, 1 ;  /* 0x3f800000242f7423 */ /* 0x000fe2000001002f */
[----:B------:R-:W-:-:S03]  /*4be0*/  FMUL.FTZ R37, R34, -1.4426950216293334961 ;  /* 0xbfb8aa3b22257820 */ /* 0x000fc60000410000 */
[----:B------:R-:W-:-:S03]  /*4bf0*/  FMUL.FTZ R24, R24, R47 ;  /* 0x0000002f18187220 */ /* 0x000fc60000410000 */
[----:B------:R-:W0:Y:S01]  /*4c00*/  MUFU.EX2 R37, R37 ;  /* 0x0000002500257308 */ /* 0x000e220000000800 */
[----:B------:R-:W-:Y:S01]  /*4c10*/  FFMA.FTZ R30, R33, R24, R30 ;  /* 0x00000018211e7223 */ /* 0x000fe2000001001e */
[----:B0-----:R-:W-:Y:S01]  /*4c20*/  FADD.FTZ R36, R37, 1 ;  /* 0x3f80000025247421 */ /* 0x001fe20000010000 */
[----:B------:R-:W-:-:S05]  /*4c30*/  SHF.L.U32 R37, R49, 0x10, RZ ;  /* 0x0000001031257819 */ /* 0x000fca00000006ff */
[----:B------:R-:W0:Y:S01]  /*4c40*/  MUFU.RCP R36, R36 ;  /* 0x0000002400247308 */ /* 0x000e220000001000 */
[----:B------:R-:W-:Y:S01]  /*4c50*/  FADD.FTZ R37, R37, -UR12 ;  /* 0x8000000c25257e21 */ /* 0x000fe20008010000 */
[----:B0-----:R-:W-:Y:S01]  /*4c60*/  FADD.FTZ R39, -R36, 1 ;  /* 0x3f80000024277421 */ /* 0x001fe20000010100 */
[----:B------:R-:W-:-:S03]  /*4c70*/  FMUL.FTZ R35, R35, R36 ;  /* 0x0000002423237220 */ /* 0x000fc60000410000 */
[----:B------:R-:W-:-:S04]  /*4c80*/  FFMA.FTZ R34, R34, R39, 1 ;  /* 0x3f80000022227423 */ /* 0x000fc80000010027 */
[----:B------:R-:W-:Y:S01]  /*4c90*/  FMUL.FTZ R34, R35, R34 ;  /* 0x0000002223227220 */ /* 0x000fe20000410000 */
[----:B------:R-:W-:Y:S01]  /*4ca0*/  FMUL.FTZ R35, R37, UR13 ;  /* 0x0000000d25237c20 */ /* 0x000fe20008410000 */
[----:B------:R-:W-:Y:S01]  /*4cb0*/  FMUL.FTZ R37, R22, R26 ;  /* 0x0000001a16257220 */ /* 0x000fe20000410000 */
[----:B------:R-:W-:Y:S01]  /*4cc0*/  SHF.L.U32 R26, R81, 0x10, RZ ;  /* 0x00000010511a7819 */ /* 0x000fe200000006ff */
[----:B------:R-:W-:Y:S01]  /*4cd0*/  FFMA.FTZ R29, R32, R34, R29 ;  /* 0x00000022201d7223 */ /* 0x000fe2000001001d */
[----:B------:R-:W-:Y:S01]  /*4ce0*/  FFMA.FTZ R36, R22, R35, R20 ;  /* 0x0000002316247223 */ /* 0x000fe20000010014 */
[----:B------:R-:W-:Y:S01]  /*4cf0*/  FFMA.FTZ R31, R31, R37, R6 ;  /* 0x000000251f1f7223 */ /* 0x000fe20000010006 */
[----:B------:R-:W-:Y:S01]  /*4d00*/  SHF.L.U32 R6, R15, 0x10, RZ ;  /* 0x000000100f067819 */ /* 0x000fe200000006ff */
[----:B------:R-:W-:Y:S01]  /*4d10*/  FADD.FTZ R26, R26, -UR12 ;  /* 0x8000000c1a1a7e21 */ /* 0x000fe20008010000 */
[----:B------:R-:W-:Y:S01]  /*4d20*/  FMUL.FTZ R39, R36, -1.4426950216293334961 ;  /* 0xbfb8aa3b24277820 */ /* 0x000fe20000410000 */
[----:B------:R-:W-:Y:S01]  /*4d30*/  FADD.FTZ R38, R38, R37 ;  /* 0x0000002526267221 */ /* 0x000fe20000010000 */
[----:B------:R-:W-:Y:S01]  /*4d40*/  FADD.FTZ R37, R46, R27 ;  /* 0x0000001b2e257221 */ /* 0x000fe20000010000 */
[----:B------:R-:W-:Y:S01]  /*4d50*/  FMUL.FTZ R46, R23, R27 ;  /* 0x0000001b172e7220 */ /* 0x000fe20000410000 */
[----:B------:R-:W-:-:S02]  /*4d60*/  SHF.L.U32 R27, R65, 0x10, RZ ;  /* 0x00000010411b7819 */ /* 0x000fc400000006ff */
[----:B------:R-:W0:Y:S01]  /*4d70*/  MUFU.EX2 R39, R39 ;  /* 0x0000002700277308 */ /* 0x000e220000000800 */
[----:B------:R-:W-:Y:S01]  /*4d80*/  FFMA.FTZ R28, R28, R46, R31 ;  /* 0x0000002e1c1c7223 */ /* 0x000fe2000001001f */
[----:B------:R-:W-:Y:S01]  /*4d90*/  FADD.FTZ R38, R46, R38 ;  /* 0x000000262e267221 */ /* 0x000fe20000010000 */
[----:B------:R-:W-:Y:S01]  /*4da0*/  FADD.FTZ R46, R45, R24 ;  /* 0x000000182d2e7221 */ /* 0x000fe20000010000 */
[----:B------:R-:W-:Y:S01]  /*4db0*/  SHF.L.U32 R45, R40, 0x10, RZ ;  /* 0x00000010282d7819 */ /* 0x000fe200000006ff */
[----:B------:R-:W-:Y:S01]  /*4dc0*/  FADD.FTZ R37, R37, R34 ;  /* 0x0000002225257221 */ /* 0x000fe20000010000 */
[----:B------:R-:W-:Y:S01]  /*4dd0*/  FMUL.FTZ R34, R23, R34 ;  /* 0x0000002217227220 */ /* 0x000fe20000410000 */
[----:B0-----:R-:W-:-:S06]  /*4de0*/  FADD.FTZ R25, R39, 1 ;  /* 0x3f80000027197421 */ /* 0x001fcc0000010000 */
[----:B------:R-:W0:Y:S02]  /*4df0*/  MUFU.RCP R25, R25 ;  /* 0x0000001900197308 */ /* 0x000e240000001000 */
[----:B0-----:R-:W-:Y:S01]  /*4e00*/  FADD.FTZ R47, -R25, 1 ;  /* 0x3f800000192f7421 */ /* 0x001fe20000010100 */
[----:B------:R-:W-:-:S03]  /*4e10*/  FMUL.FTZ R6, R6, R25 ;  /* 0x0000001906067220 */ /* 0x000fc60000410000 */
[----:B------:R-:W-:-:S04]  /*4e20*/  FFMA.FTZ R47, R36, R47, 1 ;  /* 0x3f800000242f7423 */ /* 0x000fc8000001002f */
[----:B------:R-:W-:Y:S01]  /*4e30*/  FMUL.FTZ R25, R6, R47 ;  /* 0x0000002f06197220 */ /* 0x000fe20000410000 */
[----:B------:R-:W-:-:S03]  /*4e40*/  FMUL.FTZ R6, R26, UR13 ;  /* 0x0000000d1a067c20 */ /* 0x000fc60008410000 */
[----:B------:R-:W-:Y:S01]  /*4e50*/  FFMA.FTZ R30, R35, R25, R30 ;  /* 0x00000019231e7223 */ /* 0x000fe2000001001e */
[----:B------:R-:W-:-:S04]  /*4e60*/  FFMA.FTZ R26, R23, R6, R21 ;  /* 0x00000006171a7223 */ /* 0x000fc80000010015 */
[----:B------:R-:W-:-:S06]  /*4e70*/  FMUL.FTZ R39, R26, -1.4426950216293334961 ;  /* 0xbfb8aa3b1a277820 */ /* 0x000fcc0000410000 */
[----:B------:R-:W0:Y:S02]  /*4e80*/  MUFU.EX2 R39, R39 ;  /* 0x0000002700277308 */ /* 0x000e240000000800 */
[----:B0-----:R-:W-:Y:S01]  /*4e90*/  FADD.FTZ R36, R39, 1 ;  /* 0x3f80000027247421 */ /* 0x001fe20000010000 */
[----:B------:R-:W-:-:S04]  /*4ea0*/  FMUL.FTZ R39, R22, R24 ;  /* 0x0000001816277220 */ /* 0x000fc80000410000 */
[----:B------:R-:W-:Y:S01]  /*4eb0*/  FFMA.FTZ R33, R33, R39, R28 ;  /* 0x0000002721217223 */ /* 0x000fe2000001001c */
[----:B------:R-:W0:Y:S01]  /*4ec0*/  MUFU.RCP R36, R36 ;  /* 0x0000002400247308 */ /* 0x000e220000001000 */
[----:B------:R-:W-:Y:S02]  /*4ed0*/  FADD.FTZ R38, R38, R39 ;  /* 0x0000002726267221 */ /* 0x000fe40000010000 */
[----:B------:R-:W-:Y:S01]  /*4ee0*/  FFMA.FTZ R32, R32, R34, R33 ;  /* 0x0000002220207223 */ /* 0x000fe20000010021 */
[----:B------:R-:W-:Y:S01]  /*4ef0*/  SHF.L.U32 R33, R64, 0x10, RZ ;  /* 0x0000001040217819 */ /* 0x000fe200000006ff */
[----:B------:R-:W-:Y:S01]  /*4f00*/  FADD.FTZ R38, R34, R38 ;  /* 0x0000002622267221 */ /* 0x000fe20000010000 */
[----:B0-----:R-:W-:Y:S01]  /*4f10*/  FADD.FTZ R31, -R36, 1 ;  /* 0x3f800000241f7421 */ /* 0x001fe20000010100 */
[----:B------:R-:W-:-:S03]  /*4f20*/  FMUL.FTZ R27, R27, R36 ;  /* 0x000000241b1b7220 */ /* 0x000fc60000410000 */
        /* <DEDUP_REMOVED lines=11> */
[----:B------:R-:W0:Y:S02]  /*4fe0*/  MUFU.RCP R36, R36 ;  /* 0x0000002400247308 */ /* 0x000e240000001000 */
[----:B0-----:R-:W-:Y:S01]  /*4ff0*/  FADD.FTZ R24, -R36, 1 ;  /* 0x3f80000024187421 */ /* 0x001fe20000010100 */
[----:B------:R-:W-:-:S03]  /*5000*/  FMUL.FTZ R28, R45, R36 ;  /* 0x000000242d1c7220 */ /* 0x000fc60000410000 */
[----:B------:R-:W-:Y:S01]  /*5010*/  FFMA.FTZ R31, R31, R24, 1 ;  /* 0x3f8000001f1f7423 */ /* 0x000fe20000010018 */
[----:B------:R-:W-:-:S03]  /*5020*/  SHF.L.U32 R24, R80, 0x10, RZ ;  /* 0x0000001050187819 */ /* 0x000fc600000006ff */
[----:B------:R-:W-:Y:S02]  /*5030*/  FMUL.FTZ R28, R28, R31 ;  /* 0x0000001f1c1c7220 */ /* 0x000fe40000410000 */
[----:B------:R-:W-:-:S04]  /*5040*/  FADD.FTZ R24, R24, -UR12 ;  /* 0x8000000c18187e21 */ /* 0x000fc80008010000 */
[----:B------:R-:W-:-:S04]  /*5050*/  FMUL.FTZ R24, R24, UR13 ;  /* 0x0000000d18187c20 */ /* 0x000fc80008410000 */
[----:B------:R-:W-:-:S04]  /*5060*/  FFMA.FTZ R31, R23, R24, R21 ;  /* 0x00000018171f7223 */ /* 0x000fc80000010015 */
[----:B------:R-:W-:-:S06]  /*5070*/  FMUL.FTZ R39, R31, -1.4426950216293334961 ;  /* 0xbfb8aa3b1f277820 */ /* 0x000fcc0000410000 */
[----:B------:R-:W0:Y:S02]  /*5080*/  MUFU.EX2 R39, R39 ;  /* 0x0000002700277308 */ /* 0x000e240000000800 */
[----:B0-----:R-:W-:Y:S01]  /*5090*/  FADD.FTZ R36, R39, 1 ;  /* 0x3f80000027247421 */ /* 0x001fe20000010000 */
[----:B------:R-:W-:Y:S01]  /*50a0*/  FADD.FTZ R39, R46, R25 ;  /* 0x000000192e277221 */ /* 0x000fe20000010000 */
[----:B------:R-:W-:Y:S01]  /*50b0*/  FMUL.FTZ R25, R22, R25 ;  /* 0x0000001916197220 */ /* 0x000fe20000410000 */
[----:B------:R-:W-:Y:S02]  /*50c0*/  FMUL.FTZ R46, R23, R26 ;  /* 0x0000001a172e7220 */ /* 0x000fe40000410000 */
[----:B------:R-:W-:Y:S01]  /*50d0*/  FADD.FTZ R39, R39, R28 ;  /* 0x0000001c27277221 */ /* 0x000fe20000010000 */
[----:B------:R-:W0:Y:S01]  /*50e0*/  MUFU.RCP R36, R36 ;  /* 0x0000002400247308 */ /* 0x000e220000001000 */
[----:B------:R-:W-:Y:S01]  /*50f0*/  FFMA.FTZ R35, R35, R25, R32 ;  /* 0x0000001923237223 */ /* 0x000fe20000010020 */
[----:B------:R-:W-:-:S04]  /*5100*/  FADD.FTZ R38, R38, R25 ;  /* 0x0000001926267221 */ /* 0x000fc80000010000 */
        /* <DEDUP_REMOVED lines=19> */
[----:B------:R-:W-:-:S04]  /*5240*/  FADD.FTZ R36, R36, -UR12 ;  /* 0x8000000c24247e21 */ /* 0x000fc80008010000 */
[----:B------:R-:W-:Y:S01]  /*5250*/  FMUL.FTZ R32, R36, UR13 ;  /* 0x0000000d24207c20 */ /* 0x000fe20008410000 */
[----:B------:R-:W-:Y:S01]  /*5260*/  FADD.FTZ R36, R37, R26 ;  /* 0x0000001a25247221 */ /* 0x000fe20000010000 */
[----:B------:R-:W-:Y:S01]  /*5270*/  FFMA.FTZ R26, R6, R46, R35 ;  /* 0x0000002e061a7223 */ /* 0x000fe20000010023 */
[----:B------:R-:W-:Y:S01]  /*5280*/  SHF.L.U32 R6, R63, 0x10, RZ ;  /* 0x000000103f067819 */ /* 0x000fe200000006ff */
[----:B------:R-:W-:-:S04]  /*5290*/  FFMA.FTZ R45, R23, R32, R21 ;  /* 0x00000020172d7223 */ /* 0x000fc80000010015 */
[----:B------:R-:W-:-:S06]  /*52a0*/  FMUL.FTZ R47, R45, -1.4426950216293334961 ;  /* 0xbfb8aa3b2d2f7820 */ /* 0x000fcc0000410000 */
[----:B------:R-:W0:Y:S02]  /*52b0*/  MUFU.EX2 R47, R47 ;  /* 0x0000002f002f7308 */ /* 0x000e240000000800 */
[----:B0-----:R-:W-:-:S06]  /*52c0*/  FADD.FTZ R25, R47, 1 ;  /* 0x3f8000002f197421 */ /* 0x001fcc0000010000 */
[----:B------:R-:W0:Y:S02]  /*52d0*/  MUFU.RCP R25, R25 ;  /* 0x0000001900197308 */ /* 0x000e240000001000 */
[----:B0-----:R-:W-:Y:S01]  /*52e0*/  FMUL.FTZ R6, R6, R25 ;  /* 0x0000001906067220 */ /* 0x001fe20000410000 */
[----:B------:R-:W-:Y:S01]  /*52f0*/  FADD.FTZ R35, -R25, 1 ;  /* 0x3f80000019237421 */ /* 0x000fe20000010100 */
[-C--:B------:R-:W-:Y:S01]  /*5300*/  FMUL.FTZ R25, R22, R28.reuse ;  /* 0x0000001c16197220 */ /* 0x080fe20000410000 */
[----:B------:R-:W-:Y:S01]  /*5310*/  FFMA.FTZ R28, R27, R28, R30 ;  /* 0x0000001c1b1c7223 */ /* 0x000fe2000001001e */
[----:B------:R-:W-:Y:S01]  /*5320*/  FADD.FTZ R30, R39, R34 ;  /* 0x00000022271e7221 */ /* 0x000fe20000010000 */
[----:B------:R-:W-:Y:S01]  /*5330*/  FFMA.FTZ R35, R45, R35, 1 ;  /* 0x3f8000002d237423 */ /* 0x000fe20000010023 */
[----:B------:R-:W-:Y:S01]  /*5340*/  FFMA.FTZ R26, R27, R25, R26 ;  /* 0x000000191b1a7223 */ /* 0x000fe2000001001a */
[----:B------:R-:W-:Y:S01]  /*5350*/  FADD.FTZ R38, R38, R25 ;  /* 0x0000001926267221 */ /* 0x000fe20000010000 */
[----:B------:R-:W-:Y:S01]  /*5360*/  FMUL.FTZ R25, R23, R33 ;  /* 0x0000002117197220 */ /* 0x000fe20000410000 */
[----:B------:R-:W-:Y:S01]  /*5370*/  FMUL.FTZ R6, R6, R35 ;  /* 0x0000002306067220 */ /* 0x000fe20000410000 */
[----:B------:R-:W-:Y:S01]  /*5380*/  FADD.FTZ R33, R36, R33 ;  /* 0x0000002124217221 */ /* 0x000fe20000010000 */
[-C--:B------:R-:W-:Y:S01]  /*5390*/  FFMA.FTZ R28, R31, R34.reuse, R28 ;  /* 0x000000221f1c7223 */ /* 0x080fe2000001001c */
[----:B------:R-:W-:Y:S01]  /*53a0*/  FFMA.FTZ R26, R24, R25, R26 ;  /* 0x00000019181a7223 */ /* 0x000fe2000001001a */
[----:B------:R-:W-:Y:S01]  /*53b0*/  FADD.FTZ R38, R25, R38 ;  /* 0x0000002619267221 */ /* 0x000fe20000010000 */
[----:B------:R-:W-:Y:S01]  /*53c0*/  FMUL.FTZ R25, R22, R34 ;  /* 0x0000002216197220 */ /* 0x000fe20000410000 */
[----:B------:R-:W-:-:S03]  /*53d0*/  FFMA.FTZ R29, R32, R6, R29 ;  /* 0x00000006201d7223 */ /* 0x000fc6000001001d */
[----:B------:R-:W-:Y:S01]  /*53e0*/  FFMA.FTZ R27, R31, R25, R26 ;  /* 0x000000191f1b7223 */ /* 0x000fe2000001001a */
[----:B------:R-:W-:Y:S01]  /*53f0*/  FADD.FTZ R38, R38, R25 ;  /* 0x0000001926267221 */ /* 0x000fe20000010000 */
[----:B------:R-:W-:Y:S01]  /*5400*/  FMUL.FTZ R25, R23, R6 ;  /* 0x0000000617197220 */ /* 0x000fe20000410000 */
[----:B------:R-:W-:-:S03]  /*5410*/  FADD.FTZ R31, R33, R6 ;  /* 0x00000006211f7221 */ /* 0x000fc60000010000 */
[----:B------:R-:W-:Y:S01]  /*5420*/  FFMA.FTZ R24, R32, R25, R27 ;  /* 0x0000001920187223 */ /* 0x000fe2000001001b */
[----:B------:R-:W-:-:S07]  /*5430*/  FADD.FTZ R25, R25, R38 ;  /* 0x0000002619197221 */ /* 0x000fce0000010000 */
.L_x_56:
[----:B------:R-:W0:Y:S01]  /*5440*/  S2R R33, SR_LANEID ;  /* 0x0000000000217919 */ /* 0x000e220000000000 */
[----:B------:R-:W-:Y:S01]  /*5450*/  MOV R27, R24 ;  /* 0x00000018001b7202 */ /* 0x000fe20000000f00 */
[----:B------:R-:W1:Y:S01]  /*5460*/  S2UR UR7, SR_CgaCtaId ;  /* 0x00000000000779c3 */ /* 0x000e620000008800 */
[----:B------:R-:W-:Y:S01]  /*5470*/  MOV R47, R25 ;  /* 0x00000019002f7202 */ /* 0x000fe20000000f00 */
[----:B------:R-:W-:Y:S01]  /*5480*/  UMOV UR6, 0x400 ;  /* 0x0000040000067882 */ /* 0x000fe20000000000 */
[----:B------:R-:W-:Y:S01]  /*5490*/  BSSY.RECONVERGENT B0, `(.L_x_57) ;  /* 0x000002a000007945 */ /* 0x000fe20003800200 */
[----:B------:R-:W2:Y:S01]  /*54a0*/  SHFL.DOWN PT, R6, R27, 0x1, 0x1f ;  /* 0x08201f001b067f89 */ /* 0x000ea200000e0000 */
[----:B------:R-:W-:-:S03]  /*54b0*/  UIADD3 UR5, UPT, UPT, UR6, 0xd0, URZ ;  /* 0x000000d006057890 */ /* 0x000fc6000fffe0ff */
[----:B------:R-:W3:Y:S01]  /*54c0*/  SHFL.DOWN PT, R24, R47, 0x1, 0x1f ;  /* 0x08201f002f187f89 */ /* 0x000ee200000e0000 */
[----:B-1----:R-:W-:Y:S01]  /*54d0*/  ULEA UR5, UR7, UR5, 0x18 ;  /* 0x0000000507057291 */ /* 0x002fe2000f8ec0ff */
[C---:B0-----:R-:W-:Y:S02]  /*54e0*/  ISETP.GT.AND P0, PT, R33.reuse, 0x1e, PT ;  /* 0x0000001e2100780c */ /* 0x041fe40003f04270 */
[C---:B------:R-:W-:Y:S02]  /*54f0*/  ISETP.GT.AND P2, PT, R33.reuse, 0xf, PT ;  /* 0x0000000f2100780c */ /* 0x040fe40003f44270 */
[----:B------:R-:W-:-:S09]  /*5500*/  ISETP.GT.AND P1, PT, R33, 0x17, PT ;  /* 0x000000172100780c */ /* 0x000fd20003f24270 */
[----:B--2---:R-:W-:Y:S01]  /*5510*/  @!P0 FADD.FTZ R27, R6, R27 ;  /* 0x0000001b061b8221 */ /* 0x004fe20000010000 */
[----:B---3--:R-:W-:Y:S01]  /*5520*/  @!P0 FADD.FTZ R47, R24, R47 ;  /* 0x0000002f182f8221 */ /* 0x008fe20000010000 */
[----:B------:R-:W-:-:S03]  /*5530*/  ISETP.GT.AND P0, PT, R33, 0x1d, PT ;  /* 0x0000001d2100780c */ /* 0x000fc60003f04270 */
[----:B------:R-:W0:Y:S04]  /*5540*/  SHFL.DOWN PT, R6, R27, 0x2, 0x1f ;  /* 0x08401f001b067f89 */ /* 0x000e2800000e0000 */
[----:B------:R-:W1:Y:S06]  /*5550*/  SHFL.DOWN PT, R24, R47, 0x2, 0x1f ;  /* 0x08401f002f187f89 */ /* 0x000e6c00000e0000 */
[----:B0-----:R-:W-:-:S02]  /*5560*/  @!P0 FADD.FTZ R27, R27, R6 ;  /* 0x000000061b1b8221 */ /* 0x001fc40000010000 */
[----:B------:R-:W0:Y:S01]  /*5570*/  S2R R6, SR_TID.X ;  /* 0x0000000000067919 */ /* 0x000e220000002100 */
[----:B-1----:R-:W-:Y:S01]  /*5580*/  @!P0 FADD.FTZ R47, R47, R24 ;  /* 0x000000182f2f8221 */ /* 0x002fe20000010000 */
[----:B------:R-:W-:Y:S01]  /*5590*/  ISETP.GT.AND P0, PT, R33, 0x1b, PT ;  /* 0x0000001b2100780c */ /* 0x000fe20003f04270 */
[----:B------:R-:W1:Y:S04]  /*55a0*/  SHFL.DOWN PT, R24, R27, 0x4, 0x1f ;  /* 0x08801f001b187f89 */ /* 0x000e6800000e0000 */
[----:B------:R-:W2:Y:S08]  /*55b0*/  SHFL.DOWN PT, R25, R47, 0x4, 0x1f ;  /* 0x08801f002f197f89 */ /* 0x000eb000000e0000 */
[----:B-1----:R-:W-:Y:S01]  /*55c0*/  @!P0 FADD.FTZ R27, R27, R24 ;  /* 0x000000181b1b8221 */ /* 0x002fe20000010000 */
[----:B--2---:R-:W-:-:S04]  /*55d0*/  @!P0 FADD.FTZ R47, R47, R25 ;  /* 0x000000192f2f8221 */ /* 0x004fc80000010000 */
[----:B------:R-:W1:Y:S01]  /*55e0*/  SHFL.DOWN PT, R24, R27, 0x8, 0x1f ;  /* 0x09001f001b187f89 */ /* 0x000e6200000e0000 */
[C---:B0-----:R-:W-:Y:S02]  /*55f0*/  LEA R45, R6.reuse, UR5, 0x4 ;  /* 0x00000005062d7c11 */ /* 0x041fe4000f8e20ff */
[C---:B------:R-:W-:Y:S01]  /*5600*/  ISETP.NE.AND P0, PT, R6.reuse, RZ, PT ;  /* 0x000000ff0600720c */ /* 0x040fe20003f05270 */
[----:B------:R-:W0:Y:S01]  /*5610*/  SHFL.DOWN PT, R25, R47, 0x8, 0x1f ;  /* 0x09001f002f197f89 */ /* 0x000e2200000e0000 */
[----:B------:R-:W-:-:S03]  /*5620*/  ISETP.GT.U32.AND P3, PT, R6, 0x4f, PT ;  /* 0x0000004f0600780c */ /* 0x000fc60003f64070 */
[----:B------:R2:W-:Y:S01]  /*5630*/  STS.128 [R45], R28 ;  /* 0x0000001c2d007388 */ /* 0x0005e20000000c00 */
[----:B-1----:R-:W-:Y:S01]  /*5640*/  FADD.FTZ R26, R27, R24 ;  /* 0x000000181b1a7221 */ /* 0x002fe20000010000 */
[----:B0-----:R-:W-:-:S04]  /*5650*/  FADD.FTZ R32, R47, R25 ;  /* 0x000000192f207221 */ /* 0x001fc80000010000 */
[----:B------:R-:W-:Y:S02]  /*5660*/  FSEL R46, R27, R26, P1 ;  /* 0x0000001a1b2e7208 */ /* 0x000fe40000800000 */
[----:B------:R-:W-:-:S03]  /*5670*/  FSEL R47, R47, R32, P1 ;  /* 0x000000202f2f7208 */ /* 0x000fc60000800000 */
[----:B------:R2:W0:Y:S04]  /*5680*/  SHFL.DOWN PT, R25, R46, 0x10, 0x1f ;  /* 0x0a001f002e197f89 */ /* 0x00042800000e0000 */
[----:B------:R2:W1:Y:S01]  /*5690*/  SHFL.DOWN PT, R27, R47, 0x10, 0x1f ;  /* 0x0a001f002f1b7f89 */ /* 0x00046200000e0000 */
[----:B------:R-:W-:Y:S05]  /*56a0*/  @P2 BRA `(.L_x_58) ;  /* 0x0000000000202947 */ /* 0x000fea0003800000 */
[----:B------:R-:W-:Y:S01]  /*56b0*/  ISETP.NE.AND P1, PT, R33, RZ, PT ;  /* 0x000000ff2100720c */ /* 0x000fe20003f25270 */
[----:B0-2---:R-:W-:Y:S01]  /*56c0*/  FADD.FTZ R46, R26, R25 ;  /* 0x000000191a2e7221 */ /* 0x005fe20000010000 */
[----:B-1----:R-:W-:-:S11]  /*56d0*/  FADD.FTZ R47, R32, R27 ;  /* 0x0000001b202f7221 */ /* 0x002fd60000010000 */
[----:B------:R-:W-:Y:S01]  /*56e0*/  VOTEU.ALL UP0, P1 ;  /* 0x0000000000ff7886 */ /* 0x000fe20000800000 */
[----:B------:R-:W-:-:S04]  /*56f0*/  @!P1 SHF.R.U32.HI R24, RZ, 0x2, R6 ;  /* 0x00000002ff189819 */ /* 0x000fc80000011606 */
[----:B------:R-:W-:Y:S01]  /*5700*/  @!UP0 ULEA UR5, UR7, UR6, 0x18 ;  /* 0x0000000607058291 */ /* 0x000fe2000f8ec0ff */
[----:B------:R-:W-:-:S08]  /*5710*/  @!P1 LOP3.LUT R24, R24, 0xf8, RZ, 0xc0, !PT ;  /* 0x000000f818189812 */ /* 0x000fd000078ec0ff */
[----:B------:R3:W-:Y:S03]  /*5720*/  @!P1 STS.64 [R24+UR5+0x18], R46 ;  /* 0x0000182e18009988 */ /* 0x0007e60008000a05 */
.L_x_58:
[----:B------:R-:W-:Y:S05]  /*5730*/  BSYNC.RECONVERGENT B0 ;  /* 0x0000000000007941 */ /* 0x000fea0003800200 */
.L_x_57:
[----:B------:R-:W-:Y:S06]  /*5740*/  BAR.SYNC.DEFER_BLOCKING 0x0 ;  /* 0x0000000000007b1d */ /* 0x000fec0000010000 */
[----:B------:R-:W-:Y:S04]  /*5750*/  BSSY.RECONVERGENT B0, `(.L_x_59) ;  /* 0x0000033000007945 */ /* 0x000fe80003800200 */
[----:B------:R-:W-:Y:S05]  /*5760*/  @P0 BRA `(.L_x_60) ;  /* 0x0000000000c40947 */ /* 0x000fea0003800000 */
[----:B------:R-:W-:-:S09]  /*5770*/  ULEA UR5, UR7, UR6, 0x18 ;  /* 0x0000000607057291 */ /* 0x000fd2000f8ec0ff */
[----:B01-3--:R-:W0:Y:S04]  /*5780*/  LDS.128 R24, [UR5+0x20] ;  /* 0x00002005ff187984 */ /* 0x00be280008000c00 */
[----:B------:R-:W1:Y:S01]  /*5790*/  LDS.128 R32, [UR5+0x30] ;  /* 0x00003005ff207984 */ /* 0x000e620008000c00 */
[----:B0-----:R-:W-:Y:S01]  /*57a0*/  FADD.FTZ R37, R46, R24 ;  /* 0x000000182e257221 */ /* 0x001fe20000010000 */
[----:B------:R-:W-:Y:S02]  /*57b0*/  FADD.FTZ R24, R47, R25 ;  /* 0x000000192f187221 */ /* 0x000fe40000010000 */
[----:B--2---:R-:W-:Y:S01]  /*57c0*/  LDS.64 R46, [UR5+0xb0] ;  /* 0x0000b005ff2e7984 */ /* 0x004fe20008000a00 */
[----:B------:R-:W-:Y:S01]  /*57d0*/  FADD.FTZ R37, R37, R26 ;  /* 0x0000001a25257221 */ /* 0x000fe20000010000 */
[----:B------:R-:W-:-:S03]  /*57e0*/  FADD.FTZ R24, R24, R27 ;  /* 0x0000001b18187221 */ /* 0x000fc60000010000 */
[----:B-1----:R-:W-:Y:S01]  /*57f0*/  FADD.FTZ R25, R37, R32 ;  /* 0x0000002025197221 */ /* 0x002fe20000010000 */
[----:B------:R-:W-:Y:S01]  /*5800*/  FADD.FTZ R32, R24, R33 ;  /* 0x0000002118207221 */ /* 0x000fe20000010000 */
[----:B------:R-:W0:Y:S02]  /*5810*/  LDS.128 R36, [UR5+0x40] ;  /* 0x00004005ff247984 */ /* 0x000e240008000c00 */
[----:B------:R-:W-:Y:S01]  /*5820*/  FADD.FTZ R33, R25, R34 ;  /* 0x0000002219217221 */ /* 0x000fe20000010000 */
[----:B------:R-:W-:Y:S01]  /*5830*/  FADD.FTZ R32, R32, R35 ;  /* 0x0000002320207221 */ /* 0x000fe20000010000 */
[----:B------:R-:W1:Y:S02]  /*5840*/  LDS.128 R24, [UR5+0x50] ;  /* 0x00005005ff187984 */ /* 0x000e640008000c00 */
        /* <DEDUP_REMOVED lines=8> */
[----:B------:R-:W-:Y:S01]  /*58d0*/  FADD.FTZ R24, R24, R27 ;  /* 0x0000001b18187221 */ /* 0x000fe20000010000 */
[----:B------:R-:W1:Y:S02]  /*58e0*/  LDS.128 R32, [UR5+0x70] ;  /* 0x00007005ff207984 */ /* 0x000e640008000c00 */
[----:B0-----:R-:W-:Y:S01]  /*58f0*/  FADD.FTZ R25, R25, R36 ;  /* 0x0000002419197221 */ /* 0x001fe20000010000 */
[----:B------:R-:W-:-:S03]  /*5900*/  FADD.FTZ R24, R24, R37 ;  /* 0x0000002518187221 */ /* 0x000fc60000010000 */
[----:B------:R-:W-:Y:S01]  /*5910*/  FADD.FTZ R25, R25, R38 ;  /* 0x0000002619197221 */ /* 0x000fe20000010000 */
[----:B------:R-:W-:-:S03]  /*5920*/  FADD.FTZ R24, R24, R39 ;  /* 0x0000002718187221 */ /* 0x000fc60000010000 */
[----:B-1----:R-:W-:Y:S01]  /*5930*/  FADD.FTZ R37, R25, R32 ;  /* 0x0000002019257221 */ /* 0x002fe20000010000 */
[----:B------:R-:W-:Y:S02]  /*5940*/  FADD.FTZ R32, R24, R33 ;  /* 0x0000002118207221 */ /* 0x000fe40000010000 */
[----:B------:R-:W0:Y:S01]  /*5950*/  LDS.128 R24, [UR5+0x80] ;  /* 0x00008005ff187984 */ /* 0x000e220008000c00 */
        /* <DEDUP_REMOVED lines=11> */
[----:B------:R-:W-:-:S03]  /*5a10*/  FADD.FTZ R32, R32, R39 ;  /* 0x0000002720207221 */ /* 0x000fc60000010000 */
[----:B0-----:R-:W-:Y:S01]  /*5a20*/  FADD.FTZ R33, R33, R24 ;  /* 0x0000001821217221 */ /* 0x001fe20000010000 */
[----:B------:R-:W-:-:S03]  /*5a30*/  FADD.FTZ R32, R32, R25 ;  /* 0x0000001920207221 */ /* 0x000fc60000010000 */
[----:B------:R-:W-:Y:S01]  /*5a40*/  FADD.FTZ R33, R33, R26 ;  /* 0x0000001a21217221 */ /* 0x000fe20000010000 */
[----:B------:R-:W-:-:S03]  /*5a50*/  FADD.FTZ R32, R32, R27 ;  /* 0x0000001b20207221 */ /* 0x000fc60000010000 */
[----:B------:R-:W-:Y:S01]  /*5a60*/  FADD.FTZ R46, R33, R46 ;  /* 0x0000002e212e7221 */ /* 0x000fe20000010000 */
[----:B------:R-:W-:-:S07]  /*5a70*/  FADD.FTZ R47, R32, R47 ;  /* 0x0000002f202f7221 */ /* 0x000fce0000010000 */
.L_x_60:
[----:B------:R-:W-:Y:S05]  /*5a80*/  BSYNC.RECONVERGENT B0 ;  /* 0x0000000000007941 */ /* 0x000fea0003800200 */
.L_x_59:
[----:B------:R-:W-:Y:S06]  /*5a90*/  BAR.SYNC.DEFER_BLOCKING 0x0 ;  /* 0x0000000000007b1d */ /* 0x000fec0000010000 */
[----:B------:R-:W-:Y:S04]  /*5aa0*/  BSSY.RECONVERGENT B0, `(.L_x_61) ;  /* 0x0000025000007945 */ /* 0x000fe80003800200 */
[----:B------:R-:W-:Y:S05]  /*5ab0*/  @P3 BRA `(.L_x_62) ;  /* 0x00000000008c3947 */ /* 0x000fea0003800000 */
[----:B01-3--:R-:W0:Y:S04]  /*5ac0*/  LDS.128 R24, [R45+0x500] ;  /* 0x000500002d187984 */ /* 0x00be280000000c00 */
[----:B------:R-:W1:Y:S04]  /*5ad0*/  LDS.128 R32, [R45+0xa00] ;  /* 0x000a00002d207984 */ /* 0x000e680000000c00 */
[----:B------:R-:W3:Y:S01]  /*5ae0*/  LDS.128 R36, [R45+0xf00] ;  /* 0x000f00002d247984 */ /* 0x000ee20000000c00 */
[----:B0-----:R-:W-:Y:S01]  /*5af0*/  FADD.FTZ R24, R28, R24 ;  /* 0x000000181c187221 */ /* 0x001fe20000010000 */
[----:B--2---:R-:W-:Y:S01]  /*5b00*/  FADD.FTZ R28, R29, R25 ;  /* 0x000000191d1c7221 */ /* 0x004fe20000010000 */
[----:B------:R-:W-:Y:S01]  /*5b10*/  FADD.FTZ R25, R30, R26 ;  /* 0x0000001a1e197221 */ /* 0x000fe20000010000 */
[----:B------:R-:W-:Y:S01]  /*5b20*/  FADD.FTZ R26, R31, R27 ;  /* 0x0000001b1f1a7221 */ /* 0x000fe20000010000 */
[----:B-1----:R-:W-:Y:S01]  /*5b30*/  FADD.FTZ R27, R24, R32 ;  /* 0x00000020181b7221 */ /* 0x002fe20000010000 */
[----:B------:R-:W-:Y:S01]  /*5b40*/  FADD.FTZ R28, R28, R33 ;  /* 0x000000211c1c7221 */ /* 0x000fe20000010000 */
[----:B------:R-:W-:Y:S01]  /*5b50*/  FADD.FTZ R25, R25, R34 ;  /* 0x0000002219197221 */ /* 0x000fe20000010000 */
[----:B------:R-:W-:Y:S01]  /*5b60*/  FADD.FTZ R32, R26, R35 ;  /* 0x000000231a207221 */ /* 0x000fe20000010000 */
[----:B---3--:R-:W-:Y:S01]  /*5b70*/  FADD.FTZ R33, R27, R36 ;  /* 0x000000241b217221 */ /* 0x008fe20000010000 */
[----:B------:R-:W-:Y:S01]  /*5b80*/  FADD.FTZ R34, R28, R37 ;  /* 0x000000251c227221 */ /* 0x000fe20000010000 */
[----:B------:R-:W-:Y:S01]  /*5b90*/  FADD.FTZ R37, R25, R38 ;  /* 0x0000002619257221 */ /* 0x000fe20000010000 */
[----:B------:R-:W0:Y:S01]  /*5ba0*/  LDS.128 R28, [R45+0x1400] ;  /* 0x001400002d1c7984 */ /* 0x000e220000000c00 */
[----:B------:R-:W-:-:S03]  /*5bb0*/  FADD.FTZ R32, R32, R39 ;  /* 0x0000002720207221 */ /* 0x000fc60000010000 */
[----:B------:R-:W1:Y:S01]  /*5bc0*/  LDS.128 R24, [R45+0x1900] ;  /* 0x001900002d187984 */ /* 0x000e620000000c00 */
[----:B0-----:R-:W-:Y:S01]  /*5bd0*/  FADD.FTZ R33, R33, R28 ;  /* 0x0000001c21217221 */ /* 0x001fe20000010000 */
[----:B------:R-:W-:Y:S01]  /*5be0*/  FADD.FTZ R34, R34, R29 ;  /* 0x0000001d22227221 */ /* 0x000fe20000010000 */
[----:B------:R-:W-:Y:S01]  /*5bf0*/  FADD.FTZ R37, R37, R30 ;  /* 0x0000001e25257221 */ /* 0x000fe20000010000 */
[----:B------:R-:W-:Y:S01]  /*5c00*/  FADD.FTZ R36, R32, R31 ;  /* 0x0000001f20247221 */ /* 0x000fe20000010000 */
[----:B-1----:R-:W-:Y:S01]  /*5c10*/  FADD.FTZ R39, R33, R24 ;  /* 0x0000001821277221 */ /* 0x002fe20000010000 */
[----:B------:R-:W0:Y:S01]  /*5c20*/  LDS.128 R28, [R45+0x1e00] ;  /* 0x001e00002d1c7984 */ /* 0x000e220000000c00 */
[----:B------:R-:W-:Y:S01]  /*5c30*/  FADD.FTZ R24, R34, R25 ;  /* 0x0000001922187221 */ /* 0x000fe20000010000 */
[----:B------:R-:W-:Y:S01]  /*5c40*/  FADD.FTZ R37, R37, R26 ;  /* 0x0000001a25257221 */ /* 0x000fe20000010000 */
[----:B------:R-:W-:Y:S01]  /*5c50*/  FADD.FTZ R36, R36, R27 ;  /* 0x0000001b24247221 */ /* 0x000fe20000010000 */
[----:B------:R-:W1:Y:S01]  /*5c60*/  LDS.128 R32, [R45+0x2300] ;  /* 0x002300002d207984 */ /* 0x000e620000000c00 */
[----:B0-----:R-:W-:Y:S01]  /*5c70*/  FADD.FTZ R39, R39, R28 ;  /* 0x0000001c27277221 */ /* 0x001fe20000010000 */
[----:B------:R-:W-:Y:S01]  /*5c80*/  FADD.FTZ R24, R24, R29 ;  /* 0x0000001d18187221 */ /* 0x000fe20000010000 */
[----:B------:R-:W-:Y:S01]  /*5c90*/  FADD.FTZ R37, R37, R30 ;  /* 0x0000001e25257221 */ /* 0x000fe20000010000 */
[----:B------:R-:W-:Y:S01]  /*5ca0*/  FADD.FTZ R36, R36, R31 ;  /* 0x0000001f24247221 */ /* 0x000fe20000010000 */
[----:B-1----:R-:W-:Y:S01]  /*5cb0*/  FADD.FTZ R28, R39, R32 ;  /* 0x00000020271c7221 */ /* 0x002fe20000010000 */
[----:B------:R-:W-:Y:S01]  /*5cc0*/  FADD.FTZ R29, R24, R33 ;  /* 0x00000021181d7221 */ /* 0x000fe20000010000 */
[----:B------:R-:W-:Y:S01]  /*5cd0*/  FADD.FTZ R30, R37, R34 ;  /* 0x00000022251e7221 */ /* 0x000fe20000010000 */
[----:B------:R-:W-:-:S07]  /*5ce0*/  FADD.FTZ R31, R36, R35 ;  /* 0x00000023241f7221 */ /* 0x000fce0000010000 */
.L_x_62:
[----:B------:R-:W-:Y:S05]  /*5cf0*/  BSYNC.RECONVERGENT B0 ;  /* 0x0000000000007941 */ /* 0x000fea0003800200 */
.L_x_61:
[----:B------:R-:W4:Y:S01]  /*5d00*/  LDC R38, c[0x0][0x370] ;  /* 0x0000dc00ff267b82 */ /* 0x000f220000000800 */
[----:B------:R-:W-:Y:S01]  /*5d10*/  BSSY.RECONVERGENT B0, `(.L_x_63) ;  /* 0x000001e000007945 */ /* 0x000fe20003800200 */
[----:B----4-:R-:W-:-:S03]  /*5d20*/  ISETP.GE.U32.AND P1, PT, R38, 0x2, PT ;  /* 0x000000022600780c */ /* 0x010fc60003f26070 */
[----:B------:R-:W-:Y:S10]  /*5d30*/  @P3 BRA `(.L_x_64) ;  /* 0x00000000006c3947 */ /* 0x000ff40003800000 */
[----:B0--3--:R-:W1:Y:S08]  /*5d40*/  LDC.64 R24, c[0x0][0x3f8] ;  /* 0x0000fe00ff187b82 */ /* 0x009e700000000a00 */
[----:B------:R-:W0:Y:S01]  /*5d50*/  LDC.64 R32, c[0x0][0x3d8] ;  /* 0x0000f600ff207b82 */ /* 0x000e220000000a00 */
[----:B-1----:R-:W-:Y:S01]  /*5d60*/  IMAD.WIDE.U32 R26, R24, 0x3, RZ ;  /* 0x00000003181a7825 */ /* 0x002fe200078e00ff */
[----:B------:R-:W-:-:S02]  /*5d70*/  LEA R35, R25, R25, 0x1 ;  /* 0x0000001919237211 */ /* 0x000fc400078e08ff */
[----:B------:R-:W-:Y:S02]  /*5d80*/  LEA.HI R39, P2, R25, R24, RZ, 0x1 ;  /* 0x0000001819277211 */ /* 0x000fe400078508ff */
[----:B------:R-:W-:Y:S01]  /*5d90*/  IADD3 R35, PT, PT, R27, R35, RZ ;  /* 0x000000231b237210 */ /* 0x000fe20007ffe0ff */
[----:B------:R-:W-:-:S03]  /*5da0*/  IMAD R27, R62, 0x50, R6 ;  /* 0x000000503e1b7824 */ /* 0x000fc600078e0206 */
[----:B------:R-:W-:Y:S01]  /*5db0*/  LEA.HI R34, P3, R35, R26, RZ, 0x1 ;  /* 0x0000001a23227211 */ /* 0x000fe200078708ff */
[----:B0-----:R-:W-:Y:S01]  /*5dc0*/  IMAD.WIDE R26, R27, 0x4, R32 ;  /* 0x000000041b1a7825 */ /* 0x001fe200078e0220 */
[----:B------:R-:W-:Y:S02]  /*5dd0*/  IADD3.X R32, PT, PT, RZ, R25, RZ, P2, !PT ;  /* 0x00000019ff207210 */ /* 0x000fe400017fe4ff */
[----:B------:R-:W-:Y:S02]  /*5de0*/  IADD3.X R37, PT, PT, RZ, R35, RZ, P3, !PT ;  /* 0x00000023ff257210 */ /* 0x000fe40001ffe4ff */
[C---:B------:R-:W-:Y:S01]  /*5df0*/  SHF.L.U64.HI R33, R39.reuse, 0x1, R32 ;  /* 0x0000000127217819 */ /* 0x040fe20000010220 */
[----:B------:R4:W-:Y:S01]  /*5e00*/  REDG.E.ADD.F32.FTZ.RN.STRONG.GPU desc[UR10][R26.64], R28 ;  /* 0x0000001c1a0079a6 */ /* 0x0009e2000c12f30a */
[----:B------:R-:W-:Y:S02]  /*5e10*/  SHF.L.U32 R39, R39, 0x1, RZ ;  /* 0x0000000127277819 */ /* 0x000fe400000006ff */
[----:B------:R-:W-:-:S02]  /*5e20*/  SHF.L.U32 R35, R34, 0x1, RZ ;  /* 0x0000000122237819 */ /* 0x000fc400000006ff */
[----:B------:R-:W-:Y:S02]  /*5e30*/  LOP3.LUT R39, R39, 0xfffffffc, RZ, 0xc0, !PT ;  /* 0xfffffffc27277812 */ /* 0x000fe400078ec0ff */
[----:B------:R-:W-:Y:S02]  /*5e40*/  LOP3.LUT R35, R35, 0xfffffffc, RZ, 0xc0, !PT ;  /* 0xfffffffc23237812 */ /* 0x000fe400078ec0ff */
[----:B------:R-:W-:Y:S02]  /*5e50*/  IADD3 R32, P2, PT, R26, R39, RZ ;  /* 0x000000271a207210 */ /* 0x000fe40007f5e0ff */
[----:B------:R-:W-:Y:S02]  /*5e60*/  SHF.L.U64.HI R37, R34, 0x1, R37 ;  /* 0x0000000122257819 */ /* 0x000fe40000010225 */
[----:B------:R-:W-:Y:S02]  /*5e70*/  IADD3.X R33, PT, PT, R27, R33, RZ, P2, !PT ;  /* 0x000000211b217210 */ /* 0x000fe400017fe4ff */
[----:B------:R-:W-:-:S02]  /*5e80*/  LEA R34, P2, R24, R26, 0x2 ;  /* 0x0000001a18227211 */ /* 0x000fc400078410ff */
[----:B------:R-:W-:Y:S01]  /*5e90*/  IADD3 R36, P3, PT, R26, R35, RZ ;  /* 0x000000231a247210 */ /* 0x000fe20007f7e0ff */
[----:B------:R4:W-:Y:S01]  /*5ea0*/  REDG.E.ADD.F32.FTZ.RN.STRONG.GPU desc[UR10][R32.64], R29 ;  /* 0x0000001d200079a6 */ /* 0x0009e2000c12f30a */
[----:B------:R-:W-:Y:S02]  /*5eb0*/  LEA.HI.X R35, R24, R27, R25, 0x2, P2 ;  /* 0x0000001b18237211 */ /* 0x000fe400010f1419 */
[----:B------:R-:W-:-:S03]  /*5ec0*/  IADD3.X R37, PT, PT, R27, R37, RZ, P3, !PT ;  /* 0x000000251b257210 */ /* 0x000fc60001ffe4ff */
[----:B------:R4:W-:Y:S04]  /*5ed0*/  REDG.E.ADD.F32.FTZ.RN.STRONG.GPU desc[UR10][R34.64], R30 ;  /* 0x0000001e220079a6 */ /* 0x0009e8000c12f30a */
[----:B------:R4:W-:Y:S02]  /*5ee0*/  REDG.E.ADD.F32.FTZ.RN.STRONG.GPU desc[UR10][R36.64], R31 ;  /* 0x0000001f240079a6 */ /* 0x0009e4000c12f30a */
.L_x_64:
[----:B------:R-:W-:Y:S05]  /*5ef0*/  BSYNC.RECONVERGENT B0 ;  /* 0x0000000000007941 */ /* 0x000fea0003800200 */
.L_x_63:
[----:B------:R-:W-:Y:S05]  /*5f00*/  @!P1 BRA `(.L_x_65) ;  /* 0x0000001400089947 */ /* 0x000fea0003800000 */
[----:B------:R-:W-:Y:S05]  /*5f10*/  @P0 BRA `(.L_x_66) ;  /* 0x0000000000880947 */ /* 0x000fea0003800000 */
[----:B----4-:R-:W4:Y:S01]  /*5f20*/  LDC R32, c[0x0][0x374] ;  /* 0x0000dd00ff207b82 */ /* 0x010f220000000800 */
[----:B------:R-:W5:Y:S01]  /*5f30*/  S2R R33, SR_CTAID.Y ;  /* 0x0000000000217919 */ /* 0x000f620000002600 */
[----:B--2---:R-:W-:-:S06]  /*5f40*/  LOP3.LUT R29, R5, 0x1, RZ, 0xc0, !PT ;  /* 0x00000001051d7812 */ /* 0x004fcc00078ec0ff */
[----:B------:R-:W2:Y:S08]  /*5f50*/  LDC R28, c[0x0][0x370] ;  /* 0x0000dc00ff1c7b82 */ /* 0x000eb00000000800 */
[----:B0--3--:R-:W0:Y:S08]  /*5f60*/  LDC.64 R24, c[0x0][0x3c8] ;  /* 0x0000f200ff187b82 */ /* 0x009e300000000a00 */
[----:B-1----:R-:W1:Y:S01]  /*5f70*/  LDC.64 R26, c[0x0][0x3d0] ;  /* 0x0000f400ff1a7b82 */ /* 0x002e620000000a00 */
[----:B----4-:R-:W-:-:S04]  /*5f80*/  IMAD R29, R29, R32, RZ ;  /* 0x000000201d1d7224 */ /* 0x010fc800078e02ff */
[C---:B--2---:R-:W-:Y:S01]  /*5f90*/  IMAD R30, R29.reuse, R28, RZ ;  /* 0x0000001c1d1e7224 */ /* 0x044fe200078e02ff */
[----:B-----5:R-:W-:-:S04]  /*5fa0*/  IADD3 R29, PT, PT, R29, R33, RZ ;  /* 0x000000211d1d7210 */ /* 0x020fc80007ffe0ff */
[----:B------:R-:W-:Y:S02]  /*5fb0*/  SHF.L.U32 R31, R30, 0x1, RZ ;  /* 0x000000011e1f7819 */ /* 0x000fe400000006ff */
[----:B------:R-:W-:Y:S01]  /*5fc0*/  LOP3.LUT P0, R30, R5, 0x2, RZ, 0xc0, !PT ;  /* 0x00000002051e7812 */ /* 0x000fe2000780c0ff */
[----:B0-----:R-:W-:-:S03]  /*5fd0*/  IMAD.WIDE.U32 R24, R29, 0x4, R24 ;  /* 0x000000041d187825 */ /* 0x001fc600078e0018 */
[----:B------:R-:W-:-:S04]  /*5fe0*/  SEL R29, R28, RZ, !P0 ;  /* 0x000000ff1c1d7207 */ /* 0x000fc80004000000 */
[----:B------:R-:W-:Y:S01]  /*5ff0*/  ISETP.NE.AND P0, PT, R29, -0x1, PT ;  /* 0xffffffff1d00780c */ /* 0x000fe20003f05270 */
[----:B-1----:R-:W-:-:S04]  /*6000*/  IMAD.WIDE R26, R31, 0x4, R26 ;  /* 0x000000041f1a7825 */ /* 0x002fc800078e021a */
[----:B------:R-:W-:-:S04]  /*6010*/  IMAD R31, R32, UR8, R33 ;  /* 0x00000008201f7c24 */ /* 0x000fc8000f8e0221 */
        /* <DEDUP_REMOVED lines=8> */
[----:B------:R-:W1:Y:S01]  /*60a0*/  LDC R30, c[0x0][0x2f8] ;  /* 0x0000be00ff1e7b82 */ /* 0x000e620000000800 */
[----:B0-----:R-:W-:-:S07]  /*60b0*/  MOV R26, 0xffffffff ;  /* 0xffffffff001a7802 */ /* 0x001fce0000000f00 */
.L_x_67:
[----:B------:R-:W2:Y:S04]  /*60c0*/  LDG.E.STRONG.GPU R28, desc[UR10][R24.64] ;  /* 0x0000000a181c7981 */ /* 0x000ea8000c1ef900 */
[----:B--2---:R-:W-:Y:S01]  /*60d0*/  CCTL.IVALL ;  /* 0x00000000ff00798f */ /* 0x004fe20002000000 */
[----:B-1----:R-:W-:Y:S01]  /*60e0*/  IADD3 R27, PT, PT, R30, -R30, RZ ;  /* 0x8000001e1e1b7210 */ /* 0x002fe20007ffe0ff */
[----:B------:R-:W-:Y:S05]  /*60f0*/  YIELD ;  /* 0x0000000000007946 */ /* 0x000fea0003800000 */
[----:B------:R-:W-:-:S13]  /*6100*/  ISETP.EQ.AND P0, PT, R27, RZ, PT ;  /* 0x000000ff1b00720c */ /* 0x000fda0003f02270 */
[----:B------:R-:W-:-:S04]  /*6110*/  @P0 MOV R26, R28 ;  /* 0x0000001c001a0202 */ /* 0x000fc80000000f00 */
[----:B------:R-:W-:-:S13]  /*6120*/  ISETP.NE.AND P0, PT, R26, R29, PT ;  /* 0x0000001d1a00720c */ /* 0x000fda0003f05270 */
[----:B------:R-:W-:Y:S05]  /*6130*/  @P0 BRA `(.L_x_67) ;  /* 0xfffffffc00e00947 */ /* 0x000fea000383ffff */
.L_x_66:
[----:B------:R-:W-:Y:S05]  /*6140*/  WARPSYNC.ALL ;  /* 0x0000000000007948 */ /* 0x000fea0003800000 */
[----:B------:R-:W-:Y:S01]  /*6150*/  ISETP.GE.U32.AND P0, PT, R38, 0x8, PT ;  /* 0x000000082600780c */ /* 0x000fe20003f06070 */
[----:B------:R-:W-:Y:S01]  /*6160*/  BAR.SYNC.DEFER_BLOCKING 0x0 ;  /* 0x0000000000007b1d */ /* 0x000fe20000010000 */
[----:B----4-:R-:W-:-:S11]  /*6170*/  HFMA2 R32, -RZ, RZ, 0, 0 ;  /* 0x00000000ff207431 */ /* 0x010fd600000001ff */
[----:B------:R-:W-:Y:S05]  /*6180*/  @!P0 BRA `(.L_x_68) ;  /* 0x0000000800788947 */ /* 0x000fea0003800000 */
[----:B------:R-:W4:Y:S01]  /*6190*/  S2UR UR5, SR_CTAID.Y ;  /* 0x00000000000579c3 */ /* 0x000f220000002600 */
[----:B------:R-:W0:Y:S01]  /*61a0*/  S2R R38, SR_TID.X ;  /* 0x0000000000267919 */ /* 0x000e220000002100 */
[----:B------:R-:W4:Y:S01]  /*61b0*/  LDCU UR6, c[0x0][0x374] ;  /* 0x00006e80ff0677ac */ /* 0x000f220008000800 */
[----:B------:R-:W-:Y:S01]  /*61c0*/  MOV R36, RZ ;  /* 0x000000ff00247202 */ /* 0x000fe20000000f00 */
[----:B------:R-:W-:-:S04]  /*61d0*/  UIADD3 UR20, UPT, UPT, -UR8, URZ, URZ ;  /* 0x000000ff08147290 */ /* 0x000fc8000fffe1ff */
[----:B------:R-:W0:Y:S01]  /*61e0*/  S2UR UR9, SR_CTAID.X ;  /* 0x00000000000979c3 */ /* 0x000e220000002500 */
[----:B----4-:R-:W-:Y:S02]  /*61f0*/  UIMAD UR14, UR6, 0x3, UR5 ;  /* 0x00000003060e78a4 */ /* 0x010fe4000f8e0205 */
[----:B------:R-:W-:Y:S02]  /*6200*/  ULEA UR15, UR6, UR5, 0x1 ;  /* 0x00000005060f7291 */ /* 0x000fe4000f8e08ff */
[----:B------:R-:W-:Y:S02]  /*6210*/  UIMAD UR16, UR6, 0x6, UR5 ;  /* 0x00000006061078a4 */ /* 0x000fe4000f8e0205 */
[----:B------:R-:W-:Y:S02]  /*6220*/  ULEA UR17, UR6, UR5, 0x2 ;  /* 0x0000000506117291 */ /* 0x000fe4000f8e10ff */
[----:B------:R-:W-:Y:S02]  /*6230*/  UIMAD UR18, UR6, 0x7, UR5 ;  /* 0x00000007061278a4 */ /* 0x000fe4000f8e0205 */
[----:B------:R-:W-:-:S02]  /*6240*/  UIMAD UR19, UR6, 0x5, UR5 ;  /* 0x00000005061378a4 */ /* 0x000fc4000f8e0205 */
[----:B0-----:R-:W-:-:S12]  /*6250*/  UIADD3 UR6, UPT, UPT, UR5, UR6, URZ ;  /* 0x0000000605067290 */ /* 0x001fd8000fffe0ff */
.L_x_69:
[----:B------:R-:W-:Y:S01]  /*6260*/  ISETP.NE.AND P5, PT, RZ, UR20, PT ;  /* 0x00000014ff007c0c */ /* 0x000fe2000bfa5270 */
[----:B------:R-:W-:-:S03]  /*6270*/  UMOV UR8, UR9 ;  /* 0x0000000900087c82 */ /* 0x000fc60008000000 */
[----:B------:R-:W-:Y:S02]  /*6280*/  ISETP.NE.OR P5, PT, R6, RZ, !P5 ;  /* 0x000000ff0600720c */ /* 0x000fe40006fa5670 */
[----:B------:R-:W-:-:S04]  /*6290*/  IADD3 R6, PT, PT, R36, 0x1, RZ ;  /* 0x0000000124067810 */ /* 0x000fc80007ffe0ff */
[----:B------:R-:W-:Y:S02]  /*62a0*/  ISETP.NE.AND P6, PT, R6, UR8, PT ;  /* 0x0000000806007c0c */ /* 0x000fe4000bfc5270 */
[----:B------:R-:W-:-:S04]  /*62b0*/  MOV R6, R38 ;  /* 0x0000002600067202 */ /* 0x000fc80000000f00 */
[----:B------:R-:W-:Y:S01]  /*62c0*/  ISETP.NE.OR P6, PT, R6, RZ, !P6 ;  /* 0x000000ff0600720c */ /* 0x000fe200077c5670 */
[----:B------:R-:W0:Y:S01]  /*62d0*/  @!P5 LDC R26, c[0x0][0x374] ;  /* 0x0000dd00ff1adb82 */ /* 0x000e220000000800 */
[----:B-1----:R-:W-:-:S07]  /*62e0*/  @!P5 LOP3.LUT R27, R5, 0x1, RZ, 0xc0, !PT ;  /* 0x00000001051bd812 */ /* 0x002fce00078ec0ff */
[----:B--2---:R-:W1:Y:S04]  /*62f0*/  @!P5 LDC R29, c[0x0][0x370] ;  /* 0x0000dc00ff1ddb82 */ /* 0x004e680000000800 */
[----:B------:R-:W-:-:S04]  /*6300*/  @!P6 LOP3.LUT R30, R5, 0x1, RZ, 0xc0, !PT ;  /* 0x00000001051ee812 */ /* 0x000fc800078ec0ff */
[----:B---3--:R-:W2:Y:S08]  /*6310*/  @!P5 LDC.64 R24, c[0x0][0x3d0] ;  /* 0x0000f400ff18db82 */ /* 0x008eb00000000a00 */
[----:B------:R-:W3:Y:S01]  /*6320*/  @!P6 LDC R31, c[0x0][0x374] ;  /* 0x0000dd00ff1feb82 */ /* 0x000ee20000000800 */
[----:B0-----:R-:W-:-:S07]  /*6330*/  @!P5 IMAD R26, R27, R26, RZ ;  /* 0x0000001a1b1ad224 */ /* 0x001fce00078e02ff */
[----:B------:R-:W0:Y:S01]  /*6340*/  @!P6 LDC R28, c[0x0][0x370] ;  /* 0x0000dc00ff1ceb82 */ /* 0x000e220000000800 */
[----:B-1----:R-:W-:-:S05]  /*6350*/  @!P5 IMAD R29, R26, R29, RZ ;  /* 0x0000001d1a1dd224 */ /* 0x002fca00078e02ff */
[----:B------:R-:W-:Y:S02]  /*6360*/  @!P5 SHF.L.U32 R29, R29, 0x1, RZ ;  /* 0x000000011d1dd819 */ /* 0x000fe400000006ff */
[----:B------:R-:W1:Y:S03]  /*6370*/  @!P6 LDC.64 R26, c[0x0][0x3d0] ;  /* 0x0000f400ff1aeb82 */ /* 0x000e660000000a00 */
[----:B--2---:R-:W-:Y:S01]  /*6380*/  @!P5 IMAD.WIDE R24, R29, 0x4, R24 ;  /* 0x000000041d18d825 */ /* 0x004fe200078e0218 */
[----:B------:R-:W-:-:S03]  /*6390*/  MOV R29, UR5 ;  /* 0x00000005001d7c02 */ /* 0x000fc60008000f00 */
[----:B---3--:R-:W-:Y:S02]  /*63a0*/  @!P6 IMAD R31, R30, R31, RZ ;  /* 0x0000001f1e1fe224 */ /* 0x008fe400078e02ff */
[----:B------:R-:W-:-:S04]  /*63b0*/  @!P5 IMAD.WIDE.U32 R24, R29, 0x8, R24 ;  /* 0x000000081d18d825 */ /* 0x000fc800078e0018 */
[----:B0-----:R-:W-:Y:S02]  /*63c0*/  @!P6 IMAD R28, R31, R28, RZ ;  /* 0x0000001c1f1ce224 */ /* 0x001fe400078e02ff */
[----:B------:R-:W2:Y:S03]  /*63d0*/  @!P5 LDG.E.64 R24, desc[UR10][R24.64] ;  /* 0x0000000a1818d981 */ /* 0x000ea6000c1e1b00 */
[----:B------:R-:W-:-:S05]  /*63e0*/  @!P6 SHF.L.U32 R29, R28, 0x1, RZ ;  /* 0x000000011c1de819 */ /* 0x000fca00000006ff */
[----:B-1----:R-:W-:Y:S01]  /*63f0*/  @!P6 IMAD.WIDE R26, R29, 0x4, R26 ;  /* 0x000000041d1ae825 */ /* 0x002fe200078e021a */
[----:B------:R-:W-:-:S05]  /*6400*/  MOV R29, UR6 ;  /* 0x00000006001d7c02 */ /* 0x000fca0008000f00 */
[----:B------:R-:W-:-:S06]  /*6410*/  @!P6 IMAD.WIDE.U32 R26, R29, 0x8, R26 ;  /* 0x000000081d1ae825 */ /* 0x000fcc00078e001a */
[----:B------:R-:W3:Y:S01]  /*6420*/  @!P6 LDG.E.64 R26, desc[UR10][R26.64] ;  /* 0x0000000a1a1ae981 */ /* 0x000ee2000c1e1b00 */
[----:B------:R-:W-:-:S04]  /*6430*/  IADD3 R28, PT, PT, R36, 0x2, RZ ;  /* 0x00000002241c7810 */ /* 0x000fc80007ffe0ff */
[----:B------:R-:W-:Y:S02]  /*6440*/  ISETP.NE.AND P4, PT, R28, UR8, PT ;  /* 0x000000081c007c0c */ /* 0x000fe4000bf85270 */
[----:B------:R-:W-:Y:S02]  /*6450*/  IADD3 R28, PT, PT, R36, 0x3, RZ ;  /* 0x00000003241c7810 */ /* 0x000fe40007ffe0ff */
[----:B------:R-:W-:Y:S02]  /*6460*/  ISETP.NE.OR P4, PT, R6, RZ, !P4 ;  /* 0x000000ff0600720c */ /* 0x000fe40006785670 */
[----:B------:R-:W-:-:S04]  /*6470*/  ISETP.NE.AND P3, PT, R28, UR8, PT ;  /* 0x000000081c007c0c */ /* 0x000fc8000bf65270 */
[----:B------:R-:W-:Y:S02]  /*6480*/  ISETP.NE.OR P3, PT, R6, RZ, !P3 ;  /* 0x000000ff0600720c */ /* 0x000fe40005f65670 */
[----:B------:R-:W-:-:S05]  /*6490*/  IADD3 R28, PT, PT, R36, 0x4, RZ ;  /* 0x00000004241c7810 */ /* 0x000fca0007ffe0ff */
[----:B------:R-:W0:Y:S01]  /*64a0*/  @!P4 LDC R35, c[0x0][0x374] ;  /* 0x0000dd00ff23cb82 */ /* 0x000e220000000800 */
[----:B------:R-:W-:Y:S02]  /*64b0*/  IADD3 R31, PT, PT, R36, 0x5, RZ ;  /* 0x00000005241f7810 */ /* 0x000fe40007ffe0ff */
[----:B------:R-:W-:Y:S02]  /*64c0*/  ISETP.NE.AND P2, PT, R28, UR8, PT ;  /* 0x000000081c007c0c */ /* 0x000fe4000bf45270 */
[----:B------:R-:W-:-:S03]  /*64d0*/  ISETP.NE.AND P1, PT, R31, UR8, PT ;  /* 0x000000081f007c0c */ /* 0x000fc6000bf25270 */
[----:B------:R-:W1:Y:S01]  /*64e0*/  @!P4 LDC R30, c[0x0][0x370] ;  /* 0x0000dc00ff1ecb82 */ /* 0x000e620000000800 */
[----:B------:R-:W-:-:S07]  /*64f0*/  ISETP.NE.OR P2, PT, R6, RZ, !P2 ;  /* 0x000000ff0600720c */ /* 0x000fce0005745670 */
[----:B------:R-:W4:Y:S01]  /*6500*/  @!P3 LDC R29, c[0x0][0x374] ;  /* 0x0000dd00ff1dbb82 */ /* 0x000f220000000800 */
[----:B------:R-:W-:Y:S02]  /*6510*/  ISETP.NE.OR P1, PT, R6, RZ, !P1 ;  /* 0x000000ff0600720c */ /* 0x000fe40004f25670 */
[C---:B------:R-:W-:Y:S02]  /*6520*/  @!P4 LOP3.LUT R28, R5.reuse, 0x1, RZ, 0xc0, !PT ;  /* 0x00000001051cc812 */ /* 0x040fe400078ec0ff */
[----:B------:R-:W-:-:S03]  /*6530*/  @!P3 LOP3.LUT R34, R5, 0x1, RZ, 0xc0, !PT ;  /* 0x000000010522b812 */ /* 0x000fc600078ec0ff */
[----:B------:R-:W5:Y:S01]  /*6540*/  @!P3 LDC R33, c[0x0][0x370] ;  /* 0x0000dc00ff21bb82 */ /* 0x000f620000000800 */
[----:B0-----:R-:W-:Y:S01]  /*6550*/  @!P4 IMAD R35, R28, R35, RZ ;  /* 0x000000231c23c224 */ /* 0x001fe200078e02ff */
[----:B------:R-:W-:-:S06]  /*6560*/  IADD3 R37, PT, PT, R36, 0x6, RZ ;  /* 0x0000000624257810 */ /* 0x000fcc0007ffe0ff */
[----:B------:R-:W0:Y:S08]  /*6570*/  @!P2 LDC R32, c[0x0][0x374] ;  /* 0x0000dd00ff20ab82 */ /* 0x000e300000000800 */
[----:B------:R-:W5:Y:S01]  /*6580*/  @!P2 LDC R28, c[0x0][0x370] ;  /* 0x0000dc00ff1cab82 */ /* 0x000f620000000800 */
[----:B----4-:R-:W-:-:S07]  /*6590*/  @!P3 IMAD R34, R34, R29, RZ ;  /* 0x0000001d2222b224 */ /* 0x010fce00078e02ff */
[----:B------:R-:W4:Y:S01]  /*65a0*/  @!P1 LDC R31, c[0x0][0x374] ;  /* 0x0000dd00ff1f9b82 */ /* 0x000f220000000800 */
[----:B------:R-:W-:-:S07]  /*65b0*/  ISETP.NE.AND P0, PT, R37, UR8, PT ;  /* 0x0000000825007c0c */ /* 0x000fce000bf05270 */
[----:B------:R-:W4:Y:S01]  /*65c0*/  @!P1 LDC R29, c[0x0][0x370] ;  /* 0x0000dc00ff1d9b82 */ /* 0x000f220000000800 */
[----:B------:R-:W-:Y:S01]  /*65d0*/  ISETP.NE.OR P0, PT, R6, RZ, !P0 ;  /* 0x000000ff0600720c */ /* 0x000fe20004705670 */
[----:B-1----:R-:W-:Y:S01]  /*65e0*/  @!P4 IMAD R30, R35, R30, RZ ;  /* 0x0000001e231ec224 */ /* 0x002fe200078e02ff */
[----:B------:R-:W-:-:S05]  /*65f0*/  @!P2 LOP3.LUT R35, R5, 0x1, RZ, 0xc0, !PT ;  /* 0x000000010523a812 */ /* 0x000fca00078ec0ff */
[----:B0-----:R-:W-:-:S04]  /*6600*/  @!P2 IMAD R35, R35, R32, RZ ;  /* 0x000000202323a224 */ /* 0x001fc800078e02ff */
[----:B-----5:R-:W-:Y:S02]  /*6610*/  @!P2 IMAD R28, R35, R28, RZ ;  /* 0x0000001c231ca224 */ /* 0x020fe400078e02ff */
[----:B------:R-:W-:-:S03]  /*6620*/  @!P3 IMAD R33, R34, R33, RZ ;  /* 0x000000212221b224 */ /* 0x000fc600078e02ff */
[----:B------:R-:W-:Y:S02]  /*6630*/  @!P2 SHF.L.U32 R39, R28, 0x1, RZ ;  /* 0x000000011c27a819 */ /* 0x000fe400000006ff */
[----:B------:R-:W-:Y:S01]  /*6640*/  @!P3 SHF.L.U32 R33, R33, 0x1, RZ ;  /* 0x000000012121b819 */ /* 0x000fe200000006ff */
[----:B--2---:R-:W-:Y:S01]  /*6650*/  @!P5 FADD.FTZ R46, R46, R24 ;  /* 0x000000182e2ed221 */ /* 0x004fe20000010000 */
[----:B------:R-:W-:-:S05]  /*6660*/  @!P1 LOP3.LUT R24, R5, 0x1, RZ, 0xc0, !PT ;  /* 0x0000000105189812 */ /* 0x000fca00078ec0ff */
[----:B----4-:R-:W-:Y:S02]  /*6670*/  @!P1 IMAD R24, R24, R31, RZ ;  /* 0x0000001f18189224 */ /* 0x010fe400078e02ff */
[----:B------:R-:W0:Y:S01]  /*6680*/  @!P0 LDC R31, c[0x0][0x374] ;  /* 0x0000dd00ff1f8b82 */ /* 0x000e220000000800 */
[----:B------:R-:W-:Y:S01]  /*6690*/  @!P5 FADD.FTZ R47, R47, R25 ;  /* 0x000000192f2fd221 */ /* 0x000fe20000010000 */
[----:B------:R-:W-:-:S06]  /*66a0*/  @!P1 IMAD R29, R24, R29, RZ ;  /* 0x0000001d181d9224 */ /* 0x000fcc00078e02ff */
[----:B------:R-:W1:Y:S01]  /*66b0*/  @!P4 LDC.64 R24, c[0x0][0x3d0] ;  /* 0x0000f400ff18cb82 */ /* 0x000e620000000a00 */
[----:B---3--:R-:W-:Y:S01]  /*66c0*/  @!P6 FADD.FTZ R46, R46, R26 ;  /* 0x0000001a2e2ee221 */ /* 0x008fe20000010000 */
[----:B------:R-:W-:-:S06]  /*66d0*/  IADD3 R26, PT, PT, R36, 0x7, RZ ;  /* 0x00000007241a7810 */ /* 0x000fcc0007ffe0ff */
[----:B------:R-:W2:Y:S01]  /*66e0*/  @!P0 LDC R32, c[0x0][0x370] ;  /* 0x0000dc00ff208b82 */ /* 0x000ea20000000800 */
[----:B------:R-:W-:Y:S02]  /*66f0*/  ISETP.NE.AND P5, PT, R26, UR8, PT ;  /* 0x000000081a007c0c */ /* 0x000fe4000bfa5270 */
[----:B------:R-:W-:-:S05]  /*6700*/  @!P0 LOP3.LUT R26, R5, 0x1, RZ, 0xc0, !PT ;  /* 0x00000001051a8812 */ /* 0x000fca00078ec0ff */
[----:B0-----:R-:W-:Y:S01]  /*6710*/  @!P0 IMAD R35, R26, R31, RZ ;  /* 0x0000001f1a238224 */ /* 0x001fe200078e02ff */
[----:B------:R-:W-:Y:S02]  /*6720*/  @!P4 SHF.L.U32 R31, R30, 0x1, RZ ;  /* 0x000000011e1fc819 */ /* 0x000fe400000006ff */
[----:B------:R-:W-:-:S03]  /*6730*/  ISETP.NE.OR P5, PT, R6, RZ, !P5 ;  /* 0x000000ff0600720c */ /* 0x000fc60006fa5670 */
[----:B-1----:R-:W-:Y:S01]  /*6740*/  @!P4 IMAD.WIDE R24, R31, 0x4, R24 ;  /* 0x000000041f18c825 */ /* 0x002fe200078e0218 */
[----:B------:R-:W-:-:S03]  /*6750*/  MOV R31, UR15 ;  /* 0x0000000f001f7c02 */ /* 0x000fc60008000f00 */
[----:B------:R-:W-:Y:S02]  /*6760*/  @!P6 FADD.FTZ R47, R47, R27 ;  /* 0x0000001b2f2fe221 */ /* 0x000fe40000010000 */
[----:B------:R-:W0:Y:S01]  /*6770*/  @!P3 LDC.64 R26, c[0x0][0x3d0] ;  /* 0x0000f400ff1abb82 */ /* 0x000e220000000a00 */
[----:B------:R-:W-:-:S04]  /*6780*/  @!P4 IMAD.WIDE.U32 R24, R31, 0x8, R24 ;  /* 0x000000081f18c825 */ /* 0x000fc800078e0018 */
[----:B--2---:R-:W-:-:S03]  /*6790*/  @!P0 IMAD R32, R35, R32, RZ ;  /* 0x0000002023208224 */ /* 0x004fc600078e02ff */
[----:B------:R-:W1:Y:S01]  /*67a0*/  @!P2 LDC.64 R30, c[0x0][0x3d0] ;  /* 0x0000f400ff1eab82 */ /* 0x000e620000000a00 */
[----:B------:R-:W-:Y:S01]  /*67b0*/  @!P1 SHF.L.U32 R29, R29, 0x1, RZ ;  /* 0x000000011d1d9819 */ /* 0x000fe200000006ff */
[----:B------:R-:W2:Y:S06]  /*67c0*/  @!P4 LDG.E.64 R24, desc[UR10][R24.64] ;  /* 0x0000000a1818c981 */ /* 0x000eac000c1e1b00 */
[----:B------:R-:W3:Y:S08]  /*67d0*/  @!P1 LDC.64 R34, c[0x0][0x3d0] ;  /* 0x0000f400ff229b82 */ /* 0x000ef00000000a00 */
[----:B------:R-:W4:Y:S01]  /*67e0*/  @!P5 LDC R37, c[0x0][0x374] ;  /* 0x0000dd00ff25db82 */ /* 0x000f220000000800 */
[----:B0-----:R-:W-:Y:S01]  /*67f0*/  @!P3 IMAD.WIDE R26, R33, 0x4, R26 ;  /* 0x00000004211ab825 */ /* 0x001fe200078e021a */
[----:B------:R-:W-:-:S02]  /*6800*/  MOV R33, UR14 ;  /* 0x0000000e00217c02 */ /* 0x000fc40008000f00 */
[----:B------:R-:W-:Y:S01]  /*6810*/  @!P5 LOP3.LUT R28, R5, 0x1, RZ, 0xc0, !PT ;  /* 0x00000001051cd812 */ /* 0x000fe200078ec0ff */
[----:B-1----:R-:W-:-:S04]  /*6820*/  @!P2 IMAD.WIDE R30, R39, 0x4, R30 ;  /* 0x00000004271ea825 */ /* 0x002fc800078e021e */
[----:B---3--:R-:W-:Y:S01]  /*6830*/  @!P1 IMAD.WIDE R34, R29, 0x4, R34 ;  /* 0x000000041d229825 */ /* 0x008fe200078e0222 */
[----:B------:R-:W-:-:S03]  /*6840*/  MOV R29, UR17 ;  /* 0x00000011001d7c02 */ /* 0x000fc60008000f00 */
[----:B------:R-:W-:Y:S01]  /*6850*/  @!P3 IMAD.WIDE.U32 R26, R33, 0x8, R26 ;  /* 0x00000008211ab825 */ /* 0x000fe200078e001a */
[----:B------:R-:W0:Y:S03]  /*6860*/  @!P5 LDC R62, c[0x0][0x370] ;  /* 0x0000dc00ff3edb82 */ /* 0x000e260000000800 */
[----:B----4-:R-:W-:Y:S02]  /*6870*/  @!P5 IMAD R33, R28, R37, RZ ;  /* 0x000000251c21d224 */ /* 0x010fe400078e02ff */
[----:B------:R-:W-:Y:S01]  /*6880*/  @!P2 IMAD.WIDE.U32 R30, R29, 0x8, R30 ;  /* 0x000000081d1ea825 */ /* 0x000fe200078e001e */
[----:B------:R-:W3:Y:S02]  /*6890*/  @!P3 LDG.E.64 R26, desc[UR10][R26.64] ;  /* 0x0000000a1a1ab981 */ /* 0x000ee4000c1e1b00 */
[----:B------:R-:W1:Y:S01]  /*68a0*/  @!P0 LDC.64 R28, c[0x0][0x3d0] ;  /* 0x0000f400ff1c8b82 */ /* 0x000e620000000a00 */
[----:B------:R-:W-:-:S02]  /*68b0*/  MOV R37, UR19 ;  /* 0x0000001300257c02 */ /* 0x000fc40008000f00 */
[----:B------:R-:W4:Y:S03]  /*68c0*/  @!P2 LDG.E.64 R30, desc[UR10][R30.64] ;  /* 0x0000000a1e1ea981 */ /* 0x000f26000c1e1b00 */
[----:B------:R-:W-:Y:S01]  /*68d0*/  @!P1 IMAD.WIDE.U32 R34, R37, 0x8, R34 ;  /* 0x0000000825229825 */ /* 0x000fe200078e0022 */
[----:B------:R-:W-:Y:S02]  /*68e0*/  @!P0 SHF.L.U32 R37, R32, 0x1, RZ ;  /* 0x0000000120258819 */ /* 0x000fe400000006ff */
[----:B------:R-:W-:-:S03]  /*68f0*/  MOV R39, UR16 ;  /* 0x0000001000277c02 */ /* 0x000fc60008000f00 */
[----:B------:R-:W5:Y:S01]  /*6900*/  @!P1 LDG.E.64 R34, desc[UR10][R34.64] ;  /* 0x0000000a22229981 */ /* 0x000f62000c1e1b00 */
[----:B-1----:R-:W-:-:S04]  /*6910*/  @!P0 IMAD.WIDE R28, R37, 0x4, R28 ;  /* 0x00000004251c8825 */ /* 0x002fc800078e021c */
[----:B0-----:R-:W-:Y:S02]  /*6920*/  @!P5 IMAD R37, R33, R62, RZ ;  /* 0x0000003e2125d224 */ /* 0x001fe400078e02ff */
[----:B------:R-:W0:Y:S03]  /*6930*/  @!P5 LDC.64 R32, c[0x0][0x3d0] ;  /* 0x0000f400ff20db82 */ /* 0x000e260000000a00 */
[----:B------:R-:W-:Y:S01]  /*6940*/  @!P5 SHF.L.U32 R37, R37, 0x1, RZ ;  /* 0x000000012525d819 */ /* 0x000fe200000006ff */
[----:B------:R-:W-:-:S06]  /*6950*/  @!P0 IMAD.WIDE.U32 R28, R39, 0x8, R28 ;  /* 0x00000008271c8825 */ /* 0x000fcc00078e001c */
[----:B------:R-:W5:Y:S01]  /*6960*/  @!P0 LDG.E.64 R28, desc[UR10][R28.64] ;  /* 0x0000000a1c1c8981 */ /* 0x000f62000c1e1b00 */
[----:B0-----:R-:W-:Y:S01]  /*6970*/  @!P5 IMAD.WIDE R32, R37, 0x4, R32 ;  /* 0x000000042520d825 */ /* 0x001fe200078e0220 */
[----:B------:R-:W-:-:S05]  /*6980*/  MOV R37, UR18 ;  /* 0x0000001200257c02 */ /* 0x000fca0008000f00 */
[----:B------:R-:W-:-:S06]  /*6990*/  @!P5 IMAD.WIDE.U32 R32, R37, 0x8, R32 ;  /* 0x000000082520d825 */ /* 0x000fcc00078e0020 */
[----:B------:R-:W5:Y:S01]  /*69a0*/  @!P5 LDG.E.64 R32, desc[UR10][R32.64] ;  /* 0x0000000a2020d981 */ /* 0x000f62000c1e1b00 */
[----:B------:R-:W0:Y:S01]  /*69b0*/  LDCU UR7, c[0x0][0x374] ;  /* 0x00006e80ff0777ac */ /* 0x000e220008000800 */
[----:B------:R-:W1:Y:S01]  /*69c0*/  LDC R37, c[0x0][0x370] ;  /* 0x0000dc00ff257b82 */ /* 0x000e620000000800 */
[----:B------:R-:W-:Y:S01]  /*69d0*/  IADD3 R36, PT, PT, R36, 0x8, RZ ;  /* 0x0000000824247810 */ /* 0x000fe20007ffe0ff */
[----:B------:R-:W-:Y:S02]  /*69e0*/  UIADD3 UR20, UPT, UPT, UR20, 0x8, URZ ;  /* 0x0000000814147890 */ /* 0x000fe4000fffe0ff */
[----:B0-----:R-:W-:Y:S02]  /*69f0*/  ULEA UR18, UR7, UR18, 0x3 ;  /* 0x0000001207127291 */ /* 0x001fe4000f8e18ff */
[----:B------:R-:W-:Y:S02]  /*6a00*/  ULEA UR16, UR7, UR16, 0x3 ;  /* 0x0000001007107291 */ /* 0x000fe4000f8e18ff */
[----:B------:R-:W-:-:S02]  /*6a10*/  ULEA UR19, UR7, UR19, 0x3 ;  /* 0x0000001307137291 */ /* 0x000fc4000f8e18ff */
[----:B------:R-:W-:Y:S02]  /*6a20*/  ULEA UR17, UR7, UR17, 0x3 ;  /* 0x0000001107117291 */ /* 0x000fe4000f8e18ff */
[----:B------:R-:W-:Y:S02]  /*6a30*/  ULEA UR14, UR7, UR14, 0x3 ;  /* 0x0000000e070e7291 */ /* 0x000fe4000f8e18ff */
[----:B------:R-:W-:Y:S02]  /*6a40*/  ULEA UR15, UR7, UR15, 0x3 ;  /* 0x0000000f070f7291 */ /* 0x000fe4000f8e18ff */
[----:B------:R-:W-:Y:S02]  /*6a50*/  ULEA UR6, UR7, UR6, 0x3 ;  /* 0x0000000607067291 */ /* 0x000fe4000f8e18ff */
[----:B------:R-:W-:Y:S01]  /*6a60*/  ULEA UR5, UR7, UR5, 0x3 ;  /* 0x0000000507057291 */ /* 0x000fe2000f8e18ff */
[----:B--2---:R-:W-:Y:S01]  /*6a70*/  @!P4 FADD.FTZ R46, R46, R24 ;  /* 0x000000182e2ec221 */ /* 0x004fe20000010000 */
[----:B------:R-:W-:Y:S01]  /*6a80*/  @!P4 FADD.FTZ R47, R47, R25 ;  /* 0x000000192f2fc221 */ /* 0x000fe20000010000 */
[----:B-1----:R-:W-:-:S02]  /*6a90*/  LOP3.LUT R25, R37, 0x7ffffff8, RZ, 0xc0, !PT ;  /* 0x7ffffff825197812 */ /* 0x002fc400078ec0ff */
[----:B---3--:R-:W-:Y:S01]  /*6aa0*/  @!P3 FADD.FTZ R46, R46, R26 ;  /* 0x0000001a2e2eb221 */ /* 0x008fe20000010000 */
[----:B------:R-:W-:-:S03]  /*6ab0*/  @!P3 FADD.FTZ R47, R47, R27 ;  /* 0x0000001b2f2fb221 */ /* 0x000fc60000010000 */
[----:B----4-:R-:W-:Y:S01]  /*6ac0*/  @!P2 FADD.FTZ R46, R46, R30 ;  /* 0x0000001e2e2ea221 */ /* 0x010fe20000010000 */
[----:B------:R-:W-:-:S03]  /*6ad0*/  @!P2 FADD.FTZ R47, R47, R31 ;  /* 0x0000001f2f2fa221 */ /* 0x000fc60000010000 */
[----:B-----5:R-:W-:Y:S01]  /*6ae0*/  @!P1 FADD.FTZ R46, R46, R34 ;  /* 0x000000222e2e9221 */ /* 0x020fe20000010000 */
[----:B------:R-:W-:Y:S01]  /*6af0*/  @!P1 FADD.FTZ R47, R47, R35 ;  /* 0x000000232f2f9221 */ /* 0x000fe20000010000 */
[----:B------:R-:W-:Y:S02]  /*6b00*/  ISETP.NE.AND P1, PT, R36, R25, PT ;  /* 0x000000192400720c */ /* 0x000fe40003f25270 */
[----:B------:R-:W-:Y:S01]  /*6b10*/  @!P0 FADD.FTZ R46, R46, R28 ;  /* 0x0000001c2e2e8221 */ /* 0x000fe20000010000 */
[----:B------:R-:W-:-:S03]  /*6b20*/  @!P0 FADD.FTZ R47, R47, R29 ;  /* 0x0000001d2f2f8221 */ /* 0x000fc60000010000 */
[----:B------:R-:W-:Y:S01]  /*6b30*/  @!P5 FADD.FTZ R46, R46, R32 ;  /* 0x000000202e2ed221 */ /* 0x000fe20000010000 */
[----:B------:R-:W-:-:S06]  /*6b40*/  @!P5 FADD.FTZ R47, R47, R33 ;  /* 0x000000212f2fd221 */ /* 0x000fcc0000010000 */
[----:B------:R-:W-:Y:S05]  /*6b50*/  @P1 BRA `(.L_x_69) ;  /* 0xfffffff400c01947 */ /* 0x000fea000383ffff */
[----:B------:R-:W-:-:S07]  /*6b60*/  MOV R32, R25 ;  /* 0x0000001900207202 */ /* 0x000fce0000000f00 */
.L_x_68:
[----:B------:R-:W0:Y:S02]  /*6b70*/  LDC R33, c[0x0][0x370] ;  /* 0x0000dc00ff217b82 */ /* 0x000e240000000800 */
[----:B0--3--:R-:W-:-:S13]  /*6b80*/  LOP3.LUT P0, R24, R33, 0x7, RZ, 0xc0, !PT ;  /* 0x0000000721187812 */ /* 0x009fda000780c0ff */
[----:B------:R-:W-:Y:S05]  /*6b90*/  @!P0 BRA `(.L_x_65) ;  /* 0x0000000400e48947 */ /* 0x000fea0003800000 */
[----:B------:R-:W-:Y:S02]  /*6ba0*/  IADD3 R24, PT, PT, R24, -0x1, RZ ;  /* 0xffffffff18187810 */ /* 0x000fe40007ffe0ff */
[----:B------:R-:W-:Y:S02]  /*6bb0*/  LOP3.LUT P4, R34, R33, 0x3, RZ, 0xc0, !PT ;  /* 0x0000000321227812 */ /* 0x000fe4000788c0ff */
[----:B------:R-:W-:-:S13]  /*6bc0*/  ISETP.GE.U32.AND P0, PT, R24, 0x3, PT ;  /* 0x000000031800780c */ /* 0x000fda0003f06070 */
[----:B------:R-:W-:Y:S05]  /*6bd0*/  @!P0 BRA `(.L_x_70) ;  /* 0x0000000000f88947 */ /* 0x000fea0003800000 */
[----:B------:R-:W-:Y:S02]  /*6be0*/  ISETP.NE.AND P0, PT, R6, RZ, PT ;  /* 0x000000ff0600720c */ /* 0x000fe40003f05270 */
[C---:B------:R-:W-:Y:S02]  /*6bf0*/  IADD3 R26, PT, PT, R32.reuse, 0x1, RZ ;  /* 0x00000001201a7810 */ /* 0x040fe40007ffe0ff */
[C---:B------:R-:W-:Y:S02]  /*6c00*/  ISETP.EQ.OR P1, PT, R32.reuse, UR8, P0 ;  /* 0x0000000820007c0c */ /* 0x040fe40008722670 */
[----:B------:R-:W-:Y:S02]  /*6c10*/  IADD3 R36, PT, PT, R32, 0x2, RZ ;  /* 0x0000000220247810 */ /* 0x000fe40007ffe0ff */
[----:B------:R-:W-:Y:S02]  /*6c20*/  ISETP.EQ.OR P2, PT, R26, UR8, P0 ;  /* 0x000000081a007c0c */ /* 0x000fe40008742670 */
[----:B------:R-:W-:-:S07]  /*6c30*/  ISETP.EQ.OR P3, PT, R36, UR8, P0 ;  /* 0x0000000824007c0c */ /* 0x000fce0008762670 */
[----:B--2---:R-:W0:Y:S01]  /*6c40*/  @!P1 LDC R29, c[0x0][0x374] ;  /* 0x0000dd00ff1d9b82 */ /* 0x004e220000000800 */
[C---:B------:R-:W-:Y:S01]  /*6c50*/  @!P1 LOP3.LUT R26, R5.reuse, 0x1, RZ, 0xc0, !PT ;  /* 0x00000001051a9812 */ /* 0x040fe200078ec0ff */
[----:B------:R-:W2:Y:S02]  /*6c60*/  @!P1 S2R R28, SR_CTAID.Y ;  /* 0x00000000001c9919 */ /* 0x000ea40000002600 */
[C---:B------:R-:W-:Y:S02]  /*6c70*/  @!P2 LOP3.LUT R62, R5.reuse, 0x1, RZ, 0xc0, !PT ;  /* 0x00000001053ea812 */ /* 0x040fe400078ec0ff */
[----:B-1----:R-:W1:Y:S01]  /*6c80*/  @!P3 S2R R27, SR_CTAID.Y ;  /* 0x00000000001bb919 */ /* 0x002e620000002600 */
[----:B------:R-:W-:Y:S01]  /*6c90*/  @!P3 LOP3.LUT R39, R5, 0x1, RZ, 0xc0, !PT ;  /* 0x000000010527b812 */ /* 0x000fe200078ec0ff */
[----:B------:R-:W3:Y:S01]  /*6ca0*/  @!P1 LDC.64 R24, c[0x0][0x3d0] ;  /* 0x0000f400ff189b82 */ /* 0x000ee20000000a00 */
[----:B------:R-:W4:Y:S07]  /*6cb0*/  @!P2 S2R R37, SR_CTAID.Y ;  /* 0x000000000025a919 */ /* 0x000f2e0000002600 */
[----:B------:R-:W5:Y:S01]  /*6cc0*/  @!P2 LDC R31, c[0x0][0x374] ;  /* 0x0000dd00ff1fab82 */ /* 0x000f620000000800 */
[----:B0-----:R-:W-:-:S07]  /*6cd0*/  @!P1 IMAD R26, R26, R29, RZ ;  /* 0x0000001d1a1a9224 */ /* 0x001fce00078e02ff */
[----:B------:R-:W1:Y:S01]  /*6ce0*/  @!P3 LDC R30, c[0x0][0x374] ;  /* 0x0000dd00ff1ebb82 */ /* 0x000e620000000800 */
[----:B------:R-:W-:-:S05]  /*6cf0*/  @!P1 IMAD R26, R26, R33, RZ ;  /* 0x000000211a1a9224 */ /* 0x000fca00078e02ff */
[----:B------:R-:W-:Y:S01]  /*6d00*/  @!P1 SHF.L.U32 R35, R26, 0x1, RZ ;  /* 0x000000011a239819 */ /* 0x000fe200000006ff */
[----:B--2---:R-:W-:-:S04]  /*6d10*/  @!P1 IMAD R29, R32, R29, R28 ;  /* 0x0000001d201d9224 */ /* 0x004fc800078e021c */
[----:B---3--:R-:W-:Y:S01]  /*6d20*/  @!P1 IMAD.WIDE R24, R35, 0x4, R24 ;  /* 0x0000000423189825 */ /* 0x008fe200078e0218 */
[----:B------:R-:W-:-:S03]  /*6d30*/  IADD3 R35, PT, PT, R32, 0x3, RZ ;  /* 0x0000000320237810 */ /* 0x000fc60007ffe0ff */
[----:B-----5:R-:W-:Y:S01]  /*6d40*/  @!P2 IMAD R38, R32, R31, R31 ;  /* 0x0000001f2026a224 */ /* 0x020fe200078e021f */
[----:B------:R-:W-:Y:S01]  /*6d50*/  ISETP.EQ.OR P0, PT, R35, UR8, P0 ;  /* 0x0000000823007c0c */ /* 0x000fe20008702670 */
[----:B------:R-:W-:Y:S02]  /*6d60*/  @!P1 IMAD.WIDE.U32 R28, R29, 0x8, R24 ;  /* 0x000000081d1c9825 */ /* 0x000fe400078e0018 */
[----:B------:R-:W0:Y:S01]  /*6d70*/  @!P2 LDC.64 R24, c[0x0][0x3d0] ;  /* 0x0000f400ff18ab82 */ /* 0x000e220000000a00 */
[----:B----4-:R-:W-:Y:S01]  /*6d80*/  @!P2 IADD3 R37, PT, PT, R38, R37, RZ ;  /* 0x000000252625a210 */ /* 0x010fe20007ffe0ff */
[----:B------:R-:W-:Y:S02]  /*6d90*/  @!P2 IMAD R62, R62, R31, RZ ;  /* 0x0000001f3e3ea224 */ /* 0x000fe400078e02ff */
[----:B-1----:R-:W-:Y:S01]  /*6da0*/  @!P3 IMAD R36, R36, R30, R27 ;  /* 0x0000001e2424b224 */ /* 0x002fe200078e021b */
[----:B------:R-:W2:Y:S01]  /*6db0*/  @!P1 LDG.E.64 R28, desc[UR10][R28.64] ;  /* 0x0000000a1c1c9981 */ /* 0x000ea2000c1e1b00 */
[----:B------:R-:W-:-:S02]  /*6dc0*/  @!P2 IMAD R62, R62, R33, RZ ;  /* 0x000000213e3ea224 */ /* 0x000fc400078e02ff */
[----:B------:R-:W-:Y:S02]  /*6dd0*/  @!P3 IMAD R38, R39, R30, RZ ;  /* 0x0000001e2726b224 */ /* 0x000fe400078e02ff */
[----:B------:R-:W1:Y:S01]  /*6de0*/  @!P0 S2R R26, SR_CTAID.Y ;  /* 0x00000000001a8919 */ /* 0x000e620000002600 */
[----:B------:R-:W3:Y:S01]  /*6df0*/  @!P0 LDC R27, c[0x0][0x374] ;  /* 0x0000dd00ff1b8b82 */ /* 0x000ee20000000800 */
[----:B------:R-:W-:Y:S01]  /*6e00*/  @!P2 SHF.L.U32 R31, R62, 0x1, RZ ;  /* 0x000000013e1fa819 */ /* 0x000fe200000006ff */
[----:B------:R-:W-:-:S05]  /*6e10*/  @!P3 IMAD R38, R38, R33, RZ ;  /* 0x000000212626b224 */ /* 0x000fca00078e02ff */
[----:B------:R-:W-:Y:S02]  /*6e20*/  @!P3 SHF.L.U32 R39, R38, 0x1, RZ ;  /* 0x000000012627b819 */ /* 0x000fe400000006ff */
[----:B------:R-:W-:Y:S01]  /*6e30*/  @!P0 LOP3.LUT R38, R5, 0x1, RZ, 0xc0, !PT ;  /* 0x0000000105268812 */ /* 0x000fe200078ec0ff */
[----:B0-----:R-:W-:Y:S02]  /*6e40*/  @!P2 IMAD.WIDE R24, R31, 0x4, R24 ;  /* 0x000000041f18a825 */ /* 0x001fe400078e0218 */
[----:B------:R-:W0:Y:S02]  /*6e50*/  @!P3 LDC.64 R30, c[0x0][0x3d0] ;  /* 0x0000f400ff1ebb82 */ /* 0x000e240000000a00 */
[----:B------:R-:W-:-:S04]  /*6e60*/  @!P2 IMAD.WIDE.U32 R24, R37, 0x8, R24 ;  /* 0x000000082518a825 */ /* 0x000fc800078e0018 */
[----:B---3--:R-:W-:Y:S02]  /*6e70*/  @!P0 IMAD R38, R38, R27, RZ ;  /* 0x0000001b26268224 */ /* 0x008fe400078e02ff */
[----:B------:R-:W3:Y:S02]  /*6e80*/  @!P2 LDG.E.64 R24, desc[UR10][R24.64] ;  /* 0x0000000a1818a981 */ /* 0x000ee4000c1e1b00 */
[----:B------:R-:W-:Y:S02]  /*6e90*/  @!P0 IMAD R38, R38, R33, RZ ;  /* 0x0000002126268224 */ /* 0x000fe400078e02ff */
[----:B-1----:R-:W-:Y:S02]  /*6ea0*/  @!P0 IMAD R35, R35, R27, R26 ;  /* 0x0000001b23238224 */ /* 0x002fe400078e021a */
[----:B------:R-:W1:Y:S01]  /*6eb0*/  @!P0 LDC.64 R26, c[0x0][0x3d0] ;  /* 0x0000f400ff1a8b82 */ /* 0x000e620000000a00 */
[----:B0-----:R-:W-:Y:S01]  /*6ec0*/  @!P3 IMAD.WIDE R30, R39, 0x4, R30 ;  /* 0x00000004271eb825 */ /* 0x001fe200078e021e */
[----:B------:R-:W-:-:S03]  /*6ed0*/  @!P0 SHF.L.U32 R39, R38, 0x1, RZ ;  /* 0x0000000126278819 */ /* 0x000fc600000006ff */
[----:B------:R-:W-:-:S06]  /*6ee0*/  @!P3 IMAD.WIDE.U32 R30, R36, 0x8, R30 ;  /* 0x00000008241eb825 */ /* 0x000fcc00078e001e */
[----:B------:R-:W4:Y:S01]  /*6ef0*/  @!P3 LDG.E.64 R30, desc[UR10][R30.64] ;  /* 0x0000000a1e1eb981 */ /* 0x000f22000c1e1b00 */
[----:B-1----:R-:W-:-:S04]  /*6f00*/  @!P0 IMAD.WIDE R26, R39, 0x4, R26 ;  /* 0x00000004271a8825 */ /* 0x002fc800078e021a */
        /* <DEDUP_REMOVED lines=11> */
.L_x_70:
[----:B------:R-:W-:Y:S05]  /*6fc0*/  @!P4 BRA `(.L_x_65) ;  /* 0x0000000000d8c947 */ /* 0x000fea0003800000 */
[----:B------:R-:W-:-:S13]  /*6fd0*/  ISETP.NE.AND P0, PT, R34, 0x1, PT ;  /* 0x000000012200780c */ /* 0x000fda0003f05270 */
[----:B------:R-:W-:Y:S05]  /*6fe0*/  @!P0 BRA `(.L_x_71) ;  /* 0x0000000000808947 */ /* 0x000fea0003800000 */
[----:B------:R-:W-:Y:S02]  /*6ff0*/  ISETP.NE.AND P0, PT, R6, RZ, PT ;  /* 0x000000ff0600720c */ /* 0x000fe40003f05270 */
[C---:B------:R-:W-:Y:S02]  /*7000*/  IADD3 R24, PT, PT, R32.reuse, 0x1, RZ ;  /* 0x0000000120187810 */ /* 0x040fe40007ffe0ff */
[----:B------:R-:W-:Y:S02]  /*7010*/  ISETP.EQ.OR P1, PT, R32, UR8, P0 ;  /* 0x0000000820007c0c */ /* 0x000fe40008722670 */
[----:B------:R-:W-:-:S11]  /*7020*/  ISETP.EQ.OR P0, PT, R24, UR8, P0 ;  /* 0x0000000818007c0c */ /* 0x000fd60008702670 */
[----:B--2---:R-:W0:Y:S01]  /*7030*/  @!P1 LDC R30, c[0x0][0x374] ;  /* 0x0000dd00ff1e9b82 */ /* 0x004e220000000800 */
[----:B------:R-:W2:Y:S01]  /*7040*/  @!P1 S2R R29, SR_CTAID.Y ;  /* 0x00000000001d9919 */ /* 0x000ea20000002600 */
[C---:B------:R-:W-:Y:S02]  /*7050*/  @!P1 LOP3.LUT R35, R5.reuse, 0x1, RZ, 0xc0, !PT ;  /* 0x0000000105239812 */ /* 0x040fe400078ec0ff */
[----:B------:R-:W-:Y:S01]  /*7060*/  @!P0 LOP3.LUT R36, R5, 0x1, RZ, 0xc0, !PT ;  /* 0x0000000105248812 */ /* 0x000fe200078ec0ff */
[----:B------:R-:W3:Y:S03]  /*7070*/  @!P0 S2R R28, SR_CTAID.Y ;  /* 0x00000000001c8919 */ /* 0x000ee60000002600 */
[----:B------:R-:W4:Y:S08]  /*7080*/  @!P0 LDC R31, c[0x0][0x374] ;  /* 0x0000dd00ff1f8b82 */ /* 0x000f300000000800 */
[----:B-1----:R-:W1:Y:S08]  /*7090*/  @!P1 LDC.64 R26, c[0x0][0x3d0] ;  /* 0x0000f400ff1a9b82 */ /* 0x002e700000000a00 */
[----:B------:R-:W5:Y:S01]  /*70a0*/  @!P0 LDC.64 R24, c[0x0][0x3d0] ;  /* 0x0000f400ff188b82 */ /* 0x000f620000000a00 */
[----:B0-----:R-:W-:-:S04]  /*70b0*/  @!P1 IMAD R34, R35, R30, RZ ;  /* 0x0000001e23229224 */ /* 0x001fc800078e02ff */
[----:B------:R-:W-:Y:S02]  /*70c0*/  @!P1 IMAD R34, R34, R33, RZ ;  /* 0x0000002122229224 */ /* 0x000fe400078e02ff */
[----:B----4-:R-:W-:-:S03]  /*70d0*/  @!P0 IMAD R36, R36, R31, RZ ;  /* 0x0000001f24248224 */ /* 0x010fc600078e02ff */
[----:B------:R-:W-:Y:S01]  /*70e0*/  @!P1 SHF.L.U32 R35, R34, 0x1, RZ ;  /* 0x0000000122239819 */ /* 0x000fe200000006ff */
[----:B------:R-:W-:Y:S02]  /*70f0*/  @!P0 IMAD R31, R32, R31, R31 ;  /* 0x0000001f201f8224 */ /* 0x000fe400078e021f */
[----:B------:R-:W-:Y:S02]  /*7100*/  @!P0 IMAD R36, R36, R33, RZ ;  /* 0x0000002124248224 */ /* 0x000fe400078e02ff */
[----:B--2---:R-:W-:Y:S01]  /*7110*/  @!P1 IMAD R29, R32, R30, R29 ;  /* 0x0000001e201d9224 */ /* 0x004fe200078e021d */
[----:B---3--:R-:W-:Y:S01]  /*7120*/  @!P0 IADD3 R31, PT, PT, R31, R28, RZ ;  /* 0x0000001c1f1f8210 */ /* 0x008fe20007ffe0ff */
[----:B-1----:R-:W-:Y:S01]  /*7130*/  @!P1 IMAD.WIDE R26, R35, 0x4, R26 ;  /* 0x00000004231a9825 */ /* 0x002fe200078e021a */
[----:B------:R-:W-:-:S03]  /*7140*/  @!P0 SHF.L.U32 R35, R36, 0x1, RZ ;  /* 0x0000000124238819 */ /* 0x000fc600000006ff */
[----:B------:R-:W-:-:S04]  /*7150*/  @!P1 IMAD.WIDE.U32 R26, R29, 0x8, R26 ;  /* 0x000000081d1a9825 */ /* 0x000fc800078e001a */
[----:B-----5:R-:W-:Y:S02]  /*7160*/  @!P0 IMAD.WIDE R24, R35, 0x4, R24 ;  /* 0x0000000423188825 */ /* 0x020fe400078e0218 */
[----:B------:R-:W2:Y:S02]  /*7170*/  @!P1 LDG.E.64 R26, desc[UR10][R26.64] ;  /* 0x0000000a1a1a9981 */ /* 0x000ea4000c1e1b00 */
[----:B------:R-:W-:-:S06]  /*7180*/  @!P0 IMAD.WIDE.U32 R24, R31, 0x8, R24 ;  /* 0x000000081f188825 */ /* 0x000fcc00078e0018 */
[----:B------:R-:W3:Y:S01]  /*7190*/  @!P0 LDG.E.64 R24, desc[UR10][R24.64] ;  /* 0x0000000a18188981 */ /* 0x000ee2000c1e1b00 */
[----:B------:R-:W-:Y:S01]  /*71a0*/  IADD3 R32, PT, PT, R32, 0x2, RZ ;  /* 0x0000000220207810 */ /* 0x000fe20007ffe0ff */
[----:B--2---:R-:W-:Y:S01]  /*71b0*/  @!P1 FADD.FTZ R46, R46, R26 ;  /* 0x0000001a2e2e9221 */ /* 0x004fe20000010000 */
[----:B------:R-:W-:-:S03]  /*71c0*/  @!P1 FADD.FTZ R47, R47, R27 ;  /* 0x0000001b2f2f9221 */ /* 0x000fc60000010000 */
[----:B---3--:R-:W-:Y:S01]  /*71d0*/  @!P0 FADD.FTZ R46, R46, R24 ;  /* 0x000000182e2e8221 */ /* 0x008fe20000010000 */
[----:B------:R-:W-:-:S07]  /*71e0*/  @!P0 FADD.FTZ R47, R47, R25 ;  /* 0x000000192f2f8221 */ /* 0x000fce0000010000 */
.L_x_71:
[----:B------:R-:W-:Y:S01]  /*71f0*/  ISETP.NE.AND P0, PT, R32, UR8, PT ;  /* 0x0000000820007c0c */ /* 0x000fe2000bf05270 */
[----:B------:R-:W-:Y:S01]  /*7200*/  BSSY.RECONVERGENT B0, `(.L_x_65) ;  /* 0x0000012000007945 */ /* 0x000fe20003800200 */
[----:B------:R-:W-:Y:S02]  /*7210*/  LOP3.LUT R24, R33, 0x1, RZ, 0xc0, !PT ;  /* 0x0000000121187812 */ /* 0x000fe400078ec0ff */
[----:B------:R-:W-:-:S04]  /*7220*/  ISETP.NE.OR P0, PT, R6, RZ, !P0 ;  /* 0x000000ff0600720c */ /* 0x000fc80004705670 */
[----:B------:R-:W-:-:S13]  /*7230*/  ISETP.NE.U32.OR P0, PT, R24, 0x1, P0 ;  /* 0x000000011800780c */ /* 0x000fda0000705470 */
[----:B------:R-:W-:Y:S05]  /*7240*/  @P0 BRA `(.L_x_72) ;  /* 0x0000000000340947 */ /* 0x000fea0003800000 */
[----:B------:R-:W0:Y:S01]  /*7250*/  LDCU UR5, c[0x0][0x374] ;  /* 0x00006e80ff0577ac */ /* 0x000e220008000800 */
[----:B--2---:R-:W2:Y:S01]  /*7260*/  S2R R29, SR_CTAID.Y ;  /* 0x00000000001d7919 */ /* 0x004ea20000002600 */
[----:B------:R-:W3:Y:S01]  /*7270*/  LDC.64 R24, c[0x0][0x3d0] ;  /* 0x0000f400ff187b82 */ /* 0x000ee20000000a00 */
[----:B------:R-:W-:-:S05]  /*7280*/  LOP3.LUT R26, R5, 0x1, RZ, 0xc0, !PT ;  /* 0x00000001051a7812 */ /* 0x000fca00078ec0ff */
[----:B0-----:R-:W-:-:S04]  /*7290*/  IMAD R26, R26, UR5, RZ ;  /* 0x000000051a1a7c24 */ /* 0x001fc8000f8e02ff */
[----:B------:R-:W-:-:S05]  /*72a0*/  IMAD R26, R26, R33, RZ ;  /* 0x000000211a1a7224 */ /* 0x000fca00078e02ff */
[----:B-1----:R-:W-:-:S05]  /*72b0*/  SHF.L.U32 R27, R26, 0x1, RZ ;  /* 0x000000011a1b7819 */ /* 0x002fca00000006ff */
[----:B---3--:R-:W-:-:S04]  /*72c0*/  IMAD.WIDE R24, R27, 0x4, R24 ;  /* 0x000000041b187825 */ /* 0x008fc800078e0218 */
[----:B--2---:R-:W-:-:S04]  /*72d0*/  IMAD R27, R32, UR5, R29 ;  /* 0x00000005201b7c24 */ /* 0x004fc8000f8e021d */
[----:B------:R-:W-:-:S06]  /*72e0*/  IMAD.WIDE.U32 R24, R27, 0x8, R24 ;  /* 0x000000081b187825 */ /* 0x000fcc00078e0018 */
[----:B------:R-:W2:Y:S02]  /*72f0*/  LDG.E.64 R24, desc[UR10][R24.64] ;  /* 0x0000000a18187981 */ /* 0x000ea4000c1e1b00 */
[----:B--2---:R-:W-:Y:S01]  /*7300*/  FADD.FTZ R46, R46, R24 ;  /* 0x000000182e2e7221 */ /* 0x004fe20000010000 */
[----:B------:R-:W-:-:S07]  /*7310*/  FADD.FTZ R47, R47, R25 ;  /* 0x000000192f2f7221 */ /* 0x000fce0000010000 */
.L_x_72:
[----:B------:R-:W-:Y:S05]  /*7320*/  BSYNC.RECONVERGENT B0 ;  /* 0x0000000000007941 */ /* 0x000fea0003800200 */
.L_x_65:
[----:B------:R-:W5:Y:S01]  /*7330*/  S2UR UR6, SR_CgaCtaId ;  /* 0x00000000000679c3 */ /* 0x000f620000008800 */
[----:B------:R-:W-:Y:S01]  /*7340*/  ISETP.NE.AND P0, PT, R6, RZ, PT ;  /* 0x000000ff0600720c */ /* 0x000fe20003f05270 */
[----:B------:R-:W-:Y:S01]  /*7350*/  UMOV UR5, 0x400 ;  /* 0x0000040000057882 */ /* 0x000fe20000000000 */
[----:B------:R-:W1:Y:S01]  /*7360*/  LDCU UR9, c[0x0][0x42c] ;  /* 0x00008580ff0977ac */ /* 0x000e620008000800 */
[----:B--2-4-:R-:W-:Y:S02]  /*7370*/  SHF.L.U32 R30, R3, 0x10, RZ ;  /* 0x00000010031e7819 */ /* 0x014fe400000006ff */
[----:B------:R-:W-:Y:S01]  /*7380*/  SHF.L.U32 R61, R61, 0x10, RZ ;  /* 0x000000103d3d7819 */ /* 0x000fe200000006ff */
[----:B------:R-:W2:Y:S01]  /*7390*/  LDCU.U8 UR14, c[0x0][0x414] ;  /* 0x00008280ff0e77ac */ /* 0x000ea20008000000 */
[----:B------:R-:W4:Y:S01]  /*73a0*/  LDC R29, c[0x0][0x41c] ;  /* 0x00010700ff1d7b82 */ /* 0x000f220000000800 */
[----:B-----5:R-:W-:Y:S01]  /*73b0*/  ULEA UR5, UR6, UR5, 0x18 ;  /* 0x0000000506057291 */ /* 0x020fe2000f8ec0ff */
[----:B------:R-:W5:Y:S01]  /*73c0*/  LDCU.64 UR6, c[0x0][0x400] ;  /* 0x00008000ff0677ac */ /* 0x000f620008000a00 */
[----:B--2---:R-:W-:Y:S01]  /*73d0*/  UISETP.NE.AND UP0, UPT, UR14, URZ, UPT ;  /* 0x000000ff0e00728c */ /* 0x004fe2000bf05270 */
[----:B----4-:R-:W-:-:S06]  /*73e0*/  IMAD R29, R29, UR8, R92 ;  /* 0x000000081d1d7c24 */ /* 0x010fcc000f8e025c */
[----:B------:R-:W-:Y:S01]  /*73f0*/  @!P0 STS.64 [UR5+0xc0], R46 ;  /* 0x0000c02eff008988 */ /* 0x000fe20008000a05 */
[----:B------:R-:W-:Y:S01]  /*7400*/  BAR.SYNC.DEFER_BLOCKING 0x0 ;  /* 0x0000000000007b1d */ /* 0x000fe20000010000 */
[C---:B------:R-:W-:Y:S02]  /*7410*/  IADD3 R31, PT, PT, R29.reuse, 0x8, RZ ;  /* 0x000000081d1f7810 */ /* 0x040fe40007ffe0ff */
[----:B-----5:R-:W-:Y:S02]  /*7420*/  ISETP.GE.U32.AND P0, PT, R29, UR6, PT ;  /* 0x000000061d007c0c */ /* 0x020fe4000bf06070 */
[----:B------:R-:W-:Y:S01]  /*7430*/  ISETP.GE.U32.AND P1, PT, R31, UR6, PT ;  /* 0x000000061f007c0c */ /* 0x000fe2000bf26070 */
[----:B0--3--:R-:W1:Y:S02]  /*7440*/  LDS.64 R24, [UR5+0xc0] ;  /* 0x0000c005ff187984 */ /* 0x009e640008000a00 */
[----:B-1----:R-:W-:Y:S01]  /*7450*/  FMUL.FTZ R24, R24, UR9 ;  /* 0x0000000918187c20 */ /* 0x002fe20008410000 */
[----:B------:R-:W-:Y:S01]  /*7460*/  FMUL.FTZ R28, R25, UR9 ;  /* 0x00000009191c7c20 */ /* 0x000fe20008410000 */
[----:B------:R-:W-:-:S02]  /*7470*/  PRMT R25, R3, 0x7632, R25 ;  /* 0x0000763203197816 */ /* 0x000fc40000000019 */
[----:B------:R-:W-:Y:S02]  /*7480*/  SHF.R.S32.HI R3, RZ, 0x1f, R29 ;  /* 0x0000001fff037819 */ /* 0x000fe4000001141d */
[----:B------:R-:W-:Y:S02]  /*7490*/  R2UR UR5, R24 ;  /* 0x00000000180572ca */ /* 0x000fe400000e0000 */
[C---:B------:R-:W-:Y:S02]  /*74a0*/  PRMT R24, R4.reuse, 0x7632, R24 ;  /* 0x0000763204187816 */ /* 0x040fe40000000018 */
[----:B------:R-:W-:Y:S02]  /*74b0*/  SHF.L.U32 R4, R4, 0x10, RZ ;  /* 0x0000001004047819 */ /* 0x000fe400000006ff */
[----:B------:R-:W-:Y:S02]  /*74c0*/  SHF.L.U32 R24, R24, 0x10, RZ ;  /* 0x0000001018187819 */ /* 0x000fe400000006ff */
[----:B------:R-:W-:Y:S01]  /*74d0*/  ISETP.GE.AND.EX P0, PT, R3, UR7, PT, P0 ;  /* 0x0000000703007c0c */ /* 0x000fe2000bf06300 */
[----:B------:R-:W-:-:S02]  /*74e0*/  FADD.FTZ R4, R4, -UR12 ;  /* 0x8000000c04047e21 */ /* 0x000fc40008010000 */
[----:B------:R-:W-:Y:S02]  /*74f0*/  FADD.FTZ R24, R24, -UR12 ;  /* 0x8000000c18187e21 */ /* 0x000fe40008010000 */
[----:B------:R-:W-:Y:S01]  /*7500*/  FMUL.FTZ R33, R4, UR13 ;  /* 0x0000000d04217c20 */ /* 0x000fe20008410000 */
[----:B------:R-:W-:Y:S01]  /*7510*/  SHF.L.U32 R4, R25, 0x10, RZ ;  /* 0x0000001019047819 */ /* 0x000fe200000006ff */
[----:B------:R-:W-:Y:S02]  /*7520*/  FMUL.FTZ R25, R24, UR13 ;  /* 0x0000000d18197c20 */ /* 0x000fe40008410000 */
[----:B------:R-:W-:Y:S01]  /*7530*/  FFMA.FTZ R27, R33, UR5, R28 ;  /* 0x00000005211b7c23 */ /* 0x000fe2000801001c */
[----:B------:R-:W-:Y:S06]  /*7540*/  BRA.U !UP0, `(.L_x_73) ;  /* 0x0000000108487547 */ /* 0x000fec000b800000 */
[----:B------:R-:W-:Y:S01]  /*7550*/  FFMA.FTZ R26, R22, R33, R20 ;  /* 0x00000021161a7223 */ /* 0x000fe20000010014 */
[----:B------:R-:W-:-:S03]  /*7560*/  FFMA.FTZ R24, R23, R25, R21 ;  /* 0x0000001917187223 */ /* 0x000fc60000010015 */
        /* <DEDUP_REMOVED lines=16> */
.L_x_73:
[----:B------:R-:W-:Y:S01]  /*7670*/  FFMA.FTZ R24, R25, UR5, R28 ;  /* 0x0000000519187c23 */ /* 0x000fe2000801001c */
[----:B------:R-:W-:Y:S01]  /*7680*/  BSSY.RECONVERGENT B0, `(.L_x_74) ;  /* 0x0000015000007945 */ /* 0x000fe20003800200 */
[----:B------:R-:W-:Y:S01]  /*7690*/  FFMA.FTZ R27, R22, R30, -R27 ;  /* 0x0000001e161b7223 */ /* 0x000fe2000001081b */
[----:B------:R-:W-:Y:S01]  /*76a0*/  SHF.L.U32 R73, R73, 0x10, RZ ;  /* 0x0000001049497819 */ /* 0x000fe200000006ff */
[----:B------:R-:W-:Y:S01]  /*76b0*/  FADD.FTZ R61, R61, -UR12 ;  /* 0x8000000c3d3d7e21 */ /* 0x000fe20008010000 */
[----:B------:R-:W-:Y:S01]  /*76c0*/  SHF.R.S32.HI R30, RZ, 0x1f, R31 ;  /* 0x0000001fff1e7819 */ /* 0x000fe2000001141f */
[----:B------:R-:W-:Y:S01]  /*76d0*/  FFMA.FTZ R26, R23, R4, -R24 ;  /* 0x00000004171a7223 */ /* 0x000fe20000010818 */
[----:B------:R-:W-:Y:S06]  /*76e0*/  @P0 BRA `(.L_x_75) ;  /* 0x0000000000380947 */ /* 0x000fec0003800000 */
[----:B------:R-:W0:Y:S01]  /*76f0*/  LDCU.64 UR14, c[0x0][0x3f8] ;  /* 0x00007f00ff0e77ac */ /* 0x000e220008000a00 */
[----:B------:R-:W-:Y:S02]  /*7700*/  MOV R24, R16 ;  /* 0x0000001000187202 */ /* 0x000fe40000000f00 */
[----:B------:R-:W-:Y:S01]  /*7710*/  MOV R25, R19 ;  /* 0x0000001300197202 */ /* 0x000fe20000000f00 */
[----:B------:R-:W1:Y:S01]  /*7720*/  LDCU.64 UR8, c[0x0][0x380] ;  /* 0x00007000ff0877ac */ /* 0x000e620008000a00 */
[----:B0-----:R-:W-:Y:S02]  /*7730*/  IMAD R4, R3, UR14, RZ ;  /* 0x0000000e03047c24 */ /* 0x001fe4000f8e02ff */
[----:B------:R-:W-:Y:S01]  /*7740*/  FMUL.FTZ R3, R26, UR13 ;  /* 0x0000000d1a037c20 */ /* 0x000fe20008410000 */
[----:B------:R-:W-:-:S04]  /*7750*/  IMAD.WIDE.U32 R24, R29, UR14, R24 ;  /* 0x0000000e1d187c25 */ /* 0x000fc8000f8e0018 */
[----:B------:R-:W-:Y:S02]  /*7760*/  IMAD R33, R29, UR15, R4 ;  /* 0x0000000f1d217c24 */ /* 0x000fe4000f8e0204 */
[----:B------:R-:W-:Y:S01]  /*7770*/  FMUL.FTZ R4, R27, UR13 ;  /* 0x0000000d1b047c20 */ /* 0x000fe20008410000 */
[C---:B-1----:R-:W-:Y:S02]  /*7780*/  LEA R26, P0, R24.reuse, UR8, 0x1 ;  /* 0x00000008181a7c11 */ /* 0x042fe4000f8008ff */
[----:B------:R-:W-:Y:S02]  /*7790*/  IADD3 R33, PT, PT, R25, R33, RZ ;  /* 0x0000002119217210 */ /* 0x000fe40007ffe0ff */
[----:B------:R-:W-:Y:S02]  /*77a0*/  F2FP.BF16.F32.PACK_AB R3, R3, R4 ;  /* 0x000000040303723e */ /* 0x000fe400000010ff */
[----:B------:R-:W-:-:S05]  /*77b0*/  LEA.HI.X R27, R24, UR9, R33, 0x1, P0 ;  /* 0x00000009181b7c11 */ /* 0x000fca00080f0c21 */
[----:B------:R0:W-:Y:S02]  /*77c0*/  STG.E desc[UR10][R26.64], R3 ;  /* 0x000000031a007986 */ /* 0x0001e4000c10190a */
.L_x_75:
[----:B------:R-:W-:Y:S05]  /*77d0*/  BSYNC.RECONVERGENT B0 ;  /* 0x0000000000007941 */ /* 0x000fea0003800200 */
.L_x_74:
[C---:B0-----:R-:W-:Y:S01]  /*77e0*/  PRMT R3, R2.reuse, 0x7632, R3 ;  /* 0x0000763202037816 */ /* 0x041fe20000000003 */
[----:B------:R-:W-:Y:S01]  /*77f0*/  FMUL.FTZ R61, R61, UR13 ;  /* 0x0000000d3d3d7c20 */ /* 0x000fe20008410000 */
[----:B------:R-:W-:Y:S01]  /*7800*/  FADD.FTZ R25, R73, -UR12 ;  /* 0x8000000c49197e21 */ /* 0x000fe20008010000 */
[----:B------:R-:W-:Y:S02]  /*7810*/  SHF.L.U32 R4, R2, 0x10, RZ ;  /* 0x0000001002047819 */ /* 0x000fe400000006ff */
[----:B------:R-:W-:Y:S01]  /*7820*/  SHF.L.U32 R2, R3, 0x10, RZ ;  /* 0x0000001003027819 */ /* 0x000fe200000006ff */
[----:B------:R-:W-:Y:S01]  /*7830*/  FFMA.FTZ R3, R61, UR5, R28 ;  /* 0x000000053d037c23 */ /* 0x000fe2000801001c */
[----:B------:R-:W-:Y:S01]  /*7840*/  ISETP.GE.AND.EX P1, PT, R30, UR7, PT, P1 ;  /* 0x000000071e007c0c */ /* 0x000fe2000bf26310 */
[----:B------:R-:W-:Y:S01]  /*7850*/  FMUL.FTZ R25, R25, UR13 ;  /* 0x0000000d19197c20 */ /* 0x000fe20008410000 */
[----:B------:R-:W-:Y:S11]  /*7860*/  BRA.U !UP0, `(.L_x_76) ;  /* 0x0000000108487547 */ /* 0x000ff6000b800000 */
        /* <DEDUP_REMOVED lines=18> */
.L_x_76:
[----:B------:R-:W-:Y:S01]  /*7990*/  FFMA.FTZ R24, R25, UR5, R28 ;  /* 0x0000000519187c23 */ /* 0x000fe2000801001c */
[----:B------:R-:W-:Y:S01]  /*79a0*/  BSSY.RECONVERGENT B0, `(.L_x_77) ;  /* 0x0000014000007945 */ /* 0x000fe20003800200 */
[----:B------:R-:W-:Y:S01]  /*79b0*/  FFMA.FTZ R4, R22, R4, -R3 ;  /* 0x0000000416047223 */ /* 0x000fe20000010803 */
[----:B------:R-:W-:Y:S01]  /*79c0*/  IADD3 R33, PT, PT, R29, 0x10, RZ ;  /* 0x000000101d217810 */ /* 0x000fe20007ffe0ff */
[----:B------:R-:W-:Y:S01]  /*79d0*/  FFMA.FTZ R24, R23, R2, -R24 ;  /* 0x0000000217187223 */ /* 0x000fe20000010818 */
[----:B------:R-:W-:Y:S01]  /*79e0*/  IADD3 R27, PT, PT, R29, 0x18, RZ ;  /* 0x000000181d1b7810 */ /* 0x000fe20007ffe0ff */
[----:B------:R-:W-:Y:S06]  /*79f0*/  @P1 BRA `(.L_x_78) ;  /* 0x0000000000381947 */ /* 0x000fec0003800000 */
[----:B------:R-:W0:Y:S01]  /*7a00*/  LDCU.64 UR8, c[0x0][0x3f8] ;  /* 0x00007f00ff0877ac */ /* 0x000e220008000a00 */
[----:B------:R-:W-:Y:S02]  /*7a10*/  MOV R2, R16 ;  /* 0x0000001000027202 */ /* 0x000fe40000000f00 */
[----:B------:R-:W-:Y:S01]  /*7a20*/  MOV R3, R19 ;  /* 0x0000001300037202 */ /* 0x000fe20000000f00 */
[----:B------:R-:W1:Y:S01]  /*7a30*/  LDCU.64 UR14, c[0x0][0x380] ;  /* 0x00007000ff0e77ac */ /* 0x000e620008000a00 */
[----:B0-----:R-:W-:Y:S02]  /*7a40*/  IMAD R30, R30, UR8, RZ ;  /* 0x000000081e1e7c24 */ /* 0x001fe4000f8e02ff */
[----:B------:R-:W-:-:S04]  /*7a50*/  IMAD.WIDE.U32 R2, R31, UR8, R2 ;  /* 0x000000081f027c25 */ /* 0x000fc8000f8e0002 */
[----:B------:R-:W-:Y:S02]  /*7a60*/  IMAD R25, R31, UR9, R30 ;  /* 0x000000091f197c24 */ /* 0x000fe4000f8e021e */
[----:B------:R-:W-:Y:S01]  /*7a70*/  FMUL.FTZ R31, R4, UR13 ;  /* 0x0000000d041f7c20 */ /* 0x000fe20008410000 */
[----:B------:R-:W-:Y:S01]  /*7a80*/  FMUL.FTZ R4, R24, UR13 ;  /* 0x0000000d18047c20 */ /* 0x000fe20008410000 */
[----:B-1----:R-:W-:Y:S02]  /*7a90*/  LEA R24, P0, R2, UR14, 0x1 ;  /* 0x0000000e02187c11 */ /* 0x002fe4000f8008ff */
[----:B------:R-:W-:Y:S02]  /*7aa0*/  IADD3 R25, PT, PT, R3, R25, RZ ;  /* 0x0000001903197210 */ /* 0x000fe40007ffe0ff */
[----:B------:R-:W-:Y:S02]  /*7ab0*/  F2FP.BF16.F32.PACK_AB R3, R4, R31 ;  /* 0x0000001f0403723e */ /* 0x000fe400000010ff */
[----:B------:R-:W-:-:S05]  /*7ac0*/  LEA.HI.X R25, R2, UR15, R25, 0x1, P0 ;  /* 0x0000000f02197c11 */ /* 0x000fca00080f0c19 */
[----:B------:R0:W-:Y:S02]  /*7ad0*/  STG.E desc[UR10][R24.64], R3 ;  /* 0x0000000318007986 */ /* 0x0001e4000c10190a */
.L_x_78:
[----:B------:R-:W-:Y:S05]  /*7ae0*/  BSYNC.RECONVERGENT B0 ;  /* 0x0000000000007941 */ /* 0x000fea0003800200 */
.L_x_77:
[----:B------:R-:W-:Y:S02]  /*7af0*/  SHF.L.U32 R60, R60, 0x10, RZ ;  /* 0x000000103c3c7819 */ /* 0x000fe400000006ff */
[----:B------:R-:W-:Y:S02]  /*7b00*/  SHF.L.U32 R78, R78, 0x10, RZ ;  /* 0x000000104e4e7819 */ /* 0x000fe400000006ff */
[----:B------:R-:W-:Y:S01]  /*7b10*/  ISETP.GE.U32.AND P0, PT, R33, UR6, PT ;  /* 0x0000000621007c0c */ /* 0x000fe2000bf06070 */
[----:B------:R-:W-:Y:S01]  /*7b20*/  FADD.FTZ R60, R60, -UR12 ;  /* 0x8000000c3c3c7e21 */ /* 0x000fe20008010000 */
[----:B------:R-:W-:Y:S01]  /*7b30*/  ISETP.GE.U32.AND P1, PT, R27, UR6, PT ;  /* 0x000000061b007c0c */ /* 0x000fe2000bf26070 */
[----:B------:R-:W-:Y:S01]  /*7b40*/  FADD.FTZ R78, R78, -UR12 ;  /* 0x8000000c4e4e7e21 */ /* 0x000fe20008010000 */
[----:B------:R-:W-:Y:S01]  /*7b50*/  SHF.R.S32.HI R2, RZ, 0x1f, R33 ;  /* 0x0000001fff027819 */ /* 0x000fe20000011421 */
[----:B------:R-:W-:Y:S01]  /*7b60*/  FMUL.FTZ R31, R60, UR13 ;  /* 0x0000000d3c1f7c20 */ /* 0x000fe20008410000 */
[----:B------:R-:W-:Y:S01]  /*7b70*/  SHF.R.S32.HI R4, RZ, 0x1f, R27 ;  /* 0x0000001fff047819 */ /* 0x000fe2000001141b */
[----:B------:R-:W-:Y:S01]  /*7b80*/  FMUL.FTZ R45, R78, UR13 ;  /* 0x0000000d4e2d7c20 */ /* 0x000fe20008410000 */
[C---:B0-----:R-:W-:Y:S01]  /*7b90*/  PRMT R24, R0.reuse, 0x7632, R24 ;  /* 0x0000763200187816 */ /* 0x041fe20000000018 */
[----:B------:R-:W-:Y:S01]  /*7ba0*/  FFMA.FTZ R25, R31, UR5, R28 ;  /* 0x000000051f197c23 */ /* 0x000fe2000801001c */
[----:B------:R-:W-:-:S02]  /*7bb0*/  SHF.L.U32 R3, R0, 0x10, RZ ;  /* 0x0000001000037819 */ /* 0x000fc400000006ff */
[----:B------:R-:W-:Y:S02]  /*7bc0*/  ISETP.GE.AND.EX P0, PT, R2, UR7, PT, P0 ;  /* 0x0000000702007c0c */ /* 0x000fe4000bf06300 */
[----:B------:R-:W-:Y:S02]  /*7bd0*/  ISETP.GE.AND.EX P1, PT, R4, UR7, PT, P1 ;  /* 0x0000000704007c0c */ /* 0x000fe4000bf26310 */
[----:B------:R-:W-:Y:S02]  /*7be0*/  SHF.L.U32 R59, R59, 0x10, RZ ;  /* 0x000000103b3b7819 */ /* 0x000fe400000006ff */
[----:B------:R-:W-:Y:S01]  /*7bf0*/  SHF.L.U32 R0, R24, 0x10, RZ ;  /* 0x0000001018007819 */ /* 0x000fe200000006ff */
[----:B------:R-:W-:Y:S08]  /*7c00*/  BRA.U !UP0, `(.L_x_79) ;  /* 0x0000000108487547 */ /* 0x000ff0000b800000 */
        /* <DEDUP_REMOVED lines=18> */
.L_x_79:
[----:B------:R-:W-:Y:S01]  /*7d30*/  FFMA.FTZ R24, R45, UR5, R28 ;  /* 0x000000052d187c23 */ /* 0x000fe2000801001c */
[----:B------:R-:W-:Y:S01]  /*7d40*/  BSSY.RECONVERGENT B0, `(.L_x_80) ;  /* 0x0000014000007945 */ /* 0x000fe20003800200 */
[----:B------:R-:W-:Y:S01]  /*7d50*/  FFMA.FTZ R25, R22, R3, -R25 ;  /* 0x0000000316197223 */ /* 0x000fe20000010819 */
[----:B------:R-:W-:Y:S01]  /*7d60*/  SHF.L.U32 R77, R77, 0x10, RZ ;  /* 0x000000104d4d7819 */ /* 0x000fe200000006ff */
[----:B------:R-:W-:Y:S01]  /*7d70*/  FADD.FTZ R59, R59, -UR12 ;  /* 0x8000000c3b3b7e21 */ /* 0x000fe20008010000 */
[----:B------:R-:W-:Y:S01]  /*7d80*/  FFMA.FTZ R0, R23, R0, -R24 ;  /* 0x0000000017007223 */ /* 0x000fe20000010818 */
[----:B------:R-:W-:Y:S06]  /*7d90*/  @P0 BRA `(.L_x_81) ;  /* 0x0000000000380947 */ /* 0x000fec0003800000 */
[----:B------:R-:W0:Y:S01]  /*7da0*/  LDCU.64 UR8, c[0x0][0x3f8] ;  /* 0x00007f00ff0877ac */ /* 0x000e220008000a00 */
[----:B------:R-:W-:Y:S01]  /*7db0*/  MOV R3, R19 ;  /* 0x0000001300037202 */ /* 0x000fe20000000f00 */
[----:B------:R-:W-:Y:S01]  /*7dc0*/  FMUL.FTZ R31, R25, UR13 ;  /* 0x0000000d191f7c20 */ /* 0x000fe20008410000 */
[----:B------:R-:W-:Y:S01]  /*7dd0*/  FMUL.FTZ R0, R0, UR13 ;  /* 0x0000000d00007c20 */ /* 0x000fe20008410000 */
[----:B------:R-:W1:Y:S01]  /*7de0*/  LDCU.64 UR14, c[0x0][0x380] ;  /* 0x00007000ff0e77ac */ /* 0x000e620008000a00 */
[----:B0-----:R-:W-:Y:S01]  /*7df0*/  IMAD R24, R2, UR8, RZ ;  /* 0x0000000802187c24 */ /* 0x001fe2000f8e02ff */
[----:B------:R-:W-:-:S05]  /*7e00*/  MOV R2, R16 ;  /* 0x0000001000027202 */ /* 0x000fca0000000f00 */
[----:B------:R-:W-:-:S04]  /*7e10*/  IMAD.WIDE.U32 R2, R33, UR8, R2 ;  /* 0x0000000821027c25 */ /* 0x000fc8000f8e0002 */
[----:B------:R-:W-:Y:S01]  /*7e20*/  IMAD R33, R33, UR9, R24 ;  /* 0x0000000921217c24 */ /* 0x000fe2000f8e0218 */
[----:B-1----:R-:W-:-:S04]  /*7e30*/  LEA R24, P0, R2, UR14, 0x1 ;  /* 0x0000000e02187c11 */ /* 0x002fc8000f8008ff */
[----:B------:R-:W-:Y:S02]  /*7e40*/  IADD3 R33, PT, PT, R3, R33, RZ ;  /* 0x0000002103217210 */ /* 0x000fe40007ffe0ff */
[----:B------:R-:W-:Y:S02]  /*7e50*/  F2FP.BF16.F32.PACK_AB R3, R0, R31 ;  /* 0x0000001f0003723e */ /* 0x000fe400000010ff */
[----:B------:R-:W-:-:S05]  /*7e60*/  LEA.HI.X R25, R2, UR15, R33, 0x1, P0 ;  /* 0x0000000f02197c11 */ /* 0x000fca00080f0c21 */
[----:B------:R0:W-:Y:S02]  /*7e70*/  STG.E desc[UR10][R24.64], R3 ;  /* 0x0000000318007986 */ /* 0x0001e4000c10190a */
.L_x_81:
[----:B------:R-:W-:Y:S05]  /*7e80*/  BSYNC.RECONVERGENT B0 ;  /* 0x0000000000007941 */ /* 0x000fea0003800200 */
.L_x_80:
[----:B------:R-:W-:Y:S01]  /*7e90*/  FMUL.FTZ R59, R59, UR13 ;  /* 0x0000000d3b3b7c20 */ /* 0x000fe20008410000 */
[----:B------:R-:W-:Y:S01]  /*7ea0*/  FADD.FTZ R77, R77, -UR12 ;  /* 0x8000000c4d4d7e21 */ /* 0x000fe20008010000 */
[----:B------:R-:W-:Y:S02]  /*7eb0*/  SHF.L.U32 R43, R43, 0x10, RZ ;  /* 0x000000102b2b7819 */ /* 0x000fe400000006ff */
[----:B------:R-:W-:Y:S01]  /*7ec0*/  SHF.L.U32 R76, R76, 0x10, RZ ;  /* 0x000000104c4c7819 */ /* 0x000fe200000006ff */
[----:B------:R-:W-:Y:S01]  /*7ed0*/  FFMA.FTZ R37, R59, UR5, R28 ;  /* 0x000000053b257c23 */ /* 0x000fe2000801001c */
[----:B------:R-:W-:Y:S01]  /*7ee0*/  FMUL.FTZ R77, R77, UR13 ;  /* 0x0000000d4d4d7c20 */ /* 0x000fe20008410000 */
        /* <DEDUP_REMOVED lines=19> */
.L_x_82:
[----:B------:R-:W-:Y:S01]  /*8020*/  FFMA.FTZ R0, R77, UR5, R28 ;  /* 0x000000054d007c23 */ /* 0x000fe2000801001c */
[----:B------:R-:W-:Y:S01]  /*8030*/  BSSY.RECONVERGENT B0, `(.L_x_83) ;  /* 0x0000014000007945 */ /* 0x000fe20003800200 */
[----:B------:R-:W-:Y:S01]  /*8040*/  FFMA.FTZ R37, R22, R43, -R37 ;  /* 0x0000002b16257223 */ /* 0x000fe20000010825 */
[----:B------:R-:W-:Y:S01]  /*8050*/  IADD3 R33, PT, PT, R29, 0x20, RZ ;  /* 0x000000201d217810 */ /* 0x000fe20007ffe0ff */
[----:B------:R-:W-:Y:S01]  /*8060*/  FFMA.FTZ R0, R23, R76, -R0 ;  /* 0x0000004c17007223 */ /* 0x000fe20000010800 */
[----:B------:R-:W-:Y:S01]  /*8070*/  IADD3 R31, PT, PT, R29, 0x28, RZ ;  /* 0x000000281d1f7810 */ /* 0x000fe20007ffe0ff */
[----:B------:R-:W-:Y:S06]  /*8080*/  @P1 BRA `(.L_x_84) ;  /* 0x0000000000381947 */ /* 0x000fec0003800000 */
[----:B------:R-:W1:Y:S01]  /*8090*/  LDCU.64 UR8, c[0x0][0x3f8] ;  /* 0x00007f00ff0877ac */ /* 0x000e620008000a00 */
[----:B------:R-:W-:Y:S01]  /*80a0*/  MOV R2, R16 ;  /* 0x0000001000027202 */ /* 0x000fe20000000f00 */
[----:B------:R-:W-:Y:S01]  /*80b0*/  FMUL.FTZ R37, R37, UR13 ;  /* 0x0000000d25257c20 */ /* 0x000fe20008410000 */
[----:B0-----:R-:W-:Y:S01]  /*80c0*/  MOV R3, R19 ;  /* 0x0000001300037202 */ /* 0x001fe20000000f00 */
[----:B------:R-:W0:Y:S01]  /*80d0*/  LDCU.64 UR14, c[0x0][0x380] ;  /* 0x00007000ff0e77ac */ /* 0x000e220008000a00 */
[----:B------:R-:W-:Y:S01]  /*80e0*/  FMUL.FTZ R0, R0, UR13 ;  /* 0x0000000d00007c20 */ /* 0x000fe20008410000 */
[----:B-1----:R-:W-:Y:S02]  /*80f0*/  IMAD R4, R4, UR8, RZ ;  /* 0x0000000804047c24 */ /* 0x002fe4000f8e02ff */
[----:B------:R-:W-:-:S04]  /*8100*/  IMAD.WIDE.U32 R2, R27, UR8, R2 ;  /* 0x000000081b027c25 */ /* 0x000fc8000f8e0002 */
[----:B------:R-:W-:Y:S01]  /*8110*/  IMAD R27, R27, UR9, R4 ;  /* 0x000000091b1b7c24 */ /* 0x000fe2000f8e0204 */
[----:B0-----:R-:W-:-:S04]  /*8120*/  LEA R24, P0, R2, UR14, 0x1 ;  /* 0x0000000e02187c11 */ /* 0x001fc8000f8008ff */
[----:B------:R-:W-:Y:S02]  /*8130*/  IADD3 R27, PT, PT, R3, R27, RZ ;  /* 0x0000001b031b7210 */ /* 0x000fe40007ffe0ff */
[----:B------:R-:W-:Y:S02]  /*8140*/  F2FP.BF16.F32.PACK_AB R3, R0, R37 ;  /* 0x000000250003723e */ /* 0x000fe400000010ff */
[----:B------:R-:W-:-:S05]  /*8150*/  LEA.HI.X R25, R2, UR15, R27, 0x1, P0 ;  /* 0x0000000f02197c11 */ /* 0x000fca00080f0c1b */
[----:B------:R1:W-:Y:S02]  /*8160*/  STG.E desc[UR10][R24.64], R3 ;  /* 0x0000000318007986 */ /* 0x0003e4000c10190a */
.L_x_84:
[----:B------:R-:W-:Y:S05]  /*8170*/  BSYNC.RECONVERGENT B0 ;  /* 0x0000000000007941 */ /* 0x000fea0003800200 */
.L_x_83:
[----:B------:R-:W-:Y:S02]  /*8180*/  SHF.L.U32 R58, R58, 0x10, RZ ;  /* 0x000000103a3a7819 */ /* 0x000fe400000006ff */
[----:B------:R-:W-:Y:S02]  /*8190*/  SHF.L.U32 R84, R84, 0x10, RZ ;  /* 0x0000001054547819 */ /* 0x000fe400000006ff */
[----:B------:R-:W-:Y:S01]  /*81a0*/  ISETP.GE.U32.AND P0, PT, R33, UR6, PT ;  /* 0x0000000621007c0c */ /* 0x000fe2000bf06070 */
[----:B------:R-:W-:Y:S01]  /*81b0*/  FADD.FTZ R58, R58, -UR12 ;  /* 0x8000000c3a3a7e21 */ /* 0x000fe20008010000 */
[----:B------:R-:W-:Y:S01]  /*81c0*/  ISETP.GE.U32.AND P1, PT, R31, UR6, PT ;  /* 0x000000061f007c0c */ /* 0x000fe2000bf26070 */
[----:B------:R-:W-:Y:S01]  /*81d0*/  FADD.FTZ R84, R84, -UR12 ;  /* 0x8000000c54547e21 */ /* 0x000fe20008010000 */
[----:B------:R-:W-:Y:S01]  /*81e0*/  SHF.R.S32.HI R2, RZ, 0x1f, R33 ;  /* 0x0000001fff027819 */ /* 0x000fe20000011421 */
[----:B01----:R-:W-:Y:S01]  /*81f0*/  FMUL.FTZ R25, R58, UR13 ;  /* 0x0000000d3a197c20 */ /* 0x003fe20008410000 */
[----:B------:R-:W-:Y:S01]  /*8200*/  SHF.R.S32.HI R0, RZ, 0x1f, R31 ;  /* 0x0000001fff007819 */ /* 0x000fe2000001141f */
[----:B------:R-:W-:Y:S01]  /*8210*/  FMUL.FTZ R43, R84, UR13 ;  /* 0x0000000d542b7c20 */ /* 0x000fe20008410000 */
[----:B------:R-:W-:Y:S01]  /*8220*/  ISETP.GE.AND.EX P0, PT, R2, UR7, PT, P0 ;  /* 0x0000000702007c0c */ /* 0x000fe2000bf06300 */
[----:B------:R-:W-:Y:S01]  /*8230*/  FFMA.FTZ R39, R25, UR5, R28 ;  /* 0x0000000519277c23 */ /* 0x000fe2000801001c */
[----:B------:R-:W-:-:S02]  /*8240*/  ISETP.GE.AND.EX P1, PT, R0, UR7, PT, P1 ;  /* 0x0000000700007c0c */ /* 0x000fc4000bf26310 */
[----:B------:R-:W-:Y:S02]  /*8250*/  SHF.L.U32 R3, R42, 0x10, RZ ;  /* 0x000000102a037819 */ /* 0x000fe400000006ff */
[----:B------:R-:W-:Y:S02]  /*8260*/  SHF.L.U32 R4, R75, 0x10, RZ ;  /* 0x000000104b047819 */ /* 0x000fe400000006ff */
[----:B------:R-:W-:Y:S01]  /*8270*/  SHF.L.U32 R57, R57, 0x10, RZ ;  /* 0x0000001039397819 */ /* 0x000fe200000006ff */
        /* <DEDUP_REMOVED lines=19> */
.L_x_85:
        /* <DEDUP_REMOVED lines=21> */
.L_x_87:
[----:B------:R-:W-:Y:S05]  /*8500*/  BSYNC.RECONVERGENT B0 ;  /* 0x0000000000007941 */ /* 0x000fea0003800200 */
.L_x_86:
        /* <DEDUP_REMOVED lines=25> */
.L_x_88:
        /* <DEDUP_REMOVED lines=12> */
[----:B-1----:R-:W-:Y:S02]  /*8760*/  IMAD R0, R0, UR8, RZ ;  /* 0x0000000800007c24 */ /* 0x002fe4000f8e02ff */
[----:B------:R-:W-:-:S04]  /*8770*/  IMAD.WIDE.U32 R2, R31, UR8, R2 ;  /* 0x000000081f027c25 */ /* 0x000fc8000f8e0002 */
[----:B------:R-:W-:Y:S02]  /*8780*/  IMAD R31, R31, UR9, R0 ;  /* 0x000000091f1f7c24 */ /* 0x000fe4000f8e0200 */
[----:B------:R-:W-:Y:S01]  /*8790*/  FMUL.FTZ R0, R74, UR13 ;  /* 0x0000000d4a007c20 */ /* 0x000fe20008410000 */
[----:B0-----:R-:W-:Y:S02]  /*87a0*/  LEA R24, P0, R2, UR14, 0x1 ;  /* 0x0000000e02187c11 */ /* 0x001fe4000f8008ff */
[----:B------:R-:W-:Y:S02]  /*87b0*/  IADD3 R31, PT, PT, R3, R31, RZ ;  /* 0x0000001f031f7210 */ /* 0x000fe40007ffe0ff */
[----:B------:R-:W-:Y:S02]  /*87c0*/  F2FP.BF16.F32.PACK_AB R3, R0, R35 ;  /* 0x000000230003723e */ /* 0x000fe400000010ff */
[----:B------:R-:W-:-:S05]  /*87d0*/  LEA.HI.X R25, R2, UR15, R31, 0x1, P0 ;  /* 0x0000000f02197c11 */ /* 0x000fca00080f0c1f */
[----:B------:R1:W-:Y:S02]  /*87e0*/  STG.E desc[UR10][R24.64], R3 ;  /* 0x0000000318007986 */ /* 0x0003e4000c10190a */
.L_x_90:
[----:B------:R-:W-:Y:S05]  /*87f0*/  BSYNC.RECONVERGENT B0 ;  /* 0x0000000000007941 */ /* 0x000fea0003800200 */
.L_x_89:
        /* <DEDUP_REMOVED lines=35> */
.L_x_91:
        /* <DEDUP_REMOVED lines=10> */
[----:B------:R-:W-:Y:S01]  /*8ad0*/  MOV R3, R19 ;  /* 0x0000001300037202 */ /* 0x000fe20000000f00 */
[----:B------:R-:W1:Y:S01]  /*8ae0*/  LDCU.64 UR14, c[0x0][0x380] ;  /* 0x00007000ff0e77ac */ /* 0x000e620008000a00 */
[----:B------:R-:W-:Y:S01]  /*8af0*/  FMUL.FTZ R4, R4, UR13 ;  /* 0x0000000d04047c20 */ /* 0x000fe20008410000 */
[----:B0-----:R-:W-:Y:S02]  /*8b00*/  IMAD R30, R30, UR8, RZ ;  /* 0x000000081e1e7c24 */ /* 0x001fe4000f8e02ff */
[----:B------:R-:W-:-:S04]  /*8b10*/  IMAD.WIDE.U32 R2, R27, UR8, R2 ;  /* 0x000000081b027c25 */ /* 0x000fc8000f8e0002 */
[----:B------:R-:W-:Y:S01]  /*8b20*/  IMAD R27, R27, UR9, R30 ;  /* 0x000000091b1b7c24 */ /* 0x000fe2000f8e021e */
[----:B-1----:R-:W-:-:S04]  /*8b30*/  LEA R24, P0, R2, UR14, 0x1 ;  /* 0x0000000e02187c11 */ /* 0x002fc8000f8008ff */
[----:B------:R-:W-:Y:S02]  /*8b40*/  IADD3 R27, PT, PT, R3, R27, RZ ;  /* 0x0000001b031b7210 */ /* 0x000fe40007ffe0ff */
[----:B------:R-:W-:Y:S02]  /*8b50*/  F2FP.BF16.F32.PACK_AB R3, R4, R37 ;  /* 0x000000250403723e */ /* 0x000fe400000010ff */
[----:B------:R-:W-:-:S05]  /*8b60*/  LEA.HI.X R25, R2, UR15, R27, 0x1, P0 ;  /* 0x0000000f02197c11 */ /* 0x000fca00080f0c1b */
[----:B------:R0:W-:Y:S02]  /*8b70*/  STG.E desc[UR10][R24.64], R3 ;  /* 0x0000000318007986 */ /* 0x0001e4000c10190a */
.L_x_93:
[----:B------:R-:W-:Y:S05]  /*8b80*/  BSYNC.RECONVERGENT B0 ;  /* 0x0000000000007941 */ /* 0x000fea0003800200 */
.L_x_92:
[----:B------:R-:W-:Y:S01]  /*8b90*/  FMUL.FTZ R55, R55, UR13 ;  /* 0x0000000d37377c20 */ /* 0x000fe20008410000 */
[----:B------:R-:W-:Y:S01]  /*8ba0*/  FADD.FTZ R89, R89, -UR12 ;  /* 0x8000000c59597e21 */ /* 0x000fe20008010000 */
[----:B------:R-:W-:Y:S02]  /*8bb0*/  SHF.L.U32 R9, R9, 0x10, RZ ;  /* 0x0000001009097819 */ /* 0x000fe400000006ff */
[----:B------:R-:W-:Y:S01]  /*8bc0*/  SHF.L.U32 R2, R71, 0x10, RZ ;  /* 0x0000001047027819 */ /* 0x000fe200000006ff */
[----:B------:R-:W-:Y:S01]  /*8bd0*/  FFMA.FTZ R33, R55, UR5, R28 ;  /* 0x0000000537217c23 */ /* 0x000fe2000801001c */
[----:B------:R-:W-:Y:S01]  /*8be0*/  FMUL.FTZ R89, R89, UR13 ;  /* 0x0000000d59597c20 */ /* 0x000fe20008410000 */
[----:B------:R-:W-:Y:S06]  /*8bf0*/  BRA.U !UP0, `(.L_x_94) ;  /* 0x0000000108487547 */ /* 0x000fec000b800000 */
[----:B0-----:R-:W-:Y:S01]  /*8c00*/  FFMA.FTZ R3, R22, R55, R20 ;  /* 0x0000003716037223 */ /* 0x001fe20000010014 */
        /* <DEDUP_REMOVED lines=17> */
.L_x_94:
[----:B------:R-:W-:Y:S01]  /*8d20*/  FFMA.FTZ R8, R89, UR5, R28 ;  /* 0x0000000559087c23 */ /* 0x000fe2000801001c */
[----:B------:R-:W-:Y:S01]  /*8d30*/  BSSY.RECONVERGENT B0, `(.L_x_95) ;  /* 0x0000014000007945 */ /* 0x000fe20003800200 */
[----:B------:R-:W-:Y:S01]  /*8d40*/  FFMA.FTZ R33, R22, R9, -R33 ;  /* 0x0000000916217223 */ /* 0x000fe20000010821 */
[----:B0-----:R-:W-:Y:S01]  /*8d50*/  IADD3 R24, PT, PT, R29, 0x40, RZ ;  /* 0x000000401d187810 */ /* 0x001fe20007ffe0ff */
[----:B------:R-:W-:Y:S01]  /*8d60*/  FFMA.FTZ R8, R23, R2, -R8 ;  /* 0x0000000217087223 */ /* 0x000fe20000010808 */
[----:B------:R-:W-:Y:S01]  /*8d70*/  IADD3 R4, PT, PT, R29, 0x48, RZ ;  /* 0x000000481d047810 */ /* 0x000fe20007ffe0ff */
[----:B------:R-:W-:Y:S06]  /*8d80*/  @P1 BRA `(.L_x_96) ;  /* 0x0000000000381947 */ /* 0x000fec0003800000 */
[----:B------:R-:W0:Y:S01]  /*8d90*/  LDCU.64 UR8, c[0x0][0x3f8] ;  /* 0x00007f00ff0877ac */ /* 0x000e220008000a00 */
[----:B------:R-:W-:Y:S01]  /*8da0*/  MOV R2, R16 ;  /* 0x0000001000027202 */ /* 0x000fe20000000f00 */
[----:B------:R-:W-:Y:S01]  /*8db0*/  FMUL.FTZ R33, R33, UR13 ;  /* 0x0000000d21217c20 */ /* 0x000fe20008410000 */
[----:B------:R-:W-:Y:S01]  /*8dc0*/  MOV R3, R19 ;  /* 0x0000001300037202 */ /* 0x000fe20000000f00 */
[----:B------:R-:W1:Y:S01]  /*8dd0*/  LDCU.64 UR14, c[0x0][0x380] ;  /* 0x00007000ff0e77ac */ /* 0x000e620008000a00 */
[----:B0-----:R-:W-:Y:S02]  /*8de0*/  IMAD R0, R0, UR8, RZ ;  /* 0x0000000800007c24 */ /* 0x001fe4000f8e02ff */
[----:B------:R-:W-:-:S04]  /*8df0*/  IMAD.WIDE.U32 R2, R7, UR8, R2 ;  /* 0x0000000807027c25 */ /* 0x000fc8000f8e0002 */
[----:B------:R-:W-:Y:S02]  /*8e00*/  IMAD R7, R7, UR9, R0 ;  /* 0x0000000907077c24 */ /* 0x000fe4000f8e0200 */
[----:B------:R-:W-:Y:S01]  /*8e10*/  FMUL.FTZ R0, R8, UR13 ;  /* 0x0000000d08007c20 */ /* 0x000fe20008410000 */
[----:B-1----:R-:W-:Y:S02]  /*8e20*/  LEA R8, P0, R2, UR14, 0x1 ;  /* 0x0000000e02087c11 */ /* 0x002fe4000f8008ff */
[----:B------:R-:W-:Y:S02]  /*8e30*/  IADD3 R7, PT, PT, R3, R7, RZ ;  /* 0x0000000703077210 */ /* 0x000fe40007ffe0ff */
[----:B------:R-:W-:Y:S02]  /*8e40*/  F2FP.BF16.F32.PACK_AB R3, R0, R33 ;  /* 0x000000210003723e */ /* 0x000fe400000010ff */
[----:B------:R-:W-:-:S05]  /*8e50*/  LEA.HI.X R9, R2, UR15, R7, 0x1, P0 ;  /* 0x0000000f02097c11 */ /* 0x000fca00080f0c07 */
[----:B------:R0:W-:Y:S02]  /*8e60*/  STG.E desc[UR10][R8.64], R3 ;  /* 0x0000000308007986 */ /* 0x0001e4000c10190a */
.L_x_96:
[----:B------:R-:W-:Y:S05]  /*8e70*/  BSYNC.RECONVERGENT B0 ;  /* 0x0000000000007941 */ /* 0x000fea0003800200 */
.L_x_95:
        /* <DEDUP_REMOVED lines=10> */
[----:B------:R-:W-:Y:S01]  /*8f20*/  ISETP.GE.AND.EX P0, PT, R32, UR7, PT, P0 ;  /* 0x0000000720007c0c */ /* 0x000fe2000bf06300 */
[----:B------:R-:W-:Y:S01]  /*8f30*/  FFMA.FTZ R33, R7, UR5, R28 ;  /* 0x0000000507217c23 */ /* 0x000fe2000801001c */
[----:B------:R-:W-:-:S02]  /*8f40*/  ISETP.GE.AND.EX P1, PT, R0, UR7, PT, P1 ;  /* 0x0000000700007c0c */ /* 0x000fc4000bf26310 */
[----:B0-----:R-:W-:Y:S02]  /*8f50*/  SHF.L.U32 R3, R10, 0x10, RZ ;  /* 0x000000100a037819 */ /* 0x001fe400000006ff */
        /* <DEDUP_REMOVED lines=21> */
.L_x_97:
        /* <DEDUP_REMOVED lines=12> */
[----:B------:R-:W-:-:S05]  /*9170*/  FMUL.FTZ R7, R7, UR13 ;  /* 0x0000000d07077c20 */ /* 0x000fca0008410000 */
[----:B------:R-:W-:Y:S01]  /*9180*/  F2FP.BF16.F32.PACK_AB R7, R7, R10 ;  /* 0x0000000a0707723e */ /* 0x000fe200000010ff */
[----:B0-----:R-:W-:Y:S02]  /*9190*/  IMAD R9, R32, UR8, RZ ;  /* 0x0000000820097c24 */ /* 0x001fe4000f8e02ff */
[----:B------:R-:W-:-:S04]  /*91a0*/  IMAD.WIDE.U32 R2, R24, UR8, R2 ;  /* 0x0000000818027c25 */ /* 0x000fc8000f8e0002 */
[----:B------:R-:W-:Y:S01]  /*91b0*/  IMAD R9, R24, UR9, R9 ;  /* 0x0000000918097c24 */ /* 0x000fe2000f8e0209 */
[----:B-1----:R-:W-:-:S04]  /*91c0*/  LEA R8, P0, R2, UR14, 0x1 ;  /* 0x0000000e02087c11 */ /* 0x002fc8000f8008ff */
[----:B------:R-:W-:-:S04]  /*91d0*/  IADD3 R9, PT, PT, R3, R9, RZ ;  /* 0x0000000903097210 */ /* 0x000fc80007ffe0ff */
[----:B------:R-:W-:-:S05]  /*91e0*/  LEA.HI.X R9, R2, UR15, R9, 0x1, P0 ;  /* 0x0000000f02097c11 */ /* 0x000fca00080f0c09 */
[----:B------:R0:W-:Y:S02]  /*91f0*/  STG.E desc[UR10][R8.64], R7 ;  /* 0x0000000708007986 */ /* 0x0001e4000c10190a */
.L_x_99:
[----:B------:R-:W-:Y:S05]  /*9200*/  BSYNC.RECONVERGENT B0 ;  /* 0x0000000000007941 */ /* 0x000fea0003800200 */
.L_x_98:
[----:B------:R-:W-:Y:S01]  /*9210*/  FMUL.FTZ R53, R53, UR13 ;  /* 0x0000000d35357c20 */ /* 0x000fe20008410000 */
[----:B------:R-:W-:Y:S01]  /*9220*/  FADD.FTZ R87, R87, -UR12 ;  /* 0x8000000c57577e21 */ /* 0x000fe20008010000 */
[----:B------:R-:W-:Y:S02]  /*9230*/  SHF.L.U32 R11, R11, 0x10, RZ ;  /* 0x000000100b0b7819 */ /* 0x000fe400000006ff */
[----:B0-----:R-:W-:Y:S01]  /*9240*/  SHF.L.U32 R8, R69, 0x10, RZ ;  /* 0x0000001045087819 */ /* 0x001fe200000006ff */
[----:B------:R-:W-:Y:S01]  /*9250*/  FFMA.FTZ R31, R53, UR5, R28 ;  /* 0x00000005351f7c23 */ /* 0x000fe2000801001c */
[----:B------:R-:W-:Y:S01]  /*9260*/  FMUL.FTZ R87, R87, UR13 ;  /* 0x0000000d57577c20 */ /* 0x000fe20008410000 */
        /* <DEDUP_REMOVED lines=19> */
.L_x_100:
        /* <DEDUP_REMOVED lines=21> */
.L_x_102:
[----:B------:R-:W-:Y:S05]  /*94f0*/  BSYNC.RECONVERGENT B0 ;  /* 0x0000000000007941 */ /* 0x000fea0003800200 */
.L_x_101:
        /* <DEDUP_REMOVED lines=35> */
.L_x_103:
        /* <DEDUP_REMOVED lines=21> */
.L_x_105:
[----:B------:R-:W-:Y:S05]  /*9880*/  BSYNC.RECONVERGENT B0 ;  /* 0x0000000000007941 */ /* 0x000fea0003800200 */
.L_x_104:
        /* <DEDUP_REMOVED lines=25> */
.L_x_106:
[----:B0-----:R-:W-:Y:S01]  /*9a20*/  FFMA.FTZ R8, R85, UR5, R28 ;  /* 0x0000000555087c23 */ /* 0x001fe2000801001c */
[----:B------:R-:W-:Y:S01]  /*9a30*/  BSSY.RECONVERGENT B0, `(.L_x_107) ;  /* 0x0000014000007945 */ /* 0x000fe20003800200 */
[----:B------:R-:W-:Y:S01]  /*9a40*/  FFMA.FTZ R27, R22, R13, -R27 ;  /* 0x0000000d161b7223 */ /* 0x000fe2000001081b */
[----:B------:R-:W-:Y:S01]  /*9a50*/  SHF.L.U32 R50, R50, 0x10, RZ ;  /* 0x0000001032327819 */ /* 0x000fe200000006ff */
        /* <DEDUP_REMOVED lines=9> */
[----:B------:R-:W-:Y:S01]  /*9af0*/  FMUL.FTZ R0, R4, UR13 ;  /* 0x0000000d04007c20 */ /* 0x000fe20008410000 */
[----:B------:R-:W-:-:S04]  /*9b00*/  IMAD.WIDE.U32 R8, R2, UR8, R8 ;  /* 0x0000000802087c25 */ /* 0x000fc8000f8e0008 */
[----:B------:R-:W-:Y:S01]  /*9b10*/  IMAD R3, R2, UR9, R3 ;  /* 0x0000000902037c24 */ /* 0x000fe2000f8e0203 */
[----:B-1----:R-:W-:Y:S02]  /*9b20*/  LEA R2, P0, R8, UR14, 0x1 ;  /* 0x0000000e08027c11 */ /* 0x002fe4000f8008ff */
[----:B------:R-:W-:Y:S02]  /*9b30*/  F2FP.BF16.F32.PACK_AB R7, R0, R7 ;  /* 0x000000070007723e */ /* 0x000fe400000010ff */
[----:B------:R-:W-:-:S04]  /*9b40*/  IADD3 R3, PT, PT, R9, R3, RZ ;  /* 0x0000000309037210 */ /* 0x000fc80007ffe0ff */
[----:B------:R-:W-:-:S05]  /*9b50*/  LEA.HI.X R3, R8, UR15, R3, 0x1, P0 ;  /* 0x0000000f08037c11 */ /* 0x000fca00080f0c03 */
[----:B------:R0:W-:Y:S02]  /*9b60*/  STG.E desc[UR10][R2.64], R7 ;  /* 0x0000000702007986 */ /* 0x0001e4000c10190a */
.L_x_108:
[----:B------:R-:W-:Y:S05]  /*9b70*/  BSYNC.RECONVERGENT B0 ;  /* 0x0000000000007941 */ /* 0x000fea0003800200 */
.L_x_107:
[----:B------:R-:W-:Y:S01]  /*9b80*/  SHF.L.U32 R82, R82, 0x10, RZ ;  /* 0x0000001052527819 */ /* 0x000fe200000006ff */
[----:B------:R-:W-:Y:S01]  /*9b90*/  FADD.FTZ R50, R50, -UR12 ;  /* 0x8000000c32327e21 */ /* 0x000fe20008010000 */
[C---:B0-----:R-:W-:Y:S02]  /*9ba0*/  IADD3 R2, PT, PT, R29.reuse, 0x68, RZ ;  /* 0x000000681d027810 */ /* 0x041fe40007ffe0ff */
[----:B------:R-:W-:Y:S01]  /*9bb0*/  IADD3 R0, PT, PT, R29, 0x70, RZ ;  /* 0x000000701d007810 */ /* 0x000fe20007ffe0ff */
[----:B------:R-:W-:Y:S01]  /*9bc0*/  FADD.FTZ R82, R82, -UR12 ;  /* 0x8000000c52527e21 */ /* 0x000fe20008010000 */
[----:B------:R-:W-:Y:S01]  /*9bd0*/  ISETP.GE.U32.AND P0, PT, R35, UR6, PT ;  /* 0x0000000623007c0c */ /* 0x000fe2000bf06070 */
[----:B------:R-:W-:Y:S01]  /*9be0*/  FMUL.FTZ R31, R50, UR13 ;  /* 0x0000000d321f7c20 */ /* 0x000fe20008410000 */
[----:B------:R-:W-:Y:S01]  /*9bf0*/  ISETP.GE.U32.AND P1, PT, R2, UR6, PT ;  /* 0x0000000602007c0c */ /* 0x000fe2000bf26070 */
[----:B------:R-:W-:Y:S01]  /*9c00*/  FMUL.FTZ R33, R82, UR13 ;  /* 0x0000000d52217c20 */ /* 0x000fe20008410000 */
[----:B------:R-:W-:-:S02]  /*9c10*/  SHF.R.S32.HI R24, RZ, 0x1f, R35 ;  /* 0x0000001fff187819 */ /* 0x000fc40000011423 */
[----:B------:R-:W-:Y:S02]  /*9c20*/  SHF.R.S32.HI R3, RZ, 0x1f, R2 ;  /* 0x0000001fff037819 */ /* 0x000fe40000011402 */
[----:B------:R-:W-:Y:S02]  /*9c30*/  SHF.L.U32 R7, R14, 0x10, RZ ;  /* 0x000000100e077819 */ /* 0x000fe400000006ff */
[----:B------:R-:W-:Y:S02]  /*9c40*/  ISETP.GE.U32.AND P2, PT, R0, UR6, PT ;  /* 0x0000000600007c0c */ /* 0x000fe4000bf46070 */
[----:B------:R-:W-:Y:S02]  /*9c50*/  ISETP.GE.AND.EX P0, PT, R24, UR7, PT, P0 ;  /* 0x0000000718007c0c */ /* 0x000fe4000bf06300 */
[----:B------:R-:W-:Y:S02]  /*9c60*/  ISETP.GE.AND.EX P1, PT, R3, UR7, PT, P1 ;  /* 0x0000000703007c0c */ /* 0x000fe4000bf26310 */
[----:B------:R-:W-:-:S02]  /*9c70*/  SHF.L.U32 R66, R66, 0x10, RZ ;  /* 0x0000001042427819 */ /* 0x000fc400000006ff */
        /* <DEDUP_REMOVED lines=21> */
.L_x_109:
[--C-:B------:R-:W-:Y:S01]  /*9dd0*/  FFMA.FTZ R9, R31, UR5, R28.reuse ;  /* 0x000000051f097c23 */ /* 0x100fe2000801001c */
[----:B------:R-:W-:Y:S01]  /*9de0*/  FADD.FTZ R49, R49, -UR12 ;  /* 0x8000000c31317e21 */ /* 0x000fe20008010000 */
[----:B------:R-:W-:Y:S01]  /*9df0*/  FADD.FTZ R81, R81, -UR12 ;  /* 0x8000000c51517e21 */ /* 0x000fe20008010000 */
[----:B------:R-:W-:Y:S01]  /*9e00*/  FFMA.FTZ R4, R33, UR5, R28 ;  /* 0x0000000521047c23 */ /* 0x000fe2000801001c */
[----:B------:R-:W-:Y:S01]  /*9e10*/  BSSY.RECONVERGENT B0, `(.L_x_110) ;  /* 0x0000014000007945 */ /* 0x000fe20003800200 */
[----:B------:R-:W-:Y:S01]  /*9e20*/  FFMA.FTZ R7, R22, R7, -R9 ;  /* 0x0000000716077223 */ /* 0x000fe20000010809 */
[----:B------:R-:W-:Y:S01]  /*9e30*/  FMUL.FTZ R49, R49, UR13 ;  /* 0x0000000d31317c20 */ /* 0x000fe20008410000 */
[----:B------:R-:W-:Y:S01]  /*9e40*/  FMUL.FTZ R81, R81, UR13 ;  /* 0x0000000d51517c20 */ /* 0x000fe20008410000 */
        /* <DEDUP_REMOVED lines=16> */
.L_x_111:
[----:B------:R-:W-:Y:S05]  /*9f50*/  BSYNC.RECONVERGENT B0 ;  /* 0x0000000000007941 */ /* 0x000fea0003800200 */
.L_x_110:
[----:B------:R-:W-:Y:S01]  /*9f60*/  SHF.L.U32 R15, R15, 0x10, RZ ;  /* 0x000000100f0f7819 */ /* 0x000fe200000006ff */
[--C-:B------:R-:W-:Y:S01]  /*9f70*/  FFMA.FTZ R27, R49, UR5, R28.reuse ;  /* 0x00000005311b7c23 */ /* 0x100fe2000801001c */
[----:B------:R-:W-:Y:S01]  /*9f80*/  FFMA.FTZ R24, R81, UR5, R28 ;  /* 0x0000000551187c23 */ /* 0x000fe2000801001c */
[----:B------:R-:W-:Y:S01]  /*9f90*/  SHF.L.U32 R4, R65, 0x10, RZ ;  /* 0x0000001041047819 */ /* 0x000fe200000006ff */
        /* <DEDUP_REMOVED lines=19> */
.L_x_112:
[----:B------:R-:W-:Y:S01]  /*a0d0*/  BSSY.RECONVERGENT B0, `(.L_x_113) ;  /* 0x0000013000007945 */ /* 0x000fe20003800200 */
[----:B------:R-:W-:Y:S01]  /*a0e0*/  FFMA.FTZ R27, R22, R15, -R27 ;  /* 0x0000000f161b7223 */ /* 0x000fe2000001081b */
[----:B------:R-:W-:Y:S01]  /*a0f0*/  SHF.L.U32 R48, R48, 0x10, RZ ;  /* 0x0000001030307819 */ /* 0x000fe200000006ff */
[----:B------:R-:W-:Y:S01]  /*a100*/  FFMA.FTZ R4, R23, R4, -R24 ;  /* 0x0000000417047223 */ /* 0x000fe20000010818 */
[----:B------:R-:W-:Y:S06]  /*a110*/  @P1 BRA `(.L_x_114) ;  /* 0x0000000000381947 */ /* 0x000fec0003800000 */
[----:B------:R-:W1:Y:S01]  /*a120*/  LDCU.64 UR8, c[0x0][0x3f8] ;  /* 0x00007f00ff0877ac */ /* 0x000e620008000a00 */
[----:B0-----:R-:W-:Y:S01]  /*a130*/  MOV R8, R16 ;  /* 0x0000001000087202 */ /* 0x001fe20000000f00 */
[----:B------:R-:W-:Y:S01]  /*a140*/  FMUL.FTZ R7, R27, UR13 ;  /* 0x0000000d1b077c20 */ /* 0x000fe20008410000 */
[----:B------:R-:W-:Y:S01]  /*a150*/  MOV R9, R19 ;  /* 0x0000001300097202 */ /* 0x000fe20000000f00 */
[----:B------:R-:W0:Y:S01]  /*a160*/  LDCU.64 UR14, c[0x0][0x380] ;  /* 0x00007000ff0e77ac */ /* 0x000e220008000a00 */
[----:B------:R-:W-:-:S05]  /*a170*/  FMUL.FTZ R4, R4, UR13 ;  /* 0x0000000d04047c20 */ /* 0x000fca0008410000 */
[----:B------:R-:W-:Y:S01]  /*a180*/  F2FP.BF16.F32.PACK_AB R7, R4, R7 ;  /* 0x000000070407723e */ /* 0x000fe200000010ff */
[----:B-1----:R-:W-:Y:S02]  /*a190*/  IMAD R3, R3, UR8, RZ ;  /* 0x0000000803037c24 */ /* 0x002fe4000f8e02ff */
[----:B------:R-:W-:-:S04]  /*a1a0*/  IMAD.WIDE.U32 R8, R2, UR8, R8 ;  /* 0x0000000802087c25 */ /* 0x000fc8000f8e0008 */
[----:B------:R-:W-:Y:S01]  /*a1b0*/  IMAD R3, R2, UR9, R3 ;  /* 0x0000000902037c24 */ /* 0x000fe2000f8e0203 */
[----:B0-----:R-:W-:-:S04]  /*a1c0*/  LEA R2, P0, R8, UR14, 0x1 ;  /* 0x0000000e08027c11 */ /* 0x001fc8000f8008ff */
[----:B------:R-:W-:-:S04]  /*a1d0*/  IADD3 R3, PT, PT, R9, R3, RZ ;  /* 0x0000000309037210 */ /* 0x000fc80007ffe0ff */
[----:B------:R-:W-:-:S05]  /*a1e0*/  LEA.HI.X R3, R8, UR15, R3, 0x1, P0 ;  /* 0x0000000f08037c11 */ /* 0x000fca00080f0c03 */
[----:B------:R1:W-:Y:S02]  /*a1f0*/  STG.E desc[UR10][R2.64], R7 ;  /* 0x0000000702007986 */ /* 0x0003e4000c10190a */
.L_x_114:
[----:B------:R-:W-:Y:S05]  /*a200*/  BSYNC.RECONVERGENT B0 ;  /* 0x0000000000007941 */ /* 0x000fea0003800200 */
.L_x_113:
[----:B------:R-:W-:Y:S01]  /*a210*/  SHF.L.U32 R80, R80, 0x10, RZ ;  /* 0x0000001050507819 */ /* 0x000fe200000006ff */
[----:B------:R-:W-:Y:S01]  /*a220*/  FADD.FTZ R48, R48, -UR12 ;  /* 0x8000000c30307e21 */ /* 0x000fe20008010000 */
[----:B------:R-:W-:Y:S02]  /*a230*/  SHF.R.S32.HI R12, RZ, 0x1f, R0 ;  /* 0x0000001fff0c7819 */ /* 0x000fe40000011400 */
[----:B-1----:R-:W-:Y:S01]  /*a240*/  SHF.L.U32 R3, R40, 0x10, RZ ;  /* 0x0000001028037819 */ /* 0x002fe200000006ff */
[----:B0-----:R-:W-:Y:S01]  /*a250*/  FMUL.FTZ R7, R48, UR13 ;  /* 0x0000000d30077c20 */ /* 0x001fe20008410000 */
[----:B------:R-:W-:Y:S01]  /*a260*/  FADD.FTZ R80, R80, -UR12 ;  /* 0x8000000c50507e21 */ /* 0x000fe20008010000 */
[----:B------:R-:W-:Y:S02]  /*a270*/  ISETP.GE.AND.EX P2, PT, R12, UR7, PT, P2 ;  /* 0x000000070c007c0c */ /* 0x000fe4000bf46320 */
[----:B------:R-:W-:Y:S01]  /*a280*/  SHF.L.U32 R64, R64, 0x10, RZ ;  /* 0x0000001040407819 */ /* 0x000fe200000006ff */
[----:B------:R-:W-:Y:S01]  /*a290*/  FFMA.FTZ R25, R7, UR5, R28 ;  /* 0x0000000507197c23 */ /* 0x000fe2000801001c */
[----:B------:R-:W-:Y:S01]  /*a2a0*/  SHF.L.U32 R44, R44, 0x10, RZ ;  /* 0x000000102c2c7819 */ /* 0x000fe200000006ff */
[----:B------:R-:W-:Y:S01]  /*a2b0*/  FMUL.FTZ R27, R80, UR13 ;  /* 0x0000000d501b7c20 */ /* 0x000fe20008410000 */
        /* <DEDUP_REMOVED lines=20> */
.L_x_115:
[----:B------:R-:W-:Y:S01]  /*a400*/  FFMA.FTZ R2, R27, UR5, R28 ;  /* 0x000000051b027c23 */ /* 0x000fe2000801001c */
[----:B------:R-:W-:Y:S01]  /*a410*/  BSSY.RECONVERGENT B0, `(.L_x_116) ;  /* 0x0000015000007945 */ /* 0x000fe20003800200 */
[----:B------:R-:W-:Y:S01]  /*a420*/  FFMA.FTZ R25, R22, R3, -R25 ;  /* 0x0000000316197223 */ /* 0x000fe20000010819 */
[----:B------:R-:W-:Y:S01]  /*a430*/  FADD.FTZ R44, R44, -UR12 ;  /* 0x8000000c2c2c7e21 */ /* 0x000fe20008010000 */
[----:B------:R-:W-:Y:S01]  /*a440*/  FADD.FTZ R79, R79, -UR12 ;  /* 0x8000000c4f4f7e21 */ /* 0x000fe20008010000 */
[----:B------:R-:W-:Y:S01]  /*a450*/  IADD3 R29, PT, PT, R29, 0x78, RZ ;  /* 0x000000781d1d7810 */ /* 0x000fe20007ffe0ff */
[----:B------:R-:W-:Y:S01]  /*a460*/  FFMA.FTZ R64, R23, R64, -R2 ;  /* 0x0000004017407223 */ /* 0x000fe20000010802 */
        /* <DEDUP_REMOVED lines=15> */
.L_x_117:
[----:B------:R-:W-:Y:S05]  /*a560*/  BSYNC.RECONVERGENT B0 ;  /* 0x0000000000007941 */ /* 0x000fea0003800200 */
.L_x_116:
[----:B0-----:R-:W-:Y:S01]  /*a570*/  FMUL.FTZ R3, R44, UR13 ;  /* 0x0000000d2c037c20 */ /* 0x001fe20008410000 */
[----:B------:R-:W-:Y:S01]  /*a580*/  FMUL.FTZ R79, R79, UR13 ;  /* 0x0000000d4f4f7c20 */ /* 0x000fe20008410000 */
[----:B------:R-:W-:Y:S02]  /*a590*/  ISETP.GE.U32.AND P0, PT, R29, UR6, PT ;  /* 0x000000061d007c0c */ /* 0x000fe4000bf06070 */
[--C-:B------:R-:W-:Y:S01]  /*a5a0*/  FFMA.FTZ R13, R3, UR5, R28.reuse ;  /* 0x00000005030d7c23 */ /* 0x100fe2000801001c */
[----:B------:R-:W-:Y:S01]  /*a5b0*/  SHF.L.U32 R41, R41, 0x10, RZ ;  /* 0x0000001029297819 */ /* 0x000fe200000006ff */
[----:B------:R-:W-:Y:S01]  /*a5c0*/  FFMA.FTZ R28, R79, UR5, R28 ;  /* 0x000000054f1c7c23 */ /* 0x000fe2000801001c */
[----:B------:R-:W-:Y:S02]  /*a5d0*/  SHF.R.S32.HI R12, RZ, 0x1f, R29 ;  /* 0x0000001fff0c7819 */ /* 0x000fe4000001141d */
        /* <DEDUP_REMOVED lines=20> */
.L_x_118:
[----:B------:R-:W-:Y:S01]  /*a720*/  ISETP.GE.AND.EX P0, PT, R12, UR7, PT, P0 ;  /* 0x000000070c007c0c */ /* 0x000fe2000bf06300 */
[----:B------:R-:W-:Y:S01]  /*a730*/  FFMA.FTZ R13, R22, R41, -R13 ;  /* 0x00000029160d7223 */ /* 0x000fe2000001080d */
[----:B------:R-:W-:Y:S01]  /*a740*/  FFMA.FTZ R28, R23, R0, -R28 ;  /* 0x00000000171c7223 */ /* 0x000fe2000001081c */
[----:B------:R-:W-:Y:S02]  /*a750*/  BSSY.RECONVERGENT B0, `(.L_x_119) ;  /* 0x000000f000007945 */ /* 0x000fe40003800200 */
[----:B------:R-:W-:Y:S01]  /*a760*/  FMUL.FTZ R7, R13, UR13 ;  /* 0x0000000d0d077c20 */ /* 0x000fe20008410000 */
[----:B------:R-:W-:-:S07]  /*a770*/  FMUL.FTZ R28, R28, UR13 ;  /* 0x0000000d1c1c7c20 */ /* 0x000fce0008410000 */
[----:B------:R-:W-:Y:S05]  /*a780*/  @P0 BRA `(.L_x_120) ;  /* 0x00000000002c0947 */ /* 0x000fea0003800000 */
[----:B------:R-:W0:Y:S01]  /*a790*/  LDCU.64 UR6, c[0x0][0x3f8] ;  /* 0x00007f00ff0677ac */ /* 0x000e220008000a00 */
[----:B------:R-:W-:Y:S02]  /*a7a0*/  MOV R17, R19 ;  /* 0x0000001300117202 */ /* 0x000fe40000000f00 */
[----:B------:R-:W-:Y:S01]  /*a7b0*/  F2FP.BF16.F32.PACK_AB R7, R28, R7 ;  /* 0x000000071c07723e */ /* 0x000fe200000010ff */
[----:B------:R-:W1:Y:S01]  /*a7c0*/  LDCU.64 UR8, c[0x0][0x380] ;  /* 0x00007000ff0877ac */ /* 0x000e620008000a00 */
[----:B0-----:R-:W-:Y:S02]  /*a7d0*/  IMAD R12, R12, UR6, RZ ;  /* 0x000000060c0c7c24 */ /* 0x001fe4000f8e02ff */
[----:B------:R-:W-:-:S04]  /*a7e0*/  IMAD.WIDE.U32 R16, R29, UR6, R16 ;  /* 0x000000061d107c25 */ /* 0x000fc8000f8e0010 */
[----:B------:R-:W-:Y:S01]  /*a7f0*/  IMAD R29, R29, UR7, R12 ;  /* 0x000000071d1d7c24 */ /* 0x000fe2000f8e020c */
[----:B-1----:R-:W-:-:S04]  /*a800*/  LEA R2, P0, R16, UR8, 0x1 ;  /* 0x0000000810027c11 */ /* 0x002fc8000f8008ff */
[----:B------:R-:W-:-:S04]  /*a810*/  IADD3 R29, PT, PT, R17, R29, RZ ;  /* 0x0000001d111d7210 */ /* 0x000fc80007ffe0ff */
[----:B------:R-:W-:-:S05]  /*a820*/  LEA.HI.X R3, R16, UR9, R29, 0x1, P0 ;  /* 0x0000000910037c11 */ /* 0x000fca00080f0c1d */
[----:B------:R0:W-:Y:S02]  /*a830*/  STG.E desc[UR10][R2.64], R7 ;  /* 0x0000000702007986 */ /* 0x0001e4000c10190a */
.L_x_120:
[----:B------:R-:W-:Y:S05]  /*a840*/  BSYNC.RECONVERGENT B0 ;  /* 0x0000000000007941 */ /* 0x000fea0003800200 */
.L_x_119:
[----:B------:R-:W1:Y:S01]  /*a850*/  LDCU UR5, c[0x0][0x374] ;  /* 0x00006e80ff0577ac */ /* 0x000e620008000800 */
[----:B------:R-:W-:Y:S01]  /*a860*/  IADD3 R5, PT, PT, R5, 0x1, RZ ;  /* 0x0000000105057810 */ /* 0x000fe20007ffe0ff */
[----:B------:R-:W2:Y:S01]  /*a870*/  LDCU UR6, c[0x0][0x410] ;  /* 0x00008200ff0677ac */ /* 0x000ea20008000800 */
[----:B------:R-:W2:Y:S01]  /*a880*/  LDCU UR7, c[0x0][0x3e0] ;  /* 0x00007c00ff0777ac */ /* 0x000ea20008000800 */
[----:B-1----:R-:W-:Y:S02]  /*a890*/  UIADD3 UR4, UPT, UPT, UR5, UR4, URZ ;  /* 0x0000000405047290 */ /* 0x002fe4000fffe0ff */
[----:B--2---:R-:W-:-:S04]  /*a8a0*/  UIMAD UR6, UR6, UR7, URZ ;  /* 0x00000007060672a4 */ /* 0x004fc8000f8e02ff */
[----:B------:R-:W-:-:S09]  /*a8b0*/  UISETP.GE.AND UP0, UPT, UR4, UR6, UPT ;  /* 0x000000060400728c */ /* 0x000fd2000bf06270 */
[----:B------:R-:W-:Y:S05]  /*a8c0*/  BRA.U !UP0, `(.L_x_121) ;  /* 0xffffff5908207547 */ /* 0x000fea000b83ffff */
.L_x_54:
[----:B------:R-:W1:Y:S01]  /*a8d0*/  LDC R4, c[0x0][0x370] ;  /* 0x0000dc00ff047b82 */ /* 0x000e620000000800 */
[----:B------:R-:W-:Y:S01]  /*a8e0*/  ISETP.NE.AND P1, PT, R6, RZ, PT ;  /* 0x000000ff0600720c */ /* 0x000fe20003f25270 */
[----:B------:R-:W-:Y:S06]  /*a8f0*/  BSSY.RECONVERGENT B0, `(.L_x_122) ;  /* 0x000000d000007945 */ /* 0x000fec0003800200 */
[----:B0-----:R-:W0:Y:S08]  /*a900*/  LDC R7, c[0x0][0x374] ;  /* 0x0000dd00ff077b82 */ /* 0x001e300000000800 */
[----:B------:R-:W2:Y:S01]  /*a910*/  LDC.64 R2, c[0x0][0x3c8] ;  /* 0x0000f200ff027b82 */ /* 0x000ea20000000a00 */
[----:B-1----:R-:W-:-:S02]  /*a920*/  ISETP.NE.AND P0, PT, R4, 0x1, PT ;  /* 0x000000010400780c */ /* 0x002fc40003f05270 */
[----:B0-----:R-:W-:-:S04]  /*a930*/  SHF.L.U32 R0, R7, 0x1, RZ ;  /* 0x0000000107007819 */ /* 0x001fc800000006ff */
[----:B------:R-:W-:-:S05]  /*a940*/  SEL R5, R0, RZ, P0 ;  /* 0x000000ff00057207 */ /* 0x000fca0000000000 */
[----:B--2---:R-:W-:Y:S01]  /*a950*/  IMAD.WIDE.U32 R2, R5, 0x4, R2 ;  /* 0x0000000405027825 */ /* 0x004fe200078e0002 */
[----:B------:R-:W-:Y:S06]  /*a960*/  @P1 BRA `(.L_x_123) ;  /* 0x0000000000141947 */ /* 0x000fec0003800000 */
[----:B------:R-:W-:Y:S01]  /*a970*/  HFMA2 R5, -RZ, RZ, 0, 5.9604644775390625e-08 ;  /* 0x00000001ff057431 */ /* 0x000fe200000001ff */
[----:B------:R-:W-:Y:S06]  /*a980*/  MEMBAR.ALL.GPU ;  /* 0x0000000000007992 */ /* 0x000fec000000a000 */
[----:B------:R-:W-:-:S00]  /*a990*/  ERRBAR ;  /* 0x00000000000079ab */ /* 0x000fc00000000000 */
[----:B------:R-:W-:Y:S06]  /*a9a0*/  CGAERRBAR ;  /* 0x00000000000075ab */ /* 0x000fec0000000000 */
[----:B------:R0:W-:Y:S02]  /*a9b0*/  REDG.E.ADD.S32.STRONG.GPU desc[UR10][R2.64], R5 ;  /* 0x000000050200798e */ /* 0x0001e4000c12e30a */
.L_x_123:
[----:B------:R-:W-:Y:S05]  /*a9c0*/  BSYNC.RECONVERGENT B0 ;  /* 0x0000000000007941 */ /* 0x000fea0003800200 */
.L_x_122:
        /* <DEDUP_REMOVED lines=11> */
.L_x_125:
[----:B------:R-:W2:Y:S04]  /*aa80*/  LDG.E.STRONG.GPU R5, desc[UR10][R2.64] ;  /* 0x0000000a02057981 */ /* 0x000ea8000c1ef900 */
[----:B--2---:R-:W-:Y:S01]  /*aa90*/  CCTL.IVALL ;  /* 0x00000000ff00798f */ /* 0x004fe20002000000 */
[----:B------:R-:W-:Y:S05]  /*aaa0*/  YIELD ;  /* 0x0000000000007946 */ /* 0x000fea0003800000 */
[----:B------:R-:W-:-:S13]  /*aab0*/  ISETP.NE.AND P0, PT, R5, R0, PT ;  /* 0x000000000500720c */ /* 0x000fda0003f05270 */
[----:B------:R-:W-:Y:S05]  /*aac0*/  @P0 BRA `(.L_x_125) ;  /* 0xfffffffc00ec0947 */ /* 0x000fea000383ffff */
.L_x_124:
        /* <DEDUP_REMOVED lines=10> */
[----:B------:R-:W-:Y:S01]  /*ab70*/  IADD3 R2, P1, PT, R6, 0x280, RZ ;  /* 0x0000028006027810 */ /* 0x000fe20007f3e0ff */
[----:B------:R-:W-:Y:S01]  /*ab80*/  BSSY.RECONVERGENT B0, `(.L_x_126) ;  /* 0x000005a000007945 */ /* 0x000fe20003800200 */
[----:B------:R-:W-:Y:S02]  /*ab90*/  MOV R7, RZ ;  /* 0x000000ff00077202 */ /* 0x000fe40000000f00 */
        /* <DEDUP_REMOVED lines=37> */
[C---:B------:R-:W-:Y:S01]  /*adf0*/  SHF.L.U32 R23, R6.reuse, 0x3, RZ ;  /* 0x0000000306177819 */ /* 0x040fe200000006ff */
[----:B------:R-:W1:Y:S01]  /*ae00*/  LDCU.64 UR6, c[0x0][0x390] ;  /* 0x00007200ff0677ac */ /* 0x000e620008000a00 */
[----:B------:R-:W-:Y:S02]  /*ae10*/  LOP3.LUT R11, R11, 0x3, RZ, 0xc0, !PT ;  /* 0x000000030b0b7812 */ /* 0x000fe400078ec0ff */
[--C-:B------:R-:W-:Y:S01]  /*ae20*/  SHF.L.U64.HI R24, R6, 0x3, R7.reuse ;  /* 0x0000000306187819 */ /* 0x100fe20000010207 */
[----:B------:R-:W2:Y:S01]  /*ae30*/  LDCU.64 UR8, c[0x0][0x388] ;  /* 0x00007100ff0877ac */ /* 0x000ea20008000a00 */
[----:B------:R-:W-:Y:S01]  /*ae40*/  SHF.L.U32 R31, R5, 0x2, RZ ;  /* 0x00000002051f7819 */ /* 0x000fe200000006ff */
[----:B------:R-:W-:Y:S01]  /*ae50*/  IMAD.WIDE.U32 R8, R11, 0x280, R6 ;  /* 0x000002800b087825 */ /* 0x000fe200078e0006 */
[----:B------:R-:W-:-:S02]  /*ae60*/  SHF.L.U64.HI R33, R3, 0x2, R0 ;  /* 0x0000000203217819 */ /* 0x000fc40000010200 */
[----:B------:R-:W-:Y:S02]  /*ae70*/  SHF.L.U64.HI R29, R30, 0x2, R35 ;  /* 0x000000021e1d7819 */ /* 0x000fe40000010223 */
[C---:B0-----:R-:W-:Y:S01]  /*ae80*/  LEA R27, P1, R6.reuse, UR4, 0x2 ;  /* 0x00000004061b7c11 */ /* 0x041fe2000f8210ff */
[----:B------:R-:W-:Y:S01]  /*ae90*/  UMOV UR4, URZ ;  /* 0x000000ff00047c82 */ /* 0x000fe20008000000 */
[----:B-1----:R-:W-:Y:S02]  /*aea0*/  IADD3 R25, P2, PT, R23, UR6, RZ ;  /* 0x0000000617197c10 */ /* 0x002fe4000ff5e0ff */
[----:B------:R-:W-:Y:S02]  /*aeb0*/  LEA.HI.X R28, R6, UR5, R7, 0x2, P1 ;  /* 0x00000005061c7c11 */ /* 0x000fe400088f1407 */
[----:B------:R-:W-:Y:S02]  /*aec0*/  IADD3 R7, PT, PT, R9, UR4, RZ ;  /* 0x0000000409077c10 */ /* 0x000fe4000fffe0ff */
[----:B------:R-:W-:Y:S01]  /*aed0*/  MOV R6, R8 ;  /* 0x0000000800067202 */ /* 0x000fe20000000f00 */
[----:B------:R-:W-:Y:S01]  /*aee0*/  IMAD.WIDE.U32 R8, R4, 0x4, RZ ;  /* 0x0000000404087825 */ /* 0x000fe200078e00ff */
[----:B------:R-:W-:-:S02]  /*aef0*/  IADD3.X R26, PT, PT, R24, UR7, RZ, P2, !PT ;  /* 0x00000007181a7c10 */ /* 0x000fc400097fe4ff */
[----:B--2---:R-:W-:Y:S02]  /*af00*/  IADD3 R23, P1, PT, R23, UR8, RZ ;  /* 0x0000000817177c10 */ /* 0x004fe4000ff3e0ff */
[----:B------:R-:W-:Y:S02]  /*af10*/  IADD3 R2, P2, PT, RZ, -R11, RZ ;  /* 0x8000000bff027210 */ /* 0x000fe40007f5e0ff */
[----:B------:R-:W-:Y:S02]  /*af20*/  IADD3.X R24, PT, PT, R24, UR9, RZ, P1, !PT ;  /* 0x0000000918187c10 */ /* 0x000fe40008ffe4ff */
[----:B------:R-:W-:Y:S02]  /*af30*/  IADD3 R31, PT, PT, R9, R31, RZ ;  /* 0x0000001f091f7210 */ /* 0x000fe40007ffe0ff */
[----:B------:R-:W-:-:S07]  /*af40*/  IADD3.X R22, PT, PT, RZ, -0x1, RZ, P2, !PT ;  /* 0xffffffffff167810 */ /* 0x000fce00017fe4ff */
.L_x_128:
        /* <DEDUP_REMOVED lines=29> */
.L_x_127:
[----:B------:R-:W-:Y:S05]  /*b120*/  BSYNC.RECONVERGENT B0 ;  /* 0x0000000000007941 */ /* 0x000fea0003800200 */
.L_x_126:
        /* <DEDUP_REMOVED lines=10> */
.L_x_129:
        /* <DEDUP_REMOVED lines=13> */
[----:B------:R1:W5:Y:S01]  /*b2a0*/  LDG.E R22, desc[UR10][R10.64] ;  /* 0x0000000a0a167981 */ /* 0x000362000c1e1900 */
[C---:B------:R-:W-:Y:S02]  /*b2b0*/  SHF.L.U32 R28, R6.reuse, 0x3, RZ ;  /* 0x00000003061c7819 */ /* 0x040fe400000006ff */
[----:B------:R-:W-:Y:S02]  /*b2c0*/  SHF.L.U64.HI R29, R6, 0x3, R7 ;  /* 0x00000003061d7819 */ /* 0x000fe40000010207 */
[----:B------:R-:W-:Y:S02]  /*b2d0*/  LOP3.LUT R16, R28, 0xfffffff8, RZ, 0xc0, !PT ;  /* 0xfffffff81c107812 */ /* 0x000fe400078ec0ff */
[----:B------:R-:W-:-:S02]  /*b2e0*/  LOP3.LUT R18, R18, 0xfffffffc, RZ, 0xc0, !PT ;  /* 0xfffffffc12127812 */ /* 0x000fc400078ec0ff */
[C---:B--2---:R-:W-:Y:S02]  /*b2f0*/  IADD3 R14, P0, PT, R16.reuse, UR6, RZ ;  /* 0x00000006100e7c10 */ /* 0x044fe4000ff1e0ff */
[----:B0-----:R-:W-:Y:S02]  /*b300*/  LOP3.LUT R4, R29, 0x3, RZ, 0xc0, !PT ;  /* 0x000000031d047812 */ /* 0x001fe400078ec0ff */
[----:B---3--:R-:W-:Y:S02]  /*b310*/  IADD3 R16, P1, PT, R16, UR8, RZ ;  /* 0x0000000810107c10 */ /* 0x008fe4000ff3e0ff */
[----:B------:R-:W-:Y:S02]  /*b320*/  LOP3.LUT R2, R2, 0x3, RZ, 0xc0, !PT ;  /* 0x0000000302027812 */ /* 0x000fe400078ec0ff */
[----:B------:R-:W-:Y:S02]  /*b330*/  IADD3 R18, P2, PT, R18, UR4, RZ ;  /* 0x0000000412127c10 */ /* 0x000fe4000ff5e0ff */
[----:B------:R-:W-:-:S02]  /*b340*/  IADD3.X R15, PT, PT, R4, UR7, RZ, P0, !PT ;  /* 0x00000007040f7c10 */ /* 0x000fc400087fe4ff */
[----:B------:R-:W-:Y:S02]  /*b350*/  IADD3.X R17, PT, PT, R4, UR9, RZ, P1, !PT ;  /* 0x0000000904117c10 */ /* 0x000fe40008ffe4ff */
[----:B------:R-:W-:Y:S02]  /*b360*/  IADD3.X R19, PT, PT, R2, UR5, RZ, P2, !PT ;  /* 0x0000000502137c10 */ /* 0x000fe400097fe4ff */
[C---:B------:R-:W-:Y:S02]  /*b370*/  IADD3 R4, P0, PT, R18.reuse, R37, RZ ;  /* 0x0000002512047210 */ /* 0x040fe40007f1e0ff */
[C---:B-1----:R-:W-:Y:S02]  /*b380*/  IADD3 R8, P1, PT, R18.reuse, R31, RZ ;  /* 0x0000001f12087210 */ /* 0x042fe40007f3e0ff */
[----:B------:R-:W-:Y:S02]  /*b390*/  IADD3 R10, P2, PT, R18, R41, RZ ;  /* 0x00000029120a7210 */ /* 0x000fe40007f5e0ff */
[----:B------:R-:W-:-:S02]  /*b3a0*/  IADD3.X R5, PT, PT, R19, R35, RZ, P0, !PT ;  /* 0x0000002313057210 */ /* 0x000fc400007fe4ff */
[C---:B------:R-:W-:Y:S02]  /*b3b0*/  IADD3.X R9, PT, PT, R19.reuse, R33, RZ, P1, !PT ;  /* 0x0000002113097210 */ /* 0x040fe40000ffe4ff */
[----:B------:R-:W-:Y:S01]  /*b3c0*/  IADD3.X R11, PT, PT, R19, R39, RZ, P2, !PT ;  /* 0x00000027130b7210 */ /* 0x000fe200017fe4ff */
[----:B----4-:R0:W-:Y:S04]  /*b3d0*/  STG.E.64 desc[UR10][R14.64], R20 ;  /* 0x000000140e007986 */ /* 0x0101e8000c101b0a */
[----:B-----5:R1:W-:Y:S04]  /*b3e0*/  STG.E.64 desc[UR10][R16.64], R22 ;  /* 0x0000001610007986 */ /* 0x0203e8000c101b0a */
[----:B------:R-:W2:Y:S04]  /*b3f0*/  LDG.E R24, desc[UR10][R18.64+0xa00] ;  /* 0x000a000a12187981 */ /* 0x000ea8000c1e1900 */
[----:B------:R-:W2:Y:S04]  /*b400*/  LDG.E R25, desc[UR10][R4.64+0xa00] ;  /* 0x000a000a04197981 */ /* 0x000ea8000c1e1900 */
[----:B------:R-:W3:Y:S04]  /*b410*/  LDG.E R26, desc[UR10][R8.64+0xa00] ;  /* 0x000a000a081a7981 */ /* 0x000ee8000c1e1900 */
[----:B------:R-:W3:Y:S01]  /*b420*/  LDG.E R27, desc[UR10][R10.64+0xa00] ;  /* 0x000a000a0a1b7981 */ /* 0x000ee2000c1e1900 */
[----:B0-----:R-:W-:-:S04]  /*b430*/  IADD3 R14, P0, PT, R28, 0x1400, RZ ;  /* 0x000014001c0e7810 */ /* 0x001fc80007f1e0ff */
        /* <DEDUP_REMOVED lines=9> */
[----:B------:R-:W3:Y:S04]  /*b4d0*/  LDG.E R20, desc[UR10][R18.64+0x1400] ;  /* 0x0014000a12147981 */ /* 0x000ee8000c1e1900 */
[----:B------:R-:W3:Y:S04]  /*b4e0*/  LDG.E R21, desc[UR10][R4.64+0x1400] ;  /* 0x0014000a04157981 */ /* 0x000ee8000c1e1900 */
[----:B-1----:R-:W4:Y:S04]  /*b4f0*/  LDG.E R22, desc[UR10][R8.64+0x1400] ;  /* 0x0014000a08167981 */ /* 0x002f28000c1e1900 */
[----:B------:R-:W4:Y:S01]  /*b500*/  LDG.E R23, desc[UR10][R10.64+0x1400] ;  /* 0x0014000a0a177981 */ /* 0x000f22000c1e1900 */
[----:B------:R-:W-:-:S04]  /*b510*/  IADD3 R2, P0, PT, R28, 0x2800, RZ ;  /* 0x000028001c027810 */ /* 0x000fc80007f1e0ff */
[----:B------:R-:W-:Y:S02]  /*b520*/  IADD3.X R7, PT, PT, RZ, R29, RZ, P0, !PT ;  /* 0x0000001dff077210 */ /* 0x000fe400007fe4ff */
[----:B------:R-:W-:Y:S02]  /*b530*/  LOP3.LUT R2, R2, 0xfffffff8, RZ, 0xc0, !PT ;  /* 0xfffffff802027812 */ /* 0x000fe400078ec0ff */
[----:B------:R-:W-:Y:S02]  /*b540*/  LOP3.LUT R7, R7, 0x3, RZ, 0xc0, !PT ;  /* 0x0000000307077812 */ /* 0x000fe400078ec0ff */
[C---:B------:R-:W-:Y:S02]  /*b550*/  IADD3 R16, P0, PT, R2.reuse, UR6, RZ ;  /* 0x0000000602107c10 */ /* 0x040fe4000ff1e0ff */
[----:B0-----:R-:W-:Y:S02]  /*b560*/  IADD3 R12, P1, PT, R2, UR8, RZ ;  /* 0x00000008020c7c10 */ /* 0x001fe4000ff3e0ff */
[----:B------:R-:W-:-:S02]  /*b570*/  IADD3.X R17, PT, PT, R7, UR7, RZ, P0, !PT ;  /* 0x0000000707117c10 */ /* 0x000fc400087fe4ff */
[----:B------:R-:W-:-:S03]  /*b580*/  IADD3.X R13, PT, PT, R7, UR9, RZ, P1, !PT ;  /* 0x00000009070d7c10 */ /* 0x000fc60008ffe4ff */
[----:B---3--:R0:W-:Y:S04]  /*b590*/  STG.E.64 desc[UR10][R16.64], R20 ;  /* 0x0000001410007986 */ /* 0x0081e8000c101b0a */
[----:B----4-:R4:W-:Y:S04]  /*b5a0*/  STG.E.64 desc[UR10][R12.64], R22 ;  /* 0x000000160c007986 */ /* 0x0109e8000c101b0a */
[----:B------:R-:W3:Y:S04]  /*b5b0*/  LDG.E R24, desc[UR10][R18.64+0x1e00] ;  /* 0x001e000a12187981 */ /* 0x000ee8000c1e1900 */
[----:B------:R-:W3:Y:S04]  /*b5c0*/  LDG.E R25, desc[UR10][R4.64+0x1e00] ;  /* 0x001e000a04197981 */ /* 0x000ee8000c1e1900 */
[----:B--2---:R-:W2:Y:S04]  /*b5d0*/  LDG.E R26, desc[UR10][R8.64+0x1e00] ;  /* 0x001e000a081a7981 */ /* 0x004ea8000c1e1900 */
[----:B------:R-:W2:Y:S01]  /*b5e0*/  LDG.E R27, desc[UR10][R10.64+0x1e00] ;  /* 0x001e000a0a1b7981 */ /* 0x000ea2000c1e1900 */
[----:B------:R-:W-:-:S04]  /*b5f0*/  IADD3 R2, P0, PT, R28, 0x3c00, RZ ;  /* 0x00003c001c027810 */ /* 0x000fc80007f1e0ff */
        /* <DEDUP_REMOVED lines=10> */
[----:B------:R-:W-:Y:S01]  /*b6a0*/  HFMA2 R7, -RZ, RZ, 0, 0 ;  /* 0x00000000ff077431 */ /* 0x000fe200000001ff */
[----:B---3--:R4:W-:Y:S04]  /*b6b0*/  STG.E.64 desc[UR10][R14.64], R24 ;  /* 0x000000180e007986 */ /* 0x0089e8000c101b0a */
[----:B--2---:R4:W-:Y:S07]  /*b6c0*/  STG.E.64 desc[UR10][R16.64], R26 ;  /* 0x0000001a10007986 */ /* 0x0049ee000c101b0a */
[----:B------:R-:W-:Y:S05]  /*b6d0*/  @P0 BRA `(.L_x_129) ;  /* 0xfffffff800bc0947 */ /* 0x000fea000383ffff */
[----:B------:R-:W-:Y:S05]  /*b6e0*/  EXIT ;  /* 0x000000000000794d */ /* 0x000fea0003800000 */
.L_x_130:
        /* <DEDUP_REMOVED lines=9> */
.L_x_4881:


//--------------------- .text._Z35group_norm_nhwc_bwd_one_pass_kernelI11Bf16IOFp32WLi256ELi160ELi640EEv26Group_norm_nhwc_bwd_params --------------------------
	.section	.text._Z35group_norm_nhwc_bwd_one_pass_kernelI11Bf16IOFp32WLi256ELi160ELi640EEv26Group_norm_nhwc_bwd_params,"ax",@progbits
	.align	128
        .global         _Z35group_norm_nhwc_bwd_one_pass_kernelI11Bf16IOFp32WLi256ELi160ELi640EEv26Group_norm_nhwc_bwd_params
        .type           _Z35group_norm_nhwc_bwd_one_pass_kernelI11Bf16IOFp32WLi256ELi160ELi640EEv26Group_norm_nhwc_bwd_params,@function
        .size           _Z35group_norm_nhwc_bwd_one_pass_kernelI11Bf16IOFp32WLi256ELi160ELi640EEv26Group_norm_nhwc_bwd_params,(.L_x_4882 - _Z35group_norm_nhwc_bwd_one_pass_kernelI11Bf16IOFp32WLi256ELi160ELi640EEv26Group_norm_nhwc_bwd_params)
        .other          _Z35group_norm_nhwc_bwd_one_pass_kernelI11Bf16IOFp32WLi256ELi160ELi640EEv26Group_norm_nhwc_bwd_params,@"STO_CUDA_ENTRY STV_DEFAULT"
_Z35group_norm_nhwc_bwd_one_pass_kernelI11Bf16IOFp32WLi256ELi160ELi640EEv26Group_norm_nhwc_bwd_params:
.text._Z35group_norm_nhwc_bwd_one_pass_kernelI11Bf16IOFp32WLi256ELi160ELi640EEv26Group_norm_nhwc_bwd_params:
[----:B------:R-:W0:Y:S01]  /*0000*/  LDC R1, c[0x0][0x37c] ;  /* 0x0000df00ff017b82 */ /* 0x000e220000000800 */
[----:B------:R-:W1:Y:S07]  /*0010*/  S2R R3, SR_TID.X ;  /* 0x0000000000037919 */ /* 0x000e6e0000002100 */
[----:B------:R-:W2:Y:S01]  /*0020*/  S2UR UR8, SR_CTAID.Y ;  /* 0x00000000000879c3 */ /* 0x000ea20000002600 */
[----:B------:R-:W3:Y:S01]  /*0030*/  LDCU UR4, c[0x0][0x410] ;  /* 0x00008200ff0477ac */ /* 0x000ee20008000800 */
[----:B0-----:R-:W-:Y:S01]  /*0040*/  IADD3 R1, PT, PT, R1, -0x4e0, RZ ;  /* 0xfffffb2001017810 */ /* 0x001fe20007ffe0ff */
[----:B------:R-:W3:Y:S03]  /*0050*/  LDCU UR5, c[0x0][0x3e0] ;  /* 0x00007c00ff0577ac */ /* 0x000ee60008000800 */
[----:B------:R-:W-:-:S02]  /*0060*/  R2UR UR15, R1 ;  /* 0x00000000010f72ca */ /* 0x000fc400000e0000 */
[----:B------:R-:W0:Y:S01]  /*0070*/  S2UR UR6, SR_CTAID.X ;  /* 0x00000000000679c3 */ /* 0x000e220000002500 */
[----:B------:R-:W4:Y:S07]  /*0080*/  LDCU.64 UR10, c[0x0][0x358] ;  /* 0x00006b00ff0a77ac */ /* 0x000f2e0008000a00 */
[----:B------:R-:W0:Y:S01]  /*0090*/  LDC R5, c[0x0][0x41c] ;  /* 0x00010700ff057b82 */ /* 0x000e220000000800 */
[----:B---3--:R-:W-:-:S04]  /*00a0*/  UIMAD UR4, UR4, UR5, URZ ;  /* 0x00000005040472a4 */ /* 0x008fc8000f8e02ff */
[----:B--2---:R-:W-:Y:S01]  /*00b0*/  UISETP.GE.AND UP0, UPT, UR8, UR4, UPT ;  /* 0x000000040800728c */ /* 0x004fe2000bf06270 */
[----:B-1----:R-:W-:-:S05]  /*00c0*/  LOP3.LUT R0, R3, 0xffff, RZ, 0xc0, !PT ;  /* 0x0000ffff03007812 */ /* 0x002fca00078ec0ff */
[----:B------:R-:W-:-:S05]  /*00d0*/  IMAD R0, R0, 0x334, RZ ;  /* 0x0000033400007824 */ /* 0x000fca00078e02ff */
[----:B------:R-:W-:-:S04]  /*00e0*/  SHF.R.U32.HI R0, RZ, 0x10, R0 ;  /* 0x00000010ff007819 */ /* 0x000fc80000011600 */
[----:B------:R-:W-:Y:S01]  /*00f0*/  PRMT R2, R0, 0x9910, RZ ;  /* 0x0000991000027816 */ /* 0x000fe200000000ff */
[----:B0-----:R-:W-:-:S04]  /*0100*/  IMAD R0, R5, UR6, R0 ;  /* 0x0000000605007c24 */ /* 0x001fc8000f8e0200 */
[----:B------:R-:W-:-:S05]  /*0110*/  IMAD R2, R2, 0x50, RZ ;  /* 0x0000005002027824 */ /* 0x000fca00078e02ff */
[----:B------:R-:W-:-:S04]  /*0120*/  IADD3 R2, PT, PT, RZ, -R2, RZ ;  /* 0x80000002ff027210 */ /* 0x000fc80007ffe0ff */
[----:B------:R-:W-:-:S04]  /*0130*/  PRMT R2, R2, 0x7710, RZ ;  /* 0x0000771002027816 */ /* 0x000fc800000000ff */
[----:B------:R-:W-:Y:S01]  /*0140*/  IADD3 R2, PT, PT, R2, R3, RZ ;  /* 0x0000000302027210 */ /* 0x000fe20007ffe0ff */
[----:B----4-:R-:W-:Y:S06]  /*0150*/  BRA.U UP0, `(.L_x_131) ;  /* 0x0000010900f07547 */ /* 0x010fec000b800000 */
[----:B------:R-:W-:Y:S01]  /*0160*/  SHF.L.U32 R2, R2, 0x1, RZ ;  /* 0x0000000102027819 */ /* 0x000fe200000006ff */
[----:B------:R-:W-:Y:S01]  /*0170*/  UMOV UR4, URZ ;  /* 0x000000ff00047c82 */ /* 0x000fe20008000000 */
[----:B------:R-:W-:Y:S02]  /*0180*/  SHF.R.S32.HI R3, RZ, 0x1f, R0 ;  /* 0x0000001fff037819 */ /* 0x000fe40000011400 */
[----:B------:R-:W-:-:S03]  /*0190*/  LOP3.LUT R2, R2, 0xffff, RZ, 0xc0, !PT ;  /* 0x0000ffff02027812 */ /* 0x000fc600078ec0ff */
[----:B------:R0:W-:Y:S04]  /*01a0*/  STL [R1+0x3b0], R3 ;  /* 0x0003b00301007387 */ /* 0x0001e80000100800 */
[----:B------:R0:W-:Y:S02]  /*01b0*/  STL [R1+0x3ac], R2 ;  /* 0x0003ac0201007387 */ /* 0x0001e40000100800 */
.L_x_157:
[----:B------:R-:W2:Y:S01]  /*01c0*/  LDL R9, [R1+0x3b0] ;  /* 0x0003b00001097983 */ /* 0x000ea20000100800 */
[----:B0-----:R-:W0:Y:S03]  /*01d0*/  LDCU UR14, c[0x0][0x410] ;  /* 0x00008200ff0e77ac */ /* 0x001e260008000800 */
[----:B------:R-:W3:Y:S01]  /*01e0*/  LDL.LU R5, [R1+0x3ac] ;  /* 0x0003ac0001057983 */ /* 0x000ee20000300800 */
[----:B------:R-:W-:Y:S01]  /*01f0*/  IABS R4, UR8 ;  /* 0x0000000800047c13 */ /* 0x000fe20008000000 */
[----:B------:R-:W-:Y:S01]  /*0200*/  UMOV UR6, URZ ;  /* 0x000000ff00067c82 */ /* 0x000fe20008000000 */
[----:B------:R-:W1:Y:S01]  /*0210*/  LDCU.128 UR16, c[0x0][0x400] ;  /* 0x00008000ff1077ac */ /* 0x000e620008000c00 */
[----:B0-----:R-:W-:-:S04]  /*0220*/  MOV R2, UR14 ;  /* 0x0000000e00027c02 */ /* 0x001fc80008000f00 */
[----:B------:R-:W-:-:S04]  /*0230*/  IABS R2, R2 ;  /* 0x0000000200027213 */ /* 0x000fc80000000000 */
[----:B------:R-:W-:-:S13]  /*0240*/  R2UR UR13, R2 ;  /* 0x00000000020d72ca */ /* 0x000fda00000e0000 */
[----:B------:R-:W0:Y:S08]  /*0250*/  I2F.RP R2, UR13 ;  /* 0x0000000d00027d06 */ /* 0x000e300008209400 */
[----:B0-----:R-:W0:Y:S02]  /*0260*/  MUFU.RCP R2, R2 ;  /* 0x0000000200027308 */ /* 0x001e240000001000 */
[----:B0-----:R-:W-:-:S06]  /*0270*/  IADD3 R3, PT, PT, R2, 0xffffffe, RZ ;  /* 0x0ffffffe02037810 */ /* 0x001fcc0007ffe0ff */
[----:B------:R-:W0:Y:S01]  /*0280*/  F2I.FTZ.U32.TRUNC.NTZ R3, R3 ;  /* 0x0000000300037305 */ /* 0x000e22000021f000 */
[----:B------:R-:W-:Y:S02]  /*0290*/  R2UR UR9, R4 ;  /* 0x00000000040972ca */ /* 0x000fe400000e0000 */
[----:B0-----:R-:W-:-:S13]  /*02a0*/  R2UR UR7, R3 ;  /* 0x00000000030772ca */ /* 0x001fda00000e0000 */
[----:B------:R-:W-:-:S04]  /*02b0*/  UIADD3 UR5, UPT, UPT, URZ, -UR7, URZ ;  /* 0x80000007ff057290 */ /* 0x000fc8000fffe0ff */
[----:B------:R-:W-:-:S04]  /*02c0*/  UIMAD UR5, UR5, UR13, URZ ;  /* 0x0000000d050572a4 */ /* 0x000fc8000f8e02ff */
[----:B------:R-:W-:-:S04]  /*02d0*/  UIMAD.WIDE.U32 UR6, UR7, UR5, UR6 ;  /* 0x00000005070672a5 */ /* 0x000fc8000f8e0006 */
[----:B------:R-:W-:-:S04]  /*02e0*/  UIMAD.WIDE.U32 UR6, UR7, UR9, URZ ;  /* 0x00000009070672a5 */ /* 0x000fc8000f8e00ff */
[----:B------:R-:W-:-:S04]  /*02f0*/  UIADD3 UR5, UPT, UPT, -UR7, URZ, URZ ;  /* 0x000000ff07057290 */ /* 0x000fc8000fffe1ff */
[----:B------:R-:W-:-:S04]  /*0300*/  UIMAD UR5, UR13, UR5, UR9 ;  /* 0x000000050d0572a4 */ /* 0x000fc8000f8e0209 */
[----:B------:R-:W-:Y:S01]  /*0310*/  UISETP.GT.U32.AND UP2, UPT, UR13, UR5, UPT ;  /* 0x000000050d00728c */ /* 0x000fe2000bf44070 */
[----:B-1----:R-:W-:Y:S01]  /*0320*/  ISETP.GE.U32.AND P0, PT, R0, UR16, PT ;  /* 0x0000001000007c0c */ /* 0x002fe2000bf06070 */
[----:B------:R-:W-:Y:S02]  /*0330*/  UISETP.GE.AND UP4, UPT, UR8, URZ, UPT ;  /* 0x000000ff0800728c */ /* 0x000fe4000bf86270 */
[----:B------:R-:W-:-:S07]  /*0340*/  ULOP3.LUT UR12, UR8, UR14, URZ, 0x3c, !UPT ;  /* 0x0000000e080c7292 */ /* 0x000fce000f8e3cff */
[----:B------:R-:W-:-:S04]  /*0350*/  @!UP2 UIADD3 UR5, UPT, UPT, UR5, -UR13, URZ ;  /* 0x8000000d0505a290 */ /* 0x000fc8000fffe0ff */
[----:B------:R-:W-:Y:S02]  /*0360*/  UIADD3 UR6, UPT, UPT, UR5, -UR13, URZ ;  /* 0x8000000d05067290 */ /* 0x000fe4000fffe0ff */
[----:B------:R-:W-:Y:S02]  /*0370*/  UISETP.GT.U32.AND UP3, UPT, UR13, UR5, UPT ;  /* 0x000000050d00728c */ /* 0x000fe4000bf64070 */
[----:B------:R-:W-:Y:S02]  /*0380*/  UISETP.GE.U32.AND UP1, UPT, UR5, UR13, UPT ;  /* 0x0000000d0500728c */ /* 0x000fe4000bf26070 */
[----:B------:R-:W-:Y:S02]  /*0390*/  @!UP2 UIADD3 UR7, UPT, UPT, UR7, 0x1, URZ ;  /* 0x000000010707a890 */ /* 0x000fe4000fffe0ff */
[----:B------:R-:W-:Y:S02]  /*03a0*/  USEL UR5, UR6, UR5, !UP3 ;  /* 0x0000000506057287 */ /* 0x000fe4000d800000 */
[----:B------:R-:W-:-:S02]  /*03b0*/  UISETP.GE.AND UP2, UPT, UR12, URZ, UPT ;  /* 0x000000ff0c00728c */ /* 0x000fc4000bf46270 */
[----:B------:R-:W-:Y:S02]  /*03c0*/  ULOP3.LUT UR9, URZ, UR14, URZ, 0x33, !UPT ;  /* 0x0000000eff097292 */ /* 0x000fe4000f8e33ff */
[----:B------:R-:W-:Y:S02]  /*03d0*/  UISETP.NE.AND UP0, UPT, UR14, URZ, UPT ;  /* 0x000000ff0e00728c */ /* 0x000fe4000bf05270 */
[----:B------:R-:W-:Y:S01]  /*03e0*/  @!UP4 UIADD3 UR5, UPT, UPT, -UR5, URZ, URZ ;  /* 0x000000ff0505c290 */ /* 0x000fe2000fffe1ff */
[----:B------:R-:W-:Y:S01]  /*03f0*/  IADD3 R2, PT, PT, R0, 0x8, RZ ;  /* 0x0000000800027810 */ /* 0x000fe20007ffe0ff */
[----:B------:R-:W-:Y:S02]  /*0400*/  @UP1 UIADD3 UR7, UPT, UPT, UR7, 0x1, URZ ;  /* 0x0000000107071890 */ /* 0x000fe4000fffe0ff */
[----:B------:R-:W-:Y:S01]  /*0410*/  USEL UR13, UR9, UR5, !UP0 ;  /* 0x00000005090d7287 */ /* 0x000fe2000c000000 */
[----:B------:R-:W-:Y:S01]  /*0420*/  ISETP.GE.U32.AND P1, PT, R2, UR16, PT ;  /* 0x0000001002007c0c */ /* 0x000fe2000bf26070 */
[----:B------:R-:W-:Y:S01]  /*0430*/  @!UP2 UIADD3 UR7, UPT, UPT, -UR7, URZ, URZ ;  /* 0x000000ff0707a290 */ /* 0x000fe2000fffe1ff */
[----:B------:R-:W-:Y:S01]  /*0440*/  SHF.R.S32.HI R3, RZ, 0x1f, R2 ;  /* 0x0000001fff037819 */ /* 0x000fe20000011402 */
[----:B------:R-:W-:-:S02]  /*0450*/  UIMAD UR5, UR13, 0xa0, URZ ;  /* 0x000000a00d0578a4 */ /* 0x000fc4000f8e02ff */
[----:B------:R-:W-:Y:S01]  /*0460*/  USEL UR7, UR9, UR7, !UP0 ;  /* 0x0000000709077287 */ /* 0x000fe2000c000000 */
[----:B------:R-:W-:Y:S02]  /*0470*/  ISETP.GE.AND.EX P4, PT, R3, UR17, PT, P1 ;  /* 0x0000001103007c0c */ /* 0x000fe4000bf86310 */
[C---:B------:R-:W-:Y:S02]  /*0480*/  IADD3 R25, PT, PT, R0.reuse, 0x10, RZ ;  /* 0x0000001000197810 */ /* 0x040fe40007ffe0ff */
[----:B------:R-:W-:Y:S02]  /*0490*/  LOP3.LUT R43, R43, 0xfeffffff, RZ, 0xc0, !PT ;  /* 0xfeffffff2b2b7812 */ /* 0x000fe400078ec0ff */
[C---:B------:R-:W-:Y:S02]  /*04a0*/  IADD3 R15, PT, PT, R0.reuse, 0x18, RZ ;  /* 0x00000018000f7810 */ /* 0x040fe40007ffe0ff */
[----:B------:R-:W-:Y:S01]  /*04b0*/  IADD3 R39, PT, PT, R0, 0x20, RZ ;  /* 0x0000002000277810 */ /* 0x000fe20007ffe0ff */
[----:B------:R-:W-:Y:S01]  /*04c0*/  STL [R1+0x4d4], R45 ;  /* 0x0004d42d01007387 */ /* 0x000fe20000100800 */
[----:B------:R-:W-:Y:S01]  /*04d0*/  MOV R4, UR5 ;  /* 0x0000000500047c02 */ /* 0x000fe20008000f00 */
[----:B------:R-:W0:Y:S02]  /*04e0*/  LDCU.U8 UR9, c[0x0][0x414] ;  /* 0x00008280ff0977ac */ /* 0x000e240008000000 */
[----:B------:R-:W1:Y:S01]  /*04f0*/  @!P4 LDC.64 R16, c[0x0][0x3f8] ;  /* 0x0000fe00ff10cb82 */ /* 0x000e620000000a00 */
[----:B------:R-:W-:-:S02]  /*0500*/  ISETP.GE.U32.AND P1, PT, R25, UR16, PT ;  /* 0x0000001019007c0c */ /* 0x000fc4000bf26070 */
[----:B------:R-:W-:-:S04]  /*0510*/  SHF.R.S32.HI R19, RZ, 0x1f, R25 ;  /* 0x0000001fff137819 */ /* 0x000fc80000011419 */
[----:B------:R-:W-:Y:S01]  /*0520*/  ISETP.GE.AND.EX P3, PT, R19, UR17, PT, P1 ;  /* 0x0000001113007c0c */ /* 0x000fe2000bf66310 */
[----:B------:R-:W4:Y:S01]  /*0530*/  @!P4 LDC.64 R32, c[0x0][0x3a0] ;  /* 0x0000e800ff20cb82 */ /* 0x000f220000000a00 */
[----:B------:R-:W-:Y:S02]  /*0540*/  @P4 LOP3.LUT R43, R43, 0x1000000, RZ, 0xfc, !PT ;  /* 0x010000002b2b4812 */ /* 0x000fe400078efcff */
[----:B------:R-:W-:Y:S02]  /*0550*/  ISETP.GE.U32.AND P1, PT, R15, UR16, PT ;  /* 0x000000100f007c0c */ /* 0x000fe4000bf26070 */
[----:B------:R-:W-:-:S03]  /*0560*/  LOP3.LUT R43, R43, 0xff7fffff, RZ, 0xc0, !PT ;  /* 0xff7fffff2b2b7812 */ /* 0x000fc600078ec0ff */
[----:B------:R-:W0:Y:S04]  /*0570*/  @!P4 LDC.64 R34, c[0x0][0x398] ;  /* 0x0000e600ff22cb82 */ /* 0x000e280000000a00 */
[----:B------:R-:W-:Y:S01]  /*0580*/  @P3 LOP3.LUT R43, R43, 0x800000, RZ, 0xfc, !PT ;  /* 0x008000002b2b3812 */ /* 0x000fe200078efcff */
[----:B-1----:R-:W-:-:S04]  /*0590*/  @!P4 IMAD R3, R3, R16, RZ ;  /* 0x000000100303c224 */ /* 0x002fc800078e02ff */
[----:B------:R-:W-:Y:S01]  /*05a0*/  @!P4 IMAD R27, R2, R17, R3 ;  /* 0x00000011021bc224 */ /* 0x000fe200078e0203 */
[----:B------:R-:W-:Y:S02]  /*05b0*/  SHF.R.S32.HI R3, RZ, 0x1f, R39 ;  /* 0x0000001fff037819 */ /* 0x000fe40000011427 */
[----:B--2---:R-:W-:-:S13]  /*05c0*/  ISETP.GE.AND.EX P0, PT, R9, UR17, PT, P0 ;  /* 0x0000001109007c0c */ /* 0x004fda000bf06300 */
[----:B------:R-:W1:Y:S01]  /*05d0*/  @!P0 LDC.64 R12, c[0x0][0x3f8] ;  /* 0x0000fe00ff0c8b82 */ /* 0x000e620000000a00 */
[----:B---3--:R-:W-:Y:S01]  /*05e0*/  IADD3 R6, P2, PT, R5, UR5, RZ ;  /* 0x0000000505067c10 */ /* 0x008fe2000ff5e0ff */
[----:B------:R-:W-:Y:S01]  /*05f0*/  USHF.R.S32.HI UR5, URZ, 0x1f, UR7 ;  /* 0x0000001fff057899 */ /* 0x000fe20008011407 */
[----:B------:R-:W-:Y:S02]  /*0600*/  MOV R5, UR18 ;  /* 0x0000001200057c02 */ /* 0x000fe40008000f00 */
[----:B------:R-:W-:Y:S01]  /*0610*/  LEA.HI.X.SX32 R7, R4, RZ, 0x1, P2 ;  /* 0x000000ff04077211 */ /* 0x000fe200010f0eff */
[----:B------:R-:W-:Y:S01]  /*0620*/  UIMAD UR5, UR5, UR18, URZ ;  /* 0x00000012050572a4 */ /* 0x000fe2000f8e02ff */
[----:B------:R-:W-:Y:S01]  /*0630*/  @!P0 SHF.R.S32.HI R9, RZ, 0x1f, R0 ;  /* 0x0000001fff098819 */ /* 0x000fe20000011400 */
[----:B------:R-:W2:Y:S02]  /*0640*/  @!P0 LDC.64 R20, c[0x0][0x398] ;  /* 0x0000e600ff148b82 */ /* 0x000ea40000000a00 */
[----:B------:R-:W-:-:S02]  /*0650*/  UIMAD UR5, UR7, UR19, UR5 ;  /* 0x00000013070572a4 */ /* 0x000fc4000f8e0205 */
[----:B------:R-:W-:Y:S01]  /*0660*/  IMAD.WIDE.U32 R6, R5, UR7, R6 ;  /* 0x0000000705067c25 */ /* 0x000fe2000f8e0006 */
[----:B------:R3:W-:Y:S01]  /*0670*/  @!P0 STL [R1+0x3b0], R9 ;  /* 0x0003b00901008387 */ /* 0x0007e20000100800 */
[----:B------:R-:W-:Y:S01]  /*0680*/  PRMT R42, RZ, 0x7610, R42 ;  /* 0x00007610ff2a7816 */ /* 0x000fe2000000002a */
[----:B------:R-:W0:Y:S01]  /*0690*/  LDCU.64 UR6, c[0x0][0x3b8] ;  /* 0x00007700ff0677ac */ /* 0x000e220008000a00 */
[----:B------:R-:W4:Y:S01]  /*06a0*/  @!P0 LDC.64 R36, c[0x0][0x3a0] ;  /* 0x0000e800ff248b82 */ /* 0x000f220000000a00 */
[----:B------:R-:W-:Y:S01]  /*06b0*/  @!P0 MOV R8, R6 ;  /* 0x0000000600088202 */ /* 0x000fe20000000f00 */
[----:B-1----:R-:W-:Y:S01]  /*06c0*/  @!P0 IMAD R4, R9, R12, RZ ;  /* 0x0000000c09048224 */ /* 0x002fe200078e02ff */
[----:B---3--:R-:W-:-:S03]  /*06d0*/  IADD3 R9, PT, PT, R7, UR5, RZ ;  /* 0x0000000507097c10 */ /* 0x008fc6000fffe0ff */
[C---:B------:R-:W-:Y:S02]  /*06e0*/  @!P0 IMAD R13, R0.reuse, R13, R4 ;  /* 0x0000000d000d8224 */ /* 0x040fe400078e0204 */
[----:B------:R-:W-:Y:S01]  /*06f0*/  @!P0 IMAD.WIDE.U32 R10, R0, R12, R8 ;  /* 0x0000000c000a8225 */ /* 0x000fe200078e0008 */
[----:B------:R-:W1:Y:S04]  /*0700*/  @!P3 LDC.64 R4, c[0x0][0x3f8] ;  /* 0x0000fe00ff04bb82 */ /* 0x000e680000000a00 */
[----:B------:R-:W-:Y:S02]  /*0710*/  @!P0 IADD3 R13, PT, PT, R11, R13, RZ ;  /* 0x0000000d0b0d8210 */ /* 0x000fe40007ffe0ff */
[C---:B------:R-:W-:Y:S02]  /*0720*/  @!P0 SHF.L.U32 R11, R10.reuse, 0x1, RZ ;  /* 0x000000010a0b8819 */ /* 0x040fe400000006ff */
[----:B------:R-:W-:-:S02]  /*0730*/  @!P0 SHF.L.U64.HI R10, R10, 0x1, R13 ;  /* 0x000000010a0a8819 */ /* 0x000fc4000001020d */
[----:B------:R-:W-:Y:S02]  /*0740*/  SHF.R.S32.HI R13, RZ, 0x1f, R15 ;  /* 0x0000001fff0d7819 */ /* 0x000fe4000001140f */
[----:B--2---:R-:W-:Y:S02]  /*0750*/  @!P0 IADD3 R20, P3, PT, R11, R20, RZ ;  /* 0x000000140b148210 */ /* 0x004fe40007f7e0ff */
[----:B------:R-:W-:Y:S02]  /*0760*/  ISETP.GE.AND.EX P6, PT, R13, UR17, PT, P1 ;  /* 0x000000110d007c0c */ /* 0x000fe4000bfc6310 */
[----:B----4-:R-:W-:Y:S02]  /*0770*/  @!P0 IADD3 R36, P2, PT, R11, R36, RZ ;  /* 0x000000240b248210 */ /* 0x010fe40007f5e0ff */
[----:B------:R-:W-:Y:S02]  /*0780*/  ISETP.GE.U32.AND P1, PT, R39, UR16, PT ;  /* 0x0000001027007c0c */ /* 0x000fe4000bf26070 */
[----:B------:R-:W-:-:S02]  /*0790*/  @!P0 IADD3.X R21, PT, PT, R10, R21, RZ, P3, !PT ;  /* 0x000000150a158210 */ /* 0x000fc40001ffe4ff */
[----:B------:R-:W-:Y:S02]  /*07a0*/  LOP3.LUT P3, RZ, R43, 0x800000, RZ, 0xc0, !PT ;  /* 0x008000002bff7812 */ /* 0x000fe4000786c0ff */
[----:B------:R-:W-:Y:S02]  /*07b0*/  @!P0 IADD3.X R37, PT, PT, R10, R37, RZ, P2, !PT ;  /* 0x000000250a258210 */ /* 0x000fe400017fe4ff */
[----:B------:R-:W-:Y:S02]  /*07c0*/  @!P4 MOV R10, R6 ;  /* 0x00000006000ac202 */ /* 0x000fe40000000f00 */
[----:B------:R-:W-:Y:S02]  /*07d0*/  @!P4 MOV R11, R9 ;  /* 0x00000009000bc202 */ /* 0x000fe40000000f00 */
[----:B------:R-:W-:Y:S02]  /*07e0*/  ISETP.GE.AND.EX P5, PT, R3, UR17, PT, P1 ;  /* 0x0000001103007c0c */ /* 0x000fe4000bfa6310 */
[----:B------:R-:W-:Y:S01]  /*07f0*/  LOP3.LUT R43, R43, 0xffbfffff, RZ, 0xc0, !PT ;  /* 0xffbfffff2b2b7812 */ /* 0x000fe200078ec0ff */
[----:B------:R-:W-:-:S02]  /*0800*/  @!P4 IMAD.WIDE.U32 R16, R2, R16, R10 ;  /* 0x000000100210c225 */ /* 0x000fc400078e000a */
[----:B------:R-:W2:Y:S01]  /*0810*/  @!P3 LDC.64 R22, c[0x0][0x3a0] ;  /* 0x0000e800ff16bb82 */ /* 0x000ea20000000a00 */
[----:B------:R-:W-:Y:S02]  /*0820*/  @P6 LOP3.LUT R43, R43, 0x400000, RZ, 0xfc, !PT ;  /* 0x004000002b2b6812 */ /* 0x000fe400078efcff */
[----:B------:R-:W-:Y:S02]  /*0830*/  IADD3 R2, PT, PT, R0, 0x28, RZ ;  /* 0x0000002800027810 */ /* 0x000fe40007ffe0ff */
[----:B------:R-:W-:Y:S01]  /*0840*/  LOP3.LUT R43, R43, 0xffdfffff, RZ, 0xc0, !PT ;  /* 0xffdfffff2b2b7812 */ /* 0x000fe200078ec0ff */
[----:B-1----:R-:W-:Y:S01]  /*0850*/  @!P3 IMAD R14, R19, R4, RZ ;  /* 0x00000004130eb224 */ /* 0x002fe200078e02ff */
[----:B------:R-:W-:Y:S01]  /*0860*/  @!P4 IADD3 R17, PT, PT, R17, R27, RZ ;  /* 0x0000001b1111c210 */ /* 0x000fe20007ffe0ff */
[----:B------:R-:W1:Y:S01]  /*0870*/  @!P6 LDC.64 R10, c[0x0][0x3f8] ;  /* 0x0000fe00ff0aeb82 */ /* 0x000e620000000a00 */
[----:B------:R-:W-:Y:S02]  /*0880*/  @!P4 SHF.L.U32 R27, R16, 0x1, RZ ;  /* 0x00000001101bc819 */ /* 0x000fe400000006ff */
[----:B------:R-:W-:-:S02]  /*0890*/  ISETP.GE.U32.AND P2, PT, R2, UR16, PT ;  /* 0x0000001002007c0c */ /* 0x000fc4000bf46070 */
[----:B------:R-:W-:Y:S02]  /*08a0*/  SHF.R.S32.HI R19, RZ, 0x1f, R2 ;  /* 0x0000001fff137819 */ /* 0x000fe40000011402 */
[----:B------:R-:W-:Y:S01]  /*08b0*/  @P5 LOP3.LUT R43, R43, 0x200000, RZ, 0xfc, !PT ;  /* 0x002000002b2b5812 */ /* 0x000fe200078efcff */
[----:B------:R-:W3:Y:S01]  /*08c0*/  @!P3 LDC.64 R30, c[0x0][0x398] ;  /* 0x0000e600ff1ebb82 */ /* 0x000ee20000000a00 */
[----:B------:R-:W-:Y:S02]  /*08d0*/  @!P4 SHF.L.U64.HI R12, R16, 0x1, R17 ;  /* 0x00000001100cc819 */ /* 0x000fe40000010211 */
[----:B------:R-:W-:Y:S02]  /*08e0*/  @!P4 IADD3 R32, P1, PT, R27, R32, RZ ;  /* 0x000000201b20c210 */ /* 0x000fe40007f3e0ff */
[----:B------:R-:W-:Y:S02]  /*08f0*/  ISETP.GE.AND.EX P4, PT, R19, UR17, PT, P2 ;  /* 0x0000001113007c0c */ /* 0x000fe4000bf86320 */
[----:B------:R-:W-:-:S02]  /*0900*/  LOP3.LUT P2, RZ, R43, 0x1000000, RZ, 0xc0, !PT ;  /* 0x010000002bff7812 */ /* 0x000fc4000784c0ff */
[----:B------:R-:W-:Y:S02]  /*0910*/  @!P3 MOV R16, R6 ;  /* 0x000000060010b202 */ /* 0x000fe40000000f00 */
[----:B------:R-:W-:Y:S01]  /*0920*/  @!P3 MOV R17, R9 ;  /* 0x000000090011b202 */ /* 0x000fe20000000f00 */
[C---:B------:R-:W-:Y:S02]  /*0930*/  @!P3 IMAD R29, R25.reuse, R5, R14 ;  /* 0x00000005191db224 */ /* 0x040fe400078e020e */
[----:B------:R-:W-:-:S03]  /*0940*/  @!P3 IMAD.WIDE.U32 R4, R25, R4, R16 ;  /* 0x000000041904b225 */ /* 0x000fc600078e0010 */
[----:B------:R-:W4:Y:S03]  /*0950*/  @!P5 LDC.64 R16, c[0x0][0x3f8] ;  /* 0x0000fe00ff10db82 */ /* 0x000f260000000a00 */
[----:B------:R-:W-:Y:S02]  /*0960*/  @!P2 IADD3.X R33, PT, PT, R12, R33, RZ, P1, !PT ;  /* 0x000000210c21a210 */ /* 0x000fe40000ffe4ff */
[----:B0-----:R-:W-:-:S04]  /*0970*/  @!P2 IADD3 R34, P1, PT, R27, R34, RZ ;  /* 0x000000221b22a210 */ /* 0x001fc80007f3e0ff */
[----:B------:R-:W-:Y:S01]  /*0980*/  @!P2 IADD3.X R35, PT, PT, R12, R35, RZ, P1, !PT ;  /* 0x000000230c23a210 */ /* 0x000fe20000ffe4ff */
[----:B------:R-:W0:Y:S01]  /*0990*/  @!P6 LDC.64 R24, c[0x0][0x3a0] ;  /* 0x0000e800ff18eb82 */ /* 0x000e220000000a00 */
[----:B-1----:R-:W-:Y:S01]  /*09a0*/  @!P6 IMAD R12, R13, R10, RZ ;  /* 0x0000000a0d0ce224 */ /* 0x002fe200078e02ff */
[----:B------:R-:W-:Y:S02]  /*09b0*/  @!P3 IADD3 R5, PT, PT, R5, R29, RZ ;  /* 0x0000001d0505b210 */ /* 0x000fe40007ffe0ff */
[----:B------:R-:W-:Y:S01]  /*09c0*/  @!P3 SHF.L.U32 R29, R4, 0x1, RZ ;  /* 0x00000001041db819 */ /* 0x000fe200000006ff */
[----:B------:R-:W-:Y:S01]  /*09d0*/  @!P6 IMAD R41, R15, R11, R12 ;  /* 0x0000000b0f29e224 */ /* 0x000fe200078e020c */
[----:B------:R-:W-:Y:S02]  /*09e0*/  @!P6 MOV R12, R6 ;  /* 0x00000006000ce202 */ /* 0x000fe40000000f00 */
[----:B------:R-:W1:Y:S01]  /*09f0*/  @!P6 LDC.64 R26, c[0x0][0x398] ;  /* 0x0000e600ff1aeb82 */ /* 0x000e620000000a00 */
[----:B------:R-:W-:-:S02]  /*0a00*/  @!P6 MOV R13, R9 ;  /* 0x00000009000de202 */ /* 0x000fc40000000f00 */
[----:B------:R-:W-:Y:S02]  /*0a10*/  @!P3 SHF.L.U64.HI R14, R4, 0x1, R5 ;  /* 0x00000001040eb819 */ /* 0x000fe40000010205 */
[----:B--2---:R-:W-:Y:S01]  /*0a20*/  @!P3 IADD3 R22, P1, PT, R29, R22, RZ ;  /* 0x000000161d16b210 */ /* 0x004fe20007f3e0ff */
[----:B------:R-:W-:Y:S02]  /*0a30*/  @!P6 IMAD.WIDE.U32 R10, R15, R10, R12 ;  /* 0x0000000a0f0ae225 */ /* 0x000fe400078e000c */
[----:B------:R-:W2:Y:S01]  /*0a40*/  @!P4 LDC.64 R4, c[0x0][0x3f8] ;  /* 0x0000fe00ff04cb82 */ /* 0x000ea20000000a00 */
[----:B------:R-:W-:Y:S02]  /*0a50*/  @!P3 IADD3.X R23, PT, PT, R14, R23, RZ, P1, !PT ;  /* 0x000000170e17b210 */ /* 0x000fe40000ffe4ff */
[----:B---3--:R-:W-:Y:S02]  /*0a60*/  @!P3 IADD3 R30, P1, PT, R29, R30, RZ ;  /* 0x0000001e1d1eb210 */ /* 0x008fe40007f3e0ff */
[----:B------:R-:W-:-:S03]  /*0a70*/  @!P6 IADD3 R11, PT, PT, R11, R41, RZ ;  /* 0x000000290b0be210 */ /* 0x000fc60007ffe0ff */
[----:B------:R-:W3:Y:S01]  /*0a80*/  @!P5 LDC.64 R28, c[0x0][0x3a0] ;  /* 0x0000e800ff1cdb82 */ /* 0x000ee20000000a00 */
[----:B----4-:R-:W-:Y:S01]  /*0a90*/  @!P5 IMAD R18, R3, R16, RZ ;  /* 0x000000100312d224 */ /* 0x010fe200078e02ff */
[C---:B------:R-:W-:Y:S02]  /*0aa0*/  @!P6 SHF.L.U32 R38, R10.reuse, 0x1, RZ ;  /* 0x000000010a26e819 */ /* 0x040fe400000006ff */
[----:B------:R-:W-:Y:S02]  /*0ab0*/  @!P6 SHF.L.U64.HI R3, R10, 0x1, R11 ;  /* 0x000000010a03e819 */ /* 0x000fe4000001020b */
[----:B------:R-:W-:Y:S02]  /*0ac0*/  @!P5 MOV R10, R6 ;  /* 0x00000006000ad202 */ /* 0x000fe40000000f00 */
[----:B------:R-:W4:Y:S01]  /*0ad0*/  @!P5 LDC.64 R12, c[0x0][0x398] ;  /* 0x0000e600ff0cdb82 */ /* 0x000f220000000a00 */
[----:B------:R-:W-:Y:S01]  /*0ae0*/  @!P5 MOV R11, R9 ;  /* 0x00000009000bd202 */ /* 0x000fe20000000f00 */
[----:B------:R-:W-:Y:S01]  /*0af0*/  @!P5 IMAD R18, R39, R17, R18 ;  /* 0x000000112712d224 */ /* 0x000fe200078e0212 */
[----:B------:R-:W-:-:S02]  /*0b00*/  @!P3 IADD3.X R31, PT, PT, R14, R31, RZ, P1, !PT ;  /* 0x0000001f0e1fb210 */ /* 0x000fc40000ffe4ff */
[C---:B0-----:R-:W-:Y:S01]  /*0b10*/  @!P6 IADD3 R24, P1, PT, R38.reuse, R24, RZ ;  /* 0x000000182618e210 */ /* 0x041fe20007f3e0ff */
[----:B------:R-:W-:Y:S02]  /*0b20*/  @!P5 IMAD.WIDE.U32 R16, R39, R16, R10 ;  /* 0x000000102710d225 */ /* 0x000fe400078e000a */
[----:B------:R-:W0:Y:S01]  /*0b30*/  @!P4 LDC.64 R14, c[0x0][0x3a0] ;  /* 0x0000e800ff0ecb82 */ /* 0x000e220000000a00 */
[----:B------:R-:W-:Y:S02]  /*0b40*/  @!P6 IADD3.X R25, PT, PT, R3, R25, RZ, P1, !PT ;  /* 0x000000190319e210 */ /* 0x000fe40000ffe4ff */
[----:B-1----:R-:W-:Y:S02]  /*0b50*/  @!P6 IADD3 R26, P1, PT, R38, R26, RZ ;  /* 0x0000001a261ae210 */ /* 0x002fe40007f3e0ff */
[----:B------:R-:W-:-:S03]  /*0b60*/  @!P5 IADD3 R17, PT, PT, R17, R18, RZ ;  /* 0x000000121111d210 */ /* 0x000fc60007ffe0ff */
[----:B------:R-:W1:Y:S01]  /*0b70*/  @!P4 LDC.64 R10, c[0x0][0x398] ;  /* 0x0000e600ff0acb82 */ /* 0x000e620000000a00 */
[----:B------:R-:W-:Y:S02]  /*0b80*/  @!P6 IADD3.X R27, PT, PT, R3, R27, RZ, P1, !PT ;  /* 0x0000001b031be210 */ /* 0x000fe40000ffe4ff */
[C---:B------:R-:W-:Y:S02]  /*0b90*/  @!P5 SHF.L.U32 R3, R16.reuse, 0x1, RZ ;  /* 0x000000011003d819 */ /* 0x040fe400000006ff */
[----:B------:R-:W-:Y:S01]  /*0ba0*/  @!P5 SHF.L.U64.HI R18, R16, 0x1, R17 ;  /* 0x000000011012d819 */ /* 0x000fe20000010211 */
[----:B--2---:R-:W-:Y:S01]  /*0bb0*/  @!P4 IMAD R19, R19, R4, RZ ;  /* 0x000000041313c224 */ /* 0x004fe200078e02ff */
[----:B------:R-:W-:Y:S02]  /*0bc0*/  @!P4 MOV R16, R6 ;  /* 0x000000060010c202 */ /* 0x000fe40000000f00 */
[----:B------:R-:W-:Y:S01]  /*0bd0*/  @!P4 MOV R17, R9 ;  /* 0x000000090011c202 */ /* 0x000fe20000000f00 */
[C---:B------:R-:W-:Y:S01]  /*0be0*/  @!P4 IMAD R5, R2.reuse, R5, R19 ;  /* 0x000000050205c224 */ /* 0x040fe200078e0213 */
[----:B---3--:R-:W-:Y:S01]  /*0bf0*/  @!P5 IADD3 R28, P1, PT, R3, R28, RZ ;  /* 0x0000001c031cd210 */ /* 0x008fe20007f3e0ff */
[----:B------:R-:W-:-:S03]  /*0c00*/  @!P4 IMAD.WIDE.U32 R16, R2, R4, R16 ;  /* 0x000000040210c225 */ /* 0x000fc600078e0010 */
[----:B------:R-:W-:Y:S02]  /*0c10*/  @!P5 IADD3.X R29, PT, PT, R18, R29, RZ, P1, !PT ;  /* 0x0000001d121dd210 */ /* 0x000fe40000ffe4ff */
[----:B----4-:R-:W-:Y:S02]  /*0c20*/  @!P5 IADD3 R12, P1, PT, R3, R12, RZ ;  /* 0x0000000c030cd210 */ /* 0x010fe40007f3e0ff */
[----:B------:R-:W-:Y:S02]  /*0c30*/  @!P4 IADD3 R5, PT, PT, R17, R5, RZ ;  /* 0x000000051105c210 */ /* 0x000fe40007ffe0ff */
[----:B------:R-:W-:Y:S02]  /*0c40*/  @!P4 SHF.L.U32 R3, R16, 0x1, RZ ;  /* 0x000000011003c819 */ /* 0x000fe400000006ff */
[----:B------:R-:W-:Y:S02]  /*0c50*/  @!P5 IADD3.X R13, PT, PT, R18, R13, RZ, P1, !PT ;  /* 0x0000000d120dd210 */ /* 0x000fe40000ffe4ff */
[----:B------:R-:W-:-:S02]  /*0c60*/  @!P4 SHF.L.U64.HI R16, R16, 0x1, R5 ;  /* 0x000000011010c819 */ /* 0x000fc40000010205 */
[C---:B0-----:R-:W-:Y:S02]  /*0c70*/  @!P4 IADD3 R14, P1, PT, R3.reuse, R14, RZ ;  /* 0x0000000e030ec210 */ /* 0x041fe40007f3e0ff */
[----:B------:R-:W-:Y:S02]  /*0c80*/  IADD3 R19, PT, PT, R0, 0x30, RZ ;  /* 0x0000003000137810 */ /* 0x000fe40007ffe0ff */
[C---:B------:R-:W-:Y:S02]  /*0c90*/  @!P4 IADD3.X R15, PT, PT, R16.reuse, R15, RZ, P1, !PT ;  /* 0x0000000f100fc210 */ /* 0x040fe40000ffe4ff */
[----:B-1----:R-:W-:Y:S02]  /*0ca0*/  @!P4 IADD3 R10, P1, PT, R3, R10, RZ ;  /* 0x0000000a030ac210 */ /* 0x002fe40007f3e0ff */
[----:B------:R-:W-:Y:S02]  /*0cb0*/  SHF.R.S32.HI R17, RZ, 0x1f, R19 ;  /* 0x0000001fff117819 */ /* 0x000fe40000011413 */
[----:B------:R-:W-:-:S02]  /*0cc0*/  @!P4 IADD3.X R11, PT, PT, R16, R11, RZ, P1, !PT ;  /* 0x0000000b100bc210 */ /* 0x000fc40000ffe4ff */
[----:B------:R-:W-:-:S04]  /*0cd0*/  ISETP.GE.U32.AND P1, PT, R19, UR16, PT ;  /* 0x0000001013007c0c */ /* 0x000fc8000bf26070 */
[----:B------:R-:W-:-:S13]  /*0ce0*/  ISETP.GE.AND.EX P2, PT, R17, UR17, PT, P1 ;  /* 0x0000001111007c0c */ /* 0x000fda000bf46310 */
[----:B------:R-:W0:Y:S08]  /*0cf0*/  @!P2 LDC.64 R2, c[0x0][0x3f8] ;  /* 0x0000fe00ff02ab82 */ /* 0x000e300000000a00 */
[----:B------:R-:W1:Y:S01]  /*0d00*/  @!P2 LDC.64 R4, c[0x0][0x3a0] ;  /* 0x0000e800ff04ab82 */ /* 0x000e620000000a00 */
[----:B0-----:R-:W-:Y:S01]  /*0d10*/  @!P2 IMAD R16, R17, R2, RZ ;  /* 0x000000021110a224 */ /* 0x001fe200078e02ff */
[----:B------:R-:W-:-:S03]  /*0d20*/  @!P2 MOV R17, R9 ;  /* 0x000000090011a202 */ /* 0x000fc60000000f00 */
[----:B------:R-:W-:Y:S01]  /*0d30*/  @!P2 IMAD R3, R19, R3, R16 ;  /* 0x000000031303a224 */ /* 0x000fe200078e0210 */
[----:B------:R-:W-:-:S05]  /*0d40*/  @!P2 MOV R16, R6 ;  /* 0x000000060010a202 */ /* 0x000fca0000000f00 */
[----:B------:R-:W-:-:S05]  /*0d50*/  @!P2 IMAD.WIDE.U32 R16, R19, R2, R16 ;  /* 0x000000021310a225 */ /* 0x000fca00078e0010 */
[----:B------:R-:W-:Y:S02]  /*0d60*/  @!P2 IADD3 R3, PT, PT, R17, R3, RZ ;  /* 0x000000031103a210 */ /* 0x000fe40007ffe0ff */
[C---:B------:R-:W-:Y:S02]  /*0d70*/  @!P2 SHF.L.U32 R17, R16.reuse, 0x1, RZ ;  /* 0x000000011011a819 */ /* 0x040fe400000006ff */
[----:B------:R-:W-:Y:S02]  /*0d80*/  @!P2 SHF.L.U64.HI R16, R16, 0x1, R3 ;  /* 0x000000011010a819 */ /* 0x000fe40000010203 */
[----:B------:R-:W0:Y:S01]  /*0d90*/  @!P2 LDC.64 R2, c[0x0][0x398] ;  /* 0x0000e600ff02ab82 */ /* 0x000e220000000a00 */
[----:B-1----:R-:W-:Y:S02]  /*0da0*/  @!P2 IADD3 R4, P1, PT, R17, R4, RZ ;  /* 0x000000041104a210 */ /* 0x002fe40007f3e0ff */
[----:B------:R-:W-:Y:S02]  /*0db0*/  LOP3.LUT R43, R43, 0xffefffff, RZ, 0xc0, !PT ;  /* 0xffefffff2b2b7812 */ /* 0x000fe400078ec0ff */
[----:B------:R-:W-:-:S02]  /*0dc0*/  @!P2 IADD3.X R5, PT, PT, R16, R5, RZ, P1, !PT ;  /* 0x000000051005a210 */ /* 0x000fc40000ffe4ff */
[----:B------:R-:W-:Y:S02]  /*0dd0*/  @P4 LOP3.LUT R43, R43, 0x100000, RZ, 0xfc, !PT ;  /* 0x001000002b2b4812 */ /* 0x000fe400078efcff */
[----:B------:R-:W-:Y:S02]  /*0de0*/  IADD3 R41, PT, PT, R0, 0x38, RZ ;  /* 0x0000003800297810 */ /* 0x000fe40007ffe0ff */
[----:B------:R-:W-:Y:S02]  /*0df0*/  LOP3.LUT R43, R43, 0xfff7ffff, RZ, 0xc0, !PT ;  /* 0xfff7ffff2b2b7812 */ /* 0x000fe400078ec0ff */
[----:B------:R-:W-:Y:S02]  /*0e00*/  SHF.R.S32.HI R39, RZ, 0x1f, R41 ;  /* 0x0000001fff277819 */ /* 0x000fe40000011429 */
[----:B------:R-:W-:Y:S02]  /*0e10*/  @P2 LOP3.LUT R43, R43, 0x80000, RZ, 0xfc, !PT ;  /* 0x000800002b2b2812 */ /* 0x000fe400078efcff */
[----:B0-----:R-:W-:-:S04]  /*0e20*/  @!P2 IADD3 R2, P1, PT, R17, R2, RZ ;  /* 0x000000021102a210 */ /* 0x001fc80007f3e0ff */
[----:B------:R-:W-:Y:S02]  /*0e30*/  @!P2 IADD3.X R3, PT, PT, R16, R3, RZ, P1, !PT ;  /* 0x000000031003a210 */ /* 0x000fe40000ffe4ff */
        /* <DEDUP_REMOVED lines=12> */
[----:B-1----:R-:W-:-:S04]  /*0f00*/  @!P2 IADD3 R44, P1, PT, R19, R16, RZ ;  /* 0x00000010132ca210 */ /* 0x002fc80007f3e0ff */
[----:B------:R-:W-:Y:S02]  /*0f10*/  @!P2 IADD3.X R45, PT, PT, R18, R17, RZ, P1, !PT ;  /* 0x00000011122da210 */ /* 0x000fe40000ffe4ff */
[----:B------:R-:W0:Y:S01]  /*0f20*/  @!P2 LDC.64 R16, c[0x0][0x398] ;  /* 0x0000e600ff10ab82 */ /* 0x000e220000000a00 */
[----:B------:R0:W-:Y:S01]  /*0f30*/  STL.64 [R1+0x4d8], R36 ;  /* 0x0004d82401007387 */ /* 0x0001e20000100a00 */
[----:B------:R-:W-:Y:S02]  /*0f40*/  IADD3 R40, PT, PT, R0, 0x40, RZ ;  /* 0x0000004000287810 */ /* 0x000fe40007ffe0ff */
[----:B------:R-:W-:Y:S02]  /*0f50*/  LOP3.LUT R43, R43, 0xfffbffff, RZ, 0xc0, !PT ;  /* 0xfffbffff2b2b7812 */ /* 0x000fe400078ec0ff */
[----:B------:R-:W-:Y:S01]  /*0f60*/  SHF.R.S32.HI R38, RZ, 0x1f, R40 ;  /* 0x0000001fff267819 */ /* 0x000fe20000011428 */
[----:B------:R-:W-:Y:S01]  /*0f70*/  @!P2 STL.64 [R1+0x138], R44 ;  /* 0x0001382c0100a387 */ /* 0x000fe20000100a00 */
[----:B------:R-:W-:-:S02]  /*0f80*/  @P2 LOP3.LUT R43, R43, 0x40000, RZ, 0xfc, !PT ;  /* 0x000400002b2b2812 */ /* 0x000fc400078efcff */
[----:B0-----:R-:W-:-:S04]  /*0f90*/  @!P2 IADD3 R36, P1, PT, R19, R16, RZ ;  /* 0x000000101324a210 */ /* 0x001fc80007f3e0ff */
[----:B------:R-:W-:Y:S02]  /*0fa0*/  @!P2 IADD3.X R37, PT, PT, R18, R17, RZ, P1, !PT ;  /* 0x000000111225a210 */ /* 0x000fe40000ffe4ff */
[----:B------:R-:W-:-:S03]  /*0fb0*/  ISETP.GE.U32.AND P1, PT, R40, UR16, PT ;  /* 0x0000001028007c0c */ /* 0x000fc6000bf26070 */
[----:B------:R0:W-:Y:S01]  /*0fc0*/  @!P2 STL.64 [R1+0x310], R36 ;  /* 0x000310240100a387 */ /* 0x0001e20000100a00 */
[----:B------:R-:W-:-:S13]  /*0fd0*/  ISETP.GE.AND.EX P2, PT, R38, UR17, PT, P1 ;  /* 0x0000001126007c0c */ /* 0x000fda000bf46310 */
[----:B------:R-:W1:Y:S01]  /*0fe0*/  @!P2 LDC.64 R16, c[0x0][0x3f8] ;  /* 0x0000fe00ff10ab82 */ /* 0x000e620000000a00 */
[----:B------:R-:W-:-:S07]  /*0ff0*/  @!P2 MOV R39, R9 ;  /* 0x000000090027a202 */ /* 0x000fce0000000f00 */
[----:B------:R-:W0:Y:S01]  /*1000*/  @!P2 LDC.64 R18, c[0x0][0x3a0] ;  /* 0x0000e800ff12ab82 */ /* 0x000e220000000a00 */
[----:B-1----:R-:W-:-:S04]  /*1010*/  @!P2 IMAD R38, R38, R16, RZ ;  /* 0x000000102626a224 */ /* 0x002fc800078e02ff */
[----:B------:R-:W-:Y:S01]  /*1020*/  @!P2 IMAD R17, R40, R17, R38 ;  /* 0x000000112811a224 */ /* 0x000fe200078e0226 */
[----:B------:R-:W-:-:S05]  /*1030*/  @!P2 MOV R38, R6 ;  /* 0x000000060026a202 */ /* 0x000fca0000000f00 */
[----:B------:R-:W-:-:S05]  /*1040*/  @!P2 IMAD.WIDE.U32 R38, R40, R16, R38 ;  /* 0x000000102826a225 */ /* 0x000fca00078e0026 */
[----:B------:R-:W-:Y:S02]  /*1050*/  @!P2 IADD3 R17, PT, PT, R39, R17, RZ ;  /* 0x000000112711a210 */ /* 0x000fe40007ffe0ff */
[C---:B------:R-:W-:Y:S02]  /*1060*/  @!P2 SHF.L.U32 R39, R38.reuse, 0x1, RZ ;  /* 0x000000012627a819 */ /* 0x040fe400000006ff */
[----:B------:R-:W-:Y:S02]  /*1070*/  @!P2 SHF.L.U64.HI R38, R38, 0x1, R17 ;  /* 0x000000012626a819 */ /* 0x000fe40000010211 */
[----:B------:R-:W1:Y:S01]  /*1080*/  @!P2 LDC.64 R16, c[0x0][0x398] ;  /* 0x0000e600ff10ab82 */ /* 0x000e620000000a00 */
[----:B0-----:R-:W-:-:S04]  /*1090*/  @!P2 IADD3 R36, P1, PT, R39, R18, RZ ;  /* 0x000000122724a210 */ /* 0x001fc80007f3e0ff */
[----:B------:R-:W-:Y:S02]  /*10a0*/  @!P2 IADD3.X R37, PT, PT, R38, R19, RZ, P1, !PT ;  /* 0x000000132625a210 */ /* 0x000fe40000ffe4ff */
[----:B------:R-:W-:-:S03]  /*10b0*/  IADD3 R40, PT, PT, R0, 0x48, RZ ;  /* 0x0000004800287810 */ /* 0x000fc60007ffe0ff */
[----:B------:R1:W-:Y:S01]  /*10c0*/  @!P2 STL.64 [R1+0x308], R36 ;  /* 0x000308240100a387 */ /* 0x0003e20000100a00 */
[----:B------:R-:W-:-:S04]  /*10d0*/  LOP3.LUT R43, R43, 0xfffdffff, RZ, 0xc0, !PT ;  /* 0xfffdffff2b2b7812 */ /* 0x000fc800078ec0ff */
[----:B------:R-:W-:Y:S02]  /*10e0*/  @P2 LOP3.LUT R43, R43, 0x20000, RZ, 0xfc, !PT ;  /* 0x000200002b2b2812 */ /* 0x000fe400078efcff */
[----:B-1----:R-:W-:-:S04]  /*10f0*/  @!P2 IADD3 R36, P1, PT, R39, R16, RZ ;  /* 0x000000102724a210 */ /* 0x002fc80007f3e0ff */
[----:B------:R-:W-:Y:S02]  /*1100*/  @!P2 IADD3.X R37, PT, PT, R38, R17, RZ, P1, !PT ;  /* 0x000000112625a210 */ /* 0x000fe40000ffe4ff */
[----:B------:R-:W-:Y:S02]  /*1110*/  SHF.R.S32.HI R38, RZ, 0x1f, R40 ;  /* 0x0000001fff267819 */ /* 0x000fe40000011428 */
[----:B------:R-:W-:Y:S01]  /*1120*/  ISETP.GE.U32.AND P1, PT, R40, UR16, PT ;  /* 0x0000001028007c0c */ /* 0x000fe2000bf26070 */
[----:B------:R0:W-:Y:S03]  /*1130*/  @!P2 STL.64 [R1+0x300], R36 ;  /* 0x000300240100a387 */ /* 0x0001e60000100a00 */
[----:B------:R-:W-:-:S13]  /*1140*/  ISETP.GE.AND.EX P2, PT, R38, UR17, PT, P1 ;  /* 0x0000001126007c0c */ /* 0x000fda000bf46310 */
[----:B------:R-:W1:Y:S08]  /*1150*/  @!P2 LDC.64 R16, c[0x0][0x3f8] ;  /* 0x0000fe00ff10ab82 */ /* 0x000e700000000a00 */
[----:B------:R-:W2:Y:S01]  /*1160*/  @!P2 LDC.64 R18, c[0x0][0x3a0] ;  /* 0x0000e800ff12ab82 */ /* 0x000ea20000000a00 */
[----:B------:R-:W-:Y:S01]  /*1170*/  @!P2 MOV R39, R9 ;  /* 0x000000090027a202 */ /* 0x000fe20000000f00 */
[----:B-1----:R-:W-:-:S04]  /*1180*/  @!P2 IMAD R38, R38, R16, RZ ;  /* 0x000000102626a224 */ /* 0x002fc800078e02ff */
[----:B------:R-:W-:Y:S01]  /*1190*/  @!P2 IMAD R17, R40, R17, R38 ;  /* 0x000000112811a224 */ /* 0x000fe200078e0226 */
[----:B------:R-:W-:-:S05]  /*11a0*/  @!P2 MOV R38, R6 ;  /* 0x000000060026a202 */ /* 0x000fca0000000f00 */
[----:B------:R-:W-:-:S05]  /*11b0*/  @!P2 IMAD.WIDE.U32 R38, R40, R16, R38 ;  /* 0x000000102826a225 */ /* 0x000fca00078e0026 */
[----:B------:R-:W-:Y:S02]  /*11c0*/  @!P2 IADD3 R17, PT, PT, R39, R17, RZ ;  /* 0x000000112711a210 */ /* 0x000fe40007ffe0ff */
[C---:B------:R-:W-:Y:S02]  /*11d0*/  @!P2 SHF.L.U32 R16, R38.reuse, 0x1, RZ ;  /* 0x000000012610a819 */ /* 0x040fe400000006ff */
[----:B------:R-:W-:Y:S02]  /*11e0*/  @!P2 SHF.L.U64.HI R38, R38, 0x1, R17 ;  /* 0x000000012626a819 */ /* 0x000fe40000010211 */
[----:B--2---:R-:W-:-:S04]  /*11f0*/  @!P2 IADD3 R44, P1, PT, R16, R18, RZ ;  /* 0x00000012102ca210 */ /* 0x004fc80007f3e0ff */
[----:B------:R-:W-:Y:S02]  /*1200*/  @!P2 IADD3.X R45, PT, PT, R38, R19, RZ, P1, !PT ;  /* 0x00000013262da210 */ /* 0x000fe40000ffe4ff */
[----:B------:R-:W0:Y:S01]  /*1210*/  @!P2 LDC.64 R18, c[0x0][0x398] ;  /* 0x0000e600ff12ab82 */ /* 0x000e220000000a00 */
[----:B------:R-:W-:Y:S02]  /*1220*/  IADD3 R40, PT, PT, R0, 0x50, RZ ;  /* 0x0000005000287810 */ /* 0x000fe40007ffe0ff */
[----:B------:R-:W-:-:S04]  /*1230*/  LOP3.LUT R43, R43, 0xfffeffff, RZ, 0xc0, !PT ;  /* 0xfffeffff2b2b7812 */ /* 0x000fc800078ec0ff */
[----:B------:R-:W-:Y:S02]  /*1240*/  @P2 LOP3.LUT R43, R43, 0x10000, RZ, 0xfc, !PT ;  /* 0x000100002b2b2812 */ /* 0x000fe400078efcff */
[----:B0-----:R-:W-:-:S04]  /*1250*/  @!P2 IADD3 R36, P1, PT, R16, R18, RZ ;  /* 0x000000121024a210 */ /* 0x001fc80007f3e0ff */
[----:B------:R-:W-:Y:S02]  /*1260*/  @!P2 IADD3.X R37, PT, PT, R38, R19, RZ, P1, !PT ;  /* 0x000000132625a210 */ /* 0x000fe40000ffe4ff */
[----:B------:R-:W-:Y:S02]  /*1270*/  SHF.R.S32.HI R38, RZ, 0x1f, R40 ;  /* 0x0000001fff267819 */ /* 0x000fe40000011428 */
[----:B------:R-:W-:Y:S01]  /*1280*/  ISETP.GE.U32.AND P1, PT, R40, UR16, PT ;  /* 0x0000001028007c0c */ /* 0x000fe2000bf26070 */
[----:B------:R0:W-:Y:S03]  /*1290*/  @!P2 STL.64 [R1+0x2f8], R36 ;  /* 0x0002f8240100a387 */ /* 0x0001e60000100a00 */
        /* <DEDUP_REMOVED lines=25> */
[----:B------:R-:W0:Y:S01]  /*1430*/  @!P2 LDC.64 R18, c[0x0][0x3a0] ;  /* 0x0000e800ff12ab82 */ /* 0x000e220000000a00 */
        /* <DEDUP_REMOVED lines=8> */
[----:B0-----:R-:W-:-:S04]  /*14c0*/  @!P2 IADD3 R36, P1, PT, R16, R18, RZ ;  /* 0x000000121024a210 */ /* 0x001fc80007f3e0ff */
[----:B------:R-:W-:Y:S02]  /*14d0*/  @!P2 IADD3.X R37, PT, PT, R38, R19, RZ, P1, !PT ;  /* 0x000000132625a210 */ /* 0x000fe40000ffe4ff */
[----:B------:R-:W0:Y:S01]  /*14e0*/  @!P2 LDC.64 R18, c[0x0][0x398] ;  /* 0x0000e600ff12ab82 */ /* 0x000e220000000a00 */
[----:B------:R-:W-:Y:S02]  /*14f0*/  IADD3 R41, PT, PT, R0, 0x60, RZ ;  /* 0x0000006000297810 */ /* 0x000fe40007ffe0ff */
[----:B------:R-:W-:Y:S01]  /*1500*/  LOP3.LUT R43, R43, 0xffffbfff, RZ, 0xc0, !PT ;  /* 0xffffbfff2b2b7812 */ /* 0x000fe200078ec0ff */
[----:B------:R-:W-:Y:S03]  /*1510*/  @!P2 STL.64 [R1+0x2c8], R36 ;  /* 0x0002c8240100a387 */ /* 0x000fe60000100a00 */
[----:B------:R-:W-:Y:S02]  /*1520*/  @P2 LOP3.LUT R43, R43, 0x4000, RZ, 0xfc, !PT ;  /* 0x000040002b2b2812 */ /* 0x000fe400078efcff */
[----:B0-----:R-:W-:-:S04]  /*1530*/  @!P2 IADD3 R16, P1, PT, R16, R18, RZ ;  /* 0x000000121010a210 */ /* 0x001fc80007f3e0ff */
[----:B------:R-:W-:Y:S02]  /*1540*/  @!P2 IADD3.X R17, PT, PT, R38, R19, RZ, P1, !PT ;  /* 0x000000132611a210 */ /* 0x000fe40000ffe4ff */
[----:B------:R-:W-:Y:S02]  /*1550*/  SHF.R.S32.HI R38, RZ, 0x1f, R41 ;  /* 0x0000001fff267819 */ /* 0x000fe40000011429 */
[----:B------:R-:W-:Y:S01]  /*1560*/  ISETP.GE.U32.AND P1, PT, R41, UR16, PT ;  /* 0x0000001029007c0c */ /* 0x000fe2000bf26070 */
[----:B------:R0:W-:Y:S03]  /*1570*/  @!P2 STL.64 [R1+0x2d8], R16 ;  /* 0x0002d8100100a387 */ /* 0x0001e60000100a00 */
[----:B------:R-:W-:-:S13]  /*1580*/  ISETP.GE.AND.EX P2, PT, R38, UR17, PT, P1 ;  /* 0x0000001126007c0c */ /* 0x000fda000bf46310 */
[----:B------:R-:W1:Y:S08]  /*1590*/  @!P2 LDC.64 R18, c[0x0][0x3f8] ;  /* 0x0000fe00ff12ab82 */ /* 0x000e700000000a00 */
[----:B0-----:R-:W0:Y:S01]  /*15a0*/  @!P2 LDC.64 R16, c[0x0][0x3a0] ;  /* 0x0000e800ff10ab82 */ /* 0x001e220000000a00 */
[----:B------:R-:W-:Y:S01]  /*15b0*/  @!P2 MOV R39, R9 ;  /* 0x000000090027a202 */ /* 0x000fe20000000f00 */
[----:B-1----:R-:W-:Y:S01]  /*15c0*/  @!P2 IMAD R40, R38, R18, RZ ;  /* 0x000000122628a224 */ /* 0x002fe200078e02ff */
[----:B------:R-:W-:-:S03]  /*15d0*/  @!P2 MOV R38, R6 ;  /* 0x000000060026a202 */ /* 0x000fc60000000f00 */
[C---:B------:R-:W-:Y:S02]  /*15e0*/  @!P2 IMAD R40, R41.reuse, R19, R40 ;  /* 0x000000132928a224 */ /* 0x040fe400078e0228 */
[----:B------:R-:W-:-:S05]  /*15f0*/  @!P2 IMAD.WIDE.U32 R18, R41, R18, R38 ;  /* 0x000000122912a225 */ /* 0x000fca00078e0026 */
[----:B------:R-:W-:Y:S02]  /*1600*/  @!P2 IADD3 R40, PT, PT, R19, R40, RZ ;  /* 0x000000281328a210 */ /* 0x000fe40007ffe0ff */
[C---:B------:R-:W-:Y:S02]  /*1610*/  @!P2 SHF.L.U32 R19, R18.reuse, 0x1, RZ ;  /* 0x000000011213a819 */ /* 0x040fe400000006ff */
[----:B------:R-:W-:Y:S02]  /*1620*/  @!P2 SHF.L.U64.HI R18, R18, 0x1, R40 ;  /* 0x000000011212a819 */ /* 0x000fe40000010228 */
[----:B0-----:R-:W-:-:S04]  /*1630*/  @!P2 IADD3 R36, P1, PT, R19, R16, RZ ;  /* 0x000000101324a210 */ /* 0x001fc80007f3e0ff */
[----:B------:R-:W-:Y:S02]  /*1640*/  @!P2 IADD3.X R37, PT, PT, R18, R17, RZ, P1, !PT ;  /* 0x000000111225a210 */ /* 0x000fe40000ffe4ff */
[----:B------:R-:W0:Y:S03]  /*1650*/  @!P2 LDC.64 R16, c[0x0][0x398] ;  /* 0x0000e600ff10ab82 */ /* 0x000e260000000a00 */
[----:B------:R0:W-:Y:S01]  /*1660*/  @!P2 STL.64 [R1+0x2c0], R36 ;  /* 0x0002c0240100a387 */ /* 0x0001e20000100a00 */
[----:B------:R-:W-:Y:S02]  /*1670*/  IADD3 R41, PT, PT, R0, 0x68, RZ ;  /* 0x0000006800297810 */ /* 0x000fe40007ffe0ff */
[----:B------:R-:W-:Y:S02]  /*1680*/  LOP3.LUT R43, R43, 0xffffdfff, RZ, 0xc0, !PT ;  /* 0xffffdfff2b2b7812 */ /* 0x000fe400078ec0ff */
[----:B------:R-:W-:-:S02]  /*1690*/  SHF.R.S32.HI R38, RZ, 0x1f, R41 ;  /* 0x0000001fff267819 */ /* 0x000fc40000011429 */
[----:B------:R-:W-:Y:S02]  /*16a0*/  @P2 LOP3.LUT R43, R43, 0x2000, RZ, 0xfc, !PT ;  /* 0x000020002b2b2812 */ /* 0x000fe400078efcff */
[----:B0-----:R-:W-:-:S04]  /*16b0*/  @!P2 IADD3 R36, P1, PT, R19, R16, RZ ;  /* 0x000000101324a210 */ /* 0x001fc80007f3e0ff */
[----:B------:R-:W-:Y:S02]  /*16c0*/  @!P2 IADD3.X R37, PT, PT, R18, R17, RZ, P1, !PT ;  /* 0x000000111225a210 */ /* 0x000fe40000ffe4ff */
[----:B------:R-:W-:-:S03]  /*16d0*/  ISETP.GE.U32.AND P1, PT, R41, UR16, PT ;  /* 0x0000001029007c0c */ /* 0x000fc6000bf26070 */
[----:B------:R0:W-:Y:S01]  /*16e0*/  @!P2 STL.64 [R1+0x2d0], R36 ;  /* 0x0002d0240100a387 */ /* 0x0001e20000100a00 */
[----:B------:R-:W-:-:S13]  /*16f0*/  ISETP.GE.AND.EX P2, PT, R38, UR17, PT, P1 ;  /* 0x0000001126007c0c */ /* 0x000fda000bf46310 */
[----:B------:R-:W1:Y:S08]  /*1700*/  @!P2 LDC.64 R18, c[0x0][0x3f8] ;  /* 0x0000fe00ff12ab82 */ /* 0x000e700000000a00 */
[----:B------:R-:W0:Y:S01]  /*1710*/  @!P2 LDC.64 R16, c[0x0][0x3a0] ;  /* 0x0000e800ff10ab82 */ /* 0x000e220000000a00 */
        /* <DEDUP_REMOVED lines=136> */
[----:B0-----:R-:W0:Y:S08]  /*1fa0*/  @!P2 LDC.64 R16, c[0x0][0x3f8] ;  /* 0x0000fe00ff10ab82 */ /* 0x001e300000000a00 */
[----:B------:R-:W1:Y:S01]  /*1fb0*/  @!P2 LDC.64 R18, c[0x0][0x3a0] ;  /* 0x0000e800ff12ab82 */ /* 0x000e620000000a00 */
[----:B------:R-:W-:Y:S01]  /*1fc0*/  @!P2 MOV R39, R9 ;  /* 0x000000090027a202 */ /* 0x000fe20000000f00 */
[----:B0-----:R-:W-:-:S04]  /*1fd0*/  @!P2 IMAD R38, R38, R16, RZ ;  /* 0x000000102626a224 */ /* 0x001fc800078e02ff */
        /* <DEDUP_REMOVED lines=111> */
[----:B0-----:R-:W0:Y:S01]  /*26d0*/  @!P2 LDC.64 R16, c[0x0][0x3f8] ;  /* 0x0000fe00ff10ab82 */ /* 0x001e220000000a00 */
[----:B------:R-:W-:-:S07]  /*26e0*/  @!P2 MOV R39, R9 ;  /* 0x000000090027a202 */ /* 0x000fce0000000f00 */
[----:B------:R-:W1:Y:S01]  /*26f0*/  @!P2 LDC.64 R18, c[0x0][0x3a0] ;  /* 0x0000e800ff12ab82 */ /* 0x000e620000000a00 */
[----:B0-----:R-:W-:-:S04]  /*2700*/  @!P2 IMAD R38, R38, R16, RZ ;  /* 0x000000102626a224 */ /* 0x001fc800078e02ff */
[----:B------:R-:W-:Y:S01]  /*2710*/  @!P2 IMAD R17, R40, R17, R38 ;  /* 0x000000112811a224 */ /* 0x000fe200078e0226 */
[----:B------:R-:W-:-:S05]  /*2720*/  @!P2 MOV R38, R6 ;  /* 0x000000060026a202 */ /* 0x000fca0000000f00 */
[----:B------:R-:W-:-:S05]  /*2730*/  @!P2 IMAD.WIDE.U32 R38, R40, R16, R38 ;  /* 0x000000102826a225 */ /* 0x000fca00078e0026 */
[----:B------:R-:W-:Y:S02]  /*2740*/  @!P2 IADD3 R17, PT, PT, R39, R17, RZ ;  /* 0x000000112711a210 */ /* 0x000fe40007ffe0ff */
[C---:B------:R-:W-:Y:S02]  /*2750*/  @!P2 SHF.L.U32 R39, R38.reuse, 0x1, RZ ;  /* 0x000000012627a819 */ /* 0x040fe400000006ff */
[----:B------:R-:W-:Y:S02]  /*2760*/  @!P2 SHF.L.U64.HI R38, R38, 0x1, R17 ;  /* 0x000000012626a819 */ /* 0x000fe40000010211 */
[----:B------:R-:W0:Y:S01]  /*2770*/  @!P2 LDC.64 R16, c[0x0][0x398] ;  /* 0x0000e600ff10ab82 */ /* 0x000e220000000a00 */
[----:B-1----:R-:W-:-:S04]  /*2780*/  @!P2 IADD3 R36, P1, PT, R39, R18, RZ ;  /* 0x000000122724a210 */ /* 0x002fc80007f3e0ff */
[----:B------:R-:W-:Y:S02]  /*2790*/  @!P2 IADD3.X R37, PT, PT, R38, R19, RZ, P1, !PT ;  /* 0x000000132625a210 */ /* 0x000fe40000ffe4ff */
[----:B------:R-:W-:-:S03]  /*27a0*/  IADD3 R40, PT, PT, R0, 0xc8, RZ ;  /* 0x000000c800287810 */ /* 0x000fc60007ffe0ff */
[----:B------:R0:W-:Y:S01]  /*27b0*/  @!P2 STL.64 [R1+0x218], R36 ;  /* 0x000218240100a387 */ /* 0x0001e20000100a00 */
        /* <DEDUP_REMOVED lines=22> */
[----:B------:R1:W-:Y:S02]  /*2920*/  @!P2 STL.64 [R1+0x200], R36 ;  /* 0x000200240100a387 */ /* 0x0003e40000100a00 */
[----:B-1----:R-:W-:-:S04]  /*2930*/  @!P2 IADD3 R36, P1, PT, R39, R16, RZ ;  /* 0x000000102724a210 */ /* 0x002fc80007f3e0ff */
[----:B------:R-:W-:Y:S02]  /*2940*/  @!P2 IADD3.X R37, PT, PT, R38, R17, RZ, P1, !PT ;  /* 0x000000112625a210 */ /* 0x000fe40000ffe4ff */
[----:B------:R-:W-:Y:S02]  /*2950*/  SHF.R.S32.HI R38, RZ, 0x1f, R40 ;  /* 0x0000001fff267819 */ /* 0x000fe40000011428 */
[----:B------:R-:W-:-:S04]  /*2960*/  ISETP.GE.U32.AND P1, PT, R40, UR16, PT ;  /* 0x0000001028007c0c */ /* 0x000fc8000bf26070 */
[----:B------:R-:W-:-:S13]  /*2970*/  ISETP.GE.AND.EX P1, PT, R38, UR17, PT, P1 ;  /* 0x0000001126007c0c */ /* 0x000fda000bf26310 */
[----:B------:R-:W0:Y:S01]  /*2980*/  @!P1 LDC.64 R16, c[0x0][0x3f8] ;  /* 0x0000fe00ff109b82 */ /* 0x000e220000000a00 */
        /* <DEDUP_REMOVED lines=10> */
[----:B------:R-:W-:Y:S01]  /*2a30*/  LOP3.LUT R43, R43, 0xfffffffe, RZ, 0xc0, !PT ;  /* 0xfffffffe2b2b7812 */ /* 0x000fe200078ec0ff */
[----:B------:R1:W-:Y:S03]  /*2a40*/  @!P2 STL.64 [R1+0x1f8], R36 ;  /* 0x0001f8240100a387 */ /* 0x0003e60000100a00 */
[----:B------:R-:W-:-:S02]  /*2a50*/  @P2 LOP3.LUT R43, R43, 0x1, RZ, 0xfc, !PT ;  /* 0x000000012b2b2812 */ /* 0x000fc400078efcff */
[----:B-1----:R-:W-:-:S04]  /*2a60*/  @!P1 IADD3 R36, P2, PT, R39, R18, RZ ;  /* 0x0000001227249210 */ /* 0x002fc80007f5e0ff */
[----:B------:R-:W-:Y:S02]  /*2a70*/  @!P1 IADD3.X R37, PT, PT, R38, R19, RZ, P2, !PT ;  /* 0x0000001326259210 */ /* 0x000fe400017fe4ff */
[----:B------:R-:W-:-:S03]  /*2a80*/  IADD3 R40, PT, PT, R0, 0xd8, RZ ;  /* 0x000000d800287810 */ /* 0x000fc60007ffe0ff */
[----:B------:R0:W-:Y:S02]  /*2a90*/  @!P1 STL.64 [R1+0x1f0], R36 ;  /* 0x0001f02401009387 */ /* 0x0001e40000100a00 */
[----:B0-----:R-:W-:-:S04]  /*2aa0*/  @!P1 IADD3 R36, P2, PT, R39, R16, RZ ;  /* 0x0000001027249210 */ /* 0x001fc80007f5e0ff */
        /* <DEDUP_REMOVED lines=15> */
[----:B------:R1:W-:Y:S01]  /*2ba0*/  @!P1 STL.64 [R1+0x1e8], R36 ;  /* 0x0001e82401009387 */ /* 0x0003e20000100a00 */
[----:B------:R-:W-:Y:S02]  /*2bb0*/  IADD3 R40, PT, PT, R0, 0xe0, RZ ;  /* 0x000000e000287810 */ /* 0x000fe40007ffe0ff */
[----:B-1----:R-:W-:-:S04]  /*2bc0*/  @!P2 IADD3 R36, P3, PT, R39, R18, RZ ;  /* 0x000000122724a210 */ /* 0x002fc80007f7e0ff */
[----:B------:R-:W-:-:S05]  /*2bd0*/  @!P2 IADD3.X R37, PT, PT, R38, R19, RZ, P3, !PT ;  /* 0x000000132625a210 */ /* 0x000fca0001ffe4ff */
        /* <DEDUP_REMOVED lines=60> */
[----:B------:R-:W-:-:S05]  /*2fa0*/  @!P5 IADD3.X R41, PT, PT, R38, R19, RZ, P6, !PT ;  /* 0x000000132629d210 */ /* 0x000fca00037fe4ff */
[----:B------:R0:W-:Y:S02]  /*2fb0*/  @!P5 STL.64 [R1+0x1a8], R40 ;  /* 0x0001a8280100d387 */ /* 0x0001e40000100a00 */
[----:B0-----:R-:W-:-:S04]  /*2fc0*/  @!P5 IADD3 R40, P6, PT, R39, R16, RZ ;  /* 0x000000102728d210 */ /* 0x001fc80007fde0ff */
[----:B------:R-:W-:-:S05]  /*2fd0*/  @!P5 IADD3.X R41, PT, PT, R38, R17, RZ, P6, !PT ;  /* 0x000000112629d210 */ /* 0x000fca00037fe4ff */
[----:B------:R0:W-:Y:S02]  /*2fe0*/  @!P5 STL.64 [R1+0x1a0], R40 ;  /* 0x0001a0280100d387 */ /* 0x0001e40000100a00 */
[----:B0-----:R-:W-:-:S04]  /*2ff0*/  IADD3 R41, PT, PT, R0, 0xf8, RZ ;  /* 0x000000f800297810 */ /* 0x001fc80007ffe0ff */
[----:B------:R-:W-:Y:S02]  /*3000*/  SHF.R.S32.HI R38, RZ, 0x1f, R41 ;  /* 0x0000001fff267819 */ /* 0x000fe40000011429 */
[----:B------:R-:W-:-:S04]  /*3010*/  ISETP.GE.U32.AND P6, PT, R41, UR16, PT ;  /* 0x0000001029007c0c */ /* 0x000fc8000bfc6070 */
[----:B------:R-:W-:-:S13]  /*3020*/  ISETP.GE.AND.EX P6, PT, R38, UR17, PT, P6 ;  /* 0x0000001126007c0c */ /* 0x000fda000bfc6360 */
[----:B------:R-:W0:Y:S01]  /*3030*/  @!P6 LDC.64 R18, c[0x0][0x3f8] ;  /* 0x0000fe00ff12eb82 */ /* 0x000e220000000a00 */
[----:B------:R1:W-:Y:S07]  /*3040*/  STL.64 [R1+0x3c8], R6 ;  /* 0x0003c80601007387 */ /* 0x0003ee0000100a00 */
[----:B------:R-:W2:Y:S01]  /*3050*/  @!P6 LDC.64 R16, c[0x0][0x3a0] ;  /* 0x0000e800ff10eb82 */ /* 0x000ea20000000a00 */
[----:B-1----:R-:W-:Y:S01]  /*3060*/  MOV R7, R37 ;  /* 0x0000002500077202 */ /* 0x002fe20000000f00 */
[----:B0-----:R-:W-:Y:S01]  /*3070*/  @!P6 IMAD R40, R38, R18, RZ ;  /* 0x000000122628e224 */ /* 0x001fe200078e02ff */
[----:B------:R-:W-:-:S02]  /*3080*/  @!P6 MOV R38, R6 ;  /* 0x000000060026e202 */ /* 0x000fc40000000f00 */
[----:B------:R-:W-:Y:S02]  /*3090*/  MOV R6, R36 ;  /* 0x0000002400067202 */ /* 0x000fe40000000f00 */
[----:B------:R-:W3:Y:S01]  /*30a0*/  LDL.LU.64 R36, [R1+0x4d8] ;  /* 0x0004d80001247983 */ /* 0x000ee20000300a00 */
[----:B------:R-:W-:Y:S02]  /*30b0*/  @!P6 MOV R39, R9 ;  /* 0x000000090027e202 */ /* 0x000fe40000000f00 */
[----:B------:R-:W-:Y:S01]  /*30c0*/  LOP3.LUT R43, R43, 0x7fffffff, RZ, 0xc0, !PT ;  /* 0x7fffffff2b2b7812 */ /* 0x000fe200078ec0ff */
[C---:B------:R-:W-:Y:S02]  /*30d0*/  @!P6 IMAD R40, R41.reuse, R19, R40 ;  /* 0x000000132928e224 */ /* 0x040fe400078e0228 */
[----:B------:R-:W-:Y:S01]  /*30e0*/  @!P6 IMAD.WIDE.U32 R18, R41, R18, R38 ;  /* 0x000000122912e225 */ /* 0x000fe200078e0026 */
[----:B------:R-:W-:-:S04]  /*30f0*/  @P1 LOP3.LUT R43, R43, 0x80000000, RZ, 0xfc, !PT ;  /* 0x800000002b2b1812 */ /* 0x000fc800078efcff */
[C---:B------:R-:W-:Y:S02]  /*3100*/  LOP3.LUT P1, RZ, R43.reuse, 0x1000000, RZ, 0xc0, !PT ;  /* 0x010000002bff7812 */ /* 0x040fe4000782c0ff */
[----:B------:R-:W-:Y:S02]  /*3110*/  LOP3.LUT R43, R43, 0xbfffffff, RZ, 0xc0, !PT ;  /* 0xbfffffff2b2b7812 */ /* 0x000fe400078ec0ff */
[----:B------:R-:W-:Y:S02]  /*3120*/  @!P6 IADD3 R40, PT, PT, R19, R40, RZ ;  /* 0x000000281328e210 */ /* 0x000fe40007ffe0ff */
[C---:B------:R-:W-:Y:S01]  /*3130*/  @!P6 SHF.L.U32 R19, R18.reuse, 0x1, RZ ;  /* 0x000000011213e819 */ /* 0x040fe200000006ff */
[----:B------:R-:W-:Y:S01]  /*3140*/  STL [R1+0x3bc], R8 ;  /* 0x0003bc0801007387 */ /* 0x000fe20000100800 */
[----:B------:R-:W-:Y:S02]  /*3150*/  @P2 LOP3.LUT R43, R43, 0x40000000, RZ, 0xfc, !PT ;  /* 0x400000002b2b2812 */ /* 0x000fe400078efcff */
[----:B------:R-:W-:Y:S01]  /*3160*/  @!P6 SHF.L.U64.HI R18, R18, 0x1, R40 ;  /* 0x000000011212e819 */ /* 0x000fe20000010228 */
[----:B------:R2:W-:Y:S04]  /*3170*/  STL.64 [R1+0x3d0], R8 ;  /* 0x0003d00801007387 */ /* 0x0005e80000100a00 */
[----:B------:R0:W-:Y:S01]  /*3180*/  STL [R1+0x3b8], R9 ;  /* 0x0003b80901007387 */ /* 0x0001e20000100800 */
[----:B--2---:R-:W-:-:S04]  /*3190*/  @!P6 IADD3 R8, P2, PT, R19, R16, RZ ;  /* 0x000000101308e210 */ /* 0x004fc80007f5e0ff */
[----:B0-----:R-:W-:Y:S02]  /*31a0*/  @!P6 IADD3.X R9, PT, PT, R18, R17, RZ, P2, !PT ;  /* 0x000000111209e210 */ /* 0x001fe400017fe4ff */
[----:B------:R-:W0:Y:S01]  /*31b0*/  @!P6 LDC.64 R16, c[0x0][0x398] ;  /* 0x0000e600ff10eb82 */ /* 0x000e220000000a00 */
[----:B------:R-:W-:Y:S02]  /*31c0*/  MOV R38, R6 ;  /* 0x0000000600267202 */ /* 0x000fe40000000f00 */
[----:B------:R-:W-:Y:S02]  /*31d0*/  MOV R39, R7 ;  /* 0x0000000700277202 */ /* 0x000fe40000000f00 */
[----:B0-----:R-:W-:-:S04]  /*31e0*/  @!P6 IADD3 R6, P2, PT, R19, R16, RZ ;  /* 0x000000101306e210 */ /* 0x001fc80007f5e0ff */
[----:B------:R-:W-:Y:S01]  /*31f0*/  @!P6 IADD3.X R7, PT, PT, R18, R17, RZ, P2, !PT ;  /* 0x000000111207e210 */ /* 0x000fe200017fe4ff */
[----:B------:R-:W-:-:S06]  /*3200*/  HFMA2 R17, -RZ, RZ, 0, 0 ;  /* 0x00000000ff117431 */ /* 0x000fcc00000001ff */
[----:B---3--:R-:W2:Y:S01]  /*3210*/  @!P0 LDG.E R17, desc[UR10][R36.64] ;  /* 0x0000000a24118981 */ /* 0x008ea2000c1e1900 */
[----:B------:R-:W-:-:S06]  /*3220*/  MOV R18, RZ ;  /* 0x000000ff00127202 */ /* 0x000fcc0000000f00 */
[----:B------:R0:W3:Y:S02]  /*3230*/  @!P0 LDG.E R18, desc[UR10][R20.64] ;  /* 0x0000000a14128981 */ /* 0x0000e4000c1e1900 */
[----:B0-----:R-:W-:-:S04]  /*3240*/  PRMT R20, RZ, 0x7610, R20 ;  /* 0x00007610ff147816 */ /* 0x001fc80000000014 */
[----:B--2---:R-:W-:-:S05]  /*3250*/  @!P0 PRMT R20, R17, 0x7610, R20 ;  /* 0x0000761011148816 */ /* 0x004fca0000000014 */
[----:B------:R0:W-:Y:S02]  /*3260*/  STL.S16 [R1+0x180], R20 ;  /* 0x0001801401007387 */ /* 0x0001e40000100600 */
[----:B0-----:R-:W-:-:S06]  /*3270*/  MOV R20, RZ ;  /* 0x000000ff00147202 */ /* 0x001fcc0000000f00 */
[----:B------:R-:W2:Y:S01]  /*3280*/  @!P1 LDG.E R20, desc[UR10][R34.64] ;  /* 0x0000000a22149981 */ /* 0x000ea2000c1e1900 */
[----:B------:R-:W-:-:S04]  /*3290*/  LOP3.LUT R43, R43, 0xdfffffff, RZ, 0xc0, !PT ;  /* 0xdfffffff2b2b7812 */ /* 0x000fc800078ec0ff */
[----:B------:R-:W-:-:S04]  /*32a0*/  @P3 LOP3.LUT R43, R43, 0x20000000, RZ, 0xfc, !PT ;  /* 0x200000002b2b3812 */ /* 0x000fc800078efcff */
[----:B------:R-:W-:-:S04]  /*32b0*/  LOP3.LUT R43, R43, 0xefffffff, RZ, 0xc0, !PT ;  /* 0xefffffff2b2b7812 */ /* 0x000fc800078ec0ff */
[----:B------:R-:W-:-:S04]  /*32c0*/  @P4 LOP3.LUT R43, R43, 0x10000000, RZ, 0xfc, !PT ;  /* 0x100000002b2b4812 */ /* 0x000fc800078efcff */
[----:B------:R-:W-:Y:S02]  /*32d0*/  LOP3.LUT R43, R43, 0xf7ffffff, RZ, 0xc0, !PT ;  /* 0xf7ffffff2b2b7812 */ /* 0x000fe400078ec0ff */
[----:B------:R-:W-:Y:S02]  /*32e0*/  PRMT R21, RZ, 0x7610, R21 ;  /* 0x00007610ff157816 */ /* 0x000fe40000000015 */
[----:B------:R-:W-:-:S04]  /*32f0*/  @P5 LOP3.LUT R43, R43, 0x8000000, RZ, 0xfc, !PT ;  /* 0x080000002b2b5812 */ /* 0x000fc800078efcff */
[----:B------:R-:W-:Y:S02]  /*3300*/  LOP3.LUT P4, RZ, R43, 0x800000, RZ, 0xc0, !PT ;  /* 0x008000002bff7812 */ /* 0x000fe4000788c0ff */
[----:B--2---:R-:W-:-:S05]  /*3310*/  @!P1 PRMT R21, R20, 0x7632, R21 ;  /* 0x0000763214159816 */ /* 0x004fca0000000015 */
[----:B------:R0:W-:Y:S02]  /*3320*/  STL.S16 [R1+0x1c4], R21 ;  /* 0x0001c41501007387 */ /* 0x0001e40000100600 */
[----:B0-----:R-:W-:-:S06]  /*3330*/  HFMA2 R21, -RZ, RZ, 0, 0 ;  /* 0x00000000ff157431 */ /* 0x001fcc00000001ff */
[----:B------:R0:W2:Y:S02]  /*3340*/  @!P4 LDG.E R21, desc[UR10][R22.64] ;  /* 0x0000000a1615c981 */ /* 0x0000a4000c1e1900 */
[----:B0-----:R-:W-:-:S06]  /*3350*/  MOV R22, RZ ;  /* 0x000000ff00167202 */ /* 0x001fcc0000000f00 */
[----:B------:R-:W4:Y:S01]  /*3360*/  @!P4 LDG.E R22, desc[UR10][R30.64] ;  /* 0x0000000a1e16c981 */ /* 0x000f22000c1e1900 */
[----:B------:R-:W-:Y:S02]  /*3370*/  PRMT R23, RZ, 0x7610, R23 ;  /* 0x00007610ff177816 */ /* 0x000fe40000000017 */
[----:B------:R-:W-:Y:S02]  /*3380*/  LOP3.LUT P3, RZ, R43, 0x400000, RZ, 0xc0, !PT ;  /* 0x004000002bff7812 */ /* 0x000fe4000786c0ff */
[----:B----4-:R-:W-:-:S05]  /*3390*/  @!P4 PRMT R23, R22, 0x7632, R23 ;  /* 0x000076321617c816 */ /* 0x010fca0000000017 */
[----:B------:R0:W-:Y:S02]  /*33a0*/  STL.S16 [R1+0x22c], R23 ;  /* 0x00022c1701007387 */ /* 0x0001e40000100600 */
[----:B0-----:R-:W-:-:S06]  /*33b0*/  HFMA2 R23, -RZ, RZ, 0, 0 ;  /* 0x00000000ff177431 */ /* 0x001fcc00000001ff */
[----:B------:R0:W4:Y:S02]  /*33c0*/  @!P3 LDG.E R23, desc[UR10][R24.64] ;  /* 0x0000000a1817b981 */ /* 0x000124000c1e1900 */
[----:B0-----:R-:W-:-:S06]  /*33d0*/  MOV R24, RZ ;  /* 0x000000ff00187202 */ /* 0x001fcc0000000f00 */
[----:B------:R-:W3:Y:S01]  /*33e0*/  @!P3 LDG.E R24, desc[UR10][R26.64] ;  /* 0x0000000a1a18b981 */ /* 0x000ee2000c1e1900 */
[----:B------:R-:W-:Y:S02]  /*33f0*/  PRMT R19, RZ, 0x7610, R19 ;  /* 0x00007610ff137816 */ /* 0x000fe40000000013 */
[----:B------:R-:W-:Y:S02]  /*3400*/  PRMT R25, RZ, 0x7610, R25 ;  /* 0x00007610ff197816 */ /* 0x000fe40000000019 */
[----:B------:R-:W-:Y:S02]  /*3410*/  @!P0 PRMT R19, R17, 0x7632, R19 ;  /* 0x0000763211138816 */ /* 0x000fe40000000013 */
[----:B------:R-:W-:-:S03]  /*3420*/  LOP3.LUT P2, RZ, R43, 0x200000, RZ, 0xc0, !PT ;  /* 0x002000002bff7812 */ /* 0x000fc6000784c0ff */
[----:B------:R0:W-:Y:S02]  /*3430*/  STL.S16 [R1+0x184], R19 ;  /* 0x0001841301007387 */ /* 0x0001e40000100600 */
[----:B0-----:R-:W-:-:S06]  /*3440*/  HFMA2 R19, -RZ, RZ, 0, 0 ;  /* 0x00000000ff137431 */ /* 0x001fcc00000001ff */
[----:B------:R-:W2:Y:S01]  /*3450*/  @!P1 LDG.E R19, desc[UR10][R32.64] ;  /* 0x0000000a20139981 */ /* 0x000ea2000c1e1900 */
[----:B---3--:R-:W-:-:S05]  /*3460*/  @!P3 PRMT R25, R24, 0x7632, R25 ;  /* 0x000076321819b816 */ /* 0x008fca0000000019 */
[----:B------:R0:W-:Y:S02]  /*3470*/  STL.S16 [R1+0x228], R25 ;  /* 0x0002281901007387 */ /* 0x0001e40000100600 */
[----:B0-----:R-:W-:-:S06]  /*3480*/  MOV R25, RZ ;  /* 0x000000ff00197202 */ /* 0x001fcc0000000f00 */
[----:B------:R0:W3:Y:S01]  /*3490*/  @!P2 LDG.E R25, desc[UR10][R12.64] ;  /* 0x0000000a0c19a981 */ /* 0x0000e2000c1e1900 */
[----:B------:R-:W-:Y:S02]  /*34a0*/  LOP3.LUT R43, R43, 0xfbffffff, RZ, 0xc0, !PT ;  /* 0xfbffffff2b2b7812 */ /* 0x000fe400078ec0ff */
[----:B------:R-:W-:Y:S02]  /*34b0*/  PRMT R40, RZ, 0x7610, R40 ;  /* 0x00007610ff287816 */ /* 0x000fe40000000028 */
[----:B------:R-:W-:Y:S02]  /*34c0*/  PRMT R37, RZ, 0x7610, R37 ;  /* 0x00007610ff257816 */ /* 0x000fe40000000025 */
[----:B------:R-:W-:Y:S02]  /*34d0*/  PRMT R36, RZ, 0x7610, R36 ;  /* 0x00007610ff247816 */ /* 0x000fe40000000024 */
[----:B------:R-:W-:Y:S02]  /*34e0*/  @P6 LOP3.LUT R43, R43, 0x4000000, RZ, 0xfc, !PT ;  /* 0x040000002b2b6812 */ /* 0x000fe400078efcff */
[----:B0-----:R-:W-:-:S02]  /*34f0*/  PRMT R12, RZ, 0x7610, R12 ;  /* 0x00007610ff0c7816 */ /* 0x001fc4000000000c */
[C---:B--2---:R-:W-:Y:S02]  /*3500*/  @!P1 PRMT R40, R19.reuse, 0x7610, R40 ;  /* 0x0000761013289816 */ /* 0x044fe40000000028 */
[----:B------:R-:W-:Y:S02]  /*3510*/  @!P1 PRMT R37, R19, 0x7632, R37 ;  /* 0x0000763213259816 */ /* 0x000fe40000000025 */
[----:B------:R-:W-:Y:S02]  /*3520*/  @!P1 PRMT R36, R20, 0x7610, R36 ;  /* 0x0000761014249816 */ /* 0x000fe40000000024 */
[----:B------:R-:W-:Y:S02]  /*3530*/  LOP3.LUT P1, RZ, R43, 0x100000, RZ, 0xc0, !PT ;  /* 0x001000002bff7812 */ /* 0x000fe4000782c0ff */
[----:B------:R-:W-:-:S04]  /*3540*/  PRMT R26, RZ, 0x7610, R26 ;  /* 0x00007610ff1a7816 */ /* 0x000fc8000000001a */
[----:B------:R-:W-:-:S05]  /*3550*/  @!P3 PRMT R26, R24, 0x7610, R26 ;  /* 0x00007610181ab816 */ /* 0x000fca000000001a */
[----:B------:R0:W-:Y:S02]  /*3560*/  STL.S16 [R1+0x174], R26 ;  /* 0x0001741a01007387 */ /* 0x0001e40000100600 */
[----:B0-----:R-:W-:-:S06]  /*3570*/  HFMA2 R26, -RZ, RZ, 0, 0 ;  /* 0x00000000ff1a7431 */ /* 0x001fcc00000001ff */
[----:B------:R-:W2:Y:S01]  /*3580*/  @!P2 LDG.E R26, desc[UR10][R28.64] ;  /* 0x0000000a1c1aa981 */ /* 0x000ea2000c1e1900 */
[----:B---3--:R-:W-:-:S05]  /*3590*/  @!P2 PRMT R12, R25, 0x7632, R12 ;  /* 0x00007632190ca816 */ /* 0x008fca000000000c */
[----:B------:R0:W-:Y:S02]  /*35a0*/  STL.S16 [R1+0x16c], R12 ;  /* 0x00016c0c01007387 */ /* 0x0001e40000100600 */
[----:B0-----:R-:W-:-:S06]  /*35b0*/  HFMA2 R12, -RZ, RZ, 0, 0 ;  /* 0x00000000ff0c7431 */ /* 0x001fcc00000001ff */
[----:B------:R-:W3:Y:S01]  /*35c0*/  @!P1 LDG.E R12, desc[UR10][R14.64] ;  /* 0x0000000a0e0c9981 */ /* 0x000ee2000c1e1900 */
[----:B------:R-:W-:Y:S02]  /*35d0*/  PRMT R41, RZ, 0x7610, R41 ;  /* 0x00007610ff297816 */ /* 0x000fe40000000029 */
[----:B------:R-:W-:Y:S02]  /*35e0*/  PRMT R33, RZ, 0x7610, R33 ;  /* 0x00007610ff217816 */ /* 0x000fe40000000021 */
[----:B------:R-:W-:Y:S02]  /*35f0*/  @!P0 PRMT R41, R18, 0x7632, R41 ;  /* 0x0000763212298816 */ /* 0x000fe40000000029 */
[----:B------:R-:W-:Y:S02]  /*3600*/  PRMT R32, RZ, 0x7610, R32 ;  /* 0x00007610ff207816 */ /* 0x000fe40000000020 */
[----:B------:R-:W-:Y:S01]  /*3610*/  PRMT R31, RZ, 0x7610, R31 ;  /* 0x00007610ff1f7816 */ /* 0x000fe2000000001f */
[----:B----4-:R0:W-:Y:S01]  /*3620*/  STL.64 [R1+0x498], R22 ;  /* 0x0004981601007387 */ /* 0x0101e20000100a00 */
[----:B------:R-:W-:-:S02]  /*3630*/  @!P4 PRMT R33, R22, 0x7610, R33 ;  /* 0x000076101621c816 */ /* 0x000fc40000000021 */
[C---:B------:R-:W-:Y:S01]  /*3640*/  @!P3 PRMT R32, R23.reuse, 0x7610, R32 ;  /* 0x000076101720b816 */ /* 0x040fe20000000020 */
[----:B------:R1:W-:Y:S01]  /*3650*/  STL.S16 [R1+0x18c], R41 ;  /* 0x00018c2901007387 */ /* 0x0003e20000100600 */
[----:B------:R-:W-:-:S03]  /*3660*/  @!P3 PRMT R31, R23, 0x7632, R31 ;  /* 0x00007632171fb816 */ /* 0x000fc6000000001f */
[----:B------:R4:W-:Y:S01]  /*3670*/  STL.S16 [R1+0x128], R40 ;  /* 0x0001282801007387 */ /* 0x0009e20000100600 */
[----:B0-----:R-:W-:Y:S02]  /*3680*/  PRMT R23, RZ, 0x7610, R23 ;  /* 0x00007610ff177816 */ /* 0x001fe40000000017 */
[----:B------:R-:W-:Y:S02]  /*3690*/  PRMT R22, RZ, 0x7610, R22 ;  /* 0x00007610ff167816 */ /* 0x000fe40000000016 */
[----:B-1----:R-:W-:Y:S02]  /*36a0*/  MOV R41, R39 ;  /* 0x0000002700297202 */ /* 0x002fe40000000f00 */
[----:B----4-:R-:W-:Y:S02]  /*36b0*/  MOV R40, R38 ;  /* 0x0000002600287202 */ /* 0x010fe40000000f00 */
[----:B------:R-:W4:Y:S01]  /*36c0*/  LDL.LU.64 R38, [R1+0x138] ;  /* 0x0001380001267983 */ /* 0x000f220000300a00 */
[----:B------:R-:W-:-:S05]  /*36d0*/  @!P2 PRMT R23, R25, 0x7610, R23 ;  /* 0x000076101917a816 */ /* 0x000fca0000000017 */
[----:B------:R-:W-:Y:S01]  /*36e0*/  STL.S16 [R1+0x168], R23 ;  /* 0x0001681701007387 */ /* 0x000fe20000100600 */
[----:B------:R-:W-:Y:S02]  /*36f0*/  PRMT R35, RZ, 0x7610, R35 ;  /* 0x00007610ff237816 */ /* 0x000fe40000000023 */
[----:B------:R-:W-:Y:S02]  /*3700*/  PRMT R34, RZ, 0x7610, R34 ;  /* 0x00007610ff227816 */ /* 0x000fe40000000022 */
[C---:B------:R-:W-:Y:S02]  /*3710*/  @!P4 PRMT R35, R21.reuse, 0x7610, R35 ;  /* 0x000076101523c816 */ /* 0x040fe40000000023 */
[----:B------:R-:W-:-:S03]  /*3720*/  @!P4 PRMT R34, R21, 0x7632, R34 ;  /* 0x000076321522c816 */ /* 0x000fc60000000022 */
[----:B------:R-:W-:Y:S04]  /*3730*/  STL.S16 [R1+0x198], R35 ;  /* 0x0001982301007387 */ /* 0x000fe80000100600 */
[----:B------:R0:W-:Y:S01]  /*3740*/  STL.S16 [R1+0x210], R34 ;  /* 0x0002102201007387 */ /* 0x0001e20000100600 */
[----:B------:R-:W-:Y:S02]  /*3750*/  PRMT R27, RZ, 0x7610, R27 ;  /* 0x00007610ff1b7816 */ /* 0x000fe4000000001b */
[----:B------:R-:W-:Y:S01]  /*3760*/  LOP3.LUT P3, RZ, R43, 0x80000, RZ, 0xc0, !PT ;  /* 0x000800002bff7812 */ /* 0x000fe2000786c0ff */
[----:B0-----:R-:W4:Y:S01]  /*3770*/  LDL.LU.64 R34, [R1+0x308] ;  /* 0x0003080001227983 */ /* 0x001f220000300a00 */
[----:B---3--:R-:W-:-:S05]  /*3780*/  @!P1 PRMT R22, R12, 0x7610, R22 ;  /* 0x000076100c169816 */ /* 0x008fca0000000016 */
[----:B------:R0:W-:Y:S04]  /*3790*/  STL.S16 [R1+0x154], R22 ;  /* 0x0001541601007387 */ /* 0x0001e80000100600 */
[----:B0-----:R-:W3:Y:S01]  /*37a0*/  LDL.LU.64 R22, [R1+0x310] ;  /* 0x0003100001167983 */ /* 0x001ee20000300a00 */
[----:B--2---:R-:W-:Y:S01]  /*37b0*/  @!P2 PRMT R27, R26, 0x7632, R27 ;  /* 0x000076321a1ba816 */ /* 0x004fe2000000001b */
[----:B------:R-:W-:-:S04]  /*37c0*/  HFMA2 R29, -RZ, RZ, 0, 0 ;  /* 0x00000000ff1d7431 */ /* 0x000fc800000001ff */
[----:B------:R0:W-:Y:S01]  /*37d0*/  STL.S16 [R1+0x164], R27 ;  /* 0x0001641b01007387 */ /* 0x0001e20000100600 */
[----:B------:R-:W-:-:S03]  /*37e0*/  PRMT R30, RZ, 0x7610, R30 ;  /* 0x00007610ff1e7816 */ /* 0x000fc6000000001e */
[----:B------:R-:W2:Y:S01]  /*37f0*/  @!P3 LDG.E R29, desc[UR10][R4.64] ;  /* 0x0000000a041db981 */ /* 0x000ea2000c1e1900 */
[----:B0-----:R-:W-:-:S06]  /*3800*/  MOV R27, RZ ;  /* 0x000000ff001b7202 */ /* 0x001fcc0000000f00 */
[----:B------:R-:W2:Y:S01]  /*3810*/  @!P1 LDG.E R27, desc[UR10][R10.64] ;  /* 0x0000000a0a1b9981 */ /* 0x000ea2000c1e1900 */
[----:B------:R-:W-:-:S03]  /*3820*/  @!P2 PRMT R30, R26, 0x7610, R30 ;  /* 0x000076101a1ea816 */ /* 0x000fc6000000001e */
[----:B------:R-:W-:Y:S04]  /*3830*/  STL.S16 [R1+0x1c0], R37 ;  /* 0x0001c02501007387 */ /* 0x000fe80000100600 */
[----:B------:R0:W-:Y:S04]  /*3840*/  STL.S16 [R1+0x19c], R36 ;  /* 0x00019c2401007387 */ /* 0x0001e80000100600 */
[----:B------:R-:W-:Y:S04]  /*3850*/  STL.S16 [R1+0x170], R31 ;  /* 0x0001701f01007387 */ /* 0x000fe80000100600 */
[----:B------:R1:W-:Y:S04]  /*3860*/  STL.S16 [R1+0x160], R30 ;  /* 0x0001601e01007387 */ /* 0x0003e80000100600 */
[----:B0-----:R-:W2:Y:S01]  /*3870*/  LDL.LU.64 R36, [R1+0x300] ;  /* 0x0003000001247983 */ /* 0x001ea20000300a00 */
[----:B-1----:R-:W-:-:S02]  /*3880*/  CS2R R30, SRZ ;  /* 0x00000000001e7805 */ /* 0x002fc4000001ff00 */
[----:B------:R-:W-:-:S04]  /*3890*/  LOP3.LUT P5, RZ, R43, 0x40000, RZ, 0xc0, !PT ;  /* 0x000400002bff7812 */ /* 0x000fc800078ac0ff */
[----:B------:R-:W2:Y:S04]  /*38a0*/  @!P3 LDG.E R30, desc[UR10][R2.64] ;  /* 0x0000000a021eb981 */ /* 0x000ea8000c1e1900 */
[----:B------:R-:W-:Y:S05]  /*38b0*/  STL.S16 [R1+0x214], R33 ;  /* 0x0002142101007387 */ /* 0x000fea0000100600 */
[----:B----4-:R-:W4:Y:S04]  /*38c0*/  @!P5 LDG.E R31, desc[UR10][R38.64] ;  /* 0x0000000a261fd981 */ /* 0x010f28000c1e1900 */
[----:B------:R0:W-:Y:S01]  /*38d0*/  STL.S16 [R1+0x124], R32 ;  /* 0x0001242001007387 */ /* 0x0001e20000100600 */
[----:B------:R-:W-:-:S02]  /*38e0*/  @!P0 PRMT R42, R18, 0x7610, R42 ;  /* 0x00007610122a8816 */ /* 0x000fc4000000002a */
[----:B------:R-:W-:Y:S01]  /*38f0*/  LOP3.LUT P6, RZ, R43, 0x10000, RZ, 0xc0, !PT ;  /* 0x000100002bff7812 */ /* 0x000fe200078cc0ff */
[----:B------:R-:W-:Y:S04]  /*3900*/  STL [R1+0x48c], R20 ;  /* 0x00048c1401007387 */ /* 0x000fe80000100800 */
[----:B------:R1:W-:Y:S01]  /*3910*/  STL.64 [R1+0x490], R20 ;  /* 0x0004901401007387 */ /* 0x0003e20000100a00 */
[----:B0-----:R-:W-:-:S03]  /*3920*/  CS2R R32, SRZ ;  /* 0x0000000000207805 */ /* 0x001fc6000001ff00 */
[----:B------:R0:W-:Y:S01]  /*3930*/  STL [R1+0x4b8], R20 ;  /* 0x0004b81401007387 */ /* 0x0001e20000100800 */
[----:B------:R-:W-:-:S03]  /*3940*/  PRMT R14, RZ, 0x7610, R14 ;  /* 0x00007610ff0e7816 */ /* 0x000fc6000000000e */
[----:B------:R0:W-:Y:S04]  /*3950*/  STL [R1+0x4d0], R15 ;  /* 0x0004d00f01007387 */ /* 0x0001e80000100800 */
[----:B------:R-:W4:Y:S04]  /*3960*/  LDL.LU.64 R38, [R1+0x2e8] ;  /* 0x0002e80001267983 */ /* 0x000f280000300a00 */
[----:B---3--:R-:W3:Y:S01]  /*3970*/  @!P5 LDG.E R32, desc[UR10][R22.64] ;  /* 0x0000000a1620d981 */ /* 0x008ee2000c1e1900 */
[----:B------:R-:W-:Y:S02]  /*3980*/  LOP3.LUT P0, RZ, R43, 0x20000, RZ, 0xc0, !PT ;  /* 0x000200002bff7812 */ /* 0x000fe4000780c0ff */
[----:B-1----:R-:W-:-:S02]  /*3990*/  PRMT R21, RZ, 0x7610, R21 ;  /* 0x00007610ff157816 */ /* 0x002fc40000000015 */
[----:B0-----:R-:W-:Y:S02]  /*39a0*/  PRMT R20, RZ, 0x7610, R20 ;  /* 0x00007610ff147816 */ /* 0x001fe40000000014 */
[----:B------:R-:W-:Y:S01]  /*39b0*/  PRMT R15, RZ, 0x7610, R15 ;  /* 0x00007610ff0f7816 */ /* 0x000fe2000000000f */
[----:B------:R-:W-:Y:S01]  /*39c0*/  STL [R1+0x4a4], R17 ;  /* 0x0004a41101007387 */ /* 0x000fe20000100800 */
[----:B------:R-:W-:-:S03]  /*39d0*/  PRMT R16, RZ, 0x7610, R16 ;  /* 0x00007610ff107816 */ /* 0x000fc60000000010 */
[----:B------:R-:W-:Y:S04]  /*39e0*/  STL.64 [R1+0x3e8], R6 ;  /* 0x0003e80601007387 */ /* 0x000fe80000100a00 */
[----:B------:R0:W3:Y:S04]  /*39f0*/  @!P0 LDG.E R33, desc[UR10][R34.64] ;  /* 0x0000000a22218981 */ /* 0x0000e8000c1e1900 */
[----:B------:R-:W-:Y:S04]  /*3a00*/  STL [R1+0x484], R6 ;  /* 0x0004840601007387 */ /* 0x000fe80000100800 */
[----:B------:R-:W-:Y:S01]  /*3a10*/  STL [R1+0x4a0], R6 ;  /* 0x0004a00601007387 */ /* 0x000fe20000100800 */
[----:B0-----:R-:W-:-:S03]  /*3a20*/  CS2R R34, SRZ ;  /* 0x0000000000227805 */ /* 0x001fc6000001ff00 */
[----:B------:R-:W-:Y:S04]  /*3a30*/  STL.64 [R1+0x4c8], R6 ;  /* 0x0004c80601007387 */ /* 0x000fe80000100a00 */
[----:B------:R-:W3:Y:S04]  /*3a40*/  @!P6 LDG.E R35, desc[UR10][R44.64] ;  /* 0x0000000a2c23e981 */ /* 0x000ee8000c1e1900 */
[----:B------:R-:W-:Y:S04]  /*3a50*/  STL.64 [R1+0x3e0], R8 ;  /* 0x0003e00801007387 */ /* 0x000fe80000100a00 */
[----:B------:R-:W-:Y:S04]  /*3a60*/  STL [R1+0x474], R24 ;  /* 0x0004741801007387 */ /* 0x000fe80000100800 */
[----:B------:R-:W3:Y:S01]  /*3a70*/  LDL.LU R45, [R1+0x4d4] ;  /* 0x0004d400012d7983 */ /* 0x000ee20000300800 */
[----:B--2---:R-:W-:-:S02]  /*3a80*/  @!P1 PRMT R21, R27, 0x7632, R21 ;  /* 0x000076321b159816 */ /* 0x004fc40000000015 */
[----:B------:R-:W-:Y:S01]  /*3a90*/  @!P3 PRMT R20, R29, 0x7610, R20 ;  /* 0x000076101d14b816 */ /* 0x000fe20000000014 */
[----:B------:R0:W2:Y:S04]  /*3aa0*/  @!P0 LDG.E R34, desc[UR10][R36.64] ;  /* 0x0000000a24228981 */ /* 0x0000a8000c1e1900 */
[----:B------:R-:W-:Y:S04]  /*3ab0*/  STL.S16 [R1+0x2f4], R21 ;  /* 0x0002f41501007387 */ /* 0x000fe80000100600 */
[----:B------:R1:W-:Y:S01]  /*3ac0*/  STL.S16 [R1+0x138], R20 ;  /* 0x0001381401007387 */ /* 0x0003e20000100600 */
[----:B------:R-:W-:-:S03]  /*3ad0*/  @!P3 PRMT R14, R30, 0x7632, R14 ;  /* 0x000076321e0eb816 */ /* 0x000fc6000000000e */
[----:B------:R-:W-:Y:S04]  /*3ae0*/  STL.64 [R1+0x478], R24 ;  /* 0x0004781801007387 */ /* 0x000fe80000100a00 */
[----:B------:R-:W-:Y:S04]  /*3af0*/  STL.64 [R1+0x4c0], R24 ;  /* 0x0004c01801007387 */ /* 0x000fe80000100a00 */
[----:B-1----:R-:W2:Y:S01]  /*3b00*/  LDL.LU.64 R20, [R1+0x2f8] ;  /* 0x0002f80001147983 */ /* 0x002ea20000300a00 */
[----:B------:R-:W-:-:S03]  /*3b10*/  @!P3 PRMT R15, R30, 0x7610, R15 ;  /* 0x000076101e0fb816 */ /* 0x000fc6000000000f */
[----:B------:R-:W-:Y:S04]  /*3b20*/  STL.S16 [R1+0x318], R14 ;  /* 0x0003180e01007387 */ /* 0x000fe80000100600 */
[----:B------:R1:W-:Y:S01]  /*3b30*/  STL.S16 [R1+0x14c], R15 ;  /* 0x00014c0f01007387 */ /* 0x0003e20000100600 */
[----:B------:R-:W-:Y:S02]  /*3b40*/  PRMT R17, RZ, 0x7610, R17 ;  /* 0x00007610ff117816 */ /* 0x000fe40000000011 */
[----:B------:R-:W-:Y:S01]  /*3b50*/  PRMT R5, RZ, 0x7610, R5 ;  /* 0x00007610ff057816 */ /* 0x000fe20000000005 */
[----:B------:R-:W2:Y:S04]  /*3b60*/  LDL.LU.64 R22, [R1+0x2d8] ;  /* 0x0002d80001167983 */ /* 0x000ea80000300a00 */
[----:B-1----:R-:W2:Y:S01]  /*3b70*/  LDL.LU.64 R14, [R1+0x2e0] ;  /* 0x0002e000010e7983 */ /* 0x002ea20000300a00 */
[----:B------:R-:W-:-:S02]  /*3b80*/  @!P3 PRMT R17, R29, 0x7632, R17 ;  /* 0x000076321d11b816 */ /* 0x000fc40000000011 */
[----:B----4-:R-:W-:Y:S02]  /*3b90*/  @!P5 PRMT R16, R31, 0x7610, R16 ;  /* 0x000076101f10d816 */ /* 0x010fe40000000010 */
[----:B------:R-:W-:Y:S01]  /*3ba0*/  PRMT R7, RZ, 0x7610, R7 ;  /* 0x00007610ff077816 */ /* 0x000fe20000000007 */
[----:B------:R-:W-:Y:S01]  /*3bb0*/  STL.S16 [R1+0x148], R17 ;  /* 0x0001481101007387 */ /* 0x000fe20000100600 */
[----:B------:R-:W-:-:S03]  /*3bc0*/  PRMT R6, RZ, 0x7610, R6 ;  /* 0x00007610ff067816 */ /* 0x000fc60000000006 */
[----:B------:R1:W-:Y:S04]  /*3bd0*/  STL.S16 [R1+0x144], R16 ;  /* 0x0001441001007387 */ /* 0x0003e80000100600 */
[----:B-1----:R-:W4:Y:S01]  /*3be0*/  LDL.LU.64 R16, [R1+0x2c0] ;  /* 0x0002c00001107983 */ /* 0x002f220000300a00 */
[C---:B---3--:R-:W-:Y:S02]  /*3bf0*/  @!P5 PRMT R7, R32.reuse, 0x7610, R7 ;  /* 0x000076102007d816 */ /* 0x048fe40000000007 */
[----:B------:R-:W-:-:S03]  /*3c00*/  @!P5 PRMT R6, R32, 0x7632, R6 ;  /* 0x000076322006d816 */ /* 0x000fc60000000006 */
[----:B------:R-:W-:Y:S04]  /*3c10*/  STL.S16 [R1+0x300], R7 ;  /* 0x0003000701007387 */ /* 0x000fe80000100600 */
[----:B------:R1:W-:Y:S04]  /*3c20*/  STL.S16 [R1+0x304], R6 ;  /* 0x0003040601007387 */ /* 0x0003e80000100600 */
[----:B-1----:R-:W3:Y:S01]  /*3c30*/  LDL.LU.64 R6, [R1+0x2d0] ;  /* 0x0002d00001067983 */ /* 0x002ee20000300a00 */
[----:B------:R-:W-:-:S04]  /*3c40*/  PRMT R9, RZ, 0x7610, R9 ;  /* 0x00007610ff097816 */ /* 0x000fc80000000009 */
[----:B------:R-:W-:Y:S02]  /*3c50*/  @!P5 PRMT R9, R31, 0x7632, R9 ;  /* 0x000076321f09d816 */ /* 0x000fe40000000009 */
[----:B------:R-:W-:Y:S02]  /*3c60*/  LOP3.LUT P5, RZ, R43, 0x800, RZ, 0xc0, !PT ;  /* 0x000008002bff7812 */ /* 0x000fe400078ac0ff */
[----:B0-----:R-:W-:Y:S02]  /*3c70*/  CS2R R36, SRZ ;  /* 0x0000000000247805 */ /* 0x001fe4000001ff00 */
[----:B------:R-:W-:Y:S02]  /*3c80*/  PRMT R25, RZ, 0x7610, R25 ;  /* 0x00007610ff197816 */ /* 0x000fe40000000019 */
[----:B------:R-:W-:Y:S02]  /*3c90*/  PRMT R24, RZ, 0x7610, R24 ;  /* 0x00007610ff187816 */ /* 0x000fe40000000018 */
[----:B------:R-:W-:-:S05]  /*3ca0*/  LOP3.LUT R45, R45, 0xffffffef, RZ, 0xc0, !PT ;  /* 0xffffffef2d2d7812 */ /* 0x000fca00078ec0ff */
[----:B------:R-:W-:Y:S02]  /*3cb0*/  @P5 LOP3.LUT R45, R45, 0x10, RZ, 0xfc, !PT ;  /* 0x000000102d2d5812 */ /* 0x000fe400078efcff */
[----:B------:R-:W-:Y:S02]  /*3cc0*/  LOP3.LUT P5, RZ, R43, 0x10000, RZ, 0xc0, !PT ;  /* 0x000100002bff7812 */ /* 0x000fe400078ac0ff */
[----:B------:R-:W-:Y:S02]  /*3cd0*/  @!P1 PRMT R25, R12, 0x7632, R25 ;  /* 0x000076320c199816 */ /* 0x000fe40000000019 */
[----:B------:R-:W-:Y:S02]  /*3ce0*/  @!P1 PRMT R24, R27, 0x7610, R24 ;  /* 0x000076101b189816 */ /* 0x000fe40000000018 */
[----:B------:R-:W-:Y:S02]  /*3cf0*/  LOP3.LUT P1, RZ, R43, 0x8000, RZ, 0xc0, !PT ;  /* 0x000080002bff7812 */ /* 0x000fe4000782c0ff */
[----:B------:R-:W-:-:S02]  /*3d00*/  PRMT R4, RZ, 0x7610, R4 ;  /* 0x00007610ff047816 */ /* 0x000fc40000000004 */
[----:B------:R-:W-:Y:S02]  /*3d10*/  @!P0 PRMT R5, R33, 0x7632, R5 ;  /* 0x0000763221058816 */ /* 0x000fe40000000005 */
[----:B--2---:R-:W-:Y:S01]  /*3d20*/  @!P0 PRMT R4, R34, 0x7610, R4 ;  /* 0x0000761022048816 */ /* 0x004fe20000000004 */
[----:B------:R-:W2:Y:S04]  /*3d30*/  @!P5 LDG.E R36, desc[UR10][R20.64] ;  /* 0x0000000a1424d981 */ /* 0x000ea8000c1e1900 */
[----:B------:R-:W-:Y:S04]  /*3d40*/  STL.S16 [R1+0x158], R25 ;  /* 0x0001581901007387 */ /* 0x000fe80000100600 */
[----:B------:R0:W-:Y:S04]  /*3d50*/  STL.S16 [R1+0x15c], R24 ;  /* 0x00015c1801007387 */ /* 0x0001e80000100600 */
[----:B------:R1:W2:Y:S04]  /*3d60*/  @!P1 LDG.E R37, desc[UR10][R38.64] ;  /* 0x0000000a26259981 */ /* 0x0002a8000c1e1900 */
[----:B------:R-:W-:Y:S04]  /*3d70*/  STL.S16 [R1+0x2e0], R4 ;  /* 0x0002e00401007387 */ /* 0x000fe80000100600 */
[----:B0-----:R-:W2:Y:S01]  /*3d80*/  LDL.LU.64 R24, [R1+0x2c8] ;  /* 0x0002c80001187983 */ /* 0x001ea20000300a00 */
[----:B-1----:R-:W-:-:S03]  /*3d90*/  CS2R R38, SRZ ;  /* 0x0000000000267805 */ /* 0x002fc6000001ff00 */
[----:B------:R0:W-:Y:S01]  /*3da0*/  STL.S16 [R1+0x2cc], R5 ;  /* 0x0002cc0501007387 */ /* 0x0001e20000100600 */
[----:B------:R-:W-:-:S03]  /*3db0*/  PRMT R8, RZ, 0x7610, R8 ;  /* 0x00007610ff087816 */ /* 0x000fc60000000008 */
[----:B------:R-:W2:Y:S01]  /*3dc0*/  @!P1 LDG.E R38, desc[UR10][R14.64] ;  /* 0x0000000a0e269981 */ /* 0x000ea2000c1e1900 */
[----:B------:R-:W-:-:S03]  /*3dd0*/  LOP3.LUT P3, RZ, R43, 0x2000, RZ, 0xc0, !PT ;  /* 0x000020002bff7812 */ /* 0x000fc6000786c0ff */
[----:B------:R1:W-:Y:S04]  /*3de0*/  STL.S16 [R1+0x2f0], R9 ;  /* 0x0002f00901007387 */ /* 0x0003e80000100600 */
[----:B0-----:R-:W2:Y:S01]  /*3df0*/  LDL.LU.64 R4, [R1+0x2b8] ;  /* 0x0002b80001047983 */ /* 0x001ea20000300a00 */
[----:B------:R-:W-:-:S03]  /*3e00*/  @!P0 PRMT R8, R33, 0x7610, R8 ;  /* 0x0000761021088816 */ /* 0x000fc60000000008 */
[----:B------:R-:W2:Y:S01]  /*3e10*/  LDL.LU.64 R14, [R1+0x2b0] ;  /* 0x0002b000010e7983 */ /* 0x000ea20000300a00 */
[----:B-1----:R-:W-:-:S03]  /*3e20*/  MOV R9, R41 ;  /* 0x0000002900097202 */ /* 0x002fc60000000f00 */
[----:B------:R0:W-:Y:S04]  /*3e30*/  STL.S16 [R1+0x2c8], R8 ;  /* 0x0002c80801007387 */ /* 0x0001e80000100600 */
[----:B------:R1:W-:Y:S04]  /*3e40*/  STL.S16 [R1+0x188], R42 ;  /* 0x0001882a01007387 */ /* 0x0003e80000100600 */
[----:B------:R-:W2:Y:S01]  /*3e50*/  LDL.LU.64 R20, [R1+0x2a0] ;  /* 0x0002a00001147983 */ /* 0x000ea20000300a00 */
[----:B0-----:R-:W-:Y:S02]  /*3e60*/  MOV R8, R40 ;  /* 0x0000002800087202 */ /* 0x001fe40000000f00 */
[----:B------:R-:W-:Y:S01]  /*3e70*/  CS2R R40, SRZ ;  /* 0x0000000000287805 */ /* 0x000fe2000001ff00 */
[----:B-1----:R-:W-:-:S05]  /*3e80*/  HFMA2 R42, -RZ, RZ, 0, 0 ;  /* 0x00000000ff2a7431 */ /* 0x002fca00000001ff */
[----:B----4-:R-:W4:Y:S04]  /*3e90*/  @!P3 LDG.E R41, desc[UR10][R16.64] ;  /* 0x0000000a1029b981 */ /* 0x010f28000c1e1900 */
[----:B------:R-:W4:Y:S04]  /*3ea0*/  LDL.LU.64 R16, [R1+0x270] ;  /* 0x0002700001107983 */ /* 0x000f280000300a00 */
[----:B---3--:R-:W3:Y:S04]  /*3eb0*/  @!P3 LDG.E R42, desc[UR10][R6.64] ;  /* 0x0000000a062ab981 */ /* 0x008ee8000c1e1900 */
[----:B------:R-:W3:Y:S01]  /*3ec0*/  LDL.LU.64 R6, [R1+0x2a8] ;  /* 0x0002a80001067983 */ /* 0x000ee20000300a00 */
[----:B------:R-:W-:-:S02]  /*3ed0*/  PRMT R3, RZ, 0x7610, R3 ;  /* 0x00007610ff037816 */ /* 0x000fc40000000003 */
[----:B------:R-:W-:Y:S01]  /*3ee0*/  LOP3.LUT R45, R45, 0xfffffff7, RZ, 0xc0, !PT ;  /* 0xfffffff72d2d7812 */ /* 0x000fe200078ec0ff */
[----:B------:R0:W-:Y:S01]  /*3ef0*/  STL.64 [R1+0x4b0], R18 ;  /* 0x0004b01201007387 */ /* 0x0001e20000100a00 */
[----:B------:R-:W-:Y:S02]  /*3f00*/  LOP3.LUT P4, RZ, R43, 0x1000, RZ, 0xc0, !PT ;  /* 0x000010002bff7812 */ /* 0x000fe4000788c0ff */
[----:B------:R-:W-:Y:S02]  /*3f10*/  PRMT R10, RZ, 0x7610, R10 ;  /* 0x00007610ff0a7816 */ /* 0x000fe4000000000a */
[----:B------:R-:W-:Y:S02]  /*3f20*/  @P3 LOP3.LUT R45, R45, 0x8, RZ, 0xfc, !PT ;  /* 0x000000082d2d3812 */ /* 0x000fe400078efcff */
[----:B0-----:R-:W-:Y:S02]  /*3f30*/  PRMT R19, RZ, 0x7610, R19 ;  /* 0x00007610ff137816 */ /* 0x001fe40000000013 */
[----:B------:R-:W-:-:S02]  /*3f40*/  PRMT R18, RZ, 0x7610, R18 ;  /* 0x00007610ff127816 */ /* 0x000fc40000000012 */
[C---:B------:R-:W-:Y:S02]  /*3f50*/  @!P5 PRMT R19, R35.reuse, 0x7610, R19 ;  /* 0x000076102313d816 */ /* 0x040fe40000000013 */
[----:B------:R-:W-:Y:S02]  /*3f60*/  @!P5 PRMT R18, R35, 0x7632, R18 ;  /* 0x000076322312d816 */ /* 0x000fe40000000012 */
[C---:B------:R-:W-:Y:S02]  /*3f70*/  LOP3.LUT P2, RZ, R43.reuse, 0x4000, RZ, 0xc0, !PT ;  /* 0x000040002bff7812 */ /* 0x040fe4000784c0ff */
[----:B------:R-:W-:-:S11]  /*3f80*/  LOP3.LUT P6, RZ, R43, 0x400, RZ, 0xc0, !PT ;  /* 0x000004002bff7812 */ /* 0x000fd600078cc0ff */
[----:B------:R-:W3:Y:S01]  /*3f90*/  @!P2 LDG.E R40, desc[UR10][R22.64] ;  /* 0x0000000a1628a981 */ /* 0x000ee2000c1e1900 */
[C---:B--2---:R-:W-:Y:S02]  /*3fa0*/  @!P5 PRMT R3, R36.reuse, 0x7632, R3 ;  /* 0x000076322403d816 */ /* 0x044fe40000000003 */
[----:B------:R-:W-:Y:S02]  /*3fb0*/  @!P5 PRMT R10, R36, 0x7610, R10 ;  /* 0x00007610240ad816 */ /* 0x000fe4000000000a */
[----:B------:R-:W-:Y:S01]  /*3fc0*/  LOP3.LUT P5, RZ, R45, 0x10, RZ, 0xc0, !PT ;  /* 0x000000102dff7812 */ /* 0x000fe200078ac0ff */
[----:B------:R0:W-:Y:S01]  /*3fd0*/  STL.S16 [R1+0x2c4], R3 ;  /* 0x0002c40301007387 */ /* 0x0001e20000100600 */
[----:B------:R-:W-:-:S03]  /*3fe0*/  PRMT R2, RZ, 0x7610, R2 ;  /* 0x00007610ff027816 */ /* 0x000fc60000000002 */
[----:B------:R-:W2:Y:S01]  /*3ff0*/  LDL.LU.64 R22, [R1+0x250] ;  /* 0x0002500001167983 */ /* 0x000ea20000300a00 */
[----:B0-----:R-:W-:-:S03]  /*4000*/  HFMA2 R3, -RZ, RZ, 0, 0 ;  /* 0x00000000ff037431 */ /* 0x001fc600000001ff */
[----:B------:R0:W-:Y:S04]  /*4010*/  STL.S16 [R1+0x2c0], R10 ;  /* 0x0002c00a01007387 */ /* 0x0001e80000100600 */
[----:B------:R-:W2:Y:S04]  /*4020*/  @!P2 LDG.E R39, desc[UR10][R24.64] ;  /* 0x0000000a1827a981 */ /* 0x000ea8000c1e1900 */
[----:B------:R1:W2:Y:S01]  /*4030*/  @!P4 LDG.E R3, desc[UR10][R4.64] ;  /* 0x0000000a0403c981 */ /* 0x0002a2000c1e1900 */
[----:B0-----:R-:W-:Y:S02]  /*4040*/  MOV R10, RZ ;  /* 0x000000ff000a7202 */ /* 0x001fe40000000f00 */
[----:B------:R-:W-:-:S02]  /*4050*/  @!P0 PRMT R2, R34, 0x7632, R2 ;  /* 0x0000763222028816 */ /* 0x000fc40000000002 */
[----:B------:R-:W-:Y:S01]  /*4060*/  LOP3.LUT P3, RZ, R43, 0x100, RZ, 0xc0, !PT ;  /* 0x000001002bff7812 */ /* 0x000fe2000786c0ff */
[----:B------:R-:W-:Y:S01]  /*4070*/  STL.S16 [R1+0x150], R19 ;  /* 0x0001501301007387 */ /* 0x000fe20000100600 */
[----:B-1----:R-:W-:-:S03]  /*4080*/  CS2R R4, SRZ ;  /* 0x0000000000047805 */ /* 0x002fc6000001ff00 */
[----:B------:R0:W-:Y:S01]  /*4090*/  STL.S16 [R1+0x2a4], R18 ;  /* 0x0002a41201007387 */ /* 0x0001e20000100600 */
[----:B------:R-:W-:-:S03]  /*40a0*/  MOV R44, RZ ;  /* 0x000000ff002c7202 */ /* 0x000fc60000000f00 */
[----:B------:R-:W-:Y:S04]  /*40b0*/  STL [R1+0x3b4], R0 ;  /* 0x0003b40001007387 */ /* 0x000fe80000100800 */
[----:B------:R1:W2:Y:S04]  /*40c0*/  @!P5 LDG.E R4, desc[UR10][R14.64] ;  /* 0x0000000a0e04d981 */ /* 0x0002a8000c1e1900 */
[----:B------:R-:W-:Y:S04]  /*40d0*/  STL [R1+0x3c0], R0 ;  /* 0x0003c00001007387 */ /* 0x000fe80000100800 */
[----:B------:R-:W-:Y:S04]  /*40e0*/  STL [R1+0x3d8], R0 ;  /* 0x0003d80001007387 */ /* 0x000fe80000100800 */
[----:B------:R-:W2:Y:S04]  /*40f0*/  LDL.LU R15, [R1+0x4d0] ;  /* 0x0004d000010f7983 */ /* 0x000ea80000300800 */
[----:B----4-:R-:W4:Y:S04]  /*4100*/  @!P6 LDG.E R10, desc[UR10][R16.64] ;  /* 0x0000000a100ae981 */ /* 0x010f28000c1e1900 */
[----:B------:R1:W-:Y:S04]  /*4110*/  STL.S16 [R1+0x2e4], R2 ;  /* 0x0002e40201007387 */ /* 0x0003e80000100600 */
[----:B0-----:R-:W4:Y:S04]  /*4120*/  LDL.LU.64 R18, [R1+0x290] ;  /* 0x0002900001127983 */ /* 0x001f280000300a00 */
[----:B------:R-:W4:Y:S01]  /*4130*/  LDL.LU.64 R16, [R1+0x280] ;  /* 0x0002800001107983 */ /* 0x000f220000300a00 */
[----:B-1----:R-:W-:-:S03]  /*4140*/  MOV R2, RZ ;  /* 0x000000ff00027202 */ /* 0x002fc60000000f00 */
[----:B------:R-:W-:Y:S04]  /*4150*/  STL [R1+0x3dc], R0 ;  /* 0x0003dc0001007387 */ /* 0x000fe80000100800 */
[----:B------:R-:W4:Y:S04]  /*4160*/  @!P4 LDG.E R2, desc[UR10][R20.64] ;  /* 0x0000000a1402c981 */ /* 0x000f28000c1e1900 */
[----:B------:R-:W-:Y:S04]  /*4170*/  STL [R1+0x3f0], R0 ;  /* 0x0003f00001007387 */ /* 0x000fe80000100800 */
[----:B------:R-:W-:Y:S04]  /*4180*/  STL [R1+0x3f8], R0 ;  /* 0x0003f80001007387 */ /* 0x000fe80000100800 */
[----:B------:R-:W4:Y:S04]  /*4190*/  LDL.LU.64 R20, [R1+0x288] ;  /* 0x0002880001147983 */ /* 0x000f280000300a00 */
[----:B------:R-:W-:Y:S04]  /*41a0*/  STL [R1+0x410], R0 ;  /* 0x0004100001007387 */ /* 0x000fe80000100800 */
        /* <DEDUP_REMOVED lines=14> */
[----:B------:R0:W-:Y:S01]  /*4290*/  STL [R1+0x4a8], R0 ;  /* 0x0004a80001007387 */ /* 0x0001e20000100800 */
[----:B------:R-:W-:-:S02]  /*42a0*/  LOP3.LUT R45, R45, 0xfffffffb, RZ, 0xc0, !PT ;  /* 0xfffffffb2d2d7812 */ /* 0x000fc400078ec0ff */
[----:B------:R-:W-:Y:S01]  /*42b0*/  PRMT R13, RZ, 0x7610, R13 ;  /* 0x00007610ff0d7816 */ /* 0x000fe2000000000d */
[----:B------:R-:W4:Y:S04]  /*42c0*/  LDL.LU.64 R24, [R1+0x298] ;  /* 0x0002980001187983 */ /* 0x000f280000300a00 */
[----:B---3--:R1:W3:Y:S04]  /*42d0*/  @!P5 LDG.E R5, desc[UR10][R6.64] ;  /* 0x0000000a0605d981 */ /* 0x0082e8000c1e1900 */
[----:B------:R-:W1:Y:S01]  /*42e0*/  LDL.LU.64 R6, [R1+0x4c8] ;  /* 0x0004c80001067983 */ /* 0x000e620000300a00 */
[----:B------:R-:W-:-:S02]  /*42f0*/  MOV R14, RZ ;  /* 0x000000ff000e7202 */ /* 0x000fc40000000f00 */
[----:B------:R-:W-:Y:S02]  /*4300*/  LOP3.LUT P0, RZ, R43, 0x200, RZ, 0xc0, !PT ;  /* 0x000002002bff7812 */ /* 0x000fe4000780c0ff */
[----:B0-----:R-:W-:Y:S02]  /*4310*/  PRMT R0, RZ, 0x7610, R0 ;  /* 0x00007610ff007816 */ /* 0x001fe40000000000 */
[----:B--2---:R-:W2:Y:S04]  /*4320*/  @!P3 LDG.E R14, desc[UR10][R22.64] ;  /* 0x0000000a160eb981 */ /* 0x004ea8000c1e1900 */
[----:B------:R-:W3:Y:S01]  /*4330*/  LDL.LU.64 R22, [R1+0x278] ;  /* 0x0002780001167983 */ /* 0x000ee20000300a00 */
[----:B------:R-:W-:Y:S02]  /*4340*/  @!P2 PRMT R0, R39, 0x7632, R0 ;  /* 0x000076322700a816 */ /* 0x000fe40000000000 */
[----:B------:R-:W-:-:S04]  /*4350*/  PRMT R15, RZ, 0x7610, R15 ;  /* 0x00007610ff0f7816 */ /* 0x000fc8000000000f */
[----:B------:R-:W-:-:S05]  /*4360*/  @!P2 PRMT R15, R40, 0x7632, R15 ;  /* 0x00007632280fa816 */ /* 0x000fca000000000f */
[----:B------:R0:W-:Y:S02]  /*4370*/  STL.S16 [R1+0x290], R15 ;  /* 0x0002900f01007387 */ /* 0x0001e40000100600 */
[----:B0-----:R-:W-:-:S06]  /*4380*/  HFMA2 R15, -RZ, RZ, 0, 0 ;  /* 0x00000000ff0f7431 */ /* 0x001fcc00000001ff */
[----:B----4-:R0:W4:Y:S04]  /*4390*/  @!P3 LDG.E R15, desc[UR10][R16.64] ;  /* 0x0000000a100fb981 */ /* 0x010128000c1e1900 */
[----:B------:R-:W2:Y:S04]  /*43a0*/  LDL.LU R17, [R1+0x4a4] ;  /* 0x0004a40001117983 */ /* 0x000ea80000300800 */
[----:B------:R3:W4:Y:S04]  /*43b0*/  @!P0 LDG.E R44, desc[UR10][R20.64] ;  /* 0x0000000a142c8981 */ /* 0x000728000c1e1900 */
[----:B------:R0:W-:Y:S04]  /*43c0*/  STL.S16 [R1+0x288], R0 ;  /* 0x0002880001007387 */ /* 0x0001e80000100600 */
[----:B------:R-:W4:Y:S04]  /*43d0*/  LDL.LU R20, [R1+0x4b8] ;  /* 0x0004b80001147983 */ /* 0x000f280000300800 */
[----:B0-----:R-:W4:Y:S01]  /*43e0*/  LDL.LU R0, [R1+0x4a8] ;  /* 0x0004a80001007983 */ /* 0x001f220000300800 */
[----:B-1----:R-:W-:-:S02]  /*43f0*/  PRMT R7, RZ, 0x7610, R7 ;  /* 0x00007610ff077816 */ /* 0x002fc40000000007 */
[----:B------:R-:W-:Y:S02]  /*4400*/  PRMT R6, RZ, 0x7610, R6 ;  /* 0x00007610ff067816 */ /* 0x000fe40000000006 */
[C---:B------:R-:W-:Y:S02]  /*4410*/  @!P1 PRMT R7, R37.reuse, 0x7610, R7 ;  /* 0x0000761025079816 */ /* 0x040fe40000000007 */
[----:B------:R-:W-:-:S03]  /*4420*/  @!P1 PRMT R6, R37, 0x7632, R6 ;  /* 0x0000763225069816 */ /* 0x000fc60000000006 */
[----:B------:R-:W-:Y:S04]  /*4430*/  STL.S16 [R1+0x274], R7 ;  /* 0x0002740701007387 */ /* 0x000fe80000100600 */
[----:B------:R0:W-:Y:S04]  /*4440*/  STL.S16 [R1+0x2a0], R6 ;  /* 0x0002a00601007387 */ /* 0x0001e80000100600 */
[----:B0-----:R-:W4:Y:S01]  /*4450*/  LDL.LU.64 R6, [R1+0x240] ;  /* 0x0002400001067983 */ /* 0x001f220000300a00 */
[----:B------:R-:W-:-:S04]  /*4460*/  @P4 LOP3.LUT R45, R45, 0x4, RZ, 0xfc, !PT ;  /* 0x000000042d2d4812 */ /* 0x000fc800078efcff */
[----:B------:R-:W-:Y:S02]  /*4470*/  LOP3.LUT P3, RZ, R45, 0x8, RZ, 0xc0, !PT ;  /* 0x000000082dff7812 */ /* 0x000fe4000786c0ff */
[----:B------:R-:W-:Y:S02]  /*4480*/  LOP3.LUT P4, RZ, R43, 0x80, RZ, 0xc0, !PT ;  /* 0x000000802bff7812 */ /* 0x000fe4000788c0ff */
[----:B------:R-:W-:Y:S02]  /*4490*/  MOV R16, RZ ;  /* 0x000000ff00107202 */ /* 0x000fe40000000f00 */
[----:B------:R-:W-:-:S05]  /*44a0*/  @!P1 PRMT R13, R38, 0x7610, R13 ;  /* 0x00007610260d9816 */ /* 0x000fca000000000d */
[----:B------:R0:W-:Y:S02]  /*44b0*/  STL.S16 [R1+0x2a8], R13 ;  /* 0x0002a80d01007387 */ /* 0x0001e40000100600 */
[----:B0-----:R-:W-:-:S06]  /*44c0*/  HFMA2 R13, -RZ, RZ, 0, 0 ;  /* 0x00000000ff0d7431 */ /* 0x001fcc00000001ff */
[----:B------:R0:W4:Y:S04]  /*44d0*/  @!P0 LDG.E R13, desc[UR10][R18.64] ;  /* 0x0000000a120d8981 */ /* 0x000128000c1e1900 */
[----:B------:R-:W4:Y:S04]  /*44e0*/  LDL.LU.64 R18, [R1+0x4b0] ;  /* 0x0004b00001127983 */ /* 0x000f280000300a00 */
[----:B--2---:R1:W-:Y:S02]  /*44f0*/  STL [R1+0x10], R17 ;  /* 0x0000101101007387 */ /* 0x0043e40000100800 */
[----:B-1----:R-:W-:-:S04]  /*4500*/  PRMT R17, RZ, 0x7610, R17 ;  /* 0x00007610ff117816 */ /* 0x002fc80000000011 */
[----:B------:R-:W-:-:S05]  /*4510*/  @!P3 PRMT R17, R42, 0x7632, R17 ;  /* 0x000076322a11b816 */ /* 0x000fca0000000011 */
[----:B------:R1:W-:Y:S02]  /*4520*/  STL.S16 [R1+0x284], R17 ;  /* 0x0002841101007387 */ /* 0x0003e40000100600 */
[----:B-1----:R-:W-:-:S06]  /*4530*/  HFMA2 R17, -RZ, RZ, 0, 0 ;  /* 0x00000000ff117431 */ /* 0x002fcc00000001ff */
[----:B---3--:R-:W2:Y:S01]  /*4540*/  @!P4 LDG.E R17, desc[UR10][R22.64] ;  /* 0x0000000a1611c981 */ /* 0x008ea2000c1e1900 */
[----:B----4-:R-:W-:Y:S02]  /*4550*/  PRMT R20, RZ, 0x7610, R20 ;  /* 0x00007610ff147816 */ /* 0x010fe40000000014 */
[----:B------:R-:W-:Y:S02]  /*4560*/  PRMT R0, RZ, 0x7610, R0 ;  /* 0x00007610ff007816 */ /* 0x000fe40000000000 */
[----:B------:R-:W-:-:S05]  /*4570*/  @!P2 PRMT R20, R39, 0x7610, R20 ;  /* 0x000076102714a816 */ /* 0x000fca0000000014 */
[----:B------:R1:W-:Y:S01]  /*4580*/  STL.S16 [R1+0x270], R20 ;  /* 0x0002701401007387 */ /* 0x0003e20000100600 */
[----:B------:R-:W-:-:S03]  /*4590*/  PRMT R11, RZ, 0x7610, R11 ;  /* 0x00007610ff0b7816 */ /* 0x000fc6000000000b */
[----:B------:R-:W-:Y:S04]  /*45a0*/  STL.64 [R1+0x408], R2 ;  /* 0x0004080201007387 */ /* 0x000fe80000100a00 */
[----:B------:R-:W-:Y:S04]  /*45b0*/  STL [R1+0x438], R34 ;  /* 0x0004382201007387 */ /* 0x000fe80000100800 */
[----:B-1----:R-:W3:Y:S04]  /*45c0*/  LDL.LU.64 R20, [R1+0x260] ;  /* 0x0002600001147983 */ /* 0x002ee80000300a00 */
[----:B------:R1:W4:Y:S01]  /*45d0*/  @!P4 LDG.E R16, desc[UR10][R6.64] ;  /* 0x0000000a0610c981 */ /* 0x000322000c1e1900 */
[----:B------:R-:W-:-:S02]  /*45e0*/  LOP3.LUT P4, RZ, R45, 0x4, RZ, 0xc0, !PT ;  /* 0x000000042dff7812 */ /* 0x000fc4000788c0ff */
[----:B------:R-:W-:Y:S01]  /*45f0*/  @!P1 PRMT R11, R38, 0x7632, R11 ;  /* 0x00007632260b9816 */ /* 0x000fe2000000000b */
[----:B------:R-:W-:Y:S04]  /*4600*/  STL.64 [R1+0x440], R34 ;  /* 0x0004402201007387 */ /* 0x000fe80000100a00 */
[----:B------:R-:W2:Y:S04]  /*4610*/  LDL.LU.64 R22, [R1+0x498] ;  /* 0x0004980001167983 */ /* 0x000ea80000300a00 */
[----:B------:R-:W1:Y:S02]  /*4620*/  LDL.LU R6, [R1+0x4a0] ;  /* 0x0004a00001067983 */ /* 0x000e640000300800 */
[----:B------:R-:W-:-:S05]  /*4630*/  @!P4 PRMT R0, R3, 0x7610, R0 ;  /* 0x000076100300c816 */ /* 0x000fca0000000000 */
[----:B------:R0:W-:Y:S04]  /*4640*/  STL.S16 [R1+0x260], R0 ;  /* 0x0002600001007387 */ /* 0x0001e80000100600 */
[----:B0-----:R-:W4:Y:S01]  /*4650*/  LDL.LU R0, [R1+0x488] ;  /* 0x0004880001007983 */ /* 0x001f220000300800 */
[----:B------:R-:W-:-:S03]  /*4660*/  LOP3.LUT P1, RZ, R43, 0x40, RZ, 0xc0, !PT ;  /* 0x000000402bff7812 */ /* 0x000fc6000782c0ff */
[----:B------:R0:W-:Y:S04]  /*4670*/  STL.S16 [R1+0x2ac], R11 ;  /* 0x0002ac0b01007387 */ /* 0x0001e80000100600 */
[----:B------:R0:W-:Y:S02]  /*4680*/  STL [R1+0x90], R18 ;  /* 0x0000901201007387 */ /* 0x0001e40000100800 */
[----:B0-----:R-:W-:-:S06]  /*4690*/  HFMA2 R11, -RZ, RZ, 0, 0 ;  /* 0x00000000ff0b7431 */ /* 0x001fcc00000001ff */
[----:B------:R0:W2:Y:S01]  /*46a0*/  @!P6 LDG.E R11, desc[UR10][R24.64] ;  /* 0x0000000a180be981 */ /* 0x0000a2000c1e1900 */
[----:B------:R-:W-:-:S03]  /*46b0*/  MOV R18, RZ ;  /* 0x000000ff00127202 */ /* 0x000fc60000000f00 */
[----:B------:R-:W0:Y:S04]  /*46c0*/  LDL.LU.64 R24, [R1+0x4c0] ;  /* 0x0004c00001187983 */ /* 0x000e280000300a00 */
[----:B---3--:R3:W2:Y:S04]  /*46d0*/  @!P1 LDG.E R18, desc[UR10][R20.64] ;  /* 0x0000000a14129981 */ /* 0x0086a8000c1e1900 */
[----:B------:R-:W3:Y:S01]  /*46e0*/  LDL.LU.64 R20, [R1+0x490] ;  /* 0x0004900001147983 */ /* 0x000ee20000300a00 */
[----:B----4-:R-:W-:-:S04]  /*46f0*/  PRMT R0, RZ, 0x7610, R0 ;  /* 0x00007610ff007816 */ /* 0x010fc80000000000 */
[----:B------:R-:W-:-:S05]  /*4700*/  @!P5 PRMT R0, R4, 0x7632, R0 ;  /* 0x000076320400d816 */ /* 0x000fca0000000000 */
[----:B------:R4:W-:Y:S04]  /*4710*/  STL.S16 [R1+0x140], R0 ;  /* 0x0001400001007387 */ /* 0x0009e80000100600 */
[----:B----4-:R-:W4:Y:S04]  /*4720*/  LDL.LU R0, [R1+0x480] ;  /* 0x0004800001007983 */ /* 0x010f280000300800 */
[----:B------:R0:W-:Y:S01]  /*4730*/  STL [R1+0x14], R19 ;  /* 0x0000141301007387 */ /* 0x0001e20000100800 */
[----:B-1----:R-:W-:Y:S02]  /*4740*/  PRMT R6, RZ, 0x7610, R6 ;  /* 0x00007610ff067816 */ /* 0x002fe40000000006 */
[----:B0-----:R-:W-:-:S02]  /*4750*/  PRMT R24, RZ, 0x7610, R24 ;  /* 0x00007610ff187816 */ /* 0x001fc40000000018 */
[----:B------:R-:W-:Y:S02]  /*4760*/  PRMT R19, RZ, 0x7610, R19 ;  /* 0x00007610ff137816 */ /* 0x000fe40000000013 */
[----:B------:R-:W-:Y:S02]  /*4770*/  @!P4 PRMT R24, R2, 0x7610, R24 ;  /* 0x000076100218c816 */ /* 0x000fe40000000018 */
[----:B------:R-:W-:Y:S02]  /*4780*/  @!P4 PRMT R19, R3, 0x7632, R19 ;  /* 0x000076320313c816 */ /* 0x000fe40000000013 */
[----:B------:R-:W-:-:S05]  /*4790*/  @!P3 PRMT R6, R41, 0x7610, R6 ;  /* 0x000076102906b816 */ /* 0x000fca0000000006 */
[----:B------:R0:W-:Y:S04]  /*47a0*/  STL.S16 [R1+0x244], R6 ;  /* 0x0002440601007387 */ /* 0x0001e80000100600 */
[----:B0-----:R-:W2:Y:S01]  /*47b0*/  LDL.LU.64 R6, [R1+0x268] ;  /* 0x0002680001067983 */ /* 0x001ea20000300a00 */
[----:B---3--:R-:W-:-:S04]  /*47c0*/  PRMT R20, RZ, 0x7610, R20 ;  /* 0x00007610ff147816 */ /* 0x008fc80000000014 */
[----:B------:R-:W-:Y:S02]  /*47d0*/  @!P4 PRMT R20, R2, 0x7632, R20 ;  /* 0x000076320214c816 */ /* 0x000fe40000000014 */
[----:B------:R-:W3:Y:S01]  /*47e0*/  LDL.LU.64 R2, [R1+0x130] ;  /* 0x0001300001027983 */ /* 0x000ee20000300a00 */
[----:B----4-:R-:W-:-:S04]  /*47f0*/  PRMT R0, RZ, 0x7610, R0 ;  /* 0x00007610ff007816 */ /* 0x010fc80000000000 */
[----:B--2---:R-:W-:-:S05]  /*4800*/  @!P6 PRMT R0, R11, 0x7610, R0 ;  /* 0x000076100b00e816 */ /* 0x004fca0000000000 */
[----:B------:R0:W-:Y:S04]  /*4810*/  STL.S16 [R1+0x134], R0 ;  /* 0x0001340001007387 */ /* 0x0001e80000100600 */
[----:B0-----:R-:W2:Y:S01]  /*4820*/  LDL.LU R0, [R1+0x470] ;  /* 0x0004700001007983 */ /* 0x001ea20000300800 */
[----:B------:R-:W-:Y:S02]  /*4830*/  PRMT R35, RZ, 0x7610, R35 ;  /* 0x00007610ff237816 */ /* 0x000fe40000000023 */
[----:B------:R-:W-:Y:S01]  /*4840*/  PRMT R34, RZ, 0x7610, R34 ;  /* 0x00007610ff227816 */ /* 0x000fe20000000022 */
[----:B------:R0:W-:Y:S01]  /*4850*/  STL.S16 [R1+0x278], R19 ;  /* 0x0002781301007387 */ /* 0x0001e20000100600 */
[----:B------:R-:W-:Y:S02]  /*4860*/  @!P2 PRMT R35, R40, 0x7610, R35 ;  /* 0x000076102823a816 */ /* 0x000fe40000000023 */
[----:B------:R-:W-:Y:S01]  /*4870*/  @!P3 PRMT R34, R41, 0x7632, R34 ;  /* 0x000076322922b816 */ /* 0x000fe20000000022 */
[----:B0-----:R-:W-:-:S02]  /*4880*/  HFMA2 R19, -RZ, RZ, 0, 0 ;  /* 0x00000000ff137431 */ /* 0x001fc400000001ff */
[----:B------:R-:W-:Y:S01]  /*4890*/  STL.S16 [R1+0x28c], R35 ;  /* 0x00028c2301007387 */ /* 0x000fe20000100600 */
[----:B------:R-:W-:-:S03]  /*48a0*/  PRMT R25, RZ, 0x7610, R25 ;  /* 0x00007610ff197816 */ /* 0x000fc60000000019 */
[----:B------:R0:W-:Y:S04]  /*48b0*/  STL.S16 [R1+0x254], R34 ;  /* 0x0002542201007387 */ /* 0x0001e80000100600 */
[----:B------:R1:W4:Y:S01]  /*48c0*/  @!P1 LDG.E R19, desc[UR10][R6.64] ;  /* 0x0000000a06139981 */ /* 0x000322000c1e1900 */
[----:B------:R-:W-:-:S03]  /*48d0*/  @!P3 PRMT R25, R42, 0x7610, R25 ;  /* 0x000076102a19b816 */ /* 0x000fc60000000019 */
[----:B0-----:R-:W3:Y:S04]  /*48e0*/  LDL.LU.64 R34, [R1+0x110] ;  /* 0x0001100001227983 */ /* 0x001ee80000300a00 */
[----:B------:R-:W1:Y:S04]  /*48f0*/  LDL.LU R6, [R1+0x484] ;  /* 0x0004840001067983 */ /* 0x000e680000300800 */
[----:B------:R-:W-:Y:S04]  /*4900*/  STL.S16 [R1+0x280], R25 ;  /* 0x0002801901007387 */ /* 0x000fe80000100600 */
[----:B------:R0:W-:Y:S04]  /*4910*/  STL.S16 [R1+0x240], R24 ;  /* 0x0002401801007387 */ /* 0x0001e80000100600 */
[----:B0-----:R-:W4:Y:S01]  /*4920*/  LDL.LU.64 R24, [R1+0x258] ;  /* 0x0002580001187983 */ /* 0x001f220000300a00 */
[----:B--2---:R-:W-:-:S04]  /*4930*/  PRMT R0, RZ, 0x7610, R0 ;  /* 0x00007610ff007816 */ /* 0x004fc80000000000 */
[----:B------:R-:W-:-:S05]  /*4940*/  @!P0 PRMT R0, R44, 0x7610, R0 ;  /* 0x000076102c008816 */ /* 0x000fca0000000000 */
[----:B------:R0:W-:Y:S04]  /*4950*/  STL.S16 [R1+0x114], R0 ;  /* 0x0001140001007387 */ /* 0x0001e80000100600 */
[----:B0-----:R-:W2:Y:S04]  /*4960*/  LDL.LU R0, [R1+0x46c] ;  /* 0x00046c0001007983 */ /* 0x001ea80000300800 */
[----:B------:R0:W-:Y:S04]  /*4970*/  STL.S16 [R1+0x250], R20 ;  /* 0x0002501401007387 */ /* 0x0001e80000100600 */
[----:B------:R3:W-:Y:S01]  /*4980*/  STL [R1+0x18], R21 ;  /* 0x0000181501007387 */ /* 0x0007e20000100800 */
[----:B------:R-:W-:-:S03]  /*4990*/  LOP3.LUT P2, RZ, R43, 0x20, RZ, 0xc0, !PT ;  /* 0x000000202bff7812 */ /* 0x000fc6000784c0ff */
[----:B0-----:R-:W2:Y:S01]  /*49a0*/  LDL.LU R20, [R1+0x48c] ;  /* 0x00048c0001147983 */ /* 0x001ea20000300800 */
[----:B---3--:R-:W-:Y:S02]  /*49b0*/  PRMT R21, RZ, 0x7610, R21 ;  /* 0x00007610ff157816 */ /* 0x008fe40000000015 */
[----:B-1----:R-:W-:Y:S02]  /*49c0*/  PRMT R6, RZ, 0x7610, R6 ;  /* 0x00007610ff067816 */ /* 0x002fe40000000006 */
[----:B------:R-:W-:Y:S02]  /*49d0*/  @!P5 PRMT R21, R5, 0x7632, R21 ;  /* 0x000076320515d816 */ /* 0x000fe40000000015 */
[----:B------:R-:W-:-:S03]  /*49e0*/  @!P5 PRMT R6, R4, 0x7610, R6 ;  /* 0x000076100406d816 */ /* 0x000fc60000000006 */
[----:B------:R0:W-:Y:S04]  /*49f0*/  STL.S16 [R1+0x268], R21 ;  /* 0x0002681501007387 */ /* 0x0001e80000100600 */
[----:B------:R1:W-:Y:S01]  /*4a00*/  STL.S16 [R1+0x13c], R6 ;  /* 0x00013c0601007387 */ /* 0x0003e20000100600 */
[----:B0-----:R-:W-:-:S03]  /*4a10*/  HFMA2 R21, -RZ, RZ, 0, 0 ;  /* 0x00000000ff157431 */ /* 0x001fc600000001ff */
[----:B-1----:R-:W3:Y:S04]  /*4a20*/  LDL.LU.64 R6, [R1+0x118] ;  /* 0x0001180001067983 */ /* 0x002ee80000300a00 */
[----:B----4-:R0:W4:Y:S04]  /*4a30*/  @!P2 LDG.E R21, desc[UR10][R24.64] ;  /* 0x0000000a1815a981 */ /* 0x010128000c1e1900 */
[----:B------:R-:W0:Y:S01]  /*4a40*/  LDL.LU.64 R24, [R1+0x478] ;  /* 0x0004780001187983 */ /* 0x000e220000300a00 */
[----:B--2---:R-:W-:-:S04]  /*4a50*/  PRMT R0, RZ, 0x7610, R0 ;  /* 0x00007610ff007816 */ /* 0x004fc80000000000 */
[----:B------:R-:W-:-:S05]  /*4a60*/  @!P0 PRMT R0, R13, 0x7610, R0 ;  /* 0x000076100d008816 */ /* 0x000fca0000000000 */
[----:B------:R1:W-:Y:S04]  /*4a70*/  STL.S16 [R1+0x11c], R0 ;  /* 0x00011c0001007387 */ /* 0x0003e80000100600 */
[----:B-1----:R-:W2:Y:S01]  /*4a80*/  LDL.LU R0, [R1+0x464] ;  /* 0x0004640001007983 */ /* 0x002ea20000300800 */
[----:B------:R-:W-:-:S03]  /*4a90*/  LOP3.LUT R45, R45, 0xfffffffe, RZ, 0xc0, !PT ;  /* 0xfffffffe2d2d7812 */ /* 0x000fc600078ec0ff */
[----:B------:R1:W-:Y:S01]  /*4aa0*/  STL [R1+0x94], R20 ;  /* 0x0000941401007387 */ /* 0x0003e20000100800 */
[----:B------:R-:W-:-:S04]  /*4ab0*/  @P1 LOP3.LUT R45, R45, 0x1, RZ, 0xfc, !PT ;  /* 0x000000012d2d1812 */ /* 0x000fc800078efcff */
[----:B------:R-:W-:Y:S02]  /*4ac0*/  LOP3.LUT R45, R45, 0xfffffffd, RZ, 0xc0, !PT ;  /* 0xfffffffd2d2d7812 */ /* 0x000fe400078ec0ff */
[----:B-1----:R-:W-:Y:S02]  /*4ad0*/  MOV R20, RZ ;  /* 0x000000ff00147202 */ /* 0x002fe40000000f00 */
[----:B------:R-:W-:-:S04]  /*4ae0*/  @P2 LOP3.LUT R45, R45, 0x2, RZ, 0xfc, !PT ;  /* 0x000000022d2d2812 */ /* 0x000fc800078efcff */
[----:B------:R-:W4:Y:S01]  /*4af0*/  @!P2 LDG.E R20, desc[UR10][R34.64] ;  /* 0x0000000a2214a981 */ /* 0x000f22000c1e1900 */
[----:B------:R-:W-:Y:S02]  /*4b00*/  LOP3.LUT P2, RZ, R43, 0x100, RZ, 0xc0, !PT ;  /* 0x000001002bff7812 */ /* 0x000fe4000784c0ff */
[----:B0-----:R-:W-:Y:S01]  /*4b10*/  PRMT R24, RZ, 0x7610, R24 ;  /* 0x00007610ff187816 */ /* 0x001fe20000000018 */
[----:B------:R-:W4:Y:S03]  /*4b20*/  LDL.LU.64 R34, [R1+0x248] ;  /* 0x0002480001227983 */ /* 0x000f260000300a00 */
[----:B------:R-:W-:-:S05]  /*4b30*/  @!P6 PRMT R24, R10, 0x7632, R24 ;  /* 0x000076320a18e816 */ /* 0x000fca0000000018 */
[----:B------:R0:W-:Y:S04]  /*4b40*/  STL.S16 [R1+0x130], R24 ;  /* 0x0001301801007387 */ /* 0x0001e80000100600 */
[----:B0-----:R-:W3:Y:S01]  /*4b50*/  LDL.LU R24, [R1+0x474] ;  /* 0x0004740001187983 */ /* 0x001ee20000300800 */
[----:B--2---:R-:W-:-:S04]  /*4b60*/  PRMT R0, RZ, 0x7610, R0 ;  /* 0x00007610ff007816 */ /* 0x004fc80000000000 */
[----:B------:R-:W-:-:S05]  /*4b70*/  @!P2 PRMT R0, R15, 0x7610, R0 ;  /* 0x000076100f00a816 */ /* 0x000fca0000000000 */
[----:B------:R0:W-:Y:S04]  /*4b80*/  STL.S16 [R1+0x110], R0 ;  /* 0x0001100001007387 */ /* 0x0001e80000100600 */
[----:B0-----:R-:W2:Y:S01]  /*4b90*/  LDL.LU R0, [R1+0x45c] ;  /* 0x00045c0001007983 */ /* 0x001ea20000300800 */
[C---:B------:R-:W-:Y:S02]  /*4ba0*/  LOP3.LUT P1, RZ, R43.reuse, 0x80, RZ, 0xc0, !PT ;  /* 0x000000802bff7812 */ /* 0x040fe4000782c0ff */
[----:B------:R-:W-:Y:S01]  /*4bb0*/  LOP3.LUT P4, RZ, R43, 0x8, RZ, 0xc0, !PT ;  /* 0x000000082bff7812 */ /* 0x000fe2000788c0ff */
[----:B---3--:R0:W-:Y:S02]  /*4bc0*/  STL [R1+0x9c], R24 ;  /* 0x00009c1801007387 */ /* 0x0081e40000100800 */
[----:B0-----:R-:W-:-:S10]  /*4bd0*/  MOV R24, RZ ;  /* 0x000000ff00187202 */ /* 0x001fd40000000f00 */
[----:B------:R-:W3:Y:S04]  /*4be0*/  @!P4 LDG.E R24, desc[UR10][R6.64] ;  /* 0x0000000a0618c981 */ /* 0x000ee8000c1e1900 */
[----:B------:R-:W3:Y:S01]  /*4bf0*/  LDL.LU.64 R6, [R1+0x218] ;  /* 0x0002180001067983 */ /* 0x000ee20000300a00 */
[----:B--2---:R-:W-:-:S04]  /*4c00*/  PRMT R0, RZ, 0x7610, R0 ;  /* 0x00007610ff007816 */ /* 0x004fc80000000000 */
[----:B------:R-:W-:-:S05]  /*4c10*/  @!P1 PRMT R0, R16, 0x7610, R0 ;  /* 0x0000761010009816 */ /* 0x000fca0000000000 */
[----:B------:R0:W-:Y:S04]  /*4c20*/  STL.S16 [R1+0x218], R0 ;  /* 0x0002180001007387 */ /* 0x0001e80000100600 */
[----:B0-----:R-:W2:Y:S04]  /*4c30*/  LDL.LU R0, [R1+0x458] ;  /* 0x0004580001007983 */ /* 0x001ea80000300800 */
[----:B------:R0:W-:Y:S01]  /*4c40*/  STL [R1+0x1c], R23 ;  /* 0x00001c1701007387 */ /* 0x0001e20000100800 */
[----:B------:R-:W-:Y:S02]  /*4c50*/  LOP3.LUT P3, RZ, R43, 0x10, RZ, 0xc0, !PT ;  /* 0x000000102bff7812 */ /* 0x000fe4000786c0ff */
[----:B0-----:R-:W-:-:S04]  /*4c60*/  PRMT R23, RZ, 0x7610, R23 ;  /* 0x00007610ff177816 */ /* 0x001fc80000000017 */
[----:B------:R-:W-:-:S05]  /*4c70*/  @!P6 PRMT R23, R11, 0x7632, R23 ;  /* 0x000076320b17e816 */ /* 0x000fca0000000017 */
[----:B------:R0:W-:Y:S02]  /*4c80*/  STL.S16 [R1+0x258], R23 ;  /* 0x0002581701007387 */ /* 0x0001e40000100600 */
[----:B0-----:R-:W-:-:S06]  /*4c90*/  HFMA2 R23, -RZ, RZ, 0, 0 ;  /* 0x00000000ff177431 */ /* 0x001fcc00000001ff */
[----:B----4-:R-:W4:Y:S04]  /*4ca0*/  @!P3 LDG.E R23, desc[UR10][R34.64] ;  /* 0x0000000a2217b981 */ /* 0x010f28000c1e1900 */
[----:B------:R-:W3:Y:S01]  /*4cb0*/  LDL.LU.64 R34, [R1+0x230] ;  /* 0x0002300001227983 */ /* 0x000ee20000300a00 */
[----:B--2---:R-:W-:-:S04]  /*4cc0*/  PRMT R0, RZ, 0x7610, R0 ;  /* 0x00007610ff007816 */ /* 0x004fc80000000000 */
[----:B------:R-:W-:-:S05]  /*4cd0*/  @!P1 PRMT R0, R17, 0x7610, R0 ;  /* 0x0000761011009816 */ /* 0x000fca0000000000 */
[----:B------:R0:W-:Y:S04]  /*4ce0*/  STL.S16 [R1+0x230], R0 ;  /* 0x0002300001007387 */ /* 0x0001e80000100600 */
[----:B0-----:R-:W2:Y:S04]  /*4cf0*/  LDL.LU R0, [R1+0x450] ;  /* 0x0004500001007983 */ /* 0x001ea80000300800 */
[----:B------:R0:W-:Y:S04]  /*4d00*/  STL [R1+0x454], R30 ;  /* 0x0004541e01007387 */ /* 0x0001e80000100800 */
[----:B------:R1:W-:Y:S01]  /*4d10*/  STL [R1+0x28], R29 ;  /* 0x0000281d01007387 */ /* 0x0003e20000100800 */
[----:B0-----:R-:W-:-:S02]  /*4d20*/  PRMT R30, RZ, 0x7610, R30 ;  /* 0x00007610ff1e7816 */ /* 0x001fc4000000001e */
[----:B-1----:R-:W-:Y:S02]  /*4d30*/  PRMT R29, RZ, 0x7610, R29 ;  /* 0x00007610ff1d7816 */ /* 0x002fe4000000001d */
[----:B------:R-:W-:Y:S02]  /*4d40*/  @!P1 PRMT R30, R16, 0x7632, R30 ;  /* 0x00007632101e9816 */ /* 0x000fe4000000001e */
[----:B------:R-:W-:Y:S02]  /*4d50*/  @!P1 PRMT R29, R17, 0x7632, R29 ;  /* 0x00007632111d9816 */ /* 0x000fe4000000001d */
[----:B------:R-:W-:Y:S01]  /*4d60*/  LOP3.LUT P1, RZ, R45, 0x1, RZ, 0xc0, !PT ;  /* 0x000000012dff7812 */ /* 0x000fe2000782c0ff */
[----:B------:R0:W-:Y:S02]  /*4d70*/  STL [R1+0x98], R22 ;  /* 0x0000981601007387 */ /* 0x0001e40000100800 */
[----:B0-----:R-:W-:-:S06]  /*4d80*/  MOV R22, RZ ;  /* 0x000000ff00167202 */ /* 0x001fcc0000000f00 */
[----:B------:R-:W4:Y:S04]  /*4d90*/  @!P3 LDG.E R22, desc[UR10][R2.64] ;  /* 0x0000000a0216b981 */ /* 0x000f28000c1e1900 */
[----:B------:R-:W3:Y:S01]  /*4da0*/  LDL.LU.64 R2, [R1+0x238] ;  /* 0x0002380001027983 */ /* 0x000ee20000300a00 */
[----:B--2---:R-:W-:-:S04]  /*4db0*/  PRMT R0, RZ, 0x7610, R0 ;  /* 0x00007610ff007816 */ /* 0x004fc80000000000 */
[----:B------:R-:W-:-:S05]  /*4dc0*/  @!P1 PRMT R0, R18, 0x7610, R0 ;  /* 0x0000761012009816 */ /* 0x000fca0000000000 */
[----:B------:R0:W-:Y:S04]  /*4dd0*/  STL.S16 [R1+0x238], R0 ;  /* 0x0002380001007387 */ /* 0x0001e80000100600 */
[----:B0-----:R-:W2:Y:S04]  /*4de0*/  LDL.LU R0, [R1+0x44c] ;  /* 0x00044c0001007983 */ /* 0x001ea80000300800 */
[----:B------:R0:W-:Y:S02]  /*4df0*/  STL [R1+0x468], R28 ;  /* 0x0004681c01007387 */ /* 0x0001e40000100800 */
[----:B0-----:R-:W-:-:S04]  /*4e00*/  PRMT R28, RZ, 0x7610, R28 ;  /* 0x00007610ff1c7816 */ /* 0x001fc8000000001c */
[----:B------:R-:W-:-:S05]  /*4e10*/  @!P0 PRMT R28, R44, 0x7632, R28 ;  /* 0x000076322c1c8816 */ /* 0x000fca000000001c */
[----:B------:R0:W-:Y:S04]  /*4e20*/  STL.S16 [R1+0x118], R28 ;  /* 0x0001181c01007387 */ /* 0x0001e80000100600 */
[----:B0-----:R-:W4:Y:S04]  /*4e30*/  LDL.LU R28, [R1+0x468] ;  /* 0x00046800011c7983 */ /* 0x001f280000300800 */
[----:B------:R-:W-:Y:S04]  /*4e40*/  STL [R1+0x3f4], R40 ;  /* 0x0003f42801007387 */ /* 0x000fe80000100800 */
[----:B------:R0:W-:Y:S02]  /*4e50*/  STL.64 [R1+0x400], R40 ;  /* 0x0004002801007387 */ /* 0x0001e40000100a00 */
[----:B0-----:R-:W-:-:S02]  /*4e60*/  PRMT R41, RZ, 0x7610, R41 ;  /* 0x00007610ff297816 */ /* 0x001fc40000000029 */
[----:B------:R-:W-:Y:S02]  /*4e70*/  PRMT R40, RZ, 0x7610, R40 ;  /* 0x00007610ff287816 */ /* 0x000fe40000000028 */
[----:B------:R-:W-:Y:S02]  /*4e80*/  @!P5 PRMT R41, R5, 0x7610, R41 ;  /* 0x000076100529d816 */ /* 0x000fe40000000029 */
[----:B------:R-:W-:-:S03]  /*4e90*/  @!P6 PRMT R40, R10, 0x7610, R40 ;  /* 0x000076100a28e816 */ /* 0x000fc60000000028 */
[----:B------:R-:W-:Y:S04]  /*4ea0*/  STL.S16 [R1+0x264], R41 ;  /* 0x0002642901007387 */ /* 0x000fe80000100600 */
[----:B------:R0:W-:Y:S04]  /*4eb0*/  STL.S16 [R1+0x12c], R40 ;  /* 0x00012c2801007387 */ /* 0x0001e80000100600 */
[----:B0-----:R-:W3:Y:S01]  /*4ec0*/  LDL.LU.64 R40, [R1+0x220] ;  /* 0x0002200001287983 */ /* 0x001ee20000300a00 */
[----:B--2---:R-:W-:-:S04]  /*4ed0*/  PRMT R0, RZ, 0x7610, R0 ;  /* 0x00007610ff007816 */ /* 0x004fc80000000000 */
[----:B------:R-:W-:-:S05]  /*4ee0*/  @!P1 PRMT R0, R18, 0x7632, R0 ;  /* 0x0000763212009816 */ /* 0x000fca0000000000 */
[----:B------:R0:W-:Y:S04]  /*4ef0*/  STL.S16 [R1+0x26c], R0 ;  /* 0x00026c0001007387 */ /* 0x0001e80000100600 */
[----:B0-----:R-:W2:Y:S04]  /*4f00*/  LDL.LU R0, [R1+0x448] ;  /* 0x0004480001007983 */ /* 0x001ea80000300800 */
[----:B------:R0:W-:Y:S04]  /*4f10*/  STL [R1+0x460], R27 ;  /* 0x0004601b01007387 */ /* 0x0001e80000100800 */
[----:B------:R1:W-:Y:S01]  /*4f20*/  STL [R1+0x24], R12 ;  /* 0x0000240c01007387 */ /* 0x0003e20000100800 */
[----:B0-----:R-:W-:-:S02]  /*4f30*/  PRMT R27, RZ, 0x7610, R27 ;  /* 0x00007610ff1b7816 */ /* 0x001fc4000000001b */
[----:B----4-:R-:W-:Y:S02]  /*4f40*/  PRMT R28, RZ, 0x7610, R28 ;  /* 0x00007610ff1c7816 */ /* 0x010fe4000000001c */
[----:B-1----:R-:W-:Y:S02]  /*4f50*/  PRMT R12, RZ, 0x7610, R12 ;  /* 0x00007610ff0c7816 */ /* 0x002fe4000000000c */
[C---:B------:R-:W-:Y:S02]  /*4f60*/  @!P2 PRMT R27, R14.reuse, 0x7632, R27 ;  /* 0x000076320e1ba816 */ /* 0x040fe4000000001b */
[----:B------:R-:W-:Y:S02]  /*4f70*/  @!P2 PRMT R12, R14, 0x7610, R12 ;  /* 0x000076100e0ca816 */ /* 0x000fe4000000000c */
[----:B------:R-:W-:Y:S02]  /*4f80*/  @!P2 PRMT R28, R15, 0x7632, R28 ;  /* 0x000076320f1ca816 */ /* 0x000fe4000000001c */
[----:B------:R-:W-:Y:S01]  /*4f90*/  LOP3.LUT P2, RZ, R45, 0x2, RZ, 0xc0, !PT ;  /* 0x000000022dff7812 */ /* 0x000fe2000784c0ff */
[----:B------:R0:W-:Y:S01]  /*4fa0*/  STL [R1+0x20], R26 ;  /* 0x0000201a01007387 */ /* 0x0001e20000100800 */
[----:B------:R-:W-:-:S02]  /*4fb0*/  LOP3.LUT P5, RZ, R43, 0x4, RZ, 0xc0, !PT ;  /* 0x000000042bff7812 */ /* 0x000fc400078ac0ff */
[----:B0-----:R-:W-:-:S04]  /*4fc0*/  PRMT R26, RZ, 0x7610, R26 ;  /* 0x00007610ff1a7816 */ /* 0x001fc8000000001a */
[----:B------:R-:W-:Y:S01]  /*4fd0*/  @!P0 PRMT R26, R13, 0x7632, R26 ;  /* 0x000076320d1a8816 */ /* 0x000fe2000000001a */
[----:B------:R0:W-:Y:S04]  /*4fe0*/  STL.S16 [R1+0x234], R30 ;  /* 0x0002341e01007387 */ /* 0x0001e80000100600 */
[----:B------:R1:W-:Y:S04]  /*4ff0*/  STL.S16 [R1+0x120], R26 ;  /* 0x0001201a01007387 */ /* 0x0003e80000100600 */
[----:B0-----:R-:W4:Y:S01]  /*5000*/  LDL.LU R30, [R1+0x454] ;  /* 0x00045400011e7983 */ /* 0x001f220000300800 */
[----:B-1----:R-:W-:-:S06]  /*5010*/  MOV R26, RZ ;  /* 0x000000ff001a7202 */ /* 0x002fcc0000000f00 */
[----:B---3--:R-:W3:Y:S04]  /*5020*/  @!P5 LDG.E R26, desc[UR10][R40.64] ;  /* 0x0000000a281ad981 */ /* 0x008ee8000c1e1900 */
[----:B------:R-:W3:Y:S01]  /*5030*/  LDL.LU.64 R40, [R1+0x200] ;  /* 0x0002000001287983 */ /* 0x000ee20000300a00 */
[----:B--2---:R-:W-:-:S04]  /*5040*/  PRMT R0, RZ, 0x7610, R0 ;  /* 0x00007610ff007816 */ /* 0x004fc80000000000 */
[----:B------:R-:W-:-:S05]  /*5050*/  @!P2 PRMT R0, R21, 0x7610, R0 ;  /* 0x000076101500a816 */ /* 0x000fca0000000000 */
[----:B------:R0:W-:Y:S04]  /*5060*/  STL.S16 [R1+0x298], R0 ;  /* 0x0002980001007387 */ /* 0x0001e80000100600 */
[----:B0-----:R-:W2:Y:S01]  /*5070*/  LDL.LU R0, [R1+0x434] ;  /* 0x0004340001007983 */ /* 0x001ea20000300800 */
[----:B------:R-:W-:-:S03]  /*5080*/  LOP3.LUT P0, RZ, R43, 0x1, RZ, 0xc0, !PT ;  /* 0x000000012bff7812 */ /* 0x000fc6000780c0ff */
[----:B------:R0:W-:Y:S04]  /*5090*/  STL.S16 [R1+0x220], R27 ;  /* 0x0002201b01007387 */ /* 0x0001e80000100600 */
[----:B0-----:R-:W2:Y:S04]  /*50a0*/  LDL.LU R27, [R1+0x460] ;  /* 0x00046000011b7983 */ /* 0x001ea80000300800 */
[----:B----4-:R0:W-:Y:S02]  /*50b0*/  STL [R1+0xa8], R30 ;  /* 0x0000a81e01007387 */ /* 0x0101e40000100800 */
[----:B0-----:R-:W-:-:S06]  /*50c0*/  MOV R30, RZ ;  /* 0x000000ff001e7202 */ /* 0x001fcc0000000f00 */
[----:B---3--:R-:W3:Y:S04]  /*50d0*/  @!P0 LDG.E R30, desc[UR10][R40.64] ;  /* 0x0000000a281e8981 */ /* 0x008ee8000c1e1900 */
[----:B------:R-:W4:Y:S01]  /*50e0*/  LDL.LU.64 R40, [R1+0x1e0] ;  /* 0x0001e00001287983 */ /* 0x000f220000300a00 */
[----:B--2---:R-:W-:-:S04]  /*50f0*/  PRMT R0, RZ, 0x7610, R0 ;  /* 0x00007610ff007816 */ /* 0x004fc80000000000 */
[----:B------:R-:W-:-:S05]  /*5100*/  @!P3 PRMT R0, R22, 0x7610, R0 ;  /* 0x000076101600b816 */ /* 0x000fca0000000000 */
[----:B------:R0:W-:Y:S04]  /*5110*/  STL.S16 [R1+0x1e0], R0 ;  /* 0x0001e00001007387 */ /* 0x0001e80000100600 */
[----:B0-----:R-:W2:Y:S04]  /*5120*/  LDL.LU R0, [R1+0x430] ;  /* 0x0004300001007983 */ /* 0x001ea80000300800 */
[----:B------:R0:W-:Y:S02]  /*5130*/  STL [R1+0xa4], R27 ;  /* 0x0000a41b01007387 */ /* 0x0001e40000100800 */
[----:B0-----:R-:W-:-:S06]  /*5140*/  HFMA2 R27, -RZ, RZ, 0, 0 ;  /* 0x00000000ff1b7431 */ /* 0x001fcc00000001ff */
[----:B------:R-:W3:Y:S04]  /*5150*/  @!P5 LDG.E R27, desc[UR10][R34.64] ;  /* 0x0000000a221bd981 */ /* 0x000ee8000c1e1900 */
[----:B------:R-:W4:Y:S01]  /*5160*/  LDL.LU.64 R34, [R1+0x1f8] ;  /* 0x0001f80001227983 */ /* 0x000f220000300a00 */
[----:B--2---:R-:W-:-:S04]  /*5170*/  PRMT R0, RZ, 0x7610, R0 ;  /* 0x00007610ff007816 */ /* 0x004fc80000000000 */
[----:B------:R-:W-:-:S05]  /*5180*/  @!P3 PRMT R0, R23, 0x7610, R0 ;  /* 0x000076101700b816 */ /* 0x000fca0000000000 */
[----:B------:R0:W-:Y:S04]  /*5190*/  STL.S16 [R1+0x2d0], R0 ;  /* 0x0002d00001007387 */ /* 0x0001e80000100600 */
[----:B0-----:R-:W2:Y:S04]  /*51a0*/  LDL.LU R0, [R1+0x428] ;  /* 0x0004280001007983 */ /* 0x001ea80000300800 */
[----:B------:R0:W-:Y:S02]  /*51b0*/  STL [R1+0x2c], R31 ;  /* 0x00002c1f01007387 */ /* 0x0001e40000100800 */
[----:B0-----:R-:W-:-:S04]  /*51c0*/  PRMT R31, RZ, 0x7610, R31 ;  /* 0x00007610ff1f7816 */ /* 0x001fc8000000001f */
[----:B------:R-:W-:Y:S01]  /*51d0*/  @!P1 PRMT R31, R19, 0x7632, R31 ;  /* 0x00007632131f9816 */ /* 0x000fe2000000001f */
[----:B------:R-:W-:Y:S04]  /*51e0*/  STL [R1+0x414], R38 ;  /* 0x0004142601007387 */ /* 0x000fe80000100800 */
[----:B------:R0:W-:Y:S04]  /*51f0*/  STL.64 [R1+0x420], R38 ;  /* 0x0004202601007387 */ /* 0x0001e80000100a00 */
[----:B------:R1:W-:Y:S01]  /*5200*/  STL.S16 [R1+0x294], R31 ;  /* 0x0002941f01007387 */ /* 0x0003e20000100600 */
[----:B0-----:R-:W-:Y:S01]  /*5210*/  PRMT R39, RZ, 0x7610, R39 ;  /* 0x00007610ff277816 */ /* 0x001fe20000000027 */
[----:B-1----:R-:W-:Y:S01]  /*5220*/  HFMA2 R31, -RZ, RZ, 0, 0 ;  /* 0x00000000ff1f7431 */ /* 0x002fe200000001ff */
[----:B------:R-:W-:-:S02]  /*5230*/  PRMT R38, RZ, 0x7610, R38 ;  /* 0x00007610ff267816 */ /* 0x000fc40000000026 */
[----:B------:R-:W-:Y:S02]  /*5240*/  @!P1 PRMT R39, R19, 0x7610, R39 ;  /* 0x0000761013279816 */ /* 0x000fe40000000027 */
[----:B------:R-:W-:Y:S01]  /*5250*/  @!P2 PRMT R38, R20, 0x7610, R38 ;  /* 0x000076101426a816 */ /* 0x000fe20000000026 */
[----:B----4-:R0:W4:Y:S04]  /*5260*/  @!P0 LDG.E R31, desc[UR10][R34.64] ;  /* 0x0000000a221f8981 */ /* 0x010128000c1e1900 */
[----:B------:R1:W-:Y:S04]  /*5270*/  STL [R1+0x42c], R36 ;  /* 0x00042c2401007387 */ /* 0x0003e80000100800 */
[----:B------:R3:W-:Y:S04]  /*5280*/  STL [R1+0xa0], R25 ;  /* 0x0000a01901007387 */ /* 0x0007e80000100800 */
[----:B------:R-:W4:Y:S01]  /*5290*/  LDL.LU.64 R34, [R1+0x440] ;  /* 0x0004400001227983 */ /* 0x000f220000300a00 */
[----:B-1----:R-:W-:-:S03]  /*52a0*/  PRMT R36, RZ, 0x7610, R36 ;  /* 0x00007610ff247816 */ /* 0x002fc60000000024 */
[----:B------:R-:W-:Y:S01]  /*52b0*/  STL.S16 [R1+0x24c], R39 ;  /* 0x00024c2701007387 */ /* 0x000fe20000100600 */
[----:B---3--:R-:W-:-:S03]  /*52c0*/  HFMA2 R25, -RZ, RZ, 0, 0 ;  /* 0x00000000ff197431 */ /* 0x008fc600000001ff */
[----:B------:R1:W-:Y:S01]  /*52d0*/  STL.S16 [R1+0x27c], R38 ;  /* 0x00027c2601007387 */ /* 0x0003e20000100600 */
[----:B------:R-:W-:-:S03]  /*52e0*/  @!P3 PRMT R36, R22, 0x7632, R36 ;  /* 0x000076321624b816 */ /* 0x000fc60000000024 */
[----:B------:R-:W3:Y:S04]  /*52f0*/  @!P4 LDG.E R25, desc[UR10][R2.64] ;  /* 0x0000000a0219c981 */ /* 0x000ee8000c1e1900 */
[----:B-1----:R-:W3:Y:S04]  /*5300*/  LDL.LU.64 R38, [R1+0x1d0] ;  /* 0x0001d00001267983 */ /* 0x002ee80000300a00 */
[----:B------:R1:W-:Y:S04]  /*5310*/  STL.S16 [R1+0x2d4], R36 ;  /* 0x0002d42401007387 */ /* 0x0003e80000100600 */
[----:B------:R-:W-:Y:S01]  /*5320*/  STL [R1+0x30], R33 ;  /* 0x0000302101007387 */ /* 0x000fe20000100800 */
[----:B------:R-:W-:-:S03]  /*5330*/  LOP3.LUT P6, RZ, R43, 0x2, RZ, 0xc0, !PT ;  /* 0x000000022bff7812 */ /* 0x000fc600078cc0ff */
[----:B------:R-:W3:Y:S04]  /*5340*/  LDL.LU.64 R2, [R1+0x208] ;  /* 0x0002080001027983 */ /* 0x000ee80000300a00 */
[----:B-1----:R-:W3:Y:S01]  /*5350*/  LDL.LU R36, [R1+0x42c] ;  /* 0x00042c0001247983 */ /* 0x002ee20000300800 */
[----:B--2---:R-:W-:-:S04]  /*5360*/  PRMT R0, RZ, 0x7610, R0 ;  /* 0x00007610ff007816 */ /* 0x004fc80000000000 */
[----:B------:R-:W-:-:S05]  /*5370*/  @!P4 PRMT R0, R24, 0x7610, R0 ;  /* 0x000076101800c816 */ /* 0x000fca0000000000 */
[----:B------:R1:W-:Y:S04]  /*5380*/  STL.S16 [R1+0x1d0], R0 ;  /* 0x0001d00001007387 */ /* 0x0003e80000100600 */
[----:B-1----:R-:W2:Y:S04]  /*5390*/  LDL.LU R0, [R1+0x418] ;  /* 0x0004180001007983 */ /* 0x002ea80000300800 */
[----:B----4-:R1:W-:Y:S01]  /*53a0*/  STL [R1+0x34], R35 ;  /* 0x0000342301007387 */ /* 0x0103e20000100800 */
[----:B0-----:R-:W-:Y:S02]  /*53b0*/  PRMT R34, RZ, 0x7610, R34 ;  /* 0x00007610ff227816 */ /* 0x001fe40000000022 */
[----:B-1----:R-:W-:-:S04]  /*53c0*/  PRMT R35, RZ, 0x7610, R35 ;  /* 0x00007610ff237816 */ /* 0x002fc80000000023 */
[----:B------:R-:W-:Y:S02]  /*53d0*/  @!P3 PRMT R35, R23, 0x7632, R35 ;  /* 0x000076321723b816 */ /* 0x000fe40000000023 */
[----:B------:R-:W-:Y:S02]  /*53e0*/  LOP3.LUT P3, RZ, R43, 0x20000000, RZ, 0xc0, !PT ;  /* 0x200000002bff7812 */ /* 0x000fe4000786c0ff */
[----:B------:R-:W-:-:S05]  /*53f0*/  @!P2 PRMT R34, R20, 0x7632, R34 ;  /* 0x000076321422a816 */ /* 0x000fca0000000022 */
[----:B------:R0:W-:Y:S04]  /*5400*/  STL.S16 [R1+0x2b0], R34 ;  /* 0x0002b02201007387 */ /* 0x0001e80000100600 */
[----:B0-----:R-:W4:Y:S04]  /*5410*/  LDL.LU R34, [R1+0x438] ;  /* 0x0004380001227983 */ /* 0x001f280000300800 */
[----:B---3--:R0:W-:Y:S02]  /*5420*/  STL [R1+0xb4], R36 ;  /* 0x0000b42401007387 */ /* 0x0081e40000100800 */
[----:B0-----:R-:W-:-:S06]  /*5430*/  HFMA2 R36, -RZ, RZ, 0, 0 ;  /* 0x00000000ff247431 */ /* 0x001fcc00000001ff */
[----:B------:R0:W3:Y:S04]  /*5440*/  @!P3 LDG.E R36, desc[UR10][R38.64] ;  /* 0x0000000a2624b981 */ /* 0x0000e8000c1e1900 */
[----:B------:R-:W0:Y:S01]  /*5450*/  LDL.LU.64 R38, [R1+0x420] ;  /* 0x0004200001267983 */ /* 0x000e220000300a00 */
[----:B--2---:R-:W-:-:S04]  /*5460*/  PRMT R0, RZ, 0x7610, R0 ;  /* 0x00007610ff007816 */ /* 0x004fc80000000000 */
[----:B------:R-:W-:-:S05]  /*5470*/  @!P4 PRMT R0, R25, 0x7610, R0 ;  /* 0x000076101900c816 */ /* 0x000fca0000000000 */
[----:B------:R1:W-:Y:S04]  /*5480*/  STL.S16 [R1+0x1d4], R0 ;  /* 0x0001d40001007387 */ /* 0x0003e80000100600 */
[----:B-1----:R-:W2:Y:S01]  /*5490*/  LDL.LU R0, [R1+0x410] ;  /* 0x0004100001007983 */ /* 0x002ea20000300800 */
[----:B------:R-:W-:-:S04]  /*54a0*/  PRMT R33, RZ, 0x7610, R33 ;  /* 0x00007610ff217816 */ /* 0x000fc80000000021 */
[----:B------:R-:W-:Y:S02]  /*54b0*/  @!P2 PRMT R33, R21, 0x7632, R33 ;  /* 0x000076321521a816 */ /* 0x000fe40000000021 */
[----:B------:R-:W-:Y:S01]  /*54c0*/  LOP3.LUT P2, RZ, R43, 0x40000000, RZ, 0xc0, !PT ;  /* 0x400000002bff7812 */ /* 0x000fe2000784c0ff */
[----:B------:R1:W-:Y:S02]  /*54d0*/  STL.S16 [R1+0x224], R28 ;  /* 0x0002241c01007387 */ /* 0x0003e40000100600 */
[----:B-1----:R-:W-:-:S06]  /*54e0*/  MOV R28, RZ ;  /* 0x000000ff001c7202 */ /* 0x002fcc0000000f00 */
[----:B------:R-:W3:Y:S04]  /*54f0*/  @!P6 LDG.E R28, desc[UR10][R6.64] ;  /* 0x0000000a061ce981 */ /* 0x000ee8000c1e1900 */
[----:B------:R-:W3:Y:S04]  /*5500*/  LDL.LU.64 R6, [R1+0x1f0] ;  /* 0x0001f00001067983 */ /* 0x000ee80000300a00 */
[----:B----4-:R1:W-:Y:S02]  /*5510*/  STL [R1+0xb0], R34 ;  /* 0x0000b02201007387 */ /* 0x0103e40000100800 */
[----:B-1----:R-:W-:-:S06]  /*5520*/  MOV R34, RZ ;  /* 0x000000ff00227202 */ /* 0x002fcc0000000f00 */
[----:B------:R-:W4:Y:S04]  /*5530*/  @!P2 LDG.E R34, desc[UR10][R40.64] ;  /* 0x0000000a2822a981 */ /* 0x000f28000c1e1900 */
[----:B------:R-:W4:Y:S01]  /*5540*/  LDL.LU.64 R40, [R1+0x1b8] ;  /* 0x0001b80001287983 */ /* 0x000f220000300a00 */
[----:B0-----:R-:W-:-:S04]  /*5550*/  PRMT R38, RZ, 0x7610, R38 ;  /* 0x00007610ff267816 */ /* 0x001fc80000000026 */
[----:B------:R-:W-:-:S05]  /*5560*/  @!P4 PRMT R38, R24, 0x7632, R38 ;  /* 0x000076321826c816 */ /* 0x000fca0000000026 */
[----:B------:R0:W-:Y:S04]  /*5570*/  STL.S16 [R1+0x2f8], R38 ;  /* 0x0002f82601007387 */ /* 0x0001e80000100600 */
[----:B0-----:R-:W4:Y:S01]  /*5580*/  LDL.LU R38, [R1+0x414] ;  /* 0x0004140001267983 */ /* 0x001f220000300800 */
[----:B--2---:R-:W-:-:S04]  /*5590*/  PRMT R0, RZ, 0x7610, R0 ;  /* 0x00007610ff007816 */ /* 0x004fc80000000000 */
[----:B------:R-:W-:-:S05]  /*55a0*/  @!P5 PRMT R0, R26, 0x7610, R0 ;  /* 0x000076101a00d816 */ /* 0x000fca0000000000 */
[----:B------:R0:W-:Y:S04]  /*55b0*/  STL.S16 [R1+0x1b8], R0 ;  /* 0x0001b80001007387 */ /* 0x0001e80000100600 */
[----:B0-----:R-:W2:Y:S04]  /*55c0*/  LDL.LU R0, [R1+0x3f8] ;  /* 0x0003f80001007983 */ /* 0x001ea80000300800 */
[----:B------:R0:W-:Y:S02]  /*55d0*/  STL [R1+0x38], R37 ;  /* 0x0000382501007387 */ /* 0x0001e40000100800 */
[----:B0-----:R-:W-:-:S04]  /*55e0*/  PRMT R37, RZ, 0x7610, R37 ;  /* 0x00007610ff257816 */ /* 0x001fc80000000025 */
[----:B------:R-:W-:Y:S02]  /*55f0*/  @!P4 PRMT R37, R25, 0x7632, R37 ;  /* 0x000076321925c816 */ /* 0x000fe40000000025 */
[C---:B------:R-:W-:Y:S01]  /*5600*/  LOP3.LUT P4, RZ, R43.reuse, 0x10000000, RZ, 0xc0, !PT ;  /* 0x100000002bff7812 */ /* 0x040fe2000788c0ff */
[----:B------:R0:W-:Y:S01]  /*5610*/  STL.S16 [R1+0x248], R29 ;  /* 0x0002481d01007387 */ /* 0x0001e20000100600 */
[----:B------:R-:W-:Y:S01]  /*5620*/  LOP3.LUT P1, RZ, R43, 0x80000000, RZ, 0xc0, !PT ;  /* 0x800000002bff7812 */ /* 0x000fe2000782c0ff */
[----:B0-----:R-:W-:Y:S02]  /*5630*/  HFMA2 R29, -RZ, RZ, 0, 0 ;  /* 0x00000000ff1d7431 */ /* 0x001fe400000001ff */
[----:B------:R0:W-:Y:S04]  /*5640*/  STL [R1+0xac], R32 ;  /* 0x0000ac2001007387 */ /* 0x0001e80000100800 */
[----:B------:R-:W2:Y:S01]  /*5650*/  @!P6 LDG.E R29, desc[UR10][R2.64] ;  /* 0x0000000a021de981 */ /* 0x000ea2000c1e1900 */
[----:B0-----:R-:W-:-:S03]  /*5660*/  MOV R32, RZ ;  /* 0x000000ff00207202 */ /* 0x001fc60000000f00 */
[----:B------:R-:W2:Y:S04]  /*5670*/  LDL.LU.64 R2, [R1+0x1e8] ;  /* 0x0001e80001027983 */ /* 0x000ea80000300a00 */
[----:B---3--:R-:W3:Y:S04]  /*5680*/  @!P1 LDG.E R32, desc[UR10][R6.64] ;  /* 0x0000000a06209981 */ /* 0x008ee8000c1e1900 */
[----:B------:R-:W3:Y:S04]  /*5690*/  LDL.LU.64 R6, [R1+0x1d8] ;  /* 0x0001d80001067983 */ /* 0x000ee80000300a00 */
[----:B----4-:R0:W-:Y:S02]  /*56a0*/  STL [R1+0xb8], R38 ;  /* 0x0000b82601007387 */ /* 0x0101e40000100800 */
[----:B0-----:R-:W-:-:S06]  /*56b0*/  HFMA2 R38, -RZ, RZ, 0, 0 ;  /* 0x00000000ff267431 */ /* 0x001fcc00000001ff */
[----:B------:R-:W4:Y:S04]  /*56c0*/  @!P4 LDG.E R38, desc[UR10][R40.64] ;  /* 0x0000000a2826c981 */ /* 0x000f28000c1e1900 */
[----:B------:R-:W4:Y:S01]  /*56d0*/  LDL.LU.64 R40, [R1+0x400] ;  /* 0x0004000001287983 */ /* 0x000f220000300a00 */
[----:B--2---:R-:W-:-:S04]  /*56e0*/  PRMT R0, RZ, 0x7610, R0 ;  /* 0x00007610ff007816 */ /* 0x004fc80000000000 */
[----:B------:R-:W-:-:S05]  /*56f0*/  @!P5 PRMT R0, R27, 0x7610, R0 ;  /* 0x000076101b00d816 */ /* 0x000fca0000000000 */
[----:B------:R0:W-:Y:S04]  /*5700*/  STL.S16 [R1+0x1bc], R0 ;  /* 0x0001bc0001007387 */ /* 0x0001e80000100600 */
[----:B0-----:R-:W2:Y:S04]  /*5710*/  LDL.LU R0, [R1+0x3f0] ;  /* 0x0003f00001007983 */ /* 0x001ea80000300800 */
[----:B------:R0:W-:Y:S02]  /*5720*/  STL.S16 [R1+0x2b8], R33 ;  /* 0x0002b82101007387 */ /* 0x0001e40000100600 */
[----:B0-----:R-:W-:-:S02]  /*5730*/  HFMA2 R33, -RZ, RZ, 0, 0 ;  /* 0x00000000ff217431 */ /* 0x001fc400000001ff */
[----:B------:R0:W-:Y:S02]  /*5740*/  STL.S16 [R1+0x2e8], R35 ;  /* 0x0002e82301007387 */ /* 0x0001e40000100600 */
[----:B0-----:R-:W-:Y:S02]  /*5750*/  HFMA2 R35, -RZ, RZ, 0, 0 ;  /* 0x00000000ff237431 */ /* 0x001fe400000001ff */
[----:B------:R-:W2:Y:S04]  /*5760*/  @!P1 LDG.E R33, desc[UR10][R2.64] ;  /* 0x0000000a02219981 */ /* 0x000ea8000c1e1900 */
[----:B------:R-:W2:Y:S04]  /*5770*/  LDL.LU.64 R2, [R1+0x1c8] ;  /* 0x0001c80001027983 */ /* 0x000ea80000300a00 */
[----:B---3--:R0:W3:Y:S02]  /*5780*/  @!P2 LDG.E R35, desc[UR10][R6.64] ;  /* 0x0000000a0623a981 */ /* 0x0080e4000c1e1900 */
[----:B0-----:R-:W-:-:S02]  /*5790*/  MOV R6, R8 ;  /* 0x0000000800067202 */ /* 0x001fc40000000f00 */
[----:B------:R-:W-:Y:S02]  /*57a0*/  MOV R7, R9 ;  /* 0x0000000900077202 */ /* 0x000fe40000000f00 */
[----:B------:R-:W3:Y:S01]  /*57b0*/  LDL.LU.64 R8, [R1+0x1a8] ;  /* 0x0001a80001087983 */ /* 0x000ee20000300a00 */
[----:B----4-:R-:W-:-:S04]  /*57c0*/  PRMT R40, RZ, 0x7610, R40 ;  /* 0x00007610ff287816 */ /* 0x010fc80000000028 */
        /* <DEDUP_REMOVED lines=10> */
[----:B------:R-:W-:Y:S01]  /*5870*/  LOP3.LUT P5, RZ, R43, 0x8000000, RZ, 0xc0, !PT ;  /* 0x080000002bff7812 */ /* 0x000fe200078ac0ff */
[----:B------:R0:W-:Y:S01]  /*5880*/  STL.S16 [R1+0x2fc], R37 ;  /* 0x0002fc2501007387 */ /* 0x0001e20000100600 */
[----:B------:R-:W-:-:S03]  /*5890*/  PRMT R45, RZ, 0x7610, R45 ;  /* 0x00007610ff2d7816 */ /* 0x000fc6000000002d */
[----:B------:R1:W-:Y:S01]  /*58a0*/  STL.S16 [R1+0x31c], R39 ;  /* 0x00031c2701007387 */ /* 0x0003e20000100600 */
[----:B------:R-:W-:-:S03]  /*58b0*/  @!P6 PRMT R45, R29, 0x7610, R45 ;  /* 0x000076101d2de816 */ /* 0x000fc6000000002d */
[----:B------:R3:W-:Y:S01]  /*58c0*/  STL [R1+0x40], R41 ;  /* 0x0000402901007387 */ /* 0x0007e20000100800 */
[----:B0-----:R-:W-:Y:S02]  /*58d0*/  MOV R37, RZ ;  /* 0x000000ff00257202 */ /* 0x001fe40000000f00 */
[----:B-1----:R-:W-:Y:S01]  /*58e0*/  MOV R39, RZ ;  /* 0x000000ff00277202 */ /* 0x002fe20000000f00 */
[----:B------:R-:W-:Y:S01]  /*58f0*/  STL [R1+0xc0], R42 ;  /* 0x0000c02a01007387 */ /* 0x000fe20000100800 */
[----:B---3--:R-:W-:-:S03]  /*5900*/  PRMT R41, RZ, 0x7610, R41 ;  /* 0x00007610ff297816 */ /* 0x008fc60000000029 */
[----:B------:R0:W3:Y:S01]  /*5910*/  @!P3 LDG.E R37, desc[UR10][R2.64] ;  /* 0x0000000a0225b981 */ /* 0x0000e2000c1e1900 */
[----:B------:R-:W-:-:S03]  /*5920*/  @!P6 PRMT R41, R29, 0x7632, R41 ;  /* 0x000076321d29e816 */ /* 0x000fc60000000029 */
[----:B------:R-:W3:Y:S04]  /*5930*/  @!P4 LDG.E R39, desc[UR10][R6.64] ;  /* 0x0000000a0627c981 */ /* 0x000ee8000c1e1900 */
[----:B------:R-:W-:Y:S04]  /*5940*/  STL.S16 [R1+0x1b4], R45 ;  /* 0x0001b42d01007387 */ /* 0x000fe80000100600 */
[----:B------:R-:W3:Y:S04]  /*5950*/  LDL.LU.64 R2, [R1+0x408] ;  /* 0x0004080001027983 */ /* 0x000ee80000300a00 */
[----:B------:R-:W3:Y:S04]  /*5960*/  LDL.LU.64 R6, [R1+0x3e8] ;  /* 0x0003e80001067983 */ /* 0x000ee80000300a00 */
[----:B----4-:R1:W-:Y:S02]  /*5970*/  STL [R1+0xbc], R40 ;  /* 0x0000bc2801007387 */ /* 0x0103e40000100800 */
[----:B-1----:R-:W-:-:S06]  /*5980*/  HFMA2 R40, -RZ, RZ, 0, 0 ;  /* 0x00000000ff287431 */ /* 0x002fcc00000001ff */
[----:B------:R-:W4:Y:S04]  /*5990*/  @!P5 LDG.E R40, desc[UR10][R8.64] ;  /* 0x0000000a0828d981 */ /* 0x000f28000c1e1900 */
[----:B------:R-:W4:Y:S01]  /*59a0*/  LDL.LU.64 R8, [R1+0x3e0] ;  /* 0x0003e00001087983 */ /* 0x000f220000300a00 */
[----:B--2---:R-:W-:-:S04]  /*59b0*/  PRMT R0, RZ, 0x7610, R0 ;  /* 0x00007610ff007816 */ /* 0x004fc80000000000 */
[----:B------:R-:W-:Y:S02]  /*59c0*/  @!P6 PRMT R0, R28, 0x7632, R0 ;  /* 0x000076321c00e816 */ /* 0x000fe40000000000 */
[----:B------:R-:W-:-:S03]  /*59d0*/  LOP3.LUT P6, RZ, R43, 0x4000000, RZ, 0xc0, !PT ;  /* 0x040000002bff7812 */ /* 0x000fc600078cc0ff */
[----:B------:R1:W-:Y:S04]  /*59e0*/  STL.S16 [R1+0x328], R0 ;  /* 0x0003280001007387 */ /* 0x0003e80000100600 */
[----:B-1----:R-:W2:Y:S04]  /*59f0*/  LDL.LU R0, [R1+0x3d8] ;  /* 0x0003d80001007983 */ /* 0x002ea80000300800 */
[----:B------:R-:W4:Y:S04]  /*5a00*/  LDL.LU.64 R42, [R1+0x1a0] ;  /* 0x0001a000012a7983 */ /* 0x000f280000300a00 */
[----:B------:R1:W-:Y:S02]  /*5a10*/  STL.S16 [R1+0x348], R41 ;  /* 0x0003482901007387 */ /* 0x0003e40000100600 */
[----:B-1----:R-:W-:Y:S01]  /*5a20*/  MOV R41, RZ ;  /* 0x000000ff00297202 */ /* 0x002fe20000000f00 */
[----:B------:R-:W0:Y:S01]  /*5a30*/  S2R R45, SR_TID.X ;  /* 0x00000000002d7919 */ /* 0x000e220000002100 */
[----:B---3--:R0:W-:Y:S02]  /*5a40*/  STL [R1+0x44], R2 ;  /* 0x0000440201007387 */ /* 0x0081e40000100800 */
[----:B0-----:R-:W-:-:S05]  /*5a50*/  LOP3.LUT R2, R45, 0xffff, RZ, 0xc0, !PT ;  /* 0x0000ffff2d027812 */ /* 0x001fca00078ec0ff */
[----:B------:R-:W-:-:S05]  /*5a60*/  IMAD R2, R2, 0x334, RZ ;  /* 0x0000033402027824 */ /* 0x000fca00078e02ff */
[----:B------:R-:W-:-:S04]  /*5a70*/  SHF.R.U32.HI R2, RZ, 0x10, R2 ;  /* 0x00000010ff027819 */ /* 0x000fc80000011602 */
[----:B------:R-:W-:-:S05]  /*5a80*/  PRMT R2, R2, 0x9910, RZ ;  /* 0x0000991002027816 */ /* 0x000fca00000000ff */
[----:B------:R-:W-:Y:S01]  /*5a90*/  IMAD R2, R2, 0x50, RZ ;  /* 0x0000005002027824 */ /* 0x000fe200078e02ff */
[----:B------:R-:W-:Y:S04]  /*5aa0*/  STL [R1+0x4c], R10 ;  /* 0x00004c0a01007387 */ /* 0x000fe80000100800 */
[----:B------:R-:W-:Y:S01]  /*5ab0*/  IADD3 R2, PT, PT, RZ, -R2, RZ ;  /* 0x80000002ff027210 */ /* 0x000fe20007ffe0ff */
[----:B------:R0:W-:Y:S03]  /*5ac0*/  STL [R1+0xcc], R11 ;  /* 0x0000cc0b01007387 */ /* 0x0001e60000100800 */
[----:B------:R-:W-:Y:S01]  /*5ad0*/  PRMT R2, R2, 0x7710, RZ ;  /* 0x0000771002027816 */ /* 0x000fe200000000ff */
[----:B------:R1:W-:Y:S01]  /*5ae0*/  STL [R1+0xc4], R3 ;  /* 0x0000c40301007387 */ /* 0x0003e20000100800 */
[----:B0-----:R-:W0:Y:S02]  /*5af0*/  LDC.64 R10, c[0x0][0x3a8] ;  /* 0x0000ea00ff0a7b82 */ /* 0x001e240000000a00 */
[----:B------:R-:W-:-:S02]  /*5b00*/  IADD3 R2, PT, PT, R2, R45, RZ ;  /* 0x0000002d02027210 */ /* 0x000fc40007ffe0ff */
[----:B-1----:R-:W-:Y:S02]  /*5b10*/  PRMT R3, RZ, 0x7610, R3 ;  /* 0x00007610ff037816 */ /* 0x002fe40000000003 */
[----:B--2---:R-:W-:Y:S01]  /*5b20*/  PRMT R0, RZ, 0x7610, R0 ;  /* 0x00007610ff007816 */ /* 0x004fe20000000000 */
[----:B----4-:R1:W2:Y:S03]  /*5b30*/  @!P5 LDG.E R41, desc[UR10][R42.64] ;  /* 0x0000000a2a29d981 */ /* 0x0102a6000c1e1900 */
[----:B------:R-:W-:Y:S02]  /*5b40*/  @!P0 PRMT R0, R30, 0x7610, R0 ;  /* 0x000076101e008816 */ /* 0x000fe40000000000 */
[----:B-1----:R-:W-:-:S03]  /*5b50*/  CS2R R42, SRZ ;  /* 0x00000000002a7805 */ /* 0x002fc6000001ff00 */
[----:B------:R1:W-:Y:S04]  /*5b60*/  STL.S16 [R1+0x17c], R0 ;  /* 0x00017c0001007387 */ /* 0x0003e80000100600 */
[----:B------:R3:W4:Y:S01]  /*5b70*/  @!P6 LDG.E R42, desc[UR10][R8.64] ;  /* 0x0000000a082ae981 */ /* 0x000722000c1e1900 */
[----:B------:R-:W-:Y:S02]  /*5b80*/  @!P0 PRMT R3, R31, 0x7632, R3 ;  /* 0x000076321f038816 */ /* 0x000fe40000000003 */
[----:B------:R-:W-:Y:S01]  /*5b90*/  SHF.L.U32 R2, R2, 0x1, RZ ;  /* 0x0000000102027819 */ /* 0x000fe200000006ff */
[----:B------:R-:W-:Y:S01]  /*5ba0*/  UIMAD.WIDE UR6, UR8, 0x8, UR6 ;  /* 0x00000008080678a5 */ /* 0x000fe2000f8e0206 */
[----:B-1----:R-:W3:Y:S04]  /*5bb0*/  LDL.LU R0, [R1+0x3c0] ;  /* 0x0003c00001007983 */ /* 0x002ee80000300800 */
[----:B------:R-:W-:Y:S04]  /*5bc0*/  STL [R1+0x50], R44 ;  /* 0x0000502c01007387 */ /* 0x000fe80000100800 */
[----:B------:R-:W2:Y:S04]  /*5bd0*/  LDL.LU.64 R8, [R1+0x3d0] ;  /* 0x0003d00001087983 */ /* 0x000ea80000300a00 */
[----:B------:R1:W-:Y:S04]  /*5be0*/  STL.S16 [R1+0x350], R3 ;  /* 0x0003500301007387 */ /* 0x0003e80000100600 */
[----:B------:R0:W-:Y:S04]  /*5bf0*/  STL [R1+0xe0], R21 ;  /* 0x0000e01501007387 */ /* 0x0001e80000100800 */
[----:B------:R0:W-:Y:S01]  /*5c00*/  STL [R1+0x64], R22 ;  /* 0x0000641601007387 */ /* 0x0001e20000100800 */
[----:B-1----:R-:W-:-:S02]  /*5c10*/  LOP3.LUT R3, R2, 0xffff, RZ, 0xc0, !PT ;  /* 0x0000ffff02037812 */ /* 0x002fc400078ec0ff */
[----:B------:R-:W-:Y:S01]  /*5c20*/  MOV R2, UR13 ;  /* 0x0000000d00027c02 */ /* 0x000fe20008000f00 */
[----:B------:R-:W-:Y:S04]  /*5c30*/  STL [R1+0xf8], R33 ;  /* 0x0000f82101007387 */ /* 0x000fe80000100800 */
[----:B------:R-:W-:Y:S01]  /*5c40*/  IMAD R2, R2, 0xa0, R3 ;  /* 0x000000a002027824 */ /* 0x000fe200078e0203 */
[----:B------:R-:W-:Y:S03]  /*5c50*/  STL [R1+0x80], R36 ;  /* 0x0000802401007387 */ /* 0x000fe60000100800 */
[----:B0-----:R-:W-:Y:S01]  /*5c60*/  IMAD.WIDE R44, R2, 0x4, R10 ;  /* 0x00000004022c7825 */ /* 0x001fe200078e020a */
[----:B------:R-:W-:Y:S01]  /*5c70*/  MOV R10, UR6 ;  /* 0x00000006000a7c02 */ /* 0x000fe20008000f00 */
[----:B------:R-:W4:Y:S01]  /*5c80*/  @!P6 LDG.E R43, desc[UR10][R6.64] ;  /* 0x0000000a062be981 */ /* 0x000f22000c1e1900 */
[----:B------:R-:W-:-:S06]  /*5c90*/  MOV R11, UR7 ;  /* 0x00000007000b7c02 */ /* 0x000fcc0008000f00 */
[----:B------:R-:W4:Y:S01]  /*5ca0*/  LDG.E.64 R10, desc[UR10][R10.64] ;  /* 0x0000000a0a0a7981 */ /* 0x000f22000c1e1b00 */
[----:B------:R-:W-:Y:S02]  /*5cb0*/  PRMT R21, RZ, 0x7610, R21 ;  /* 0x00007610ff157816 */ /* 0x000fe40000000015 */
[----:B------:R-:W-:Y:S01]  /*5cc0*/  PRMT R22, RZ, 0x7610, R22 ;  /* 0x00007610ff167816 */ /* 0x000fe20000000016 */
[----:B------:R0:W-:Y:S03]  /*5cd0*/  STL [R1+0x48], R4 ;  /* 0x0000480401007387 */ /* 0x0001e60000100800 */
[----:B------:R-:W-:Y:S01]  /*5ce0*/  @!P3 PRMT R22, R36, 0x7632, R22 ;  /* 0x000076322416b816 */ /* 0x000fe20000000016 */
[----:B------:R-:W-:Y:S04]  /*5cf0*/  STL.S16 [R1+0x358], R21 ;  /* 0x0003581501007387 */ /* 0x000fe80000100600 */
[----:B------:R1:W-:Y:S01]  /*5d00*/  STL [R1+0xc8], R5 ;  /* 0x0000c80501007387 */ /* 0x0003e20000100800 */
[----:B0-----:R-:W-:-:S03]  /*5d10*/  PRMT R4, RZ, 0x7610, R4 ;  /* 0x00007610ff047816 */ /* 0x001fc60000000004 */
[----:B------:R-:W-:Y:S01]  /*5d20*/  STL [R1+0x3ac], R3 ;  /* 0x0003ac0301007387 */ /* 0x000fe20000100800 */
[----:B------:R-:W-:-:S03]  /*5d30*/  @!P0 PRMT R4, R31, 0x7610, R4 ;  /* 0x000076101f048816 */ /* 0x000fc60000000004 */
[----:B------:R-:W-:Y:S01]  /*5d40*/  STL [R1+0xd0], R13 ;  /* 0x0000d00d01007387 */ /* 0x000fe20000100800 */
[----:B-1----:R-:W-:-:S03]  /*5d50*/  PRMT R5, RZ, 0x7610, R5 ;  /* 0x00007610ff057816 */ /* 0x002fc60000000005 */
[----:B------:R-:W-:Y:S01]  /*5d60*/  STL [R1+0x54], R14 ;  /* 0x0000540e01007387 */ /* 0x000fe20000100800 */
[----:B------:R-:W-:Y:S02]  /*5d70*/  @!P0 PRMT R5, R30, 0x7632, R5 ;  /* 0x000076321e058816 */ /* 0x000fe40000000005 */
[----:B------:R-:W-:Y:S01]  /*5d80*/  ISETP.NE.AND P0, PT, RZ, UR9, PT ;  /* 0x00000009ff007c0c */ /* 0x000fe2000bf05270 */
[----:B------:R-:W-:Y:S04]  /*5d90*/  STL.S16 [R1+0x338], R4 ;  /* 0x0003380401007387 */ /* 0x000fe80000100600 */
[----:B------:R0:W-:Y:S04]  /*5da0*/  STL.S16 [R1+0x33c], R5 ;  /* 0x00033c0501007387 */ /* 0x0001e80000100600 */
[----:B------:R-:W-:Y:S04]  /*5db0*/  STL [R1+0xd4], R15 ;  /* 0x0000d40f01007387 */ /* 0x000fe80000100800 */
[----:B------:R-:W-:Y:S01]  /*5dc0*/  STL [R1+0x58], R16 ;  /* 0x0000581001007387 */ /* 0x000fe20000100800 */
[----:B0-----:R-:W0:Y:S03]  /*5dd0*/  @P0 LDC.64 R4, c[0x0][0x3b0] ;  /* 0x0000ec00ff040b82 */ /* 0x001e260000000a00 */
[----:B------:R-:W-:Y:S04]  /*5de0*/  STL [R1+0xd8], R17 ;  /* 0x0000d81101007387 */ /* 0x000fe80000100800 */
[----:B------:R-:W-:Y:S04]  /*5df0*/  STL [R1+0x5c], R18 ;  /* 0x00005c1201007387 */ /* 0x000fe80000100800 */
[----:B------:R-:W-:Y:S04]  /*5e00*/  STL [R1+0xdc], R19 ;  /* 0x0000dc1301007387 */ /* 0x000fe80000100800 */
[----:B------:R-:W-:Y:S04]  /*5e10*/  STL [R1+0x60], R20 ;  /* 0x0000601401007387 */ /* 0x000fe80000100800 */
[----:B------:R-:W-:Y:S04]  /*5e20*/  STL [R1+0xe4], R23 ;  /* 0x0000e41701007387 */ /* 0x000fe80000100800 */
[----:B------:R-:W-:Y:S01]  /*5e30*/  STL [R1+0x68], R24 ;  /* 0x0000681801007387 */ /* 0x000fe20000100800 */
[----:B---3--:R-:W-:-:S03]  /*5e40*/  PRMT R0, RZ, 0x7610, R0 ;  /* 0x00007610ff007816 */ /* 0x008fc60000000000 */
[----:B------:R-:W-:Y:S01]  /*5e50*/  STL [R1+0xe8], R25 ;  /* 0x0000e81901007387 */ /* 0x000fe20000100800 */
[C---:B------:R-:W-:Y:S02]  /*5e60*/  @!P1 PRMT R0, R33.reuse, 0x7632, R0 ;  /* 0x0000763221009816 */ /* 0x040fe40000000000 */
[----:B--2---:R-:W-:Y:S01]  /*5e70*/  PRMT R9, RZ, 0x7610, R9 ;  /* 0x00007610ff097816 */ /* 0x004fe20000000009 */
[----:B------:R1:W-:Y:S03]  /*5e80*/  STL [R1+0x70], R28 ;  /* 0x0000701c01007387 */ /* 0x0003e60000100800 */
[----:B------:R-:W-:Y:S01]  /*5e90*/  @!P1 PRMT R9, R33, 0x7610, R9 ;  /* 0x0000761021099816 */ /* 0x000fe20000000009 */
[----:B------:R2:W-:Y:S01]  /*5ea0*/  STL [R1+0x74], R30 ;  /* 0x0000741e01007387 */ /* 0x0005e20000100800 */
[----:B------:R-:W-:Y:S02]  /*5eb0*/  PRMT R33, RZ, 0x7610, R33 ;  /* 0x00007610ff217816 */ /* 0x000fe40000000021 */
[----:B------:R-:W-:Y:S01]  /*5ec0*/  PRMT R8, RZ, 0x7610, R8 ;  /* 0x00007610ff087816 */ /* 0x000fe20000000008 */
[----:B------:R3:W-:Y:S01]  /*5ed0*/  STL [R1+0x78], R32 ;  /* 0x0000782001007387 */ /* 0x0007e20000100800 */
[----:B------:R-:W-:-:S03]  /*5ee0*/  @!P3 PRMT R33, R36, 0x7610, R33 ;  /* 0x000076102421b816 */ /* 0x000fc60000000021 */
[----:B------:R-:W3:Y:S01]  /*5ef0*/  LDL R36, [R1+0x358] ;  /* 0x0003580001247983 */ /* 0x000ee20000100800 */
[----:B0-----:R-:W-:Y:S01]  /*5f00*/  @P0 IMAD.WIDE R4, R2, 0x4, R4 ;  /* 0x0000000402040825 */ /* 0x001fe200078e0204 */
[----:B------:R-:W-:Y:S02]  /*5f10*/  CS2R R2, SRZ ;  /* 0x0000000000027805 */ /* 0x000fe4000001ff00 */
[----:B------:R-:W-:Y:S04]  /*5f20*/  STL [R1+0x6c], R26 ;  /* 0x00006c1a01007387 */ /* 0x000fe80000100800 */
[----:B------:R-:W5:Y:S04]  /*5f30*/  @P0 LDG.E.64 R2, desc[UR10][R4.64] ;  /* 0x0000000a04020981 */ /* 0x000f68000c1e1b00 */
[----:B------:R-:W-:Y:S04]  /*5f40*/  STL [R1+0xec], R27 ;  /* 0x0000ec1b01007387 */ /* 0x000fe80000100800 */
[----:B------:R-:W-:Y:S04]  /*5f50*/  STL [R1+0xf0], R29 ;  /* 0x0000f01d01007387 */ /* 0x000fe80000100800 */
[----:B------:R0:W5:Y:S01]  /*5f60*/  LDG.E.64 R4, desc[UR10][R44.64] ;  /* 0x0000000a2c047981 */ /* 0x000162000c1e1b00 */
[----:B----4-:R-:W-:-:S02]  /*5f70*/  R2UR UR28, R10 ;  /* 0x000000000a1c72ca */ /* 0x010fc400000e0000 */
[----:B------:R-:W-:Y:S01]  /*5f80*/  @!P1 PRMT R8, R32, 0x7632, R8 ;  /* 0x0000763220089816 */ /* 0x000fe20000000008 */
[----:B------:R-:W-:Y:S01]  /*5f90*/  STL [R1+0xf4], R31 ;  /* 0x0000f41f01007387 */ /* 0x000fe20000100800 */
[----:B-1----:R-:W-:Y:S02]  /*5fa0*/  PRMT R28, RZ, 0x7610, R28 ;  /* 0x00007610ff1c7816 */ /* 0x002fe4000000001c */
[----:B--2---:R-:W-:Y:S01]  /*5fb0*/  PRMT R30, RZ, 0x7610, R30 ;  /* 0x00007610ff1e7816 */ /* 0x004fe2000000001e */
[----:B------:R-:W-:Y:S01]  /*5fc0*/  STL [R1+0x7c], R34 ;  /* 0x00007c2201007387 */ /* 0x000fe20000100800 */
[----:B------:R-:W-:Y:S02]  /*5fd0*/  PRMT R20, RZ, 0x7610, R20 ;  /* 0x00007610ff147816 */ /* 0x000fe40000000014 */
[----:B------:R-:W-:Y:S01]  /*5fe0*/  PRMT R19, RZ, 0x7610, R19 ;  /* 0x00007610ff137816 */ /* 0x000fe20000000013 */
[----:B------:R-:W-:Y:S02]  /*5ff0*/  STL [R1+0xfc], R35 ;  /* 0x0000fc2301007387 */ /* 0x000fe40000100800 */
[----:B------:R-:W-:-:S02]  /*6000*/  MOV R10, UR28 ;  /* 0x0000001c000a7c02 */ /* 0x000fc40008000f00 */
[----:B0-----:R-:W-:Y:S01]  /*6010*/  PRMT R45, RZ, 0x7610, R45 ;  /* 0x00007610ff2d7816 */ /* 0x001fe2000000002d */
[----:B------:R-:W-:Y:S02]  /*6020*/  STL [R1+0x100], R37 ;  /* 0x0001002501007387 */ /* 0x000fe40000100800 */
[----:B------:R-:W-:Y:S01]  /*6030*/  FFMA.FTZ R10, -R10, UR28, R11 ;  /* 0x0000001c0a0a7c23 */ /* 0x000fe2000801010b */
[----:B------:R-:W-:Y:S01]  /*6040*/  PRMT R44, RZ, 0x7610, R44 ;  /* 0x00007610ff2c7816 */ /* 0x000fe2000000002c */
[----:B------:R-:W-:Y:S03]  /*6050*/  STL [R1+0x84], R38 ;  /* 0x0000842601007387 */ /* 0x000fe60000100800 */
[----:B------:R-:W-:Y:S01]  /*6060*/  FSETP.GTU.FTZ.AND P0, PT, R10, RZ, PT ;  /* 0x000000ff0a00720b */ /* 0x000fe20003f1c000 */
[----:B------:R-:W-:Y:S01]  /*6070*/  STL [R1+0x104], R39 ;  /* 0x0001042701007387 */ /* 0x000fe20000100800 */
[----:B------:R-:W-:-:S02]  /*6080*/  PRMT R18, RZ, 0x7610, R18 ;  /* 0x00007610ff127816 */ /* 0x000fc40000000012 */
[----:B------:R-:W-:Y:S01]  /*6090*/  PRMT R17, RZ, 0x7610, R17 ;  /* 0x00007610ff117816 */ /* 0x000fe20000000011 */
[----:B------:R-:W-:Y:S01]  /*60a0*/  STL [R1+0x88], R40 ;  /* 0x0000882801007387 */ /* 0x000fe20000100800 */
[----:B------:R-:W-:Y:S02]  /*60b0*/  PRMT R16, RZ, 0x7610, R16 ;  /* 0x00007610ff107816 */ /* 0x000fe40000000010 */
[----:B------:R-:W-:Y:S01]  /*60c0*/  PRMT R15, RZ, 0x7610, R15 ;  /* 0x00007610ff0f7816 */ /* 0x000fe2000000000f */
[----:B------:R-:W-:Y:S04]  /*60d0*/  STL [R1+0x108], R41 ;  /* 0x0001082901007387 */ /* 0x000fe80000100800 */
[----:B------:R-:W-:Y:S01]  /*60e0*/  VOTEU.ANY UP0, P0 ;  /* 0x0000000000ff7886 */ /* 0x000fe20000000100 */
[----:B------:R-:W-:Y:S01]  /*60f0*/  PRMT R24, RZ, 0x7610, R24 ;  /* 0x00007610ff187816 */ /* 0x000fe20000000018 */
[----:B------:R-:W-:Y:S03]  /*6100*/  STL [R1+0x8c], R42 ;  /* 0x00008c2a01007387 */ /* 0x000fe60000100800 */
[----:B------:R-:W0:Y:S01]  /*6110*/  @UP0 LDCU UR5, c[0x0][0x3c0] ;  /* 0x00007800ff0507ac */ /* 0x000e220008000800 */
[----:B------:R-:W-:Y:S01]  /*6120*/  PLOP3.LUT P0, PT, PT, PT, UP0, 0x80, 0x8 ;  /* 0x000000000008781c */ /* 0x000fe20003f0f008 */
[----:B------:R1:W5:Y:S01]  /*6130*/  LDL.LU.64 R6, [R1+0x3c8] ;  /* 0x0003c80001067983 */ /* 0x0003620000300a00 */
[----:B------:R-:W-:-:S02]  /*6140*/  PRMT R14, RZ, 0x7610, R14 ;  /* 0x00007610ff0e7816 */ /* 0x000fc4000000000e */
[----:B------:R-:W-:Y:S02]  /*6150*/  PRMT R13, RZ, 0x7610, R13 ;  /* 0x00007610ff0d7816 */ /* 0x000fe4000000000d */
[----:B------:R-:W-:Y:S02]  /*6160*/  PRMT R25, RZ, 0x7610, R25 ;  /* 0x00007610ff197816 */ /* 0x000fe40000000019 */
[----:B------:R-:W-:Y:S01]  /*6170*/  PRMT R23, RZ, 0x7610, R23 ;  /* 0x00007610ff177816 */ /* 0x000fe20000000017 */
[----:B------:R2:W-:Y:S04]  /*6180*/  STL.S16 [R1+0x330], R8 ;  /* 0x0003300801007387 */ /* 0x0005e80000100600 */
[----:B------:R4:W-:Y:S01]  /*6190*/  STL.S16 [R1+0x1a0], R9 ;  /* 0x0001a00901007387 */ /* 0x0009e20000100600 */
[----:B0-----:R-:W-:Y:S01]  /*61a0*/  @P0 FADD.FTZ R10, R10, UR5 ;  /* 0x000000050a0a0e21 */ /* 0x001fe20008010000 */
[----:B------:R-:W-:-:S02]  /*61b0*/  @!P1 PRMT R45, R32, 0x7610, R45 ;  /* 0x00007610202d9816 */ /* 0x000fc4000000002d */
[----:B------:R0:W-:Y:S03]  /*61c0*/  STL.S16 [R1+0x34c], R0 ;  /* 0x00034c0001007387 */ /* 0x0001e60000100600 */
[----:B------:R-:W1:Y:S01]  /*61d0*/  @P0 MUFU.RSQ R10, R10 ;  /* 0x0000000a000a0308 */ /* 0x000e620000001400 */
[----:B------:R-:W-:Y:S01]  /*61e0*/  @!P2 PRMT R44, R35, 0x7632, R44 ;  /* 0x00007632232ca816 */ /* 0x000fe2000000002c */
[----:B------:R-:W-:Y:S01]  /*61f0*/  STL [R1+0x10c], R43 ;  /* 0x00010c2b01007387 */ /* 0x000fe20000100800 */
[----:B---3--:R-:W-:Y:S02]  /*6200*/  PRMT R32, RZ, 0x7610, R32 ;  /* 0x00007610ff207816 */ /* 0x008fe40000000020 */
[----:B------:R-:W-:Y:S01]  /*6210*/  PRMT R11, RZ, 0x7610, R11 ;  /* 0x00007610ff0b7816 */ /* 0x000fe2000000000b */
[----:B------:R3:W-:Y:S01]  /*6220*/  STL.S16 [R1+0x354], R44 ;  /* 0x0003542c01007387 */ /* 0x0007e20000100600 */
[----:B------:R-:W-:-:S02]  /*6230*/  @!P2 PRMT R28, R34, 0x7610, R28 ;  /* 0x00007610221ca816 */ /* 0x000fc4000000001c */
[----:B------:R-:W-:Y:S01]  /*6240*/  @!P2 PRMT R32, R34, 0x7632, R32 ;  /* 0x000076322220a816 */ /* 0x000fe20000000020 */
[----:B--2---:R2:W5:Y:S01]  /*6250*/  LDL.LU R8, [R1+0x3bc] ;  /* 0x0003bc0001087983 */ /* 0x0045620000300800 */
[----:B------:R-:W-:Y:S02]  /*6260*/  @!P2 PRMT R30, R35, 0x7610, R30 ;  /* 0x00007610231ea816 */ /* 0x000fe4000000001e */
[----:B------:R-:W-:Y:S01]  /*6270*/  @!P3 PRMT R20, R37, 0x7632, R20 ;  /* 0x000076322514b816 */ /* 0x000fe20000000014 */
[----:B----4-:R2:W5:Y:S01]  /*6280*/  LDL.LU R9, [R1+0x3b8] ;  /* 0x0003b80001097983 */ /* 0x0105620000300800 */
[----:B-1----:R-:W-:-:S03]  /*6290*/  @P0 R2UR UR5, R10 ;  /* 0x000000000a0502ca */ /* 0x002fc600000e0000 */
[----:B0-----:R2:W5:Y:S01]  /*62a0*/  LDL.LU R0, [R1+0x3b4] ;  /* 0x0003b40001007983 */ /* 0x0015620000300800 */
[----:B------:R-:W-:Y:S02]  /*62b0*/  PRMT R10, RZ, 0x7610, R10 ;  /* 0x00007610ff0a7816 */ /* 0x000fe4000000000a */
[C---:B------:R-:W-:Y:S01]  /*62c0*/  @!P4 PRMT R19, R38.reuse, 0x7610, R19 ;  /* 0x000076102613c816 */ /* 0x040fe20000000013 */
[----:B------:R2:W5:Y:S01]  /*62d0*/  LDL R26, [R1+0x250] ;  /* 0x00025000011a7983 */ /* 0x0005620000100800 */
[----:B------:R-:W-:Y:S02]  /*62e0*/  @!P4 PRMT R18, R38, 0x7632, R18 ;  /* 0x000076322612c816 */ /* 0x000fe40000000012 */
[C---:B------:R-:W-:Y:S01]  /*62f0*/  @!P4 PRMT R17, R39.reuse, 0x7610, R17 ;  /* 0x000076102711c816 */ /* 0x040fe20000000011 */
[----:B------:R2:W5:Y:S01]  /*6300*/  LDL R27, [R1+0x12c] ;  /* 0x00012c00011b7983 */ /* 0x0005620000100800 */
[----:B------:R-:W-:Y:S02]  /*6310*/  @!P4 PRMT R16, R39, 0x7632, R16 ;  /* 0x000076322710c816 */ /* 0x000fe40000000010 */
[C---:B------:R-:W-:Y:S01]  /*6320*/  @!P5 PRMT R15, R40.reuse, 0x7610, R15 ;  /* 0x00007610280fd816 */ /* 0x040fe2000000000f */
[----:B---3--:R2:W5:Y:S01]  /*6330*/  LDL R44, [R1+0x1d4] ;  /* 0x0001d400012c7983 */ /* 0x0085620000100800 */
[----:B------:R-:W-:-:S02]  /*6340*/  @!P5 PRMT R24, R40, 0x7632, R24 ;  /* 0x000076322818d816 */ /* 0x000fc40000000018 */
[C---:B------:R-:W-:Y:S01]  /*6350*/  @!P5 PRMT R14, R41.reuse, 0x7610, R14 ;  /* 0x00007610290ed816 */ /* 0x040fe2000000000e */
[----:B------:R2:W5:Y:S01]  /*6360*/  LDL R35, [R1+0x31c] ;  /* 0x00031c0001237983 */ /* 0x0005620000100800 */
[----:B------:R-:W-:Y:S02]  /*6370*/  @!P5 PRMT R13, R41, 0x7632, R13 ;  /* 0x00007632290dd816 */ /* 0x000fe4000000000d */
[C---:B------:R-:W-:Y:S01]  /*6380*/  @!P6 PRMT R11, R42.reuse, 0x7610, R11 ;  /* 0x000076102a0be816 */ /* 0x040fe2000000000b */
[----:B------:R2:W5:Y:S01]  /*6390*/  LDL R31, [R1+0x348] ;  /* 0x00034800011f7983 */ /* 0x0005620000100800 */
[----:B------:R-:W-:Y:S02]  /*63a0*/  @!P6 PRMT R25, R42, 0x7632, R25 ;  /* 0x000076322a19e816 */ /* 0x000fe40000000019 */
[C---:B------:R-:W-:Y:S01]  /*63b0*/  @!P6 PRMT R10, R43.reuse, 0x7610, R10 ;  /* 0x000076102b0ae816 */ /* 0x040fe2000000000a */
[----:B------:R2:W5:Y:S01]  /*63c0*/  LDL R34, [R1+0x350] ;  /* 0x0003500001227983 */ /* 0x0005620000100800 */
[----:B------:R-:W-:-:S03]  /*63d0*/  @!P6 PRMT R23, R43, 0x7632, R23 ;  /* 0x000076322b17e816 */ /* 0x000fc60000000017 */
[----:B------:R2:W5:Y:S04]  /*63e0*/  LDL R29, [R1+0x34c] ;  /* 0x00034c00011d7983 */ /* 0x0005680000100800 */
[----:B------:R2:W5:Y:S04]  /*63f0*/  LDL R38, [R1+0x330] ;  /* 0x0003300001267983 */ /* 0x0005680000100800 */
[----:B------:R2:W5:Y:S04]  /*6400*/  LDL R39, [R1+0x1a0] ;  /* 0x0001a00001277983 */ /* 0x0005680000100800 */
[----:B------:R2:W5:Y:S04]  /*6410*/  LDL R40, [R1+0x338] ;  /* 0x0003380001287983 */ /* 0x0005680000100800 */
[----:B------:R2:W5:Y:S04]  /*6420*/  LDL R41, [R1+0x1b4] ;  /* 0x0001b40001297983 */ /* 0x0005680000100800 */
[----:B------:R2:W5:Y:S04]  /*6430*/  LDL R42, [R1+0x1bc] ;  /* 0x0001bc00012a7983 */ /* 0x0005680000100800 */
[----:B------:R2:W5:Y:S01]  /*6440*/  LDL R43, [R1+0x224] ;  /* 0x00022400012b7983 */ /* 0x0005620000100800 */
[----:B------:R-:W-:-:S04]  /*6450*/  PRMT R36, R21, 0x7610, R21 ;  /* 0x0000761015247816 */ /* 0x000fc80000000015 */
[----:B------:R-:W-:Y:S02]  /*6460*/  @!P3 PRMT R36, R37, 0x7610, R36 ;  /* 0x000076102524b816 */ /* 0x000fe40000000024 */
[----:B------:R2:W5:Y:S04]  /*6470*/  LDL R37, [R1+0x2fc] ;  /* 0x0002fc0001257983 */ /* 0x0005680000100800 */
[----:B------:R2:W-:Y:S04]  /*6480*/  STL.S16 [R1+0x35c], R22 ;  /* 0x00035c1601007387 */ /* 0x0005e80000100600 */
[----:B------:R2:W-:Y:S04]  /*6490*/  STL.S16 [R1+0x364], R20 ;  /* 0x0003641401007387 */ /* 0x0005e80000100600 */
[----:B------:R2:W-:Y:S04]  /*64a0*/  @!P3 STL.S16 [R1+0x358], R36 ;  /* 0x000358240100b387 */ /* 0x0005e80000100600 */
[----:B------:R2:W-:Y:S04]  /*64b0*/  STL.S16 [R1+0x360], R19 ;  /* 0x0003601301007387 */ /* 0x0005e80000100600 */
        /* <DEDUP_REMOVED lines=10> */
[----:B------:R2:W-:Y:S01]  /*6560*/  STL.S16 [R1+0x390], R23 ;  /* 0x0003901701007387 */ /* 0x0005e20000100600 */
[----:B------:R-:W-:Y:S01]  /*6570*/  UISETP.NE.AND UP1, UPT, UR9, URZ, UPT ;  /* 0x000000ff0900728c */ /* 0x000fe2000bf25270 */
[----:B------:R-:W-:Y:S01]  /*6580*/  UMOV UR16, 0x3f800000 ;  /* 0x3f80000000107882 */ /* 0x000fe20000000000 */
[----:B------:R-:W-:-:S07]  /*6590*/  @UP0 UMOV UR16, UR5 ;  /* 0x0000000500100c82 */ /* 0x000fce0008000000 */
[----:B--2---:R-:W-:Y:S05]  /*65a0*/  BRA.U UP1, `(.L_x_132) ;  /* 0x0000002901a47547 */ /* 0x004fea000b800000 */
[----:B------:R-:W2:Y:S04]  /*65b0*/  LDL.LU R17, [R1+0x180] ;  /* 0x0001800001117983 */ /* 0x000ea80000300800 */
[----:B------:R-:W3:Y:S04]  /*65c0*/  LDL.LU R14, [R1+0x188] ;  /* 0x00018800010e7983 */ /* 0x000ee80000300800 */
[----:B------:R-:W4:Y:S04]  /*65d0*/  LDL.LU R15, [R1+0x184] ;  /* 0x00018400010f7983 */ /* 0x000f280000300800 */
[----:B------:R-:W4:Y:S04]  /*65e0*/  LDL.LU R13, [R1+0x18c] ;  /* 0x00018c00010d7983 */ /* 0x000f280000300800 */
[----:B------:R-:W4:Y:S04]  /*65f0*/  LDL.LU R16, [R1+0x128] ;  /* 0x0001280001107983 */ /* 0x000f280000300800 */
[----:B------:R-:W4:Y:S04]  /*6600*/  LDL.LU R21, [R1+0x19c] ;  /* 0x00019c0001157983 */ /* 0x000f280000300800 */
[----:B------:R-:W4:Y:S04]  /*6610*/  LDL.LU R19, [R1+0x1c0] ;  /* 0x0001c00001137983 */ /* 0x000f280000300800 */
[----:B------:R-:W4:Y:S04]  /*6620*/  LDL.LU R20, [R1+0x214] ;  /* 0x0002140001147983 */ /* 0x000f280000300800 */
[----:B------:R-:W4:Y:S01]  /*6630*/  LDL.LU R22, [R1+0x22c] ;  /* 0x00022c0001167983 */ /* 0x000f220000300800 */
[----:B--2---:R-:W-:-:S02]  /*6640*/  SHF.L.U32 R11, R17, 0x10, RZ ;  /* 0x00000010110b7819 */ /* 0x004fc400000006ff */
[----:B---3--:R-:W-:-:S03]  /*6650*/  SHF.L.U32 R10, R14, 0x10, RZ ;  /* 0x000000100e0a7819 */ /* 0x008fc600000006ff */
[----:B------:R-:W-:Y:S01]  /*6660*/  FADD.FTZ R11, R11, -UR28 ;  /* 0x8000001c0b0b7e21 */ /* 0x000fe20008010000 */
[----:B----4-:R-:W-:-:S03]  /*6670*/  SHF.L.U32 R15, R15, 0x10, RZ ;  /* 0x000000100f0f7819 */ /* 0x010fc600000006ff */
[----:B------:R-:W-:Y:S01]  /*6680*/  FMUL.FTZ R11, R11, UR16 ;  /* 0x000000100b0b7c20 */ /* 0x000fe20008410000 */
[----:B-----5:R-:W-:Y:S01]  /*6690*/  FMUL.FTZ R14, R4, R10 ;  /* 0x0000000a040e7220 */ /* 0x020fe20000410000 */
[----:B------:R-:W-:Y:S01]  /*66a0*/  SHF.L.U32 R13, R13, 0x10, RZ ;  /* 0x000000100d0d7819 */ /* 0x000fe200000006ff */
[----:B------:R-:W-:Y:S02]  /*66b0*/  FADD.FTZ R15, R15, -UR28 ;  /* 0x8000001c0f0f7e21 */ /* 0x000fe40008010000 */
[----:B------:R-:W-:Y:S01]  /*66c0*/  FFMA.FTZ R18, R11, R14, RZ ;  /* 0x0000000e0b127223 */ /* 0x000fe200000100ff */
[----:B------:R-:W-:Y:S01]  /*66d0*/  SHF.L.U32 R17, R16, 0x10, RZ ;  /* 0x0000001010117819 */ /* 0x000fe200000006ff */
[----:B------:R-:W-:Y:S01]  /*66e0*/  FADD.FTZ R16, RZ, R14 ;  /* 0x0000000eff107221 */ /* 0x000fe20000010000 */
[----:B------:R-:W-:Y:S01]  /*66f0*/  FMUL.FTZ R15, R15, UR16 ;  /* 0x000000100f0f7c20 */ /* 0x000fe20008410000 */
[----:B------:R-:W-:Y:S02]  /*6700*/  FMUL.FTZ R14, R5, R13 ;  /* 0x0000000d050e7220 */ /* 0x000fe40000410000 */
[----:B------:R-:W-:Y:S01]  /*6710*/  FADD.FTZ R17, R17, -UR28 ;  /* 0x8000001c11117e21 */ /* 0x000fe20008010000 */
[----:B------:R-:W-:Y:S01]  /*6720*/  FFMA.FTZ R11, R10, R11, RZ ;  /* 0x0000000b0a0b7223 */ /* 0x000fe200000100ff */
[----:B------:R-:W-:Y:S01]  /*6730*/  FFMA.FTZ R18, R15, R14, R18 ;  /* 0x0000000e0f127223 */ /* 0x000fe20000010012 */
[----:B------:R-:W-:Y:S01]  /*6740*/  FADD.FTZ R16, R14, R16 ;  /* 0x000000100e107221 */ /* 0x000fe20000010000 */
[----:B------:R-:W-:Y:S01]  /*6750*/  SHF.L.U32 R14, R21, 0x10, RZ ;  /* 0x00000010150e7819 */ /* 0x000fe200000006ff */
[----:B------:R-:W-:Y:S01]  /*6760*/  FADD.FTZ R10, RZ, R10 ;  /* 0x0000000aff0a7221 */ /* 0x000fe20000010000 */
[----:B------:R-:W-:Y:S01]  /*6770*/  FMUL.FTZ R17, R17, UR16 ;  /* 0x0000001011117c20 */ /* 0x000fe20008410000 */
[----:B------:R-:W-:Y:S01]  /*6780*/  SHF.L.U32 R19, R19, 0x10, RZ ;  /* 0x0000001013137819 */ /* 0x000fe200000006ff */
[----:B------:R-:W-:Y:S01]  /*6790*/  FFMA.FTZ R15, R13, R15, RZ ;  /* 0x0000000f0d0f7223 */ /* 0x000fe200000100ff */
[C---:B------:R-:W-:Y:S01]  /*67a0*/  FADD.FTZ R10, R14.reuse, R10 ;  /* 0x0000000a0e0a7221 */ /* 0x040fe20000010000 */
[----:B------:R-:W-:Y:S01]  /*67b0*/  FFMA.FTZ R11, R14, R17, R11 ;  /* 0x000000110e0b7223 */ /* 0x000fe2000001000b */
[----:B------:R-:W-:Y:S01]  /*67c0*/  FMUL.FTZ R14, R4, R14 ;  /* 0x0000000e040e7220 */ /* 0x000fe20000410000 */
[----:B------:R-:W2:Y:S03]  /*67d0*/  LDL.LU R21, [R1+0x124] ;  /* 0x0001240001157983 */ /* 0x000ea60000300800 */
[----:B------:R-:W-:-:S02]  /*67e0*/  FFMA.FTZ R18, R17, R14, R18 ;  /* 0x0000000e11127223 */ /* 0x000fc40000010012 */
[----:B------:R-:W3:Y:S01]  /*67f0*/  LDL.LU R17, [R1+0x1c4] ;  /* 0x0001c40001117983 */ /* 0x000ee20000300800 */
[----:B------:R-:W-:Y:S01]  /*6800*/  FADD.FTZ R19, R19, -UR28 ;  /* 0x8000001c13137e21 */ /* 0x000fe20008010000 */
[----:B------:R-:W-:-:S03]  /*6810*/  FADD.FTZ R13, RZ, R13 ;  /* 0x0000000dff0d7221 */ /* 0x000fc60000010000 */
[----:B------:R-:W-:Y:S01]  /*6820*/  FMUL.FTZ R19, R19, UR16 ;  /* 0x0000001013137c20 */ /* 0x000fe20008410000 */
[----:B------:R-:W-:Y:S02]  /*6830*/  FADD.FTZ R16, R16, R14 ;  /* 0x0000000e10107221 */ /* 0x000fe40000010000 */
[----:B------:R-:W4:Y:S01]  /*6840*/  LDL.LU R14, [R1+0x198] ;  /* 0x00019800010e7983 */ /* 0x000f220000300800 */
[----:B---3--:R-:W-:-:S05]  /*6850*/  SHF.L.U32 R17, R17, 0x10, RZ ;  /* 0x0000001011117819 */ /* 0x008fca00000006ff */
[C---:B------:R-:W-:Y:S01]  /*6860*/  FADD.FTZ R13, R17.reuse, R13 ;  /* 0x0000000d110d7221 */ /* 0x040fe20000010000 */
[----:B------:R-:W-:Y:S01]  /*6870*/  FFMA.FTZ R15, R17, R19, R15 ;  /* 0x00000013110f7223 */ /* 0x000fe2000001000f */
[----:B------:R-:W-:-:S04]  /*6880*/  FMUL.FTZ R17, R5, R17 ;  /* 0x0000001105117220 */ /* 0x000fc80000410000 */
[----:B------:R-:W-:Y:S02]  /*6890*/  FFMA.FTZ R18, R19, R17, R18 ;  /* 0x0000001113127223 */ /* 0x000fe40000010012 */
[----:B------:R-:W3:Y:S01]  /*68a0*/  LDL.LU R19, [R1+0x210] ;  /* 0x0002100001137983 */ /* 0x000ee20000300800 */
[----:B----4-:R-:W-:Y:S01]  /*68b0*/  SHF.L.U32 R14, R14, 0x10, RZ ;  /* 0x000000100e0e7819 */ /* 0x010fe200000006ff */
[----:B------:R-:W-:Y:S01]  /*68c0*/  FADD.FTZ R16, R17, R16 ;  /* 0x0000001011107221 */ /* 0x000fe20000010000 */
[----:B------:R-:W-:-:S03]  /*68d0*/  SHF.L.U32 R17, R20, 0x10, RZ ;  /* 0x0000001014117819 */ /* 0x000fc600000006ff */
[----:B------:R-:W-:-:S04]  /*68e0*/  FADD.FTZ R20, R14, -UR28 ;  /* 0x8000001c0e147e21 */ /* 0x000fc80008010000 */
[----:B------:R-:W-:Y:S01]  /*68f0*/  FMUL.FTZ R20, R20, UR16 ;  /* 0x0000001014147c20 */ /* 0x000fe20008410000 */
[----:B------:R-:W-:-:S03]  /*6900*/  FADD.FTZ R10, R10, R17 ;  /* 0x000000110a0a7221 */ /* 0x000fc60000010000 */
[----:B------:R-:W-:Y:S01]  /*6910*/  FFMA.FTZ R11, R17, R20, R11 ;  /* 0x00000014110b7223 */ /* 0x000fe2000001000b */
[----:B---3--:R-:W-:Y:S01]  /*6920*/  SHF.L.U32 R14, R19, 0x10, RZ ;  /* 0x00000010130e7819 */ /* 0x008fe200000006ff */
[----:B------:R-:W-:Y:S01]  /*6930*/  FMUL.FTZ R19, R4, R17 ;  /* 0x0000001104137220 */ /* 0x000fe20000410000 */
[----:B------:R-:W-:Y:S02]  /*6940*/  SHF.L.U32 R17, R22, 0x10, RZ ;  /* 0x0000001016117819 */ /* 0x000fe400000006ff */
[----:B------:R-:W3:Y:S01]  /*6950*/  LDL.LU R22, [R1+0x168] ;  /* 0x0001680001167983 */ /* 0x000ee20000300800 */
[----:B------:R-:W-:-:S04]  /*6960*/  FADD.FTZ R14, R14, -UR28 ;  /* 0x8000001c0e0e7e21 */ /* 0x000fc80008010000 */
[----:B------:R-:W-:Y:S01]  /*6970*/  FMUL.FTZ R14, R14, UR16 ;  /* 0x000000100e0e7c20 */ /* 0x000fe20008410000 */
[----:B------:R-:W-:Y:S01]  /*6980*/  FADD.FTZ R13, R13, R17 ;  /* 0x000000110d0d7221 */ /* 0x000fe20000010000 */
[----:B------:R-:W-:Y:S02]  /*6990*/  FFMA.FTZ R18, R20, R19, R18 ;  /* 0x0000001314127223 */ /* 0x000fe40000010012 */
[----:B------:R-:W-:Y:S01]  /*69a0*/  FFMA.FTZ R15, R17, R14, R15 ;  /* 0x0000000e110f7223 */ /* 0x000fe2000001000f */
[----:B------:R-:W-:-:S04]  /*69b0*/  FMUL.FTZ R17, R5, R17 ;  /* 0x0000001105117220 */ /* 0x000fc80000410000 */
[----:B------:R-:W-:Y:S02]  /*69c0*/  FFMA.FTZ R18, R14, R17, R18 ;  /* 0x000000110e127223 */ /* 0x000fe40000010012 */
[----:B------:R-:W4:Y:S01]  /*69d0*/  LDL.LU R14, [R1+0x174] ;  /* 0x00017400010e7983 */ /* 0x000f220000300800 */
[----:B--2---:R-:W-:Y:S01]  /*69e0*/  SHF.L.U32 R20, R21, 0x10, RZ ;  /* 0x0000001015147819 */ /* 0x004fe200000006ff */
[----:B------:R-:W-:Y:S02]  /*69f0*/  FADD.FTZ R16, R16, R19 ;  /* 0x0000001310107221 */ /* 0x000fe40000010000 */
[----:B------:R-:W2:Y:S02]  /*6a00*/  LDL.LU R19, [R1+0x170] ;  /* 0x0001700001137983 */ /* 0x000ea40000300800 */
[----:B------:R-:W-:Y:S02]  /*6a10*/  FADD.FTZ R20, R20, -UR28 ;  /* 0x8000001c14147e21 */ /* 0x000fe40008010000 */
[----:B------:R-:W3:Y:S02]  /*6a20*/  LDL.LU R21, [R1+0x154] ;  /* 0x0001540001157983 */ /* 0x000ee40000300800 */
[----:B------:R-:W-:Y:S01]  /*6a30*/  FMUL.FTZ R20, R20, UR16 ;  /* 0x0000001014147c20 */ /* 0x000fe20008410000 */
[----:B------:R-:W-:-:S02]  /*6a40*/  FADD.FTZ R16, R17, R16 ;  /* 0x0000001011107221 */ /* 0x000fc40000010000 */
[----:B------:R-:W3:Y:S01]  /*6a50*/  LDL.LU R17, [R1+0x228] ;  /* 0x0002280001117983 */ /* 0x000ee20000300800 */
[----:B----4-:R-:W-:-:S05]  /*6a60*/  SHF.L.U32 R14, R14, 0x10, RZ ;  /* 0x000000100e0e7819 */ /* 0x010fca00000006ff */
[----:B------:R-:W-:Y:S01]  /*6a70*/  FADD.FTZ R10, R10, R14 ;  /* 0x0000000e0a0a7221 */ /* 0x000fe20000010000 */
[----:B------:R-:W-:Y:S01]  /*6a80*/  FFMA.FTZ R11, R14, R20, R11 ;  /* 0x000000140e0b7223 */ /* 0x000fe2000001000b */
[----:B------:R-:W-:-:S04]  /*6a90*/  FMUL.FTZ R14, R4, R14 ;  /* 0x0000000e040e7220 */ /* 0x000fc80000410000 */
[----:B------:R-:W-:Y:S01]  /*6aa0*/  FFMA.FTZ R18, R20, R14, R18 ;  /* 0x0000000e14127223 */ /* 0x000fe20000010012 */
[----:B------:R-:W-:Y:S01]  /*6ab0*/  FADD.FTZ R16, R16, R14 ;  /* 0x0000000e10107221 */ /* 0x000fe20000010000 */
[----:B--2---:R-:W-:Y:S01]  /*6ac0*/  SHF.L.U32 R19, R19, 0x10, RZ ;  /* 0x0000001013137819 */ /* 0x004fe200000006ff */
[----:B------:R-:W2:Y:S01]  /*6ad0*/  LDL.LU R14, [R1+0x160] ;  /* 0x00016000010e7983 */ /* 0x000ea20000300800 */
[----:B---3--:R-:W-:-:S03]  /*6ae0*/  SHF.L.U32 R17, R17, 0x10, RZ ;  /* 0x0000001011117819 */ /* 0x008fc600000006ff */
[----:B------:R-:W-:Y:S01]  /*6af0*/  FADD.FTZ R19, R19, -UR28 ;  /* 0x8000001c13137e21 */ /* 0x000fe20008010000 */
[----:B------:R-:W3:Y:S03]  /*6b00*/  LDL.LU R20, [R1+0x16c] ;  /* 0x00016c0001147983 */ /* 0x000ee60000300800 */
[----:B------:R-:W-:Y:S01]  /*6b10*/  FMUL.FTZ R19, R19, UR16 ;  /* 0x0000001013137c20 */ /* 0x000fe20008410000 */
[----:B------:R-:W-:-:S03]  /*6b20*/  FADD.FTZ R13, R13, R17 ;  /* 0x000000110d0d7221 */ /* 0x000fc60000010000 */
[----:B------:R-:W-:Y:S01]  /*6b30*/  FFMA.FTZ R15, R17, R19, R15 ;  /* 0x00000013110f7223 */ /* 0x000fe2000001000f */
[----:B------:R-:W-:-:S04]  /*6b40*/  FMUL.FTZ R17, R5, R17 ;  /* 0x0000001105117220 */ /* 0x000fc80000410000 */
[----:B------:R-:W-:Y:S02]  /*6b50*/  FFMA.FTZ R18, R19, R17, R18 ;  /* 0x0000001113127223 */ /* 0x000fe40000010012 */
[----:B------:R-:W4:Y:S01]  /*6b60*/  LDL.LU R19, [R1+0x164] ;  /* 0x0001640001137983 */ /* 0x000f220000300800 */
[----:B------:R-:W-:Y:S01]  /*6b70*/  FADD.FTZ R16, R17, R16 ;  /* 0x0000001011107221 */ /* 0x000fe20000010000 */
[----:B------:R-:W-:Y:S02]  /*6b80*/  SHF.L.U32 R17, R22, 0x10, RZ ;  /* 0x0000001016117819 */ /* 0x000fe400000006ff */
[----:B------:R-:W-:Y:S01]  /*6b90*/  SHF.L.U32 R21, R21, 0x10, RZ ;  /* 0x0000001015157819 */ /* 0x000fe200000006ff */
[----:B------:R-:W3:Y:S02]  /*6ba0*/  LDL.LU R22, [R1+0x14c] ;  /* 0x00014c0001167983 */ /* 0x000ee40000300800 */
[----:B------:R-:W-:Y:S01]  /*6bb0*/  FADD.FTZ R10, R10, R17 ;  /* 0x000000110a0a7221 */ /* 0x000fe20000010000 */
[----:B--2---:R-:W-:-:S05]  /*6bc0*/  SHF.L.U32 R14, R14, 0x10, RZ ;  /* 0x000000100e0e7819 */ /* 0x004fca00000006ff */
[----:B------:R-:W-:-:S04]  /*6bd0*/  FADD.FTZ R14, R14, -UR28 ;  /* 0x8000001c0e0e7e21 */ /* 0x000fc80008010000 */
[----:B------:R-:W-:-:S04]  /*6be0*/  FMUL.FTZ R14, R14, UR16 ;  /* 0x000000100e0e7c20 */ /* 0x000fc80008410000 */
[----:B------:R-:W-:Y:S01]  /*6bf0*/  FFMA.FTZ R11, R17, R14, R11 ;  /* 0x0000000e110b7223 */ /* 0x000fe2000001000b */
[----:B------:R-:W-:-:S04]  /*6c00*/  FMUL.FTZ R17, R4, R17 ;  /* 0x0000001104117220 */ /* 0x000fc80000410000 */
[----:B------:R-:W-:Y:S02]  /*6c10*/  FFMA.FTZ R18, R14, R17, R18 ;  /* 0x000000110e127223 */ /* 0x000fe40000010012 */
[----:B------:R-:W2:Y:S01]  /*6c20*/  LDL.LU R14, [R1+0x15c] ;  /* 0x00015c00010e7983 */ /* 0x000ea20000300800 */
[----:B----4-:R-:W-:Y:S02]  /*6c30*/  SHF.L.U32 R19, R19, 0x10, RZ ;  /* 0x0000001013137819 */ /* 0x010fe400000006ff */
[----:B---3--:R-:W-:-:S03]  /*6c40*/  SHF.L.U32 R20, R20, 0x10, RZ ;  /* 0x0000001014147819 */ /* 0x008fc600000006ff */
[----:B------:R-:W-:-:S04]  /*6c50*/  FADD.FTZ R19, R19, -UR28 ;  /* 0x8000001c13137e21 */ /* 0x000fc80008010000 */
[----:B------:R-:W-:Y:S01]  /*6c60*/  FMUL.FTZ R19, R19, UR16 ;  /* 0x0000001013137c20 */ /* 0x000fe20008410000 */
[----:B------:R-:W-:-:S03]  /*6c70*/  FADD.FTZ R13, R13, R20 ;  /* 0x000000140d0d7221 */ /* 0x000fc60000010000 */
[----:B------:R-:W-:Y:S01]  /*6c80*/  FFMA.FTZ R15, R20, R19, R15 ;  /* 0x00000013140f7223 */ /* 0x000fe2000001000f */
[----:B------:R-:W-:Y:S01]  /*6c90*/  FMUL.FTZ R20, R5, R20 ;  /* 0x0000001405147220 */ /* 0x000fe20000410000 */
[----:B------:R-:W-:Y:S01]  /*6ca0*/  FADD.FTZ R16, R16, R17 ;  /* 0x0000001110107221 */ /* 0x000fe20000010000 */
[----:B------:R-:W-:Y:S01]  /*6cb0*/  FADD.FTZ R21, R21, -UR28 ;  /* 0x8000001c15157e21 */ /* 0x000fe20008010000 */
[----:B------:R-:W3:Y:S01]  /*6cc0*/  LDL.LU R17, [R1+0x158] ;  /* 0x0001580001117983 */ /* 0x000ee20000300800 */
[----:B------:R-:W-:Y:S01]  /*6cd0*/  FFMA.FTZ R18, R19, R20, R18 ;  /* 0x0000001413127223 */ /* 0x000fe20000010012 */
[----:B------:R-:W-:Y:S01]  /*6ce0*/  FADD.FTZ R16, R20, R16 ;  /* 0x0000001014107221 */ /* 0x000fe20000010000 */
[----:B------:R-:W-:Y:S01]  /*6cf0*/  FMUL.FTZ R21, R21, UR16 ;  /* 0x0000001015157c20 */ /* 0x000fe20008410000 */
[----:B------:R-:W4:Y:S01]  /*6d00*/  LDL.LU R20, [R1+0x148] ;  /* 0x0001480001147983 */ /* 0x000f220000300800 */
[----:B--2---:R-:W-:-:S05]  /*6d10*/  SHF.L.U32 R14, R14, 0x10, RZ ;  /* 0x000000100e0e7819 */ /* 0x004fca00000006ff */
[----:B------:R-:W-:-:S04]  /*6d20*/  FMUL.FTZ R19, R4, R14 ;  /* 0x0000000e04137220 */ /* 0x000fc80000410000 */
[----:B------:R-:W-:Y:S01]  /*6d30*/  FADD.FTZ R16, R16, R19 ;  /* 0x0000001310107221 */ /* 0x000fe20000010000 */
[----:B------:R-:W-:Y:S02]  /*6d40*/  FFMA.FTZ R18, R21, R19, R18 ;  /* 0x0000001315127223 */ /* 0x000fe40000010012 */
[----:B------:R-:W2:Y:S01]  /*6d50*/  LDL.LU R19, [R1+0x2f4] ;  /* 0x0002f40001137983 */ /* 0x000ea20000300800 */
[----:B------:R-:W-:Y:S01]  /*6d60*/  FADD.FTZ R10, R10, R14 ;  /* 0x0000000e0a0a7221 */ /* 0x000fe20000010000 */
[----:B------:R-:W-:Y:S02]  /*6d70*/  FFMA.FTZ R11, R14, R21, R11 ;  /* 0x000000150e0b7223 */ /* 0x000fe4000001000b */
[----:B------:R-:W4:Y:S01]  /*6d80*/  LDL.LU R14, [R1+0x138] ;  /* 0x00013800010e7983 */ /* 0x000f220000300800 */
[----:B---3--:R-:W-:-:S05]  /*6d90*/  SHF.L.U32 R17, R17, 0x10, RZ ;  /* 0x0000001011117819 */ /* 0x008fca00000006ff */
[----:B------:R-:W-:-:S04]  /*6da0*/  FADD.FTZ R17, R17, -UR28 ;  /* 0x8000001c11117e21 */ /* 0x000fc80008010000 */
[----:B------:R-:W-:Y:S01]  /*6db0*/  FMUL.FTZ R17, R17, UR16 ;  /* 0x0000001011117c20 */ /* 0x000fe20008410000 */
[----:B--2---:R-:W-:-:S05]  /*6dc0*/  SHF.L.U32 R19, R19, 0x10, RZ ;  /* 0x0000001013137819 */ /* 0x004fca00000006ff */
[----:B------:R-:W-:Y:S01]  /*6dd0*/  FADD.FTZ R13, R13, R19 ;  /* 0x000000130d0d7221 */ /* 0x000fe20000010000 */
[----:B------:R-:W-:Y:S01]  /*6de0*/  FFMA.FTZ R15, R19, R17, R15 ;  /* 0x00000011130f7223 */ /* 0x000fe2000001000f */
[----:B------:R-:W-:-:S04]  /*6df0*/  FMUL.FTZ R19, R5, R19 ;  /* 0x0000001305137220 */ /* 0x000fc80000410000 */
[----:B------:R-:W-:Y:S02]  /*6e00*/  FFMA.FTZ R18, R17, R19, R18 ;  /* 0x0000001311127223 */ /* 0x000fe40000010012 */
[----:B------:R-:W2:Y:S01]  /*6e10*/  LDL.LU R17, [R1+0x318] ;  /* 0x0003180001117983 */ /* 0x000ea20000300800 */
[----:B------:R-:W-:-:S03]  /*6e20*/  FADD.FTZ R16, R19, R16 ;  /* 0x0000001013107221 */ /* 0x000fc60000010000 */
[----:B------:R-:W3:Y:S01]  /*6e30*/  LDL.LU R19, [R1+0x144] ;  /* 0x0001440001137983 */ /* 0x000ee20000300800 */
[----:B----4-:R-:W-:Y:S02]  /*6e40*/  SHF.L.U32 R14, R14, 0x10, RZ ;  /* 0x000000100e0e7819 */ /* 0x010fe400000006ff */
[----:B------:R-:W-:Y:S02]  /*6e50*/  SHF.L.U32 R21, R22, 0x10, RZ ;  /* 0x0000001016157819 */ /* 0x000fe400000006ff */
[----:B------:R-:W-:Y:S01]  /*6e60*/  SHF.L.U32 R20, R20, 0x10, RZ ;  /* 0x0000001014147819 */ /* 0x000fe200000006ff */
[----:B------:R-:W-:Y:S01]  /*6e70*/  FADD.FTZ R14, R14, -UR28 ;  /* 0x8000001c0e0e7e21 */ /* 0x000fe20008010000 */
[----:B------:R-:W4:Y:S03]  /*6e80*/  LDL.LU R22, [R1+0x2e0] ;  /* 0x0002e00001167983 */ /* 0x000f260000300800 */
[----:B------:R-:W-:Y:S01]  /*6e90*/  FMUL.FTZ R14, R14, UR16 ;  /* 0x000000100e0e7c20 */ /* 0x000fe20008410000 */
[----:B------:R-:W-:-:S03]  /*6ea0*/  FADD.FTZ R10, R10, R21 ;  /* 0x000000150a0a7221 */ /* 0x000fc60000010000 */
[----:B------:R-:W-:Y:S01]  /*6eb0*/  FFMA.FTZ R11, R21, R14, R11 ;  /* 0x0000000e150b7223 */ /* 0x000fe2000001000b */
[----:B------:R-:W-:Y:S01]  /*6ec0*/  FMUL.FTZ R21, R4, R21 ;  /* 0x0000001504157220 */ /* 0x000fe20000410000 */
[----:B------:R-:W-:-:S03]  /*6ed0*/  FADD.FTZ R20, R20, -UR28 ;  /* 0x8000001c14147e21 */ /* 0x000fc60008010000 */
[----:B------:R-:W-:Y:S01]  /*6ee0*/  FFMA.FTZ R18, R14, R21, R18 ;  /* 0x000000150e127223 */ /* 0x000fe20000010012 */
[----:B------:R-:W-:Y:S01]  /*6ef0*/  FADD.FTZ R16, R16, R21 ;  /* 0x0000001510107221 */ /* 0x000fe20000010000 */
[----:B------:R-:W-:Y:S01]  /*6f00*/  FMUL.FTZ R20, R20, UR16 ;  /* 0x0000001014147c20 */ /* 0x000fe20008410000 */
[----:B------:R-:W4:Y:S01]  /*6f10*/  LDL.LU R21, [R1+0x2c8] ;  /* 0x0002c80001157983 */ /* 0x000f220000300800 */
[----:B--2---:R-:W-:Y:S02]  /*6f20*/  SHF.L.U32 R17, R17, 0x10, RZ ;  /* 0x0000001011117819 */ /* 0x004fe400000006ff */
[----:B---3--:R-:W-:-:S03]  /*6f30*/  SHF.L.U32 R14, R19, 0x10, RZ ;  /* 0x00000010130e7819 */ /* 0x008fc600000006ff */
[----:B------:R-:W-:-:S04]  /*6f40*/  FMUL.FTZ R19, R5, R17 ;  /* 0x0000001105137220 */ /* 0x000fc80000410000 */
[----:B------:R-:W-:Y:S01]  /*6f50*/  FADD.FTZ R16, R19, R16 ;  /* 0x0000001013107221 */ /* 0x000fe20000010000 */
[----:B------:R-:W-:Y:S02]  /*6f60*/  FFMA.FTZ R18, R20, R19, R18 ;  /* 0x0000001314127223 */ /* 0x000fe40000010012 */
[----:B------:R-:W2:Y:S01]  /*6f70*/  LDL.LU R19, [R1+0x300] ;  /* 0x0003000001137983 */ /* 0x000ea20000300800 */
[----:B------:R-:W-:Y:S01]  /*6f80*/  FADD.FTZ R13, R13, R17 ;  /* 0x000000110d0d7221 */ /* 0x000fe20000010000 */
[----:B------:R-:W-:Y:S02]  /*6f90*/  FFMA.FTZ R15, R17, R20, R15 ;  /* 0x00000014110f7223 */ /* 0x000fe4000001000f */
[----:B------:R-:W3:Y:S01]  /*6fa0*/  LDL.LU R17, [R1+0x2f0] ;  /* 0x0002f00001117983 */ /* 0x000ee20000300800 */
[----:B------:R-:W-:-:S03]  /*6fb0*/  FADD.FTZ R14, R14, -UR28 ;  /* 0x8000001c0e0e7e21 */ /* 0x000fc60008010000 */
[----:B------:R-:W4:Y:S01]  /*6fc0*/  LDL.LU R20, [R1+0x304] ;  /* 0x0003040001147983 */ /* 0x000f220000300800 */
[----:B------:R-:W-:Y:S01]  /*6fd0*/  FMUL.FTZ R14, R14, UR16 ;  /* 0x000000100e0e7c20 */ /* 0x000fe20008410000 */
[----:B--2---:R-:W-:-:S05]  /*6fe0*/  SHF.L.U32 R19, R19, 0x10, RZ ;  /* 0x0000001013137819 */ /* 0x004fca00000006ff */
[----:B------:R-:W-:Y:S01]  /*6ff0*/  FADD.FTZ R10, R10, R19 ;  /* 0x000000130a0a7221 */ /* 0x000fe20000010000 */
[----:B------:R-:W-:Y:S01]  /*7000*/  FFMA.FTZ R11, R19, R14, R11 ;  /* 0x0000000e130b7223 */ /* 0x000fe2000001000b */
[----:B------:R-:W-:-:S04]  /*7010*/  FMUL.FTZ R19, R4, R19 ;  /* 0x0000001304137220 */ /* 0x000fc80000410000 */
[----:B------:R-:W-:Y:S01]  /*7020*/  FADD.FTZ R16, R16, R19 ;  /* 0x0000001310107221 */ /* 0x000fe20000010000 */
[----:B------:R-:W-:Y:S02]  /*7030*/  FFMA.FTZ R18, R14, R19, R18 ;  /* 0x000000130e127223 */ /* 0x000fe40000010012 */
[----:B------:R-:W2:Y:S01]  /*7040*/  LDL.LU R19, [R1+0x2cc] ;  /* 0x0002cc0001137983 */ /* 0x000ea20000300800 */
[----:B---3--:R-:W-:Y:S02]  /*7050*/  SHF.L.U32 R17, R17, 0x10, RZ ;  /* 0x0000001011117819 */ /* 0x008fe400000006ff */
[----:B----4-:R-:W-:-:S03]  /*7060*/  SHF.L.U32 R20, R20, 0x10, RZ ;  /* 0x0000001014147819 */ /* 0x010fc600000006ff */
[----:B------:R-:W-:Y:S01]  /*7070*/  FADD.FTZ R17, R17, -UR28 ;  /* 0x8000001c11117e21 */ /* 0x000fe20008010000 */
[----:B------:R-:W-:-:S03]  /*7080*/  SHF.L.U32 R21, R21, 0x10, RZ ;  /* 0x0000001015157819 */ /* 0x000fc600000006ff */
[----:B------:R-:W-:Y:S01]  /*7090*/  FMUL.FTZ R17, R17, UR16 ;  /* 0x0000001011117c20 */ /* 0x000fe20008410000 */
[----:B------:R-:W-:Y:S01]  /*70a0*/  FADD.FTZ R13, R13, R20 ;  /* 0x000000140d0d7221 */ /* 0x000fe20000010000 */
[----:B------:R-:W-:Y:S02]  /*70b0*/  SHF.L.U32 R14, R22, 0x10, RZ ;  /* 0x00000010160e7819 */ /* 0x000fe400000006ff */
[----:B------:R-:W-:Y:S01]  /*70c0*/  FFMA.FTZ R15, R20, R17, R15 ;  /* 0x00000011140f7223 */ /* 0x000fe2000001000f */
[----:B------:R-:W-:Y:S01]  /*70d0*/  FMUL.FTZ R20, R5, R20 ;  /* 0x0000001405147220 */ /* 0x000fe20000410000 */
[----:B------:R-:W-:Y:S01]  /*70e0*/  FADD.FTZ R21, R21, -UR28 ;  /* 0x8000001c15157e21 */ /* 0x000fe20008010000 */
[----:B------:R-:W3:Y:S02]  /*70f0*/  LDL.LU R22, [R1+0x274] ;  /* 0x0002740001167983 */ /* 0x000ee40000300800 */
[----:B------:R-:W-:Y:S01]  /*7100*/  FFMA.FTZ R18, R17, R20, R18 ;  /* 0x0000001411127223 */ /* 0x000fe20000010012 */
[----:B------:R-:W-:Y:S01]  /*7110*/  FADD.FTZ R16, R20, R16 ;  /* 0x0000001014107221 */ /* 0x000fe20000010000 */
[----:B------:R-:W-:Y:S01]  /*7120*/  FMUL.FTZ R21, R21, UR16 ;  /* 0x0000001015157c20 */ /* 0x000fe20008410000 */
[----:B------:R-:W-:Y:S01]  /*7130*/  FADD.FTZ R10, R10, R14 ;  /* 0x0000000e0a0a7221 */ /* 0x000fe20000010000 */
[----:B------:R-:W4:Y:S01]  /*7140*/  LDL.LU R20, [R1+0x2a4] ;  /* 0x0002a40001147983 */ /* 0x000f220000300800 */
[----:B--2---:R-:W-:Y:S01]  /*7150*/  SHF.L.U32 R17, R19, 0x10, RZ ;  /* 0x0000001013117819 */ /* 0x004fe200000006ff */
[----:B------:R-:W-:-:S04]  /*7160*/  FMUL.FTZ R19, R4, R14 ;  /* 0x0000000e04137220 */ /* 0x000fc80000410000 */
[----:B------:R-:W-:Y:S01]  /*7170*/  FADD.FTZ R16, R16, R19 ;  /* 0x0000001310107221 */ /* 0x000fe20000010000 */
[----:B------:R-:W-:Y:S02]  /*7180*/  FFMA.FTZ R18, R21, R19, R18 ;  /* 0x0000001315127223 */ /* 0x000fe40000010012 */
[----:B------:R-:W2:Y:S01]  /*7190*/  LDL.LU R19, [R1+0x2e4] ;  /* 0x0002e40001137983 */ /* 0x000ea20000300800 */
[----:B------:R-:W-:Y:S01]  /*71a0*/  FADD.FTZ R17, R17, -UR28 ;  /* 0x8000001c11117e21 */ /* 0x000fe20008010000 */
[----:B------:R-:W-:Y:S02]  /*71b0*/  FFMA.FTZ R11, R14, R21, R11 ;  /* 0x000000150e0b7223 */ /* 0x000fe4000001000b */
[----:B------:R-:W3:Y:S01]  /*71c0*/  LDL.LU R14, [R1+0x150] ;  /* 0x00015000010e7983 */ /* 0x000ee20000300800 */
[----:B------:R-:W-:-:S03]  /*71d0*/  FMUL.FTZ R17, R17, UR16 ;  /* 0x0000001011117c20 */ /* 0x000fc60008410000 */
[----:B------:R-:W4:Y:S01]  /*71e0*/  LDL.LU R21, [R1+0x2c0] ;  /* 0x0002c00001157983 */ /* 0x000f220000300800 */
        /* <DEDUP_REMOVED lines=13> */
[----:B------:R-:W-:Y:S02]  /*72c0*/  FADD.FTZ R20, R20, -UR28 ;  /* 0x8000001c14147e21 */ /* 0x000fe40008010000 */
[----:B------:R-:W-:Y:S01]  /*72d0*/  FFMA.FTZ R11, R21, R14, R11 ;  /* 0x0000000e150b7223 */ /* 0x000fe2000001000b */
[----:B------:R-:W-:Y:S01]  /*72e0*/  FMUL.FTZ R21, R4, R21 ;  /* 0x0000001504157220 */ /* 0x000fe20000410000 */
[----:B------:R-:W-:-:S03]  /*72f0*/  FMUL.FTZ R20, R20, UR16 ;  /* 0x0000001014147c20 */ /* 0x000fc60008410000 */
[----:B------:R-:W-:Y:S01]  /*7300*/  FADD.FTZ R16, R16, R21 ;  /* 0x0000001510107221 */ /* 0x000fe20000010000 */
[----:B------:R-:W-:Y:S01]  /*7310*/  FFMA.FTZ R18, R14, R21, R18 ;  /* 0x000000150e127223 */ /* 0x000fe20000010012 */
[----:B--2---:R-:W-:Y:S01]  /*7320*/  SHF.L.U32 R17, R19, 0x10, RZ ;  /* 0x0000001013117819 */ /* 0x004fe200000006ff */
[----:B------:R-:W2:Y:S04]  /*7330*/  LDL.LU R21, [R1+0x270] ;  /* 0x0002700001157983 */ /* 0x000ea80000300800 */
[----:B------:R-:W-:-:S04]  /*7340*/  FMUL.FTZ R19, R5, R17 ;  /* 0x0000001105137220 */ /* 0x000fc80000410000 */
[----:B------:R-:W-:Y:S01]  /*7350*/  FADD.FTZ R16, R19, R16 ;  /* 0x0000001013107221 */ /* 0x000fe20000010000 */
[----:B------:R-:W-:Y:S02]  /*7360*/  FFMA.FTZ R18, R20, R19, R18 ;  /* 0x0000001314127223 */ /* 0x000fe40000010012 */
[----:B------:R-:W3:Y:S01]  /*7370*/  LDL.LU R19, [R1+0x2a8] ;  /* 0x0002a80001137983 */ /* 0x000ee20000300800 */
[----:B------:R-:W-:Y:S01]  /*7380*/  SHF.L.U32 R14, R22, 0x10, RZ ;  /* 0x00000010160e7819 */ /* 0x000fe200000006ff */
[----:B------:R-:W-:Y:S01]  /*7390*/  FADD.FTZ R13, R13, R17 ;  /* 0x000000110d0d7221 */ /* 0x000fe20000010000 */
[----:B------:R-:W-:Y:S01]  /*73a0*/  FFMA.FTZ R15, R17, R20, R15 ;  /* 0x00000014110f7223 */ /* 0x000fe2000001000f */
[----:B------:R-:W4:Y:S02]  /*73b0*/  LDL.LU R22, [R1+0x244] ;  /* 0x0002440001167983 */ /* 0x000f240000300800 */
[----:B------:R-:W-:Y:S02]  /*73c0*/  FADD.FTZ R14, R14, -UR28 ;  /* 0x8000001c0e0e7e21 */ /* 0x000fe40008010000 */
[----:B------:R-:W2:Y:S02]  /*73d0*/  LDL.LU R17, [R1+0x2a0] ;  /* 0x0002a00001117983 */ /* 0x000ea40000300800 */
[----:B------:R-:W-:-:S02]  /*73e0*/  FMUL.FTZ R14, R14, UR16 ;  /* 0x000000100e0e7c20 */ /* 0x000fc40008410000 */
[----:B------:R-:W4:Y:S01]  /*73f0*/  LDL.LU R20, [R1+0x2ac] ;  /* 0x0002ac0001147983 */ /* 0x000f220000300800 */
[----:B---3--:R-:W-:-:S05]  /*7400*/  SHF.L.U32 R19, R19, 0x10, RZ ;  /* 0x0000001013137819 */ /* 0x008fca00000006ff */
[----:B------:R-:W-:Y:S01]  /*7410*/  FADD.FTZ R10, R10, R19 ;  /* 0x000000130a0a7221 */ /* 0x000fe20000010000 */
[----:B------:R-:W-:Y:S01]  /*7420*/  FFMA.FTZ R11, R19, R14, R11 ;  /* 0x0000000e130b7223 */ /* 0x000fe2000001000b */
[----:B------:R-:W-:-:S04]  /*7430*/  FMUL.FTZ R19, R4, R19 ;  /* 0x0000001304137220 */ /* 0x000fc80000410000 */
[----:B------:R-:W-:Y:S02]  /*7440*/  FFMA.FTZ R18, R14, R19, R18 ;  /* 0x000000130e127223 */ /* 0x000fe40000010012 */
[----:B------:R-:W3:Y:S01]  /*7450*/  LDL.LU R14, [R1+0x28c] ;  /* 0x00028c00010e7983 */ /* 0x000ee20000300800 */
[----:B------:R-:W-:-:S03]  /*7460*/  FADD.FTZ R16, R16, R19 ;  /* 0x0000001310107221 */ /* 0x000fc60000010000 */
[----:B------:R-:W3:Y:S01]  /*7470*/  LDL.LU R19, [R1+0x288] ;  /* 0x0002880001137983 */ /* 0x000ee20000300800 */
[----:B--2---:R-:W-:Y:S02]  /*7480*/  SHF.L.U32 R17, R17, 0x10, RZ ;  /* 0x0000001011117819 */ /* 0x004fe400000006ff */
[----:B----4-:R-:W-:-:S03]  /*7490*/  SHF.L.U32 R20, R20, 0x10, RZ ;  /* 0x0000001014147819 */ /* 0x010fc600000006ff */
[----:B------:R-:W-:Y:S01]  /*74a0*/  FADD.FTZ R17, R17, -UR28 ;  /* 0x8000001c11117e21 */ /* 0x000fe20008010000 */
[----:B------:R-:W-:-:S03]  /*74b0*/  SHF.L.U32 R21, R21, 0x10, RZ ;  /* 0x0000001015157819 */ /* 0x000fc600000006ff */
        /* <DEDUP_REMOVED lines=8> */
[----:B------:R-:W2:Y:S01]  /*7540*/  LDL.LU R20, [R1+0x254] ;  /* 0x0002540001147983 */ /* 0x000ea20000300800 */
[----:B---3--:R-:W-:Y:S02]  /*7550*/  SHF.L.U32 R14, R14, 0x10, RZ ;  /* 0x000000100e0e7819 */ /* 0x008fe400000006ff */
[----:B------:R-:W-:-:S03]  /*7560*/  SHF.L.U32 R17, R19, 0x10, RZ ;  /* 0x0000001013117819 */ /* 0x000fc600000006ff */
[----:B------:R-:W-:-:S04]  /*7570*/  FMUL.FTZ R19, R4, R14 ;  /* 0x0000000e04137220 */ /* 0x000fc80000410000 */
[----:B------:R-:W-:Y:S01]  /*7580*/  FADD.FTZ R16, R16, R19 ;  /* 0x0000001310107221 */ /* 0x000fe20000010000 */
[----:B------:R-:W-:Y:S02]  /*7590*/  FFMA.FTZ R18, R21, R19, R18 ;  /* 0x0000001315127223 */ /* 0x000fe40000010012 */
[----:B------:R-:W3:Y:S01]  /*75a0*/  LDL.LU R19, [R1+0x290] ;  /* 0x0002900001137983 */ /* 0x000ee20000300800 */
[----:B------:R-:W-:Y:S01]  /*75b0*/  FADD.FTZ R17, R17, -UR28 ;  /* 0x8000001c11117e21 */ /* 0x000fe20008010000 */
[----:B------:R-:W-:Y:S02]  /*75c0*/  FFMA.FTZ R11, R14, R21, R11 ;  /* 0x000000150e0b7223 */ /* 0x000fe4000001000b */
[----:B------:R-:W4:Y:S01]  /*75d0*/  LDL.LU R21, [R1+0x280] ;  /* 0x0002800001157983 */ /* 0x000f220000300800 */
[----:B------:R-:W-:Y:S01]  /*75e0*/  FMUL.FTZ R17, R17, UR16 ;  /* 0x0000001011117c20 */ /* 0x000fe20008410000 */
[----:B------:R-:W-:Y:S01]  /*75f0*/  FADD.FTZ R10, R10, R14 ;  /* 0x0000000e0a0a7221 */ /* 0x000fe20000010000 */
[----:B------:R-:W-:-:S02]  /*7600*/  SHF.L.U32 R14, R22, 0x10, RZ ;  /* 0x00000010160e7819 */ /* 0x000fc400000006ff */
[----:B------:R-:W2:Y:S01]  /*7610*/  LDL.LU R22, [R1+0x260] ;  /* 0x0002600001167983 */ /* 0x000ea20000300800 */
[----:B---3--:R-:W-:-:S05]  /*7620*/  SHF.L.U32 R19, R19, 0x10, RZ ;  /* 0x0000001013137819 */ /* 0x008fca00000006ff */
[----:B------:R-:W-:Y:S01]  /*7630*/  FADD.FTZ R13, R13, R19 ;  /* 0x000000130d0d7221 */ /* 0x000fe20000010000 */
[----:B------:R-:W-:Y:S01]  /*7640*/  FFMA.FTZ R15, R19, R17, R15 ;  /* 0x00000011130f7223 */ /* 0x000fe2000001000f */
[----:B------:R-:W-:-:S04]  /*7650*/  FMUL.FTZ R19, R5, R19 ;  /* 0x0000001305137220 */ /* 0x000fc80000410000 */
[----:B------:R-:W-:Y:S01]  /*7660*/  FFMA.FTZ R18, R17, R19, R18 ;  /* 0x0000001311127223 */ /* 0x000fe20000010012 */
[----:B------:R-:W-:Y:S01]  /*7670*/  FADD.FTZ R16, R19, R16 ;  /* 0x0000001013107221 */ /* 0x000fe20000010000 */
[----:B------:R-:W3:Y:S04]  /*7680*/  LDL.LU R17, [R1+0x284] ;  /* 0x0002840001117983 */ /* 0x000ee80000300800 */
[----:B------:R-:W3:Y:S01]  /*7690*/  LDL.LU R19, [R1+0x240] ;  /* 0x0002400001137983 */ /* 0x000ee20000300800 */
[----:B------:R-:W-:Y:S01]  /*76a0*/  FADD.FTZ R14, R14, -UR28 ;  /* 0x8000001c0e0e7e21 */ /* 0x000fe20008010000 */
[----:B----4-:R-:W-:-:S03]  /*76b0*/  SHF.L.U32 R21, R21, 0x10, RZ ;  /* 0x0000001015157819 */ /* 0x010fc600000006ff */
[----:B------:R-:W-:Y:S01]  /*76c0*/  FMUL.FTZ R14, R14, UR16 ;  /* 0x000000100e0e7c20 */ /* 0x000fe20008410000 */
[----:B--2---:R-:W-:Y:S01]  /*76d0*/  SHF.L.U32 R20, R20, 0x10, RZ ;  /* 0x0000001014147819 */ /* 0x004fe200000006ff */
[----:B------:R-:W-:Y:S02]  /*76e0*/  FADD.FTZ R10, R10, R21 ;  /* 0x000000150a0a7221 */ /* 0x000fe40000010000 */
        /* <DEDUP_REMOVED lines=9> */
[----:B------:R-:W-:Y:S02]  /*7780*/  FMUL.FTZ R19, R5, R17 ;  /* 0x0000001105137220 */ /* 0x000fe40000410000 */
[----:B------:R-:W-:Y:S02]  /*7790*/  FADD.FTZ R14, R14, -UR28 ;  /* 0x8000001c0e0e7e21 */ /* 0x000fe40008010000 */
[----:B------:R-:W-:Y:S01]  /*77a0*/  FADD.FTZ R16, R19, R16 ;  /* 0x0000001013107221 */ /* 0x000fe20000010000 */
[----:B------:R-:W-:Y:S01]  /*77b0*/  FFMA.FTZ R18, R20, R19, R18 ;  /* 0x0000001314127223 */ /* 0x000fe20000010012 */
[----:B------:R-:W-:Y:S01]  /*77c0*/  SHF.L.U32 R19, R22, 0x10, RZ ;  /* 0x0000001016137819 */ /* 0x000fe200000006ff */
[----:B------:R-:W-:Y:S01]  /*77d0*/  FMUL.FTZ R14, R14, UR16 ;  /* 0x000000100e0e7c20 */ /* 0x000fe20008410000 */
[----:B------:R-:W-:Y:S01]  /*77e0*/  FFMA.FTZ R15, R17, R20, R15 ;  /* 0x00000014110f7223 */ /* 0x000fe2000001000f */
[----:B------:R-:W-:Y:S01]  /*77f0*/  FADD.FTZ R13, R13, R17 ;  /* 0x000000110d0d7221 */ /* 0x000fe20000010000 */
[----:B------:R-:W3:Y:S01]  /*7800*/  LDL.LU R20, [R1+0x278] ;  /* 0x0002780001147983 */ /* 0x000ee20000300800 */
[----:B------:R-:W-:Y:S01]  /*7810*/  FADD.FTZ R10, R10, R19 ;  /* 0x000000130a0a7221 */ /* 0x000fe20000010000 */
[----:B------:R-:W-:Y:S01]  /*7820*/  FFMA.FTZ R11, R19, R14, R11 ;  /* 0x0000000e130b7223 */ /* 0x000fe2000001000b */
[----:B------:R-:W-:Y:S01]  /*7830*/  FMUL.FTZ R19, R4, R19 ;  /* 0x0000001304137220 */ /* 0x000fe20000410000 */
[----:B------:R-:W-:Y:S01]  /*7840*/  SHF.L.U32 R17, R26, 0x10, RZ ;  /* 0x000000101a117819 */ /* 0x000fe200000006ff */
[----:B------:R-:W4:Y:S02]  /*7850*/  LDL.LU R22, [R1+0x268] ;  /* 0x0002680001167983 */ /* 0x000f240000300800 */
[----:B------:R-:W-:Y:S01]  /*7860*/  FADD.FTZ R16, R16, R19 ;  /* 0x0000001310107221 */ /* 0x000fe20000010000 */
[----:B------:R-:W-:Y:S01]  /*7870*/  FFMA.FTZ R18, R14, R19, R18 ;  /* 0x000000130e127223 */ /* 0x000fe20000010012 */
[----:B------:R-:W4:Y:S04]  /*7880*/  LDL.LU R26, [R1+0x140] ;  /* 0x00014000011a7983 */ /* 0x000f280000300800 */
[----:B------:R-:W4:Y:S01]  /*7890*/  LDL.LU R19, [R1+0x264] ;  /* 0x0002640001137983 */ /* 0x000f220000300800 */
[----:B------:R-:W-:-:S04]  /*78a0*/  FADD.FTZ R17, R17, -UR28 ;  /* 0x8000001c11117e21 */ /* 0x000fc80008010000 */
[----:B------:R-:W-:Y:S01]  /*78b0*/  FMUL.FTZ R17, R17, UR16 ;  /* 0x0000001011117c20 */ /* 0x000fe20008410000 */
[----:B--2---:R-:W-:-:S05]  /*78c0*/  SHF.L.U32 R21, R21, 0x10, RZ ;  /* 0x0000001015157819 */ /* 0x004fca00000006ff */
[----:B------:R-:W-:-:S04]  /*78d0*/  FADD.FTZ R21, R21, -UR28 ;  /* 0x8000001c15157e21 */ /* 0x000fc80008010000 */
[----:B------:R-:W-:Y:S01]  /*78e0*/  FMUL.FTZ R21, R21, UR16 ;  /* 0x0000001015157c20 */ /* 0x000fe20008410000 */
[----:B---3--:R-:W-:-:S05]  /*78f0*/  SHF.L.U32 R20, R20, 0x10, RZ ;  /* 0x0000001014147819 */ /* 0x008fca00000006ff */
[----:B------:R-:W-:Y:S01]  /*7900*/  FADD.FTZ R13, R13, R20 ;  /* 0x000000140d0d7221 */ /* 0x000fe20000010000 */
[----:B------:R-:W-:Y:S01]  /*7910*/  FFMA.FTZ R15, R20, R17, R15 ;  /* 0x00000011140f7223 */ /* 0x000fe2000001000f */
[----:B------:R-:W-:-:S04]  /*7920*/  FMUL.FTZ R20, R5, R20 ;  /* 0x0000001405147220 */ /* 0x000fc80000410000 */
[----:B------:R-:W-:Y:S01]  /*7930*/  FFMA.FTZ R18, R17, R20, R18 ;  /* 0x0000001411127223 */ /* 0x000fe20000010012 */
[----:B----4-:R-:W-:Y:S02]  /*7940*/  SHF.L.U32 R14, R19, 0x10, RZ ;  /* 0x00000010130e7819 */ /* 0x010fe400000006ff */
[----:B------:R-:W-:Y:S01]  /*7950*/  SHF.L.U32 R17, R26, 0x10, RZ ;  /* 0x000000101a117819 */ /* 0x000fe200000006ff */
[----:B------:R-:W-:Y:S01]  /*7960*/  FADD.FTZ R16, R20, R16 ;  /* 0x0000001014107221 */ /* 0x000fe20000010000 */
[----:B------:R-:W2:Y:S01]  /*7970*/  LDL.LU R26, [R1+0x118] ;  /* 0x00011800011a7983 */ /* 0x000ea20000300800 */
[----:B------:R-:W-:Y:S02]  /*7980*/  FMUL.FTZ R19, R4, R14 ;  /* 0x0000000e04137220 */ /* 0x000fe40000410000 */
[----:B------:R-:W-:Y:S01]  /*7990*/  FADD.FTZ R17, R17, -UR28 ;  /* 0x8000001c11117e21 */ /* 0x000fe20008010000 */
[----:B------:R-:W-:Y:S01]  /*79a0*/  FFMA.FTZ R11, R14, R21, R11 ;  /* 0x000000150e0b7223 */ /* 0x000fe2000001000b */
[----:B------:R-:W-:Y:S01]  /*79b0*/  FADD.FTZ R16, R16, R19 ;  /* 0x0000001310107221 */ /* 0x000fe20000010000 */
[----:B------:R-:W-:Y:S01]  /*79c0*/  FFMA.FTZ R18, R21, R19, R18 ;  /* 0x0000001315127223 */ /* 0x000fe20000010012 */
[----:B------:R-:W-:Y:S01]  /*79d0*/  SHF.L.U32 R19, R22, 0x10, RZ ;  /* 0x0000001016137819 */ /* 0x000fe200000006ff */
[----:B------:R-:W-:Y:S01]  /*79e0*/  FMUL.FTZ R17, R17, UR16 ;  /* 0x0000001011117c20 */ /* 0x000fe20008410000 */
[----:B------:R-:W3:Y:S03]  /*79f0*/  LDL.LU R21, [R1+0x134] ;  /* 0x0001340001157983 */ /* 0x000ee60000300800 */
[----:B------:R-:W-:Y:S01]  /*7a00*/  FADD.FTZ R13, R13, R19 ;  /* 0x000000130d0d7221 */ /* 0x000fe20000010000 */
[----:B------:R-:W-:Y:S01]  /*7a10*/  FFMA.FTZ R15, R19, R17, R15 ;  /* 0x00000011130f7223 */ /* 0x000fe2000001000f */
[----:B------:R-:W-:Y:S01]  /*7a20*/  FMUL.FTZ R19, R5, R19 ;  /* 0x0000001305137220 */ /* 0x000fe20000410000 */
[----:B------:R-:W4:Y:S03]  /*7a30*/  LDL.LU R20, [R1+0x130] ;  /* 0x0001300001147983 */ /* 0x000f260000300800 */
[----:B------:R-:W-:Y:S01]  /*7a40*/  FADD.FTZ R16, R19, R16 ;  /* 0x0000001013107221 */ /* 0x000fe20000010000 */
[----:B------:R-:W-:Y:S01]  /*7a50*/  FFMA.FTZ R18, R17, R19, R18 ;  /* 0x0000001311127223 */ /* 0x000fe20000010012 */
[----:B------:R-:W-:Y:S01]  /*7a60*/  FADD.FTZ R10, R10, R14 ;  /* 0x0000000e0a0a7221 */ /* 0x000fe20000010000 */
[----:B------:R-:W2:Y:S01]  /*7a70*/  LDL.LU R19, [R1+0x258] ;  /* 0x0002580001137983 */ /* 0x000ea20000300800 */
[----:B------:R-:W-:-:S03]  /*7a80*/  SHF.L.U32 R14, R27, 0x10, RZ ;  /* 0x000000101b0e7819 */ /* 0x000fc600000006ff */
[----:B------:R-:W2:Y:S02]  /*7a90*/  LDL.LU R27, [R1+0x114] ;  /* 0x00011400011b7983 */ /* 0x000ea40000300800 */
[----:B------:R-:W-:Y:S02]  /*7aa0*/  FADD.FTZ R14, R14, -UR28 ;  /* 0x8000001c0e0e7e21 */ /* 0x000fe40008010000 */
[----:B------:R-:W2:Y:S02]  /*7ab0*/  LDL.LU R22, [R1+0x120] ;  /* 0x0001200001167983 */ /* 0x000ea40000300800 */
[----:B------:R-:W-:Y:S01]  /*7ac0*/  FMUL.FTZ R14, R14, UR16 ;  /* 0x000000100e0e7c20 */ /* 0x000fe20008410000 */
[----:B---3--:R-:W-:Y:S02]  /*7ad0*/  SHF.L.U32 R21, R21, 0x10, RZ ;  /* 0x0000001015157819 */ /* 0x008fe400000006ff */
[----:B----4-:R-:W-:-:S03]  /*7ae0*/  SHF.L.U32 R20, R20, 0x10, RZ ;  /* 0x0000001014147819 */ /* 0x010fc600000006ff */
[----:B------:R-:W-:Y:S01]  /*7af0*/  FADD.FTZ R10, R10, R21 ;  /* 0x000000150a0a7221 */ /* 0x000fe20000010000 */
[----:B------:R-:W-:Y:S01]  /*7b00*/  FFMA.FTZ R11, R21, R14, R11 ;  /* 0x0000000e150b7223 */ /* 0x000fe2000001000b */
[----:B------:R-:W-:Y:S01]  /*7b10*/  FMUL.FTZ R21, R4, R21 ;  /* 0x0000001504157220 */ /* 0x000fe20000410000 */
[----:B--2---:R-:W-:Y:S01]  /*7b20*/  SHF.L.U32 R17, R19, 0x10, RZ ;  /* 0x0000001013117819 */ /* 0x004fe200000006ff */
[----:B------:R-:W-:Y:S02]  /*7b30*/  FADD.FTZ R20, R20, -UR28 ;  /* 0x8000001c14147e21 */ /* 0x000fe40008010000 */
[----:B------:R-:W-:Y:S01]  /*7b40*/  FADD.FTZ R16, R16, R21 ;  /* 0x0000001510107221 */ /* 0x000fe20000010000 */
[----:B------:R-:W-:Y:S01]  /*7b50*/  FFMA.FTZ R18, R14, R21, R18 ;  /* 0x000000150e127223 */ /* 0x000fe20000010012 */
[----:B------:R-:W-:Y:S01]  /*7b60*/  FMUL.FTZ R19, R5, R17 ;  /* 0x0000001105137220 */ /* 0x000fe20000410000 */
[----:B------:R-:W-:Y:S01]  /*7b70*/  FMUL.FTZ R20, R20, UR16 ;  /* 0x0000001014147c20 */ /* 0x000fe20008410000 */
[----:B------:R-:W-:Y:S01]  /*7b80*/  SHF.L.U32 R14, R27, 0x10, RZ ;  /* 0x000000101b0e7819 */ /* 0x000fe200000006ff */
[----:B------:R-:W-:Y:S01]  /*7b90*/  FADD.FTZ R13, R13, R17 ;  /* 0x000000110d0d7221 */ /* 0x000fe20000010000 */
[----:B------:R-:W-:Y:S01]  /*7ba0*/  FADD.FTZ R16, R19, R16 ;  /* 0x0000001013107221 */ /* 0x000fe20000010000 */
[----:B------:R-:W-:Y:S01]  /*7bb0*/  FFMA.FTZ R18, R20, R19, R18 ;  /* 0x0000001314127223 */ /* 0x000fe20000010012 */
[----:B------:R-:W-:Y:S01]  /*7bc0*/  FFMA.FTZ R15, R17, R20, R15 ;  /* 0x00000014110f7223 */ /* 0x000fe2000001000f */
[----:B------:R-:W2:Y:S01]  /*7bd0*/  LDL.LU R19, [R1+0x11c] ;  /* 0x00011c0001137983 */ /* 0x000ea20000300800 */
[----:B------:R-:W-:Y:S01]  /*7be0*/  SHF.L.U32 R17, R26, 0x10, RZ ;  /* 0x000000101a117819 */ /* 0x000fe200000006ff */
[----:B------:R-:W-:-:S02]  /*7bf0*/  FADD.FTZ R14, R14, -UR28 ;  /* 0x8000001c0e0e7e21 */ /* 0x000fc40008010000 */
[----:B------:R-:W3:Y:S02]  /*7c00*/  LDL.LU R21, [R1+0x110] ;  /* 0x0001100001157983 */ /* 0x000ee40000300800 */
[----:B------:R-:W-:Y:S01]  /*7c10*/  FADD.FTZ R17, R17, -UR28 ;  /* 0x8000001c11117e21 */ /* 0x000fe20008010000 */
[----:B------:R-:W-:Y:S01]  /*7c20*/  FMUL.FTZ R14, R14, UR16 ;  /* 0x000000100e0e7c20 */ /* 0x000fe20008410000 */
[----:B------:R-:W-:Y:S01]  /*7c30*/  SHF.L.U32 R20, R22, 0x10, RZ ;  /* 0x0000001016147819 */ /* 0x000fe200000006ff */
[----:B------:R-:W4:Y:S01]  /*7c40*/  LDL.LU R27, [R1+0x220] ;  /* 0x00022000011b7983 */ /* 0x000f220000300800 */
[----:B------:R-:W-:-:S03]  /*7c50*/  FMUL.FTZ R17, R17, UR16 ;  /* 0x0000001011117c20 */ /* 0x000fc60008410000 */
[----:B------:R-:W4:Y:S01]  /*7c60*/  LDL.LU R26, [R1+0x218] ;  /* 0x00021800011a7983 */ /* 0x000f220000300800 */
[----:B------:R-:W-:Y:S01]  /*7c70*/  FADD.FTZ R13, R13, R20 ;  /* 0x000000140d0d7221 */ /* 0x000fe20000010000 */
[----:B------:R-:W-:Y:S01]  /*7c80*/  FFMA.FTZ R15, R20, R17, R15 ;  /* 0x00000011140f7223 */ /* 0x000fe2000001000f */
[----:B------:R-:W-:Y:S01]  /*7c90*/  FMUL.FTZ R20, R5, R20 ;  /* 0x0000001405147220 */ /* 0x000fe20000410000 */
[----:B------:R-:W-:Y:S01]  /*7ca0*/  SHF.L.U32 R12, R12, 0x10, RZ ;  /* 0x000000100c0c7819 */ /* 0x000fe200000006ff */
[----:B------:R-:W4:Y:S01]  /*7cb0*/  LDL.LU R22, [R1+0x234] ;  /* 0x0002340001167983 */ /* 0x000f220000300800 */
[----:B--2---:R-:W-:-:S05]  /*7cc0*/  SHF.L.U32 R19, R19, 0x10, RZ ;  /* 0x0000001013137819 */ /* 0x004fca00000006ff */
[----:B------:R-:W-:Y:S01]  /*7cd0*/  FADD.FTZ R10, R10, R19 ;  /* 0x000000130a0a7221 */ /* 0x000fe20000010000 */
[----:B------:R-:W-:Y:S01]  /*7ce0*/  FFMA.FTZ R11, R19, R14, R11 ;  /* 0x0000000e130b7223 */ /* 0x000fe2000001000b */
[----:B------:R-:W-:-:S04]  /*7cf0*/  FMUL.FTZ R19, R4, R19 ;  /* 0x0000001304137220 */ /* 0x000fc80000410000 */
[----:B------:R-:W-:Y:S01]  /*7d00*/  FADD.FTZ R16, R16, R19 ;  /* 0x0000001310107221 */ /* 0x000fe20000010000 */
[----:B------:R-:W-:-:S03]  /*7d10*/  FFMA.FTZ R18, R14, R19, R18 ;  /* 0x000000130e127223 */ /* 0x000fc60000010012 */
[----:B------:R-:W-:Y:S01]  /*7d20*/  FADD.FTZ R16, R20, R16 ;  /* 0x0000001014107221 */ /* 0x000fe20000010000 */
[----:B------:R-:W-:Y:S02]  /*7d30*/  FFMA.FTZ R18, R17, R20, R18 ;  /* 0x0000001411127223 */ /* 0x000fe40000010012 */
[----:B------:R-:W2:Y:S01]  /*7d40*/  LDL.LU R20, [R1+0x230] ;  /* 0x0002300001147983 */ /* 0x000ea20000300800 */
[----:B------:R-:W-:Y:S01]  /*7d50*/  FADD.FTZ R12, R12, -UR28 ;  /* 0x8000001c0c0c7e21 */ /* 0x000fe20008010000 */
[----:B---3--:R-:W-:Y:S02]  /*7d60*/  SHF.L.U32 R14, R21, 0x10, RZ ;  /* 0x00000010150e7819 */ /* 0x008fe400000006ff */
[----:B------:R-:W3:Y:S01]  /*7d70*/  LDL.LU R21, [R1+0x248] ;  /* 0x0002480001157983 */ /* 0x000ee20000300800 */
[----:B------:R-:W-:Y:S01]  /*7d80*/  FMUL.FTZ R12, R12, UR16 ;  /* 0x000000100c0c7c20 */ /* 0x000fe20008410000 */
[----:B----4-:R-:W-:Y:S01]  /*7d90*/  SHF.L.U32 R17, R27, 0x10, RZ ;  /* 0x000000101b117819 */ /* 0x010fe200000006ff */
[----:B------:R-:W-:Y:S01]  /*7da0*/  FMUL.FTZ R19, R4, R14 ;  /* 0x0000000e04137220 */ /* 0x000fe20000410000 */
[----:B------:R-:W-:Y:S01]  /*7db0*/  FADD.FTZ R10, R10, R14 ;  /* 0x0000000e0a0a7221 */ /* 0x000fe20000010000 */
[----:B------:R-:W-:Y:S01]  /*7dc0*/  FFMA.FTZ R11, R14, R12, R11 ;  /* 0x0000000c0e0b7223 */ /* 0x000fe2000001000b */
[----:B------:R-:W-:Y:S01]  /*7dd0*/  SHF.L.U32 R14, R26, 0x10, RZ ;  /* 0x000000101a0e7819 */ /* 0x000fe200000006ff */
[----:B------:R-:W-:Y:S01]  /*7de0*/  FADD.FTZ R17, R17, -UR28 ;  /* 0x8000001c11117e21 */ /* 0x000fe20008010000 */
[----:B------:R-:W-:Y:S01]  /*7df0*/  FFMA.FTZ R18, R12, R19, R18 ;  /* 0x000000130c127223 */ /* 0x000fe20000010012 */
[----:B------:R-:W-:Y:S01]  /*7e00*/  SHF.L.U32 R12, R43, 0x10, RZ ;  /* 0x000000102b0c7819 */ /* 0x000fe200000006ff */
[----:B------:R-:W-:Y:S01]  /*7e10*/  FADD.FTZ R16, R16, R19 ;  /* 0x0000001310107221 */ /* 0x000fe20000010000 */
[----:B------:R-:W-:Y:S01]  /*7e20*/  FADD.FTZ R14, R14, -UR28 ;  /* 0x8000001c0e0e7e21 */ /* 0x000fe20008010000 */
[----:B------:R-:W-:Y:S01]  /*7e30*/  FMUL.FTZ R17, R17, UR16 ;  /* 0x0000001011117c20 */ /* 0x000fe20008410000 */
[----:B------:R-:W4:Y:S01]  /*7e40*/  LDL.LU R27, [R1+0x238] ;  /* 0x00023800011b7983 */ /* 0x000f220000300800 */
[----:B------:R-:W-:Y:S01]  /*7e50*/  FADD.FTZ R13, R13, R12 ;  /* 0x0000000c0d0d7221 */ /* 0x000fe20000010000 */
[----:B------:R-:W-:Y:S01]  /*7e60*/  FMUL.FTZ R14, R14, UR16 ;  /* 0x000000100e0e7c20 */ /* 0x000fe20008410000 */
[----:B------:R-:W-:Y:S01]  /*7e70*/  FFMA.FTZ R15, R12, R17, R15 ;  /* 0x000000110c0f7223 */ /* 0x000fe2000001000f */
[----:B------:R-:W-:Y:S01]  /*7e80*/  FMUL.FTZ R12, R5, R12 ;  /* 0x0000000c050c7220 */ /* 0x000fe20000410000 */
[----:B------:R-:W4:Y:S03]  /*7e90*/  LDL.LU R43, [R1+0x24c] ;  /* 0x00024c00012b7983 */ /* 0x000f260000300800 */
[----:B------:R-:W-:Y:S01]  /*7ea0*/  FADD.FTZ R16, R12, R16 ;  /* 0x000000100c107221 */ /* 0x000fe20000010000 */
[----:B------:R-:W-:Y:S01]  /*7eb0*/  FFMA.FTZ R18, R17, R12, R18 ;  /* 0x0000000c11127223 */ /* 0x000fe20000010012 */
        /* <DEDUP_REMOVED lines=8> */
[----:B------:R-:W-:-:S03]  /*7f40*/  SHF.L.U32 R19, R22, 0x10, RZ ;  /* 0x0000001016137819 */ /* 0x000fc600000006ff */
[----:B------:R-:W2:Y:S01]  /*7f50*/  LDL.LU R22, [R1+0x27c] ;  /* 0x00027c0001167983 */ /* 0x000ea20000300800 */
[----:B---3--:R-:W-:-:S03]  /*7f60*/  SHF.L.U32 R12, R21, 0x10, RZ ;  /* 0x00000010150c7819 */ /* 0x008fc600000006ff */
[----:B------:R-:W3:Y:S01]  /*7f70*/  LDL.LU R21, [R1+0x298] ;  /* 0x0002980001157983 */ /* 0x000ee20000300800 */
[----:B------:R-:W-:Y:S01]  /*7f80*/  FADD.FTZ R19, R19, -UR28 ;  /* 0x8000001c13137e21 */ /* 0x000fe20008010000 */
[----:B----4-:R-:W-:Y:S01]  /*7f90*/  SHF.L.U32 R14, R27, 0x10, RZ ;  /* 0x000000101b0e7819 */ /* 0x010fe200000006ff */
[----:B------:R-:W-:Y:S01]  /*7fa0*/  FMUL.FTZ R17, R5, R12 ;  /* 0x0000000c05117220 */ /* 0x000fe20000410000 */
[----:B------:R-:W-:Y:S01]  /*7fb0*/  FADD.FTZ R13, R13, R12 ;  /* 0x0000000c0d0d7221 */ /* 0x000fe20000010000 */
[----:B------:R-:W-:Y:S01]  /*7fc0*/  FMUL.FTZ R19, R19, UR16 ;  /* 0x0000001013137c20 */ /* 0x000fe20008410000 */
[----:B------:R-:W4:Y:S03]  /*7fd0*/  LDL.LU R27, [R1+0x2b0] ;  /* 0x0002b000011b7983 */ /* 0x000f260000300800 */
[----:B------:R-:W-:Y:S01]  /*7fe0*/  FFMA.FTZ R15, R12, R19, R15 ;  /* 0x000000130c0f7223 */ /* 0x000fe2000001000f */
[----:B------:R-:W-:Y:S01]  /*7ff0*/  FADD.FTZ R14, R14, -UR28 ;  /* 0x8000001c0e0e7e21 */ /* 0x000fe20008010000 */
[----:B------:R-:W-:Y:S01]  /*8000*/  FADD.FTZ R16, R17, R16 ;  /* 0x0000001011107221 */ /* 0x000fe20000010000 */
[----:B------:R-:W-:Y:S01]  /*8010*/  FFMA.FTZ R18, R19, R17, R18 ;  /* 0x0000001113127223 */ /* 0x000fe20000010012 */
[----:B------:R-:W-:Y:S01]  /*8020*/  SHF.L.U32 R17, R43, 0x10, RZ ;  /* 0x000000102b117819 */ /* 0x000fe200000006ff */
[----:B------:R-:W-:Y:S01]  /*8030*/  FMUL.FTZ R14, R14, UR16 ;  /* 0x000000100e0e7c20 */ /* 0x000fe20008410000 */
[----:B------:R-:W-:Y:S01]  /*8040*/  SHF.L.U32 R19, R26, 0x10, RZ ;  /* 0x000000101a137819 */ /* 0x000fe200000006ff */
[----:B------:R-:W4:Y:S02]  /*8050*/  LDL.LU R43, [R1+0x2d0] ;  /* 0x0002d000012b7983 */ /* 0x000f240000300800 */
[----:B------:R-:W-:Y:S01]  /*8060*/  FADD.FTZ R10, R10, R17 ;  /* 0x000000110a0a7221 */ /* 0x000fe20000010000 */
[----:B------:R-:W-:Y:S01]  /*8070*/  FFMA.FTZ R11, R17, R14, R11 ;  /* 0x0000000e110b7223 */ /* 0x000fe2000001000b */
[----:B------:R-:W-:Y:S01]  /*8080*/  FMUL.FTZ R17, R4, R17 ;  /* 0x0000001104117220 */ /* 0x000fe20000410000 */
[----:B------:R-:W-:Y:S01]  /*8090*/  FADD.FTZ R13, R13, R19 ;  /* 0x000000130d0d7221 */ /* 0x000fe20000010000 */
[----:B------:R-:W4:Y:S02]  /*80a0*/  LDL.LU R26, [R1+0x2d4] ;  /* 0x0002d400011a7983 */ /* 0x000f240000300800 */
[----:B------:R-:W-:Y:S01]  /*80b0*/  FADD.FTZ R16, R16, R17 ;  /* 0x0000001110107221 */ /* 0x000fe20000010000 */
[----:B------:R-:W-:Y:S01]  /*80c0*/  FFMA.FTZ R18, R14, R17, R18 ;  /* 0x000000110e127223 */ /* 0x000fe20000010012 */
[----:B--2---:R-:W-:-:S05]  /*80d0*/  SHF.L.U32 R12, R20, 0x10, RZ ;  /* 0x00000010140c7819 */ /* 0x004fca00000006ff */
[----:B------:R-:W-:-:S04]  /*80e0*/  FADD.FTZ R12, R12, -UR28 ;  /* 0x8000001c0c0c7e21 */ /* 0x000fc80008010000 */
[----:B------:R-:W-:-:S04]  /*80f0*/  FMUL.FTZ R12, R12, UR16 ;  /* 0x000000100c0c7c20 */ /* 0x000fc80008410000 */
[----:B------:R-:W-:Y:S01]  /*8100*/  FFMA.FTZ R15, R19, R12, R15 ;  /* 0x0000000c130f7223 */ /* 0x000fe2000001000f */
[----:B------:R-:W-:-:S04]  /*8110*/  FMUL.FTZ R19, R5, R19 ;  /* 0x0000001305137220 */ /* 0x000fc80000410000 */
[----:B------:R-:W-:Y:S01]  /*8120*/  FADD.FTZ R16, R19, R16 ;  /* 0x0000001013107221 */ /* 0x000fe20000010000 */
[----:B------:R-:W-:Y:S02]  /*8130*/  FFMA.FTZ R18, R12, R19, R18 ;  /* 0x000000130c127223 */ /* 0x000fe40000010012 */
[----:B------:R-:W2:Y:S01]  /*8140*/  LDL.LU R19, [R1+0x2b8] ;  /* 0x0002b80001137983 */ /* 0x000ea20000300800 */
[----:B------:R-:W-:Y:S02]  /*8150*/  SHF.L.U32 R20, R22, 0x10, RZ ;  /* 0x0000001016147819 */ /* 0x000fe400000006ff */
[----:B---3--:R-:W-:Y:S01]  /*8160*/  SHF.L.U32 R14, R21, 0x10, RZ ;  /* 0x00000010150e7819 */ /* 0x008fe200000006ff */
[----:B------:R-:W3:Y:S02]  /*8170*/  LDL.LU R22, [R1+0x2e8] ;  /* 0x0002e80001167983 */ /* 0x000ee40000300800 */
[----:B------:R-:W-:Y:S02]  /*8180*/  FADD.FTZ R20, R20, -UR28 ;  /* 0x8000001c14147e21 */ /* 0x000fe40008010000 */
[----:B------:R-:W3:Y:S02]  /*8190*/  LDL.LU R21, [R1+0x1d0] ;  /* 0x0001d00001157983 */ /* 0x000ee40000300800 */
[----:B------:R-:W-:Y:S01]  /*81a0*/  FMUL.FTZ R20, R20, UR16 ;  /* 0x0000001014147c20 */ /* 0x000fe20008410000 */
[----:B------:R-:W-:Y:S01]  /*81b0*/  FMUL.FTZ R17, R4, R14 ;  /* 0x0000000e04117220 */ /* 0x000fe20000410000 */
[----:B------:R-:W-:-:S02]  /*81c0*/  FADD.FTZ R10, R10, R14 ;  /* 0x0000000e0a0a7221 */ /* 0x000fc40000010000 */
[----:B------:R-:W-:Y:S02]  /*81d0*/  FFMA.FTZ R11, R14, R20, R11 ;  /* 0x000000140e0b7223 */ /* 0x000fe4000001000b */
[----:B------:R-:W3:Y:S01]  /*81e0*/  LDL.LU R14, [R1+0x1e0] ;  /* 0x0001e000010e7983 */ /* 0x000ee20000300800 */
[----:B------:R-:W-:Y:S01]  /*81f0*/  FADD.FTZ R16, R16, R17 ;  /* 0x0000001110107221 */ /* 0x000fe20000010000 */
[----:B------:R-:W-:Y:S01]  /*8200*/  FFMA.FTZ R18, R20, R17, R18 ;  /* 0x0000001114127223 */ /* 0x000fe20000010012 */
[----:B----4-:R-:W-:Y:S02]  /*8210*/  SHF.L.U32 R12, R27, 0x10, RZ ;  /* 0x000000101b0c7819 */ /* 0x010fe400000006ff */
[----:B------:R-:W4:Y:S03]  /*8220*/  LDL.LU R27, [R1+0x2f8] ;  /* 0x0002f800011b7983 */ /* 0x000f260000300800 */
[----:B------:R-:W-:-:S04]  /*8230*/  FADD.FTZ R12, R12, -UR28 ;  /* 0x8000001c0c0c7e21 */ /* 0x000fc80008010000 */
[----:B------:R-:W-:Y:S01]  /*8240*/  FMUL.FTZ R12, R12, UR16 ;  /* 0x000000100c0c7c20 */ /* 0x000fe20008410000 */
[----:B--2---:R-:W-:Y:S02]  /*8250*/  SHF.L.U32 R17, R19, 0x10, RZ ;  /* 0x0000001013117819 */ /* 0x004fe400000006ff */
[----:B------:R-:W-:Y:S02]  /*8260*/  SHF.L.U32 R19, R26, 0x10, RZ ;  /* 0x000000101a137819 */ /* 0x000fe400000006ff */
[----:B------:R-:W2:Y:S01]  /*8270*/  LDL.LU R26, [R1+0x1b8] ;  /* 0x0001b800011a7983 */ /* 0x000ea20000300800 */
[----:B------:R-:W-:Y:S01]  /*8280*/  FADD.FTZ R13, R13, R17 ;  /* 0x000000110d0d7221 */ /* 0x000fe20000010000 */
[----:B------:R-:W-:Y:S01]  /*8290*/  FFMA.FTZ R15, R17, R12, R15 ;  /* 0x0000000c110f7223 */ /* 0x000fe2000001000f */
[----:B------:R-:W-:Y:S01]  /*82a0*/  FMUL.FTZ R17, R5, R17 ;  /* 0x0000001105117220 */ /* 0x000fe20000410000 */
[----:B------:R-:W-:Y:S02]  /*82b0*/  SHF.L.U32 R20, R43, 0x10, RZ ;  /* 0x000000102b147819 */ /* 0x000fe400000006ff */
[----:B---3--:R-:W-:Y:S01]  /*82c0*/  SHF.L.U32 R14, R14, 0x10, RZ ;  /* 0x000000100e0e7819 */ /* 0x008fe200000006ff */
[----:B------:R-:W-:Y:S01]  /*82d0*/  FFMA.FTZ R18, R12, R17, R18 ;  /* 0x000000110c127223 */ /* 0x000fe20000010012 */
[----:B------:R-:W-:Y:S01]  /*82e0*/  FADD.FTZ R16, R17, R16 ;  /* 0x0000001011107221 */ /* 0x000fe20000010000 */
[----:B------:R-:W-:Y:S01]  /*82f0*/  FADD.FTZ R19, R19, -UR28 ;  /* 0x8000001c13137e21 */ /* 0x000fe20008010000 */
[----:B------:R-:W-:Y:S01]  /*8300*/  SHF.L.U32 R45, R45, 0x10, RZ ;  /* 0x000000102d2d7819 */ /* 0x000fe200000006ff */
[----:B------:R-:W-:Y:S01]  /*8310*/  FADD.FTZ R14, R14, -UR28 ;  /* 0x8000001c0e0e7e21 */ /* 0x000fe20008010000 */
[----:B------:R-:W-:Y:S01]  /*8320*/  SHF.L.U32 R12, R22, 0x10, RZ ;  /* 0x00000010160c7819 */ /* 0x000fe200000006ff */
[----:B------:R-:W3:Y:S02]  /*8330*/  LDL.LU R43, [R1+0x364] ;  /* 0x00036400012b7983 */ /* 0x000ee40000300800 */
[----:B------:R-:W-:-:S02]  /*8340*/  FMUL.FTZ R14, R14, UR16 ;  /* 0x000000100e0e7c20 */ /* 0x000fc40008410000 */
[----:B------:R-:W3:Y:S01]  /*8350*/  LDL.LU R22, [R1+0x1c8] ;  /* 0x0001c80001167983 */ /* 0x000ee20000300800 */
[----:B------:R-:W-:Y:S01]  /*8360*/  FADD.FTZ R10, R10, R20 ;  /* 0x000000140a0a7221 */ /* 0x000fe20000010000 */
[----:B------:R-:W-:Y:S01]  /*8370*/  FFMA.FTZ R11, R20, R14, R11 ;  /* 0x0000000e140b7223 */ /* 0x000fe2000001000b */
[----:B------:R-:W-:-:S04]  /*8380*/  FMUL.FTZ R20, R4, R20 ;  /* 0x0000001404147220 */ /* 0x000fc80000410000 */
[----:B------:R-:W-:Y:S01]  /*8390*/  FFMA.FTZ R18, R14, R20, R18 ;  /* 0x000000140e127223 */ /* 0x000fe20000010012 */
[----:B------:R-:W-:Y:S02]  /*83a0*/  SHF.L.U32 R14, R21, 0x10, RZ ;  /* 0x00000010150e7819 */ /* 0x000fe400000006ff */
[----:B------:R-:W3:Y:S01]  /*83b0*/  LDL.LU R21, [R1+0x1b0] ;  /* 0x0001b00001157983 */ /* 0x000ee20000300800 */
[----:B------:R-:W-:Y:S01]  /*83c0*/  FADD.FTZ R16, R16, R20 ;  /* 0x0000001410107221 */ /* 0x000fe20000010000 */
[----:B------:R-:W-:Y:S01]  /*83d0*/  FMUL.FTZ R19, R19, UR16 ;  /* 0x0000001013137c20 */ /* 0x000fe20008410000 */
[----:B------:R-:W-:Y:S01]  /*83e0*/  FMUL.FTZ R17, R5, R12 ;  /* 0x0000000c05117220 */ /* 0x000fe20000410000 */
[----:B------:R-:W-:Y:S02]  /*83f0*/  FADD.FTZ R13, R13, R12 ;  /* 0x0000000c0d0d7221 */ /* 0x000fe40000010000 */
[----:B------:R-:W-:Y:S01]  /*8400*/  FFMA.FTZ R15, R12, R19, R15 ;  /* 0x000000130c0f7223 */ /* 0x000fe2000001000f */
[----:B----4-:R-:W-:Y:S01]  /*8410*/  SHF.L.U32 R12, R27, 0x10, RZ ;  /* 0x000000101b0c7819 */ /* 0x010fe200000006ff */
[----:B------:R-:W-:Y:S01]  /*8420*/  FADD.FTZ R14, R14, -UR28 ;  /* 0x8000001c0e0e7e21 */ /* 0x000fe20008010000 */
[----:B------:R-:W-:Y:S01]  /*8430*/  FADD.FTZ R16, R17, R16 ;  /* 0x0000001011107221 */ /* 0x000fe20000010000 */
[----:B------:R-:W-:Y:S01]  /*8440*/  FFMA.FTZ R18, R19, R17, R18 ;  /* 0x0000001113127223 */ /* 0x000fe20000010012 */
[----:B--2---:R-:W-:Y:S01]  /*8450*/  SHF.L.U32 R20, R26, 0x10, RZ ;  /* 0x000000101a147819 */ /* 0x004fe200000006ff */
[----:B------:R-:W2:Y:S04]  /*8460*/  LDL.LU R27, [R1+0x328] ;  /* 0x00032800011b7983 */ /* 0x000ea80000300800 */
[----:B------:R-:W4:Y:S01]  /*8470*/  LDL.LU R26, [R1+0x17c] ;  /* 0x00017c00011a7983 */ /* 0x000f220000300800 */
[----:B------:R-:W-:Y:S01]  /*8480*/  SHF.L.U32 R17, R44, 0x10, RZ ;  /* 0x000000102c117819 */ /* 0x000fe200000006ff */
[----:B------:R-:W-:Y:S01]  /*8490*/  FADD.FTZ R12, R12, -UR28 ;  /* 0x8000001c0c0c7e21 */ /* 0x000fe20008010000 */
[----:B------:R-:W-:Y:S01]  /*84a0*/  FMUL.FTZ R14, R14, UR16 ;  /* 0x000000100e0e7c20 */ /* 0x000fe20008410000 */
[----:B------:R-:W-:Y:S01]  /*84b0*/  SHF.L.U32 R19, R37, 0x10, RZ ;  /* 0x0000001025137819 */ /* 0x000fe200000006ff */
[----:B------:R-:W-:Y:S01]  /*84c0*/  FADD.FTZ R20, R20, -UR28 ;  /* 0x8000001c14147e21 */ /* 0x000fe20008010000 */
[----:B------:R-:W-:Y:S01]  /*84d0*/  FMUL.FTZ R12, R12, UR16 ;  /* 0x000000100c0c7c20 */ /* 0x000fe20008410000 */
[----:B------:R-:W-:Y:S01]  /*84e0*/  FADD.FTZ R10, R10, R17 ;  /* 0x000000110a0a7221 */ /* 0x000fe20000010000 */
[----:B------:R-:W-:Y:S01]  /*84f0*/  FFMA.FTZ R11, R17, R14, R11 ;  /* 0x0000000e110b7223 */ /* 0x000fe2000001000b */
[----:B------:R-:W-:Y:S01]  /*8500*/  FMUL.FTZ R17, R4, R17 ;  /* 0x0000001104117220 */ /* 0x000fe20000410000 */
[----:B------:R-:W-:Y:S01]  /*8510*/  FADD.FTZ R13, R13, R19 ;  /* 0x000000130d0d7221 */ /* 0x000fe20000010000 */
[----:B------:R-:W-:Y:S01]  /*8520*/  FFMA.FTZ R15, R19, R12, R15 ;  /* 0x0000000c130f7223 */ /* 0x000fe2000001000f */
[----:B------:R-:W-:Y:S01]  /*8530*/  FMUL.FTZ R19, R5, R19 ;  /* 0x0000001305137220 */ /* 0x000fe20000410000 */
[----:B------:R-:W-:Y:S01]  /*8540*/  FFMA.FTZ R18, R14, R17, R18 ;  /* 0x000000110e127223 */ /* 0x000fe20000010012 */
[----:B------:R-:W-:Y:S01]  /*8550*/  FADD.FTZ R45, R45, -UR28 ;  /* 0x8000001c2d2d7e21 */ /* 0x000fe20008010000 */
[----:B------:R-:W2:Y:S02]  /*8560*/  LDL.LU R44, [R1+0x35c] ;  /* 0x00035c00012c7983 */ /* 0x000ea40000300800 */
[----:B------:R-:W-:Y:S01]  /*8570*/  FFMA.FTZ R18, R12, R19, R18 ;  /* 0x000000130c127223 */ /* 0x000fe20000010012 */
[----:B---3--:R-:W-:Y:S01]  /*8580*/  SHF.L.U32 R12, R22, 0x10, RZ ;  /* 0x00000010160c7819 */ /* 0x008fe200000006ff */
[----:B------:R-:W3:Y:S01]  /*8590*/  LDL.LU R37, [R1+0x374] ;  /* 0x0003740001257983 */ /* 0x000ee20000300800 */
[----:B------:R-:W-:-:S03]  /*85a0*/  SHF.L.U32 R14, R42, 0x10, RZ ;  /* 0x000000102a0e7819 */ /* 0x000fc600000006ff */
[----:B------:R-:W3:Y:S01]  /*85b0*/  LDL.LU R22, [R1+0x33c] ;  /* 0x00033c0001167983 */ /* 0x000ee20000300800 */
[----:B------:R-:W-:Y:S01]  /*85c0*/  FADD.FTZ R16, R16, R17 ;  /* 0x0000001110107221 */ /* 0x000fe20000010000 */
[----:B------:R-:W-:Y:S01]  /*85d0*/  FMUL.FTZ R20, R20, UR16 ;  /* 0x0000001014147c20 */ /* 0x000fe20008410000 */
[----:B------:R-:W-:Y:S01]  /*85e0*/  FMUL.FTZ R17, R4, R14 ;  /* 0x0000000e04117220 */ /* 0x000fe20000410000 */
[----:B------:R-:W-:Y:S01]  /*85f0*/  FADD.FTZ R10, R10, R14 ;  /* 0x0000000e0a0a7221 */ /* 0x000fe20000010000 */
[----:B------:R-:W-:Y:S01]  /*8600*/  FADD.FTZ R16, R19, R16 ;  /* 0x0000001013107221 */ /* 0x000fe20000010000 */
[----:B------:R-:W-:Y:S01]  /*8610*/  FFMA.FTZ R11, R14, R20, R11 ;  /* 0x000000140e0b7223 */ /* 0x000fe2000001000b */
[----:B------:R-:W-:Y:S01]  /*8620*/  SHF.L.U32 R14, R21, 0x10, RZ ;  /* 0x00000010150e7819 */ /* 0x000fe200000006ff */
[----:B------:R-:W-:Y:S01]  /*8630*/  FADD.FTZ R12, R12, -UR28 ;  /* 0x8000001c0c0c7e21 */ /* 0x000fe20008010000 */
[----:B------:R-:W-:Y:S01]  /*8640*/  FADD.FTZ R16, R16, R17 ;  /* 0x0000001110107221 */ /* 0x000fe20000010000 */
[----:B------:R-:W-:Y:S01]  /*8650*/  FFMA.FTZ R18, R20, R17, R18 ;  /* 0x0000001114127223 */ /* 0x000fe20000010012 */
[----:B------:R-:W-:Y:S01]  /*8660*/  SHF.L.U32 R17, R35, 0x10, RZ ;  /* 0x0000001023117819 */ /* 0x000fe200000006ff */
[----:B------:R-:W-:Y:S01]  /*8670*/  FADD.FTZ R14, R14, -UR28 ;  /* 0x8000001c0e0e7e21 */ /* 0x000fe20008010000 */
[----:B------:R-:W-:Y:S01]  /*8680*/  FMUL.FTZ R12, R12, UR16 ;  /* 0x000000100c0c7c20 */ /* 0x000fe20008410000 */
[----:B------:R-:W-:Y:S01]  /*8690*/  SHF.L.U32 R20, R41, 0x10, RZ ;  /* 0x0000001029147819 */ /* 0x000fe200000006ff */
[----:B------:R-:W3:Y:S01]  /*86a0*/  LDL.LU R35, [R1+0x36c] ;  /* 0x00036c0001237983 */ /* 0x000ee20000300800 */
        /* <DEDUP_REMOVED lines=8> */
[----:B------:R-:W-:Y:S01]  /*8730*/  SHF.L.U32 R28, R28, 0x10, RZ ;  /* 0x000000101c1c7819 */ /* 0x000fe200000006ff */
[----:B------:R-:W3:Y:S02]  /*8740*/  LDL.LU R42, [R1+0x370] ;  /* 0x00037000012a7983 */ /* 0x000ee40000300800 */
[----:B------:R-:W-:Y:S01]  /*8750*/  FFMA.FTZ R18, R14, R20, R18 ;  /* 0x000000140e127223 */ /* 0x000fe20000010012 */
[----:B----4-:R-:W-:-:S02]  /*8760*/  SHF.L.U32 R14, R26, 0x10, RZ ;  /* 0x000000101a0e7819 */ /* 0x010fc400000006ff */
[----:B------:R-:W4:Y:S01]  /*8770*/  LDL.LU R26, [R1+0x354] ;  /* 0x00035400011a7983 */ /* 0x000f220000300800 */
[----:B--2---:R-:W-:Y:S01]  /*8780*/  SHF.L.U32 R19, R27, 0x10, RZ ;  /* 0x000000101b137819 */ /* 0x004fe200000006ff */
[----:B------:R-:W-:Y:S01]  /*8790*/  FADD.FTZ R16, R17, R16 ;  /* 0x0000001011107221 */ /* 0x000fe20000010000 */
[----:B------:R-:W-:Y:S01]  /*87a0*/  SHF.L.U32 R12, R31, 0x10, RZ ;  /* 0x000000101f0c7819 */ /* 0x000fe200000006ff */
[----:B------:R-:W-:Y:S01]  /*87b0*/  FADD.FTZ R14, R14, -UR28 ;  /* 0x8000001c0e0e7e21 */ /* 0x000fe20008010000 */
[----:B------:R-:W2:Y:S01]  /*87c0*/  LDL.LU R27, [R1+0x360] ;  /* 0x00036000011b7983 */ /* 0x000ea20000300800 */
[----:B------:R-:W-:-:S04]  /*87d0*/  FADD.FTZ R19, R19, -UR28 ;  /* 0x8000001c13137e21 */ /* 0x000fc80008010000 */
[----:B------:R-:W-:Y:S01]  /*87e0*/  FMUL.FTZ R19, R19, UR16 ;  /* 0x0000001013137c20 */ /* 0x000fe20008410000 */
[----:B------:R-:W-:Y:S01]  /*87f0*/  FADD.FTZ R16, R16, R20 ;  /* 0x0000001410107221 */ /* 0x000fe20000010000 */
[----:B------:R-:W-:Y:S01]  /*8800*/  FMUL.FTZ R17, R5, R12 ;  /* 0x0000000c05117220 */ /* 0x000fe20000410000 */
[----:B------:R-:W-:Y:S01]  /*8810*/  FADD.FTZ R13, R13, R12 ;  /* 0x0000000c0d0d7221 */ /* 0x000fe20000010000 */
[----:B------:R-:W-:Y:S01]  /*8820*/  FFMA.FTZ R15, R12, R19, R15 ;  /* 0x000000130c0f7223 */ /* 0x000fe2000001000f */
[----:B------:R-:W-:Y:S01]  /*8830*/  SHF.L.U32 R20, R40, 0x10, RZ ;  /* 0x0000001028147819 */ /* 0x000fe200000006ff */
[----:B------:R-:W-:Y:S01]  /*8840*/  FADD.FTZ R16, R17, R16 ;  /* 0x0000001011107221 */ /* 0x000fe20000010000 */
[----:B------:R-:W-:Y:S01]  /*8850*/  FFMA.FTZ R18, R19, R17, R18 ;  /* 0x0000001113127223 */ /* 0x000fe20000010012 */
[----:B---3--:R-:W-:Y:S01]  /*8860*/  SHF.L.U32 R12, R22, 0x10, RZ ;  /* 0x00000010160c7819 */ /* 0x008fe200000006ff */
[----:B------:R-:W-:Y:S01]  /*8870*/  FMUL.FTZ R17, R14, UR16 ;  /* 0x000000100e117c20 */ /* 0x000fe20008410000 */
[----:B------:R-:W-:Y:S01]  /*8880*/  SHF.L.U32 R22, R34, 0x10, RZ ;  /* 0x0000001022167819 */ /* 0x000fe200000006ff */
[----:B------:R-:W-:-:S02]  /*8890*/  FMUL.FTZ R19, R4, R20 ;  /* 0x0000001404137220 */ /* 0x000fc40000410000 */
[----:B------:R-:W-:Y:S01]  /*88a0*/  FADD.FTZ R12, R12, -UR28 ;  /* 0x8000001c0c0c7e21 */ /* 0x000fe20008010000 */
[----:B------:R-:W-:Y:S01]  /*88b0*/  FFMA.FTZ R11, R20, R17, R11 ;  /* 0x00000011140b7223 */ /* 0x000fe2000001000b */
[----:B------:R-:W-:Y:S01]  /*88c0*/  SHF.L.U32 R14, R39, 0x10, RZ ;  /* 0x00000010270e7819 */ /* 0x000fe200000006ff */
[----:B------:R-:W-:Y:S01]  /*88d0*/  FMUL.FTZ R21, R5, R22 ;  /* 0x0000001605157220 */ /* 0x000fe20000410000 */
[----:B------:R-:W-:Y:S01]  /*88e0*/  FMUL.FTZ R12, R12, UR16 ;  /* 0x000000100c0c7c20 */ /* 0x000fe20008410000 */
[----:B------:R-:W-:Y:S01]  /*88f0*/  FFMA.FTZ R17, R17, R19, R18 ;  /* 0x0000001311117223 */ /* 0x000fe20000010012 */
[----:B------:R-:W-:Y:S01]  /*8900*/  FADD.FTZ R16, R16, R19 ;  /* 0x0000001310107221 */ /* 0x000fe20000010000 */
[----:B------:R-:W-:Y:S01]  /*8910*/  FMUL.FTZ R18, R45, UR16 ;  /* 0x000000102d127c20 */ /* 0x000fe20008410000 */
[----:B------:R-:W-:Y:S01]  /*8920*/  FFMA.FTZ R15, R22, R12, R15 ;  /* 0x0000000c160f7223 */ /* 0x000fe2000001000f */
[----:B------:R-:W-:Y:S01]  /*8930*/  FFMA.FTZ R17, R12, R21, R17 ;  /* 0x000000150c117223 */ /* 0x000fe20000010011 */
[----:B------:R-:W-:Y:S01]  /*8940*/  FMUL.FTZ R19, R4, R14 ;  /* 0x0000000e04137220 */ /* 0x000fe20000410000 */
[----:B------:R-:W-:Y:S01]  /*8950*/  SHF.L.U32 R12, R38, 0x10, RZ ;  /* 0x00000010260c7819 */ /* 0x000fe200000006ff */
[----:B------:R-:W-:Y:S01]  /*8960*/  FFMA.FTZ R11, R14, R18, R11 ;  /* 0x000000120e0b7223 */ /* 0x000fe2000001000b */
[----:B------:R-:W-:Y:S01]  /*8970*/  FADD.FTZ R16, R21, R16 ;  /* 0x0000001015107221 */ /* 0x000fe20000010000 */
[----:B------:R-:W-:Y:S01]  /*8980*/  FFMA.FTZ R17, R18, R19, R17 ;  /* 0x0000001312117223 */ /* 0x000fe20000010011 */
[----:B------:R-:W-:Y:S01]  /*8990*/  SHF.L.U32 R18, R29, 0x10, RZ ;  /* 0x000000101d127819 */ /* 0x000fe200000006ff */
[----:B------:R-:W-:Y:S01]  /*89a0*/  FADD.FTZ R12, R12, -UR28 ;  /* 0x8000001c0c0c7e21 */ /* 0x000fe20008010000 */
[----:B------:R-:W-:-:S03]  /*89b0*/  FADD.FTZ R16, R16, R19 ;  /* 0x0000001310107221 */ /* 0x000fc60000010000 */
[----:B------:R-:W-:Y:S01]  /*89c0*/  FMUL.FTZ R12, R12, UR16 ;  /* 0x000000100c0c7c20 */ /* 0x000fe20008410000 */
[----:B------:R-:W-:-:S03]  /*89d0*/  FMUL.FTZ R19, R5, R18 ;  /* 0x0000001205137220 */ /* 0x000fc60000410000 */
[----:B------:R-:W-:Y:S01]  /*89e0*/  FFMA.FTZ R15, R18, R12, R15 ;  /* 0x0000000c120f7223 */ /* 0x000fe2000001000f */
[----:B------:R-:W-:Y:S01]  /*89f0*/  FFMA.FTZ R17, R12, R19, R17 ;  /* 0x000000130c117223 */ /* 0x000fe20000010011 */
[----:B----4-:R-:W-:Y:S02]  /*8a00*/  SHF.L.U32 R12, R26, 0x10, RZ ;  /* 0x000000101a0c7819 */ /* 0x010fe400000006ff */
[----:B------:R-:W3:Y:S01]  /*8a10*/  LDL.LU R26, [R1+0x368] ;  /* 0x00036800011a7983 */ /* 0x000ee20000300800 */
[----:B------:R-:W-:Y:S01]  /*8a20*/  FADD.FTZ R10, R10, R20 ;  /* 0x000000140a0a7221 */ /* 0x000fe20000010000 */
[----:B------:R-:W-:Y:S02]  /*8a30*/  SHF.L.U32 R30, R30, 0x10, RZ ;  /* 0x000000101e1e7819 */ /* 0x000fe400000006ff */
[----:B------:R-:W-:Y:S01]  /*8a40*/  SHF.L.U32 R32, R32, 0x10, RZ ;  /* 0x0000001020207819 */ /* 0x000fe200000006ff */
[----:B------:R-:W-:Y:S01]  /*8a50*/  FADD.FTZ R10, R10, R14 ;  /* 0x0000000e0a0a7221 */ /* 0x000fe20000010000 */
[----:B------:R-:W-:Y:S01]  /*8a60*/  FADD.FTZ R14, R28, -UR28 ;  /* 0x8000001c1c0e7e21 */ /* 0x000fe20008010000 */
[----:B------:R-:W-:Y:S01]  /*8a70*/  FMUL.FTZ R21, R4, R30 ;  /* 0x0000001e04157220 */ /* 0x000fe20000410000 */
[----:B------:R-:W-:Y:S01]  /*8a80*/  FADD.FTZ R16, R19, R16 ;  /* 0x0000001013107221 */ /* 0x000fe20000010000 */
[----:B------:R-:W-:Y:S01]  /*8a90*/  FADD.FTZ R13, R13, R22 ;  /* 0x000000160d0d7221 */ /* 0x000fe20000010000 */
[----:B------:R-:W-:Y:S01]  /*8aa0*/  FMUL.FTZ R14, R14, UR16 ;  /* 0x000000100e0e7c20 */ /* 0x000fe20008410000 */
[----:B------:R-:W-:Y:S01]  /*8ab0*/  FADD.FTZ R32, R32, -UR28 ;  /* 0x8000001c20207e21 */ /* 0x000fe20008010000 */
[----:B------:R-:W-:Y:S01]  /*8ac0*/  FADD.FTZ R16, R16, R21 ;  /* 0x0000001510107221 */ /* 0x000fe20000010000 */
[----:B------:R-:W-:Y:S01]  /*8ad0*/  FADD.FTZ R13, R13, R18 ;  /* 0x000000120d0d7221 */ /* 0x000fe20000010000 */
[----:B------:R-:W-:Y:S01]  /*8ae0*/  FFMA.FTZ R21, R14, R21, R17 ;  /* 0x000000150e157223 */ /* 0x000fe20000010011 */
[----:B------:R-:W-:Y:S01]  /*8af0*/  FMUL.FTZ R32, R32, UR16 ;  /* 0x0000001020207c20 */ /* 0x000fe20008410000 */
[----:B------:R-:W-:Y:S01]  /*8b00*/  FMUL.FTZ R17, R5, R12 ;  /* 0x0000000c05117220 */ /* 0x000fe20000410000 */
[----:B------:R-:W-:Y:S01]  /*8b10*/  FADD.FTZ R13, R13, R12 ;  /* 0x0000000c0d0d7221 */ /* 0x000fe20000010000 */
[----:B------:R-:W-:Y:S01]  /*8b20*/  SHF.L.U32 R18, R44, 0x10, RZ ;  /* 0x000000102c127819 */ /* 0x000fe200000006ff */
[----:B------:R-:W-:Y:S01]  /*8b30*/  FFMA.FTZ R15, R12, R32, R15 ;  /* 0x000000200c0f7223 */ /* 0x000fe2000001000f */
[----:B------:R-:W-:Y:S01]  /*8b40*/  FADD.FTZ R12, R17, R16 ;  /* 0x00000010110c7221 */ /* 0x000fe20000010000 */
[----:B------:R-:W4:Y:S01]  /*8b50*/  LDL.LU R44, [R1+0x378] ;  /* 0x00037800012c7983 */ /* 0x000f220000300800 */
[----:B------:R-:W-:Y:S01]  /*8b60*/  SHF.L.U32 R16, R36, 0x10, RZ ;  /* 0x0000001024107819 */ /* 0x000fe200000006ff */
[----:B------:R-:W-:Y:S01]  /*8b70*/  FFMA.FTZ R11, R30, R14, R11 ;  /* 0x0000000e1e0b7223 */ /* 0x000fe2000001000b */
[----:B------:R-:W-:Y:S01]  /*8b80*/  FFMA.FTZ R14, R32, R17, R21 ;  /* 0x00000011200e7223 */ /* 0x000fe20000010015 */
[----:B------:R-:W-:Y:S01]  /*8b90*/  FADD.FTZ R17, R18, -UR28 ;  /* 0x8000001c12117e21 */ /* 0x000fe20008010000 */
[----:B------:R-:W-:Y:S01]  /*8ba0*/  SHF.L.U32 R18, R43, 0x10, RZ ;  /* 0x000000102b127819 */ /* 0x000fe200000006ff */
[----:B------:R-:W-:Y:S01]  /*8bb0*/  FMUL.FTZ R19, R4, R16 ;  /* 0x0000001004137220 */ /* 0x000fe20000410000 */
[----:B--2---:R-:W-:Y:S01]  /*8bc0*/  SHF.L.U32 R20, R27, 0x10, RZ ;  /* 0x000000101b147819 */ /* 0x004fe200000006ff */
[----:B------:R-:W2:Y:S02]  /*8bd0*/  LDL.LU R43, [R1+0x384] ;  /* 0x00038400012b7983 */ /* 0x000ea40000300800 */
[----:B------:R-:W-:-:S02]  /*8be0*/  FADD.FTZ R21, R12, R19 ;  /* 0x000000130c157221 */ /* 0x000fc40000010000 */
[----:B------:R-:W2:Y:S01]  /*8bf0*/  LDL.LU R27, [R1+0x380] ;  /* 0x00038000011b7983 */ /* 0x000ea20000300800 */
[----:B------:R-:W-:Y:S02]  /*8c00*/  SHF.L.U32 R33, R33, 0x10, RZ ;  /* 0x0000001021217819 */ /* 0x000fe400000006ff */
[----:B---3--:R-:W-:Y:S02]  /*8c10*/  SHF.L.U32 R12, R26, 0x10, RZ ;  /* 0x000000101a0c7819 */ /* 0x008fe400000006ff */
[----:B------:R-:W3:Y:S01]  /*8c20*/  LDL.LU R26, [R1+0x388] ;  /* 0x00038800011a7983 */ /* 0x000ee20000300800 */
[----:B------:R-:W-:Y:S01]  /*8c30*/  FADD.FTZ R33, R33, -UR28 ;  /* 0x8000001c21217e21 */ /* 0x000fe20008010000 */
[----:B------:R-:W-:-:S03]  /*8c40*/  FMUL.FTZ R17, R17, UR16 ;  /* 0x0000001011117c20 */ /* 0x000fc60008410000 */
[----:B------:R-:W-:Y:S01]  /*8c50*/  FMUL.FTZ R33, R33, UR16 ;  /* 0x0000001021217c20 */ /* 0x000fe20008410000 */
[----:B------:R-:W-:Y:S01]  /*8c60*/  FADD.FTZ R13, R13, R18 ;  /* 0x000000120d0d7221 */ /* 0x000fe20000010000 */
[----:B------:R-:W-:Y:S01]  /*8c70*/  FFMA.FTZ R15, R18, R17, R15 ;  /* 0x00000011120f7223 */ /* 0x000fe2000001000f */
[----:B------:R-:W-:Y:S01]  /*8c80*/  FMUL.FTZ R18, R5, R18 ;  /* 0x0000001205127220 */ /* 0x000fe20000410000 */
[----:B------:R-:W-:Y:S01]  /*8c90*/  FFMA.FTZ R14, R33, R19, R14 ;  /* 0x00000013210e7223 */ /* 0x000fe2000001000e */
[----:B------:R-:W-:Y:S01]  /*8ca0*/  FADD.FTZ R10, R10, R30 ;  /* 0x0000001e0a0a7221 */ /* 0x000fe20000010000 */
[----:B------:R-:W-:Y:S01]  /*8cb0*/  FADD.FTZ R20, R20, -UR28 ;  /* 0x8000001c14147e21 */ /* 0x000fe20008010000 */
[----:B------:R-:W-:Y:S01]  /*8cc0*/  FFMA.FTZ R11, R16, R33, R11 ;  /* 0x00000021100b7223 */ /* 0x000fe2000001000b */
[----:B------:R-:W-:Y:S01]  /*8cd0*/  FFMA.FTZ R14, R17, R18, R14 ;  /* 0x00000012110e7223 */ /* 0x000fe2000001000e */
[----:B------:R-:W-:Y:S01]  /*8ce0*/  FADD.FTZ R10, R10, R16 ;  /* 0x000000100a0a7221 */ /* 0x000fe20000010000 */
[----:B------:R-:W-:Y:S01]  /*8cf0*/  FMUL.FTZ R17, R20, UR16 ;  /* 0x0000001014117c20 */ /* 0x000fe20008410000 */
[----:B------:R-:W-:Y:S01]  /*8d00*/  FADD.FTZ R21, R18, R21 ;  /* 0x0000001512157221 */ /* 0x000fe20000010000 */
[----:B------:R-:W-:Y:S01]  /*8d10*/  SHF.L.U32 R16, R35, 0x10, RZ ;  /* 0x0000001023107819 */ /* 0x000fe200000006ff */
[----:B------:R-:W-:Y:S01]  /*8d20*/  FMUL.FTZ R18, R4, R12 ;  /* 0x0000000c04127220 */ /* 0x000fe20000410000 */
[----:B------:R-:W-:Y:S01]  /*8d30*/  FADD.FTZ R10, R10, R12 ;  /* 0x0000000c0a0a7221 */ /* 0x000fe20000010000 */
[----:B------:R-:W-:Y:S01]  /*8d40*/  FFMA.FTZ R11, R12, R17, R11 ;  /* 0x000000110c0b7223 */ /* 0x000fe2000001000b */
[----:B------:R-:W-:Y:S01]  /*8d50*/  SHF.L.U32 R12, R42, 0x10, RZ ;  /* 0x000000102a0c7819 */ /* 0x000fe200000006ff */
[----:B------:R-:W-:Y:S01]  /*8d60*/  FADD.FTZ R20, R21, R18 ;  /* 0x0000001215147221 */ /* 0x000fe20000010000 */
[----:B------:R-:W-:Y:S01]  /*8d70*/  FADD.FTZ R16, R16, -UR28 ;  /* 0x8000001c10107e21 */ /* 0x000fe20008010000 */
[----:B------:R-:W-:Y:S01]  /*8d80*/  SHF.L.U32 R21, R37, 0x10, RZ ;  /* 0x0000001025157819 */ /* 0x000fe200000006ff */
[----:B------:R-:W-:Y:S01]  /*8d90*/  FFMA.FTZ R19, R17, R18, R14 ;  /* 0x0000001211137223 */ /* 0x000fe2000001000e */
[----:B------:R-:W-:Y:S01]  /*8da0*/  FMUL.FTZ R17, R5, R12 ;  /* 0x0000000c05117220 */ /* 0x000fe20000410000 */
[----:B----4-:R-:W-:Y:S01]  /*8db0*/  SHF.L.U32 R14, R44, 0x10, RZ ;  /* 0x000000102c0e7819 */ /* 0x010fe200000006ff */
[----:B------:R-:W-:Y:S01]  /*8dc0*/  FMUL.FTZ R18, R16, UR16 ;  /* 0x0000001010127c20 */ /* 0x000fe20008410000 */
[----:B------:R-:W-:Y:S01]  /*8dd0*/  SHF.L.U32 R22, R24, 0x10, RZ ;  /* 0x0000001018167819 */ /* 0x000fe200000006ff */
[----:B------:R-:W-:Y:S01]  /*8de0*/  FADD.FTZ R16, R21, -UR28 ;  /* 0x8000001c15107e21 */ /* 0x000fe20008010000 */
[----:B------:R-:W-:Y:S01]  /*8df0*/  FADD.FTZ R21, R17, R20 ;  /* 0x0000001411157221 */ /* 0x000fe20000010000 */
[----:B------:R-:W-:Y:S01]  /*8e00*/  FFMA.FTZ R20, R18, R17, R19 ;  /* 0x0000001112147223 */ /* 0x000fe20000010013 */
[----:B------:R-:W-:Y:S01]  /*8e10*/  FMUL.FTZ R24, R4, R14 ;  /* 0x0000000e04187220 */ /* 0x000fe20000410000 */
[----:B------:R-:W-:Y:S01]  /*8e20*/  FMUL.FTZ R17, R16, UR16 ;  /* 0x0000001010117c20 */ /* 0x000fe20008410000 */
[----:B--2---:R-:W-:Y:S01]  /*8e30*/  SHF.L.U32 R16, R43, 0x10, RZ ;  /* 0x000000102b107819 */ /* 0x004fe200000006ff */
[----:B------:R-:W-:Y:S01]  /*8e40*/  FADD.FTZ R19, R22, -UR28 ;  /* 0x8000001c16137e21 */ /* 0x000fe20008010000 */
[----:B------:R-:W-:Y:S01]  /*8e50*/  SHF.L.U32 R22, R27, 0x10, RZ ;  /* 0x000000101b167819 */ /* 0x000fe200000006ff */
[----:B------:R-:W-:Y:S01]  /*8e60*/  FADD.FTZ R21, R21, R24 ;  /* 0x0000001815157221 */ /* 0x000fe20000010000 */
[----:B------:R-:W-:Y:S01]  /*8e70*/  FFMA.FTZ R24, R17, R24, R20 ;  /* 0x0000001811187223 */ /* 0x000fe20000010014 */
[----:B------:R-:W-:Y:S01]  /*8e80*/  FADD.FTZ R13, R13, R12 ;  /* 0x0000000c0d0d7221 */ /* 0x000fe20000010000 */
[----:B------:R-:W-:Y:S01]  /*8e90*/  FFMA.FTZ R15, R12, R18, R15 ;  /* 0x000000120c0f7223 */ /* 0x000fe2000001000f */
[----:B------:R-:W-:Y:S01]  /*8ea0*/  FMUL.FTZ R20, R5, R16 ;  /* 0x0000001005147220 */ /* 0x000fe20000410000 */
[----:B------:R-:W-:Y:S01]  /*8eb0*/  FMUL.FTZ R19, R19, UR16 ;  /* 0x0000001013137c20 */ /* 0x000fe20008410000 */
[----:B------:R-:W-:Y:S01]  /*8ec0*/  SHF.L.U32 R12, R25, 0x10, RZ ;  /* 0x00000010190c7819 */ /* 0x000fe200000006ff */
[----:B------:R-:W-:Y:S01]  /*8ed0*/  FADD.FTZ R22, R22, -UR28 ;  /* 0x8000001c16167e21 */ /* 0x000fe20008010000 */
[----:B------:R-:W-:Y:S01]  /*8ee0*/  FADD.FTZ R21, R20, R21 ;  /* 0x0000001514157221 */ /* 0x000fe20000010000 */
[----:B------:R-:W-:Y:S01]  /*8ef0*/  FFMA.FTZ R24, R19, R20, R24 ;  /* 0x0000001413187223 */ /* 0x000fe20000010018 */
[----:B------:R-:W-:Y:S01]  /*8f00*/  SHF.L.U32 R23, R23, 0x10, RZ ;  /* 0x0000001017177819 */ /* 0x000fe200000006ff */
[----:B------:R-:W-:Y:S01]  /*8f10*/  FMUL.FTZ R25, R22, UR16 ;  /* 0x0000001016197c20 */ /* 0x000fe20008410000 */
[----:B------:R-:W-:Y:S01]  /*8f20*/  FADD.FTZ R12, R12, -UR28 ;  /* 0x8000001c0c0c7e21 */ /* 0x000fe20008010000 */
[----:B------:R-:W-:Y:S01]  /*8f30*/  FADD.FTZ R10, R10, R14 ;  /* 0x0000000e0a0a7221 */ /* 0x000fe20000010000 */
[----:B------:R-:W-:Y:S01]  /*8f40*/  FFMA.FTZ R11, R14, R17, R11 ;  /* 0x000000110e0b7223 */ /* 0x000fe2000001000b */
[----:B------:R-:W-:Y:S01]  /*8f50*/  FMUL.FTZ R14, R5, R23 ;  /* 0x00000017050e7220 */ /* 0x000fe20000410000 */
[----:B------:R-:W-:Y:S01]  /*8f60*/  FMUL.FTZ R17, R12, UR16 ;  /* 0x000000100c117c20 */ /* 0x000fe20008410000 */
[----:B------:R-:W-:Y:S01]  /*8f70*/  FADD.FTZ R13, R13, R16 ;  /* 0x000000100d0d7221 */ /* 0x000fe20000010000 */
[----:B------:R-:W-:-:S03]  /*8f80*/  FFMA.FTZ R16, R16, R19, R15 ;  /* 0x0000001310107223 */ /* 0x000fc6000001000f */
[----:B------:R-:W-:Y:S01]  /*8f90*/  FADD.FTZ R15, R13, R23 ;  /* 0x000000170d0f7221 */ /* 0x000fe20000010000 */
[----:B------:R-:W-:Y:S01]  /*8fa0*/  FFMA.FTZ R13, R23, R17, R16 ;  /* 0x00000011170d7223 */ /* 0x000fe20000010010 */
[----:B---3--:R-:W-:-:S05]  /*8fb0*/  SHF.L.U32 R18, R26, 0x10, RZ ;  /* 0x000000101a127819 */ /* 0x008fca00000006ff */
[----:B------:R-:W-:-:S04]  /*8fc0*/  FMUL.FTZ R20, R4, R18 ;  /* 0x0000001204147220 */ /* 0x000fc80000410000 */
[----:B------:R-:W-:Y:S01]  /*8fd0*/  FADD.FTZ R21, R21, R20 ;  /* 0x0000001415157221 */ /* 0x000fe20000010000 */
[----:B------:R-:W-:Y:S01]  /*8fe0*/  FFMA.FTZ R24, R25, R20, R24 ;  /* 0x0000001419187223 */ /* 0x000fe20000010018 */
[----:B------:R-:W-:Y:S02]  /*8ff0*/  FFMA.FTZ R12, R18, R25, R11 ;  /* 0x00000019120c7223 */ /* 0x000fe4000001000b */
[----:B------:R-:W-:Y:S01]  /*9000*/  FADD.FTZ R21, R14, R21 ;  /* 0x000000150e157221 */ /* 0x000fe20000010000 */
[----:B------:R-:W-:Y:S01]  /*9010*/  FFMA.FTZ R24, R17, R14, R24 ;  /* 0x0000000e11187223 */ /* 0x000fe20000010018 */
[----:B------:R-:W-:Y:S01]  /*9020*/  FADD.FTZ R14, R10, R18 ;  /* 0x000000120a0e7221 */ /* 0x000fe20000010000 */
[----:B------:R-:W-:Y:S06]  /*9030*/  BRA `(.L_x_133) ;  /* 0x0000005800f47947 */ /* 0x000fec0003800000 */
.L_x_132:
        /* <DEDUP_REMOVED lines=8> */
[----:B------:R-:W4:Y:S04]  /*90c0*/  LDL.LU R22, [R1+0x198] ;  /* 0x0001980001167983 */ /* 0x000f280000300800 */
[----:B-----5:R-:W-:Y:S04]  /*90d0*/  STL [R1+0x3b4], R0 ;  /* 0x0003b40001007387 */ /* 0x020fe80000100800 */
[----:B------:R-:W-:Y:S04]  /*90e0*/  STL [R1+0x3b8], R6 ;  /* 0x0003b80601007387 */ /* 0x000fe80000100800 */
[----:B------:R0:W-:Y:S04]  /*90f0*/  STL [R1+0x3c4], R9 ;  /* 0x0003c40901007387 */ /* 0x0001e80000100800 */
[----:B------:R-:W4:Y:S04]  /*9100*/  LDL.LU R21, [R1+0x210] ;  /* 0x0002100001157983 */ /* 0x000f280000300800 */
[----:B------:R-:W4:Y:S04]  /*9110*/  LDL.LU R24, [R1+0x22c] ;  /* 0x00022c0001187983 */ /* 0x000f280000300800 */
[----:B0-----:R-:W4:Y:S04]  /*9120*/  LDL.LU R9, [R1+0x214] ;  /* 0x0002140001097983 */ /* 0x001f280000300800 */
[----:B------:R-:W-:Y:S04]  /*9130*/  STL [R1+0x3bc], R7 ;  /* 0x0003bc0701007387 */ /* 0x000fe80000100800 */
[----:B------:R0:W-:Y:S04]  /*9140*/  STL [R1+0x3c0], R8 ;  /* 0x0003c00801007387 */ /* 0x0001e80000100800 */
[----:B0-----:R-:W4:Y:S01]  /*9150*/  LDL.LU R8, [R1+0x168] ;  /* 0x0001680001087983 */ /* 0x001f220000300800 */
[----:B--2---:R-:W-:-:S02]  /*9160*/  SHF.L.U32 R10, R10, 0x10, RZ ;  /* 0x000000100a0a7819 */ /* 0x004fc400000006ff */
[----:B---3--:R-:W-:-:S03]  /*9170*/  SHF.L.U32 R14, R19, 0x10, RZ ;  /* 0x00000010130e7819 */ /* 0x008fc600000006ff */
[----:B------:R-:W-:Y:S01]  /*9180*/  FADD.FTZ R10, R10, -UR28 ;  /* 0x8000001c0a0a7e21 */ /* 0x000fe20008010000 */
[----:B----4-:R-:W-:-:S03]  /*9190*/  SHF.L.U32 R15, R18, 0x10, RZ ;  /* 0x00000010120f7819 */ /* 0x010fc600000006ff */
[----:B------:R-:W-:-:S04]  /*91a0*/  FMUL.FTZ R10, R10, UR16 ;  /* 0x000000100a0a7c20 */ /* 0x000fc80008410000 */
[----:B------:R-:W-:-:S04]  /*91b0*/  FFMA.FTZ R13, R4, R10, R2 ;  /* 0x0000000a040d7223 */ /* 0x000fc80000010002 */
[----:B------:R-:W-:-:S06]  /*91c0*/  FMUL.FTZ R11, R13, -1.4426950216293334961 ;  /* 0xbfb8aa3b0d0b7820 */ /* 0x000fcc0000410000 */
[----:B------:R-:W0:Y:S02]  /*91d0*/  MUFU.EX2 R11, R11 ;  /* 0x0000000b000b7308 */ /* 0x000e240000000800 */
[----:B0-----:R-:W-:-:S06]  /*91e0*/  FADD.FTZ R11, R11, 1 ;  /* 0x3f8000000b0b7421 */ /* 0x001fcc0000010000 */
[----:B------:R-:W0:Y:S01]  /*91f0*/  MUFU.RCP R11, R11 ;  /* 0x0000000b000b7308 */ /* 0x000e220000001000 */
[----:B------:R-:W-:Y:S01]  /*9200*/  FADD.FTZ R15, R15, -UR28 ;  /* 0x8000001c0f0f7e21 */ /* 0x000fe20008010000 */
[----:B0-----:R-:W-:Y:S01]  /*9210*/  FMUL.FTZ R14, R14, R11 ;  /* 0x0000000b0e0e7220 */ /* 0x001fe20000410000 */
[----:B------:R-:W-:-:S04]  /*9220*/  FADD.FTZ R11, -R11, 1 ;  /* 0x3f8000000b0b7421 */ /* 0x000fc80000010100 */
[----:B------:R-:W-:Y:S01]  /*9230*/  FFMA.FTZ R13, R13, R11, 1 ;  /* 0x3f8000000d0d7423 */ /* 0x000fe2000001000b */
[----:B------:R-:W-:-:S03]  /*9240*/  FMUL.FTZ R11, R15, UR16 ;  /* 0x000000100f0b7c20 */ /* 0x000fc60008410000 */
[----:B------:R-:W-:Y:S01]  /*9250*/  FMUL.FTZ R13, R14, R13 ;  /* 0x0000000d0e0d7220 */ /* 0x000fe20000410000 */
[----:B------:R-:W-:-:S04]  /*9260*/  FFMA.FTZ R14, R5, R11, R3 ;  /* 0x0000000b050e7223 */ /* 0x000fc80000010003 */
[----:B------:R-:W-:-:S06]  /*9270*/  FMUL.FTZ R15, R14, -1.4426950216293334961 ;  /* 0xbfb8aa3b0e0f7820 */ /* 0x000fcc0000410000 */
[----:B------:R-:W0:Y:S02]  /*9280*/  MUFU.EX2 R15, R15 ;  /* 0x0000000f000f7308 */ /* 0x000e240000000800 */
[----:B0-----:R-:W-:-:S06]  /*9290*/  FADD.FTZ R15, R15, 1 ;  /* 0x3f8000000f0f7421 */ /* 0x001fcc0000010000 */
[----:B------:R-:W0:Y:S01]  /*92a0*/  MUFU.RCP R15, R15 ;  /* 0x0000000f000f7308 */ /* 0x000e220000001000 */
[----:B------:R-:W-:Y:S02]  /*92b0*/  SHF.L.U32 R16, R16, 0x10, RZ ;  /* 0x0000001010107819 */ /* 0x000fe400000006ff */
[----:B------:R-:W-:-:S05]  /*92c0*/  SHF.L.U32 R17, R17, 0x10, RZ ;  /* 0x0000001011117819 */ /* 0x000fca00000006ff */
[----:B------:R-:W-:Y:S01]  /*92d0*/  FADD.FTZ R17, R17, -UR28 ;  /* 0x8000001c11117e21 */ /* 0x000fe20008010000 */
[----:B0-----:R-:W-:Y:S01]  /*92e0*/  FMUL.FTZ R16, R16, R15 ;  /* 0x0000000f10107220 */ /* 0x001fe20000410000 */
[----:B------:R-:W-:-:S04]  /*92f0*/  FADD.FTZ R15, -R15, 1 ;  /* 0x3f8000000f0f7421 */ /* 0x000fc80000010100 */
[----:B------:R-:W-:Y:S01]  /*9300*/  FFMA.FTZ R14, R14, R15, 1 ;  /* 0x3f8000000e0e7423 */ /* 0x000fe2000001000f */
[----:B------:R-:W-:-:S03]  /*9310*/  FMUL.FTZ R17, R17, UR16 ;  /* 0x0000001011117c20 */ /* 0x000fc60008410000 */
[----:B------:R-:W-:Y:S01]  /*9320*/  FMUL.FTZ R14, R16, R14 ;  /* 0x0000000e100e7220 */ /* 0x000fe20000410000 */
[C---:B------:R-:W-:Y:S01]  /*9330*/  FMUL.FTZ R16, R4.reuse, R13 ;  /* 0x0000000d04107220 */ /* 0x040fe20000410000 */
[----:B------:R-:W-:Y:S02]  /*9340*/  FFMA.FTZ R19, R4, R17, R2 ;  /* 0x0000001104137223 */ /* 0x000fe40000010002 */
[----:B------:R-:W-:Y:S01]  /*9350*/  FMUL.FTZ R18, R5, R14 ;  /* 0x0000000e05127220 */ /* 0x000fe20000410000 */
[----:B------:R-:W-:Y:S01]  /*9360*/  FFMA.FTZ R15, R10, R16, RZ ;  /* 0x000000100a0f7223 */ /* 0x000fe200000100ff */
[----:B------:R-:W-:-:S03]  /*9370*/  FADD.FTZ R16, RZ, R16 ;  /* 0x00000010ff107221 */ /* 0x000fc60000010000 */
[----:B------:R-:W-:Y:S01]  /*9380*/  FFMA.FTZ R15, R11, R18, R15 ;  /* 0x000000120b0f7223 */ /* 0x000fe2000001000f */
[----:B------:R-:W-:Y:S01]  /*9390*/  FADD.FTZ R16, R18, R16 ;  /* 0x0000001012107221 */ /* 0x000fe20000010000 */
[----:B------:R-:W-:-:S06]  /*93a0*/  FMUL.FTZ R18, R19, -1.4426950216293334961 ;  /* 0xbfb8aa3b13127820 */ /* 0x000fcc0000410000 */
[----:B------:R-:W0:Y:S02]  /*93b0*/  MUFU.EX2 R18, R18 ;  /* 0x0000001200127308 */ /* 0x000e240000000800 */
[----:B0-----:R-:W-:-:S06]  /*93c0*/  FADD.FTZ R18, R18, 1 ;  /* 0x3f80000012127421 */ /* 0x001fcc0000010000 */
[----:B------:R-:W0:Y:S01]  /*93d0*/  MUFU.RCP R18, R18 ;  /* 0x0000001200127308 */ /* 0x000e220000001000 */
[----:B------:R-:W-:Y:S01]  /*93e0*/  SHF.L.U32 R20, R20, 0x10, RZ ;  /* 0x0000001014147819 */ /* 0x000fe200000006ff */
[----:B------:R-:W-:-:S04]  /*93f0*/  FFMA.FTZ R10, R10, R13, RZ ;  /* 0x0000000d0a0a7223 */ /* 0x000fc800000100ff */
[----:B0-----:R-:W-:Y:S01]  /*9400*/  FMUL.FTZ R20, R20, R18 ;  /* 0x0000001214147220 */ /* 0x001fe20000410000 */
[----:B------:R-:W-:-:S04]  /*9410*/  FADD.FTZ R18, -R18, 1 ;  /* 0x3f80000012127421 */ /* 0x000fc80000010100 */
[----:B------:R-:W-:Y:S01]  /*9420*/  FFMA.FTZ R18, R19, R18, 1 ;  /* 0x3f80000013127423 */ /* 0x000fe20000010012 */
[----:B------:R-:W-:Y:S01]  /*9430*/  SHF.L.U32 R19, R25, 0x10, RZ ;  /* 0x0000001019137819 */ /* 0x000fe200000006ff */
[----:B------:R-:W-:Y:S01]  /*9440*/  FADD.FTZ R13, RZ, R13 ;  /* 0x0000000dff0d7221 */ /* 0x000fe20000010000 */
[----:B------:R-:W2:Y:S03]  /*9450*/  LDL.LU R25, [R1+0x124] ;  /* 0x0001240001197983 */ /* 0x000ea60000300800 */
[----:B------:R-:W-:Y:S01]  /*9460*/  FADD.FTZ R19, R19, -UR28 ;  /* 0x8000001c13137e21 */ /* 0x000fe20008010000 */
[----:B------:R-:W-:-:S03]  /*9470*/  FMUL.FTZ R18, R20, R18 ;  /* 0x0000001214127220 */ /* 0x000fc60000410000 */
[----:B------:R-:W-:Y:S01]  /*9480*/  FMUL.FTZ R19, R19, UR16 ;  /* 0x0000001013137c20 */ /* 0x000fe20008410000 */
[----:B------:R-:W-:-:S03]  /*9490*/  FFMA.FTZ R0, R17, R18, R10 ;  /* 0x0000001211007223 */ /* 0x000fc6000001000a */
[----:B------:R-:W-:Y:S01]  /*94a0*/  FFMA.FTZ R10, R5, R19, R3 ;  /* 0x00000013050a7223 */ /* 0x000fe20000010003 */
[----:B------:R-:W-:-:S03]  /*94b0*/  FADD.FTZ R6, R13, R18 ;  /* 0x000000120d067221 */ /* 0x000fc60000010000 */
[----:B------:R-:W-:-:S06]  /*94c0*/  FMUL.FTZ R13, R10, -1.4426950216293334961 ;  /* 0xbfb8aa3b0a0d7820 */ /* 0x000fcc0000410000 */
[----:B------:R-:W0:Y:S02]  /*94d0*/  MUFU.EX2 R13, R13 ;  /* 0x0000000d000d7308 */ /* 0x000e240000000800 */
[----:B0-----:R-:W-:-:S06]  /*94e0*/  FADD.FTZ R13, R13, 1 ;  /* 0x3f8000000d0d7421 */ /* 0x001fcc0000010000 */
[----:B------:R-:W0:Y:S01]  /*94f0*/  MUFU.RCP R13, R13 ;  /* 0x0000000d000d7308 */ /* 0x000e220000001000 */
[----:B------:R-:W-:-:S04]  /*9500*/  FMUL.FTZ R18, R4, R18 ;  /* 0x0000001204127220 */ /* 0x000fc80000410000 */
[----:B------:R-:W-:Y:S01]  /*9510*/  FFMA.FTZ R15, R17, R18, R15 ;  /* 0x00000012110f7223 */ /* 0x000fe2000001000f */
[----:B------:R-:W-:Y:S01]  /*9520*/  SHF.L.U32 R17, R23, 0x10, RZ ;  /* 0x0000001017117819 */ /* 0x000fe200000006ff */
[----:B------:R1:W-:Y:S01]  /*9530*/  STL [R1+0x3a4], R0 ;  /* 0x0003a40001007387 */ /* 0x0003e20000100800 */
[----:B------:R-:W-:-:S03]  /*9540*/  FFMA.FTZ R11, R11, R14, RZ ;  /* 0x0000000e0b0b7223 */ /* 0x000fc600000100ff */
[----:B------:R-:W3:Y:S01]  /*9550*/  LDL.LU R23, [R1+0x174] ;  /* 0x0001740001177983 */ /* 0x000ee20000300800 */
[----:B0-----:R-:W-:Y:S01]  /*9560*/  FMUL.FTZ R17, R17, R13 ;  /* 0x0000000d11117220 */ /* 0x001fe20000410000 */
[----:B------:R-:W-:-:S04]  /*9570*/  FADD.FTZ R13, -R13, 1 ;  /* 0x3f8000000d0d7421 */ /* 0x000fc80000010100 */
[----:B------:R-:W-:Y:S01]  /*9580*/  FFMA.FTZ R13, R10, R13, 1 ;  /* 0x3f8000000a0d7423 */ /* 0x000fe2000001000d */
[----:B------:R-:W-:Y:S02]  /*9590*/  SHF.L.U32 R10, R22, 0x10, RZ ;  /* 0x00000010160a7819 */ /* 0x000fe400000006ff */
[----:B------:R-:W4:Y:S01]  /*95a0*/  LDL.LU R22, [R1+0x170] ;  /* 0x0001700001167983 */ /* 0x000f220000300800 */
[----:B-1----:R-:W-:Y:S01]  /*95b0*/  FADD.FTZ R0, R16, R18 ;  /* 0x0000001210007221 */ /* 0x002fe20000010000 */
[----:B------:R-:W-:Y:S01]  /*95c0*/  FMUL.FTZ R13, R17, R13 ;  /* 0x0000000d110d7220 */ /* 0x000fe20000410000 */
[----:B------:R-:W-:-:S03]  /*95d0*/  FADD.FTZ R14, RZ, R14 ;  /* 0x0000000eff0e7221 */ /* 0x000fc60000010000 */
[----:B------:R0:W-:Y:S01]  /*95e0*/  STL [R1+0x3a0], R0 ;  /* 0x0003a00001007387 */ /* 0x0001e20000100800 */
[----:B------:R-:W-:Y:S01]  /*95f0*/  FADD.FTZ R10, R10, -UR28 ;  /* 0x8000001c0a0a7e21 */ /* 0x000fe20008010000 */
[----:B0-----:R-:W-:Y:S01]  /*9600*/  FADD.FTZ R0, R14, R13 ;  /* 0x0000000d0e007221 */ /* 0x001fe20000010000 */
[----:B------:R-:W-:-:S04]  /*9610*/  FFMA.FTZ R7, R19, R13, R11 ;  /* 0x0000000d13077223 */ /* 0x000fc8000001000b */
[----:B------:R0:W-:Y:S02]  /*9620*/  STL [R1+0x39c], R0 ;  /* 0x00039c0001007387 */ /* 0x0001e40000100800 */
[----:B0-----:R-:W-:-:S04]  /*9630*/  FMUL.FTZ R0, R10, UR16 ;  /* 0x000000100a007c20 */ /* 0x001fc80008410000 */
[----:B------:R-:W-:-:S04]  /*9640*/  FFMA.FTZ R11, R4, R0, R2 ;  /* 0x00000000040b7223 */ /* 0x000fc80000010002 */
[----:B------:R-:W-:-:S06]  /*9650*/  FMUL.FTZ R10, R11, -1.4426950216293334961 ;  /* 0xbfb8aa3b0b0a7820 */ /* 0x000fcc0000410000 */
[----:B------:R-:W0:Y:S02]  /*9660*/  MUFU.EX2 R10, R10 ;  /* 0x0000000a000a7308 */ /* 0x000e240000000800 */
[----:B0-----:R-:W-:-:S06]  /*9670*/  FADD.FTZ R10, R10, 1 ;  /* 0x3f8000000a0a7421 */ /* 0x001fcc0000010000 */
[----:B------:R-:W0:Y:S01]  /*9680*/  MUFU.RCP R10, R10 ;  /* 0x0000000a000a7308 */ /* 0x000e220000001000 */
[----:B------:R1:W-:Y:S01]  /*9690*/  STL [R1+0x3a8], R6 ;  /* 0x0003a80601007387 */ /* 0x0003e20000100800 */
[----:B------:R-:W-:-:S03]  /*96a0*/  SHF.L.U32 R14, R21, 0x10, RZ ;  /* 0x00000010150e7819 */ /* 0x000fc600000006ff */
[----:B------:R0:W-:Y:S01]  /*96b0*/  STL [R1+0x340], R0 ;  /* 0x0003400001007387 */ /* 0x0001e20000100800 */
[----:B-1----:R-:W-:Y:S01]  /*96c0*/  FMUL.FTZ R6, R5, R13 ;  /* 0x0000000d05067220 */ /* 0x002fe20000410000 */
[----:B------:R-:W-:Y:S01]  /*96d0*/  SHF.L.U32 R13, R9, 0x10, RZ ;  /* 0x00000010090d7819 */ /* 0x000fe200000006ff */
[----:B------:R-:W-:Y:S01]  /*96e0*/  FADD.FTZ R14, R14, -UR28 ;  /* 0x8000001c0e0e7e21 */ /* 0x000fe20008010000 */
[----:B------:R-:W3:Y:S03]  /*96f0*/  LDL.LU R21, [R1+0x228] ;  /* 0x0002280001157983 */ /* 0x000ee60000300800 */
[----:B0-----:R-:W-:Y:S01]  /*9700*/  FMUL.FTZ R13, R13, R10 ;  /* 0x0000000a0d0d7220 */ /* 0x001fe20000410000 */
[----:B------:R-:W-:Y:S01]  /*9710*/  FADD.FTZ R10, -R10, 1 ;  /* 0x3f8000000a0a7421 */ /* 0x000fe20000010100 */
[----:B------:R0:W-:Y:S03]  /*9720*/  STL [R1+0x344], R6 ;  /* 0x0003440601007387 */ /* 0x0001e60000100800 */
[----:B------:R-:W-:Y:S01]  /*9730*/  FFMA.FTZ R10, R11, R10, 1 ;  /* 0x3f8000000b0a7423 */ /* 0x000fe2000001000a */
[----:B------:R-:W-:Y:S01]  /*9740*/  FMUL.FTZ R0, R14, UR16 ;  /* 0x000000100e007c20 */ /* 0x000fe20008410000 */
[----:B------:R-:W3:Y:S01]  /*9750*/  LDL.LU R9, [R1+0x16c] ;  /* 0x00016c0001097983 */ /* 0x000ee20000300800 */
[----:B0-----:R-:W-:-:S05]  /*9760*/  FFMA.FTZ R6, R19, R6, R15 ;  /* 0x0000000613067223 */ /* 0x001fca000001000f */
[----:B------:R0:W-:Y:S01]  /*9770*/  STL [R1+0x394], R6 ;  /* 0x0003940601007387 */ /* 0x0001e20000100800 */
[----:B------:R-:W-:Y:S01]  /*9780*/  FFMA.FTZ R11, R5, R0, R3 ;  /* 0x00000000050b7223 */ /* 0x000fe20000010003 */
[----:B0-----:R-:W-:Y:S01]  /*9790*/  FMUL.FTZ R6, R13, R10 ;  /* 0x0000000a0d067220 */ /* 0x001fe20000410000 */
[----:B------:R-:W-:Y:S02]  /*97a0*/  SHF.L.U32 R13, R24, 0x10, RZ ;  /* 0x00000010180d7819 */ /* 0x000fe400000006ff */
[----:B------:R-:W3:Y:S04]  /*97b0*/  LDL.LU R24, [R1+0x160] ;  /* 0x0001600001187983 */ /* 0x000ee80000300800 */
[----:B------:R0:W-:Y:S01]  /*97c0*/  STL [R1+0x334], R0 ;  /* 0x0003340001007387 */ /* 0x0001e20000100800 */
[----:B--2---:R-:W-:-:S03]  /*97d0*/  SHF.L.U32 R14, R25, 0x10, RZ ;  /* 0x00000010190e7819 */ /* 0x004fc600000006ff */
[----:B------:R-:W2:Y:S02]  /*97e0*/  LDL.LU R25, [R1+0x154] ;  /* 0x0001540001197983 */ /* 0x000ea40000300800 */
[----:B------:R-:W-:-:S04]  /*97f0*/  FADD.FTZ R14, R14, -UR28 ;  /* 0x8000001c0e0e7e21 */ /* 0x000fc80008010000 */
[----:B0-----:R-:W-:Y:S01]  /*9800*/  FMUL.FTZ R0, R14, UR16 ;  /* 0x000000100e007c20 */ /* 0x001fe20008410000 */
[----:B----4-:R-:W-:Y:S02]  /*9810*/  SHF.L.U32 R14, R22, 0x10, RZ ;  /* 0x00000010160e7819 */ /* 0x010fe400000006ff */
[----:B------:R-:W4:Y:S01]  /*9820*/  LDL.LU R22, [R1+0x164] ;  /* 0x0001640001167983 */ /* 0x000f220000300800 */
[----:B------:R-:W-:-:S06]  /*9830*/  FMUL.FTZ R10, R11, -1.4426950216293334961 ;  /* 0xbfb8aa3b0b0a7820 */ /* 0x000fcc0000410000 */
[----:B------:R-:W0:Y:S02]  /*9840*/  MUFU.EX2 R10, R10 ;  /* 0x0000000a000a7308 */ /* 0x000e240000000800 */
[----:B0-----:R-:W-:-:S06]  /*9850*/  FADD.FTZ R10, R10, 1 ;  /* 0x3f8000000a0a7421 */ /* 0x001fcc0000010000 */
[----:B------:R-:W0:Y:S02]  /*9860*/  MUFU.RCP R10, R10 ;  /* 0x0000000a000a7308 */ /* 0x000e240000001000 */
[----:B0-----:R-:W-:Y:S01]  /*9870*/  FMUL.FTZ R13, R13, R10 ;  /* 0x0000000a0d0d7220 */ /* 0x001fe20000410000 */
[----:B------:R-:W-:-:S04]  /*9880*/  FADD.FTZ R10, -R10, 1 ;  /* 0x3f8000000a0a7421 */ /* 0x000fc80000010100 */
[----:B------:R-:W-:Y:S01]  /*9890*/  FFMA.FTZ R10, R11, R10, 1 ;  /* 0x3f8000000b0a7423 */ /* 0x000fe2000001000a */
[----:B------:R-:W-:-:S03]  /*98a0*/  FFMA.FTZ R11, R4, R0, R2 ;  /* 0x00000000040b7223 */ /* 0x000fc60000010002 */
[----:B------:R-:W-:Y:S01]  /*98b0*/  FMUL.FTZ R20, R13, R10 ;  /* 0x0000000a0d147220 */ /* 0x000fe20000410000 */
[----:B------:R-:W-:-:S06]  /*98c0*/  FMUL.FTZ R10, R11, -1.4426950216293334961 ;  /* 0xbfb8aa3b0b0a7820 */ /* 0x000fcc0000410000 */
[----:B------:R-:W0:Y:S02]  /*98d0*/  MUFU.EX2 R10, R10 ;  /* 0x0000000a000a7308 */ /* 0x000e240000000800 */
[----:B0-----:R-:W-:-:S06]  /*98e0*/  FADD.FTZ R10, R10, 1 ;  /* 0x3f8000000a0a7421 */ /* 0x001fcc0000010000 */
[----:B------:R-:W0:Y:S01]  /*98f0*/  MUFU.RCP R10, R10 ;  /* 0x0000000a000a7308 */ /* 0x000e220000001000 */
[----:B---3--:R-:W-:Y:S01]  /*9900*/  SHF.L.U32 R13, R23, 0x10, RZ ;  /* 0x00000010170d7819 */ /* 0x008fe200000006ff */
[----:B------:R-:W-:Y:S01]  /*9910*/  FADD.FTZ R14, R14, -UR28 ;  /* 0x8000001c0e0e7e21 */ /* 0x000fe20008010000 */
[----:B------:R1:W-:Y:S03]  /*9920*/  STL [R1+0x32c], R0 ;  /* 0x00032c0001007387 */ /* 0x0003e60000100800 */
[----:B-1----:R-:W-:Y:S01]  /*9930*/  FMUL.FTZ R0, R14, UR16 ;  /* 0x000000100e007c20 */ /* 0x002fe20008410000 */
[----:B0-----:R-:W-:Y:S01]  /*9940*/  FMUL.FTZ R13, R13, R10 ;  /* 0x0000000a0d0d7220 */ /* 0x001fe20000410000 */
[----:B------:R-:W-:-:S04]  /*9950*/  FADD.FTZ R10, -R10, 1 ;  /* 0x3f8000000a0a7421 */ /* 0x000fc80000010100 */
[----:B------:R-:W-:Y:S01]  /*9960*/  FFMA.FTZ R10, R11, R10, 1 ;  /* 0x3f8000000b0a7423 */ /* 0x000fe2000001000a */
[----:B------:R-:W-:-:S03]  /*9970*/  FFMA.FTZ R11, R5, R0, R3 ;  /* 0x00000000050b7223 */ /* 0x000fc60000010003 */
[----:B------:R-:W-:Y:S01]  /*9980*/  FMUL.FTZ R23, R13, R10 ;  /* 0x0000000a0d177220 */ /* 0x000fe20000410000 */
[----:B------:R-:W-:-:S06]  /*9990*/  FMUL.FTZ R10, R11, -1.4426950216293334961 ;  /* 0xbfb8aa3b0b0a7820 */ /* 0x000fcc0000410000 */
[----:B------:R-:W0:Y:S01]  /*99a0*/  MUFU.EX2 R10, R10 ;  /* 0x0000000a000a7308 */ /* 0x000e220000000800 */
[----:B------:R-:W-:Y:S02]  /*99b0*/  SHF.L.U32 R14, R24, 0x10, RZ ;  /* 0x00000010180e7819 */ /* 0x000fe400000006ff */
[----:B------:R-:W3:Y:S01]  /*99c0*/  LDL.LU R24, [R1+0x158] ;  /* 0x0001580001187983 */ /* 0x000ee20000300800 */
[----:B0-----:R-:W-:-:S06]  /*99d0*/  FADD.FTZ R10, R10, 1 ;  /* 0x3f8000000a0a7421 */ /* 0x001fcc0000010000 */
[----:B------:R-:W0:Y:S01]  /*99e0*/  MUFU.RCP R10, R10 ;  /* 0x0000000a000a7308 */ /* 0x000e220000001000 */
[----:B------:R-:W-:Y:S01]  /*99f0*/  FADD.FTZ R14, R14, -UR28 ;  /* 0x8000001c0e0e7e21 */ /* 0x000fe20008010000 */
[----:B------:R-:W-:Y:S01]  /*9a00*/  SHF.L.U32 R13, R21, 0x10, RZ ;  /* 0x00000010150d7819 */ /* 0x000fe200000006ff */
[----:B------:R1:W-:Y:S04]  /*9a10*/  STL [R1+0x324], R0 ;  /* 0x0003240001007387 */ /* 0x0003e80000100800 */
[----:B------:R-:W3:Y:S01]  /*9a20*/  LDL.LU R21, [R1+0x15c] ;  /* 0x00015c0001157983 */ /* 0x000ee20000300800 */
[----:B-1----:R-:W-:Y:S01]  /*9a30*/  FMUL.FTZ R0, R14, UR16 ;  /* 0x000000100e007c20 */ /* 0x002fe20008410000 */
[----:B0-----:R-:W-:Y:S01]  /*9a40*/  FMUL.FTZ R13, R13, R10 ;  /* 0x0000000a0d0d7220 */ /* 0x001fe20000410000 */
[----:B------:R-:W-:-:S03]  /*9a50*/  FADD.FTZ R10, -R10, 1 ;  /* 0x3f8000000a0a7421 */ /* 0x000fc60000010100 */
[----:B------:R0:W-:Y:S01]  /*9a60*/  STL [R1+0x320], R0 ;  /* 0x0003200001007387 */ /* 0x0001e20000100800 */
[----:B------:R-:W-:Y:S01]  /*9a70*/  FFMA.FTZ R10, R11, R10, 1 ;  /* 0x3f8000000b0a7423 */ /* 0x000fe2000001000a */
[----:B------:R-:W-:-:S03]  /*9a80*/  FFMA.FTZ R11, R4, R0, R2 ;  /* 0x00000000040b7223 */ /* 0x000fc60000010002 */
[----:B------:R-:W-:Y:S01]  /*9a90*/  FMUL.FTZ R19, R13, R10 ;  /* 0x0000000a0d137220 */ /* 0x000fe20000410000 */
[----:B------:R-:W-:-:S06]  /*9aa0*/  FMUL.FTZ R10, R11, -1.4426950216293334961 ;  /* 0xbfb8aa3b0b0a7820 */ /* 0x000fcc0000410000 */
[----:B------:R-:W1:Y:S01]  /*9ab0*/  MUFU.EX2 R10, R10 ;  /* 0x0000000a000a7308 */ /* 0x000e620000000800 */
[----:B----4-:R-:W-:-:S05]  /*9ac0*/  SHF.L.U32 R14, R22, 0x10, RZ ;  /* 0x00000010160e7819 */ /* 0x010fca00000006ff */
[----:B------:R-:W-:-:S04]  /*9ad0*/  FADD.FTZ R14, R14, -UR28 ;  /* 0x8000001c0e0e7e21 */ /* 0x000fc80008010000 */
[----:B0-----:R-:W-:Y:S01]  /*9ae0*/  FMUL.FTZ R0, R14, UR16 ;  /* 0x000000100e007c20 */ /* 0x001fe20008410000 */
[----:B--2---:R-:W-:Y:S02]  /*9af0*/  SHF.L.U32 R14, R25, 0x10, RZ ;  /* 0x00000010190e7819 */ /* 0x004fe400000006ff */
[----:B------:R-:W2:Y:S01]  /*9b00*/  LDL.LU R25, [R1+0x138] ;  /* 0x0001380001197983 */ /* 0x000ea20000300800 */
[----:B-1----:R-:W-:-:S06]  /*9b10*/  FADD.FTZ R10, R10, 1 ;  /* 0x3f8000000a0a7421 */ /* 0x002fcc0000010000 */
[----:B------:R-:W0:Y:S01]  /*9b20*/  MUFU.RCP R10, R10 ;  /* 0x0000000a000a7308 */ /* 0x000e220000001000 */
[----:B------:R-:W-:Y:S01]  /*9b30*/  SHF.L.U32 R13, R8, 0x10, RZ ;  /* 0x00000010080d7819 */ /* 0x000fe200000006ff */
[----:B------:R1:W-:Y:S04]  /*9b40*/  STL [R1+0x398], R7 ;  /* 0x0003980701007387 */ /* 0x0003e80000100800 */
[----:B------:R4:W-:Y:S01]  /*9b50*/  STL [R1+0x20c], R6 ;  /* 0x00020c0601007387 */ /* 0x0009e20000100800 */
[----:B------:R-:W-:-:S03]  /*9b60*/  FADD.FTZ R14, R14, -UR28 ;  /* 0x8000001c0e0e7e21 */ /* 0x000fc60008010000 */
[----:B------:R4:W-:Y:S04]  /*9b70*/  STL [R1+0x314], R0 ;  /* 0x0003140001007387 */ /* 0x0009e80000100800 */
[----:B-1----:R-:W2:Y:S01]  /*9b80*/  LDL.LU R7, [R1+0x148] ;  /* 0x0001480001077983 */ /* 0x002ea20000300800 */
[----:B0-----:R-:W-:Y:S01]  /*9b90*/  FMUL.FTZ R13, R13, R10 ;  /* 0x0000000a0d0d7220 */ /* 0x001fe20000410000 */
[----:B------:R-:W-:Y:S02]  /*9ba0*/  FADD.FTZ R10, -R10, 1 ;  /* 0x3f8000000a0a7421 */ /* 0x000fe40000010100 */
[----:B----4-:R-:W4:Y:S02]  /*9bb0*/  LDL.LU R6, [R1+0x14c] ;  /* 0x00014c0001067983 */ /* 0x010f240000300800 */
[----:B------:R-:W-:-:S02]  /*9bc0*/  FFMA.FTZ R10, R11, R10, 1 ;  /* 0x3f8000000b0a7423 */ /* 0x000fc4000001000a */
[----:B------:R-:W4:Y:S02]  /*9bd0*/  LDL.LU R8, [R1+0x318] ;  /* 0x0003180001087983 */ /* 0x000f240000300800 */
[----:B------:R-:W-:Y:S01]  /*9be0*/  FMUL.FTZ R22, R13, R10 ;  /* 0x0000000a0d167220 */ /* 0x000fe20000410000 */
[----:B------:R-:W-:Y:S02]  /*9bf0*/  SHF.L.U32 R13, R9, 0x10, RZ ;  /* 0x00000010090d7819 */ /* 0x000fe400000006ff */
[----:B------:R-:W4:Y:S01]  /*9c00*/  LDL.LU R9, [R1+0x2f4] ;  /* 0x0002f40001097983 */ /* 0x000f220000300800 */
[----:B------:R-:W-:-:S04]  /*9c10*/  FFMA.FTZ R11, R5, R0, R3 ;  /* 0x00000000050b7223 */ /* 0x000fc80000010003 */
[----:B------:R-:W-:-:S06]  /*9c20*/  FMUL.FTZ R10, R11, -1.4426950216293334961 ;  /* 0xbfb8aa3b0b0a7820 */ /* 0x000fcc0000410000 */
[----:B------:R-:W0:Y:S02]  /*9c30*/  MUFU.EX2 R10, R10 ;  /* 0x0000000a000a7308 */ /* 0x000e240000000800 */
[----:B0-----:R-:W-:-:S06]  /*9c40*/  FADD.FTZ R10, R10, 1 ;  /* 0x3f8000000a0a7421 */ /* 0x001fcc0000010000 */
[----:B------:R-:W0:Y:S01]  /*9c50*/  MUFU.RCP R10, R10 ;  /* 0x0000000a000a7308 */ /* 0x000e220000001000 */
[----:B------:R-:W-:-:S05]  /*9c60*/  FMUL.FTZ R0, R14, UR16 ;  /* 0x000000100e007c20 */ /* 0x000fca0008410000 */
[----:B------:R1:W-:Y:S01]  /*9c70*/  STL [R1+0x310], R0 ;  /* 0x0003100001007387 */ /* 0x0003e20000100800 */
[----:B0-----:R-:W-:Y:S01]  /*9c80*/  FMUL.FTZ R13, R13, R10 ;  /* 0x0000000a0d0d7220 */ /* 0x001fe20000410000 */
[----:B------:R-:W-:-:S04]  /*9c90*/  FADD.FTZ R10, -R10, 1 ;  /* 0x3f8000000a0a7421 */ /* 0x000fc80000010100 */
[----:B------:R-:W-:Y:S01]  /*9ca0*/  FFMA.FTZ R10, R11, R10, 1 ;  /* 0x3f8000000b0a7423 */ /* 0x000fe2000001000a */
[----:B---3--:R-:W-:Y:S02]  /*9cb0*/  SHF.L.U32 R14, R24, 0x10, RZ ;  /* 0x00000010180e7819 */ /* 0x008fe400000006ff */
[----:B------:R-:W3:Y:S03]  /*9cc0*/  LDL.LU R24, [R1+0x144] ;  /* 0x0001440001187983 */ /* 0x000ee60000300800 */
[----:B------:R-:W-:Y:S01]  /*9cd0*/  FADD.FTZ R14, R14, -UR28 ;  /* 0x8000001c0e0e7e21 */ /* 0x000fe20008010000 */
[----:B------:R-:W-:-:S03]  /*9ce0*/  FFMA.FTZ R11, R4, R0, R2 ;  /* 0x00000000040b7223 */ /* 0x000fc60000010002 */
[----:B-1----:R-:W-:Y:S01]  /*9cf0*/  FMUL.FTZ R0, R14, UR16 ;  /* 0x000000100e007c20 */ /* 0x002fe20008410000 */
[----:B------:R-:W-:Y:S01]  /*9d00*/  FMUL.FTZ R17, R13, R10 ;  /* 0x0000000a0d117220 */ /* 0x000fe20000410000 */
[----:B------:R-:W-:-:S06]  /*9d10*/  FMUL.FTZ R10, R11, -1.4426950216293334961 ;  /* 0xbfb8aa3b0b0a7820 */ /* 0x000fcc0000410000 */
[----:B------:R-:W0:Y:S02]  /*9d20*/  MUFU.EX2 R10, R10 ;  /* 0x0000000a000a7308 */ /* 0x000e240000000800 */
[----:B0-----:R-:W-:-:S06]  /*9d30*/  FADD.FTZ R10, R10, 1 ;  /* 0x3f8000000a0a7421 */ /* 0x001fcc0000010000 */
[----:B------:R-:W0:Y:S01]  /*9d40*/  MUFU.RCP R10, R10 ;  /* 0x0000000a000a7308 */ /* 0x000e220000001000 */
[----:B------:R-:W-:-:S05]  /*9d50*/  SHF.L.U32 R13, R21, 0x10, RZ ;  /* 0x00000010150d7819 */ /* 0x000fca00000006ff */
[----:B0-----:R-:W-:Y:S01]  /*9d60*/  FMUL.FTZ R13, R13, R10 ;  /* 0x0000000a0d0d7220 */ /* 0x001fe20000410000 */
[----:B------:R-:W-:-:S04]  /*9d70*/  FADD.FTZ R10, -R10, 1 ;  /* 0x3f8000000a0a7421 */ /* 0x000fc80000010100 */
[----:B------:R-:W-:Y:S01]  /*9d80*/  FFMA.FTZ R10, R11, R10, 1 ;  /* 0x3f8000000b0a7423 */ /* 0x000fe2000001000a */
[----:B--2---:R-:W-:Y:S02]  /*9d90*/  SHF.L.U32 R14, R25, 0x10, RZ ;  /* 0x00000010190e7819 */ /* 0x004fe400000006ff */
[----:B------:R-:W2:Y:S01]  /*9da0*/  LDL.LU R25, [R1+0x300] ;  /* 0x0003000001197983 */ /* 0x000ea20000300800 */
[----:B------:R-:W-:Y:S01]  /*9db0*/  FFMA.FTZ R11, R5, R0, R3 ;  /* 0x00000000050b7223 */ /* 0x000fe20000010003 */
[----:B------:R-:W-:-:S03]  /*9dc0*/  FMUL.FTZ R21, R13, R10 ;  /* 0x0000000a0d157220 */ /* 0x000fc60000410000 */
[----:B------:R-:W-:-:S06]  /*9dd0*/  FMUL.FTZ R10, R11, -1.4426950216293334961 ;  /* 0xbfb8aa3b0b0a7820 */ /* 0x000fcc0000410000 */
[----:B------:R-:W0:Y:S02]  /*9de0*/  MUFU.EX2 R10, R10 ;  /* 0x0000000a000a7308 */ /* 0x000e240000000800 */
[----:B0-----:R-:W-:Y:S01]  /*9df0*/  FADD.FTZ R10, R10, 1 ;  /* 0x3f8000000a0a7421 */ /* 0x001fe20000010000 */
[----:B----4-:R-:W-:Y:S02]  /*9e00*/  SHF.L.U32 R13, R9, 0x10, RZ ;  /* 0x00000010090d7819 */ /* 0x010fe400000006ff */
[----:B------:R-:W4:Y:S03]  /*9e10*/  LDL.LU R9, [R1+0x2f0] ;  /* 0x0002f00001097983 */ /* 0x000f260000300800 */
[----:B------:R-:W0:Y:S01]  /*9e20*/  MUFU.RCP R10, R10 ;  /* 0x0000000a000a7308 */ /* 0x000e220000001000 */
        /* <DEDUP_REMOVED lines=12> */
[----:B------:R-:W-:Y:S02]  /*9ef0*/  SHF.L.U32 R14, R7, 0x10, RZ ;  /* 0x00000010070e7819 */ /* 0x000fe400000006ff */
[----:B------:R-:W-:-:S03]  /*9f00*/  SHF.L.U32 R13, R6, 0x10, RZ ;  /* 0x00000010060d7819 */ /* 0x000fc600000006ff */
[----:B------:R-:W-:Y:S01]  /*9f10*/  FADD.FTZ R14, R14, -UR28 ;  /* 0x8000001c0e0e7e21 */ /* 0x000fe20008010000 */
[----:B------:R1:W-:Y:S01]  /*9f20*/  STL [R1+0x308], R0 ;  /* 0x0003080001007387 */ /* 0x0003e20000100800 */
[----:B0-----:R-:W-:Y:S01]  /*9f30*/  FMUL.FTZ R13, R13, R10 ;  /* 0x0000000a0d0d7220 */ /* 0x001fe20000410000 */
[----:B------:R-:W-:Y:S01]  /*9f40*/  FADD.FTZ R10, -R10, 1 ;  /* 0x3f8000000a0a7421 */ /* 0x000fe20000010100 */
[----:B-1----:R-:W-:-:S03]  /*9f50*/  FMUL.FTZ R0, R14, UR16 ;  /* 0x000000100e007c20 */ /* 0x002fc60008410000 */
        /* <DEDUP_REMOVED lines=8> */
[----:B------:R1:W-:Y:S01]  /*9fe0*/  STL [R1+0x128], R6 ;  /* 0x0001280601007387 */ /* 0x0003e20000100800 */
[----:B------:R-:W-:-:S03]  /*9ff0*/  SHF.L.U32 R13, R8, 0x10, RZ ;  /* 0x00000010080d7819 */ /* 0x000fc600000006ff */
[----:B------:R-:W3:Y:S04]  /*a000*/  LDL.LU R24, [R1+0x2c8] ;  /* 0x0002c80001187983 */ /* 0x000ee80000300800 */
[----:B------:R-:W3:Y:S04]  /*a010*/  LDL.LU R8, [R1+0x2e4] ;  /* 0x0002e40001087983 */ /* 0x000ee80000300800 */
[----:B-1----:R-:W3:Y:S01]  /*a020*/  LDL.LU R6, [R1+0x304] ;  /* 0x0003040001067983 */ /* 0x002ee20000300800 */
[----:B0-----:R-:W-:Y:S01]  /*a030*/  FMUL.FTZ R13, R13, R10 ;  /* 0x0000000a0d0d7220 */ /* 0x001fe20000410000 */
[----:B------:R-:W-:-:S04]  /*a040*/  FADD.FTZ R10, -R10, 1 ;  /* 0x3f8000000a0a7421 */ /* 0x000fc80000010100 */
[----:B------:R-:W-:-:S04]  /*a050*/  FFMA.FTZ R10, R11, R10, 1 ;  /* 0x3f8000000b0a7423 */ /* 0x000fc8000001000a */
[----:B------:R-:W-:Y:S01]  /*a060*/  FMUL.FTZ R7, R13, R10 ;  /* 0x0000000a0d077220 */ /* 0x000fe20000410000 */
[----:B--2---:R-:W-:Y:S02]  /*a070*/  SHF.L.U32 R13, R25, 0x10, RZ ;  /* 0x00000010190d7819 */ /* 0x004fe400000006ff */
[----:B------:R-:W2:Y:S04]  /*a080*/  LDL.LU R25, [R1+0x2e0] ;  /* 0x0002e00001197983 */ /* 0x000ea80000300800 */
[----:B------:R0:W-:Y:S01]  /*a090*/  STL [R1+0x138], R7 ;  /* 0x0001380701007387 */ /* 0x0001e20000100800 */
[----:B------:R-:W-:-:S03]  /*a0a0*/  FADD.FTZ R14, R14, -UR28 ;  /* 0x8000001c0e0e7e21 */ /* 0x000fc60008010000 */
[----:B0-----:R-:W2:Y:S04]  /*a0b0*/  LDL.LU R7, [R1+0x2cc] ;  /* 0x0002cc0001077983 */ /* 0x001ea80000300800 */
[----:B------:R0:W-:Y:S02]  /*a0c0*/  STL [R1+0x2f4], R0 ;  /* 0x0002f40001007387 */ /* 0x0001e40000100800 */
[----:B0-----:R-:W-:Y:S01]  /*a0d0*/  FMUL.FTZ R0, R14, UR16 ;  /* 0x000000100e007c20 */ /* 0x001fe20008410000 */
[----:B----4-:R-:W-:Y:S02]  /*a0e0*/  SHF.L.U32 R14, R9, 0x10, RZ ;  /* 0x00000010090e7819 */ /* 0x010fe400000006ff */
[----:B------:R-:W4:Y:S01]  /*a0f0*/  LDL.LU R9, [R1+0x150] ;  /* 0x0001500001097983 */ /* 0x000f220000300800 */
[----:B------:R-:W-:-:S04]  /*a100*/  FFMA.FTZ R11, R4, R0, R2 ;  /* 0x00000000040b7223 */ /* 0x000fc80000010002 */
[----:B------:R-:W-:-:S06]  /*a110*/  FMUL.FTZ R10, R11, -1.4426950216293334961 ;  /* 0xbfb8aa3b0b0a7820 */ /* 0x000fcc0000410000 */
[----:B------:R-:W0:Y:S02]  /*a120*/  MUFU.EX2 R10, R10 ;  /* 0x0000000a000a7308 */ /* 0x000e240000000800 */
[----:B0-----:R-:W-:-:S06]  /*a130*/  FADD.FTZ R10, R10, 1 ;  /* 0x3f8000000a0a7421 */ /* 0x001fcc0000010000 */
        /* <DEDUP_REMOVED lines=13> */
[----:B------:R1:W-:Y:S01]  /*a210*/  STL [R1+0x2dc], R0 ;  /* 0x0002dc0001007387 */ /* 0x0003e20000100800 */
[----:B---3--:R-:W-:-:S03]  /*a220*/  SHF.L.U32 R14, R24, 0x10, RZ ;  /* 0x00000010180e7819 */ /* 0x008fc600000006ff */
[----:B------:R-:W3:Y:S01]  /*a230*/  LDL.LU R24, [R1+0x2c0] ;  /* 0x0002c00001187983 */ /* 0x000ee20000300800 */
[----:B------:R-:W-:-:S05]  /*a240*/  SHF.L.U32 R13, R6, 0x10, RZ ;  /* 0x00000010060d7819 */ /* 0x000fca00000006ff */
[----:B0-----:R-:W-:Y:S01]  /*a250*/  FMUL.FTZ R13, R13, R10 ;  /* 0x0000000a0d0d7220 */ /* 0x001fe20000410000 */
[----:B------:R-:W-:-:S04]  /*a260*/  FADD.FTZ R10, -R10, 1 ;  /* 0x3f8000000a0a7421 */ /* 0x000fc80000010100 */
[----:B------:R-:W-:-:S04]  /*a270*/  FFMA.FTZ R10, R11, R10, 1 ;  /* 0x3f8000000b0a7423 */ /* 0x000fc8000001000a */
[----:B------:R-:W-:Y:S01]  /*a280*/  FMUL.FTZ R6, R13, R10 ;  /* 0x0000000a0d067220 */ /* 0x000fe20000410000 */
[----:B------:R-:W-:-:S04]  /*a290*/  FADD.FTZ R14, R14, -UR28 ;  /* 0x8000001c0e0e7e21 */ /* 0x000fc80008010000 */
[----:B-1----:R-:W-:-:S04]  /*a2a0*/  FMUL.FTZ R0, R14, UR16 ;  /* 0x000000100e007c20 */ /* 0x002fc80008410000 */
[----:B------:R-:W-:-:S04]  /*a2b0*/  FFMA.FTZ R11, R4, R0, R2 ;  /* 0x00000000040b7223 */ /* 0x000fc80000010002 */
[----:B------:R-:W-:-:S06]  /*a2c0*/  FMUL.FTZ R10, R11, -1.4426950216293334961 ;  /* 0xbfb8aa3b0b0a7820 */ /* 0x000fcc0000410000 */
[----:B------:R-:W0:Y:S02]  /*a2d0*/  MUFU.EX2 R10, R10 ;  /* 0x0000000a000a7308 */ /* 0x000e240000000800 */
[----:B0-----:R-:W-:-:S06]  /*a2e0*/  FADD.FTZ R10, R10, 1 ;  /* 0x3f8000000a0a7421 */ /* 0x001fcc0000010000 */
[----:B------:R-:W0:Y:S01]  /*a2f0*/  MUFU.RCP R10, R10 ;  /* 0x0000000a000a7308 */ /* 0x000e220000001000 */
[----:B------:R1:W-:Y:S01]  /*a300*/  STL [R1+0x144], R6 ;  /* 0x0001440601007387 */ /* 0x0003e20000100800 */
[----:B--2---:R-:W-:-:S03]  /*a310*/  SHF.L.U32 R13, R25, 0x10, RZ ;  /* 0x00000010190d7819 */ /* 0x004fc600000006ff */
[----:B------:R-:W2:Y:S02]  /*a320*/  LDL.LU R25, [R1+0x2a4] ;  /* 0x0002a40001197983 */ /* 0x000ea40000300800 */
[----:B0-----:R-:W-:Y:S01]  /*a330*/  FMUL.FTZ R13, R13, R10 ;  /* 0x0000000a0d0d7220 */ /* 0x001fe20000410000 */
[----:B------:R-:W-:-:S04]  /*a340*/  FADD.FTZ R10, -R10, 1 ;  /* 0x3f8000000a0a7421 */ /* 0x000fc80000010100 */
[----:B------:R-:W-:-:S04]  /*a350*/  FFMA.FTZ R10, R11, R10, 1 ;  /* 0x3f8000000b0a7423 */ /* 0x000fc8000001000a */
[----:B-1----:R-:W-:Y:S01]  /*a360*/  FMUL.FTZ R6, R13, R10 ;  /* 0x0000000a0d067220 */ /* 0x002fe20000410000 */
[----:B------:R-:W-:Y:S02]  /*a370*/  SHF.L.U32 R13, R8, 0x10, RZ ;  /* 0x00000010080d7819 */ /* 0x000fe400000006ff */
[----:B------:R-:W2:Y:S01]  /*a380*/  LDL.LU R8, [R1+0x274] ;  /* 0x0002740001087983 */ /* 0x000ea20000300800 */
[----:B------:R-:W-:-:S05]  /*a390*/  SHF.L.U32 R14, R7, 0x10, RZ ;  /* 0x00000010070e7819 */ /* 0x000fca00000006ff */
[----:B------:R-:W-:Y:S01]  /*a3a0*/  FADD.FTZ R14, R14, -UR28 ;  /* 0x8000001c0e0e7e21 */ /* 0x000fe20008010000 */
[----:B------:R0:W-:Y:S03]  /*a3b0*/  STL [R1+0x2d8], R0 ;  /* 0x0002d80001007387 */ /* 0x0001e60000100800 */
[----:B0-----:R-:W-:Y:S01]  /*a3c0*/  FMUL.FTZ R0, R14, UR16 ;  /* 0x000000100e007c20 */ /* 0x001fe20008410000 */
[----:B----4-:R-:W-:Y:S02]  /*a3d0*/  SHF.L.U32 R14, R9, 0x10, RZ ;  /* 0x00000010090e7819 */ /* 0x010fe400000006ff */
[----:B------:R-:W4:Y:S01]  /*a3e0*/  LDL.LU R9, [R1+0x2a8] ;  /* 0x0002a80001097983 */ /* 0x000f220000300800 */
[----:B------:R-:W-:-:S03]  /*a3f0*/  FFMA.FTZ R11, R5, R0, R3 ;  /* 0x00000000050b7223 */ /* 0x000fc60000010003 */
[----:B------:R0:W-:Y:S01]  /*a400*/  STL [R1+0x148], R6 ;  /* 0x0001480601007387 */ /* 0x0001e20000100800 */
[----:B------:R-:W-:-:S03]  /*a410*/  FMUL.FTZ R10, R11, -1.4426950216293334961 ;  /* 0xbfb8aa3b0b0a7820 */ /* 0x000fc60000410000 */
[----:B0-----:R-:W4:Y:S03]  /*a420*/  LDL.LU R6, [R1+0x2c4] ;  /* 0x0002c40001067983 */ /* 0x001f260000300800 */
        /* <DEDUP_REMOVED lines=13> */
[----:B0-----:R-:W-:Y:S01]  /*a500*/  FADD.FTZ R10, R10, 1 ;  /* 0x3f8000000a0a7421 */ /* 0x001fe20000010000 */
[----:B---3--:R-:W-:Y:S02]  /*a510*/  SHF.L.U32 R13, R24, 0x10, RZ ;  /* 0x00000010180d7819 */ /* 0x008fe400000006ff */
[----:B------:R-:W3:Y:S03]  /*a520*/  LDL.LU R24, [R1+0x2a0] ;  /* 0x0002a00001187983 */ /* 0x000ee60000300800 */
[----:B------:R-:W0:Y:S02]  /*a530*/  MUFU.RCP R10, R10 ;  /* 0x0000000a000a7308 */ /* 0x000e240000001000 */
[----:B0-----:R-:W-:Y:S01]  /*a540*/  FMUL.FTZ R13, R13, R10 ;  /* 0x0000000a0d0d7220 */ /* 0x001fe20000410000 */
[----:B------:R-:W-:-:S04]  /*a550*/  FADD.FTZ R10, -R10, 1 ;  /* 0x3f8000000a0a7421 */ /* 0x000fc80000010100 */
[----:B------:R-:W-:-:S04]  /*a560*/  FFMA.FTZ R10, R11, R10, 1 ;  /* 0x3f8000000b0a7423 */ /* 0x000fc8000001000a */
[----:B------:R-:W-:-:S05]  /*a570*/  FMUL.FTZ R7, R13, R10 ;  /* 0x0000000a0d077220 */ /* 0x000fca0000410000 */
[----:B------:R0:W-:Y:S04]  /*a580*/  STL [R1+0x14c], R7 ;  /* 0x00014c0701007387 */ /* 0x0001e80000100800 */
[----:B0-----:R-:W3:Y:S04]  /*a590*/  LDL.LU R7, [R1+0x2ac] ;  /* 0x0002ac0001077983 */ /* 0x001ee80000300800 */
[----:B------:R0:W-:Y:S01]  /*a5a0*/  STL [R1+0x2bc], R0 ;  /* 0x0002bc0001007387 */ /* 0x0001e20000100800 */
[----:B--2---:R-:W-:-:S03]  /*a5b0*/  SHF.L.U32 R15, R25, 0x10, RZ ;  /* 0x00000010190f7819 */ /* 0x004fc600000006ff */
[----:B------:R-:W2:Y:S02]  /*a5c0*/  LDL.LU R25, [R1+0x270] ;  /* 0x0002700001197983 */ /* 0x000ea40000300800 */
[----:B------:R-:W-:-:S04]  /*a5d0*/  FADD.FTZ R15, R15, -UR28 ;  /* 0x8000001c0f0f7e21 */ /* 0x000fc80008010000 */
[----:B0-----:R-:W-:Y:S01]  /*a5e0*/  FMUL.FTZ R0, R15, UR16 ;  /* 0x000000100f007c20 */ /* 0x001fe20008410000 */
[----:B------:R-:W-:Y:S02]  /*a5f0*/  SHF.L.U32 R15, R8, 0x10, RZ ;  /* 0x00000010080f7819 */ /* 0x000fe400000006ff */
[----:B------:R-:W2:Y:S03]  /*a600*/  LDL.LU R8, [R1+0x28c] ;  /* 0x00028c0001087983 */ /* 0x000ea60000300800 */
[----:B------:R-:W-:Y:S01]  /*a610*/  FADD.FTZ R15, R15, -UR28 ;  /* 0x8000001c0f0f7e21 */ /* 0x000fe20008010000 */
[----:B------:R0:W-:Y:S01]  /*a620*/  STL [R1+0x2b4], R0 ;  /* 0x0002b40001007387 */ /* 0x0001e20000100800 */
[----:B------:R-:W-:Y:S02]  /*a630*/  FFMA.FTZ R11, R5, R0, R3 ;  /* 0x00000000050b7223 */ /* 0x000fe40000010003 */
[----:B0-----:R-:W-:Y:S01]  /*a640*/  FMUL.FTZ R0, R15, UR16 ;  /* 0x000000100f007c20 */ /* 0x001fe20008410000 */
[----:B----4-:R-:W-:-:S02]  /*a650*/  SHF.L.U32 R15, R9, 0x10, RZ ;  /* 0x00000010090f7819 */ /* 0x010fc400000006ff */
[----:B------:R-:W4:Y:S01]  /*a660*/  LDL.LU R9, [R1+0x288] ;  /* 0x0002880001097983 */ /* 0x000f220000300800 */
[----:B------:R-:W-:-:S06]  /*a670*/  FMUL.FTZ R10, R11, -1.4426950216293334961 ;  /* 0xbfb8aa3b0b0a7820 */ /* 0x000fcc0000410000 */
[----:B------:R-:W0:Y:S02]  /*a680*/  MUFU.EX2 R10, R10 ;  /* 0x0000000a000a7308 */ /* 0x000e240000000800 */
[----:B0-----:R-:W-:-:S06]  /*a690*/  FADD.FTZ R10, R10, 1 ;  /* 0x3f8000000a0a7421 */ /* 0x001fcc0000010000 */
[----:B------:R-:W0:Y:S01]  /*a6a0*/  MUFU.RCP R10, R10 ;  /* 0x0000000a000a7308 */ /* 0x000e220000001000 */
[----:B------:R-:W-:-:S05]  /*a6b0*/  SHF.L.U32 R13, R6, 0x10, RZ ;  /* 0x00000010060d7819 */ /* 0x000fca00000006ff */
[----:B0-----:R-:W-:Y:S01]  /*a6c0*/  FMUL.FTZ R13, R13, R10 ;  /* 0x0000000a0d0d7220 */ /* 0x001fe20000410000 */
[----:B------:R-:W-:-:S04]  /*a6d0*/  FADD.FTZ R10, -R10, 1 ;  /* 0x3f8000000a0a7421 */ /* 0x000fc80000010100 */
[----:B------:R-:W-:-:S04]  /*a6e0*/  FFMA.FTZ R11, R11, R10, 1 ;  /* 0x3f8000000b0b7423 */ /* 0x000fc8000001000a */
[----:B------:R-:W-:Y:S01]  /*a6f0*/  FMUL.FTZ R11, R13, R11 ;  /* 0x0000000b0d0b7220 */ /* 0x000fe20000410000 */
[----:B------:R-:W-:-:S04]  /*a700*/  FFMA.FTZ R13, R4, R0, R2 ;  /* 0x00000000040d7223 */ /* 0x000fc80000010002 */
[----:B------:R-:W-:-:S06]  /*a710*/  FMUL.FTZ R10, R13, -1.4426950216293334961 ;  /* 0xbfb8aa3b0d0a7820 */ /* 0x000fcc0000410000 */
[----:B------:R-:W0:Y:S02]  /*a720*/  MUFU.EX2 R10, R10 ;  /* 0x0000000a000a7308 */ /* 0x000e240000000800 */
[----:B0-----:R-:W-:-:S06]  /*a730*/  FADD.FTZ R10, R10, 1 ;  /* 0x3f8000000a0a7421 */ /* 0x001fcc0000010000 */
[----:B------:R-:W0:Y:S01]  /*a740*/  MUFU.RCP R10, R10 ;  /* 0x0000000a000a7308 */ /* 0x000e220000001000 */
[----:B------:R1:W-:Y:S01]  /*a750*/  STL [R1+0x2a4], R0 ;  /* 0x0002a40001007387 */ /* 0x0003e20000100800 */
[----:B0-----:R-:W-:Y:S01]  /*a760*/  FMUL.FTZ R15, R15, R10 ;  /* 0x0000000a0f0f7220 */ /* 0x001fe20000410000 */
[----:B------:R-:W-:Y:S01]  /*a770*/  FADD.FTZ R10, -R10, 1 ;  /* 0x3f8000000a0a7421 */ /* 0x000fe20000010100 */
[----:B---3--:R-:W-:-:S05]  /*a780*/  SHF.L.U32 R24, R24, 0x10, RZ ;  /* 0x0000001018187819 */ /* 0x008fca00000006ff */
[----:B------:R-:W-:-:S04]  /*a790*/  FADD.FTZ R24, R24, -UR28 ;  /* 0x8000001c18187e21 */ /* 0x000fc80008010000 */
[----:B-1----:R-:W-:Y:S01]  /*a7a0*/  FMUL.FTZ R0, R24, UR16 ;  /* 0x0000001018007c20 */ /* 0x002fe20008410000 */
[----:B------:R-:W-:-:S03]  /*a7b0*/  FFMA.FTZ R10, R13, R10, 1 ;  /* 0x3f8000000d0a7423 */ /* 0x000fc6000001000a */
[----:B------:R-:W-:Y:S01]  /*a7c0*/  FFMA.FTZ R13, R5, R0, R3 ;  /* 0x00000000050d7223 */ /* 0x000fe20000010003 */
[----:B------:R0:W-:Y:S01]  /*a7d0*/  STL [R1+0x29c], R0 ;  /* 0x00029c0001007387 */ /* 0x0001e20000100800 */
[----:B------:R-:W-:-:S03]  /*a7e0*/  FMUL.FTZ R6, R15, R10 ;  /* 0x0000000a0f067220 */ /* 0x000fc60000410000 */
[----:B0-----:R-:W3:Y:S01]  /*a7f0*/  LDL.LU R0, [R1+0x290] ;  /* 0x0002900001007983 */ /* 0x001ee20000300800 */
[----:B------:R-:W-:-:S06]  /*a800*/  FMUL.FTZ R10, R13, -1.4426950216293334961 ;  /* 0xbfb8aa3b0d0a7820 */ /* 0x000fcc0000410000 */
[----:B------:R-:W0:Y:S02]  /*a810*/  MUFU.EX2 R10, R10 ;  /* 0x0000000a000a7308 */ /* 0x000e240000000800 */
[----:B0-----:R-:W-:-:S06]  /*a820*/  FADD.FTZ R10, R10, 1 ;  /* 0x3f8000000a0a7421 */ /* 0x001fcc0000010000 */
[----:B------:R-:W0:Y:S01]  /*a830*/  MUFU.RCP R10, R10 ;  /* 0x0000000a000a7308 */ /* 0x000e220000001000 */
[----:B------:R-:W-:Y:S01]  /*a840*/  SHF.L.U32 R15, R7, 0x10, RZ ;  /* 0x00000010070f7819 */ /* 0x000fe200000006ff */
[----:B------:R1:W-:Y:S04]  /*a850*/  STL [R1+0x150], R6 ;  /* 0x0001500601007387 */ /* 0x0003e80000100800 */
[----:B0-----:R-:W-:Y:S01]  /*a860*/  FMUL.FTZ R15, R15, R10 ;  /* 0x0000000a0f0f7220 */ /* 0x001fe20000410000 */
[----:B------:R-:W-:-:S04]  /*a870*/  FADD.FTZ R10, -R10, 1 ;  /* 0x3f8000000a0a7421 */ /* 0x000fc80000010100 */
[----:B------:R-:W-:-:S04]  /*a880*/  FFMA.FTZ R10, R13, R10, 1 ;  /* 0x3f8000000d0a7423 */ /* 0x000fc8000001000a */
[----:B------:R-:W-:Y:S01]  /*a890*/  FMUL.FTZ R7, R15, R10 ;  /* 0x0000000a0f077220 */ /* 0x000fe20000410000 */
[----:B--2---:R-:W-:Y:S02]  /*a8a0*/  SHF.L.U32 R24, R25, 0x10, RZ ;  /* 0x0000001019187819 */ /* 0x004fe400000006ff */
[----:B------:R-:W2:Y:S03]  /*a8b0*/  LDL.LU R25, [R1+0x244] ;  /* 0x0002440001197983 */ /* 0x000ea60000300800 */
[----:B------:R-:W-:-:S04]  /*a8c0*/  FADD.FTZ R24, R24, -UR28 ;  /* 0x8000001c18187e21 */ /* 0x000fc80008010000 */
[----:B-1----:R-:W-:-:S04]  /*a8d0*/  FMUL.FTZ R6, R24, UR16 ;  /* 0x0000001018067c20 */ /* 0x002fc80008410000 */
[----:B------:R-:W-:Y:S01]  /*a8e0*/  FFMA.FTZ R13, R4, R6, R2 ;  /* 0x00000006040d7223 */ /* 0x000fe20000010002 */
[----:B------:R0:W-:Y:S04]  /*a8f0*/  STL [R1+0x274], R6 ;  /* 0x0002740601007387 */ /* 0x0001e80000100800 */
[----:B0-----:R-:W2:Y:S01]  /*a900*/  LDL.LU R6, [R1+0x280] ;  /* 0x0002800001067983 */ /* 0x001ea20000300800 */
[----:B------:R-:W-:-:S03]  /*a910*/  SHF.L.U32 R15, R8, 0x10, RZ ;  /* 0x00000010080f7819 */ /* 0x000fc600000006ff */
[----:B------:R-:W2:Y:S01]  /*a920*/  LDL.LU R8, [R1+0x254] ;  /* 0x0002540001087983 */ /* 0x000ea20000300800 */
[----:B------:R-:W-:-:S06]  /*a930*/  FMUL.FTZ R10, R13, -1.4426950216293334961 ;  /* 0xbfb8aa3b0d0a7820 */ /* 0x000fcc0000410000 */
[----:B------:R-:W0:Y:S02]  /*a940*/  MUFU.EX2 R10, R10 ;  /* 0x0000000a000a7308 */ /* 0x000e240000000800 */
[----:B0-----:R-:W-:-:S06]  /*a950*/  FADD.FTZ R10, R10, 1 ;  /* 0x3f8000000a0a7421 */ /* 0x001fcc0000010000 */
[----:B------:R-:W0:Y:S01]  /*a960*/  MUFU.RCP R10, R10 ;  /* 0x0000000a000a7308 */ /* 0x000e220000001000 */
[----:B----4-:R-:W-:Y:S01]  /*a970*/  SHF.L.U32 R24, R9, 0x10, RZ ;  /* 0x0000001009187819 */ /* 0x010fe200000006ff */
[----:B------:R1:W-:Y:S04]  /*a980*/  STL [R1+0x154], R7 ;  /* 0x0001540701007387 */ /* 0x0003e80000100800 */
[----:B------:R-:W-:Y:S01]  /*a990*/  FADD.FTZ R24, R24, -UR28 ;  /* 0x8000001c18187e21 */ /* 0x000fe20008010000 */
[----:B------:R-:W4:Y:S03]  /*a9a0*/  LDL.LU R9, [R1+0x240] ;  /* 0x0002400001097983 */ /* 0x000f260000300800 */
[----:B-1----:R-:W-:Y:S01]  /*a9b0*/  FMUL.FTZ R7, R24, UR16 ;  /* 0x0000001018077c20 */ /* 0x002fe20008410000 */
[----:B0-----:R-:W-:Y:S01]  /*a9c0*/  FMUL.FTZ R15, R15, R10 ;  /* 0x0000000a0f0f7220 */ /* 0x001fe20000410000 */
[----:B------:R-:W-:-:S03]  /*a9d0*/  FADD.FTZ R10, -R10, 1 ;  /* 0x3f8000000a0a7421 */ /* 0x000fc60000010100 */
[----:B------:R0:W-:Y:S01]  /*a9e0*/  STL [R1+0x270], R7 ;  /* 0x0002700701007387 */ /* 0x0001e20000100800 */
[----:B------:R-:W-:Y:S01]  /*a9f0*/  FFMA.FTZ R10, R13, R10, 1 ;  /* 0x3f8000000d0a7423 */ /* 0x000fe2000001000a */
[----:B------:R-:W-:Y:S02]  /*aa00*/  FFMA.FTZ R13, R5, R7, R3 ;  /* 0x00000007050d7223 */ /* 0x000fe40000010003 */
[----:B0-----:R-:W4:Y:S01]  /*aa10*/  LDL.LU R7, [R1+0x284] ;  /* 0x0002840001077983 */ /* 0x001f220000300800 */
[----:B------:R-:W-:Y:S01]  /*aa20*/  FMUL.FTZ R15, R15, R10 ;  /* 0x0000000a0f0f7220 */ /* 0x000fe20000410000 */
[----:B------:R-:W-:-:S06]  /*aa30*/  FMUL.FTZ R10, R13, -1.4426950216293334961 ;  /* 0xbfb8aa3b0d0a7820 */ /* 0x000fcc0000410000 */
[----:B------:R-:W0:Y:S02]  /*aa40*/  MUFU.EX2 R10, R10 ;  /* 0x0000000a000a7308 */ /* 0x000e240000000800 */
[----:B0-----:R-:W-:-:S06]  /*aa50*/  FADD.FTZ R10, R10, 1 ;  /* 0x3f8000000a0a7421 */ /* 0x001fcc0000010000 */
[----:B------:R-:W0:Y:S01]  /*aa60*/  MUFU.RCP R10, R10 ;  /* 0x0000000a000a7308 */ /* 0x000e220000001000 */
[----:B---3--:R-:W-:-:S05]  /*aa70*/  SHF.L.U32 R24, R0, 0x10, RZ ;  /* 0x0000001000187819 */ /* 0x008fca00000006ff */
[----:B0-----:R-:W-:Y:S01]  /*aa80*/  FMUL.FTZ R24, R24, R10 ;  /* 0x0000000a18187220 */ /* 0x001fe20000410000 */
[----:B------:R-:W-:-:S04]  /*aa90*/  FADD.FTZ R10, -R10, 1 ;  /* 0x3f8000000a0a7421 */ /* 0x000fc80000010100 */
[----:B------:R-:W-:-:S04]  /*aaa0*/  FFMA.FTZ R10, R13, R10, 1 ;  /* 0x3f8000000d0a7423 */ /* 0x000fc8000001000a */
[----:B------:R-:W-:-:S05]  /*aab0*/  FMUL.FTZ R10, R24, R10 ;  /* 0x0000000a180a7220 */ /* 0x000fca0000410000 */
[----:B------:R0:W-:Y:S01]  /*aac0*/  STL [R1+0x158], R10 ;  /* 0x0001580a01007387 */ /* 0x0001e20000100800 */
[----:B--2---:R-:W-:-:S05]  /*aad0*/  SHF.L.U32 R25, R25, 0x10, RZ ;  /* 0x0000001019197819 */ /* 0x004fca00000006ff */
[----:B------:R-:W-:-:S04]  /*aae0*/  FADD.FTZ R25, R25, -UR28 ;  /* 0x8000001c19197e21 */ /* 0x000fc80008010000 */
[----:B------:R-:W-:-:S04]  /*aaf0*/  FMUL.FTZ R0, R25, UR16 ;  /* 0x0000001019007c20 */ /* 0x000fc80008410000 */
[----:B------:R-:W-:-:S04]  /*ab00*/  FFMA.FTZ R13, R4, R0, R2 ;  /* 0x00000000040d7223 */ /* 0x000fc80000010002 */
[----:B0-----:R-:W-:-:S06]  /*ab10*/  FMUL.FTZ R10, R13, -1.4426950216293334961 ;  /* 0xbfb8aa3b0d0a7820 */ /* 0x001fcc0000410000 */
[----:B------:R-:W0:Y:S02]  /*ab20*/  MUFU.EX2 R10, R10 ;  /* 0x0000000a000a7308 */ /* 0x000e240000000800 */
[----:B0-----:R-:W-:-:S06]  /*ab30*/  FADD.FTZ R10, R10, 1 ;  /* 0x3f8000000a0a7421 */ /* 0x001fcc0000010000 */
[----:B------:R-:W0:Y:S01]  /*ab40*/  MUFU.RCP R10, R10 ;  /* 0x0000000a000a7308 */ /* 0x000e220000001000 */
[----:B------:R1:W-:Y:S01]  /*ab50*/  STL [R1+0x25c], R0 ;  /* 0x00025c0001007387 */ /* 0x0003e20000100800 */
[----:B------:R-:W-:-:S03]  /*ab60*/  SHF.L.U32 R24, R6, 0x10, RZ ;  /* 0x0000001006187819 */ /* 0x000fc600000006ff */
[----:B-1----:R-:W2:Y:S02]  /*ab70*/  LDL.LU R0, [R1+0x260] ;  /* 0x0002600001007983 */ /* 0x002ea40000300800 */
[----:B0-----:R-:W-:Y:S01]  /*ab80*/  FMUL.FTZ R24, R24, R10 ;  /* 0x0000000a18187220 */ /* 0x001fe20000410000 */
[----:B------:R-:W-:Y:S01]  /*ab90*/  FADD.FTZ R10, -R10, 1 ;  /* 0x3f8000000a0a7421 */ /* 0x000fe20000010100 */
[----:B------:R-:W-:-:S03]  /*aba0*/  SHF.L.U32 R25, R8, 0x10, RZ ;  /* 0x0000001008197819 */ /* 0x000fc600000006ff */
[----:B------:R-:W-:-:S04]  /*abb0*/  FFMA.FTZ R10, R13, R10, 1 ;  /* 0x3f8000000d0a7423 */ /* 0x000fc8000001000a */
[----:B------:R-:W-:-:S05]  /*abc0*/  FMUL.FTZ R8, R24, R10 ;  /* 0x0000000a18087220 */ /* 0x000fca0000410000 */
[----:B------:R0:W-:Y:S04]  /*abd0*/  STL [R1+0x15c], R8 ;  /* 0x00015c0801007387 */ /* 0x0001e80000100800 */
[----:B0-----:R-:W3:Y:S01]  /*abe0*/  LDL.LU R8, [R1+0x278] ;  /* 0x0002780001087983 */ /* 0x001ee20000300800 */
[----:B------:R-:W-:-:S04]  /*abf0*/  FADD.FTZ R25, R25, -UR28 ;  /* 0x8000001c19197e21 */ /* 0x000fc80008010000 */
[----:B------:R-:W-:-:S04]  /*ac00*/  FMUL.FTZ R6, R25, UR16 ;  /* 0x0000001019067c20 */ /* 0x000fc80008410000 */
[----:B------:R-:W-:Y:S01]  /*ac10*/  FFMA.FTZ R13, R5, R6, R3 ;  /* 0x00000006050d7223 */ /* 0x000fe20000010003 */
[----:B------:R0:W-:Y:S03]  /*ac20*/  STL [R1+0x244], R6 ;  /* 0x0002440601007387 */ /* 0x0001e60000100800 */
[----:B------:R-:W-:Y:S01]  /*ac30*/  FMUL.FTZ R10, R13, -1.4426950216293334961 ;  /* 0xbfb8aa3b0d0a7820 */ /* 0x000fe20000410000 */
[----:B0-----:R-:W3:Y:S05]  /*ac40*/  LDL.LU R6, [R1+0x13c] ;  /* 0x00013c0001067983 */ /* 0x001eea0000300800 */
[----:B------:R-:W0:Y:S02]  /*ac50*/  MUFU.EX2 R10, R10 ;  /* 0x0000000a000a7308 */ /* 0x000e240000000800 */
[----:B0-----:R-:W-:-:S06]  /*ac60*/  FADD.FTZ R10, R10, 1 ;  /* 0x3f8000000a0a7421 */ /* 0x001fcc0000010000 */
[----:B------:R-:W0:Y:S01]  /*ac70*/  MUFU.RCP R10, R10 ;  /* 0x0000000a000a7308 */ /* 0x000e220000001000 */
[----:B----4-:R-:W-:Y:S02]  /*ac80*/  SHF.L.U32 R24, R7, 0x10, RZ ;  /* 0x0000001007187819 */ /* 0x010fe400000006ff */
[----:B------:R-:W-:Y:S02]  /*ac90*/  SHF.L.U32 R25, R9, 0x10, RZ ;  /* 0x0000001009197819 */ /* 0x000fe400000006ff */
[----:B------:R-:W4:Y:S03]  /*aca0*/  LDL.LU R9, [R1+0x140] ;  /* 0x0001400001097983 */ /* 0x000f260000300800 */
[----:B------:R-:W-:-:S04]  /*acb0*/  FADD.FTZ R25, R25, -UR28 ;  /* 0x8000001c19197e21 */ /* 0x000fc80008010000 */
[----:B------:R-:W-:Y:S01]  /*acc0*/  FMUL.FTZ R7, R25, UR16 ;  /* 0x0000001019077c20 */ /* 0x000fe20008410000 */
[----:B0-----:R-:W-:Y:S01]  /*acd0*/  FMUL.FTZ R24, R24, R10 ;  /* 0x0000000a18187220 */ /* 0x001fe20000410000 */
[----:B------:R-:W-:-:S04]  /*ace0*/  FADD.FTZ R10, -R10, 1 ;  /* 0x3f8000000a0a7421 */ /* 0x000fc80000010100 */
[----:B------:R-:W-:Y:S01]  /*acf0*/  FFMA.FTZ R10, R13, R10, 1 ;  /* 0x3f8000000d0a7423 */ /* 0x000fe2000001000a */
[----:B------:R0:W-:Y:S03]  /*ad00*/  STL [R1+0x23c], R7 ;  /* 0x00023c0701007387 */ /* 0x0001e60000100800 */
[----:B------:R-:W-:Y:S01]  /*ad10*/  FMUL.FTZ R10, R24, R10 ;  /* 0x0000000a180a7220 */ /* 0x000fe20000410000 */
[----:B------:R-:W-:Y:S02]  /*ad20*/  FFMA.FTZ R24, R4, R7, R2 ;  /* 0x0000000704187223 */ /* 0x000fe40000010002 */
[----:B0-----:R-:W4:Y:S02]  /*ad30*/  LDL.LU R7, [R1+0x264] ;  /* 0x0002640001077983 */ /* 0x001f240000300800 */
[----:B------:R-:W-:-:S06]  /*ad40*/  FMUL.FTZ R13, R24, -1.4426950216293334961 ;  /* 0xbfb8aa3b180d7820 */ /* 0x000fcc0000410000 */
[----:B------:R-:W0:Y:S02]  /*ad50*/  MUFU.EX2 R13, R13 ;  /* 0x0000000d000d7308 */ /* 0x000e240000000800 */
[----:B0-----:R-:W-:-:S06]  /*ad60*/  FADD.FTZ R13, R13, 1 ;  /* 0x3f8000000d0d7421 */ /* 0x001fcc0000010000 */
[----:B------:R-:W0:Y:S01]  /*ad70*/  MUFU.RCP R13, R13 ;  /* 0x0000000d000d7308 */ /* 0x000e220000001000 */
[----:B------:R-:W-:-:S05]  /*ad80*/  SHF.L.U32 R26, R26, 0x10, RZ ;  /* 0x000000101a1a7819 */ /* 0x000fca00000006ff */
[----:B------:R-:W-:Y:S01]  /*ad90*/  FADD.FTZ R26, R26, -UR28 ;  /* 0x8000001c1a1a7e21 */ /* 0x000fe20008010000 */
[----:B------:R-:W-:Y:S04]  /*ada0*/  STL [R1+0x3e8], R10 ;  /* 0x0003e80a01007387 */ /* 0x000fe80000100800 */
[----:B------:R1:W-:Y:S04]  /*adb0*/  STL [R1+0x3f8], R20 ;  /* 0x0003f81401007387 */ /* 0x0003e80000100800 */
[----:B-1----:R-:W4:Y:S01]  /*adc0*/  LDL.LU R20, [R1+0x134] ;  /* 0x0001340001147983 */ /* 0x002f220000300800 */
[----:B--2---:R-:W-:Y:S01]  /*add0*/  SHF.L.U32 R25, R0, 0x10, RZ ;  /* 0x0000001000197819 */ /* 0x004fe200000006ff */
[----:B------:R-:W-:-:S04]  /*ade0*/  FMUL.FTZ R0, R26, UR16 ;  /* 0x000000101a007c20 */ /* 0x000fc80008410000 */
[----:B0-----:R-:W-:Y:S01]  /*adf0*/  FMUL.FTZ R25, R25, R13 ;  /* 0x0000000d19197220 */ /* 0x001fe20000410000 */
[----:B------:R-:W-:-:S04]  /*ae00*/  FADD.FTZ R13, -R13, 1 ;  /* 0x3f8000000d0d7421 */ /* 0x000fc80000010100 */
[----:B------:R-:W-:Y:S01]  /*ae10*/  FFMA.FTZ R13, R24, R13, 1 ;  /* 0x3f800000180d7423 */ /* 0x000fe2000001000d */
[----:B------:R-:W-:-:S03]  /*ae20*/  FFMA.FTZ R24, R5, R0, R3 ;  /* 0x0000000005187223 */ /* 0x000fc60000010003 */
[----:B------:R-:W-:Y:S01]  /*ae30*/  FMUL.FTZ R10, R25, R13 ;  /* 0x0000000d190a7220 */ /* 0x000fe20000410000 */
[----:B------:R-:W-:-:S06]  /*ae40*/  FMUL.FTZ R13, R24, -1.4426950216293334961 ;  /* 0xbfb8aa3b180d7820 */ /* 0x000fcc0000410000 */
[----:B------:R-:W0:Y:S01]  /*ae50*/  MUFU.EX2 R13, R13 ;  /* 0x0000000d000d7308 */ /* 0x000e220000000800 */
[----:B---3--:R-:W-:Y:S02]  /*ae60*/  SHF.L.U32 R25, R8, 0x10, RZ ;  /* 0x0000001008197819 */ /* 0x008fe400000006ff */
[----:B------:R-:W2:Y:S01]  /*ae70*/  LDL.LU R8, [R1+0x268] ;  /* 0x0002680001087983 */ /* 0x000ea20000300800 */
[----:B0-----:R-:W-:-:S06]  /*ae80*/  FADD.FTZ R13, R13, 1 ;  /* 0x3f8000000d0d7421 */ /* 0x001fcc0000010000 */
[----:B------:R-:W0:Y:S01]  /*ae90*/  MUFU.RCP R13, R13 ;  /* 0x0000000d000d7308 */ /* 0x000e220000001000 */
[----:B------:R-:W-:Y:S01]  /*aea0*/  SHF.L.U32 R26, R6, 0x10, RZ ;  /* 0x00000010061a7819 */ /* 0x000fe200000006ff */
[----:B0-----:R-:W-:Y:S01]  /*aeb0*/  FMUL.FTZ R25, R25, R13 ;  /* 0x0000000d19197220 */ /* 0x001fe20000410000 */
[----:B------:R-:W-:-:S04]  /*aec0*/  FADD.FTZ R13, -R13, 1 ;  /* 0x3f8000000d0d7421 */ /* 0x000fc80000010100 */
[----:B------:R-:W-:-:S04]  /*aed0*/  FFMA.FTZ R13, R24, R13, 1 ;  /* 0x3f800000180d7423 */ /* 0x000fc8000001000d */
[----:B------:R-:W-:-:S05]  /*aee0*/  FMUL.FTZ R6, R25, R13 ;  /* 0x0000000d19067220 */ /* 0x000fca0000410000 */
[----:B------:R0:W-:Y:S04]  /*aef0*/  STL [R1+0x168], R6 ;  /* 0x0001680601007387 */ /* 0x0001e80000100800 */
[----:B0-----:R-:W3:Y:S01]  /*af00*/  LDL.LU R6, [R1+0x130] ;  /* 0x0001300001067983 */ /* 0x001ee20000300800 */
[----:B------:R-:W-:-:S03]  /*af10*/  FADD.FTZ R26, R26, -UR28 ;  /* 0x8000001c1a1a7e21 */ /* 0x000fc60008010000 */
[----:B------:R0:W-:Y:S01]  /*af20*/  STL [R1+0x22c], R0 ;  /* 0x00022c0001007387 */ /* 0x0001e20000100800 */
[----:B----4-:R-:W-:-:S03]  /*af30*/  SHF.L.U32 R25, R7, 0x10, RZ ;  /* 0x0000001007197819 */ /* 0x010fc600000006ff */
[----:B------:R-:W4:Y:S01]  /*af40*/  LDL.LU R7, [R1+0x258] ;  /* 0x0002580001077983 */ /* 0x000f220000300800 */
[----:B0-----:R-:W-:Y:S01]  /*af50*/  FMUL.FTZ R0, R26, UR16 ;  /* 0x000000101a007c20 */ /* 0x001fe20008410000 */
[----:B------:R-:W-:Y:S02]  /*af60*/  SHF.L.U32 R26, R9, 0x10, RZ ;  /* 0x00000010091a7819 */ /* 0x000fe400000006ff */
        /* <DEDUP_REMOVED lines=18> */
[----:B------:R-:W-:Y:S01]  /*b090*/  SHF.L.U32 R27, R27, 0x10, RZ ;  /* 0x000000101b1b7819 */ /* 0x000fe200000006ff */
[----:B------:R1:W-:Y:S04]  /*b0a0*/  STL [R1+0x21c], R0 ;  /* 0x00021c0001007387 */ /* 0x0003e80000100800 */
[----:B------:R-:W-:-:S04]  /*b0b0*/  FADD.FTZ R27, R27, -UR28 ;  /* 0x8000001c1b1b7e21 */ /* 0x000fc80008010000 */
[----:B-1----:R-:W-:-:S05]  /*b0c0*/  FMUL.FTZ R0, R27, UR16 ;  /* 0x000000101b007c20 */ /* 0x002fca0008410000 */
[----:B------:R1:W-:Y:S04]  /*b0d0*/  STL [R1+0x214], R0 ;  /* 0x0002140001007387 */ /* 0x0003e80000100800 */
[----:B------:R-:W-:Y:S01]  /*b0e0*/  STL [R1+0x164], R10 ;  /* 0x0001640a01007387 */ /* 0x000fe20000100800 */
[----:B--2---:R-:W-:-:S05]  /*b0f0*/  SHF.L.U32 R26, R8, 0x10, RZ ;  /* 0x00000010081a7819 */ /* 0x004fca00000006ff */
[----:B0-----:R-:W-:Y:S01]  /*b100*/  FMUL.FTZ R26, R26, R24 ;  /* 0x000000181a1a7220 */ /* 0x001fe20000410000 */
[----:B------:R-:W-:-:S04]  /*b110*/  FADD.FTZ R24, -R24, 1 ;  /* 0x3f80000018187421 */ /* 0x000fc80000010100 */
[----:B------:R-:W-:Y:S01]  /*b120*/  FFMA.FTZ R24, R25, R24, 1 ;  /* 0x3f80000019187423 */ /* 0x000fe20000010018 */
[----:B------:R-:W-:Y:S02]  /*b130*/  FFMA.FTZ R25, R4, R0, R2 ;  /* 0x0000000004197223 */ /* 0x000fe40000010002 */
[----:B-1----:R-:W2:Y:S01]  /*b140*/  LDL.LU R0, [R1+0x11c] ;  /* 0x00011c0001007983 */ /* 0x002ea20000300800 */
[----:B------:R-:W-:Y:S01]  /*b150*/  FMUL.FTZ R8, R26, R24 ;  /* 0x000000181a087220 */ /* 0x000fe20000410000 */
[----:B------:R-:W-:-:S06]  /*b160*/  FMUL.FTZ R24, R25, -1.4426950216293334961 ;  /* 0xbfb8aa3b19187820 */ /* 0x000fcc0000410000 */
[----:B------:R-:W0:Y:S01]  /*b170*/  MUFU.EX2 R24, R24 ;  /* 0x0000001800187308 */ /* 0x000e220000000800 */
[----:B------:R1:W-:Y:S04]  /*b180*/  STL [R1+0x170], R8 ;  /* 0x0001700801007387 */ /* 0x0003e80000100800 */
[----:B-1----:R-:W2:Y:S01]  /*b190*/  LDL.LU R8, [R1+0x118] ;  /* 0x0001180001087983 */ /* 0x002ea20000300800 */
[----:B0-----:R-:W-:-:S06]  /*b1a0*/  FADD.FTZ R24, R24, 1 ;  /* 0x3f80000018187421 */ /* 0x001fcc0000010000 */
[----:B------:R-:W0:Y:S01]  /*b1b0*/  MUFU.RCP R24, R24 ;  /* 0x0000001800187308 */ /* 0x000e220000001000 */
[----:B------:R-:W-:Y:S02]  /*b1c0*/  SHF.L.U32 R26, R20, 0x10, RZ ;  /* 0x00000010141a7819 */ /* 0x000fe400000006ff */
[----:B------:R-:W-:Y:S01]  /*b1d0*/  SHF.L.U32 R12, R12, 0x10, RZ ;  /* 0x000000100c0c7819 */ /* 0x000fe200000006ff */
[----:B------:R-:W2:Y:S01]  /*b1e0*/  LDL.LU R20, [R1+0x2b8] ;  /* 0x0002b80001147983 */ /* 0x000ea20000300800 */
[----:B---3--:R-:W-:-:S05]  /*b1f0*/  SHF.L.U32 R27, R6, 0x10, RZ ;  /* 0x00000010061b7819 */ /* 0x008fca00000006ff */
[----:B------:R-:W-:Y:S01]  /*b200*/  FADD.FTZ R27, R27, -UR28 ;  /* 0x8000001c1b1b7e21 */ /* 0x000fe20008010000 */
[----:B0-----:R-:W-:Y:S01]  /*b210*/  FMUL.FTZ R26, R26, R24 ;  /* 0x000000181a1a7220 */ /* 0x001fe20000410000 */
[----:B------:R-:W-:Y:S02]  /*b220*/  FADD.FTZ R24, -R24, 1 ;  /* 0x3f80000018187421 */ /* 0x000fe40000010100 */
[----:B------:R-:W-:Y:S02]  /*b230*/  FMUL.FTZ R6, R27, UR16 ;  /* 0x000000101b067c20 */ /* 0x000fe40008410000 */
[----:B------:R-:W-:Y:S02]  /*b240*/  FFMA.FTZ R24, R25, R24, 1 ;  /* 0x3f80000019187423 */ /* 0x000fe40000010018 */
[----:B------:R-:W-:Y:S02]  /*b250*/  FFMA.FTZ R25, R5, R6, R3 ;  /* 0x0000000605197223 */ /* 0x000fe40000010003 */
[----:B------:R-:W-:-:S02]  /*b260*/  FMUL.FTZ R10, R26, R24 ;  /* 0x000000181a0a7220 */ /* 0x000fc40000410000 */
[----:B------:R-:W-:-:S06]  /*b270*/  FMUL.FTZ R24, R25, -1.4426950216293334961 ;  /* 0xbfb8aa3b19187820 */ /* 0x000fcc0000410000 */
[----:B------:R-:W0:Y:S01]  /*b280*/  MUFU.EX2 R24, R24 ;  /* 0x0000001800187308 */ /* 0x000e220000000800 */
[----:B------:R1:W-:Y:S04]  /*b290*/  STL [R1+0x210], R6 ;  /* 0x0002100601007387 */ /* 0x0003e80000100800 */
[----:B-1----:R-:W3:Y:S01]  /*b2a0*/  LDL.LU R6, [R1+0x120] ;  /* 0x0001200001067983 */ /* 0x002ee20000300800 */
[----:B0-----:R-:W-:-:S06]  /*b2b0*/  FADD.FTZ R24, R24, 1 ;  /* 0x3f80000018187421 */ /* 0x001fcc0000010000 */
[----:B------:R-:W0:Y:S01]  /*b2c0*/  MUFU.RCP R24, R24 ;  /* 0x0000001800187308 */ /* 0x000e220000001000 */
[----:B----4-:R-:W-:Y:S02]  /*b2d0*/  SHF.L.U32 R26, R7, 0x10, RZ ;  /* 0x00000010071a7819 */ /* 0x010fe400000006ff */
[----:B------:R-:W-:-:S03]  /*b2e0*/  SHF.L.U32 R27, R9, 0x10, RZ ;  /* 0x00000010091b7819 */ /* 0x000fc600000006ff */
[----:B0-----:R-:W-:Y:S01]  /*b2f0*/  FMUL.FTZ R26, R26, R24 ;  /* 0x000000181a1a7220 */ /* 0x001fe20000410000 */
[----:B------:R-:W-:-:S04]  /*b300*/  FADD.FTZ R24, -R24, 1 ;  /* 0x3f80000018187421 */ /* 0x000fc80000010100 */
[----:B------:R-:W-:-:S04]  /*b310*/  FFMA.FTZ R24, R25, R24, 1 ;  /* 0x3f80000019187423 */ /* 0x000fc80000010018 */
[----:B------:R-:W-:-:S05]  /*b320*/  FMUL.FTZ R9, R26, R24 ;  /* 0x000000181a097220 */ /* 0x000fca0000410000 */
[----:B------:R0:W-:Y:S04]  /*b330*/  STL [R1+0x178], R9 ;  /* 0x0001780901007387 */ /* 0x0001e80000100800 */
[----:B0-----:R-:W4:Y:S01]  /*b340*/  LDL.LU R9, [R1+0x220] ;  /* 0x0002200001097983 */ /* 0x001f220000300800 */
[----:B------:R-:W-:-:S04]  /*b350*/  FADD.FTZ R27, R27, -UR28 ;  /* 0x8000001c1b1b7e21 */ /* 0x000fc80008010000 */
[----:B------:R-:W-:-:S04]  /*b360*/  FMUL.FTZ R7, R27, UR16 ;  /* 0x000000101b077c20 */ /* 0x000fc80008410000 */
[----:B------:R-:W-:-:S04]  /*b370*/  FFMA.FTZ R25, R4, R7, R2 ;  /* 0x0000000704197223 */ /* 0x000fc80000010002 */
[----:B------:R-:W-:-:S06]  /*b380*/  FMUL.FTZ R24, R25, -1.4426950216293334961 ;  /* 0xbfb8aa3b19187820 */ /* 0x000fcc0000410000 */
[----:B------:R-:W0:Y:S01]  /*b390*/  MUFU.EX2 R24, R24 ;  /* 0x0000001800187308 */ /* 0x000e220000000800 */
[----:B------:R1:W-:Y:S04]  /*b3a0*/  STL [R1+0x1e4], R7 ;  /* 0x0001e40701007387 */ /* 0x0003e80000100800 */
[----:B-1----:R-:W4:Y:S01]  /*b3b0*/  LDL.LU R7, [R1+0x110] ;  /* 0x0001100001077983 */ /* 0x002f220000300800 */
[----:B0-----:R-:W-:-:S06]  /*b3c0*/  FADD.FTZ R24, R24, 1 ;  /* 0x3f80000018187421 */ /* 0x001fcc0000010000 */
[----:B------:R-:W0:Y:S01]  /*b3d0*/  MUFU.RCP R24, R24 ;  /* 0x0000001800187308 */ /* 0x000e220000001000 */
[----:B------:R-:W-:Y:S01]  /*b3e0*/  FADD.FTZ R12, R12, -UR28 ;  /* 0x8000001c0c0c7e21 */ /* 0x000fe20008010000 */
[----:B--2---:R-:W-:-:S05]  /*b3f0*/  SHF.L.U32 R26, R0, 0x10, RZ ;  /* 0x00000010001a7819 */ /* 0x004fca00000006ff */
[----:B0-----:R-:W-:Y:S01]  /*b400*/  FMUL.FTZ R26, R26, R24 ;  /* 0x000000181a1a7220 */ /* 0x001fe20000410000 */
[----:B------:R-:W-:-:S04]  /*b410*/  FADD.FTZ R24, -R24, 1 ;  /* 0x3f80000018187421 */ /* 0x000fc80000010100 */
[----:B------:R-:W-:Y:S01]  /*b420*/  FFMA.FTZ R24, R25, R24, 1 ;  /* 0x3f80000019187423 */ /* 0x000fe20000010018 */
[----:B------:R-:W-:-:S03]  /*b430*/  SHF.L.U32 R27, R8, 0x10, RZ ;  /* 0x00000010081b7819 */ /* 0x000fc600000006ff */
[----:B------:R-:W-:Y:S01]  /*b440*/  FMUL.FTZ R24, R26, R24 ;  /* 0x000000181a187220 */ /* 0x000fe20000410000 */
[----:B------:R-:W2:Y:S01]  /*b450*/  LDL.LU R8, [R1+0x218] ;  /* 0x0002180001087983 */ /* 0x000ea20000300800 */
[----:B------:R-:W-:-:S04]  /*b460*/  FADD.FTZ R27, R27, -UR28 ;  /* 0x8000001c1b1b7e21 */ /* 0x000fc80008010000 */
[----:B------:R-:W-:-:S04]  /*b470*/  FMUL.FTZ R0, R27, UR16 ;  /* 0x000000101b007c20 */ /* 0x000fc80008410000 */
[----:B------:R-:W-:-:S04]  /*b480*/  FFMA.FTZ R26, R5, R0, R3 ;  /* 0x00000000051a7223 */ /* 0x000fc80000010003 */
[----:B------:R-:W-:-:S06]  /*b490*/  FMUL.FTZ R25, R26, -1.4426950216293334961 ;  /* 0xbfb8aa3b1a197820 */ /* 0x000fcc0000410000 */
[----:B------:R-:W0:Y:S02]  /*b4a0*/  MUFU.EX2 R25, R25 ;  /* 0x0000001900197308 */ /* 0x000e240000000800 */
[----:B0-----:R-:W-:-:S06]  /*b4b0*/  FADD.FTZ R25, R25, 1 ;  /* 0x3f80000019197421 */ /* 0x001fcc0000010000 */
[----:B------:R-:W0:Y:S01]  /*b4c0*/  MUFU.RCP R25, R25 ;  /* 0x0000001900197308 */ /* 0x000e220000001000 */
[----:B------:R1:W-:Y:S01]  /*b4d0*/  STL [R1+0x1f0], R0 ;  /* 0x0001f00001007387 */ /* 0x0003e20000100800 */
[----:B---3--:R-:W-:Y:S01]  /*b4e0*/  SHF.L.U32 R27, R6, 0x10, RZ ;  /* 0x00000010061b7819 */ /* 0x008fe200000006ff */
[----:B-1----:R-:W-:-:S04]  /*b4f0*/  FMUL.FTZ R0, R12, UR16 ;  /* 0x000000100c007c20 */ /* 0x002fc80008410000 */
[----:B0-----:R-:W-:Y:S01]  /*b500*/  FMUL.FTZ R27, R27, R25 ;  /* 0x000000191b1b7220 */ /* 0x001fe20000410000 */
[----:B------:R-:W-:-:S04]  /*b510*/  FADD.FTZ R25, -R25, 1 ;  /* 0x3f80000019197421 */ /* 0x000fc80000010100 */
[----:B------:R-:W-:Y:S01]  /*b520*/  FFMA.FTZ R25, R26, R25, 1 ;  /* 0x3f8000001a197423 */ /* 0x000fe20000010019 */
[----:B------:R0:W-:Y:S03]  /*b530*/  STL [R1+0x1fc], R0 ;  /* 0x0001fc0001007387 */ /* 0x0001e60000100800 */
[----:B------:R-:W-:Y:S01]  /*b540*/  FMUL.FTZ R6, R27, R25 ;  /* 0x000000191b067220 */ /* 0x000fe20000410000 */
[----:B------:R-:W-:Y:S02]  /*b550*/  FFMA.FTZ R25, R4, R0, R2 ;  /* 0x0000000004197223 */ /* 0x000fe40000010002 */
[----:B0-----:R-:W3:Y:S01]  /*b560*/  LDL.LU R0, [R1+0x230] ;  /* 0x0002300001007983 */ /* 0x001ee20000300800 */
[----:B----4-:R-:W-:-:S03]  /*b570*/  SHF.L.U32 R27, R9, 0x10, RZ ;  /* 0x00000010091b7819 */ /* 0x010fc600000006ff */
[----:B------:R-:W4:Y:S01]  /*b580*/  LDL.LU R9, [R1+0x234] ;  /* 0x0002340001097983 */ /* 0x000f220000300800 */
[----:B------:R-:W-:-:S06]  /*b590*/  FMUL.FTZ R12, R25, -1.4426950216293334961 ;  /* 0xbfb8aa3b190c7820 */ /* 0x000fcc0000410000 */
[----:B------:R-:W0:Y:S02]  /*b5a0*/  MUFU.EX2 R12, R12 ;  /* 0x0000000c000c7308 */ /* 0x000e240000000800 */
[----:B0-----:R-:W-:-:S06]  /*b5b0*/  FADD.FTZ R12, R12, 1 ;  /* 0x3f8000000c0c7421 */ /* 0x001fcc0000010000 */
[----:B------:R-:W0:Y:S01]  /*b5c0*/  MUFU.RCP R12, R12 ;  /* 0x0000000c000c7308 */ /* 0x000e220000001000 */
[----:B------:R-:W-:Y:S01]  /*b5d0*/  SHF.L.U32 R26, R7, 0x10, RZ ;  /* 0x00000010071a7819 */ /* 0x000fe200000006ff */
[----:B------:R-:W-:Y:S01]  /*b5e0*/  FADD.FTZ R27, R27, -UR28 ;  /* 0x8000001c1b1b7e21 */ /* 0x000fe20008010000 */
[----:B------:R1:W-:Y:S03]  /*b5f0*/  STL [R1+0x180], R6 ;  /* 0x0001800601007387 */ /* 0x0003e60000100800 */
[----:B0-----:R-:W-:Y:S01]  /*b600*/  FMUL.FTZ R26, R26, R12 ;  /* 0x0000000c1a1a7220 */ /* 0x001fe20000410000 */
[----:B------:R-:W-:-:S04]  /*b610*/  FADD.FTZ R12, -R12, 1 ;  /* 0x3f8000000c0c7421 */ /* 0x000fc80000010100 */
[----:B------:R-:W-:-:S04]  /*b620*/  FFMA.FTZ R12, R25, R12, 1 ;  /* 0x3f800000190c7423 */ /* 0x000fc8000001000c */
[----:B------:R-:W-:Y:S01]  /*b630*/  FMUL.FTZ R7, R26, R12 ;  /* 0x0000000c1a077220 */ /* 0x000fe20000410000 */
[----:B-1----:R-:W-:-:S04]  /*b640*/  FMUL.FTZ R6, R27, UR16 ;  /* 0x000000101b067c20 */ /* 0x002fc80008410000 */
[----:B------:R0:W-:Y:S01]  /*b650*/  STL [R1+0x184], R7 ;  /* 0x0001840701007387 */ /* 0x0001e20000100800 */
[----:B------:R-:W-:-:S03]  /*b660*/  FFMA.FTZ R12, R5, R6, R3 ;  /* 0x00000006050c7223 */ /* 0x000fc60000010003 */
[----:B0-----:R-:W4:Y:S01]  /*b670*/  LDL.LU R7, [R1+0x248] ;  /* 0x0002480001077983 */ /* 0x001f220000300800 */
[----:B------:R-:W-:-:S06]  /*b680*/  FMUL.FTZ R25, R12, -1.4426950216293334961 ;  /* 0xbfb8aa3b0c197820 */ /* 0x000fcc0000410000 */
[----:B------:R-:W0:Y:S01]  /*b690*/  MUFU.EX2 R25, R25 ;  /* 0x0000001900197308 */ /* 0x000e220000000800 */
[----:B------:R1:W-:Y:S04]  /*b6a0*/  STL [R1+0x208], R6 ;  /* 0x0002080601007387 */ /* 0x0003e80000100800 */
[----:B-1----:R-:W4:Y:S01]  /*b6b0*/  LDL.LU R6, [R1+0x238] ;  /* 0x0002380001067983 */ /* 0x002f220000300800 */
[----:B0-----:R-:W-:-:S04]  /*b6c0*/  FADD.FTZ R25, R25, 1 ;  /* 0x3f80000019197421 */ /* 0x001fc80000010000 */
[----:B------:R-:W0:Y:S01]  /*b6d0*/  MUFU.RCP R26, R25 ;  /* 0x00000019001a7308 */ /* 0x000e220000001000 */
[----:B------:R-:W-:-:S05]  /*b6e0*/  SHF.L.U32 R43, R43, 0x10, RZ ;  /* 0x000000102b2b7819 */ /* 0x000fca00000006ff */
[----:B0-----:R-:W-:Y:S01]  /*b6f0*/  FMUL.FTZ R43, R43, R26 ;  /* 0x0000001a2b2b7220 */ /* 0x001fe20000410000 */
[----:B------:R-:W-:-:S04]  /*b700*/  FADD.FTZ R26, -R26, 1 ;  /* 0x3f8000001a1a7421 */ /* 0x000fc80000010100 */
[----:B------:R-:W-:-:S04]  /*b710*/  FFMA.FTZ R26, R12, R26, 1 ;  /* 0x3f8000000c1a7423 */ /* 0x000fc8000001001a */
[----:B------:R-:W-:Y:S01]  /*b720*/  FMUL.FTZ R43, R43, R26 ;  /* 0x0000001a2b2b7220 */ /* 0x000fe20000410000 */
[----:B--2---:R-:W-:-:S05]  /*b730*/  SHF.L.U32 R25, R8, 0x10, RZ ;  /* 0x0000001008197819 */ /* 0x004fca00000006ff */
[----:B------:R-:W-:-:S04]  /*b740*/  FADD.FTZ R25, R25, -UR28 ;  /* 0x8000001c19197e21 */ /* 0x000fc80008010000 */
[----:B------:R-:W-:-:S04]  /*b750*/  FMUL.FTZ R8, R25, UR16 ;  /* 0x0000001019087c20 */ /* 0x000fc80008410000 */
[----:B------:R-:W-:-:S04]  /*b760*/  FFMA.FTZ R25, R4, R8, R2 ;  /* 0x0000000804197223 */ /* 0x000fc80000010002 */
[----:B------:R-:W-:-:S06]  /*b770*/  FMUL.FTZ R12, R25, -1.4426950216293334961 ;  /* 0xbfb8aa3b190c7820 */ /* 0x000fcc0000410000 */
[----:B------:R-:W0:Y:S01]  /*b780*/  MUFU.EX2 R12, R12 ;  /* 0x0000000c000c7308 */ /* 0x000e220000000800 */
[----:B------:R1:W-:Y:S04]  /*b790*/  STL [R1+0x204], R8 ;  /* 0x0002040801007387 */ /* 0x0003e80000100800 */
[----:B-1----:R-:W2:Y:S01]  /*b7a0*/  LDL.LU R8, [R1+0x24c] ;  /* 0x00024c0001087983 */ /* 0x002ea20000300800 */
[----:B0-----:R-:W-:-:S04]  /*b7b0*/  FADD.FTZ R12, R12, 1 ;  /* 0x3f8000000c0c7421 */ /* 0x001fc80000010000 */
[----:B------:R3:W0:Y:S02]  /*b7c0*/  MUFU.RCP R27, R12 ;  /* 0x0000000c001b7308 */ /* 0x0006240000001000 */
[----:B---3--:R-:W-:Y:S02]  /*b7d0*/  SHF.L.U32 R12, R0, 0x10, RZ ;  /* 0x00000010000c7819 */ /* 0x008fe400000006ff */
[----:B------:R-:W3:Y:S03]  /*b7e0*/  LDL.LU R0, [R1+0x26c] ;  /* 0x00026c0001007983 */ /* 0x000ee60000300800 */
[----:B0-----:R-:W-:Y:S01]  /*b7f0*/  FMUL.FTZ R12, R12, R27 ;  /* 0x0000001b0c0c7220 */ /* 0x001fe20000410000 */
[----:B------:R-:W-:-:S04]  /*b800*/  FADD.FTZ R27, -R27, 1 ;  /* 0x3f8000001b1b7421 */ /* 0x000fc80000010100 */
[----:B------:R-:W-:Y:S01]  /*b810*/  FFMA.FTZ R27, R25, R27, 1 ;  /* 0x3f800000191b7423 */ /* 0x000fe2000001001b */
[----:B----4-:R-:W-:-:S05]  /*b820*/  SHF.L.U32 R26, R9, 0x10, RZ ;  /* 0x00000010091a7819 */ /* 0x010fca00000006ff */
[----:B------:R-:W-:-:S04]  /*b830*/  FADD.FTZ R26, R26, -UR28 ;  /* 0x8000001c1a1a7e21 */ /* 0x000fc80008010000 */
[----:B------:R-:W-:-:S04]  /*b840*/  FMUL.FTZ R9, R26, UR16 ;  /* 0x000000101a097c20 */ /* 0x000fc80008410000 */
[----:B------:R-:W-:Y:S01]  /*b850*/  FFMA.FTZ R25, R5, R9, R3 ;  /* 0x0000000905197223 */ /* 0x000fe20000010003 */
[----:B------:R0:W-:Y:S04]  /*b860*/  STL [R1+0x200], R9 ;  /* 0x0002000901007387 */ /* 0x0001e80000100800 */
[----:B0-----:R-:W4:Y:S04]  /*b870*/  LDL.LU R9, [R1+0x294] ;  /* 0x0002940001097983 */ /* 0x001f280000300800 */
[----:B------:R0:W-:Y:S02]  /*b880*/  STL [R1+0x174], R10 ;  /* 0x0001740a01007387 */ /* 0x0001e40000100800 */
[----:B0-----:R-:W-:Y:S01]  /*b890*/  FMUL.FTZ R10, R12, R27 ;  /* 0x0000001b0c0a7220 */ /* 0x001fe20000410000 */
[----:B------:R-:W-:-:S06]  /*b8a0*/  FMUL.FTZ R12, R25, -1.4426950216293334961 ;  /* 0xbfb8aa3b190c7820 */ /* 0x000fcc0000410000 */
[----:B------:R-:W0:Y:S02]  /*b8b0*/  MUFU.EX2 R12, R12 ;  /* 0x0000000c000c7308 */ /* 0x000e240000000800 */
[----:B0-----:R-:W-:-:S04]  /*b8c0*/  FADD.FTZ R12, R12, 1 ;  /* 0x3f8000000c0c7421 */ /* 0x001fc80000010000 */
[----:B------:R0:W1:Y:S02]  /*b8d0*/  MUFU.RCP R27, R12 ;  /* 0x0000000c001b7308 */ /* 0x0000640000001000 */
[----:B0-----:R-:W-:Y:S02]  /*b8e0*/  SHF.L.U32 R12, R7, 0x10, RZ ;  /* 0x00000010070c7819 */ /* 0x001fe400000006ff */
[----:B------:R-:W4:Y:S01]  /*b8f0*/  LDL.LU R7, [R1+0x27c] ;  /* 0x00027c0001077983 */ /* 0x000f220000300800 */
[----:B------:R-:W-:Y:S02]  /*b900*/  SHF.L.U32 R26, R6, 0x10, RZ ;  /* 0x00000010061a7819 */ /* 0x000fe400000006ff */
[----:B-1----:R-:W-:Y:S01]  /*b910*/  FMUL.FTZ R12, R12, R27 ;  /* 0x0000001b0c0c7220 */ /* 0x002fe20000410000 */
[----:B------:R-:W-:Y:S02]  /*b920*/  FADD.FTZ R27, -R27, 1 ;  /* 0x3f8000001b1b7421 */ /* 0x000fe40000010100 */
[----:B------:R-:W-:-:S02]  /*b930*/  FADD.FTZ R26, R26, -UR28 ;  /* 0x8000001c1a1a7e21 */ /* 0x000fc40008010000 */
[----:B------:R-:W-:Y:S02]  /*b940*/  FFMA.FTZ R27, R25, R27, 1 ;  /* 0x3f800000191b7423 */ /* 0x000fe4000001001b */
[----:B------:R-:W-:Y:S01]  /*b950*/  FMUL.FTZ R6, R26, UR16 ;  /* 0x000000101a067c20 */ /* 0x000fe20008410000 */
[----:B------:R0:W-:Y:S03]  /*b960*/  STL [R1+0x18c], R10 ;  /* 0x00018c0a01007387 */ /* 0x0001e60000100800 */
[----:B------:R-:W-:Y:S01]  /*b970*/  FFMA.FTZ R25, R4, R6, R2 ;  /* 0x0000000604197223 */ /* 0x000fe20000010002 */
[----:B0-----:R-:W-:-:S03]  /*b980*/  FMUL.FTZ R10, R12, R27 ;  /* 0x0000001b0c0a7220 */ /* 0x001fc60000410000 */
[----:B------:R-:W-:-:S06]  /*b990*/  FMUL.FTZ R12, R25, -1.4426950216293334961 ;  /* 0xbfb8aa3b190c7820 */ /* 0x000fcc0000410000 */
[----:B------:R-:W0:Y:S01]  /*b9a0*/  MUFU.EX2 R12, R12 ;  /* 0x0000000c000c7308 */ /* 0x000e220000000800 */
[----:B------:R1:W-:Y:S04]  /*b9b0*/  STL [R1+0x1f8], R6 ;  /* 0x0001f80601007387 */ /* 0x0003e80000100800 */
[----:B-1----:R-:W4:Y:S01]  /*b9c0*/  LDL.LU R6, [R1+0x298] ;  /* 0x0002980001067983 */ /* 0x002f220000300800 */
[----:B0-----:R-:W-:-:S04]  /*b9d0*/  FADD.FTZ R12, R12, 1 ;  /* 0x3f8000000c0c7421 */ /* 0x001fc80000010000 */
[----:B------:R2:W0:Y:S01]  /*b9e0*/  MUFU.RCP R27, R12 ;  /* 0x0000000c001b7308 */ /* 0x0004220000001000 */
[----:B------:R1:W-:Y:S01]  /*b9f0*/  STL [R1+0x1ac], R10 ;  /* 0x0001ac0a01007387 */ /* 0x0003e20000100800 */
[----:B--2---:R-:W-:-:S03]  /*ba00*/  SHF.L.U32 R12, R8, 0x10, RZ ;  /* 0x00000010080c7819 */ /* 0x004fc600000006ff */
[----:B------:R-:W2:Y:S02]  /*ba10*/  LDL.LU R8, [R1+0x2b0] ;  /* 0x0002b00001087983 */ /* 0x000ea40000300800 */
[----:B0-----:R-:W-:Y:S01]  /*ba20*/  FMUL.FTZ R12, R12, R27 ;  /* 0x0000001b0c0c7220 */ /* 0x001fe20000410000 */
[----:B------:R-:W-:-:S04]  /*ba30*/  FADD.FTZ R27, -R27, 1 ;  /* 0x3f8000001b1b7421 */ /* 0x000fc80000010100 */
[----:B------:R-:W-:-:S04]  /*ba40*/  FFMA.FTZ R27, R25, R27, 1 ;  /* 0x3f800000191b7423 */ /* 0x000fc8000001001b */
[----:B-1----:R-:W-:Y:S01]  /*ba50*/  FMUL.FTZ R10, R12, R27 ;  /* 0x0000001b0c0a7220 */ /* 0x002fe20000410000 */
[----:B---3--:R-:W-:-:S05]  /*ba60*/  SHF.L.U32 R26, R0, 0x10, RZ ;  /* 0x00000010001a7819 */ /* 0x008fca00000006ff */
[----:B------:R-:W-:-:S04]  /*ba70*/  FADD.FTZ R26, R26, -UR28 ;  /* 0x8000001c1a1a7e21 */ /* 0x000fc80008010000 */
[----:B------:R-:W-:-:S04]  /*ba80*/  FMUL.FTZ R0, R26, UR16 ;  /* 0x000000101a007c20 */ /* 0x000fc80008410000 */
[----:B------:R-:W-:-:S04]  /*ba90*/  FFMA.FTZ R25, R5, R0, R3 ;  /* 0x0000000005197223 */ /* 0x000fc80000010003 */
[----:B------:R-:W-:-:S06]  /*baa0*/  FMUL.FTZ R12, R25, -1.4426950216293334961 ;  /* 0xbfb8aa3b190c7820 */ /* 0x000fcc0000410000 */
[----:B------:R-:W0:Y:S02]  /*bab0*/  MUFU.EX2 R12, R12 ;  /* 0x0000000c000c7308 */ /* 0x000e240000000800 */
[----:B0-----:R-:W-:-:S04]  /*bac0*/  FADD.FTZ R12, R12, 1 ;  /* 0x3f8000000c0c7421 */ /* 0x001fc80000010000 */
[----:B------:R4:W0:Y:S02]  /*bad0*/  MUFU.RCP R27, R12 ;  /* 0x0000000c001b7308 */ /* 0x0008240000001000 */
[----:B----4-:R-:W-:Y:S02]  /*bae0*/  SHF.L.U32 R12, R9, 0x10, RZ ;  /* 0x00000010090c7819 */ /* 0x010fe400000006ff */
[----:B------:R-:W3:Y:S04]  /*baf0*/  LDL.LU R9, [R1+0x1e0] ;  /* 0x0001e00001097983 */ /* 0x000ee80000300800 */
[----:B------:R1:W-:Y:S01]  /*bb00*/  STL [R1+0x1f4], R0 ;  /* 0x0001f40001007387 */ /* 0x0003e20000100800 */
[----:B0-----:R-:W-:Y:S01]  /*bb10*/  FMUL.FTZ R12, R12, R27 ;  /* 0x0000001b0c0c7220 */ /* 0x001fe20000410000 */
[----:B------:R-:W-:-:S04]  /*bb20*/  FADD.FTZ R27, -R27, 1 ;  /* 0x3f8000001b1b7421 */ /* 0x000fc80000010100 */
[----:B------:R-:W-:Y:S01]  /*bb30*/  FFMA.FTZ R27, R25, R27, 1 ;  /* 0x3f800000191b7423 */ /* 0x000fe2000001001b */
[----:B------:R-:W-:-:S05]  /*bb40*/  SHF.L.U32 R26, R7, 0x10, RZ ;  /* 0x00000010071a7819 */ /* 0x000fca00000006ff */
[----:B------:R-:W-:-:S04]  /*bb50*/  FADD.FTZ R26, R26, -UR28 ;  /* 0x8000001c1a1a7e21 */ /* 0x000fc80008010000 */
[----:B-1----:R-:W-:-:S04]  /*bb60*/  FMUL.FTZ R0, R26, UR16 ;  /* 0x000000101a007c20 */ /* 0x002fc80008410000 */
[----:B------:R-:W-:Y:S01]  /*bb70*/  FFMA.FTZ R25, R4, R0, R2 ;  /* 0x0000000004197223 */ /* 0x000fe20000010002 */
[----:B------:R0:W-:Y:S01]  /*bb80*/  STL [R1+0x1ec], R0 ;  /* 0x0001ec0001007387 */ /* 0x0001e20000100800 */
[----:B------:R-:W-:-:S03]  /*bb90*/  FMUL.FTZ R7, R12, R27 ;  /* 0x0000001b0c077220 */ /* 0x000fc60000410000 */
[----:B0-----:R-:W4:Y:S01]  /*bba0*/  LDL.LU R0, [R1+0x2d0] ;  /* 0x0002d00001007983 */ /* 0x001f220000300800 */
[----:B------:R-:W-:-:S03]  /*bbb0*/  FMUL.FTZ R12, R25, -1.4426950216293334961 ;  /* 0xbfb8aa3b190c7820 */ /* 0x000fc60000410000 */
[----:B------:R0:W-:Y:S03]  /*bbc0*/  STL [R1+0x1a4], R7 ;  /* 0x0001a40701007387 */ /* 0x0001e60000100800 */
[----:B------:R-:W1:Y:S01]  /*bbd0*/  MUFU.EX2 R12, R12 ;  /* 0x0000000c000c7308 */ /* 0x000e620000000800 */
[----:B0-----:R-:W4:Y:S01]  /*bbe0*/  LDL.LU R7, [R1+0x2d4] ;  /* 0x0002d40001077983 */ /* 0x001f220000300800 */
[----:B-1----:R-:W-:-:S04]  /*bbf0*/  FADD.FTZ R12, R12, 1 ;  /* 0x3f8000000c0c7421 */ /* 0x002fc80000010000 */
[----:B------:R0:W1:Y:S02]  /*bc00*/  MUFU.RCP R27, R12 ;  /* 0x0000000c001b7308 */ /* 0x0000640000001000 */
[----:B0-----:R-:W-:-:S05]  /*bc10*/  SHF.L.U32 R12, R6, 0x10, RZ ;  /* 0x00000010060c7819 */ /* 0x001fca00000006ff */
[----:B-1----:R-:W-:Y:S01]  /*bc20*/  FMUL.FTZ R12, R12, R27 ;  /* 0x0000001b0c0c7220 */ /* 0x002fe20000410000 */
[----:B------:R-:W-:-:S04]  /*bc30*/  FADD.FTZ R27, -R27, 1 ;  /* 0x3f8000001b1b7421 */ /* 0x000fc80000010100 */
[----:B------:R-:W-:Y:S01]  /*bc40*/  FFMA.FTZ R27, R25, R27, 1 ;  /* 0x3f800000191b7423 */ /* 0x000fe2000001001b */
[----:B--2---:R-:W-:-:S03]  /*bc50*/  SHF.L.U32 R26, R8, 0x10, RZ ;  /* 0x00000010081a7819 */ /* 0x004fc600000006ff */
[----:B------:R-:W-:Y:S02]  /*bc60*/  FMUL.FTZ R8, R12, R27 ;  /* 0x0000001b0c087220 */ /* 0x000fe40000410000 */
[----:B------:R-:W-:-:S04]  /*bc70*/  FADD.FTZ R26, R26, -UR28 ;  /* 0x8000001c1a1a7e21 */ /* 0x000fc80008010000 */
[----:B------:R-:W-:Y:S01]  /*bc80*/  FMUL.FTZ R6, R26, UR16 ;  /* 0x000000101a067c20 */ /* 0x000fe20008410000 */
[----:B------:R0:W-:Y:S03]  /*bc90*/  STL [R1+0x19c], R8 ;  /* 0x00019c0801007387 */ /* 0x0001e60000100800 */
[----:B------:R-:W-:-:S04]  /*bca0*/  FFMA.FTZ R25, R5, R6, R3 ;  /* 0x0000000605197223 */ /* 0x000fc80000010003 */
[----:B------:R-:W-:Y:S01]  /*bcb0*/  FMUL.FTZ R12, R25, -1.4426950216293334961 ;  /* 0xbfb8aa3b190c7820 */ /* 0x000fe20000410000 */
[----:B0-----:R-:W2:Y:S04]  /*bcc0*/  LDL.LU R8, [R1+0x1d0] ;  /* 0x0001d00001087983 */ /* 0x001ea80000300800 */
[----:B------:R0:W-:Y:S01]  /*bcd0*/  STL [R1+0x1e8], R6 ;  /* 0x0001e80601007387 */ /* 0x0001e20000100800 */
[----:B------:R-:W1:Y:S03]  /*bce0*/  MUFU.EX2 R12, R12 ;  /* 0x0000000c000c7308 */ /* 0x000e660000000800 */
[----:B0-----:R-:W2:Y:S01]  /*bcf0*/  LDL.LU R6, [R1+0x2e8] ;  /* 0x0002e80001067983 */ /* 0x001ea20000300800 */
[----:B-1----:R-:W-:-:S04]  /*bd00*/  FADD.FTZ R12, R12, 1 ;  /* 0x3f8000000c0c7421 */ /* 0x002fc80000010000 */
[----:B------:R0:W1:Y:S02]  /*bd10*/  MUFU.RCP R27, R12 ;  /* 0x0000000c001b7308 */ /* 0x0000640000001000 */
[----:B0-----:R-:W-:Y:S01]  /*bd20*/  SHF.L.U32 R12, R20, 0x10, RZ ;  /* 0x00000010140c7819 */ /* 0x001fe200000006ff */
[----:B------:R0:W-:Y:S01]  /*bd30*/  STL [R1+0x1a8], R10 ;  /* 0x0001a80a01007387 */ /* 0x0001e20000100800 */
[----:B------:R-:W-:Y:S02]  /*bd40*/  SHF.L.U32 R44, R44, 0x10, RZ ;  /* 0x000000102c2c7819 */ /* 0x000fe400000006ff */
[----:B------:R-:W-:Y:S02]  /*bd50*/  SHF.L.U32 R37, R37, 0x10, RZ ;  /* 0x0000001025257819 */ /* 0x000fe400000006ff */
[----:B------:R-:W-:Y:S02]  /*bd60*/  SHF.L.U32 R42, R42, 0x10, RZ ;  /* 0x000000102a2a7819 */ /* 0x000fe400000006ff */
[----:B------:R-:W-:Y:S01]  /*bd70*/  SHF.L.U32 R35, R35, 0x10, RZ ;  /* 0x0000001023237819 */ /* 0x000fe200000006ff */
[----:B-1----:R-:W-:Y:S01]  /*bd80*/  FMUL.FTZ R12, R12, R27 ;  /* 0x0000001b0c0c7220 */ /* 0x002fe20000410000 */
[----:B------:R-:W-:Y:S01]  /*bd90*/  FADD.FTZ R27, -R27, 1 ;  /* 0x3f8000001b1b7421 */ /* 0x000fe20000010100 */
[----:B------:R-:W-:-:S02]  /*bda0*/  SHF.L.U32 R41, R41, 0x10, RZ ;  /* 0x0000001029297819 */ /* 0x000fc400000006ff */
[----:B------:R-:W-:Y:S01]  /*bdb0*/  SHF.L.U32 R31, R31, 0x10, RZ ;  /* 0x000000101f1f7819 */ /* 0x000fe200000006ff */
[----:B------:R-:W-:Y:S01]  /*bdc0*/  FFMA.FTZ R27, R25, R27, 1 ;  /* 0x3f800000191b7423 */ /* 0x000fe2000001001b */
[----:B------:R-:W-:Y:S02]  /*bdd0*/  SHF.L.U32 R40, R40, 0x10, RZ ;  /* 0x0000001028287819 */ /* 0x000fe400000006ff */
[----:B------:R-:W-:Y:S02]  /*bde0*/  SHF.L.U32 R34, R34, 0x10, RZ ;  /* 0x0000001022227819 */ /* 0x000fe400000006ff */
[----:B---3--:R-:W-:Y:S02]  /*bdf0*/  SHF.L.U32 R26, R9, 0x10, RZ ;  /* 0x00000010091a7819 */ /* 0x008fe400000006ff */
[----:B------:R-:W-:Y:S02]  /*be00*/  SHF.L.U32 R39, R39, 0x10, RZ ;  /* 0x0000001027277819 */ /* 0x000fe400000006ff */
[----:B------:R-:W-:Y:S01]  /*be10*/  SHF.L.U32 R29, R29, 0x10, RZ ;  /* 0x000000101d1d7819 */ /* 0x000fe200000006ff */
[----:B------:R-:W-:Y:S01]  /*be20*/  FADD.FTZ R26, R26, -UR28 ;  /* 0x8000001c1a1a7e21 */ /* 0x000fe20008010000 */
[----:B------:R-:W-:Y:S01]  /*be30*/  SHF.L.U32 R36, R36, 0x10, RZ ;  /* 0x0000001024247819 */ /* 0x000fe200000006ff */
[----:B------:R1:W-:Y:S02]  /*be40*/  STL [R1+0x3f4], R23 ;  /* 0x0003f41701007387 */ /* 0x0003e40000100800 */
[----:B------:R-:W-:-:S02]  /*be50*/  FMUL.FTZ R9, R26, UR16 ;  /* 0x000000101a097c20 */ /* 0x000fc40008410000 */
[----:B------:R-:W3:Y:S02]  /*be60*/  LDL.LU R20, [R1+0x384] ;  /* 0x0003840001147983 */ /* 0x000ee40000300800 */
[----:B------:R-:W-:Y:S02]  /*be70*/  FFMA.FTZ R25, R4, R9, R2 ;  /* 0x0000000904197223 */ /* 0x000fe40000010002 */
[----:B------:R1:W-:Y:S01]  /*be80*/  STL [R1+0x1e0], R9 ;  /* 0x0001e00901007387 */ /* 0x0003e20000100800 */
[----:B0-----:R-:W-:-:S03]  /*be90*/  FMUL.FTZ R10, R12, R27 ;  /* 0x0000001b0c0a7220 */ /* 0x001fc60000410000 */
[----:B-1----:R-:W3:Y:S04]  /*bea0*/  LDL.LU R23, [R1+0x370] ;  /* 0x0003700001177983 */ /* 0x002ee80000300800 */
[----:B------:R-:W3:Y:S01]  /*beb0*/  LDL.LU R9, [R1+0x2f8] ;  /* 0x0002f80001097983 */ /* 0x000ee20000300800 */
[----:B------:R-:W-:-:S06]  /*bec0*/  FMUL.FTZ R12, R25, -1.4426950216293334961 ;  /* 0xbfb8aa3b190c7820 */ /* 0x000fcc0000410000 */
[----:B------:R-:W0:Y:S02]  /*bed0*/  MUFU.EX2 R12, R12 ;  /* 0x0000000c000c7308 */ /* 0x000e240000000800 */
[----:B0-----:R-:W-:-:S04]  /*bee0*/  FADD.FTZ R12, R12, 1 ;  /* 0x3f8000000c0c7421 */ /* 0x001fc80000010000 */
[----:B------:R4:W0:Y:S02]  /*bef0*/  MUFU.RCP R27, R12 ;  /* 0x0000000c001b7308 */ /* 0x0008240000001000 */
[----:B----4-:R-:W-:-:S05]  /*bf00*/  SHF.L.U32 R12, R0, 0x10, RZ ;  /* 0x00000010000c7819 */ /* 0x010fca00000006ff */
[----:B0-----:R-:W-:Y:S01]  /*bf10*/  FMUL.FTZ R12, R12, R27 ;  /* 0x0000001b0c0c7220 */ /* 0x001fe20000410000 */
[----:B------:R-:W-:-:S04]  /*bf20*/  FADD.FTZ R27, -R27, 1 ;  /* 0x3f8000001b1b7421 */ /* 0x000fc80000010100 */
[----:B------:R-:W-:Y:S01]  /*bf30*/  FFMA.FTZ R27, R25, R27, 1 ;  /* 0x3f800000191b7423 */ /* 0x000fe2000001001b */
[----:B------:R-:W-:-:S03]  /*bf40*/  SHF.L.U32 R26, R7, 0x10, RZ ;  /* 0x00000010071a7819 */ /* 0x000fc600000006ff */
[----:B------:R-:W-:-:S05]  /*bf50*/  FMUL.FTZ R7, R12, R27 ;  /* 0x0000001b0c077220 */ /* 0x000fca0000410000 */
[----:B------:R0:W-:Y:S04]  /*bf60*/  STL [R1+0x194], R7 ;  /* 0x0001940701007387 */ /* 0x0001e80000100800 */
[----:B0-----:R-:W4:Y:S01]  /*bf70*/  LDL.LU R7, [R1+0x1b8] ;  /* 0x0001b80001077983 */ /* 0x001f220000300800 */
[----:B------:R-:W-:-:S04]  /*bf80*/  FADD.FTZ R26, R26, -UR28 ;  /* 0x8000001c1a1a7e21 */ /* 0x000fc80008010000 */
[----:B------:R-:W-:-:S04]  /*bf90*/  FMUL.FTZ R0, R26, UR16 ;  /* 0x000000101a007c20 */ /* 0x000fc80008410000 */
[----:B------:R-:W-:-:S04]  /*bfa0*/  FFMA.FTZ R25, R5, R0, R3 ;  /* 0x0000000005197223 */ /* 0x000fc80000010003 */
[----:B------:R-:W-:-:S06]  /*bfb0*/  FMUL.FTZ R12, R25, -1.4426950216293334961 ;  /* 0xbfb8aa3b190c7820 */ /* 0x000fcc0000410000 */
[----:B------:R-:W0:Y:S02]  /*bfc0*/  MUFU.EX2 R12, R12 ;  /* 0x0000000c000c7308 */ /* 0x000e240000000800 */
[----:B0-----:R-:W-:-:S04]  /*bfd0*/  FADD.FTZ R12, R12, 1 ;  /* 0x3f8000000c0c7421 */ /* 0x001fc80000010000 */
[----:B------:R0:W1:Y:S01]  /*bfe0*/  MUFU.RCP R27, R12 ;  /* 0x0000000c001b7308 */ /* 0x0000620000001000 */
[----:B------:R1:W-:Y:S01]  /*bff0*/  STL [R1+0x1dc], R0 ;  /* 0x0001dc0001007387 */ /* 0x0003e20000100800 */
[----:B--2---:R-:W-:-:S03]  /*c000*/  SHF.L.U32 R26, R8, 0x10, RZ ;  /* 0x00000010081a7819 */ /* 0x004fc600000006ff */
[----:B------:R-:W2:Y:S02]  /*c010*/  LDL.LU R8, [R1+0x1c8] ;  /* 0x0001c80001087983 */ /* 0x000ea40000300800 */
[----:B------:R-:W-:Y:S01]  /*c020*/  FADD.FTZ R26, R26, -UR28 ;  /* 0x8000001c1a1a7e21 */ /* 0x000fe20008010000 */
[----:B0-----:R-:W-:-:S05]  /*c030*/  SHF.L.U32 R12, R6, 0x10, RZ ;  /* 0x00000010060c7819 */ /* 0x001fca00000006ff */
[----:B-1----:R-:W-:Y:S01]  /*c040*/  FMUL.FTZ R12, R12, R27 ;  /* 0x0000001b0c0c7220 */ /* 0x002fe20000410000 */
[----:B------:R-:W-:Y:S01]  /*c050*/  FADD.FTZ R27, -R27, 1 ;  /* 0x3f8000001b1b7421 */ /* 0x000fe20000010100 */
[----:B------:R-:W-:-:S03]  /*c060*/  FMUL.FTZ R0, R26, UR16 ;  /* 0x000000101a007c20 */ /* 0x000fc60008410000 */
[----:B------:R-:W-:-:S04]  /*c070*/  FFMA.FTZ R27, R25, R27, 1 ;  /* 0x3f800000191b7423 */ /* 0x000fc8000001001b */
[----:B------:R-:W-:Y:S01]  /*c080*/  FMUL.FTZ R6, R12, R27 ;  /* 0x0000001b0c067220 */ /* 0x000fe20000410000 */
[----:B------:R-:W-:-:S04]  /*c090*/  FFMA.FTZ R12, R4, R0, R2 ;  /* 0x00000000040c7223 */ /* 0x000fc80000010002 */
[----:B------:R-:W-:-:S06]  /*c0a0*/  FMUL.FTZ R25, R12, -1.4426950216293334961 ;  /* 0xbfb8aa3b0c197820 */ /* 0x000fcc0000410000 */
[----:B------:R-:W0:Y:S02]  /*c0b0*/  MUFU.EX2 R25, R25 ;  /* 0x0000001900197308 */ /* 0x000e240000000800 */
[----:B0-----:R-:W-:-:S04]  /*c0c0*/  FADD.FTZ R25, R25, 1 ;  /* 0x3f80000019197421 */ /* 0x001fc80000010000 */
[----:B------:R3:W0:Y:S02]  /*c0d0*/  MUFU.RCP R26, R25 ;  /* 0x00000019001a7308 */ /* 0x0006240000001000 */
[----:B---3--:R-:W-:Y:S02]  /*c0e0*/  SHF.L.U32 R25, R9, 0x10, RZ ;  /* 0x0000001009197819 */ /* 0x008fe400000006ff */
[----:B------:R-:W3:Y:S01]  /*c0f0*/  LDL.LU R9, [R1+0x1b0] ;  /* 0x0001b00001097983 */ /* 0x000ee20000300800 */
[----:B0-----:R-:W-:Y:S02]  /*c100*/  FMUL.FTZ R44, R44, R26 ;  /* 0x0000001a2c2c7220 */ /* 0x001fe40000410000 */
[----:B------:R-:W-:Y:S01]  /*c110*/  FADD.FTZ R25, R25, -UR28 ;  /* 0x8000001c19197e21 */ /* 0x000fe20008010000 */
[----:B------:R0:W-:Y:S01]  /*c120*/  STL [R1+0x1d8], R0 ;  /* 0x0001d80001007387 */ /* 0x0001e20000100800 */
[----:B------:R-:W-:-:S04]  /*c130*/  FADD.FTZ R26, -R26, 1 ;  /* 0x3f8000001a1a7421 */ /* 0x000fc80000010100 */
[----:B------:R-:W-:Y:S01]  /*c140*/  FFMA.FTZ R26, R12, R26, 1 ;  /* 0x3f8000000c1a7423 */ /* 0x000fe2000001001a */
[----:B0-----:R-:W-:-:S04]  /*c150*/  FMUL.FTZ R0, R25, UR16 ;  /* 0x0000001019007c20 */ /* 0x001fc80008410000 */
[----:B------:R-:W-:-:S04]  /*c160*/  FFMA.FTZ R12, R5, R0, R3 ;  /* 0x00000000050c7223 */ /* 0x000fc80000010003 */
[----:B------:R-:W-:-:S06]  /*c170*/  FMUL.FTZ R25, R12, -1.4426950216293334961 ;  /* 0xbfb8aa3b0c197820 */ /* 0x000fcc0000410000 */
[----:B------:R-:W0:Y:S01]  /*c180*/  MUFU.EX2 R25, R25 ;  /* 0x0000001900197308 */ /* 0x000e220000000800 */
[----:B------:R-:W-:Y:S01]  /*c190*/  FMUL.FTZ R44, R44, R26 ;  /* 0x0000001a2c2c7220 */ /* 0x000fe20000410000 */
[----:B0-----:R-:W-:-:S04]  /*c1a0*/  FADD.FTZ R25, R25, 1 ;  /* 0x3f80000019197421 */ /* 0x001fc80000010000 */
[----:B------:R4:W0:Y:S01]  /*c1b0*/  MUFU.RCP R26, R25 ;  /* 0x00000019001a7308 */ /* 0x0008220000001000 */
[----:B------:R1:W-:Y:S01]  /*c1c0*/  STL [R1+0x1d4], R0 ;  /* 0x0001d40001007387 */ /* 0x0003e20000100800 */
[----:B----4-:R-:W-:-:S03]  /*c1d0*/  SHF.L.U32 R25, R7, 0x10, RZ ;  /* 0x0000001007197819 */ /* 0x010fc600000006ff */
[----:B------:R-:W4:Y:S01]  /*c1e0*/  LDL.LU R7, [R1+0x328] ;  /* 0x0003280001077983 */ /* 0x000f220000300800 */
[----:B0-----:R-:W-:Y:S01]  /*c1f0*/  FMUL.FTZ R37, R37, R26 ;  /* 0x0000001a25257220 */ /* 0x001fe20000410000 */
[----:B------:R-:W-:Y:S01]  /*c200*/  FADD.FTZ R25, R25, -UR28 ;  /* 0x8000001c19197e21 */ /* 0x000fe20008010000 */
[----:B------:R-:W-:-:S03]  /*c210*/  FADD.FTZ R26, -R26, 1 ;  /* 0x3f8000001a1a7421 */ /* 0x000fc60000010100 */
[----:B-1----:R-:W-:Y:S01]  /*c220*/  FMUL.FTZ R0, R25, UR16 ;  /* 0x0000001019007c20 */ /* 0x002fe20008410000 */
[----:B------:R-:W-:-:S03]  /*c230*/  FFMA.FTZ R26, R12, R26, 1 ;  /* 0x3f8000000c1a7423 */ /* 0x000fc6000001001a */
[----:B------:R-:W-:-:S04]  /*c240*/  FFMA.FTZ R12, R4, R0, R2 ;  /* 0x00000000040c7223 */ /* 0x000fc80000010002 */
[----:B------:R-:W-:-:S06]  /*c250*/  FMUL.FTZ R25, R12, -1.4426950216293334961 ;  /* 0xbfb8aa3b0c197820 */ /* 0x000fcc0000410000 */
[----:B------:R-:W0:Y:S01]  /*c260*/  MUFU.EX2 R25, R25 ;  /* 0x0000001900197308 */ /* 0x000e220000000800 */
[----:B------:R-:W-:Y:S01]  /*c270*/  FMUL.FTZ R37, R37, R26 ;  /* 0x0000001a25257220 */ /* 0x000fe20000410000 */
[----:B0-----:R-:W-:-:S04]  /*c280*/  FADD.FTZ R25, R25, 1 ;  /* 0x3f80000019197421 */ /* 0x001fc80000010000 */
[----:B------:R-:W0:Y:S01]  /*c290*/  MUFU.RCP R26, R25 ;  /* 0x00000019001a7308 */ /* 0x000e220000001000 */
[----:B------:R1:W-:Y:S01]  /*c2a0*/  STL [R1+0x1d0], R0 ;  /* 0x0001d00001007387 */ /* 0x0003e20000100800 */
        /* <DEDUP_REMOVED lines=29> */
[----:B------:R-:W-:Y:S01]  /*c480*/  FADD.FTZ R26, -R26, 1 ;  /* 0x3f8000001a1a7421 */ /* 0x000fe20000010100 */
[----:B----4-:R-:W-:-:S03]  /*c490*/  SHF.L.U32 R25, R7, 0x10, RZ ;  /* 0x0000001007197819 */ /* 0x010fc600000006ff */
[----:B------:R-:W-:Y:S01]  /*c4a0*/  FFMA.FTZ R26, R12, R26, 1 ;  /* 0x3f8000000c1a7423 */ /* 0x000fe2000001001a */
[----:B------:R-:W4:Y:S01]  /*c4b0*/  LDL.LU R7, [R1+0x360] ;  /* 0x0003600001077983 */ /* 0x000f220000300800 */
[----:B------:R-:W-:-:S04]  /*c4c0*/  FADD.FTZ R25, R25, -UR28 ;  /* 0x8000001c19197e21 */ /* 0x000fc80008010000 */
[----:B-1----:R-:W-:-:S04]  /*c4d0*/  FMUL.FTZ R0, R25, UR16 ;  /* 0x0000001019007c20 */ /* 0x002fc80008410000 */
        /* <DEDUP_REMOVED lines=19> */
[----:B------:R-:W0:Y:S01]  /*c610*/  MUFU.RCP R26, R25 ;  /* 0x00000019001a7308 */ /* 0x000e220000001000 */
[----:B------:R1:W-:Y:S01]  /*c620*/  STL [R1+0x1c0], R0 ;  /* 0x0001c00001007387 */ /* 0x0003e20000100800 */
[----:B0-----:R-:W-:Y:S01]  /*c630*/  FMUL.FTZ R40, R40, R26 ;  /* 0x0000001a28287220 */ /* 0x001fe20000410000 */
[----:B------:R-:W-:-:S04]  /*c640*/  FADD.FTZ R26, -R26, 1 ;  /* 0x3f8000001a1a7421 */ /* 0x000fc80000010100 */
[----:B------:R-:W-:Y:S01]  /*c650*/  FFMA.FTZ R26, R12, R26, 1 ;  /* 0x3f8000000c1a7423 */ /* 0x000fe2000001001a */
[----:B---3--:R-:W-:-:S03]  /*c660*/  SHF.L.U32 R25, R9, 0x10, RZ ;  /* 0x0000001009197819 */ /* 0x008fc600000006ff */
[----:B------:R-:W-:Y:S01]  /*c670*/  FMUL.FTZ R40, R40, R26 ;  /* 0x0000001a28287220 */ /* 0x000fe20000410000 */
[----:B------:R-:W3:Y:S01]  /*c680*/  LDL.LU R9, [R1+0x354] ;  /* 0x0003540001097983 */ /* 0x000ee20000300800 */
[----:B------:R-:W-:-:S04]  /*c690*/  FADD.FTZ R25, R25, -UR28 ;  /* 0x8000001c19197e21 */ /* 0x000fc80008010000 */
[----:B-1----:R-:W-:-:S04]  /*c6a0*/  FMUL.FTZ R0, R25, UR16 ;  /* 0x0000001019007c20 */ /* 0x002fc80008410000 */
[----:B------:R-:W-:-:S04]  /*c6b0*/  FFMA.FTZ R12, R5, R0, R3 ;  /* 0x00000000050c7223 */ /* 0x000fc80000010003 */
[----:B------:R-:W-:-:S06]  /*c6c0*/  FMUL.FTZ R25, R12, -1.4426950216293334961 ;  /* 0xbfb8aa3b0c197820 */ /* 0x000fcc0000410000 */
[----:B------:R-:W0:Y:S02]  /*c6d0*/  MUFU.EX2 R25, R25 ;  /* 0x0000001900197308 */ /* 0x000e240000000800 */
[----:B0-----:R-:W-:-:S04]  /*c6e0*/  FADD.FTZ R25, R25, 1 ;  /* 0x3f80000019197421 */ /* 0x001fc80000010000 */
[----:B------:R0:W1:Y:S01]  /*c6f0*/  MUFU.RCP R26, R25 ;  /* 0x00000019001a7308 */ /* 0x0000620000001000 */
[----:B------:R1:W-:Y:S01]  /*c700*/  STL [R1+0x1bc], R0 ;  /* 0x0001bc0001007387 */ /* 0x0003e20000100800 */
[----:B0-----:R-:W-:-:S05]  /*c710*/  SHF.L.U32 R25, R45, 0x10, RZ ;  /* 0x000000102d197819 */ /* 0x001fca00000006ff */
[----:B------:R-:W-:Y:S01]  /*c720*/  FADD.FTZ R25, R25, -UR28 ;  /* 0x8000001c19197e21 */ /* 0x000fe20008010000 */
[----:B-1----:R-:W-:Y:S01]  /*c730*/  FMUL.FTZ R34, R34, R26 ;  /* 0x0000001a22227220 */ /* 0x002fe20000410000 */
[----:B------:R-:W-:Y:S02]  /*c740*/  FADD.FTZ R26, -R26, 1 ;  /* 0x3f8000001a1a7421 */ /* 0x000fe40000010100 */
[----:B------:R-:W-:Y:S02]  /*c750*/  FMUL.FTZ R0, R25, UR16 ;  /* 0x0000001019007c20 */ /* 0x000fe40008410000 */
[----:B------:R-:W-:Y:S02]  /*c760*/  FFMA.FTZ R26, R12, R26, 1 ;  /* 0x3f8000000c1a7423 */ /* 0x000fe4000001001a */
[----:B------:R-:W-:-:S04]  /*c770*/  FFMA.FTZ R12, R4, R0, R2 ;  /* 0x00000000040c7223 */ /* 0x000fc80000010002 */
[----:B------:R-:W-:-:S06]  /*c780*/  FMUL.FTZ R25, R12, -1.4426950216293334961 ;  /* 0xbfb8aa3b0c197820 */ /* 0x000fcc0000410000 */
[----:B------:R-:W0:Y:S01]  /*c790*/  MUFU.EX2 R25, R25 ;  /* 0x0000001900197308 */ /* 0x000e220000000800 */
[----:B------:R-:W-:Y:S01]  /*c7a0*/  FMUL.FTZ R34, R34, R26 ;  /* 0x0000001a22227220 */ /* 0x000fe20000410000 */
[----:B0-----:R-:W-:-:S04]  /*c7b0*/  FADD.FTZ R25, R25, 1 ;  /* 0x3f80000019197421 */ /* 0x001fc80000010000 */
[----:B------:R0:W1:Y:S01]  /*c7c0*/  MUFU.RCP R26, R25 ;  /* 0x00000019001a7308 */ /* 0x0000620000001000 */
[----:B------:R4:W-:Y:S01]  /*c7d0*/  STL [R1+0x1b8], R0 ;  /* 0x0001b80001007387 */ /* 0x0009e20000100800 */
[----:B0-----:R-:W-:-:S05]  /*c7e0*/  SHF.L.U32 R25, R38, 0x10, RZ ;  /* 0x0000001026197819 */ /* 0x001fca00000006ff */
[----:B------:R-:W-:Y:S01]  /*c7f0*/  FADD.FTZ R25, R25, -UR28 ;  /* 0x8000001c19197e21 */ /* 0x000fe20008010000 */
[----:B-1----:R-:W-:Y:S01]  /*c800*/  FMUL.FTZ R39, R39, R26 ;  /* 0x0000001a27277220 */ /* 0x002fe20000410000 */
[----:B------:R-:W-:Y:S02]  /*c810*/  FADD.FTZ R26, -R26, 1 ;  /* 0x3f8000001a1a7421 */ /* 0x000fe40000010100 */
[----:B----4-:R-:W-:Y:S02]  /*c820*/  FMUL.FTZ R0, R25, UR16 ;  /* 0x0000001019007c20 */ /* 0x010fe40008410000 */
        /* <DEDUP_REMOVED lines=14> */
[----:B------:R-:W-:Y:S01]  /*c910*/  FFMA.FTZ R12, R4, R0, R2 ;  /* 0x00000000040c7223 */ /* 0x000fe20000010002 */
[----:B------:R0:W-:Y:S04]  /*c920*/  STL [R1+0x1b0], R0 ;  /* 0x0001b00001007387 */ /* 0x0001e80000100800 */
[----:B0-----:R-:W4:Y:S01]  /*c930*/  LDL.LU R0, [R1+0x35c] ;  /* 0x00035c0001007983 */ /* 0x001f220000300800 */
[----:B------:R-:W-:-:S06]  /*c940*/  FMUL.FTZ R25, R12, -1.4426950216293334961 ;  /* 0xbfb8aa3b0c197820 */ /* 0x000fcc0000410000 */
[----:B------:R-:W0:Y:S01]  /*c950*/  MUFU.EX2 R25, R25 ;  /* 0x0000001900197308 */ /* 0x000e220000000800 */
[----:B------:R-:W-:Y:S01]  /*c960*/  FMUL.FTZ R29, R29, R26 ;  /* 0x0000001a1d1d7220 */ /* 0x000fe20000410000 */
[----:B0-----:R-:W-:-:S04]  /*c970*/  FADD.FTZ R25, R25, 1 ;  /* 0x3f80000019197421 */ /* 0x001fc80000010000 */
[----:B------:R0:W1:Y:S01]  /*c980*/  MUFU.RCP R26, R25 ;  /* 0x00000019001a7308 */ /* 0x0000620000001000 */
[----:B------:R-:W-:Y:S02]  /*c990*/  SHF.L.U32 R38, R30, 0x10, RZ ;  /* 0x000000101e267819 */ /* 0x000fe400000006ff */
[----:B0-----:R-:W-:Y:S01]  /*c9a0*/  SHF.L.U32 R25, R32, 0x10, RZ ;  /* 0x0000001020197819 */ /* 0x001fe200000006ff */
[----:B------:R0:W-:Y:S04]  /*c9b0*/  STL [R1+0x190], R6 ;  /* 0x0001900601007387 */ /* 0x0001e80000100800 */
[----:B------:R-:W-:Y:S01]  /*c9c0*/  FADD.FTZ R25, R25, -UR28 ;  /* 0x8000001c19197e21 */ /* 0x000fe20008010000 */
[----:B-1----:R-:W-:Y:S01]  /*c9d0*/  FMUL.FTZ R38, R38, R26 ;  /* 0x0000001a26267220 */ /* 0x002fe20000410000 */
[----:B------:R-:W-:-:S02]  /*c9e0*/  FADD.FTZ R26, -R26, 1 ;  /* 0x3f8000001a1a7421 */ /* 0x000fc40000010100 */
[----:B0-----:R-:W-:Y:S02]  /*c9f0*/  FMUL.FTZ R6, R25, UR16 ;  /* 0x0000001019067c20 */ /* 0x001fe40008410000 */
        /* <DEDUP_REMOVED lines=9> */
[----:B------:R-:W-:-:S04]  /*ca90*/  FADD.FTZ R25, R25, -UR28 ;  /* 0x8000001c19197e21 */ /* 0x000fc80008010000 */
[----:B--2---:R-:W-:Y:S01]  /*caa0*/  FMUL.FTZ R6, R25, UR16 ;  /* 0x0000001019067c20 */ /* 0x004fe20008410000 */
[----:B---3--:R-:W-:-:S04]  /*cab0*/  SHF.L.U32 R27, R9, 0x10, RZ ;  /* 0x00000010091b7819 */ /* 0x008fc800000006ff */
[----:B------:R0:W-:Y:S01]  /*cac0*/  STL [R1+0x188], R6 ;  /* 0x0001880601007387 */ /* 0x0001e20000100800 */
[----:B-1----:R-:W-:Y:S01]  /*cad0*/  FMUL.FTZ R27, R27, R26 ;  /* 0x0000001a1b1b7220 */ /* 0x002fe20000410000 */
[----:B------:R-:W-:Y:S02]  /*cae0*/  FADD.FTZ R26, -R26, 1 ;  /* 0x3f8000001a1a7421 */ /* 0x000fe40000010100 */
[----:B------:R-:W2:Y:S02]  /*caf0*/  LDL.LU R9, [R1+0x36c] ;  /* 0x00036c0001097983 */ /* 0x000ea40000300800 */
[----:B------:R-:W-:Y:S01]  /*cb00*/  FFMA.FTZ R26, R12, R26, 1 ;  /* 0x3f8000000c1a7423 */ /* 0x000fe2000001001a */
[----:B------:R-:W-:Y:S02]  /*cb10*/  FFMA.FTZ R12, R4, R6, R2 ;  /* 0x00000006040c7223 */ /* 0x000fe40000010002 */
[----:B0-----:R-:W3:Y:S02]  /*cb20*/  LDL.LU R6, [R1+0x368] ;  /* 0x0003680001067983 */ /* 0x001ee40000300800 */
[----:B------:R-:W-:-:S06]  /*cb30*/  FMUL.FTZ R25, R12, -1.4426950216293334961 ;  /* 0xbfb8aa3b0c197820 */ /* 0x000fcc0000410000 */
[----:B------:R-:W0:Y:S01]  /*cb40*/  MUFU.EX2 R25, R25 ;  /* 0x0000001900197308 */ /* 0x000e220000000800 */
[----:B------:R-:W-:Y:S01]  /*cb50*/  FMUL.FTZ R27, R27, R26 ;  /* 0x0000001a1b1b7220 */ /* 0x000fe20000410000 */
[----:B0-----:R-:W-:-:S04]  /*cb60*/  FADD.FTZ R25, R25, 1 ;  /* 0x3f80000019197421 */ /* 0x001fc80000010000 */
[----:B------:R-:W0:Y:S02]  /*cb70*/  MUFU.RCP R26, R25 ;  /* 0x00000019001a7308 */ /* 0x000e240000001000 */
[----:B0-----:R-:W-:Y:S01]  /*cb80*/  FMUL.FTZ R36, R36, R26 ;  /* 0x0000001a24247220 */ /* 0x001fe20000410000 */
[----:B------:R-:W-:-:S04]  /*cb90*/  FADD.FTZ R26, -R26, 1 ;  /* 0x3f8000001a1a7421 */ /* 0x000fc80000010100 */
[----:B------:R-:W-:-:S04]  /*cba0*/  FFMA.FTZ R26, R12, R26, 1 ;  /* 0x3f8000000c1a7423 */ /* 0x000fc8000001001a */
[----:B------:R-:W-:Y:S01]  /*cbb0*/  FMUL.FTZ R36, R36, R26 ;  /* 0x0000001a24247220 */ /* 0x000fe20000410000 */
[----:B----4-:R-:W-:-:S05]  /*cbc0*/  SHF.L.U32 R25, R0, 0x10, RZ ;  /* 0x0000001000197819 */ /* 0x010fca00000006ff */
[----:B------:R-:W-:-:S04]  /*cbd0*/  FADD.FTZ R25, R25, -UR28 ;  /* 0x8000001c19197e21 */ /* 0x000fc80008010000 */
[----:B------:R-:W-:-:S04]  /*cbe0*/  FMUL.FTZ R0, R25, UR16 ;  /* 0x0000001019007c20 */ /* 0x000fc80008410000 */
[----:B------:R-:W-:-:S04]  /*cbf0*/  FFMA.FTZ R12, R5, R0, R3 ;  /* 0x00000000050c7223 */ /* 0x000fc80000010003 */
[----:B------:R-:W-:-:S06]  /*cc00*/  FMUL.FTZ R25, R12, -1.4426950216293334961 ;  /* 0xbfb8aa3b0c197820 */ /* 0x000fcc0000410000 */
[----:B------:R-:W0:Y:S01]  /*cc10*/  MUFU.EX2 R25, R25 ;  /* 0x0000001900197308 */ /* 0x000e220000000800 */
[----:B------:R1:W-:Y:S01]  /*cc20*/  STL [R1+0x17c], R0 ;  /* 0x00017c0001007387 */ /* 0x0003e20000100800 */
[----:B0-----:R-:W-:-:S04]  /*cc30*/  FADD.FTZ R25, R25, 1 ;  /* 0x3f80000019197421 */ /* 0x001fc80000010000 */
[----:B------:R0:W4:Y:S02]  /*cc40*/  MUFU.RCP R26, R25 ;  /* 0x00000019001a7308 */ /* 0x0001240000001000 */
[----:B0-----:R-:W-:Y:S02]  /*cc50*/  SHF.L.U32 R25, R7, 0x10, RZ ;  /* 0x0000001007197819 */ /* 0x001fe400000006ff */
[----:B------:R-:W-:Y:S01]  /*cc60*/  SHF.L.U32 R33, R8, 0x10, RZ ;  /* 0x0000001008217819 */ /* 0x000fe200000006ff */
[----:B------:R-:W2:Y:S02]  /*cc70*/  LDL.LU R7, [R1+0x37c] ;  /* 0x00037c0001077983 */ /* 0x000ea40000300800 */
[----:B------:R-:W-:Y:S02]  /*cc80*/  FADD.FTZ R25, R25, -UR28 ;  /* 0x8000001c19197e21 */ /* 0x000fe40008010000 */
[----:B------:R-:W2:Y:S02]  /*cc90*/  LDL.LU R8, [R1+0x374] ;  /* 0x0003740001087983 */ /* 0x000ea40000300800 */
[----:B-1----:R-:W-:-:S04]  /*cca0*/  FMUL.FTZ R0, R25, UR16 ;  /* 0x0000001019007c20 */ /* 0x002fc80008410000 */
[----:B------:R-:W-:Y:S01]  /*ccb0*/  FFMA.FTZ R25, R4, R0, R2 ;  /* 0x0000000004197223 */ /* 0x000fe20000010002 */
[----:B------:R0:W-:Y:S04]  /*ccc0*/  STL [R1+0x16c], R0 ;  /* 0x00016c0001007387 */ /* 0x0001e80000100800 */
[----:B0-----:R-:W2:Y:S01]  /*ccd0*/  LDL.LU R0, [R1+0x378] ;  /* 0x0003780001007983 */ /* 0x001ea20000300800 */
[----:B----4-:R-:W-:Y:S01]  /*cce0*/  FMUL.FTZ R33, R33, R26 ;  /* 0x0000001a21217220 */ /* 0x010fe20000410000 */
[----:B------:R-:W-:-:S04]  /*ccf0*/  FADD.FTZ R26, -R26, 1 ;  /* 0x3f8000001a1a7421 */ /* 0x000fc80000010100 */
[----:B------:R-:W-:Y:S01]  /*cd00*/  FFMA.FTZ R26, R12, R26, 1 ;  /* 0x3f8000000c1a7423 */ /* 0x000fe2000001001a */
[----:B------:R-:W-:-:S06]  /*cd10*/  FMUL.FTZ R12, R25, -1.4426950216293334961 ;  /* 0xbfb8aa3b190c7820 */ /* 0x000fcc0000410000 */
[----:B------:R-:W0:Y:S02]  /*cd20*/  MUFU.EX2 R12, R12 ;  /* 0x0000000c000c7308 */ /* 0x000e240000000800 */
[----:B0-----:R-:W-:-:S04]  /*cd30*/  FADD.FTZ R12, R12, 1 ;  /* 0x3f8000000c0c7421 */ /* 0x001fc80000010000 */
[----:B------:R3:W0:Y:S02]  /*cd40*/  MUFU.RCP R28, R12 ;  /* 0x0000000c001c7308 */ /* 0x0006240000001000 */
[----:B---3--:R-:W-:Y:S02]  /*cd50*/  SHF.L.U32 R12, R6, 0x10, RZ ;  /* 0x00000010060c7819 */ /* 0x008fe400000006ff */
[----:B------:R-:W3:Y:S04]  /*cd60*/  LDL.LU R6, [R1+0x380] ;  /* 0x0003800001067983 */ /* 0x000ee80000300800 */
[----:B------:R1:W-:Y:S04]  /*cd70*/  STL [R1+0x3f0], R21 ;  /* 0x0003f01501007387 */ /* 0x0003e80000100800 */
[----:B-1----:R-:W4:Y:S04]  /*cd80*/  LDL.LU R21, [R1+0x388] ;  /* 0x0003880001157983 */ /* 0x002f280000300800 */
[----:B------:R1:W-:Y:S04]  /*cd90*/  STL [R1+0x198], R10 ;  /* 0x0001980a01007387 */ /* 0x0003e80000100800 */
[----:B-1----:R-:W3:Y:S01]  /*cda0*/  LDL.LU R10, [R1+0x390] ;  /* 0x00039000010a7983 */ /* 0x002ee20000300800 */
[----:B------:R-:W-:Y:S01]  /*cdb0*/  FMUL.FTZ R33, R33, R26 ;  /* 0x0000001a21217220 */ /* 0x000fe20000410000 */
[----:B--2---:R-:W-:Y:S01]  /*cdc0*/  SHF.L.U32 R26, R9, 0x10, RZ ;  /* 0x00000010091a7819 */ /* 0x004fe200000006ff */
[----:B0-----:R-:W-:Y:S01]  /*cdd0*/  FMUL.FTZ R12, R12, R28 ;  /* 0x0000001c0c0c7220 */ /* 0x001fe20000410000 */
[----:B------:R-:W-:-:S03]  /*cde0*/  FADD.FTZ R28, -R28, 1 ;  /* 0x3f8000001c1c7421 */ /* 0x000fc60000010100 */
[----:B------:R-:W-:Y:S01]  /*cdf0*/  FADD.FTZ R26, R26, -UR28 ;  /* 0x8000001c1a1a7e21 */ /* 0x000fe20008010000 */
[----:B------:R-:W-:-:S03]  /*ce00*/  FFMA.FTZ R28, R25, R28, 1 ;  /* 0x3f800000191c7423 */ /* 0x000fc6000001001c */
[----:B------:R-:W-:-:S04]  /*ce10*/  FMUL.FTZ R9, R26, UR16 ;  /* 0x000000101a097c20 */ /* 0x000fc80008410000 */
[----:B------:R-:W-:-:S04]  /*ce20*/  FFMA.FTZ R25, R5, R9, R3 ;  /* 0x0000000905197223 */ /* 0x000fc80000010003 */
[----:B------:R-:W-:-:S06]  /*ce30*/  FMUL.FTZ R26, R25, -1.4426950216293334961 ;  /* 0xbfb8aa3b191a7820 */ /* 0x000fcc0000410000 */
[----:B------:R-:W0:Y:S01]  /*ce40*/  MUFU.EX2 R26, R26 ;  /* 0x0000001a001a7308 */ /* 0x000e220000000800 */
[----:B------:R-:W-:Y:S01]  /*ce50*/  FMUL.FTZ R12, R12, R28 ;  /* 0x0000001c0c0c7220 */ /* 0x000fe20000410000 */
[----:B0-----:R-:W-:-:S04]  /*ce60*/  FADD.FTZ R26, R26, 1 ;  /* 0x3f8000001a1a7421 */ /* 0x001fc80000010000 */
[----:B------:R0:W1:Y:S01]  /*ce70*/  MUFU.RCP R28, R26 ;  /* 0x0000001a001c7308 */ /* 0x0000620000001000 */
[----:B------:R-:W-:Y:S01]  /*ce80*/  SHF.L.U32 R32, R23, 0x10, RZ ;  /* 0x0000001017207819 */ /* 0x000fe200000006ff */
[----:B------:R2:W-:Y:S04]  /*ce90*/  STL [R1+0x3dc], R14 ;  /* 0x0003dc0e01007387 */ /* 0x0005e80000100800 */
[----:B------:R1:W-:Y:S04]  /*cea0*/  STL [R1+0x3e4], R11 ;  /* 0x0003e40b01007387 */ /* 0x0003e80000100800 */
[----:B------:R1:W-:Y:S04]  /*ceb0*/  STL [R1+0x3c8], R44 ;  /* 0x0003c82c01007387 */ /* 0x0003e80000100800 */
[----:B--2---:R-:W2:Y:S01]  /*cec0*/  LDL.LU R14, [R1+0x3a4] ;  /* 0x0003a400010e7983 */ /* 0x004ea20000300800 */
[----:B------:R-:W-:-:S02]  /*ced0*/  SHF.L.U32 R30, R0, 0x10, RZ ;  /* 0x00000010001e7819 */ /* 0x000fc400000006ff */
[----:B0-----:R-:W-:Y:S01]  /*cee0*/  SHF.L.U32 R26, R8, 0x10, RZ ;  /* 0x00000010081a7819 */ /* 0x001fe200000006ff */
[----:B------:R-:W2:Y:S01]  /*cef0*/  LDL.LU R0, [R1+0x38c] ;  /* 0x00038c0001007983 */ /* 0x000ea20000300800 */
[----:B-1----:R-:W-:-:S03]  /*cf00*/  FMUL.FTZ R32, R32, R28 ;  /* 0x0000001c20207220 */ /* 0x002fc60000410000 */
[----:B------:R-:W-:Y:S01]  /*cf10*/  FADD.FTZ R26, R26, -UR28 ;  /* 0x8000001c1a1a7e21 */ /* 0x000fe20008010000 */
[----:B------:R-:W-:Y:S01]  /*cf20*/  FADD.FTZ R28, -R28, 1 ;  /* 0x3f8000001c1c7421 */ /* 0x000fe20000010100 */
[----:B------:R-:W2:Y:S02]  /*cf30*/  LDL.LU R11, [R1+0x3a8] ;  /* 0x0003a800010b7983 */ /* 0x000ea40000300800 */
[----:B------:R-:W-:Y:S01]  /*cf40*/  FMUL.FTZ R8, R26, UR16 ;  /* 0x000000101a087c20 */ /* 0x000fe20008410000 */
[----:B------:R-:W-:Y:S01]  /*cf50*/  FFMA.FTZ R28, R25, R28, 1 ;  /* 0x3f800000191c7423 */ /* 0x000fe2000001001c */
[----:B------:R-:W2:Y:S02]  /*cf60*/  LDL.LU R44, [R1+0x340] ;  /* 0x00034000012c7983 */ /* 0x000ea40000300800 */
[----:B------:R-:W-:Y:S02]  /*cf70*/  FFMA.FTZ R25, R4, R8, R2 ;  /* 0x0000000804197223 */ /* 0x000fe40000010002 */
[----:B------:R-:W2:Y:S02]  /*cf80*/  LDL.LU R23, [R1+0x344] ;  /* 0x0003440001177983 */ /* 0x000ea40000300800 */
[----:B------:R-:W-:-:S06]  /*cf90*/  FMUL.FTZ R26, R25, -1.4426950216293334961 ;  /* 0xbfb8aa3b191a7820 */ /* 0x000fcc0000410000 */
[----:B------:R-:W0:Y:S01]  /*cfa0*/  MUFU.EX2 R26, R26 ;  /* 0x0000001a001a7308 */ /* 0x000e220000000800 */
[----:B------:R-:W-:Y:S01]  /*cfb0*/  FMUL.FTZ R32, R32, R28 ;  /* 0x0000001c20207220 */ /* 0x000fe20000410000 */
[----:B0-----:R-:W-:-:S04]  /*cfc0*/  FADD.FTZ R26, R26, 1 ;  /* 0x3f8000001a1a7421 */ /* 0x001fc80000010000 */
[----:B------:R0:W1:Y:S02]  /*cfd0*/  MUFU.RCP R28, R26 ;  /* 0x0000001a001c7308 */ /* 0x0000640000001000 */
        /* <DEDUP_REMOVED lines=8> */
[----:B------:R-:W0:Y:S02]  /*d060*/  MUFU.EX2 R26, R26 ;  /* 0x0000001a001a7308 */ /* 0x000e240000000800 */
[----:B0-----:R-:W-:-:S04]  /*d070*/  FADD.FTZ R26, R26, 1 ;  /* 0x3f8000001a1a7421 */ /* 0x001fc80000010000 */
[----:B------:R0:W1:Y:S01]  /*d080*/  MUFU.RCP R45, R26 ;  /* 0x0000001a002d7308 */ /* 0x0000620000001000 */
[----:B------:R-:W-:Y:S01]  /*d090*/  FMUL.FTZ R30, R30, R28 ;  /* 0x0000001c1e1e7220 */ /* 0x000fe20000410000 */
[----:B------:R-:W-:Y:S02]  /*d0a0*/  SHF.L.U32 R28, R20, 0x10, RZ ;  /* 0x00000010141c7819 */ /* 0x000fe400000006ff */
[----:B---3--:R-:W-:Y:S01]  /*d0b0*/  SHF.L.U32 R10, R10, 0x10, RZ ;  /* 0x000000100a0a7819 */ /* 0x008fe200000006ff */
[----:B------:R-:W3:Y:S01]  /*d0c0*/  LDL.LU R20, [R1+0x3a0] ;  /* 0x0003a00001147983 */ /* 0x000ee20000300800 */
[----:B0-----:R-:W-:-:S05]  /*d0d0*/  SHF.L.U32 R26, R6, 0x10, RZ ;  /* 0x00000010061a7819 */ /* 0x001fca00000006ff */
[----:B------:R-:W-:-:S04]  /*d0e0*/  FADD.FTZ R26, R26, -UR28 ;  /* 0x8000001c1a1a7e21 */ /* 0x000fc80008010000 */
[----:B------:R-:W-:Y:S01]  /*d0f0*/  FMUL.FTZ R6, R26, UR16 ;  /* 0x000000101a067c20 */ /* 0x000fe20008410000 */
[----:B-1----:R-:W-:Y:S01]  /*d100*/  FMUL.FTZ R28, R28, R45 ;  /* 0x0000002d1c1c7220 */ /* 0x002fe20000410000 */
[----:B------:R-:W-:Y:S02]  /*d110*/  FADD.FTZ R45, -R45, 1 ;  /* 0x3f8000002d2d7421 */ /* 0x000fe40000010100 */
[----:B------:R-:W-:Y:S02]  /*d120*/  FFMA.FTZ R26, R4, R6, R2 ;  /* 0x00000006041a7223 */ /* 0x000fe40000010002 */
[----:B------:R-:W-:Y:S02]  /*d130*/  FFMA.FTZ R45, R25, R45, 1 ;  /* 0x3f800000192d7423 */ /* 0x000fe4000001002d */
[----:B------:R-:W-:-:S06]  /*d140*/  FMUL.FTZ R25, R26, -1.4426950216293334961 ;  /* 0xbfb8aa3b1a197820 */ /* 0x000fcc0000410000 */
[----:B------:R-:W0:Y:S02]  /*d150*/  MUFU.EX2 R25, R25 ;  /* 0x0000001900197308 */ /* 0x000e240000000800 */
[----:B0-----:R-:W-:-:S06]  /*d160*/  FADD.FTZ R25, R25, 1 ;  /* 0x3f80000019197421 */ /* 0x001fcc0000010000 */
[----:B------:R-:W0:Y:S01]  /*d170*/  MUFU.RCP R25, R25 ;  /* 0x0000001900197308 */ /* 0x000e220000001000 */
[----:B------:R-:W-:Y:S01]  /*d180*/  FMUL.FTZ R28, R28, R45 ;  /* 0x0000002d1c1c7220 */ /* 0x000fe20000410000 */
[----:B----4-:R-:W-:-:S05]  /*d190*/  SHF.L.U32 R45, R21, 0x10, RZ ;  /* 0x00000010152d7819 */ /* 0x010fca00000006ff */
[----:B0-----:R-:W-:Y:S01]  /*d1a0*/  FMUL.FTZ R21, R45, R25 ;  /* 0x000000192d157220 */ /* 0x001fe20000410000 */
[----:B------:R-:W-:-:S04]  /*d1b0*/  FADD.FTZ R25, -R25, 1 ;  /* 0x3f80000019197421 */ /* 0x000fc80000010100 */
[----:B------:R-:W-:Y:S01]  /*d1c0*/  FFMA.FTZ R26, R26, R25, 1 ;  /* 0x3f8000001a1a7423 */ /* 0x000fe20000010019 */
[----:B------:R0:W-:Y:S04]  /*d1d0*/  STL [R1+0x3d0], R37 ;  /* 0x0003d02501007387 */ /* 0x0001e80000100800 */
[----:B0-----:R-:W4:Y:S01]  /*d1e0*/  LDL.LU R37, [R1+0x394] ;  /* 0x0003940001257983 */ /* 0x001f220000300800 */
[----:B--2---:R-:W-:-:S05]  /*d1f0*/  SHF.L.U32 R0, R0, 0x10, RZ ;  /* 0x0000001000007819 */ /* 0x004fca00000006ff */
[----:B------:R-:W-:-:S04]  /*d200*/  FADD.FTZ R45, R0, -UR28 ;  /* 0x8000001c002d7e21 */ /* 0x000fc80008010000 */
        /* <DEDUP_REMOVED lines=8> */
[----:B------:R-:W-:Y:S02]  /*d290*/  FFMA.FTZ R25, R45, R25, 1 ;  /* 0x3f8000002d197423 */ /* 0x000fe40000010019 */
[----:B------:R-:W2:Y:S02]  /*d2a0*/  LDL.LU R45, [R1+0x20c] ;  /* 0x00020c00012d7983 */ /* 0x000ea40000300800 */
[----:B------:R-:W-:Y:S02]  /*d2b0*/  FMUL.FTZ R25, R10, R25 ;  /* 0x000000190a197220 */ /* 0x000fe40000410000 */
[----:B------:R0:W-:Y:S04]  /*d2c0*/  STL [R1+0x3e0], R18 ;  /* 0x0003e01201007387 */ /* 0x0001e80000100800 */
[----:B------:R1:W-:Y:S04]  /*d2d0*/  STL [R1+0x3d8], R15 ;  /* 0x0003d80f01007387 */ /* 0x0003e80000100800 */
[----:B------:R1:W-:Y:S04]  /*d2e0*/  STL [R1+0x3ec], R13 ;  /* 0x0003ec0d01007387 */ /* 0x0003e80000100800 */
[----:B0-----:R-:W4:Y:S04]  /*d2f0*/  LDL.LU R18, [R1+0x334] ;  /* 0x0003340001127983 */ /* 0x001f280000300800 */
[----:B-1----:R-:W4:Y:S04]  /*d300*/  LDL.LU R15, [R1+0x39c] ;  /* 0x00039c00010f7983 */ /* 0x002f280000300800 */
[----:B------:R-:W4:Y:S01]  /*d310*/  LDL.LU R13, [R1+0x398] ;  /* 0x00039800010d7983 */ /* 0x000f220000300800 */
[----:B---3--:R-:W-:-:S03]  /*d320*/  FADD.FTZ R23, R23, R20 ;  /* 0x0000001417177221 */ /* 0x008fc60000010000 */
[----:B------:R-:W3:Y:S04]  /*d330*/  LDL.LU R20, [R1+0x3f8] ;  /* 0x0003f80001147983 */ /* 0x000ee80000300800 */
[----:B------:R0:W-:Y:S01]  /*d340*/  STL [R1+0x3d4], R24 ;  /* 0x0003d41801007387 */ /* 0x0001e20000100800 */
[----:B------:R-:W-:-:S03]  /*d350*/  FMUL.FTZ R26, R21, R26 ;  /* 0x0000001a151a7220 */ /* 0x000fc60000410000 */
[----:B------:R-:W3:Y:S04]  /*d360*/  LDL.LU R21, [R1+0x324] ;  /* 0x0003240001157983 */ /* 0x000ee80000300800 */
[----:B0-----:R-:W3:Y:S01]  /*d370*/  LDL.LU R24, [R1+0x32c] ;  /* 0x00032c0001187983 */ /* 0x001ee20000300800 */
[----:B--2---:R-:W-:Y:S01]  /*d380*/  FADD.FTZ R11, R11, R45 ;  /* 0x0000002d0b0b7221 */ /* 0x004fe20000010000 */
[-C--:B------:R-:W-:Y:S01]  /*d390*/  FFMA.FTZ R10, R44, R45.reuse, R14 ;  /* 0x0000002d2c0a7223 */ /* 0x080fe2000001000e */
[----:B------:R-:W-:Y:S01]  /*d3a0*/  FMUL.FTZ R45, R4, R45 ;  /* 0x0000002d042d7220 */ /* 0x000fe20000410000 */
[----:B------:R0:W-:Y:S03]  /*d3b0*/  STL [R1+0x3cc], R43 ;  /* 0x0003cc2b01007387 */ /* 0x0001e60000100800 */
[----:B----4-:R-:W-:Y:S01]  /*d3c0*/  FFMA.FTZ R37, R44, R45, R37 ;  /* 0x0000002d2c257223 */ /* 0x010fe20000010025 */
[----:B------:R-:W-:Y:S01]  /*d3d0*/  FADD.FTZ R45, R23, R45 ;  /* 0x0000002d172d7221 */ /* 0x000fe20000010000 */
[----:B------:R-:W2:Y:S04]  /*d3e0*/  LDL.LU R14, [R1+0x314] ;  /* 0x00031400010e7983 */ /* 0x000ea80000300800 */
[----:B------:R-:W4:Y:S04]  /*d3f0*/  LDL.LU R23, [R1+0x3f4] ;  /* 0x0003f40001177983 */ /* 0x000f280000300800 */
[----:B0-----:R-:W2:Y:S04]  /*d400*/  LDL.LU R43, [R1+0x320] ;  /* 0x00032000012b7983 */ /* 0x001ea80000300800 */
[----:B------:R-:W2:Y:S01]  /*d410*/  LDL.LU R44, [R1+0x310] ;  /* 0x00031000012c7983 */ /* 0x000ea20000300800 */
[----:B---3--:R-:W-:Y:S01]  /*d420*/  FADD.FTZ R15, R15, R20 ;  /* 0x000000140f0f7221 */ /* 0x008fe20000010000 */
[-C--:B------:R-:W-:Y:S01]  /*d430*/  FFMA.FTZ R13, R18, R20.reuse, R13 ;  /* 0x00000014120d7223 */ /* 0x080fe2000001000d */
[----:B------:R-:W-:-:S04]  /*d440*/  FMUL.FTZ R20, R5, R20 ;  /* 0x0000001405147220 */ /* 0x000fc80000410000 */
[----:B------:R-:W-:Y:S01]  /*d450*/  FFMA.FTZ R37, R18, R20, R37 ;  /* 0x0000001412257223 */ /* 0x000fe20000010025 */
[----:B------:R-:W-:Y:S01]  /*d460*/  FADD.FTZ R45, R20, R45 ;  /* 0x0000002d142d7221 */ /* 0x000fe20000010000 */
[----:B------:R-:W-:Y:S01]  /*d470*/  FFMA.FTZ R13, R21, R19, R13 ;  /* 0x00000013150d7223 */ /* 0x000fe2000001000d */
[----:B------:R-:W3:Y:S01]  /*d480*/  LDL.LU R18, [R1+0x128] ;  /* 0x0001280001127983 */ /* 0x000ee20000300800 */
[----:B----4-:R-:W-:Y:S01]  /*d490*/  FADD.FTZ R11, R11, R23 ;  /* 0x000000170b0b7221 */ /* 0x010fe20000010000 */
[-C--:B------:R-:W-:Y:S01]  /*d4a0*/  FFMA.FTZ R10, R24, R23.reuse, R10 ;  /* 0x00000017180a7223 */ /* 0x080fe2000001000a */
[----:B------:R-:W-:-:S04]  /*d4b0*/  FMUL.FTZ R23, R4, R23 ;  /* 0x0000001704177220 */ /* 0x000fc80000410000 */
[----:B------:R-:W-:Y:S01]  /*d4c0*/  FFMA.FTZ R20, R24, R23, R37 ;  /* 0x0000001718147223 */ /* 0x000fe20000010025 */
[----:B------:R-:W-:Y:S01]  /*d4d0*/  FADD.FTZ R24, R15, R19 ;  /* 0x000000130f187221 */ /* 0x000fe20000010000 */
[----:B------:R-:W-:Y:S01]  /*d4e0*/  FMUL.FTZ R19, R5, R19 ;  /* 0x0000001305137220 */ /* 0x000fe20000410000 */
[----:B------:R-:W-:Y:S01]  /*d4f0*/  FADD.FTZ R45, R45, R23 ;  /* 0x000000172d2d7221 */ /* 0x000fe20000010000 */
[-C--:B--2---:R-:W-:Y:S01]  /*d500*/  FFMA.FTZ R10, R43, R22.reuse, R10 ;  /* 0x000000162b0a7223 */ /* 0x084fe2000001000a */
[----:B------:R-:W-:Y:S01]  /*d510*/  FADD.FTZ R11, R11, R22 ;  /* 0x000000160b0b7221 */ /* 0x000fe20000010000 */
[----:B------:R-:W-:Y:S01]  /*d520*/  FFMA.FTZ R23, R21, R19, R20 ;  /* 0x0000001315177223 */ /* 0x000fe20000010014 */
[----:B------:R-:W3:Y:S04]  /*d530*/  LDL.LU R15, [R1+0x308] ;  /* 0x00030800010f7983 */ /* 0x000ee80000300800 */
[----:B------:R-:W2:Y:S01]  /*d540*/  LDL.LU R21, [R1+0x3f0] ;  /* 0x0003f00001157983 */ /* 0x000ea20000300800 */
[----:B------:R-:W-:Y:S01]  /*d550*/  FMUL.FTZ R20, R4, R22 ;  /* 0x0000001604147220 */ /* 0x000fe20000410000 */
[----:B------:R-:W-:Y:S01]  /*d560*/  FADD.FTZ R45, R19, R45 ;  /* 0x0000002d132d7221 */ /* 0x000fe20000010000 */
[----:B------:R-:W-:Y:S01]  /*d570*/  FMUL.FTZ R19, R5, R17 ;  /* 0x0000001105137220 */ /* 0x000fe20000410000 */
[----:B------:R-:W4:Y:S01]  /*d580*/  LDL.LU R37, [R1+0x138] ;  /* 0x0001380001257983 */ /* 0x000f220000300800 */
[----:B------:R-:W-:Y:S01]  /*d590*/  FFMA.FTZ R23, R43, R20, R23 ;  /* 0x000000142b177223 */ /* 0x000fe20000010017 */
[----:B------:R-:W-:Y:S01]  /*d5a0*/  FADD.FTZ R45, R45, R20 ;  /* 0x000000142d2d7221 */ /* 0x000fe20000010000 */
[----:B------:R-:W-:Y:S01]  /*d5b0*/  FADD.FTZ R24, R24, R17 ;  /* 0x0000001118187221 */ /* 0x000fe20000010000 */
[----:B------:R-:W4:Y:S01]  /*d5c0*/  LDL.LU R43, [R1+0x2ec] ;  /* 0x0002ec00012b7983 */ /* 0x000f220000300800 */
[----:B------:R-:W-:Y:S01]  /*d5d0*/  FFMA.FTZ R23, R14, R19, R23 ;  /* 0x000000130e177223 */ /* 0x000fe20000010017 */
[----:B------:R-:W-:Y:S01]  /*d5e0*/  FADD.FTZ R45, R19, R45 ;  /* 0x0000002d132d7221 */ /* 0x000fe20000010000 */
[----:B--2---:R-:W-:-:S04]  /*d5f0*/  FMUL.FTZ R22, R4, R21 ;  /* 0x0000001504167220 */ /* 0x004fc80000410000 */
[----:B------:R-:W-:Y:S01]  /*d600*/  FFMA.FTZ R23, R44, R22, R23 ;  /* 0x000000162c177223 */ /* 0x000fe20000010017 */
[----:B------:R-:W-:Y:S02]  /*d610*/  FADD.FTZ R45, R45, R22 ;  /* 0x000000162d2d7221 */ /* 0x000fe40000010000 */
[----:B------:R-:W2:Y:S01]  /*d620*/  LDL.LU R22, [R1+0x30c] ;  /* 0x00030c0001167983 */ /* 0x000ea20000300800 */
[----:B------:R-:W-:Y:S01]  /*d630*/  FFMA.FTZ R20, R14, R17, R13 ;  /* 0x000000110e147223 */ /* 0x000fe2000001000d */
[----:B------:R-:W-:Y:S01]  /*d640*/  FMUL.FTZ R19, R5, R16 ;  /* 0x0000001005137220 */ /* 0x000fe20000410000 */
[----:B------:R-:W-:Y:S01]  /*d650*/  FFMA.FTZ R17, R44, R21, R10 ;  /* 0x000000152c117223 */ /* 0x000fe2000001000a */
[----:B------:R-:W-:Y:S01]  /*d660*/  FADD.FTZ R21, R11, R21 ;  /* 0x000000150b157221 */ /* 0x000fe20000010000 */
[----:B------:R-:W4:Y:S01]  /*d670*/  LDL.LU R14, [R1+0x144] ;  /* 0x00014400010e7983 */ /* 0x000f220000300800 */
[----:B------:R-:W-:Y:S01]  /*d680*/  FADD.FTZ R45, R19, R45 ;  /* 0x0000002d132d7221 */ /* 0x000fe20000010000 */
[----:B---3--:R-:W-:Y:S01]  /*d690*/  FFMA.FTZ R17, R15, R18, R17 ;  /* 0x000000120f117223 */ /* 0x008fe20000010011 */
[----:B------:R-:W-:Y:S01]  /*d6a0*/  FADD.FTZ R21, R21, R18 ;  /* 0x0000001215157221 */ /* 0x000fe20000010000 */
[----:B------:R-:W3:Y:S04]  /*d6b0*/  LDL.LU R44, [R1+0x148] ;  /* 0x00014800012c7983 */ /* 0x000ee80000300800 */
[----:B------:R-:W3:Y:S04]  /*d6c0*/  LDL.LU R11, [R1+0x3e4] ;  /* 0x0003e400010b7983 */ /* 0x000ee80000300800 */
[----:B------:R-:W3:Y:S04]  /*d6d0*/  LDL.LU R10, [R1+0x3e8] ;  /* 0x0003e800010a7983 */ /* 0x000ee80000300800 */
[----:B------:R-:W3:Y:S01]  /*d6e0*/  LDL.LU R13, [R1+0x3ec] ;  /* 0x0003ec00010d7983 */ /* 0x000ee20000300800 */
[C---:B--2---:R-:W-:Y:S01]  /*d6f0*/  FFMA.FTZ R20, R22.reuse, R16, R20 ;  /* 0x0000001016147223 */ /* 0x044fe20000010014 */
[----:B------:R-:W-:Y:S01]  /*d700*/  FFMA.FTZ R23, R22, R19, R23 ;  /* 0x0000001316177223 */ /* 0x000fe20000010017 */
[----:B------:R-:W-:-:S02]  /*d710*/  FMUL.FTZ R22, R4, R18 ;  /* 0x0000001204167220 */ /* 0x000fc40000410000 */
[----:B------:R-:W2:Y:S02]  /*d720*/  LDL.LU R18, [R1+0x3e0] ;  /* 0x0003e00001127983 */ /* 0x000ea40000300800 */
[----:B------:R-:W-:Y:S01]  /*d730*/  FFMA.FTZ R23, R15, R22, R23 ;  /* 0x000000160f177223 */ /* 0x000fe20000010017 */
[----:B------:R-:W-:Y:S01]  /*d740*/  FADD.FTZ R45, R45, R22 ;  /* 0x000000162d2d7221 */ /* 0x000fe20000010000 */
[-C--:B----4-:R-:W-:Y:S01]  /*d750*/  FMUL.FTZ R19, R5, R37.reuse ;  /* 0x0000002505137220 */ /* 0x090fe20000410000 */
[----:B------:R-:W4:Y:S01]  /*d760*/  LDL.LU R22, [R1+0x2f4] ;  /* 0x0002f40001167983 */ /* 0x000f220000300800 */
[----:B------:R-:W-:Y:S01]  /*d770*/  FADD.FTZ R16, R24, R16 ;  /* 0x0000001018107221 */ /* 0x000fe20000010000 */
[-C--:B--2---:R-:W-:Y:S01]  /*d780*/  FFMA.FTZ R17, R43, R18.reuse, R17 ;  /* 0x000000122b117223 */ /* 0x084fe20000010011 */
[----:B------:R-:W-:Y:S01]  /*d790*/  FADD.FTZ R21, R21, R18 ;  /* 0x0000001215157221 */ /* 0x000fe20000010000 */
[----:B------:R-:W2:Y:S01]  /*d7a0*/  LDL.LU R15, [R1+0x14c] ;  /* 0x00014c00010f7983 */ /* 0x000ea20000300800 */
[C---:B----4-:R-:W-:Y:S01]  /*d7b0*/  FFMA.FTZ R20, R22.reuse, R37, R20 ;  /* 0x0000002516147223 */ /* 0x050fe20000010014 */
[----:B------:R-:W-:Y:S01]  /*d7c0*/  FFMA.FTZ R23, R22, R19, R23 ;  /* 0x0000001316177223 */ /* 0x000fe20000010017 */
[----:B------:R-:W-:Y:S01]  /*d7d0*/  FMUL.FTZ R22, R4, R18 ;  /* 0x0000001204167220 */ /* 0x000fe20000410000 */
[----:B------:R-:W-:Y:S01]  /*d7e0*/  FADD.FTZ R45, R19, R45 ;  /* 0x0000002d132d7221 */ /* 0x000fe20000010000 */
[----:B------:R-:W4:Y:S01]  /*d7f0*/  LDL.LU R18, [R1+0x2dc] ;  /* 0x0002dc0001127983 */ /* 0x000f220000300800 */
[----:B------:R-:W-:Y:S01]  /*d800*/  FMUL.FTZ R19, R5, R14 ;  /* 0x0000000e05137220 */ /* 0x000fe20000410000 */
[----:B------:R-:W-:Y:S01]  /*d810*/  FFMA.FTZ R23, R43, R22, R23 ;  /* 0x000000162b177223 */ /* 0x000fe20000010017 */
[----:B------:R-:W-:Y:S01]  /*d820*/  FADD.FTZ R45, R45, R22 ;  /* 0x000000162d2d7221 */ /* 0x000fe20000010000 */
[----:B------:R-:W-:Y:S01]  /*d830*/  FADD.FTZ R16, R16, R37 ;  /* 0x0000002510107221 */ /* 0x000fe20000010000 */
[----:B------:R-:W2:Y:S02]  /*d840*/  LDL.LU R24, [R1+0x2c8] ;  /* 0x0002c80001187983 */ /* 0x000ea40000300800 */
[----:B------:R-:W-:Y:S01]  /*d850*/  FADD.FTZ R45, R19, R45 ;  /* 0x0000002d132d7221 */ /* 0x000fe20000010000 */
[----:B------:R-:W-:Y:S01]  /*d860*/  FADD.FTZ R16, R16, R14 ;  /* 0x0000000e10107221 */ /* 0x000fe20000010000 */
[----:B------:R-:W2:Y:S04]  /*d870*/  LDL.LU R37, [R1+0x2b4] ;  /* 0x0002b40001257983 */ /* 0x000ea80000300800 */
[----:B------:R-:W2:Y:S01]  /*d880*/  LDL.LU R22, [R1+0x150] ;  /* 0x0001500001167983 */ /* 0x000ea20000300800 */
[----:B---3--:R-:W-:-:S03]  /*d890*/  FADD.FTZ R21, R21, R44 ;  /* 0x0000002c15157221 */ /* 0x008fc60000010000 */
[----:B------:R-:W3:Y:S01]  /*d8a0*/  LDL.LU R43, [R1+0x154] ;  /* 0x00015400012b7983 */ /* 0x000ee20000300800 */
[C---:B----4-:R-:W-:Y:S01]  /*d8b0*/  FFMA.FTZ R23, R18.reuse, R19, R23 ;  /* 0x0000001312177223 */ /* 0x050fe20000010017 */
[----:B------:R-:W-:Y:S02]  /*d8c0*/  FFMA.FTZ R20, R18, R14, R20 ;  /* 0x0000000e12147223 */ /* 0x000fe40000010014 */
[----:B------:R-:W4:Y:S04]  /*d8d0*/  LDL.LU R19, [R1+0x2d8] ;  /* 0x0002d80001137983 */ /* 0x000f280000300800 */
[----:B------:R-:W2:Y:S01]  /*d8e0*/  LDL.LU R14, [R1+0x3dc] ;  /* 0x0003dc00010e7983 */ /* 0x000ea20000300800 */
[-C--:B------:R-:W-:Y:S01]  /*d8f0*/  FMUL.FTZ R18, R4, R44.reuse ;  /* 0x0000002c04127220 */ /* 0x080fe20000410000 */
[----:B----4-:R-:W-:-:S03]  /*d900*/  FFMA.FTZ R17, R19, R44, R17 ;  /* 0x0000002c13117223 */ /* 0x010fc60000010011 */
[----:B------:R-:W-:Y:S01]  /*d910*/  FFMA.FTZ R23, R19, R18, R23 ;  /* 0x0000001213177223 */ /* 0x000fe20000010017 */
[-C--:B--2---:R-:W-:Y:S01]  /*d920*/  FFMA.FTZ R20, R24, R14.reuse, R20 ;  /* 0x0000000e18147223 */ /* 0x084fe20000010014 */
[----:B------:R-:W-:Y:S01]  /*d930*/  FMUL.FTZ R19, R5, R14 ;  /* 0x0000000e05137220 */ /* 0x000fe20000410000 */
[----:B------:R-:W-:Y:S01]  /*d940*/  FADD.FTZ R16, R16, R14 ;  /* 0x0000000e10107221 */ /* 0x000fe20000010000 */
[----:B------:R-:W-:Y:S01]  /*d950*/  FADD.FTZ R45, R45, R18 ;  /* 0x000000122d2d7221 */ /* 0x000fe20000010000 */
[----:B------:R-:W2:Y:S01]  /*d960*/  LDL.LU R14, [R1+0x2bc] ;  /* 0x0002bc00010e7983 */ /* 0x000ea20000300800 */
[----:B------:R-:W-:Y:S01]  /*d970*/  FFMA.FTZ R23, R24, R19, R23 ;  /* 0x0000001318177223 */ /* 0x000fe20000010017 */
[----:B------:R-:W-:Y:S01]  /*d980*/  FMUL.FTZ R18, R4, R15 ;  /* 0x0000000f04127220 */ /* 0x000fe20000410000 */
[----:B------:R-:W-:Y:S01]  /*d990*/  FADD.FTZ R45, R19, R45 ;  /* 0x0000002d132d7221 */ /* 0x000fe20000010000 */
[----:B------:R-:W-:Y:S01]  /*d9a0*/  FADD.FTZ R21, R21, R15 ;  /* 0x0000000f15157221 */ /* 0x000fe20000010000 */
[----:B------:R-:W4:Y:S02]  /*d9b0*/  LDL.LU R19, [R1+0x2a4] ;  /* 0x0002a40001137983 */ /* 0x000f240000300800 */
[----:B------:R-:W-:-:S02]  /*d9c0*/  FADD.FTZ R45, R45, R18 ;  /* 0x000000122d2d7221 */ /* 0x000fc40000010000 */
[----:B------:R-:W4:Y:S01]  /*d9d0*/  LDL.LU R44, [R1+0x274] ;  /* 0x00027400012c7983 */ /* 0x000f220000300800 */
[----:B------:R-:W-:Y:S01]  /*d9e0*/  FFMA.FTZ R20, R37, R11, R20 ;  /* 0x0000000b25147223 */ /* 0x000fe20000010014 */
[----:B------:R-:W-:Y:S02]  /*d9f0*/  FADD.FTZ R16, R16, R11 ;  /* 0x0000000b10107221 */ /* 0x000fe40000010000 */
[----:B------:R-:W4:Y:S01]  /*da00*/  LDL.LU R24, [R1+0x158] ;  /* 0x0001580001187983 */ /* 0x000f220000300800 */
[C---:B--2---:R-:W-:Y:S01]  /*da10*/  FFMA.FTZ R17, R14.reuse, R15, R17 ;  /* 0x0000000f0e117223 */ /* 0x044fe20000010011 */
[----:B------:R-:W-:Y:S01]  /*da20*/  FFMA.FTZ R23, R14, R18, R23 ;  /* 0x000000120e177223 */ /* 0x000fe20000010017 */
[----:B------:R-:W-:Y:S01]  /*da30*/  FMUL.FTZ R14, R5, R11 ;  /* 0x0000000b050e7220 */ /* 0x000fe20000410000 */
[----:B------:R-:W2:Y:S03]  /*da40*/  LDL.LU R15, [R1+0x3d8] ;  /* 0x0003d800010f7983 */ /* 0x000ea60000300800 */
[----:B------:R-:W-:Y:S01]  /*da50*/  FFMA.FTZ R23, R37, R14, R23 ;  /* 0x0000000e25177223 */ /* 0x000fe20000010017 */
[----:B------:R-:W-:Y:S01]  /*da60*/  FADD.FTZ R45, R14, R45 ;  /* 0x0000002d0e2d7221 */ /* 0x000fe20000010000 */
[----:B------:R-:W-:Y:S01]  /*da70*/  FMUL.FTZ R18, R4, R22 ;  /* 0x0000001604127220 */ /* 0x000fe20000410000 */
[----:B------:R-:W2:Y:S01]  /*da80*/  LDL.LU R14, [R1+0x29c] ;  /* 0x00029c00010e7983 */ /* 0x000ea20000300800 */
[----:B---3--:R-:W-:-:S02]  /*da90*/  FMUL.FTZ R11, R5, R43 ;  /* 0x0000002b050b7220 */ /* 0x008fc40000410000 */
[----:B----4-:R-:W-:Y:S01]  /*daa0*/  FFMA.FTZ R23, R19, R18, R23 ;  /* 0x0000001213177223 */ /* 0x010fe20000010017 */
[----:B------:R-:W-:Y:S01]  /*dab0*/  FADD.FTZ R45, R45, R18 ;  /* 0x000000122d2d7221 */ /* 0x000fe20000010000 */
[----:B------:R-:W-:Y:S01]  /*dac0*/  FFMA.FTZ R17, R19, R22, R17 ;  /* 0x0000001613117223 */ /* 0x000fe20000010011 */
[----:B------:R-:W-:Y:S01]  /*dad0*/  FADD.FTZ R21, R21, R22 ;  /* 0x0000001615157221 */ /* 0x000fe20000010000 */
[----:B------:R-:W3:Y:S01]  /*dae0*/  LDL.LU R19, [R1+0x164] ;  /* 0x0001640001137983 */ /* 0x000ee20000300800 */
[----:B------:R-:W-:-:S03]  /*daf0*/  FADD.FTZ R45, R11, R45 ;  /* 0x0000002d0b2d7221 */ /* 0x000fc60000010000 */
[----:B------:R-:W4:Y:S04]  /*db00*/  LDL.LU R37, [R1+0x244] ;  /* 0x0002440001257983 */ /* 0x000f280000300800 */
[----:B------:R-:W4:Y:S01]  /*db10*/  LDL.LU R18, [R1+0x23c] ;  /* 0x00023c0001127983 */ /* 0x000f220000300800 */
[----:B------:R-:W-:-:S03]  /*db20*/  FADD.FTZ R16, R16, R43 ;  /* 0x0000002b10107221 */ /* 0x000fc60000010000 */
[----:B------:R-:W4:Y:S01]  /*db30*/  LDL.LU R22, [R1+0x168] ;  /* 0x0001680001167983 */ /* 0x000f220000300800 */
[C---:B--2---:R-:W-:Y:S01]  /*db40*/  FFMA.FTZ R20, R14.reuse, R43, R20 ;  /* 0x0000002b0e147223 */ /* 0x044fe20000010014 */
[----:B------:R-:W-:Y:S01]  /*db50*/  FFMA.FTZ R23, R14, R11, R23 ;  /* 0x0000000b0e177223 */ /* 0x000fe20000010017 */
[-C--:B------:R-:W-:Y:S01]  /*db60*/  FMUL.FTZ R14, R4, R15.reuse ;  /* 0x0000000f040e7220 */ /* 0x080fe20000410000 */
[C---:B------:R-:W-:Y:S01]  /*db70*/  FFMA.FTZ R17, R44.reuse, R15, R17 ;  /* 0x0000000f2c117223 */ /* 0x040fe20000010011 */
[----:B------:R-:W-:Y:S01]  /*db80*/  FADD.FTZ R21, R21, R15 ;  /* 0x0000000f15157221 */ /* 0x000fe20000010000 */
[----:B------:R-:W2:Y:S01]  /*db90*/  LDL.LU R43, [R1+0x22c] ;  /* 0x00022c00012b7983 */ /* 0x000ea20000300800 */
[----:B------:R-:W-:Y:S01]  /*dba0*/  FFMA.FTZ R23, R44, R14, R23 ;  /* 0x0000000e2c177223 */ /* 0x000fe20000010017 */
[----:B------:R-:W-:Y:S02]  /*dbb0*/  FADD.FTZ R45, R45, R14 ;  /* 0x0000000e2d2d7221 */ /* 0x000fe40000010000 */
[----:B------:R-:W3:Y:S01]  /*dbc0*/  LDL.LU R14, [R1+0x270] ;  /* 0x00027000010e7983 */ /* 0x000ee20000300800 */
[----:B------:R-:W-:-:S03]  /*dbd0*/  FMUL.FTZ R11, R5, R24 ;  /* 0x00000018050b7220 */ /* 0x000fc60000410000 */
[----:B------:R-:W4:Y:S01]  /*dbe0*/  LDL.LU R15, [R1+0x15c] ;  /* 0x00015c00010f7983 */ /* 0x000f220000300800 */
[----:B------:R-:W-:-:S03]  /*dbf0*/  FADD.FTZ R45, R11, R45 ;  /* 0x0000002d0b2d7221 */ /* 0x000fc60000010000 */
[----:B------:R-:W2:Y:S01]  /*dc00*/  LDL.LU R44, [R1+0x228] ;  /* 0x00022800012c7983 */ /* 0x000ea20000300800 */
[----:B---3--:R-:W-:-:S03]  /*dc10*/  FFMA.FTZ R23, R14, R11, R23 ;  /* 0x0000000b0e177223 */ /* 0x008fc60000010017 */
[----:B------:R-:W3:Y:S01]  /*dc20*/  LDL.LU R11, [R1+0x25c] ;  /* 0x00025c00010b7983 */ /* 0x000ee20000300800 */
[----:B------:R-:W-:Y:S01]  /*dc30*/  FFMA.FTZ R20, R14, R24, R20 ;  /* 0x000000180e147223 */ /* 0x000fe20000010014 */
[----:B----4-:R-:W-:Y:S01]  /*dc40*/  FMUL.FTZ R14, R4, R15 ;  /* 0x0000000f040e7220 */ /* 0x010fe20000410000 */
[----:B------:R-:W-:-:S03]  /*dc50*/  FADD.FTZ R21, R21, R15 ;  /* 0x0000000f15157221 */ /* 0x000fc60000010000 */
[----:B------:R-:W-:Y:S01]  /*dc60*/  FADD.FTZ R45, R45, R14 ;  /* 0x0000000e2d2d7221 */ /* 0x000fe20000010000 */
[----:B------:R-:W-:Y:S01]  /*dc70*/  FADD.FTZ R16, R16, R24 ;  /* 0x0000001810107221 */ /* 0x000fe20000010000 */
[----:B------:R-:W-:Y:S01]  /*dc80*/  FADD.FTZ R21, R21, R19 ;  /* 0x0000001315157221 */ /* 0x000fe20000010000 */
[----:B------:R-:W4:Y:S03]  /*dc90*/  LDL.LU R24, [R1+0x170] ;  /* 0x0001700001187983 */ /* 0x000f260000300800 */
[----:B------:R-:W-:Y:S01]  /*dca0*/  FADD.FTZ R21, R21, R13 ;  /* 0x0000000d15157221 */ /* 0x000fe20000010000 */
[C---:B---3--:R-:W-:Y:S01]  /*dcb0*/  FFMA.FTZ R17, R11.reuse, R15, R17 ;  /* 0x0000000f0b117223 */ /* 0x048fe20000010011 */
[----:B------:R-:W-:Y:S01]  /*dcc0*/  FFMA.FTZ R23, R11, R14, R23 ;  /* 0x0000000e0b177223 */ /* 0x000fe20000010017 */
[----:B------:R-:W-:Y:S01]  /*dcd0*/  FMUL.FTZ R11, R5, R10 ;  /* 0x0000000a050b7220 */ /* 0x000fe20000410000 */
[-C--:B------:R-:W-:Y:S01]  /*dce0*/  FMUL.FTZ R14, R4, R19.reuse ;  /* 0x00000013040e7220 */ /* 0x080fe20000410000 */
[----:B------:R-:W-:Y:S01]  /*dcf0*/  FFMA.FTZ R17, R18, R19, R17 ;  /* 0x0000001312117223 */ /* 0x000fe20000010011 */
[----:B------:R-:W3:Y:S01]  /*dd00*/  LDL.LU R15, [R1+0x214] ;  /* 0x00021400010f7983 */ /* 0x000ee20000300800 */
[----:B------:R-:W-:Y:S01]  /*dd10*/  FFMA.FTZ R23, R37, R11, R23 ;  /* 0x0000000b25177223 */ /* 0x000fe20000010017 */
[----:B------:R-:W-:Y:S01]  /*dd20*/  FADD.FTZ R45, R11, R45 ;  /* 0x0000002d0b2d7221 */ /* 0x000fe20000010000 */
[-C--:B------:R-:W-:Y:S01]  /*dd30*/  FMUL.FTZ R11, R4, R13.reuse ;  /* 0x0000000d040b7220 */ /* 0x080fe20000410000 */
[----:B--2---:R-:W-:Y:S01]  /*dd40*/  FFMA.FTZ R17, R44, R13, R17 ;  /* 0x0000000d2c117223 */ /* 0x004fe20000010011 */
[----:B------:R-:W-:Y:S01]  /*dd50*/  FFMA.FTZ R23, R18, R14, R23 ;  /* 0x0000000e12177223 */ /* 0x000fe20000010017 */
[----:B------:R-:W-:Y:S01]  /*dd60*/  FADD.FTZ R45, R45, R14 ;  /* 0x0000000e2d2d7221 */ /* 0x000fe20000010000 */
[----:B------:R-:W2:Y:S04]  /*dd70*/  LDL.LU R13, [R1+0x21c] ;  /* 0x00021c00010d7983 */ /* 0x000ea80000300800 */
[----:B------:R-:W3:Y:S01]  /*dd80*/  LDL.LU R14, [R1+0x174] ;  /* 0x00017400010e7983 */ /* 0x000ee20000300800 */
[----:B------:R-:W-:Y:S01]  /*dd90*/  FFMA.FTZ R20, R37, R10, R20 ;  /* 0x0000000a25147223 */ /* 0x000fe20000010014 */
[----:B------:R-:W-:Y:S01]  /*dda0*/  FADD.FTZ R16, R16, R10 ;  /* 0x0000000a10107221 */ /* 0x000fe20000010000 */
[----:B------:R-:W-:Y:S01]  /*ddb0*/  FMUL.FTZ R10, R5, R22 ;  /* 0x00000016050a7220 */ /* 0x000fe20000410000 */
[----:B------:R-:W3:Y:S03]  /*ddc0*/  LDL.LU R37, [R1+0x178] ;  /* 0x0001780001257983 */ /* 0x000ee60000300800 */
[----:B------:R-:W-:Y:S01]  /*ddd0*/  FFMA.FTZ R23, R43, R10, R23 ;  /* 0x0000000a2b177223 */ /* 0x000fe20000010017 */
[----:B------:R-:W-:Y:S01]  /*dde0*/  FADD.FTZ R45, R10, R45 ;  /* 0x0000002d0a2d7221 */ /* 0x000fe20000010000 */
[----:B----4-:R-:W-:Y:S01]  /*ddf0*/  FMUL.FTZ R10, R5, R24 ;  /* 0x00000018050a7220 */ /* 0x010fe20000410000 */
[----:B------:R-:W4:Y:S01]  /*de00*/  LDL.LU R19, [R1+0x1e4] ;  /* 0x0001e40001137983 */ /* 0x000f220000300800 */
[----:B------:R-:W-:Y:S01]  /*de10*/  FFMA.FTZ R23, R44, R11, R23 ;  /* 0x0000000b2c177223 */ /* 0x000fe20000010017 */
[----:B------:R-:W-:Y:S01]  /*de20*/  FADD.FTZ R45, R45, R11 ;  /* 0x0000000b2d2d7221 */ /* 0x000fe20000010000 */
[----:B------:R-:W-:Y:S01]  /*de30*/  FFMA.FTZ R20, R43, R22, R20 ;  /* 0x000000162b147223 */ /* 0x000fe20000010014 */
[----:B------:R-:W-:Y:S01]  /*de40*/  FADD.FTZ R16, R16, R22 ;  /* 0x0000001610107221 */ /* 0x000fe20000010000 */
[----:B------:R-:W4:Y:S01]  /*de50*/  LDL.LU R43, [R1+0x180] ;  /* 0x00018000012b7983 */ /* 0x000f220000300800 */
[----:B------:R-:W-:-:S03]  /*de60*/  FADD.FTZ R45, R10, R45 ;  /* 0x0000002d0a2d7221 */ /* 0x000fc60000010000 */
[----:B------:R-:W4:Y:S04]  /*de70*/  LDL.LU R22, [R1+0x1f0] ;  /* 0x0001f00001167983 */ /* 0x000f280000300800 */
[----:B------:R-:W4:Y:S04]  /*de80*/  LDL.LU R44, [R1+0x184] ;  /* 0x00018400012c7983 */ /* 0x000f280000300800 */
[----:B------:R-:W4:Y:S01]  /*de90*/  LDL.LU R18, [R1+0x1fc] ;  /* 0x0001fc0001127983 */ /* 0x000f220000300800 */
[----:B--2---:R-:W-:Y:S01]  /*dea0*/  FFMA.FTZ R23, R13, R10, R23 ;  /* 0x0000000a0d177223 */ /* 0x004fe20000010017 */
[----:B---3--:R-:W-:-:S04]  /*deb0*/  FMUL.FTZ R11, R4, R14 ;  /* 0x0000000e040b7220 */ /* 0x008fc80000410000 */
[----:B------:R-:W-:Y:S01]  /*dec0*/  FFMA.FTZ R23, R15, R11, R23 ;  /* 0x0000000b0f177223 */ /* 0x000fe20000010017 */
[----:B------:R-:W-:Y:S02]  /*ded0*/  FADD.FTZ R45, R45, R11 ;  /* 0x0000000b2d2d7221 */ /* 0x000fe40000010000 */
[----:B------:R-:W2:Y:S01]  /*dee0*/  LDL.LU R11, [R1+0x210] ;  /* 0x00021000010b7983 */ /* 0x000ea20000300800 */
[----:B------:R-:W-:Y:S01]  /*def0*/  FFMA.FTZ R20, R13, R24, R20 ;  /* 0x000000180d147223 */ /* 0x000fe20000010014 */
[----:B------:R-:W-:Y:S02]  /*df00*/  FADD.FTZ R16, R16, R24 ;  /* 0x0000001810107221 */ /* 0x000fe40000010000 */
[----:B------:R-:W3:Y:S01]  /*df10*/  LDL.LU R24, [R1+0x3d4] ;  /* 0x0003d40001187983 */ /* 0x000ee20000300800 */
[----:B------:R-:W-:Y:S01]  /*df20*/  FMUL.FTZ R10, R5, R37 ;  /* 0x00000025050a7220 */ /* 0x000fe20000410000 */
[----:B------:R-:W-:Y:S01]  /*df30*/  FADD.FTZ R16, R16, R37 ;  /* 0x0000002510107221 */ /* 0x000fe20000010000 */
[----:B------:R-:W-:Y:S01]  /*df40*/  FFMA.FTZ R17, R15, R14, R17 ;  /* 0x0000000e0f117223 */ /* 0x000fe20000010011 */
[----:B------:R-:W3:Y:S01]  /*df50*/  LDL.LU R13, [R1+0x208] ;  /* 0x00020800010d7983 */ /* 0x000ee20000300800 */
[----:B------:R-:W-:Y:S01]  /*df60*/  FADD.FTZ R45, R10, R45 ;  /* 0x0000002d0a2d7221 */ /* 0x000fe20000010000 */
[----:B----4-:R-:W-:-:S02]  /*df70*/  FADD.FTZ R16, R16, R43 ;  /* 0x0000002b10107221 */ /* 0x010fc40000010000 */
[----:B------:R-:W4:Y:S01]  /*df80*/  LDL.LU R15, [R1+0x18c] ;  /* 0x00018c00010f7983 */ /* 0x000f220000300800 */
[----:B------:R-:W-:-:S03]  /*df90*/  FADD.FTZ R21, R21, R14 ;  /* 0x0000000e15157221 */ /* 0x000fc60000010000 */
[----:B------:R-:W4:Y:S01]  /*dfa0*/  LDL.LU R14, [R1+0x204] ;  /* 0x00020400010e7983 */ /* 0x000f220000300800 */
[C---:B--2---:R-:W-:Y:S01]  /*dfb0*/  FFMA.FTZ R20, R11.reuse, R37, R20 ;  /* 0x000000250b147223 */ /* 0x044fe20000010014 */
[----:B------:R-:W-:Y:S01]  /*dfc0*/  FFMA.FTZ R23, R11, R10, R23 ;  /* 0x0000000a0b177223 */ /* 0x000fe20000010017 */
[-C--:B------:R-:W-:Y:S01]  /*dfd0*/  FMUL.FTZ R10, R5, R43.reuse ;  /* 0x0000002b050a7220 */ /* 0x080fe20000410000 */
[----:B------:R-:W2:Y:S01]  /*dfe0*/  LDL.LU R37, [R1+0x3d0] ;  /* 0x0003d00001257983 */ /* 0x000ea20000300800 */
[----:B------:R-:W-:-:S03]  /*dff0*/  FFMA.FTZ R20, R22, R43, R20 ;  /* 0x0000002b16147223 */ /* 0x000fc60000010014 */
[----:B------:R-:W2:Y:S01]  /*e000*/  LDL.LU R43, [R1+0x3cc] ;  /* 0x0003cc00012b7983 */ /* 0x000ea20000300800 */
[----:B---3--:R-:W-:-:S04]  /*e010*/  FMUL.FTZ R11, R4, R24 ;  /* 0x00000018040b7220 */ /* 0x008fc80000410000 */
[----:B------:R-:W-:Y:S01]  /*e020*/  FFMA.FTZ R23, R19, R11, R23 ;  /* 0x0000000b13177223 */ /* 0x000fe20000010017 */
[----:B------:R-:W-:Y:S01]  /*e030*/  FADD.FTZ R45, R45, R11 ;  /* 0x0000000b2d2d7221 */ /* 0x000fe20000010000 */
[----:B------:R-:W-:Y:S02]  /*e040*/  FMUL.FTZ R11, R4, R44 ;  /* 0x0000002c040b7220 */ /* 0x000fe40000410000 */
[----:B------:R-:W-:Y:S01]  /*e050*/  FFMA.FTZ R23, R22, R10, R23 ;  /* 0x0000000a16177223 */ /* 0x000fe20000010017 */
[----:B------:R-:W-:Y:S01]  /*e060*/  FADD.FTZ R45, R10, R45 ;  /* 0x0000002d0a2d7221 */ /* 0x000fe20000010000 */
[----:B------:R-:W-:Y:S01]  /*e070*/  FFMA.FTZ R17, R19, R24, R17 ;  /* 0x0000001813117223 */ /* 0x000fe20000010011 */
[----:B------:R-:W-:Y:S01]  /*e080*/  FADD.FTZ R21, R21, R24 ;  /* 0x0000001815157221 */ /* 0x000fe20000010000 */
[----:B------:R-:W-:Y:S01]  /*e090*/  FFMA.FTZ R23, R18, R11, R23 ;  /* 0x0000000b12177223 */ /* 0x000fe20000010017 */
[----:B------:R-:W-:Y:S01]  /*e0a0*/  FADD.FTZ R45, R45, R11 ;  /* 0x0000000b2d2d7221 */ /* 0x000fe20000010000 */
[----:B----4-:R-:W-:Y:S01]  /*e0b0*/  FMUL.FTZ R11, R4, R15 ;  /* 0x0000000f040b7220 */ /* 0x010fe20000410000 */
[----:B------:R-:W3:Y:S04]  /*e0c0*/  LDL.LU R24, [R1+0x1ac] ;  /* 0x0001ac0001187983 */ /* 0x000ee80000300800 */
[----:B------:R-:W4:Y:S04]  /*e0d0*/  LDL.LU R19, [R1+0x1a8] ;  /* 0x0001a80001137983 */ /* 0x000f280000300800 */
[----:B------:R-:W4:Y:S01]  /*e0e0*/  LDL.LU R22, [R1+0x1a4] ;  /* 0x0001a40001167983 */ /* 0x000f220000300800 */
[----:B--2---:R-:W-:-:S04]  /*e0f0*/  FMUL.FTZ R10, R5, R43 ;  /* 0x0000002b050a7220 */ /* 0x004fc80000410000 */
[----:B------:R-:W-:Y:S01]  /*e100*/  FFMA.FTZ R23, R13, R10, R23 ;  /* 0x0000000a0d177223 */ /* 0x000fe20000010017 */
[----:B------:R-:W-:-:S03]  /*e110*/  FADD.FTZ R45, R10, R45 ;  /* 0x0000002d0a2d7221 */ /* 0x000fc60000010000 */
[----:B------:R-:W-:Y:S01]  /*e120*/  FFMA.FTZ R23, R14, R11, R23 ;  /* 0x0000000b0e177223 */ /* 0x000fe20000010017 */
[----:B------:R-:W-:Y:S02]  /*e130*/  FADD.FTZ R45, R45, R11 ;  /* 0x0000000b2d2d7221 */ /* 0x000fe40000010000 */
[----:B------:R-:W2:Y:S01]  /*e140*/  LDL.LU R11, [R1+0x200] ;  /* 0x00020000010b7983 */ /* 0x000ea20000300800 */
[----:B---3--:R-:W-:-:S04]  /*e150*/  FMUL.FTZ R10, R5, R24 ;  /* 0x00000018050a7220 */ /* 0x008fc80000410000 */
[----:B------:R-:W-:Y:S01]  /*e160*/  FADD.FTZ R45, R10, R45 ;  /* 0x0000002d0a2d7221 */ /* 0x000fe20000010000 */
[----:B--2---:R-:W-:Y:S02]  /*e170*/  FFMA.FTZ R23, R11, R10, R23 ;  /* 0x0000000a0b177223 */ /* 0x004fe40000010017 */
[----:B------:R-:W2:Y:S01]  /*e180*/  LDL.LU R10, [R1+0x1f8] ;  /* 0x0001f800010a7983 */ /* 0x000ea20000300800 */
[----:B------:R-:W-:Y:S01]  /*e190*/  FFMA.FTZ R20, R13, R43, R20 ;  /* 0x0000002b0d147223 */ /* 0x000fe20000010014 */
[----:B------:R-:W-:Y:S02]  /*e1a0*/  FFMA.FTZ R17, R18, R44, R17 ;  /* 0x0000002c12117223 */ /* 0x000fe40000010011 */
[----:B------:R-:W3:Y:S01]  /*e1b0*/  LDL.LU R18, [R1+0x19c] ;  /* 0x00019c0001127983 */ /* 0x000ee20000300800 */
[----:B------:R-:W-:Y:S01]  /*e1c0*/  FFMA.FTZ R20, R11, R24, R20 ;  /* 0x000000180b147223 */ /* 0x000fe20000010014 */
[----:B----4-:R-:W-:Y:S02]  /*e1d0*/  FMUL.FTZ R11, R4, R19 ;  /* 0x00000013040b7220 */ /* 0x010fe40000410000 */
[----:B------:R-:W4:Y:S02]  /*e1e0*/  LDL.LU R13, [R1+0x198] ;  /* 0x00019800010d7983 */ /* 0x000f240000300800 */
[----:B------:R-:W-:Y:S01]  /*e1f0*/  FADD.FTZ R45, R45, R11 ;  /* 0x0000000b2d2d7221 */ /* 0x000fe20000010000 */
[----:B--2---:R-:W-:-:S02]  /*e200*/  FFMA.FTZ R23, R10, R11, R23 ;  /* 0x0000000b0a177223 */ /* 0x004fc40000010017 */
[----:B------:R-:W2:Y:S01]  /*e210*/  LDL.LU R11, [R1+0x1f4] ;  /* 0x0001f400010b7983 */ /* 0x000ea20000300800 */
[----:B------:R-:W-:Y:S01]  /*e220*/  FFMA.FTZ R17, R14, R15, R17 ;  /* 0x0000000f0e117223 */ /* 0x000fe20000010011 */
[----:B------:R-:W-:Y:S01]  /*e230*/  FADD.FTZ R21, R21, R44 ;  /* 0x0000002c15157221 */ /* 0x000fe20000010000 */
[----:B------:R-:W-:Y:S01]  /*e240*/  FADD.FTZ R16, R16, R43 ;  /* 0x0000002b10107221 */ /* 0x000fe20000010000 */
[----:B------:R-:W4:Y:S01]  /*e250*/  LDL.LU R14, [R1+0x194] ;  /* 0x00019400010e7983 */ /* 0x000f220000300800 */
[----:B------:R-:W-:Y:S01]  /*e260*/  FFMA.FTZ R17, R10, R19, R17 ;  /* 0x000000130a117223 */ /* 0x000fe20000010011 */
[----:B------:R-:W-:Y:S01]  /*e270*/  FMUL.FTZ R10, R5, R22 ;  /* 0x00000016050a7220 */ /* 0x000fe20000410000 */
[----:B------:R-:W-:Y:S01]  /*e280*/  FADD.FTZ R21, R21, R15 ;  /* 0x0000000f15157221 */ /* 0x000fe20000010000 */
[----:B------:R-:W4:Y:S02]  /*e290*/  LDL.LU R43, [R1+0x1e0] ;  /* 0x0001e000012b7983 */ /* 0x000f240000300800 */
[----:B------:R-:W-:Y:S01]  /*e2a0*/  FADD.FTZ R45, R10, R45 ;  /* 0x0000002d0a2d7221 */ /* 0x000fe20000010000 */
[----:B------:R-:W-:Y:S01]  /*e2b0*/  FADD.FTZ R16, R16, R24 ;  /* 0x0000001810107221 */ /* 0x000fe20000010000 */
[----:B------:R-:W4:Y:S04]  /*e2c0*/  LDL.LU R15, [R1+0x190] ;  /* 0x00019000010f7983 */ /* 0x000f280000300800 */
[----:B------:R-:W4:Y:S04]  /*e2d0*/  LDL.LU R24, [R1+0x1dc] ;  /* 0x0001dc0001187983 */ /* 0x000f280000300800 */
[----:B------:R-:W4:Y:S01]  /*e2e0*/  LDL.LU R44, [R1+0x3c8] ;  /* 0x0003c800012c7983 */ /* 0x000f220000300800 */
[----:B--2---:R-:W-:-:S03]  /*e2f0*/  FFMA.FTZ R23, R11, R10, R23 ;  /* 0x0000000a0b177223 */ /* 0x004fc60000010017 */
[----:B------:R-:W2:Y:S01]  /*e300*/  LDL.LU R10, [R1+0x1ec] ;  /* 0x0001ec00010a7983 */ /* 0x000ea20000300800 */
[----:B------:R-:W-:Y:S01]  /*e310*/  FFMA.FTZ R20, R11, R22, R20 ;  /* 0x000000160b147223 */ /* 0x000fe20000010014 */
[----:B---3--:R-:W-:-:S04]  /*e320*/  FMUL.FTZ R11, R4, R18 ;  /* 0x00000012040b7220 */ /* 0x008fc80000410000 */
[----:B------:R-:W-:Y:S01]  /*e330*/  FADD.FTZ R45, R45, R11 ;  /* 0x0000000b2d2d7221 */ /* 0x000fe20000010000 */
[----:B------:R-:W-:Y:S02]  /*e340*/  FADD.FTZ R21, R21, R19 ;  /* 0x0000001315157221 */ /* 0x000fe40000010000 */
[----:B------:R-:W3:Y:S01]  /*e350*/  LDL.LU R19, [R1+0x1d8] ;  /* 0x0001d80001137983 */ /* 0x000ee20000300800 */
[----:B------:R-:W-:-:S03]  /*e360*/  FADD.FTZ R16, R16, R22 ;  /* 0x0000001610107221 */ /* 0x000fc60000010000 */
[----:B------:R-:W3:Y:S01]  /*e370*/  LDL.LU R22, [R1+0x1d4] ;  /* 0x0001d40001167983 */ /* 0x000ee20000300800 */
[----:B--2---:R-:W-:-:S03]  /*e380*/  FFMA.FTZ R23, R10, R11, R23 ;  /* 0x0000000b0a177223 */ /* 0x004fc60000010017 */
[----:B------:R-:W2:Y:S01]  /*e390*/  LDL.LU R11, [R1+0x1e8] ;  /* 0x0001e800010b7983 */ /* 0x000ea20000300800 */
[----:B------:R-:W-:Y:S01]  /*e3a0*/  FFMA.FTZ R17, R10, R18, R17 ;  /* 0x000000120a117223 */ /* 0x000fe20000010011 */
[----:B------:R-:W-:Y:S02]  /*e3b0*/  FADD.FTZ R21, R21, R18 ;  /* 0x0000001215157221 */ /* 0x000fe40000010000 */
[----:B------:R-:W2:Y:S01]  /*e3c0*/  LDL.LU R18, [R1+0x1d0] ;  /* 0x0001d00001127983 */ /* 0x000ea20000300800 */
[-C--:B----4-:R-:W-:Y:S01]  /*e3d0*/  FMUL.FTZ R10, R5, R13.reuse ;  /* 0x0000000d050a7220 */ /* 0x090fe20000410000 */
[----:B------:R-:W-:Y:S01]  /*e3e0*/  FADD.FTZ R16, R16, R13 ;  /* 0x0000000d10107221 */ /* 0x000fe20000010000 */
[----:B------:R-:W-:Y:S01]  /*e3f0*/  FFMA.FTZ R17, R43, R14, R17 ;  /* 0x0000000e2b117223 */ /* 0x000fe20000010011 */
[----:B------:R-:W-:Y:S01]  /*e400*/  FADD.FTZ R21, R21, R14 ;  /* 0x0000000e15157221 */ /* 0x000fe20000010000 */
[----:B------:R-:W-:Y:S01]  /*e410*/  FADD.FTZ R45, R10, R45 ;  /* 0x0000002d0a2d7221 */ /* 0x000fe20000010000 */
[----:B------:R-:W-:Y:S01]  /*e420*/  FADD.FTZ R16, R16, R15 ;  /* 0x0000000f10107221 */ /* 0x000fe20000010000 */
[----:B---3--:R-:W-:Y:S01]  /*e430*/  FFMA.FTZ R17, R19, R44, R17 ;  /* 0x0000002c13117223 */ /* 0x008fe20000010011 */
[C---:B--2---:R-:W-:Y:S01]  /*e440*/  FFMA.FTZ R20, R11.reuse, R13, R20 ;  /* 0x0000000d0b147223 */ /* 0x044fe20000010014 */
[----:B------:R-:W-:Y:S01]  /*e450*/  FFMA.FTZ R23, R11, R10, R23 ;  /* 0x0000000a0b177223 */ /* 0x000fe20000010017 */
[----:B------:R-:W2:Y:S01]  /*e460*/  LDL.LU R13, [R1+0x1cc] ;  /* 0x0001cc00010d7983 */ /* 0x000ea20000300800 */
[----:B------:R-:W-:Y:S01]  /*e470*/  FMUL.FTZ R11, R4, R14 ;  /* 0x0000000e040b7220 */ /* 0x000fe20000410000 */
[----:B------:R-:W-:-:S02]  /*e480*/  FMUL.FTZ R10, R5, R15 ;  /* 0x0000000f050a7220 */ /* 0x000fc40000410000 */
[----:B------:R-:W3:Y:S01]  /*e490*/  LDL.LU R14, [R1+0x1c8] ;  /* 0x0001c800010e7983 */ /* 0x000ee20000300800 */
[----:B------:R-:W-:Y:S01]  /*e4a0*/  FFMA.FTZ R23, R43, R11, R23 ;  /* 0x0000000b2b177223 */ /* 0x000fe20000010017 */
[C---:B------:R-:W-:Y:S01]  /*e4b0*/  FFMA.FTZ R20, R24.reuse, R15, R20 ;  /* 0x0000000f18147223 */ /* 0x040fe20000010014 */
[----:B------:R-:W-:Y:S01]  /*e4c0*/  FADD.FTZ R45, R45, R11 ;  /* 0x0000000b2d2d7221 */ /* 0x000fe20000010000 */
[----:B------:R-:W4:Y:S01]  /*e4d0*/  LDL.LU R15, [R1+0x1c4] ;  /* 0x0001c400010f7983 */ /* 0x000f220000300800 */
[----:B------:R-:W-:Y:S01]  /*e4e0*/  FFMA.FTZ R23, R24, R10, R23 ;  /* 0x0000000a18177223 */ /* 0x000fe20000010017 */
[----:B------:R-:W-:Y:S01]  /*e4f0*/  FMUL.FTZ R11, R4, R44 ;  /* 0x0000002c040b7220 */ /* 0x000fe20000410000 */
[----:B------:R-:W-:Y:S01]  /*e500*/  FADD.FTZ R45, R10, R45 ;  /* 0x0000002d0a2d7221 */ /* 0x000fe20000010000 */
[-C--:B------:R-:W-:Y:S01]  /*e510*/  FMUL.FTZ R10, R5, R37.reuse ;  /* 0x00000025050a7220 */ /* 0x080fe20000410000 */
[----:B------:R-:W-:Y:S01]  /*e520*/  FFMA.FTZ R20, R22, R37, R20 ;  /* 0x0000002516147223 */ /* 0x000fe20000010014 */
[----:B------:R-:W-:Y:S01]  /*e530*/  FFMA.FTZ R23, R19, R11, R23 ;  /* 0x0000000b13177223 */ /* 0x000fe20000010017 */
[----:B------:R-:W-:Y:S01]  /*e540*/  FFMA.FTZ R17, R18, R42, R17 ;  /* 0x0000002a12117223 */ /* 0x000fe20000010011 */
[----:B------:R-:W4:Y:S02]  /*e550*/  LDL.LU R19, [R1+0x1c0] ;  /* 0x0001c00001137983 */ /* 0x000f240000300800 */
[----:B------:R-:W-:-:S02]  /*e560*/  FFMA.FTZ R23, R22, R10, R23 ;  /* 0x0000000a16177223 */ /* 0x000fc40000010017 */
[----:B------:R-:W4:Y:S01]  /*e570*/  LDL.LU R22, [R1+0x1bc] ;  /* 0x0001bc0001167983 */ /* 0x000f220000300800 */
[----:B------:R-:W-:Y:S01]  /*e580*/  FADD.FTZ R45, R45, R11 ;  /* 0x0000000b2d2d7221 */ /* 0x000fe20000010000 */
[----:B------:R-:W-:Y:S01]  /*e590*/  FMUL.FTZ R11, R4, R42 ;  /* 0x0000002a040b7220 */ /* 0x000fe20000410000 */
[----:B------:R-:W-:Y:S01]  /*e5a0*/  FADD.FTZ R21, R21, R44 ;  /* 0x0000002c15157221 */ /* 0x000fe20000010000 */
[----:B------:R-:W4:Y:S02]  /*e5b0*/  LDL.LU R43, [R1+0x1b0] ;  /* 0x0001b000012b7983 */ /* 0x000f240000300800 */
[----:B------:R-:W-:Y:S02]  /*e5c0*/  FFMA.FTZ R23, R18, R11, R23 ;  /* 0x0000000b12177223 */ /* 0x000fe40000010017 */
[----:B------:R-:W4:Y:S01]  /*e5d0*/  LDL.LU R18, [R1+0x1b8] ;  /* 0x0001b80001127983 */ /* 0x000f220000300800 */
[----:B------:R-:W-:Y:S01]  /*e5e0*/  FADD.FTZ R45, R10, R45 ;  /* 0x0000002d0a2d7221 */ /* 0x000fe20000010000 */
[----:B------:R-:W-:-:S02]  /*e5f0*/  FMUL.FTZ R10, R5, R35 ;  /* 0x00000023050a7220 */ /* 0x000fc40000410000 */
[----:B------:R-:W4:Y:S01]  /*e600*/  LDL.LU R44, [R1+0x1b4] ;  /* 0x0001b400012c7983 */ /* 0x000f220000300800 */
[----:B------:R-:W-:Y:S01]  /*e610*/  FADD.FTZ R45, R45, R11 ;  /* 0x0000000b2d2d7221 */ /* 0x000fe20000010000 */
[----:B------:R-:W-:Y:S02]  /*e620*/  FMUL.FTZ R11, R4, R41 ;  /* 0x00000029040b7220 */ /* 0x000fe40000410000 */
[----:B------:R-:W4:Y:S01]  /*e630*/  LDL.LU R24, [R1+0x1a0] ;  /* 0x0001a00001187983 */ /* 0x000f220000300800 */
[----:B------:R-:W-:-:S04]  /*e640*/  FADD.FTZ R45, R10, R45 ;  /* 0x0000002d0a2d7221 */ /* 0x000fc80000010000 */
[----:B------:R-:W-:Y:S01]  /*e650*/  FADD.FTZ R45, R45, R11 ;  /* 0x0000000b2d2d7221 */ /* 0x000fe20000010000 */
[C---:B--2---:R-:W-:Y:S01]  /*e660*/  FFMA.FTZ R23, R13.reuse, R10, R23 ;  /* 0x0000000a0d177223 */ /* 0x044fe20000010017 */
[----:B------:R-:W-:Y:S01]  /*e670*/  FFMA.FTZ R20, R13, R35, R20 ;  /* 0x000000230d147223 */ /* 0x000fe20000010014 */
[----:B------:R-:W-:Y:S02]  /*e680*/  FMUL.FTZ R10, R5, R31 ;  /* 0x0000001f050a7220 */ /* 0x000fe40000410000 */
[C---:B---3--:R-:W-:Y:S01]  /*e690*/  FFMA.FTZ R23, R14.reuse, R11, R23 ;  /* 0x0000000b0e177223 */ /* 0x048fe20000010017 */
[----:B------:R-:W-:Y:S01]  /*e6a0*/  FFMA.FTZ R17, R14, R41, R17 ;  /* 0x000000290e117223 */ /* 0x000fe20000010011 */
[----:B------:R-:W-:Y:S01]  /*e6b0*/  FMUL.FTZ R11, R4, R40 ;  /* 0x00000028040b7220 */ /* 0x000fe20000410000 */
[C---:B----4-:R-:W-:Y:S01]  /*e6c0*/  FFMA.FTZ R20, R15.reuse, R31, R20 ;  /* 0x0000001f0f147223 */ /* 0x050fe20000010014 */
[----:B------:R-:W-:Y:S02]  /*e6d0*/  FFMA.FTZ R23, R15, R10, R23 ;  /* 0x0000000a0f177223 */ /* 0x000fe40000010017 */
[----:B------:R-:W2:Y:S01]  /*e6e0*/  LDL.LU R15, [R1+0x188] ;  /* 0x00018800010f7983 */ /* 0x000ea20000300800 */
[----:B------:R-:W-:Y:S01]  /*e6f0*/  FADD.FTZ R45, R10, R45 ;  /* 0x0000002d0a2d7221 */ /* 0x000fe20000010000 */
[----:B------:R-:W-:Y:S01]  /*e700*/  FMUL.FTZ R10, R5, R34 ;  /* 0x00000022050a7220 */ /* 0x000fe20000410000 */
[C---:B------:R-:W-:Y:S01]  /*e710*/  FFMA.FTZ R17, R19.reuse, R40, R17 ;  /* 0x0000002813117223 */ /* 0x040fe20000010011 */
[----:B------:R-:W-:-:S02]  /*e720*/  FFMA.FTZ R23, R19, R11, R23 ;  /* 0x0000000b13177223 */ /* 0x000fc40000010017 */
[----:B------:R-:W3:Y:S01]  /*e730*/  LDL.LU R19, [R1+0x17c] ;  /* 0x00017c0001137983 */ /* 0x000ee20000300800 */
[C---:B------:R-:W-:Y:S01]  /*e740*/  FFMA.FTZ R20, R22.reuse, R34, R20 ;  /* 0x0000002216147223 */ /* 0x040fe20000010014 */
[----:B------:R-:W-:Y:S02]  /*e750*/  FFMA.FTZ R14, R22, R10, R23 ;  /* 0x0000000a160e7223 */ /* 0x000fe40000010017 */
[----:B------:R-:W4:Y:S01]  /*e760*/  LDL.LU R22, [R1+0x16c] ;  /* 0x00016c0001167983 */ /* 0x000f220000300800 */
[----:B------:R-:W-:Y:S01]  /*e770*/  FADD.FTZ R45, R45, R11 ;  /* 0x0000000b2d2d7221 */ /* 0x000fe20000010000 */
[----:B------:R-:W-:Y:S01]  /*e780*/  FMUL.FTZ R11, R4, R39 ;  /* 0x00000027040b7220 */ /* 0x000fe20000410000 */
[----:B------:R-:W-:Y:S02]  /*e790*/  FMUL.FTZ R13, R5, R29 ;  /* 0x0000001d050d7220 */ /* 0x000fe40000410000 */
[----:B------:R-:W-:Y:S01]  /*e7a0*/  FADD.FTZ R10, R10, R45 ;  /* 0x0000002d0a0a7221 */ /* 0x000fe20000010000 */
[C---:B------:R-:W-:Y:S01]  /*e7b0*/  FFMA.FTZ R14, R18.reuse, R11, R14 ;  /* 0x0000000b120e7223 */ /* 0x040fe2000001000e */
[----:B------:R-:W-:-:S02]  /*e7c0*/  FFMA.FTZ R17, R18, R39, R17 ;  /* 0x0000002712117223 */ /* 0x000fc40000010011 */
[----:B------:R-:W-:Y:S01]  /*e7d0*/  FADD.FTZ R18, R10, R11 ;  /* 0x0000000b0a127221 */ /* 0x000fe20000010000 */
[----:B------:R-:W-:Y:S01]  /*e7e0*/  FFMA.FTZ R11, R44, R13, R14 ;  /* 0x0000000d2c0b7223 */ /* 0x000fe2000001000e */
[----:B------:R-:W-:Y:S02]  /*e7f0*/  FMUL.FTZ R10, R4, R38 ;  /* 0x00000026040a7220 */ /* 0x000fe40000410000 */
[----:B------:R-:W-:Y:S01]  /*e800*/  FADD.FTZ R13, R13, R18 ;  /* 0x000000120d0d7221 */ /* 0x000fe20000010000 */
[----:B------:R-:W-:Y:S01]  /*e810*/  FADD.FTZ R21, R21, R42 ;  /* 0x0000002a15157221 */ /* 0x000fe20000010000 */
[----:B------:R-:W-:Y:S01]  /*e820*/  FFMA.FTZ R14, R43, R10, R11 ;  /* 0x0000000a2b0e7223 */ /* 0x000fe2000001000b */
[----:B------:R-:W-:Y:S01]  /*e830*/  FMUL.FTZ R11, R5, R27 ;  /* 0x0000001b050b7220 */ /* 0x000fe20000410000 */
[----:B------:R-:W-:Y:S01]  /*e840*/  FADD.FTZ R10, R13, R10 ;  /* 0x0000000a0d0a7221 */ /* 0x000fe20000010000 */
[----:B------:R-:W-:Y:S01]  /*e850*/  FFMA.FTZ R17, R43, R38, R17 ;  /* 0x000000262b117223 */ /* 0x000fe20000010011 */
[----:B------:R-:W-:Y:S01]  /*e860*/  FADD.FTZ R21, R21, R41 ;  /* 0x0000002915157221 */ /* 0x000fe20000010000 */
[----:B------:R-:W-:Y:S01]  /*e870*/  FFMA.FTZ R14, R24, R11, R14 ;  /* 0x0000000b180e7223 */ /* 0x000fe2000001000e */
[----:B------:R-:W-:Y:S01]  /*e880*/  FMUL.FTZ R13, R4, R36 ;  /* 0x00000024040d7220 */ /* 0x000fe20000410000 */
[----:B------:R-:W-:Y:S01]  /*e890*/  FADD.FTZ R10, R11, R10 ;  /* 0x0000000a0b0a7221 */ /* 0x000fe20000010000 */
[----:B------:R-:W-:-:S04]  /*e8a0*/  FADD.FTZ R40, R21, R40 ;  /* 0x0000002815287221 */ /* 0x000fc80000010000 */
[----:B------:R-:W-:Y:S01]  /*e8b0*/  FADD.FTZ R39, R40, R39 ;  /* 0x0000002728277221 */ /* 0x000fe20000010000 */
[----:B------:R-:W-:-:S03]  /*e8c0*/  FFMA.FTZ R20, R44, R29, R20 ;  /* 0x0000001d2c147223 */ /* 0x000fc60000010014 */
[----:B------:R-:W-:Y:S01]  /*e8d0*/  FADD.FTZ R39, R39, R38 ;  /* 0x0000002627277221 */ /* 0x000fe20000010000 */
[----:B------:R-:W-:-:S03]  /*e8e0*/  FFMA.FTZ R20, R24, R27, R20 ;  /* 0x0000001b18147223 */ /* 0x000fc60000010014 */
[----:B------:R-:W-:-:S04]  /*e8f0*/  FADD.FTZ R39, R39, R36 ;  /* 0x0000002427277221 */ /* 0x000fc80000010000 */
[----:B------:R-:W-:Y:S01]  /*e900*/  FADD.FTZ R39, R39, R12 ;  /* 0x0000000c27277221 */ /* 0x000fe20000010000 */
[----:B------:R-:W-:Y:S01]  /*e910*/  FMUL.FTZ R21, R5, R25 ;  /* 0x0000001905157220 */ /* 0x000fe20000410000 */
[C---:B--2---:R-:W-:Y:S01]  /*e920*/  FFMA.FTZ R17, R15.reuse, R36, R17 ;  /* 0x000000240f117223 */ /* 0x044fe20000010011 */
[----:B------:R-:W-:Y:S01]  /*e930*/  FFMA.FTZ R15, R15, R13, R14 ;  /* 0x0000000d0f0f7223 */ /* 0x000fe2000001000e */
[----:B------:R-:W-:Y:S01]  /*e940*/  FMUL.FTZ R14, R5, R33 ;  /* 0x00000021050e7220 */ /* 0x000fe20000410000 */
[----:B------:R-:W-:Y:S01]  /*e950*/  FADD.FTZ R13, R10, R13 ;  /* 0x0000000d0a0d7221 */ /* 0x000fe20000010000 */
[----:B------:R-:W-:-:S03]  /*e960*/  FMUL.FTZ R10, R4, R12 ;  /* 0x0000000c040a7220 */ /* 0x000fc60000410000 */
[----:B------:R-:W-:Y:S01]  /*e970*/  FADD.FTZ R13, R14, R13 ;  /* 0x0000000d0e0d7221 */ /* 0x000fe20000010000 */
[----:B---3--:R-:W-:Y:S01]  /*e980*/  FFMA.FTZ R15, R19, R14, R15 ;  /* 0x0000000e130f7223 */ /* 0x008fe2000001000f */
[----:B------:R-:W-:Y:S02]  /*e990*/  FMUL.FTZ R14, R5, R32 ;  /* 0x00000020050e7220 */ /* 0x000fe40000410000 */
[----:B------:R-:W-:Y:S01]  /*e9a0*/  FADD.FTZ R13, R13, R10 ;  /* 0x0000000a0d0d7221 */ /* 0x000fe20000010000 */
[----:B----4-:R-:W-:Y:S01]  /*e9b0*/  FFMA.FTZ R15, R22, R10, R15 ;  /* 0x0000000a160f7223 */ /* 0x010fe2000001000f */
[----:B------:R-:W-:Y:S02]  /*e9c0*/  FMUL.FTZ R10, R4, R30 ;  /* 0x0000001e040a7220 */ /* 0x000fe40000410000 */
[----:B------:R-:W-:Y:S01]  /*e9d0*/  FADD.FTZ R13, R14, R13 ;  /* 0x0000000d0e0d7221 */ /* 0x000fe20000010000 */
[----:B------:R-:W-:Y:S01]  /*e9e0*/  FFMA.FTZ R15, R9, R14, R15 ;  /* 0x0000000e090f7223 */ /* 0x000fe2000001000f */
[----:B------:R-:W-:Y:S01]  /*e9f0*/  FFMA.FTZ R17, R22, R12, R17 ;  /* 0x0000000c16117223 */ /* 0x000fe20000010011 */
[----:B------:R-:W-:Y:S01]  /*ea00*/  FMUL.FTZ R12, R5, R28 ;  /* 0x0000001c050c7220 */ /* 0x000fe20000410000 */
[----:B------:R-:W-:Y:S01]  /*ea10*/  FADD.FTZ R13, R13, R10 ;  /* 0x0000000a0d0d7221 */ /* 0x000fe20000010000 */
[----:B------:R-:W-:Y:S01]  /*ea20*/  FFMA.FTZ R15, R8, R10, R15 ;  /* 0x0000000a080f7223 */ /* 0x000fe2000001000f */
[----:B------:R-:W-:Y:S01]  /*ea30*/  FFMA.FTZ R11, R19, R33, R20 ;  /* 0x00000021130b7223 */ /* 0x000fe20000010014 */
[----:B------:R-:W-:Y:S01]  /*ea40*/  FMUL.FTZ R10, R4, R26 ;  /* 0x0000001a040a7220 */ /* 0x000fe20000410000 */
[----:B------:R-:W-:Y:S01]  /*ea50*/  FADD.FTZ R13, R12, R13 ;  /* 0x0000000d0c0d7221 */ /* 0x000fe20000010000 */
[----:B------:R-:W-:Y:S01]  /*ea60*/  FFMA.FTZ R15, R7, R12, R15 ;  /* 0x0000000c070f7223 */ /* 0x000fe2000001000f */
[----:B------:R-:W-:Y:S01]  /*ea70*/  FFMA.FTZ R11, R9, R32, R11 ;  /* 0x00000020090b7223 */ /* 0x000fe2000001000b */
[----:B------:R-:W-:Y:S01]  /*ea80*/  FFMA.FTZ R17, R8, R30, R17 ;  /* 0x0000001e08117223 */ /* 0x000fe20000010011 */
[----:B------:R-:W-:Y:S01]  /*ea90*/  FADD.FTZ R12, R13, R10 ;  /* 0x0000000a0d0c7221 */ /* 0x000fe20000010000 */
[----:B------:R-:W-:Y:S01]  /*eaa0*/  FFMA.FTZ R24, R6, R10, R15 ;  /* 0x0000000a06187223 */ /* 0x000fe2000001000f */
[----:B------:R-:W-:Y:S01]  /*eab0*/  FFMA.FTZ R10, R7, R28, R11 ;  /* 0x0000001c070a7223 */ /* 0x000fe2000001000b */
[----:B------:R0:W5:Y:S02]  /*eac0*/  LDL.LU R9, [R1+0x3c4] ;  /* 0x0003c40001097983 */ /* 0x0001640000300800 */
[----:B------:R-:W-:Y:S01]  /*ead0*/  FFMA.FTZ R24, R0, R21, R24 ;  /* 0x0000001500187223 */ /* 0x000fe20000010018 */
[----:B------:R-:W-:Y:S01]  /*eae0*/  FADD.FTZ R21, R21, R12 ;  /* 0x0000000c15157221 */ /* 0x000fe20000010000 */
[----:B------:R-:W-:Y:S01]  /*eaf0*/  FFMA.FTZ R12, R6, R26, R17 ;  /* 0x0000001a060c7223 */ /* 0x000fe20000010011 */
[----:B------:R-:W-:Y:S01]  /*eb00*/  FFMA.FTZ R13, R0, R25, R10 ;  /* 0x00000019000d7223 */ /* 0x000fe2000001000a */
[----:B------:R0:W5:Y:S04]  /*eb10*/  LDL.LU R8, [R1+0x3c0] ;  /* 0x0003c00001087983 */ /* 0x0001680000300800 */
[----:B------:R0:W5:Y:S04]  /*eb20*/  LDL.LU R7, [R1+0x3bc] ;  /* 0x0003bc0001077983 */ /* 0x0001680000300800 */
[----:B------:R0:W5:Y:S04]  /*eb30*/  LDL.LU R6, [R1+0x3b8] ;  /* 0x0003b80001067983 */ /* 0x0001680000300800 */
[----:B------:R0:W5:Y:S01]  /*eb40*/  LDL.LU R0, [R1+0x3b4] ;  /* 0x0003b40001007983 */ /* 0x0001620000300800 */
[----:B------:R-:W-:-:S04]  /*eb50*/  FADD.FTZ R16, R16, R37 ;  /* 0x0000002510107221 */ /* 0x000fc80000010000 */
[----:B------:R-:W-:-:S04]  /*eb60*/  FADD.FTZ R16, R16, R35 ;  /* 0x0000002310107221 */ /* 0x000fc80000010000 */
[----:B------:R-:W-:-:S04]  /*eb70*/  FADD.FTZ R16, R16, R31 ;  /* 0x0000001f10107221 */ /* 0x000fc80000010000 */
[----:B------:R-:W-:-:S04]  /*eb80*/  FADD.FTZ R16, R16, R34 ;  /* 0x0000002210107221 */ /* 0x000fc80000010000 */
[----:B------:R-:W-:-:S04]  /*eb90*/  FADD.FTZ R16, R16, R29 ;  /* 0x0000001d10107221 */ /* 0x000fc80000010000 */
[----:B------:R-:W-:-:S04]  /*eba0*/  FADD.FTZ R16, R16, R27 ;  /* 0x0000001b10107221 */ /* 0x000fc80000010000 */
[----:B------:R-:W-:-:S04]  /*ebb0*/  FADD.FTZ R33, R16, R33 ;  /* 0x0000002110217221 */ /* 0x000fc80000010000 */
[----:B------:R-:W-:Y:S01]  /*ebc0*/  FADD.FTZ R33, R33, R32 ;  /* 0x0000002021217221 */ /* 0x000fe20000010000 */
[----:B------:R-:W-:-:S03]  /*ebd0*/  FADD.FTZ R39, R39, R30 ;  /* 0x0000001e27277221 */ /* 0x000fc60000010000 */
[----:B------:R-:W-:Y:S01]  /*ebe0*/  FADD.FTZ R28, R33, R28 ;  /* 0x0000001c211c7221 */ /* 0x000fe20000010000 */
[----:B------:R-:W-:-:S03]  /*ebf0*/  FADD.FTZ R14, R39, R26 ;  /* 0x0000001a270e7221 */ /* 0x000fc60000010000 */
[----:B0-----:R-:W-:-:S07]  /*ec00*/  FADD.FTZ R15, R28, R25 ;  /* 0x000000191c0f7221 */ /* 0x001fce0000010000 */
.L_x_133:
[----:B------:R-:W0:Y:S01]  /*ec10*/  S2R R16, SR_LANEID ;  /* 0x0000000000107919 */ /* 0x000e220000000000 */
[----:B------:R-:W1:Y:S01]  /*ec20*/  S2UR UR7, SR_CgaCtaId ;  /* 0x00000000000779c3 */ /* 0x000e620000008800 */
[----:B------:R-:W-:Y:S01]  /*ec30*/  UMOV UR6, 0x400 ;  /* 0x0000040000067882 */ /* 0x000fe20000000000 */
[----:B------:R-:W2:Y:S01]  /*ec40*/  LDCU UR9, c[0x0][0x374] ;  /* 0x00006e80ff0977ac */ /* 0x000ea20008000800 */
[----:B------:R-:W3:Y:S01]  /*ec50*/  SHFL.DOWN PT, R10, R24, 0x1, 0x1f ;  /* 0x08201f00180a7f89 */ /* 0x000ee200000e0000 */
[----:B------:R-:W-:Y:S01]  /*ec60*/  BSSY.RECONVERGENT B0, `(.L_x_134) ;  /* 0x000002a000007945 */ /* 0x000fe20003800200 */
[----:B------:R-:W-:Y:S02]  /*ec70*/  UIADD3 UR5, UPT, UPT, UR6, 0xd0, URZ ;  /* 0x000000d006057890 */ /* 0x000fe4000fffe0ff */
[----:B------:R-:W4:Y:S01]  /*ec80*/  SHFL.DOWN PT, R11, R21, 0x1, 0x1f ;  /* 0x08201f00150b7f89 */ /* 0x000f2200000e0000 */
[----:B------:R-:W0:Y:S01]  /*ec90*/  LDCU UR12, c[0x0][0x370] ;  /* 0x00006e00ff0c77ac */ /* 0x000e220008000800 */
[----:B------:R-:W2:Y:S01]  /*eca0*/  S2R R45, SR_TID.X ;  /* 0x00000000002d7919 */ /* 0x000ea20000002100 */
[----:B-1----:R-:W-:Y:S01]  /*ecb0*/  ULEA UR5, UR7, UR5, 0x18 ;  /* 0x0000000507057291 */ /* 0x002fe2000f8ec0ff */
[----:B0-----:R-:W-:-:S02]  /*ecc0*/  ISETP.GT.AND P0, PT, R16, 0x1e, PT ;  /* 0x0000001e1000780c */ /* 0x001fc40003f04270 */
[C---:B------:R-:W-:Y:S02]  /*ecd0*/  ISETP.GT.AND P2, PT, R16.reuse, 0xf, PT ;  /* 0x0000000f1000780c */ /* 0x040fe40003f44270 */
[----:B------:R-:W-:Y:S02]  /*ece0*/  ISETP.GT.AND P1, PT, R16, 0x17, PT ;  /* 0x000000171000780c */ /* 0x000fe40003f24270 */
[----:B--2---:R-:W-:-:S07]  /*ecf0*/  LEA R44, R45, UR5, 0x4 ;  /* 0x000000052d2c7c11 */ /* 0x004fce000f8e20ff */
[----:B---3--:R-:W-:Y:S01]  /*ed00*/  @!P0 FADD.FTZ R24, R10, R24 ;  /* 0x000000180a188221 */ /* 0x008fe20000010000 */
[----:B----4-:R-:W-:Y:S01]  /*ed10*/  @!P0 FADD.FTZ R21, R11, R21 ;  /* 0x000000150b158221 */ /* 0x010fe20000010000 */
[----:B------:R-:W-:Y:S01]  /*ed20*/  ISETP.GT.AND P0, PT, R16, 0x1d, PT ;  /* 0x0000001d1000780c */ /* 0x000fe20003f04270 */
[----:B------:R-:W-:Y:S01]  /*ed30*/  STS.128 [R44], R12 ;  /* 0x0000000c2c007388 */ /* 0x000fe20000000c00 */
[----:B------:R-:W-:-:S03]  /*ed40*/  ISETP.GT.U32.AND P3, PT, R45, 0x4f, PT ;  /* 0x0000004f2d00780c */ /* 0x000fc60003f64070 */
[----:B------:R-:W0:Y:S04]  /*ed50*/  SHFL.DOWN PT, R10, R24, 0x2, 0x1f ;  /* 0x08401f00180a7f89 */ /* 0x000e2800000e0000 */
[----:B------:R-:W1:Y:S04]  /*ed60*/  SHFL.DOWN PT, R11, R21, 0x2, 0x1f ;  /* 0x08401f00150b7f89 */ /* 0x000e6800000e0000 */
[----:B0-----:R-:W-:Y:S01]  /*ed70*/  @!P0 FADD.FTZ R24, R24, R10 ;  /* 0x0000000a18188221 */ /* 0x001fe20000010000 */
[----:B-1----:R-:W-:-:S04]  /*ed80*/  @!P0 FADD.FTZ R21, R21, R11 ;  /* 0x0000000b15158221 */ /* 0x002fc80000010000 */
[----:B------:R-:W0:Y:S01]  /*ed90*/  SHFL.DOWN PT, R10, R24, 0x4, 0x1f ;  /* 0x08801f00180a7f89 */ /* 0x000e2200000e0000 */
[----:B------:R-:W-:-:S03]  /*eda0*/  ISETP.GT.AND P0, PT, R16, 0x1b, PT ;  /* 0x0000001b1000780c */ /* 0x000fc60003f04270 */
[----:B------:R-:W1:Y:S10]  /*edb0*/  SHFL.DOWN PT, R11, R21, 0x4, 0x1f ;  /* 0x08801f00150b7f89 */ /* 0x000e7400000e0000 */
[----:B0-----:R-:W-:Y:S01]  /*edc0*/  @!P0 FADD.FTZ R24, R24, R10 ;  /* 0x0000000a18188221 */ /* 0x001fe20000010000 */
[----:B-1----:R-:W-:-:S04]  /*edd0*/  @!P0 FADD.FTZ R21, R21, R11 ;  /* 0x0000000b15158221 */ /* 0x002fc80000010000 */
[----:B------:R-:W0:Y:S01]  /*ede0*/  SHFL.DOWN PT, R10, R24, 0x8, 0x1f ;  /* 0x09001f00180a7f89 */ /* 0x000e2200000e0000 */
[----:B------:R-:W-:-:S03]  /*edf0*/  ISETP.NE.AND P0, PT, R45, RZ, PT ;  /* 0x000000ff2d00720c */ /* 0x000fc60003f05270 */
        /* <DEDUP_REMOVED lines=16> */
.L_x_135:
[----:B------:R-:W-:Y:S05]  /*ef00*/  BSYNC.RECONVERGENT B0 ;  /* 0x0000000000007941 */ /* 0x000fea0003800200 */
.L_x_134:
[----:B------:R-:W-:Y:S06]  /*ef10*/  BAR.SYNC.DEFER_BLOCKING 0x0 ;  /* 0x0000000000007b1d */ /* 0x000fec0000010000 */
[----:B------:R-:W-:Y:S04]  /*ef20*/  BSSY.RECONVERGENT B0, `(.L_x_136) ;  /* 0x0000033000007945 */ /* 0x000fe80003800200 */
[----:B------:R-:W-:Y:S05]  /*ef30*/  @P0 BRA `(.L_x_137) ;  /* 0x0000000000c40947 */ /* 0x000fea0003800000 */
[----:B------:R-:W-:-:S09]  /*ef40*/  ULEA UR5, UR7, UR6, 0x18 ;  /* 0x0000000607057291 */ /* 0x000fd2000f8ec0ff */
[----:B------:R-:W4:Y:S04]  /*ef50*/  LDS.128 R28, [UR5+0x20] ;  /* 0x00002005ff1c7984 */ /* 0x000f280008000c00 */
[----:B-1----:R-:W1:Y:S04]  /*ef60*/  LDS.128 R20, [UR5+0x30] ;  /* 0x00003005ff147984 */ /* 0x002e680008000c00 */
[----:B------:R-:W1:Y:S04]  /*ef70*/  LDS.128 R24, [UR5+0x40] ;  /* 0x00004005ff187984 */ /* 0x000e680008000c00 */
[----:B------:R-:W1:Y:S04]  /*ef80*/  LDS.128 R36, [UR5+0x50] ;  /* 0x00005005ff247984 */ /* 0x000e680008000c00 */
[----:B------:R-:W1:Y:S04]  /*ef90*/  LDS.128 R32, [UR5+0x60] ;  /* 0x00006005ff207984 */ /* 0x000e680008000c00 */
[----:B--23--:R-:W2:Y:S01]  /*efa0*/  LDS.128 R16, [UR5+0x70] ;  /* 0x00007005ff107984 */ /* 0x00cea20008000c00 */
[----:B----4-:R-:W-:Y:S01]  /*efb0*/  FADD.FTZ R41, R10, R28 ;  /* 0x0000001c0a297221 */ /* 0x010fe20000010000 */
[----:B0-----:R-:W-:-:S03]  /*efc0*/  FADD.FTZ R10, R11, R29 ;  /* 0x0000001d0b0a7221 */ /* 0x001fc60000010000 */
        /* <DEDUP_REMOVED lines=8> */
[----:B------:R-:W-:Y:S01]  /*f050*/  FADD.FTZ R41, R41, R24 ;  /* 0x0000001829297221 */ /* 0x000fe20000010000 */
[----:B------:R-:W-:-:S03]  /*f060*/  FADD.FTZ R10, R10, R25 ;  /* 0x000000190a0a7221 */ /* 0x000fc60000010000 */
[----:B------:R-:W-:Y:S01]  /*f070*/  FADD.FTZ R41, R41, R26 ;  /* 0x0000001a29297221 */ /* 0x000fe20000010000 */
[----:B------:R-:W-:Y:S02]  /*f080*/  FADD.FTZ R10, R10, R27 ;  /* 0x0000001b0a0a7221 */ /* 0x000fe40000010000 */
[----:B------:R-:W3:Y:S01]  /*f090*/  LDS.128 R24, [UR5+0xa0] ;  /* 0x0000a005ff187984 */ /* 0x000ee20008000c00 */
[----:B------:R-:W-:Y:S01]  /*f0a0*/  FADD.FTZ R41, R41, R36 ;  /* 0x0000002429297221 */ /* 0x000fe20000010000 */
[----:B------:R-:W-:-:S03]  /*f0b0*/  FADD.FTZ R10, R10, R37 ;  /* 0x000000250a0a7221 */ /* 0x000fc60000010000 */
[----:B------:R-:W-:Y:S01]  /*f0c0*/  FADD.FTZ R41, R41, R38 ;  /* 0x0000002629297221 */ /* 0x000fe20000010000 */
[----:B------:R-:W-:Y:S02]  /*f0d0*/  FADD.FTZ R36, R10, R39 ;  /* 0x000000270a247221 */ /* 0x000fe40000010000 */
[----:B------:R-:W4:Y:S01]  /*f0e0*/  LDS.64 R10, [UR5+0xb0] ;  /* 0x0000b005ff0a7984 */ /* 0x000f220008000a00 */
[----:B------:R-:W-:Y:S01]  /*f0f0*/  FADD.FTZ R41, R41, R32 ;  /* 0x0000002029297221 */ /* 0x000fe20000010000 */
[----:B------:R-:W-:-:S03]  /*f100*/  FADD.FTZ R36, R36, R33 ;  /* 0x0000002124247221 */ /* 0x000fc60000010000 */
[----:B------:R-:W-:Y:S01]  /*f110*/  FADD.FTZ R41, R41, R34 ;  /* 0x0000002229297221 */ /* 0x000fe20000010000 */
[----:B------:R-:W-:-:S03]  /*f120*/  FADD.FTZ R36, R36, R35 ;  /* 0x0000002324247221 */ /* 0x000fc60000010000 */
[----:B--2---:R-:W-:Y:S01]  /*f130*/  FADD.FTZ R41, R41, R16 ;  /* 0x0000001029297221 */ /* 0x004fe20000010000 */
[----:B------:R-:W-:-:S03]  /*f140*/  FADD.FTZ R36, R36, R17 ;  /* 0x0000001124247221 */ /* 0x000fc60000010000 */
[----:B------:R-:W-:Y:S01]  /*f150*/  FADD.FTZ R41, R41, R18 ;  /* 0x0000001229297221 */ /* 0x000fe20000010000 */
[----:B------:R-:W-:-:S03]  /*f160*/  FADD.FTZ R36, R36, R19 ;  /* 0x0000001324247221 */ /* 0x000fc60000010000 */
[----:B0-----:R-:W-:Y:S01]  /*f170*/  FADD.FTZ R41, R41, R28 ;  /* 0x0000001c29297221 */ /* 0x001fe20000010000 */
[----:B------:R-:W-:-:S03]  /*f180*/  FADD.FTZ R36, R36, R29 ;  /* 0x0000001d24247221 */ /* 0x000fc60000010000 */
[----:B------:R-:W-:Y:S01]  /*f190*/  FADD.FTZ R41, R41, R30 ;  /* 0x0000001e29297221 */ /* 0x000fe20000010000 */
[----:B------:R-:W-:-:S03]  /*f1a0*/  FADD.FTZ R36, R36, R31 ;  /* 0x0000001f24247221 */ /* 0x000fc60000010000 */
[----:B-1----:R-:W-:Y:S01]  /*f1b0*/  FADD.FTZ R41, R41, R20 ;  /* 0x0000001429297221 */ /* 0x002fe20000010000 */
[----:B------:R-:W-:-:S03]  /*f1c0*/  FADD.FTZ R36, R36, R21 ;  /* 0x0000001524247221 */ /* 0x000fc60000010000 */
[----:B------:R-:W-:Y:S01]  /*f1d0*/  FADD.FTZ R41, R41, R22 ;  /* 0x0000001629297221 */ /* 0x000fe20000010000 */
[----:B------:R-:W-:-:S03]  /*f1e0*/  FADD.FTZ R36, R36, R23 ;  /* 0x0000001724247221 */ /* 0x000fc60000010000 */
[----:B---3--:R-:W-:Y:S01]  /*f1f0*/  FADD.FTZ R41, R41, R24 ;  /* 0x0000001829297221 */ /* 0x008fe20000010000 */
[----:B------:R-:W-:-:S03]  /*f200*/  FADD.FTZ R36, R36, R25 ;  /* 0x0000001924247221 */ /* 0x000fc60000010000 */
[----:B------:R-:W-:Y:S01]  /*f210*/  FADD.FTZ R41, R41, R26 ;  /* 0x0000001a29297221 */ /* 0x000fe20000010000 */
[----:B------:R-:W-:-:S03]  /*f220*/  FADD.FTZ R36, R36, R27 ;  /* 0x0000001b24247221 */ /* 0x000fc60000010000 */
[----:B----4-:R-:W-:Y:S01]  /*f230*/  FADD.FTZ R10, R41, R10 ;  /* 0x0000000a290a7221 */ /* 0x010fe20000010000 */
[----:B------:R-:W-:-:S07]  /*f240*/  FADD.FTZ R11, R36, R11 ;  /* 0x0000000b240b7221 */ /* 0x000fce0000010000 */
.L_x_137:
[----:B------:R-:W-:Y:S05]  /*f250*/  BSYNC.RECONVERGENT B0 ;  /* 0x0000000000007941 */ /* 0x000fea0003800200 */
.L_x_136:
[----:B------:R-:W-:Y:S06]  /*f260*/  BAR.SYNC.DEFER_BLOCKING 0x0 ;  /* 0x0000000000007b1d */ /* 0x000fec0000010000 */
[----:B------:R-:W-:Y:S04]  /*f270*/  BSSY.RECONVERGENT B0, `(.L_x_138) ;  /* 0x0000025000007945 */ /* 0x000fe80003800200 */
[----:B------:R-:W-:Y:S05]  /*f280*/  @P3 BRA `(.L_x_139) ;  /* 0x00000000008c3947 */ /* 0x000fea0003800000 */
[----:B------:R-:W4:Y:S04]  /*f290*/  LDS.128 R40, [R44+0x500] ;  /* 0x000500002c287984 */ /* 0x000f280000000c00 */
[----:B------:R-:W0:Y:S04]  /*f2a0*/  LDS.128 R36, [R44+0xa00] ;  /* 0x000a00002c247984 */ /* 0x000e280000000c00 */
[----:B------:R-:W0:Y:S04]  /*f2b0*/  LDS.128 R32, [R44+0xf00] ;  /* 0x000f00002c207984 */ /* 0x000e280000000c00 */
[----:B--23--:R-:W2:Y:S04]  /*f2c0*/  LDS.128 R16, [R44+0x1400] ;  /* 0x001400002c107984 */ /* 0x00cea80000000c00 */
[----:B-1----:R-:W1:Y:S04]  /*f2d0*/  LDS.128 R20, [R44+0x1900] ;  /* 0x001900002c147984 */ /* 0x002e680000000c00 */
[----:B------:R-:W3:Y:S04]  /*f2e0*/  LDS.128 R24, [R44+0x1e00] ;  /* 0x001e00002c187984 */ /* 0x000ee80000000c00 */
[----:B------:R-:W3:Y:S01]  /*f2f0*/  LDS.128 R28, [R44+0x2300] ;  /* 0x002300002c1c7984 */ /* 0x000ee20000000c00 */
[----:B----4-:R-:W-:Y:S01]  /*f300*/  FADD.FTZ R40, R12, R40 ;  /* 0x000000280c287221 */ /* 0x010fe20000010000 */
[----:B------:R-:W-:Y:S01]  /*f310*/  FADD.FTZ R12, R13, R41 ;  /* 0x000000290d0c7221 */ /* 0x000fe20000010000 */
[----:B------:R-:W-:Y:S01]  /*f320*/  FADD.FTZ R13, R14, R42 ;  /* 0x0000002a0e0d7221 */ /* 0x000fe20000010000 */
[----:B------:R-:W-:Y:S01]  /*f330*/  FADD.FTZ R14, R15, R43 ;  /* 0x0000002b0f0e7221 */ /* 0x000fe20000010000 */
[----:B0-----:R-:W-:Y:S01]  /*f340*/  FADD.FTZ R15, R40, R36 ;  /* 0x00000024280f7221 */ /* 0x001fe20000010000 */
[----:B------:R-:W-:Y:S01]  /*f350*/  FADD.FTZ R12, R12, R37 ;  /* 0x000000250c0c7221 */ /* 0x000fe20000010000 */
[----:B------:R-:W-:Y:S01]  /*f360*/  FADD.FTZ R13, R13, R38 ;  /* 0x000000260d0d7221 */ /* 0x000fe20000010000 */
[----:B------:R-:W-:Y:S01]  /*f370*/  FADD.FTZ R14, R14, R39 ;  /* 0x000000270e0e7221 */ /* 0x000fe20000010000 */
[----:B------:R-:W-:Y:S01]  /*f380*/  FADD.FTZ R15, R15, R32 ;  /* 0x000000200f0f7221 */ /* 0x000fe20000010000 */
[----:B------:R-:W-:Y:S01]  /*f390*/  FADD.FTZ R12, R12, R33 ;  /* 0x000000210c0c7221 */ /* 0x000fe20000010000 */
[----:B------:R-:W-:Y:S01]  /*f3a0*/  FADD.FTZ R13, R13, R34 ;  /* 0x000000220d0d7221 */ /* 0x000fe20000010000 */
[----:B------:R-:W-:Y:S01]  /*f3b0*/  FADD.FTZ R14, R14, R35 ;  /* 0x000000230e0e7221 */ /* 0x000fe20000010000 */
[----:B--2---:R-:W-:Y:S01]  /*f3c0*/  FADD.FTZ R15, R15, R16 ;  /* 0x000000100f0f7221 */ /* 0x004fe20000010000 */
[----:B------:R-:W-:Y:S01]  /*f3d0*/  FADD.FTZ R12, R12, R17 ;  /* 0x000000110c0c7221 */ /* 0x000fe20000010000 */
        /* <DEDUP_REMOVED lines=9> */
[----:B------:R-:W-:Y:S01]  /*f470*/  FADD.FTZ R18, R14, R27 ;  /* 0x0000001b0e127221 */ /* 0x000fe20000010000 */
[----:B------:R-:W-:Y:S01]  /*f480*/  FADD.FTZ R12, R15, R28 ;  /* 0x0000001c0f0c7221 */ /* 0x000fe20000010000 */
[----:B------:R-:W-:Y:S01]  /*f490*/  FADD.FTZ R13, R16, R29 ;  /* 0x0000001d100d7221 */ /* 0x000fe20000010000 */
[----:B------:R-:W-:Y:S01]  /*f4a0*/  FADD.FTZ R14, R17, R30 ;  /* 0x0000001e110e7221 */ /* 0x000fe20000010000 */
[----:B------:R-:W-:-:S07]  /*f4b0*/  FADD.FTZ R15, R18, R31 ;  /* 0x0000001f120f7221 */ /* 0x000fce0000010000 */
.L_x_139:
[----:B------:R-:W-:Y:S05]  /*f4c0*/  BSYNC.RECONVERGENT B0 ;  /* 0x0000000000007941 */ /* 0x000fea0003800200 */
.L_x_138:
[----:B------:R-:W-:Y:S04]  /*f4d0*/  BSSY.RECONVERGENT B0, `(.L_x_140) ;  /* 0x000001e000007945 */ /* 0x000fe80003800200 */
[----:B------:R-:W-:Y:S05]  /*f4e0*/  @P3 BRA `(.L_x_141) ;  /* 0x0000000000703947 */ /* 0x000fea0003800000 */
[----:B--2---:R-:W1:Y:S01]  /*f4f0*/  LDC.64 R18, c[0x0][0x3f8] ;  /* 0x0000fe00ff127b82 */ /* 0x004e620000000a00 */
[----:B------:R-:W-:-:S05]  /*f500*/  MOV R22, UR13 ;  /* 0x0000000d00167c02 */ /* 0x000fca0008000f00 */
[----:B------:R-:W-:Y:S02]  /*f510*/  IMAD R23, R22, 0x50, R45 ;  /* 0x0000005016177824 */ /* 0x000fe400078e022d */
[----:B---3--:R-:W2:Y:S01]  /*f520*/  LDC.64 R16, c[0x0][0x3d8] ;  /* 0x0000f600ff107b82 */ /* 0x008ea20000000a00 */
[----:B-1----:R-:W-:Y:S01]  /*f530*/  IMAD.WIDE.U32 R20, R18, 0x3, RZ ;  /* 0x0000000312147825 */ /* 0x002fe200078e00ff */
[C---:B------:R-:W-:Y:S02]  /*f540*/  LEA R25, R19.reuse, R19, 0x1 ;  /* 0x0000001313197211 */ /* 0x040fe400078e08ff */
[----:B------:R-:W-:Y:S02]  /*f550*/  LEA.HI R27, P1, R19, R18, RZ, 0x1 ;  /* 0x00000012131b7211 */ /* 0x000fe400078308ff */
[----:B------:R-:W-:Y:S02]  /*f560*/  IADD3 R25, PT, PT, R21, R25, RZ ;  /* 0x0000001915197210 */ /* 0x000fe40007ffe0ff */
[----:B------:R-:W-:Y:S01]  /*f570*/  IADD3.X R22, PT, PT, RZ, R19, RZ, P1, !PT ;  /* 0x00000013ff167210 */ /* 0x000fe20000ffe4ff */
[----:B--2---:R-:W-:Y:S01]  /*f580*/  IMAD.WIDE R16, R23, 0x4, R16 ;  /* 0x0000000417107825 */ /* 0x004fe200078e0210 */
[----:B------:R-:W-:-:S02]  /*f590*/  LEA.HI R24, P1, R25, R20, RZ, 0x1 ;  /* 0x0000001419187211 */ /* 0x000fc400078308ff */
[----:B------:R-:W-:Y:S02]  /*f5a0*/  SHF.L.U32 R21, R27, 0x1, RZ ;  /* 0x000000011b157819 */ /* 0x000fe400000006ff */
[----:B------:R-:W-:Y:S01]  /*f5b0*/  SHF.L.U32 R23, R24, 0x1, RZ ;  /* 0x0000000118177819 */ /* 0x000fe200000006ff */
[----:B------:R4:W-:Y:S01]  /*f5c0*/  REDG.E.ADD.F32.FTZ.RN.STRONG.GPU desc[UR10][R16.64], R12 ;  /* 0x0000000c100079a6 */ /* 0x0009e2000c12f30a */
[----:B------:R-:W-:Y:S02]  /*f5d0*/  LOP3.LUT R21, R21, 0xfffffffc, RZ, 0xc0, !PT ;  /* 0xfffffffc15157812 */ /* 0x000fe400078ec0ff */
[----:B------:R-:W-:Y:S02]  /*f5e0*/  LEA R20, P2, R18, R16, 0x2 ;  /* 0x0000001012147211 */ /* 0x000fe400078410ff */
[----:B------:R-:W-:Y:S02]  /*f5f0*/  IADD3.X R25, PT, PT, RZ, R25, RZ, P1, !PT ;  /* 0x00000019ff197210 */ /* 0x000fe40000ffe4ff */
[----:B------:R-:W-:-:S02]  /*f600*/  LOP3.LUT R23, R23, 0xfffffffc, RZ, 0xc0, !PT ;  /* 0xfffffffc17177812 */ /* 0x000fc400078ec0ff */
[----:B------:R-:W-:Y:S02]  /*f610*/  SHF.L.U64.HI R27, R27, 0x1, R22 ;  /* 0x000000011b1b7819 */ /* 0x000fe40000010216 */
[----:B------:R-:W-:Y:S02]  /*f620*/  IADD3 R22, P1, PT, R16, R21, RZ ;  /* 0x0000001510167210 */ /* 0x000fe40007f3e0ff */
[----:B------:R-:W-:Y:S02]  /*f630*/  LEA.HI.X R21, R18, R17, R19, 0x2, P2 ;  /* 0x0000001112157211 */ /* 0x000fe400010f1413 */
[----:B------:R-:W-:Y:S02]  /*f640*/  SHF.L.U64.HI R19, R24, 0x1, R25 ;  /* 0x0000000118137819 */ /* 0x000fe40000010219 */
[----:B------:R-:W-:Y:S02]  /*f650*/  IADD3 R18, P2, PT, R16, R23, RZ ;  /* 0x0000001710127210 */ /* 0x000fe40007f5e0ff */
[----:B------:R-:W-:-:S02]  /*f660*/  IADD3.X R23, PT, PT, R17, R27, RZ, P1, !PT ;  /* 0x0000001b11177210 */ /* 0x000fc40000ffe4ff */
[----:B------:R-:W-:-:S03]  /*f670*/  IADD3.X R19, PT, PT, R17, R19, RZ, P2, !PT ;  /* 0x0000001311137210 */ /* 0x000fc600017fe4ff */
[----:B------:R4:W-:Y:S04]  /*f680*/  REDG.E.ADD.F32.FTZ.RN.STRONG.GPU desc[UR10][R22.64], R13 ;  /* 0x0000000d160079a6 */ /* 0x0009e8000c12f30a */
[----:B------:R4:W-:Y:S04]  /*f690*/  REDG.E.ADD.F32.FTZ.RN.STRONG.GPU desc[UR10][R20.64], R14 ;  /* 0x0000000e140079a6 */ /* 0x0009e8000c12f30a */
[----:B------:R4:W-:Y:S02]  /*f6a0*/  REDG.E.ADD.F32.FTZ.RN.STRONG.GPU desc[UR10][R18.64], R15 ;  /* 0x0000000f120079a6 */ /* 0x0009e4000c12f30a */
.L_x_141:
[----:B------:R-:W-:Y:S05]  /*f6b0*/  BSYNC.RECONVERGENT B0 ;  /* 0x0000000000007941 */ /* 0x000fea0003800200 */
.L_x_140:
[----:B------:R-:W-:-:S09]  /*f6c0*/  UISETP.GE.U32.AND UP0, UPT, UR12, 0x2, UPT ;  /* 0x000000020c00788c */ /* 0x000fd2000bf06070 */
[----:B------:R-:W-:Y:S05]  /*f6d0*/  BRA.U !UP0, `(.L_x_142) ;  /* 0x0000000d08787547 */ /* 0x000fea000b800000 */
[----:B----4-:R-:W4:Y:S01]  /*f6e0*/  LDC.64 R14, c[0x0][0x3d0] ;  /* 0x0000f400ff0e7b82 */ /* 0x010f220000000a00 */
[----:B------:R-:W-:Y:S01]  /*f6f0*/  ULOP3.LUT UR5, UR4, 0x1, URZ, 0xc0, !UPT ;  /* 0x0000000104057892 */ /* 0x000fe2000f8ec0ff */
[----:B------:R-:W-:Y:S03]  /*f700*/  BSSY.RECONVERGENT B0, `(.L_x_143) ;  /* 0x0000023000007945 */ /* 0x000fe60003800200 */
[----:B------:R-:W-:-:S03]  /*f710*/  UIMAD UR6, UR5, UR9, URZ ;  /* 0x00000009050672a4 */ /* 0x000fc6000f8e02ff */
[----:B------:R-:W0:Y:S01]  /*f720*/  S2UR UR29, SR_CTAID.X ;  /* 0x00000000001d79c3 */ /* 0x000e220000002500 */
[----:B------:R-:W-:-:S04]  /*f730*/  UIMAD UR5, UR6, UR12, URZ ;  /* 0x0000000c060572a4 */ /* 0x000fc8000f8e02ff */
[----:B------:R-:W-:-:S03]  /*f740*/  USHF.L.U32 UR5, UR5, 0x1, URZ ;  /* 0x0000000105057899 */ /* 0x000fc600080006ff */
[----:B------:R-:W0:Y:S03]  /*f750*/  S2UR UR14, SR_CTAID.Y ;  /* 0x00000000000e79c3 */ /* 0x000e260000002600 */
[----:B------:R-:W-:-:S05]  /*f760*/  MOV R13, UR5 ;  /* 0x00000005000d7c02 */ /* 0x000fca0008000f00 */
[----:B----4-:R-:W-:Y:S01]  /*f770*/  IMAD.WIDE R14, R13, 0x4, R14 ;  /* 0x000000040d0e7825 */ /* 0x010fe200078e020e */
[----:B0-----:R-:W-:Y:S06]  /*f780*/  @P0 BRA `(.L_x_144) ;  /* 0x0000000000680947 */ /* 0x001fec0003800000 */
[----:B------:R-:W0:Y:S01]  /*f790*/  LDC.64 R12, c[0x0][0x3c8] ;  /* 0x0000f200ff0c7b82 */ /* 0x000e220000000a00 */
[----:B------:R-:W-:Y:S02]  /*f7a0*/  UIADD3 UR7, UPT, UPT, UR6, UR14, URZ ;  /* 0x0000000e06077290 */ /* 0x000fe4000fffe0ff */
[----:B------:R-:W-:Y:S02]  /*f7b0*/  UIMAD UR13, UR29, UR9, UR14 ;  /* 0x000000091d0d72a4 */ /* 0x000fe4000f8e020e */
[----:B------:R-:W-:Y:S02]  /*f7c0*/  ULOP3.LUT UP0, UR5, UR4, 0x2, URZ, 0xc0, !UPT ;  /* 0x0000000204057892 */ /* 0x000fe4000f80c0ff */
[----:B--2---:R-:W-:Y:S02]  /*f7d0*/  MOV R19, UR7 ;  /* 0x0000000700137c02 */ /* 0x004fe40008000f00 */
[----:B------:R-:W-:Y:S01]  /*f7e0*/  UIADD3 UR5, UPT, UPT, -UR5, 0x1, URZ ;  /* 0x0000000105057890 */ /* 0x000fe2000fffe1ff */
[----:B------:R-:W-:-:S05]  /*f7f0*/  MOV R17, UR13 ;  /* 0x0000000d00117c02 */ /* 0x000fca0008000f00 */
[----:B---3--:R-:W-:-:S05]  /*f800*/  IMAD.WIDE.U32 R16, R17, 0x8, R14 ;  /* 0x0000000811107825 */ /* 0x008fca00078e000e */
[----:B------:R4:W-:Y:S01]  /*f810*/  STG.E.64 desc[UR10][R16.64], R10 ;  /* 0x0000000a10007986 */ /* 0x0009e2000c101b0a */
[----:B0-----:R-:W-:Y:S01]  /*f820*/  IMAD.WIDE.U32 R18, R19, 0x4, R12 ;  /* 0x0000000413127825 */ /* 0x001fe200078e000c */
[----:B------:R-:W-:Y:S02]  /*f830*/  MOV R13, UR5 ;  /* 0x00000005000d7c02 */ /* 0x000fe40008000f00 */
[----:B------:R-:W-:Y:S01]  /*f840*/  MOV R12, 0xffffffff ;  /* 0xffffffff000c7802 */ /* 0x000fe20000000f00 */
[----:B------:R-:W-:Y:S06]  /*f850*/  MEMBAR.ALL.GPU ;  /* 0x0000000000007992 */ /* 0x000fec000000a000 */
[----:B------:R-:W-:-:S00]  /*f860*/  ERRBAR ;  /* 0x00000000000079ab */ /* 0x000fc00000000000 */
[----:B------:R-:W-:Y:S06]  /*f870*/  CGAERRBAR ;  /* 0x00000000000075ab */ /* 0x000fec0000000000 */
[----:B------:R4:W-:Y:S01]  /*f880*/  REDG.E.ADD.S32.STRONG.GPU desc[UR10][R18.64], R13 ;  /* 0x0000000d1200798e */ /* 0x0009e2000c12e30a */
[----:B------:R-:W-:Y:S01]  /*f890*/  USEL UR5, UR12, URZ, !UP0 ;  /* 0x000000ff0c057287 */ /* 0x000fe2000c000000 */
[----:B------:R-:W-:Y:S02]  /*f8a0*/  UMOV UR7, 0xffffffff ;  /* 0xffffffff00077882 */ /* 0x000fe40000000000 */
[----:B------:R4:W-:Y:S01]  /*f8b0*/  STL [R1], R12 ;  /* 0x0000000c01007387 */ /* 0x0009e20000100800 */
[----:B------:R-:W-:-:S09]  /*f8c0*/  UISETP.NE.AND UP0, UPT, UR7, UR5, UPT ;  /* 0x000000050700728c */ /* 0x000fd2000bf05270 */
[----:B----4-:R-:W-:Y:S05]  /*f8d0*/  BRA.U !UP0, `(.L_x_144) ;  /* 0x0000000108147547 */ /* 0x010fea000b800000 */
.L_x_145:
[----:B------:R-:W2:Y:S04]  /*f8e0*/  LDG.E.STRONG.GPU R12, desc[UR10][R18.64] ;  /* 0x0000000a120c7981 */ /* 0x000ea8000c1ef900 */
[----:B--2---:R-:W-:Y:S04]  /*f8f0*/  CCTL.IVALL ;  /* 0x00000000ff00798f */ /* 0x004fe80002000000 */
[----:B------:R0:W-:Y:S01]  /*f900*/  STL [R1], R12 ;  /* 0x0000000c01007387 */ /* 0x0001e20000100800 */
[----:B------:R-:W-:-:S13]  /*f910*/  ISETP.NE.AND P0, PT, R12, UR5, PT ;  /* 0x000000050c007c0c */ /* 0x000fda000bf05270 */
[----:B0-----:R-:W-:Y:S05]  /*f920*/  @P0 BRA `(.L_x_145) ;  /* 0xfffffffc00ec0947 */ /* 0x001fea000383ffff */
.L_x_144:
[----:B------:R-:W-:Y:S05]  /*f930*/  BSYNC.RECONVERGENT B0 ;  /* 0x0000000000007941 */ /* 0x000fea0003800200 */
.L_x_143:
[----:B------:R-:W-:Y:S01]  /*f940*/  BAR.SYNC.DEFER_BLOCKING 0x0 ;  /* 0x0000000000007b1d */ /* 0x000fe20000010000 */
[----:B------:R-:W-:-:S05]  /*f950*/  UISETP.GE.U32.AND UP0, UPT, UR12, 0x8, UPT ;  /* 0x000000080c00788c */ /* 0x000fca000bf06070 */
[----:B------:R-:W-:-:S04]  /*f960*/  UMOV UR5, URZ ;  /* 0x000000ff00057c82 */ /* 0x000fc80008000000 */
[----:B------:R-:W-:Y:S05]  /*f970*/  BRA.U !UP0, `(.L_x_146) ;  /* 0x0000000508607547 */ /* 0x000fea000b800000 */
[----:B------:R-:W-:Y:S02]  /*f980*/  UIMAD UR13, UR9, 0x3, UR14 ;  /* 0x00000003090d78a4 */ /* 0x000fe4000f8e020e */
[----:B------:R-:W-:Y:S02]  /*f990*/  ULEA UR17, UR9, UR14, 0x1 ;  /* 0x0000000e09117291 */ /* 0x000fe4000f8e08ff */
[----:B------:R-:W-:Y:S02]  /*f9a0*/  UIMAD UR18, UR9, 0x5, UR14 ;  /* 0x00000005091278a4 */ /* 0x000fe4000f8e020e */
[----:B------:R-:W-:Y:S02]  /*f9b0*/  UIMAD UR19, UR9, 0x7, UR14 ;  /* 0x00000007091378a4 */ /* 0x000fe4000f8e020e */
[----:B------:R-:W-:Y:S02]  /*f9c0*/  UIMAD UR20, UR9, 0x6, UR14 ;  /* 0x00000006091478a4 */ /* 0x000fe4000f8e020e */
[----:B------:R-:W-:-:S02]  /*f9d0*/  ULEA UR21, UR9, UR14, 0x2 ;  /* 0x0000000e09157291 */ /* 0x000fc4000f8e10ff */
[----:B------:R-:W-:Y:S02]  /*f9e0*/  UIADD3 UR22, UPT, UPT, UR14, UR9, URZ ;  /* 0x000000090e167290 */ /* 0x000fe4000fffe0ff */
[----:B------:R-:W-:Y:S02]  /*f9f0*/  UIADD3 UR23, UPT, UPT, -UR29, URZ, URZ ;  /* 0x000000ff1d177290 */ /* 0x000fe4000fffe1ff */
[----:B------:R-:W-:Y:S01]  /*fa00*/  ULOP3.LUT UR7, UR12, 0x7ffffff8, URZ, 0xc0, !UPT ;  /* 0x7ffffff80c077892 */ /* 0x000fe2000f8ec0ff */
[----:B------:R-:W-:Y:S01]  /*fa10*/  UMOV UR5, URZ ;  /* 0x000000ff00057c82 */ /* 0x000fe20008000000 */
[----:B------:R-:W-:-:S10]  /*fa20*/  UMOV UR6, UR14 ;  /* 0x0000000e00067c82 */ /* 0x000fd40008000000 */
.L_x_147:
[----:B------:R-:W-:Y:S02]  /*fa30*/  ISETP.NE.AND P1, PT, RZ, UR23, PT ;  /* 0x00000017ff007c0c */ /* 0x000fe4000bf25270 */
[----:B------:R-:W-:Y:S02]  /*fa40*/  MOV R13, UR6 ;  /* 0x00000006000d7c02 */ /* 0x000fe40008000f00 */
[----:B------:R-:W-:-:S13]  /*fa50*/  ISETP.NE.OR P1, PT, R45, RZ, !P1 ;  /* 0x000000ff2d00720c */ /* 0x000fda0004f25670 */
[----:B------:R-:W-:-:S06]  /*fa60*/  @!P1 IMAD.WIDE.U32 R12, R13, 0x8, R14 ;  /* 0x000000080d0c9825 */ /* 0x000fcc00078e000e */
[----:B------:R-:W4:Y:S01]  /*fa70*/  @!P1 LDG.E.64 R12, desc[UR10][R12.64] ;  /* 0x0000000a0c0c9981 */ /* 0x000f22000c1e1b00 */
[----:B------:R-:W-:Y:S01]  /*fa80*/  UIADD3 UR24, UPT, UPT, UR5, 0x1, URZ ;  /* 0x0000000105187890 */ /* 0x000fe2000fffe0ff */
[----:B------:R-:W-:Y:S01]  /*fa90*/  MOV R17, UR17 ;  /* 0x0000001100117c02 */ /* 0x000fe20008000f00 */
[----:B------:R-:W-:Y:S01]  /*faa0*/  UIADD3 UR25, UPT, UPT, UR5, 0x2, URZ ;  /* 0x0000000205197890 */ /* 0x000fe2000fffe0ff */
[----:B---3--:R-:W0:Y:S01]  /*fab0*/  S2R R16, SR_CTAID.X ;  /* 0x0000000000107919 */ /* 0x008e220000002500 */
[----:B------:R-:W-:Y:S01]  /*fac0*/  UIADD3 UR26, UPT, UPT, UR5, 0x3, URZ ;  /* 0x00000003051a7890 */ /* 0x000fe2000fffe0ff */
[----:B--2---:R-:W-:Y:S01]  /*fad0*/  MOV R19, UR13 ;  /* 0x0000000d00137c02 */ /* 0x004fe20008000f00 */
[----:B------:R-:W-:Y:S01]  /*fae0*/  UIADD3 UR27, UPT, UPT, UR5, 0x4, URZ ;  /* 0x00000004051b7890 */ /* 0x000fe2000fffe0ff */
[----:B------:R-:W-:Y:S02]  /*faf0*/  MOV R21, UR21 ;  /* 0x0000001500157c02 */ /* 0x000fe40008000f00 */
[C---:B0-----:R-:W-:Y:S01]  /*fb00*/  ISETP.NE.AND P0, PT, R16.reuse, UR24, PT ;  /* 0x0000001810007c0c */ /* 0x041fe2000bf05270 */
[----:B------:R-:W-:Y:S01]  /*fb10*/  UIADD3 UR24, UPT, UPT, UR5, 0x5, URZ ;  /* 0x0000000505187890 */ /* 0x000fe2000fffe0ff */
[----:B------:R-:W-:Y:S01]  /*fb20*/  ISETP.NE.AND P4, PT, R16, UR25, PT ;  /* 0x0000001910007c0c */ /* 0x000fe2000bf85270 */
[----:B------:R-:W-:Y:S01]  /*fb30*/  UIADD3 UR25, UPT, UPT, UR5, 0x6, URZ ;  /* 0x0000000605197890 */ /* 0x000fe2000fffe0ff */
[----:B------:R-:W-:-:S02]  /*fb40*/  ISETP.NE.OR P0, PT, R45, RZ, !P0 ;  /* 0x000000ff2d00720c */ /* 0x000fc40004705670 */
[C---:B------:R-:W-:Y:S01]  /*fb50*/  ISETP.NE.AND P3, PT, R16.reuse, UR26, PT ;  /* 0x0000001a10007c0c */ /* 0x040fe2000bf65270 */
[----:B------:R-:W-:Y:S01]  /*fb60*/  UIADD3 UR26, UPT, UPT, UR5, 0x7, URZ ;  /* 0x00000007051a7890 */ /* 0x000fe2000fffe0ff */
[C---:B------:R-:W-:Y:S02]  /*fb70*/  ISETP.NE.OR P4, PT, R45.reuse, RZ, !P4 ;  /* 0x000000ff2d00720c */ /* 0x040fe40006785670 */
[C---:B------:R-:W-:Y:S02]  /*fb80*/  ISETP.NE.AND P2, PT, R16.reuse, UR27, PT ;  /* 0x0000001b10007c0c */ /* 0x040fe4000bf45270 */
[C---:B------:R-:W-:Y:S02]  /*fb90*/  ISETP.NE.OR P3, PT, R45.reuse, RZ, !P3 ;  /* 0x000000ff2d00720c */ /* 0x040fe40005f65670 */
[----:B------:R-:W-:Y:S02]  /*fba0*/  ISETP.NE.OR P2, PT, R45, RZ, !P2 ;  /* 0x000000ff2d00720c */ /* 0x000fe40005745670 */
[----:B------:R-:W-:-:S02]  /*fbb0*/  ISETP.NE.AND P6, PT, R16, UR25, PT ;  /* 0x0000001910007c0c */ /* 0x000fc4000bfc5270 */
[----:B------:R-:W-:Y:S02]  /*fbc0*/  ISETP.NE.AND P5, PT, R16, UR26, PT ;  /* 0x0000001a10007c0c */ /* 0x000fe4000bfa5270 */
[----:B------:R-:W-:Y:S02]  /*fbd0*/  ISETP.NE.OR P6, PT, R45, RZ, !P6 ;  /* 0x000000ff2d00720c */ /* 0x000fe400077c5670 */
[----:B------:R-:W-:-:S03]  /*fbe0*/  MOV R23, UR18 ;  /* 0x0000001200177c02 */ /* 0x000fc60008000f00 */
[----:B------:R-:W-:Y:S01]  /*fbf0*/  @!P3 IMAD.WIDE.U32 R18, R19, 0x8, R14 ;  /* 0x000000081312b825 */ /* 0x000fe200078e000e */
[----:B------:R-:W-:-:S03]  /*fc00*/  ISETP.NE.OR P5, PT, R45, RZ, !P5 ;  /* 0x000000ff2d00720c */ /* 0x000fc60006fa5670 */
[----:B-1----:R-:W-:Y:S01]  /*fc10*/  @!P2 IMAD.WIDE.U32 R20, R21, 0x8, R14 ;  /* 0x000000081514a825 */ /* 0x002fe200078e000e */
[----:B------:R-:W-:Y:S01]  /*fc20*/  MOV R25, UR20 ;  /* 0x0000001400197c02 */ /* 0x000fe20008000f00 */
[----:B------:R-:W2:Y:S01]  /*fc30*/  @!P3 LDG.E.64 R18, desc[UR10][R18.64] ;  /* 0x0000000a1212b981 */ /* 0x000ea2000c1e1b00 */
[----:B------:R-:W-:-:S03]  /*fc40*/  MOV R27, UR19 ;  /* 0x00000013001b7c02 */ /* 0x000fc60008000f00 */
[----:B------:R-:W3:Y:S01]  /*fc50*/  @!P2 LDG.E.64 R20, desc[UR10][R20.64] ;  /* 0x0000000a1414a981 */ /* 0x000ee2000c1e1b00 */
[----:B------:R-:W-:-:S04]  /*fc60*/  @!P6 IMAD.WIDE.U32 R24, R25, 0x8, R14 ;  /* 0x000000081918e825 */ /* 0x000fc800078e000e */
[----:B------:R-:W-:Y:S02]  /*fc70*/  @!P5 IMAD.WIDE.U32 R26, R27, 0x8, R14 ;  /* 0x000000081b1ad825 */ /* 0x000fe400078e000e */
[----:B------:R-:W3:Y:S04]  /*fc80*/  @!P6 LDG.E.64 R24, desc[UR10][R24.64] ;  /* 0x0000000a1818e981 */ /* 0x000ee8000c1e1b00 */
[----:B------:R-:W3:Y:S01]  /*fc90*/  @!P5 LDG.E.64 R26, desc[UR10][R26.64] ;  /* 0x0000000a1a1ad981 */ /* 0x000ee2000c1e1b00 */
[----:B----4-:R-:W-:Y:S01]  /*fca0*/  @!P1 FADD.FTZ R11, R11, R13 ;  /* 0x0000000d0b0b9221 */ /* 0x010fe20000010000 */
[----:B------:R-:W-:Y:S01]  /*fcb0*/  MOV R13, UR22 ;  /* 0x00000016000d7c02 */ /* 0x000fe20008000f00 */
[----:B------:R-:W-:Y:S01]  /*fcc0*/  @!P1 FADD.FTZ R10, R10, R12 ;  /* 0x0000000c0a0a9221 */ /* 0x000fe20000010000 */
[----:B------:R-:W-:Y:S01]  /*fcd0*/  ISETP.NE.AND P1, PT, R16, UR24, PT ;  /* 0x0000001810007c0c */ /* 0x000fe2000bf25270 */
[----:B------:R-:W-:-:S03]  /*fce0*/  @!P4 IMAD.WIDE.U32 R16, R17, 0x8, R14 ;  /* 0x000000081110c825 */ /* 0x000fc600078e000e */
[----:B------:R-:W-:Y:S01]  /*fcf0*/  ISETP.NE.OR P1, PT, R45, RZ, !P1 ;  /* 0x000000ff2d00720c */ /* 0x000fe20004f25670 */
[--C-:B------:R-:W-:Y:S02]  /*fd00*/  @!P0 IMAD.WIDE.U32 R12, R13, 0x8, R14.reuse ;  /* 0x000000080d0c8825 */ /* 0x100fe400078e000e */
[----:B------:R-:W4:Y:S04]  /*fd10*/  @!P4 LDG.E.64 R16, desc[UR10][R16.64] ;  /* 0x0000000a1010c981 */ /* 0x000f28000c1e1b00 */
[----:B------:R-:W2:Y:S06]  /*fd20*/  @!P0 LDG.E.64 R12, desc[UR10][R12.64] ;  /* 0x0000000a0c0c8981 */ /* 0x000eac000c1e1b00 */
[----:B------:R-:W-:-:S06]  /*fd30*/  @!P1 IMAD.WIDE.U32 R22, R23, 0x8, R14 ;  /* 0x0000000817169825 */ /* 0x000fcc00078e000e */
[----:B------:R-:W3:Y:S01]  /*fd40*/  @!P1 LDG.E.64 R22, desc[UR10][R22.64] ;  /* 0x0000000a16169981 */ /* 0x000ee2000c1e1b00 */
[----:B------:R-:W-:-:S04]  /*fd50*/  UIADD3 UR5, UPT, UPT, UR5, 0x8, URZ ;  /* 0x0000000805057890 */ /* 0x000fc8000fffe0ff */
[----:B------:R-:W-:Y:S02]  /*fd60*/  UISETP.NE.AND UP0, UPT, UR5, UR7, UPT ;  /* 0x000000070500728c */ /* 0x000fe4000bf05270 */
[----:B------:R-:W-:Y:S02]  /*fd70*/  ULEA UR20, UR9, UR20, 0x3 ;  /* 0x0000001409147291 */ /* 0x000fe4000f8e18ff */
[----:B------:R-:W-:Y:S02]  /*fd80*/  ULEA UR18, UR9, UR18, 0x3 ;  /* 0x0000001209127291 */ /* 0x000fe4000f8e18ff */
[----:B------:R-:W-:Y:S02]  /*fd90*/  ULEA UR21, UR9, UR21, 0x3 ;  /* 0x0000001509157291 */ /* 0x000fe4000f8e18ff */
[----:B------:R-:W-:Y:S02]  /*fda0*/  ULEA UR13, UR9, UR13, 0x3 ;  /* 0x0000000d090d7291 */ /* 0x000fe4000f8e18ff */
[----:B------:R-:W-:-:S02]  /*fdb0*/  ULEA UR17, UR9, UR17, 0x3 ;  /* 0x0000001109117291 */ /* 0x000fc4000f8e18ff */
[----:B------:R-:W-:Y:S02]  /*fdc0*/  ULEA UR22, UR9, UR22, 0x3 ;  /* 0x0000001609167291 */ /* 0x000fe4000f8e18ff */
[----:B------:R-:W-:Y:S02]  /*fdd0*/  UIADD3 UR23, UPT, UPT, UR23, 0x8, URZ ;  /* 0x0000000817177890 */ /* 0x000fe4000fffe0ff */
[----:B------:R-:W-:Y:S02]  /*fde0*/  ULEA UR6, UR9, UR6, 0x3 ;  /* 0x0000000609067291 */ /* 0x000fe4000f8e18ff */
[----:B------:R-:W-:Y:S01]  /*fdf0*/  ULEA UR19, UR9, UR19, 0x3 ;  /* 0x0000001309137291 */ /* 0x000fe2000f8e18ff */
[----:B--2---:R-:W-:Y:S01]  /*fe00*/  @!P0 FADD.FTZ R10, R10, R12 ;  /* 0x0000000c0a0a8221 */ /* 0x004fe20000010000 */
[----:B------:R-:W-:-:S03]  /*fe10*/  @!P0 FADD.FTZ R11, R11, R13 ;  /* 0x0000000d0b0b8221 */ /* 0x000fc60000010000 */
[----:B----4-:R-:W-:Y:S01]  /*fe20*/  @!P4 FADD.FTZ R10, R10, R16 ;  /* 0x000000100a0ac221 */ /* 0x010fe20000010000 */
[----:B------:R-:W-:-:S03]  /*fe30*/  @!P4 FADD.FTZ R11, R11, R17 ;  /* 0x000000110b0bc221 */ /* 0x000fc60000010000 */
[----:B------:R-:W-:Y:S01]  /*fe40*/  @!P3 FADD.FTZ R10, R10, R18 ;  /* 0x000000120a0ab221 */ /* 0x000fe20000010000 */
[----:B------:R-:W-:-:S03]  /*fe50*/  @!P3 FADD.FTZ R11, R11, R19 ;  /* 0x000000130b0bb221 */ /* 0x000fc60000010000 */
[----:B---3--:R-:W-:Y:S01]  /*fe60*/  @!P2 FADD.FTZ R10, R10, R20 ;  /* 0x000000140a0aa221 */ /* 0x008fe20000010000 */
[----:B------:R-:W-:-:S03]  /*fe70*/  @!P2 FADD.FTZ R11, R11, R21 ;  /* 0x000000150b0ba221 */ /* 0x000fc60000010000 */
[----:B------:R-:W-:Y:S01]  /*fe80*/  @!P1 FADD.FTZ R10, R10, R22 ;  /* 0x000000160a0a9221 */ /* 0x000fe20000010000 */
[----:B------:R-:W-:-:S03]  /*fe90*/  @!P1 FADD.FTZ R11, R11, R23 ;  /* 0x000000170b0b9221 */ /* 0x000fc60000010000 */
[----:B------:R-:W-:Y:S01]  /*fea0*/  @!P6 FADD.FTZ R10, R10, R24 ;  /* 0x000000180a0ae221 */ /* 0x000fe20000010000 */
[----:B------:R-:W-:-:S03]  /*feb0*/  @!P6 FADD.FTZ R11, R11, R25 ;  /* 0x000000190b0be221 */ /* 0x000fc60000010000 */
[----:B------:R-:W-:Y:S01]  /*fec0*/  @!P5 FADD.FTZ R10, R10, R26 ;  /* 0x0000001a0a0ad221 */ /* 0x000fe20000010000 */
[----:B------:R-:W-:Y:S01]  /*fed0*/  @!P5 FADD.FTZ R11, R11, R27 ;  /* 0x0000001b0b0bd221 */ /* 0x000fe20000010000 */
[----:B------:R-:W-:Y:S06]  /*fee0*/  BRA.U UP0, `(.L_x_147) ;  /* 0xfffffff900d07547 */ /* 0x000fec000b83ffff */
[----:B------:R-:W-:-:S05]  /*fef0*/  UMOV UR5, UR7 ;  /* 0x0000000700057c82 */ /* 0x000fca0008000000 */
.L_x_146:
[----:B------:R-:W-:-:S09]  /*ff00*/  ULOP3.LUT UP0, UR6, UR12, 0x7, URZ, 0xc0, !UPT ;  /* 0x000000070c067892 */ /* 0x000fd2000f80c0ff */
[----:B------:R-:W-:Y:S05]  /*ff10*/  BRA.U !UP0, `(.L_x_142) ;  /* 0x0000000508687547 */ /* 0x000fea000b800000 */
[----:B------:R-:W-:Y:S02]  /*ff20*/  UIADD3 UR6, UPT, UPT, UR6, -0x1, URZ ;  /* 0xffffffff06067890 */ /* 0x000fe4000fffe0ff */
[----:B------:R-:W-:Y:S02]  /*ff30*/  ULOP3.LUT UP0, UR18, UR12, 0x3, URZ, 0xc0, !UPT ;  /* 0x000000030c127892 */ /* 0x000fe4000f80c0ff */
[----:B------:R-:W-:-:S09]  /*ff40*/  UISETP.GE.U32.AND UP1, UPT, UR6, 0x3, UPT ;  /* 0x000000030600788c */ /* 0x000fd2000bf26070 */
[----:B------:R-:W-:Y:S05]  /*ff50*/  BRA.U !UP1, `(.L_x_148) ;  /* 0x0000000109b87547 */ /* 0x000fea000b800000 */
[----:B------:R-:W0:Y:S01]  /*ff60*/  S2R R12, SR_CTAID.X ;  /* 0x00000000000c7919 */ /* 0x000e220000002500 */
[----:B------:R-:W-:Y:S02]  /*ff70*/  UIADD3 UR6, UPT, UPT, UR5, 0x1, URZ ;  /* 0x0000000105067890 */ /* 0x000fe4000fffe0ff */
[----:B------:R-:W-:Y:S02]  /*ff80*/  UIADD3 UR7, UPT, UPT, UR5, 0x2, URZ ;  /* 0x0000000205077890 */ /* 0x000fe4000fffe0ff */
[----:B------:R-:W-:Y:S02]  /*ff90*/  UISETP.NE.AND UP1, UPT, UR6, UR29, UPT ;  /* 0x0000001d0600728c */ /* 0x000fe4000bf25270 */
[----:B------:R-:W-:Y:S02]  /*ffa0*/  UIADD3 UR13, UPT, UPT, UR5, 0x3, URZ ;  /* 0x00000003050d7890 */ /* 0x000fe4000fffe0ff */
[----:B------:R-:W-:Y:S02]  /*ffb0*/  UISETP.NE.AND UP2, UPT, UR7, UR29, UPT ;  /* 0x0000001d0700728c */ /* 0x000fe4000bf45270 */
[----:B------:R-:W-:Y:S01]  /*ffc0*/  PLOP3.LUT P1, PT, PT, PT, UP1, 0x80, 0x8 ;  /* 0x000000000008781c */ /* 0x000fe20003f2f018 */
[----:B------:R-:W-:-:S03]  /*ffd0*/  UISETP.NE.AND UP3, UPT, UR13, UR29, UPT ;  /* 0x0000001d0d00728c */ /* 0x000fc6000bf65270 */
[----:B------:R-:W-:Y:S02]  /*ffe0*/  PLOP3.LUT P2, PT, PT, PT, UP2, 0x80, 0x8 ;  /* 0x000000000008781c */ /* 0x000fe40003f4f028 */
[C---:B------:R-:W-:Y:S02]  /*fff0*/  ISETP.NE.OR P1, PT, R45.reuse, RZ, !P1 ;  /* 0x000000ff2d00720c */ /* 0x040fe40004f25670 */
[----:B------:R-:W-:Y:S02]  /*10000*/  PLOP3.LUT P3, PT, PT, PT, UP3, 0x80, 0x8 ;  /* 0x000000000008781c */ /* 0x000fe40003f6f038 */
[C---:B------:R-:W-:Y:S02]  /*10010*/  ISETP.NE.OR P2, PT, R45.reuse, RZ, !P2 ;  /* 0x000000ff2d00720c */ /* 0x040fe40005745670 */
[----:B------:R-:W-:-:S07]  /*10020*/  ISETP.NE.OR P3, PT, R45, RZ, !P3 ;  /* 0x000000ff2d00720c */ /* 0x000fce0005f65670 */
[----:B------:R-:W-:Y:S01]  /*10030*/  VOTEU.ALL UP2, P1 ;  /* 0x0000000000ff7886 */ /* 0x000fe20000840000 */
[----:B0-----:R-:W-:-:S04]  /*10040*/  ISETP.NE.AND P0, PT, R12, UR5, PT ;  /* 0x000000050c007c0c */ /* 0x001fc8000bf05270 */
[----:B------:R-:W-:Y:S01]  /*10050*/  @!UP2 UIMAD UR6, UR6, UR9, UR14 ;  /* 0x000000090606a2a4 */ /* 0x000fe2000f8e020e */
[----:B------:R-:W-:Y:S01]  /*10060*/  ISETP.NE.OR P0, PT, R45, RZ, !P0 ;  /* 0x000000ff2d00720c */ /* 0x000fe20004705670 */
[----:B------:R-:W-:-:S04]  /*10070*/  VOTEU.ALL UP2, P3 ;  /* 0x0000000000ff7886 */ /* 0x000fc80001840000 */
[----:B------:R-:W-:Y:S01]  /*10080*/  MOV R17, UR6 ;  /* 0x0000000600117c02 */ /* 0x000fe20008000f00 */
[----:B------:R-:W-:-:S04]  /*10090*/  @!UP2 UIMAD UR6, UR13, UR9, UR14 ;  /* 0x000000090d06a2a4 */ /* 0x000fc8000f8e020e */
[----:B---3--:R-:W-:-:S03]  /*100a0*/  @!P1 IMAD.WIDE.U32 R16, R17, 0x8, R14 ;  /* 0x0000000811109825 */ /* 0x008fc600078e000e */
[----:B------:R-:W-:Y:S01]  /*100b0*/  VOTEU.ALL UP1, P0 ;  /* 0x0000000000ff7886 */ /* 0x000fe20000020000 */
[----:B------:R-:W-:Y:S02]  /*100c0*/  MOV R21, UR6 ;  /* 0x0000000600157c02 */ /* 0x000fe40008000f00 */
[----:B------:R-:W3:Y:S02]  /*100d0*/  @!P1 LDG.E.64 R16, desc[UR10][R16.64] ;  /* 0x0000000a10109981 */ /* 0x000ee4000c1e1b00 */
[----:B------:R-:W-:Y:S01]  /*100e0*/  @!UP1 UIMAD UR17, UR5, UR9, UR14 ;  /* 0x00000009051192a4 */ /* 0x000fe2000f8e020e */
[----:B------:R-:W-:-:S05]  /*100f0*/  VOTEU.ALL UP1, P2 ;  /* 0x0000000000ff7886 */ /* 0x000fca0001020000 */
[----:B------:R-:W-:Y:S01]  /*10100*/  MOV R13, UR17 ;  /* 0x00000011000d7c02 */ /* 0x000fe20008000f00 */
[----:B------:R-:W-:-:S04]  /*10110*/  @!UP1 UIMAD UR7, UR7, UR9, UR14 ;  /* 0x00000009070792a4 */ /* 0x000fc8000f8e020e */
[----:B------:R-:W-:Y:S02]  /*10120*/  @!P0 IMAD.WIDE.U32 R12, R13, 0x8, R14 ;  /* 0x000000080d0c8825 */ /* 0x000fe400078e000e */
[----:B--2---:R-:W-:-:S04]  /*10130*/  MOV R19, UR7 ;  /* 0x0000000700137c02 */ /* 0x004fc80008000f00 */
[----:B------:R-:W2:Y:S01]  /*10140*/  @!P0 LDG.E.64 R12, desc[UR10][R12.64] ;  /* 0x0000000a0c0c8981 */ /* 0x000ea2000c1e1b00 */
[----:B------:R-:W-:-:S04]  /*10150*/  @!P2 IMAD.WIDE.U32 R18, R19, 0x8, R14 ;  /* 0x000000081312a825 */ /* 0x000fc800078e000e */
[----:B-1----:R-:W-:Y:S02]  /*10160*/  @!P3 IMAD.WIDE.U32 R20, R21, 0x8, R14 ;  /* 0x000000081514b825 */ /* 0x002fe400078e000e */
[----:B------:R-:W4:Y:S04]  /*10170*/  @!P2 LDG.E.64 R18, desc[UR10][R18.64] ;  /* 0x0000000a1212a981 */ /* 0x000f28000c1e1b00 */
[----:B------:R-:W4:Y:S01]  /*10180*/  @!P3 LDG.E.64 R20, desc[UR10][R20.64] ;  /* 0x0000000a1414b981 */ /* 0x000f22000c1e1b00 */
[----:B------:R-:W-:-:S04]  /*10190*/  MOV R22, UR5 ;  /* 0x0000000500167c02 */ /* 0x000fc80008000f00 */
[----:B------:R-:W-:-:S04]  /*101a0*/  IADD3 R22, PT, PT, R22, 0x4, RZ ;  /* 0x0000000416167810 */ /* 0x000fc80007ffe0ff */
[----:B------:R-:W-:Y:S01]  /*101b0*/  R2UR UR5, R22 ;  /* 0x00000000160572ca */ /* 0x000fe200000e0000 */
[----:B--2---:R-:W-:Y:S01]  /*101c0*/  @!P0 FADD.FTZ R10, R10, R12 ;  /* 0x0000000c0a0a8221 */ /* 0x004fe20000010000 */
[----:B------:R-:W-:-:S03]  /*101d0*/  @!P0 FADD.FTZ R11, R11, R13 ;  /* 0x0000000d0b0b8221 */ /* 0x000fc60000010000 */
[----:B---3--:R-:W-:Y:S01]  /*101e0*/  @!P1 FADD.FTZ R10, R10, R16 ;  /* 0x000000100a0a9221 */ /* 0x008fe20000010000 */
[----:B------:R-:W-:-:S03]  /*101f0*/  @!P1 FADD.FTZ R11, R11, R17 ;  /* 0x000000110b0b9221 */ /* 0x000fc60000010000 */
[----:B----4-:R-:W-:Y:S01]  /*10200*/  @!P2 FADD.FTZ R10, R10, R18 ;  /* 0x000000120a0aa221 */ /* 0x010fe20000010000 */
[----:B------:R-:W-:-:S03]  /*10210*/  @!P2 FADD.FTZ R11, R11, R19 ;  /* 0x000000130b0ba221 */ /* 0x000fc60000010000 */
[----:B------:R-:W-:Y:S01]  /*10220*/  @!P3 FADD.FTZ R10, R10, R20 ;  /* 0x000000140a0ab221 */ /* 0x000fe20000010000 */
[----:B------:R-:W-:-:S07]  /*10230*/  @!P3 FADD.FTZ R11, R11, R21 ;  /* 0x000000150b0bb221 */ /* 0x000fce0000010000 */
.L_x_148:
[----:B------:R-:W-:Y:S05]  /*10240*/  BRA.U !UP0, `(.L_x_142) ;  /* 0x00000001089c7547 */ /* 0x000fea000b800000 */
[----:B--2---:R-:W0:Y:S01]  /*10250*/  S2R R19, SR_CTAID.X ;  /* 0x0000000000137919 */ /* 0x004e220000002500 */
[----:B------:R-:W-:Y:S02]  /*10260*/  UISETP.NE.AND UP0, UPT, UR18, 0x1, UPT ;  /* 0x000000011200788c */ /* 0x000fe4000bf05270 */
[----:B------:R-:W-:-:S07]  /*10270*/  ULOP3.LUT UR6, UR12, 0x1, URZ, 0xc0, !UPT ;  /* 0x000000010c067892 */ /* 0x000fce000f8ec0ff */
[----:B------:R-:W-:Y:S05]  /*10280*/  BRA.U !UP0, `(.L_x_149) ;  /* 0x0000000108587547 */ /* 0x000fea000b800000 */
[----:B------:R-:W2:Y:S01]  /*10290*/  S2R R13, SR_CTAID.X ;  /* 0x00000000000d7919 */ /* 0x000ea20000002500 */
[----:B------:R-:W-:Y:S01]  /*102a0*/  MOV R18, UR5 ;  /* 0x0000000500127c02 */ /* 0x000fe20008000f00 */
[----:B------:R-:W4:Y:S01]  /*102b0*/  S2R R12, SR_CTAID.Y ;  /* 0x00000000000c7919 */ /* 0x000f220000002600 */
[----:B--2---:R-:W-:Y:S02]  /*102c0*/  ISETP.NE.AND P0, PT, R13, UR5, PT ;  /* 0x000000050d007c0c */ /* 0x004fe4000bf05270 */
[----:B------:R-:W-:Y:S02]  /*102d0*/  IADD3 R13, PT, PT, R18, 0x1, RZ ;  /* 0x00000001120d7810 */ /* 0x000fe40007ffe0ff */
[----:B------:R-:W-:Y:S02]  /*102e0*/  ISETP.NE.OR P1, PT, R45, RZ, !P0 ;  /* 0x000000ff2d00720c */ /* 0x000fe40004725670 */
[----:B------:R-:W-:-:S04]  /*102f0*/  ISETP.NE.AND P0, PT, R13, UR29, PT ;  /* 0x0000001d0d007c0c */ /* 0x000fc8000bf05270 */
[----:B------:R-:W-:-:S07]  /*10300*/  ISETP.NE.OR P0, PT, R45, RZ, !P0 ;  /* 0x000000ff2d00720c */ /* 0x000fce0004705670 */
[----:B------:R-:W-:-:S05]  /*10310*/  VOTEU.ALL UP0, P1 ;  /* 0x0000000000ff7886 */ /* 0x000fca0000800000 */
[----:B------:R-:W-:Y:S02]  /*10320*/  @!UP0 UIMAD UR5, UR5, UR9, UR14 ;  /* 0x00000009050582a4 */ /* 0x000fe4000f8e020e */
[----:B----4-:R-:W-:-:S04]  /*10330*/  @!P0 IMAD R13, R13, UR9, R12 ;  /* 0x000000090d0d8c24 */ /* 0x010fc8000f8e020c */
[----:B------:R-:W-:Y:S01]  /*10340*/  @!P0 IMAD.WIDE.U32 R12, R13, 0x8, R14 ;  /* 0x000000080d0c8825 */ /* 0x000fe200078e000e */
[----:B------:R-:W-:-:S05]  /*10350*/  MOV R17, UR5 ;  /* 0x0000000500117c02 */ /* 0x000fca0008000f00 */
[----:B---3--:R-:W-:Y:S01]  /*10360*/  @!P1 IMAD.WIDE.U32 R16, R17, 0x8, R14 ;  /* 0x0000000811109825 */ /* 0x008fe200078e000e */
[----:B------:R-:W2:Y:S05]  /*10370*/  @!P0 LDG.E.64 R12, desc[UR10][R12.64] ;  /* 0x0000000a0c0c8981 */ /* 0x000eaa000c1e1b00 */
[----:B------:R-:W3:Y:S01]  /*10380*/  @!P1 LDG.E.64 R16, desc[UR10][R16.64] ;  /* 0x0000000a10109981 */ /* 0x000ee2000c1e1b00 */
[----:B------:R-:W-:-:S04]  /*10390*/  IADD3 R18, PT, PT, R18, 0x2, RZ ;  /* 0x0000000212127810 */ /* 0x000fc80007ffe0ff */
[----:B------:R-:W-:Y:S01]  /*103a0*/  R2UR UR5, R18 ;  /* 0x00000000120572ca */ /* 0x000fe200000e0000 */
[----:B---3--:R-:W-:Y:S01]  /*103b0*/  @!P1 FADD.FTZ R10, R10, R16 ;  /* 0x000000100a0a9221 */ /* 0x008fe20000010000 */
[----:B------:R-:W-:-:S03]  /*103c0*/  @!P1 FADD.FTZ R11, R11, R17 ;  /* 0x000000110b0b9221 */ /* 0x000fc60000010000 */
[----:B--2---:R-:W-:Y:S01]  /*103d0*/  @!P0 FADD.FTZ R10, R10, R12 ;  /* 0x0000000c0a0a8221 */ /* 0x004fe20000010000 */
[----:B------:R-:W-:-:S09]  /*103e0*/  @!P0 FADD.FTZ R11, R11, R13 ;  /* 0x0000000d0b0b8221 */ /* 0x000fd20000010000 */
.L_x_149:
[----:B0-----:R-:W-:Y:S01]  /*103f0*/  ISETP.NE.AND P0, PT, R19, UR5, PT ;  /* 0x0000000513007c0c */ /* 0x001fe2000bf05270 */
[----:B------:R-:W-:Y:S01]  /*10400*/  BSSY.RECONVERGENT B0, `(.L_x_142) ;  /* 0x000000b000007945 */ /* 0x000fe20003800200 */
[----:B------:R-:W-:Y:S02]  /*10410*/  MOV R12, UR6 ;  /* 0x00000006000c7c02 */ /* 0x000fe40008000f00 */
[----:B------:R-:W-:-:S04]  /*10420*/  ISETP.NE.OR P0, PT, R45, RZ, !P0 ;  /* 0x000000ff2d00720c */ /* 0x000fc80004705670 */
[----:B------:R-:W-:-:S13]  /*10430*/  ISETP.NE.U32.OR P0, PT, R12, 0x1, P0 ;  /* 0x000000010c00780c */ /* 0x000fda0000705470 */
[----:B------:R-:W-:Y:S05]  /*10440*/  @P0 BRA `(.L_x_150) ;  /* 0x0000000000180947 */ /* 0x000fea0003800000 */
[----:B------:R-:W-:-:S06]  /*10450*/  UIMAD UR6, UR9, UR5, UR14 ;  /* 0x00000005090672a4 */ /* 0x000fcc000f8e020e */
[----:B------:R-:W-:-:S05]  /*10460*/  MOV R13, UR6 ;  /* 0x00000006000d7c02 */ /* 0x000fca0008000f00 */
[----:B------:R-:W-:-:S06]  /*10470*/  IMAD.WIDE.U32 R14, R13, 0x8, R14 ;  /* 0x000000080d0e7825 */ /* 0x000fcc00078e000e */
[----:B------:R-:W3:Y:S02]  /*10480*/  LDG.E.64 R14, desc[UR10][R14.64] ;  /* 0x0000000a0e0e7981 */ /* 0x000ee4000c1e1b00 */
[----:B---3--:R-:W-:Y:S01]  /*10490*/  FADD.FTZ R10, R10, R14 ;  /* 0x0000000e0a0a7221 */ /* 0x008fe20000010000 */
[----:B------:R-:W-:-:S07]  /*104a0*/  FADD.FTZ R11, R11, R15 ;  /* 0x0000000f0b0b7221 */ /* 0x000fce0000010000 */
.L_x_150:
[----:B------:R-:W-:Y:S05]  /*104b0*/  BSYNC.RECONVERGENT B0 ;  /* 0x0000000000007941 */ /* 0x000fea0003800200 */
.L_x_142:
[----:B------:R-:W0:Y:S01]  /*104c0*/  S2UR UR6, SR_CgaCtaId ;  /* 0x00000000000679c3 */ /* 0x000e220000008800 */
[----:B------:R-:W-:Y:S01]  /*104d0*/  ISETP.NE.AND P0, PT, R45, RZ, PT ;  /* 0x000000ff2d00720c */ /* 0x000fe20003f05270 */
[----:B------:R-:W-:Y:S01]  /*104e0*/  UMOV UR5, 0x400 ;  /* 0x0000040000057882 */ /* 0x000fe20000000000 */
[----:B------:R-:W1:Y:S01]  /*104f0*/  LDCU.U8 UR12, c[0x0][0x414] ;  /* 0x00008280ff0c77ac */ /* 0x000e620008000000 */
[----:B----4-:R-:W-:Y:S01]  /*10500*/  HFMA2 R17, -RZ, RZ, 0, 0 ;  /* 0x00000000ff117431 */ /* 0x010fe200000001ff */
[----:B------:R-:W4:Y:S01]  /*10510*/  LDCU.64 UR20, c[0x0][0x3f8] ;  /* 0x00007f00ff1477ac */ /* 0x000f220008000a00 */
[----:B------:R-:W0:Y:S01]  /*10520*/  LDCU.64 UR18, c[0x0][0x400] ;  /* 0x00008000ff1277ac */ /* 0x000e220008000a00 */
[----:B-1----:R-:W-:Y:S02]  /*10530*/  UISETP.NE.AND UP0, UPT, UR12, URZ, UPT ;  /* 0x000000ff0c00728c */ /* 0x002fe4000bf05270 */
[----:B0-----:R-:W-:Y:S01]  /*10540*/  ULEA UR5, UR6, UR5, 0x18 ;  /* 0x0000000506057291 */ /* 0x001fe2000f8ec0ff */
[----:B------:R-:W0:Y:S03]  /*10550*/  LDCU.64 UR6, c[0x0][0x380] ;  /* 0x00007000ff0677ac */ /* 0x000e260008000a00 */
[----:B------:R-:W-:-:S05]  /*10560*/  PLOP3.LUT P1, PT, PT, PT, UP0, 0x80, 0x8 ;  /* 0x000000000008781c */ /* 0x000fca0003f2f008 */
[----:B------:R-:W-:Y:S01]  /*10570*/  @!P0 STS.64 [UR5+0xc0], R10 ;  /* 0x0000c00aff008988 */ /* 0x000fe20008000a05 */
[----:B------:R-:W-:Y:S06]  /*10580*/  BAR.SYNC.DEFER_BLOCKING 0x0 ;  /* 0x0000000000007b1d */ /* 0x000fec0000010000 */
[----:B------:R-:W1:Y:S01]  /*10590*/  LDS.64 R14, [UR5+0xc0] ;  /* 0x0000c005ff0e7984 */ /* 0x000e620008000a00 */
[----:B------:R-:W1:Y:S02]  /*105a0*/  LDCU UR5, c[0x0][0x42c] ;  /* 0x00008580ff0577ac */ /* 0x000e640008000800 */
[----:B-1----:R-:W-:Y:S01]  /*105b0*/  FMUL.FTZ R14, R14, UR5 ;  /* 0x000000050e0e7c20 */ /* 0x002fe20008410000 */
[----:B0---4-:R-:W-:-:S07]  /*105c0*/  FMUL.FTZ R15, R15, UR5 ;  /* 0x000000050f0f7c20 */ /* 0x011fce0008410000 */
.L_x_156:
[----:B--2---:R-:W-:-:S05]  /*105d0*/  LEA R19, R17, UR15, 0x2 ;  /* 0x0000000f11137c11 */ /* 0x004fca000f8e10ff */
[----:B0-----:R-:W2:Y:S04]  /*105e0*/  LDL.64 R12, [R19+0x10] ;  /* 0x00001000130c7983 */ /* 0x001ea80000100a00 */
[----:B---3--:R-:W3:Y:S01]  /*105f0*/  LDL.64 R10, [R19+0x90] ;  /* 0x00009000130a7983 */ /* 0x008ee20000100a00 */
[----:B-----5:R-:W-:Y:S01]  /*10600*/  LEA R31, R17, R0, 0x3 ;  /* 0x00000000111f7211 */ /* 0x020fe200078e18ff */
[----:B------:R-:W-:Y:S03]  /*10610*/  BSSY.RECONVERGENT B0, `(.L_x_151) ;  /* 0x0000035000007945 */ /* 0x000fe60003800200 */
[----:B------:R-:W-:Y:S02]  /*10620*/  ISETP.GE.U32.AND P0, PT, R31, UR18, PT ;  /* 0x000000121f007c0c */ /* 0x000fe4000bf06070 */
[----:B--2---:R-:W-:-:S02]  /*10630*/  SHF.L.U32 R16, R12, 0x10, RZ ;  /* 0x000000100c107819 */ /* 0x004fc400000006ff */
[----:B------:R-:W-:Y:S02]  /*10640*/  PRMT R12, R12, 0x7632, R12 ;  /* 0x000076320c0c7816 */ /* 0x000fe4000000000c */
[----:B---3--:R-:W-:Y:S01]  /*10650*/  SHF.L.U32 R19, R10, 0x10, RZ ;  /* 0x000000100a137819 */ /* 0x008fe200000006ff */
[----:B------:R-:W-:Y:S01]  /*10660*/  FADD.FTZ R16, R16, -UR28 ;  /* 0x8000001c10107e21 */ /* 0x000fe20008010000 */
[----:B------:R-:W-:Y:S02]  /*10670*/  SHF.L.U32 R12, R12, 0x10, RZ ;  /* 0x000000100c0c7819 */ /* 0x000fe400000006ff */
[----:B------:R-:W-:Y:S01]  /*10680*/  PRMT R10, R10, 0x7632, R10 ;  /* 0x000076320a0a7816 */ /* 0x000fe2000000000a */
[----:B------:R-:W-:Y:S02]  /*10690*/  FMUL.FTZ R29, R16, UR16 ;  /* 0x00000010101d7c20 */ /* 0x000fe40008410000 */
[----:B------:R-:W-:Y:S02]  /*106a0*/  FADD.FTZ R12, R12, -UR28 ;  /* 0x8000001c0c0c7e21 */ /* 0x000fe40008010000 */
[----:B------:R-:W-:-:S02]  /*106b0*/  @P1 FFMA.FTZ R16, R4, R29, R2 ;  /* 0x0000001d04101223 */ /* 0x000fc40000010002 */
[----:B------:R-:W-:Y:S02]  /*106c0*/  FMUL.FTZ R24, R12, UR16 ;  /* 0x000000100c187c20 */ /* 0x000fe40008410000 */
[----:B------:R-:W-:Y:S02]  /*106d0*/  @P1 FMUL.FTZ R12, R16, -1.4426950216293334961 ;  /* 0xbfb8aa3b100c1820 */ /* 0x000fe40000410000 */
[----:B------:R-:W-:-:S04]  /*106e0*/  @P1 FFMA.FTZ R18, R5, R24, R3 ;  /* 0x0000001805121223 */ /* 0x000fc80000010003 */
[----:B------:R-:W0:Y:S01]  /*106f0*/  @P1 MUFU.EX2 R12, R12 ;  /* 0x0000000c000c1308 */ /* 0x000e220000000800 */
[----:B------:R-:W-:-:S06]  /*10700*/  @P1 FMUL.FTZ R21, R18, -1.4426950216293334961 ;  /* 0xbfb8aa3b12151820 */ /* 0x000fcc0000410000 */
[----:B------:R-:W1:Y:S01]  /*10710*/  @P1 MUFU.EX2 R21, R21 ;  /* 0x0000001500151308 */ /* 0x000e620000000800 */
[----:B0-----:R-:W-:Y:S01]  /*10720*/  @P1 FADD.FTZ R20, R12, 1 ;  /* 0x3f8000000c141421 */ /* 0x001fe20000010000 */
[----:B------:R-:W-:Y:S02]  /*10730*/  SHF.L.U32 R12, R10, 0x10, RZ ;  /* 0x000000100a0c7819 */ /* 0x000fe400000006ff */
[----:B------:R-:W-:-:S03]  /*10740*/  IADD3 R10, PT, PT, R31, 0x8, RZ ;  /* 0x000000081f0a7810 */ /* 0x000fc60007ffe0ff */
[----:B------:R-:W0:Y:S01]  /*10750*/  @P1 MUFU.RCP R20, R20 ;  /* 0x0000001400141308 */ /* 0x000e220000001000 */
[----:B-1----:R-:W-:Y:S01]  /*10760*/  @P1 FADD.FTZ R22, R21, 1 ;  /* 0x3f80000015161421 */ /* 0x002fe20000010000 */
[----:B------:R-:W-:-:S06]  /*10770*/  FFMA.FTZ R21, R14, R29, R15 ;  /* 0x0000001d0e157223 */ /* 0x000fcc000001000f */
[----:B------:R-:W1:Y:S01]  /*10780*/  @P1 MUFU.RCP R23, R22 ;  /* 0x0000001600171308 */ /* 0x000e620000001000 */
[----:B0-----:R-:W-:-:S04]  /*10790*/  @P1 FADD.FTZ R25, -R20, 1 ;  /* 0x3f80000014191421 */ /* 0x001fc80000010100 */
[----:B------:R-:W-:Y:S01]  /*107a0*/  @P1 FFMA.FTZ R25, R16, R25, 1 ;  /* 0x3f80000010191423 */ /* 0x000fe20000010019 */
[----:B------:R-:W-:Y:S01]  /*107b0*/  @P1 FMUL.FTZ R16, R19, R20 ;  /* 0x0000001413101220 */ /* 0x000fe20000410000 */
[----:B------:R-:W-:Y:S01]  /*107c0*/  SHF.L.U32 R20, R13, 0x10, RZ ;  /* 0x000000100d147819 */ /* 0x000fe200000006ff */
[----:B-1----:R-:W-:Y:S02]  /*107d0*/  @P1 FADD.FTZ R27, -R23, 1 ;  /* 0x3f800000171b1421 */ /* 0x002fe40000010100 */
[----:B------:R-:W-:Y:S01]  /*107e0*/  @P1 FMUL.FTZ R19, R16, R25 ;  /* 0x0000001910131220 */ /* 0x000fe20000410000 */
[----:B------:R-:W-:Y:S01]  /*107f0*/  SHF.R.S32.HI R25, RZ, 0x1f, R31 ;  /* 0x0000001fff197819 */ /* 0x000fe2000001141f */
[----:B------:R-:W-:Y:S01]  /*10800*/  @P1 FMUL.FTZ R23, R12, R23 ;  /* 0x000000170c171220 */ /* 0x000fe20000410000 */
[----:B------:R-:W-:Y:S01]  /*10810*/  @P1 FFMA.FTZ R18, R18, R27, 1 ;  /* 0x3f80000012121423 */ /* 0x000fe2000001001b */
[----:B------:R-:W-:Y:S01]  /*10820*/  FFMA.FTZ R16, R14, R24, R15 ;  /* 0x000000180e107223 */ /* 0x000fe2000001000f */
[----:B------:R-:W-:Y:S01]  /*10830*/  ISETP.GE.AND.EX P0, PT, R25, UR19, PT, P0 ;  /* 0x0000001319007c0c */ /* 0x000fe2000bf06300 */
[----:B------:R-:W-:Y:S01]  /*10840*/  FFMA.FTZ R21, R4, R19, -R21 ;  /* 0x0000001304157223 */ /* 0x000fe20000010815 */
[----:B------:R-:W-:Y:S01]  /*10850*/  @P1 FMUL.FTZ R12, R23, R18 ;  /* 0x00000012170c1220 */ /* 0x000fe20000410000 */
[----:B------:R-:W-:-:S04]  /*10860*/  PRMT R18, R13, 0x7632, R18 ;  /* 0x000076320d127816 */ /* 0x000fc80000000012 */
[----:B------:R-:W-:Y:S01]  /*10870*/  SHF.L.U32 R22, R18, 0x10, RZ ;  /* 0x0000001012167819 */ /* 0x000fe200000006ff */
[----:B------:R-:W-:-:S05]  /*10880*/  FFMA.FTZ R18, R5, R12, -R16 ;  /* 0x0000000c05127223 */ /* 0x000fca0000010810 */
[----:B------:R-:W-:Y:S05]  /*10890*/  @P0 BRA `(.L_x_152) ;  /* 0x0000000000300947 */ /* 0x000fea0003800000 */
[----:B------:R-:W-:Y:S01]  /*108a0*/  MOV R12, R6 ;  /* 0x00000006000c7202 */ /* 0x000fe20000000f00 */
[----:B------:R-:W-:Y:S01]  /*108b0*/  IMAD R16, R25, UR20, RZ ;  /* 0x0000001419107c24 */ /* 0x000fe2000f8e02ff */
[----:B------:R-:W-:Y:S01]  /*108c0*/  MOV R13, R9 ;  /* 0x00000009000d7202 */ /* 0x000fe20000000f00 */
[----:B------:R-:W-:Y:S02]  /*108d0*/  FMUL.FTZ R21, R21, UR16 ;  /* 0x0000001015157c20 */ /* 0x000fe40008410000 */
[C---:B------:R-:W-:Y:S02]  /*108e0*/  IMAD R19, R31.reuse, UR21, R16 ;  /* 0x000000151f137c24 */ /* 0x040fe4000f8e0210 */
[----:B------:R-:W-:Y:S01]  /*108f0*/  FMUL.FTZ R16, R18, UR16 ;  /* 0x0000001012107c20 */ /* 0x000fe20008410000 */
[----:B------:R-:W-:-:S05]  /*10900*/  IMAD.WIDE.U32 R12, R31, UR20, R12 ;  /* 0x000000141f0c7c25 */ /* 0x000fca000f8e000c */
[----:B------:R-:W-:Y:S02]  /*10910*/  IADD3 R13, PT, PT, R13, R19, RZ ;  /* 0x000000130d0d7210 */ /* 0x000fe40007ffe0ff */
[----:B------:R-:W-:-:S04]  /*10920*/  LEA R18, P0, R12, UR6, 0x1 ;  /* 0x000000060c127c11 */ /* 0x000fc8000f8008ff */
[----:B------:R-:W-:Y:S02]  /*10930*/  LEA.HI.X R19, R12, UR7, R13, 0x1, P0 ;  /* 0x000000070c137c11 */ /* 0x000fe400080f0c0d */
[----:B------:R-:W-:-:S05]  /*10940*/  F2FP.BF16.F32.PACK_AB R13, R16, R21 ;  /* 0x00000015100d723e */ /* 0x000fca00000010ff */
[----:B------:R0:W-:Y:S02]  /*10950*/  STG.E desc[UR10][R18.64], R13 ;  /* 0x0000000d12007986 */ /* 0x0001e4000c10190a */
.L_x_152:
[----:B------:R-:W-:Y:S05]  /*10960*/  BSYNC.RECONVERGENT B0 ;  /* 0x0000000000007941 */ /* 0x000fea0003800200 */
.L_x_151:
[----:B------:R-:W-:Y:S01]  /*10970*/  ISETP.NE.AND P1, PT, RZ, UR12, PT ;  /* 0x0000000cff007c0c */ /* 0x000fe2000bf25270 */
[----:B------:R-:W-:Y:S01]  /*10980*/  FADD.FTZ R20, R20, -UR28 ;  /* 0x8000001c14147e21 */ /* 0x000fe20008010000 */
[----:B------:R-:W-:Y:S01]  /*10990*/  FADD.FTZ R22, R22, -UR28 ;  /* 0x8000001c16167e21 */ /* 0x000fe20008010000 */
[----:B------:R-:W-:Y:S02]  /*109a0*/  ISETP.GE.U32.AND P0, PT, R10, UR18, PT ;  /* 0x000000120a007c0c */ /* 0x000fe4000bf06070 */
[----:B------:R-:W-:Y:S01]  /*109b0*/  SHF.R.S32.HI R12, RZ, 0x1f, R10 ;  /* 0x0000001fff0c7819 */ /* 0x000fe2000001140a */
[----:B0-----:R-:W-:Y:S01]  /*109c0*/  FMUL.FTZ R19, R20, UR16 ;  /* 0x0000001014137c20 */ /* 0x001fe20008410000 */
[----:B------:R-:W-:Y:S01]  /*109d0*/  FMUL.FTZ R22, R22, UR16 ;  /* 0x0000001016167c20 */ /* 0x000fe20008410000 */
[C---:B------:R-:W-:Y:S02]  /*109e0*/  PRMT R13, R11.reuse, 0x7632, R13 ;  /* 0x000076320b0d7816 */ /* 0x040fe4000000000d */
[----:B------:R-:W-:Y:S01]  /*109f0*/  ISETP.GE.AND.EX P0, PT, R12, UR19, PT, P0 ;  /* 0x000000130c007c0c */ /* 0x000fe2000bf06300 */
[C-C-:B------:R-:W-:Y:S01]  /*10a00*/  FFMA.FTZ R27, R14.reuse, R19, R15.reuse ;  /* 0x000000130e1b7223 */ /* 0x140fe2000001000f */
[----:B------:R-:W-:Y:S01]  /*10a10*/  SHF.L.U32 R11, R11, 0x10, RZ ;  /* 0x000000100b0b7819 */ /* 0x000fe200000006ff */
[----:B------:R-:W-:Y:S01]  /*10a20*/  FFMA.FTZ R26, R14, R22, R15 ;  /* 0x000000160e1a7223 */ /* 0x000fe2000001000f */
[----:B------:R-:W-:Y:S01]  /*10a30*/  SHF.L.U32 R16, R13, 0x10, RZ ;  /* 0x000000100d107819 */ /* 0x000fe200000006ff */
[----:B------:R-:W-:Y:S08]  /*10a40*/  @!P1 BRA `(.L_x_153) ;  /* 0x0000000000489947 */ /* 0x000ff00003800000 */
        /* <DEDUP_REMOVED lines=18> */
.L_x_153:
[----:B------:R-:W-:Y:S01]  /*10b70*/  BSSY.RECONVERGENT B0, `(.L_x_154) ;  /* 0x0000010000007945 */ /* 0x000fe20003800200 */
[----:B------:R-:W-:Y:S01]  /*10b80*/  FFMA.FTZ R27, R4, R11, -R27 ;  /* 0x0000000b041b7223 */ /* 0x000fe2000001081b */
[----:B------:R-:W-:Y:S02]  /*10b90*/  FFMA.FTZ R16, R5, R16, -R26 ;  /* 0x0000001005107223 */ /* 0x000fe4000001081a */
[----:B------:R-:W-:Y:S05]  /*10ba0*/  @P0 BRA `(.L_x_155) ;  /* 0x0000000000300947 */ /* 0x000fea0003800000 */
[----:B------:R-:W-:Y:S01]  /*10bb0*/  IMAD R11, R12, UR20, RZ ;  /* 0x000000140c0b7c24 */ /* 0x000fe2000f8e02ff */
[----:B------:R-:W-:Y:S01]  /*10bc0*/  MOV R12, R6 ;  /* 0x00000006000c7202 */ /* 0x000fe20000000f00 */
[----:B------:R-:W-:Y:S01]  /*10bd0*/  FMUL.FTZ R27, R27, UR16 ;  /* 0x000000101b1b7c20 */ /* 0x000fe20008410000 */
[----:B------:R-:W-:Y:S01]  /*10be0*/  MOV R13, R9 ;  /* 0x00000009000d7202 */ /* 0x000fe20000000f00 */
[----:B------:R-:W-:Y:S02]  /*10bf0*/  IMAD R19, R10, UR21, R11 ;  /* 0x000000150a137c24 */ /* 0x000fe4000f8e020b */
[----:B------:R-:W-:Y:S01]  /*10c00*/  FMUL.FTZ R16, R16, UR16 ;  /* 0x0000001010107c20 */ /* 0x000fe20008410000 */
[----:B------:R-:W-:-:S05]  /*10c10*/  IMAD.WIDE.U32 R10, R10, UR20, R12 ;  /* 0x000000140a0a7c25 */ /* 0x000fca000f8e000c */
[----:B------:R-:W-:Y:S02]  /*10c20*/  IADD3 R11, PT, PT, R11, R19, RZ ;  /* 0x000000130b0b7210 */ /* 0x000fe40007ffe0ff */
[----:B------:R-:W-:-:S04]  /*10c30*/  LEA R12, P0, R10, UR6, 0x1 ;  /* 0x000000060a0c7c11 */ /* 0x000fc8000f8008ff */
[----:B------:R-:W-:Y:S02]  /*10c40*/  LEA.HI.X R13, R10, UR7, R11, 0x1, P0 ;  /* 0x000000070a0d7c11 */ /* 0x000fe400080f0c0b */
[----:B------:R-:W-:-:S05]  /*10c50*/  F2FP.BF16.F32.PACK_AB R11, R16, R27 ;  /* 0x0000001b100b723e */ /* 0x000fca00000010ff */
[----:B------:R0:W-:Y:S02]  /*10c60*/  STG.E desc[UR10][R12.64], R11 ;  /* 0x0000000b0c007986 */ /* 0x0001e4000c10190a */
.L_x_155:
[----:B------:R-:W-:Y:S05]  /*10c70*/  BSYNC.RECONVERGENT B0 ;  /* 0x0000000000007941 */ /* 0x000fea0003800200 */
.L_x_154:
[----:B------:R-:W-:-:S04]  /*10c80*/  IADD3 R17, PT, PT, R17, 0x2, RZ ;  /* 0x0000000211117810 */ /* 0x000fc80007ffe0ff */
[----:B------:R-:W-:-:S13]  /*10c90*/  ISETP.NE.AND P0, PT, R17, 0x20, PT ;  /* 0x000000201100780c */ /* 0x000fda0003f05270 */
[----:B------:R-:W-:Y:S05]  /*10ca0*/  @P0 BRA `(.L_x_156) ;  /* 0xfffffff800480947 */ /* 0x000fea000383ffff */
[----:B------:R-:W1:Y:S01]  /*10cb0*/  LDCU UR5, c[0x0][0x410] ;  /* 0x00008200ff0577ac */ /* 0x000e620008000800 */
[----:B------:R-:W1:Y:S01]  /*10cc0*/  LDCU UR6, c[0x0][0x3e0] ;  /* 0x00007c00ff0677ac */ /* 0x000e620008000800 */
[----:B------:R-:W-:Y:S02]  /*10cd0*/  UIADD3 UR8, UPT, UPT, UR9, UR8, URZ ;  /* 0x0000000809087290 */ /* 0x000fe4000fffe0ff */
[----:B------:R-:W-:Y:S02]  /*10ce0*/  UIADD3 UR4, UPT, UPT, UR4, 0x1, URZ ;  /* 0x0000000104047890 */ /* 0x000fe4000fffe0ff */
[----:B-1----:R-:W-:-:S04]  /*10cf0*/  UIMAD UR5, UR5, UR6, URZ ;  /* 0x00000006050572a4 */ /* 0x002fc8000f8e02ff */
[----:B------:R-:W-:-:S09]  /*10d00*/  UISETP.GE.AND UP0, UPT, UR8, UR5, UPT ;  /* 0x000000050800728c */ /* 0x000fd2000bf06270 */
[----:B------:R-:W-:Y:S05]  /*10d10*/  BRA.U !UP0, `(.L_x_157) ;  /* 0xfffffef508287547 */ /* 0x000fea000b83ffff */
.L_x_131:
[----:B------:R-:W1:Y:S01]  /*10d20*/  S2R R9, SR_TID.X ;  /* 0x0000000000097919 */ /* 0x000e620000002100 */
[----:B------:R-:W2:Y:S01]  /*10d30*/  LDC R4, c[0x0][0x370] ;  /* 0x0000dc00ff047b82 */ /* 0x000ea20000000800 */
[----:B------:R-:W-:Y:S07]  /*10d40*/  BSSY.RECONVERGENT B0, `(.L_x_158) ;  /* 0x000000e000007945 */ /* 0x000fee0003800200 */
[----:B------:R-:W3:Y:S08]  /*10d50*/  LDC R7, c[0x0][0x374] ;  /* 0x0000dd00ff077b82 */ /* 0x000ef00000000800 */
[----:B------:R-:W4:Y:S01]  /*10d60*/  LDC.64 R2, c[0x0][0x3c8] ;  /* 0x0000f200ff027b82 */ /* 0x000f220000000a00 */
[----:B--2---:R-:W-:-:S02]  /*10d70*/  ISETP.NE.AND P0, PT, R4, 0x1, PT ;  /* 0x000000010400780c */ /* 0x004fc40003f05270 */
[----:B-1----:R-:W-:Y:S02]  /*10d80*/  ISETP.NE.AND P1, PT, R9, RZ, PT ;  /* 0x000000ff0900720c */ /* 0x002fe40003f25270 */
[----:B---3--:R-:W-:-:S04]  /*10d90*/  SHF.L.U32 R0, R7, 0x1, RZ ;  /* 0x0000000107007819 */ /* 0x008fc800000006ff */
[----:B------:R-:W-:-:S05]  /*10da0*/  SEL R5, R0, RZ, P0 ;  /* 0x000000ff00057207 */ /* 0x000fca0000000000 */
[----:B----4-:R-:W-:Y:S02]  /*10db0*/  IMAD.WIDE.U32 R2, R5, 0x4, R2 ;  /* 0x0000000405027825 */ /* 0x010fe400078e0002 */
[----:B------:R-:W-:Y:S05]  /*10dc0*/  @P1 BRA `(.L_x_159) ;  /* 0x0000000000141947 */ /* 0x000fea0003800000 */
[----:B------:R-:W-:Y:S01]  /*10dd0*/  HFMA2 R5, -RZ, RZ, 0, 5.9604644775390625e-08 ;  /* 0x00000001ff057431 */ /* 0x000fe200000001ff */
[----:B------:R-:W-:Y:S06]  /*10de0*/  MEMBAR.ALL.GPU ;  /* 0x0000000000007992 */ /* 0x000fec000000a000 */
[----:B------:R-:W-:-:S00]  /*10df0*/  ERRBAR ;  /* 0x00000000000079ab */ /* 0x000fc00000000000 */
[----:B------:R-:W-:Y:S06]  /*10e00*/  CGAERRBAR ;  /* 0x00000000000075ab */ /* 0x000fec0000000000 */
[----:B------:R1:W-:Y:S02]  /*10e10*/  REDG.E.ADD.S32.STRONG.GPU desc[UR10][R2.64], R5 ;  /* 0x000000050200798e */ /* 0x0003e4000c12e30a */
.L_x_159:
[----:B------:R-:W-:Y:S05]  /*10e20*/  BSYNC.RECONVERGENT B0 ;  /* 0x0000000000007941 */ /* 0x000fea0003800200 */
.L_x_158:
[----:B------:R-:W2:Y:S01]  /*10e30*/  S2UR UR5, SR_CTAID.Y ;  /* 0x00000000000579c3 */ /* 0x000ea20000002600 */
[----:B-1----:R-:W-:Y:S02]  /*10e40*/  IADD3 R5, PT, PT, R7, -0x1, RZ ;  /* 0xffffffff07057810 */ /* 0x002fe40007ffe0ff */
[----:B------:R-:W-:-:S05]  /*10e50*/  IADD3 R0, PT, PT, R4, -0x1, RZ ;  /* 0xffffffff04007810 */ /* 0x000fca0007ffe0ff */
[----:B------:R-:W1:Y:S01]  /*10e60*/  S2UR UR4, SR_CTAID.X ;  /* 0x00000000000479c3 */ /* 0x000e620000002500 */
[----:B--2---:R-:W-:-:S04]  /*10e70*/  ISETP.NE.AND P0, PT, R5, UR5, PT ;  /* 0x0000000505007c0c */ /* 0x004fc8000bf05270 */
[----:B-1----:R-:W-:-:S13]  /*10e80*/  ISETP.NE.OR P0, PT, R0, UR4, P0 ;  /* 0x0000000400007c0c */ /* 0x002fda0008705670 */
[----:B------:R-:W-:Y:S05]  /*10e90*/  @P0 EXIT ;  /* 0x000000000000094d */ /* 0x000fea0003800000 */
[----:B------:R-:W-:Y:S05]  /*10ea0*/  @P1 BRA `(.L_x_160) ;  /* 0x0000000000201947 */ /* 0x000fea0003800000 */
[----:B------:R-:W-:-:S05]  /*10eb0*/  IMAD R0, R4, R7, RZ ;  /* 0x0000000704007224 */ /* 0x000fca00078e02ff */
[----:B------:R-:W-:-:S13]  /*10ec0*/  ISETP.NE.AND P0, PT, R0, -0x1, PT ;  /* 0xffffffff0000780c */ /* 0x000fda0003f05270 */
[----:B------:R-:W-:Y:S05]  /*10ed0*/  @!P0 BRA `(.L_x_160) ;  /* 0x0000000000148947 */ /* 0x000fea0003800000 */
.L_x_161:
[----:B------:R-:W2:Y:S04]  /*10ee0*/  LDG.E.STRONG.GPU R5, desc[UR10][R2.64] ;  /* 0x0000000a02057981 */ /* 0x000ea8000c1ef900 */
[----:B--2---:R-:W-:Y:S01]  /*10ef0*/  CCTL.IVALL ;  /* 0x00000000ff00798f */ /* 0x004fe20002000000 */
[----:B------:R-:W-:Y:S05]  /*10f00*/  YIELD ;  /* 0x0000000000007946 */ /* 0x000fea0003800000 */
[----:B------:R-:W-:-:S13]  /*10f10*/  ISETP.NE.AND P0, PT, R5, R0, PT ;  /* 0x000000000500720c */ /* 0x000fda0003f05270 */
[----:B------:R-:W-:Y:S05]  /*10f20*/  @P0 BRA `(.L_x_161) ;  /* 0xfffffffc00ec0947 */ /* 0x000fea000383ffff */
.L_x_160:
[----:B------:R-:W-:Y:S05]  /*10f30*/  WARPSYNC.ALL ;  /* 0x0000000000007948 */ /* 0x000fea0003800000 */
[----:B------:R-:W1:Y:S08]  /*10f40*/  LDC.64 R6, c[0x0][0x3f8] ;  /* 0x0000fe00ff067b82 */ /* 0x000e700000000a00 */
[----:B------:R-:W-:Y:S01]  /*10f50*/  BAR.SYNC.DEFER_BLOCKING 0x0 ;  /* 0x0000000000007b1d */ /* 0x000fe20000010000 */
[----:B-1----:R-:W-:-:S04]  /*10f60*/  LEA.HI R0, P0, R7, R6, RZ, 0x1 ;  /* 0x0000000607007211 */ /* 0x002fc800078108ff */
        /* <DEDUP_REMOVED lines=9> */
[----:B0-----:R-:W-:-:S04]  /*11000*/  IADD3 R13, P1, PT, R2, 0x280, RZ ;  /* 0x00000280020d7810 */ /* 0x001fc80007f3e0ff */
        /* <DEDUP_REMOVED lines=23> */
[----:B------:R-:W-:-:S04]  /*11180*/  IADD3 R17, P0, PT, R4, R17, RZ ;  /* 0x0000001104117210 */ /* 0x000fc80007f1e0ff */
[----:B------:R-:W-:Y:S02]  /*11190*/  LOP3.LUT R4, R17, 0x3, RZ, 0xc0, !PT ;  /* 0x0000000311047812 */ /* 0x000fe400078ec0ff */
[----:B------:R-:W-:Y:S02]  /*111a0*/  LEA.HI.X R8, R9, RZ, RZ, 0x17, P0 ;  /* 0x000000ff09087211 */ /* 0x000fe400000fbcff */
[----:B------:R-:W-:Y:S02]  /*111b0*/  ISETP.NE.U32.AND P1, PT, R4, 0x3, PT ;  /* 0x000000030400780c */ /* 0x000fe40003f25070 */
[----:B------:R-:W-:Y:S02]  /*111c0*/  LEA.HI R4, P2, R13, R10, RZ, 0x1 ;  /* 0x0000000a0d047211 */ /* 0x000fe400078508ff */
[----:B------:R-:W-:Y:S02]  /*111d0*/  ISETP.NE.AND.EX P1, PT, RZ, RZ, PT, P1 ;  /* 0x000000ffff00720c */ /* 0x000fe40003f25310 */
[----:B------:R-:W-:-:S02]  /*111e0*/  ISETP.GE.U32.AND P0, PT, R17, 0x3, PT ;  /* 0x000000031100780c */ /* 0x000fc40003f06070 */
[----:B------:R-:W-:Y:S02]  /*111f0*/  IADD3.X R13, PT, PT, RZ, R13, RZ, P2, !PT ;  /* 0x0000000dff0d7210 */ /* 0x000fe400017fe4ff */
[----:B------:R-:W-:Y:S02]  /*11200*/  ISETP.GE.U32.AND.EX P0, PT, R8, RZ, PT, P0 ;  /* 0x000000ff0800720c */ /* 0x000fe40003f06100 */
[--C-:B------:R-:W-:Y:S02]  /*11210*/  SHF.R.S64 R4, R4, 0x1, R13.reuse ;  /* 0x0000000104047819 */ /* 0x100fe4000000100d */
[----:B------:R-:W-:-:S03]  /*11220*/  SHF.R.S32.HI R23, RZ, 0x1, R13 ;  /* 0x00000001ff177819 */ /* 0x000fc6000001140d */
[----:B------:R-:W-:Y:S06]  /*11230*/  @!P1 BRA `(.L_x_163) ;  /* 0x0000000000d49947 */ /* 0x000fec0003800000 */
[----:B------:R-:W0:Y:S01]  /*11240*/  LDCU.64 UR4, c[0x0][0x3d8] ;  /* 0x00007b00ff0477ac */ /* 0x000e220008000a00 */
[----:B------:R-:W-:Y:S02]  /*11250*/  IADD3 R11, PT, PT, R17, 0x1, RZ ;  /* 0x00000001110b7810 */ /* 0x000fe40007ffe0ff */
[----:B------:R-:W-:Y:S01]  /*11260*/  MOV R8, R2 ;  /* 0x0000000200087202 */ /* 0x000fe20000000f00 */
[----:B------:R-:W1:Y:S01]  /*11270*/  LDCU.64 UR6, c[0x0][0x390] ;  /* 0x00007200ff0677ac */ /* 0x000e620008000a00 */
[----:B------:R-:W-:Y:S02]  /*11280*/  LOP3.LUT R11, R11, 0x3, RZ, 0xc0, !PT ;  /* 0x000000030b0b7812 */ /* 0x000fe400078ec0ff */
[----:B------:R-:W-:Y:S01]  /*11290*/  MOV R9, R5 ;  /* 0x0000000500097202 */ /* 0x000fe20000000f00 */
[----:B------:R-:W2:Y:S01]  /*112a0*/  LDCU.64 UR8, c[0x0][0x388] ;  /* 0x00007100ff0877ac */ /* 0x000ea20008000a00 */
[C---:B------:R-:W-:Y:S02]  /*112b0*/  SHF.L.U32 R25, R2.reuse, 0x3, RZ ;  /* 0x0000000302197819 */ /* 0x040fe400000006ff */
[----:B------:R-:W-:Y:S01]  /*112c0*/  SHF.L.U64.HI R26, R2, 0x3, R5 ;  /* 0x00000003021a7819 */ /* 0x000fe20000010205 */
        /* <DEDUP_REMOVED lines=11> */
[----:B------:R-:W-:Y:S02]  /*11380*/  IADD3 R22, P2, PT, RZ, -R11, RZ ;  /* 0x8000000bff167210 */ /* 0x000fe40007f5e0ff */
[----:B--2---:R-:W-:Y:S02]  /*11390*/  IADD3 R25, P1, PT, R25, UR8, RZ ;  /* 0x0000000819197c10 */ /* 0x004fe4000ff3e0ff */
[----:B------:R-:W-:Y:S02]  /*113a0*/  SHF.L.U32 R11, R7, 0x2, RZ ;  /* 0x00000002070b7819 */ /* 0x000fe400000006ff */
[----:B------:R-:W-:Y:S02]  /*113b0*/  IADD3.X R26, PT, PT, R26, UR9, RZ, P1, !PT ;  /* 0x000000091a1a7c10 */ /* 0x000fe40008ffe4ff */
[----:B------:R-:W-:Y:S02]  /*113c0*/  IADD3 R32, PT, PT, R9, R11, RZ ;  /* 0x0000000b09207210 */ /* 0x000fe40007ffe0ff */
[----:B------:R-:W-:-:S07]  /*113d0*/  IADD3.X R24, PT, PT, RZ, -0x1, RZ, P2, !PT ;  /* 0xffffffffff187810 */ /* 0x000fce00017fe4ff */
.L_x_164:
[----:B0-----:R-:W-:Y:S01]  /*113e0*/  LEA R14, P1, R0, R20, 0x2 ;  /* 0x00000014000e7211 */ /* 0x001fe200078210ff */
[----:B------:R-:W2:Y:S01]  /*113f0*/  LDG.E R10, desc[UR10][R20.64] ;  /* 0x0000000a140a7981 */ /* 0x000ea2000c1e1900 */
[----:B------:R-:W-:Y:S02]  /*11400*/  IADD3 R16, P2, PT, R20, R8, RZ ;  /* 0x0000000814107210 */ /* 0x000fe40007f5e0ff */
[----:B------:R-:W-:Y:S02]  /*11410*/  LEA R12, P3, R4, R20, 0x2 ;  /* 0x00000014040c7211 */ /* 0x000fe400078610ff */
[C---:B------:R-:W-:Y:S02]  /*11420*/  IADD3.X R15, PT, PT, R21.reuse, R34, RZ, P1, !PT ;  /* 0x00000022150f7210 */ /* 0x040fe40000ffe4ff */
[C---:B------:R-:W-:Y:S02]  /*11430*/  IADD3.X R17, PT, PT, R21.reuse, R32, RZ, P2, !PT ;  /* 0x0000002015117210 */ /* 0x040fe400017fe4ff */
[----:B------:R-:W-:Y:S01]  /*11440*/  IADD3.X R13, PT, PT, R21, R30, RZ, P3, !PT ;  /* 0x0000001e150d7210 */ /* 0x000fe20001ffe4ff */
[----:B------:R0:W2:Y:S04]  /*11450*/  LDG.E R11, desc[UR10][R14.64] ;  /* 0x0000000a0e0b7981 */ /* 0x0000a8000c1e1900 */
[----:B------:R-:W3:Y:S04]  /*11460*/  LDG.E R18, desc[UR10][R16.64] ;  /* 0x0000000a10127981 */ /* 0x000ee8000c1e1900 */
[----:B------:R1:W3:Y:S01]  /*11470*/  LDG.E R19, desc[UR10][R12.64] ;  /* 0x0000000a0c137981 */ /* 0x0002e2000c1e1900 */
[----:B------:R-:W-:-:S02]  /*11480*/  IADD3 R22, P1, PT, R22, 0x1, RZ ;  /* 0x0000000116167810 */ /* 0x000fc40007f3e0ff */
[----:B0-----:R-:W-:Y:S02]  /*11490*/  MOV R14, R27 ;  /* 0x0000001b000e7202 */ /* 0x001fe40000000f00 */
[----:B------:R-:W-:Y:S02]  /*114a0*/  MOV R15, R28 ;  /* 0x0000001c000f7202 */ /* 0x000fe40000000f00 */
[----:B-1----:R-:W-:Y:S02]  /*114b0*/  MOV R12, R25 ;  /* 0x00000019000c7202 */ /* 0x002fe40000000f00 */
[----:B------:R-:W-:Y:S02]  /*114c0*/  MOV R13, R26 ;  /* 0x0000001a000d7202 */ /* 0x000fe40000000f00 */
        /* <DEDUP_REMOVED lines=12> */
.L_x_163:
[----:B------:R-:W-:Y:S05]  /*11590*/  BSYNC.RECONVERGENT B0 ;  /* 0x0000000000007941 */ /* 0x000fea0003800200 */
.L_x_162:
[----:B------:R-:W-:Y:S05]  /*115a0*/  @!P0 EXIT ;  /* 0x000000000000894d */ /* 0x000fea0003800000 */
[C---:B------:R-:W-:Y:S01]  /*115b0*/  SHF.L.U64.HI R7, R6.reuse, 0x2, R7 ;  /* 0x0000000206077819 */ /* 0x040fe20000010207 */
[----:B------:R-:W1:Y:S01]  /*115c0*/  LDCU.64 UR4, c[0x0][0x3d8] ;  /* 0x00007b00ff0477ac */ /* 0x000e620008000a00 */
[----:B------:R-:W-:Y:S02]  /*115d0*/  SHF.L.U32 R6, R6, 0x2, RZ ;  /* 0x0000000206067819 */ /* 0x000fe400000006ff */
[C---:B0-----:R-:W-:Y:S01]  /*115e0*/  SHF.L.U64.HI R13, R4.reuse, 0x2, R23 ;  /* 0x00000002040d7819 */ /* 0x041fe20000010217 */
[----:B------:R-:W0:Y:S01]  /*115f0*/  LDCU.64 UR6, c[0x0][0x388] ;  /* 0x00007100ff0677ac */ /* 0x000e220008000a00 */
[----:B------:R-:W-:Y:S02]  /*11600*/  SHF.L.U32 R15, R4, 0x2, RZ ;  /* 0x00000002040f7819 */ /* 0x000fe400000006ff */
[C---:B------:R-:W-:Y:S01]  /*11610*/  SHF.L.U64.HI R9, R0.reuse, 0x2, R3 ;  /* 0x0000000200097819 */ /* 0x040fe20000010203 */
[----:B------:R-:W2:Y:S01]  /*11620*/  LDCU.64 UR8, c[0x0][0x390] ;  /* 0x00007200ff0877ac */ /* 0x000ea20008000a00 */
[----:B------:R-:W-:-:S07]  /*11630*/  SHF.L.U32 R11, R0, 0x2, RZ ;  /* 0x00000002000b7819 */ /* 0x000fce00000006ff */
.L_x_165:
[C---:B------:R-:W-:Y:S02]  /*11640*/  SHF.L.U32 R4, R2.reuse, 0x2, RZ ;  /* 0x0000000202047819 */ /* 0x040fe400000006ff */
[----:B------:R-:W-:Y:S02]  /*11650*/  SHF.L.U64.HI R14, R2, 0x2, R5 ;  /* 0x00000002020e7819 */ /* 0x000fe40000010205 */
[----:B-1----:R-:W-:-:S04]  /*11660*/  IADD3 R16, P0, PT, R4, UR4, RZ ;  /* 0x0000000404107c10 */ /* 0x002fc8000ff1e0ff */
[----:B------:R-:W-:Y:S02]  /*11670*/  IADD3.X R17, PT, PT, R14, UR5, RZ, P0, !PT ;  /* 0x000000050e117c10 */ /* 0x000fe400087fe4ff */
[C---:B------:R-:W-:Y:S02]  /*11680*/  IADD3 R18, P0, PT, R16.reuse, R11, RZ ;  /* 0x0000000b10127210 */ /* 0x040fe40007f1e0ff */
[C---:B---3--:R-:W-:Y:S01]  /*11690*/  IADD3 R26, P1, PT, R16.reuse, R15, RZ ;  /* 0x0000000f101a7210 */ /* 0x048fe20007f3e0ff */
[----:B------:R-:W3:Y:S01]  /*116a0*/  LDG.E R24, desc[UR10][R16.64] ;  /* 0x0000000a10187981 */ /* 0x000ee2000c1e1900 */
[C---:B------:R-:W-:Y:S02]  /*116b0*/  IADD3.X R19, PT, PT, R17.reuse, R9, RZ, P0, !PT ;  /* 0x0000000911137210 */ /* 0x040fe400007fe4ff */
[----:B------:R-:W-:Y:S02]  /*116c0*/  IADD3 R20, P0, PT, R16, R6, RZ ;  /* 0x0000000610147210 */ /* 0x000fe40007f1e0ff */
[C---:B------:R-:W-:Y:S01]  /*116d0*/  IADD3.X R27, PT, PT, R17.reuse, R13, RZ, P1, !PT ;  /* 0x0000000d111b7210 */ /* 0x040fe20000ffe4ff */
[----:B------:R1:W3:Y:S01]  /*116e0*/  LDG.E R25, desc[UR10][R18.64] ;  /* 0x0000000a12197981 */ /* 0x0002e2000c1e1900 */
[----:B------:R-:W-:-:S03]  /*116f0*/  IADD3.X R21, PT, PT, R17, R7, RZ, P0, !PT ;  /* 0x0000000711157210 */ /* 0x000fc600007fe4ff */
[----:B------:R-:W4:Y:S04]  /*11700*/  LDG.E R23, desc[UR10][R26.64] ;  /* 0x0000000a1a177981 */ /* 0x000f28000c1e1900 */
[----:B------:R5:W4:Y:S01]  /*11710*/  LDG.E R22, desc[UR10][R20.64] ;  /* 0x0000000a14167981 */ /* 0x000b22000c1e1900 */
[C---:B------:R-:W-:Y:S02]  /*11720*/  SHF.L.U32 R8, R2.reuse, 0x3, RZ ;  /* 0x0000000302087819 */ /* 0x040fe400000006ff */
[----:B------:R-:W-:Y:S02]  /*11730*/  SHF.L.U64.HI R10, R2, 0x3, R5 ;  /* 0x00000003020a7819 */ /* 0x000fe40000010205 */
[----:B------:R-:W-:Y:S02]  /*11740*/  LOP3.LUT R32, R8, 0xfffffff8, RZ, 0xc0, !PT ;  /* 0xfffffff808207812 */ /* 0x000fe400078ec0ff */
[----:B------:R-:W-:-:S02]  /*11750*/  LOP3.LUT R4, R4, 0xfffffffc, RZ, 0xc0, !PT ;  /* 0xfffffffc04047812 */ /* 0x000fc400078ec0ff */
[----:B------:R-:W-:Y:S02]  /*11760*/  LOP3.LUT R12, R10, 0x3, RZ, 0xc0, !PT ;  /* 0x000000030a0c7812 */ /* 0x000fe400078ec0ff */
[----:B0-----:R-:W-:Y:S02]  /*11770*/  IADD3 R30, P0, PT, R32, UR6, RZ ;  /* 0x00000006201e7c10 */ /* 0x001fe4000ff1e0ff */
[----:B------:R-:W-:Y:S02]  /*11780*/  LOP3.LUT R5, R14, 0x3, RZ, 0xc0, !PT ;  /* 0x000000030e057812 */ /* 0x000fe400078ec0ff */
[----:B--2---:R-:W-:Y:S02]  /*11790*/  IADD3 R32, P1, PT, R32, UR8, RZ ;  /* 0x0000000820207c10 */ /* 0x004fe4000ff3e0ff */
[----:B------:R-:W-:Y:S02]  /*117a0*/  IADD3 R4, P2, PT, R4, UR4, RZ ;  /* 0x0000000404047c10 */ /* 0x000fe4000ff5e0ff */
[----:B------:R-:W-:-:S02]  /*117b0*/  IADD3.X R31, PT, PT, R12, UR7, RZ, P0, !PT ;  /* 0x000000070c1f7c10 */ /* 0x000fc400087fe4ff */
[----:B------:R-:W-:Y:S02]  /*117c0*/  IADD3.X R33, PT, PT, R12, UR9, RZ, P1, !PT ;  /* 0x000000090c217c10 */ /* 0x000fe40008ffe4ff */
[----:B------:R-:W-:Y:S02]  /*117d0*/  IADD3.X R5, PT, PT, R5, UR5, RZ, P2, !PT ;  /* 0x0000000505057c10 */ /* 0x000fe400097fe4ff */
[C---:B-1----:R-:W-:Y:S02]  /*117e0*/  IADD3 R18, P0, PT, R4.reuse, R11, RZ ;  /* 0x0000000b04127210 */ /* 0x042fe40007f1e0ff */
[C---:B-----5:R-:W-:Y:S02]  /*117f0*/  IADD3 R20, P1, PT, R4.reuse, R6, RZ ;  /* 0x0000000604147210 */ /* 0x060fe40007f3e0ff */
[----:B------:R-:W-:Y:S02]  /*11800*/  IADD3 R16, P2, PT, R4, R15, RZ ;  /* 0x0000000f04107210 */ /* 0x000fe40007f5e0ff */
[----:B------:R-:W-:-:S02]  /*11810*/  IADD3.X R19, PT, PT, R5, R9, RZ, P0, !PT ;  /* 0x0000000905137210 */ /* 0x000fc400007fe4ff */
[C---:B------:R-:W-:Y:S02]  /*11820*/  IADD3.X R21, PT, PT, R5.reuse, R7, RZ, P1, !PT ;  /* 0x0000000705157210 */ /* 0x040fe40000ffe4ff */
[----:B------:R-:W-:Y:S01]  /*11830*/  IADD3.X R17, PT, PT, R5, R13, RZ, P2, !PT ;  /* 0x0000000d05117210 */ /* 0x000fe200017fe4ff */
[----:B---3--:R0:W-:Y:S04]  /*11840*/  STG.E.64 desc[UR10][R30.64], R24 ;  /* 0x000000181e007986 */ /* 0x0081e8000c101b0a */
[----:B----4-:R1:W-:Y:S04]  /*11850*/  STG.E.64 desc[UR10][R32.64], R22 ;  /* 0x0000001620007986 */ /* 0x0103e8000c101b0a */
        /* <DEDUP_REMOVED lines=8> */
[C---:B0-----:R-:W-:Y:S02]  /*118e0*/  IADD3 R30, P0, PT, R34.reuse, UR6, RZ ;  /* 0x00000006221e7c10 */ /* 0x041fe4000ff1e0ff */
        /* <DEDUP_REMOVED lines=19> */
[----:B------:R1:W4:Y:S04]  /*11a20*/  LDG.E R30, desc[UR10][R4.64+0x1e00] ;  /* 0x001e000a041e7981 */ /* 0x000328000c1e1900 */
[----:B------:R-:W4:Y:S04]  /*11a30*/  LDG.E R31, desc[UR10][R18.64+0x1e00] ;  /* 0x001e000a121f7981 */ /* 0x000f28000c1e1900 */
        /* <DEDUP_REMOVED lines=14> */
[----:B----4-:R3:W-:Y:S04]  /*11b20*/  STG.E.64 desc[UR10][R26.64], R30 ;  /* 0x0000001e1a007986 */ /* 0x0107e8000c101b0a */
[----:B--2---:R3:W-:Y:S07]  /*11b30*/  STG.E.64 desc[UR10][R24.64], R34 ;  /* 0x0000002218007986 */ /* 0x0047ee000c101b0a */
[----:B------:R-:W-:Y:S05]  /*11b40*/  @P0 BRA `(.L_x_165) ;  /* 0xfffffff800bc0947 */ /* 0x000fea000383ffff */
[----:B------:R-:W-:Y:S05]  /*11b50*/  EXIT ;  /* 0x000000000000794d */ /* 0x000fea0003800000 */
.L_x_166:
        /* <DEDUP_REMOVED lines=10> */
.L_x_4882:


//--------------------- .text._Z35group_norm_nhwc_bwd_one_pass_kernelI11Bf16IOFp32WLi512ELi160ELi640EEv26Group_norm_nhwc_bwd_params --------------------------
	.section	.text._Z35group_norm_nhwc_bwd_one_pass_kernelI11Bf16IOFp32WLi512ELi160ELi640EEv26Group_norm_nhwc_bwd_params,"ax",@progbits
	.align	128
        .global         _Z35group_norm_nhwc_bwd_one_pass_kernelI11Bf16IOFp32WLi512ELi160ELi640EEv26Group_norm_nhwc_bwd_params
        .type           _Z35group_norm_nhwc_bwd_one_pass_kernelI11Bf16IOFp32WLi512ELi160ELi640EEv26Group_norm_nhwc_bwd_params,@function
        .size           _Z35group_norm_nhwc_bwd_one_pass_kernelI11Bf16IOFp32WLi512ELi160ELi640EEv26Group_norm_nhwc_bwd_params,(.L_x_4883 - _Z35group_norm_nhwc_bwd_one_pass_kernelI11Bf16IOFp32WLi512ELi160ELi640EEv26Group_norm_nhwc_bwd_params)
        .other          _Z35group_norm_nhwc_bwd_one_pass_kernelI11Bf16IOFp32WLi512ELi160ELi640EEv26Group_norm_nhwc_bwd_params,@"STO_CUDA_ENTRY STV_DEFAULT"
_Z35group_norm_nhwc_bwd_one_pass_kernelI11Bf16IOFp32WLi512ELi160ELi640EEv26Group_norm_nhwc_bwd_params:
.text._Z35group_norm_nhwc_bwd_one_pass_kernelI11Bf16IOFp32WLi512ELi160ELi640EEv26Group_norm_nhwc_bwd_params:
        /* <DEDUP_REMOVED lines=28> */
.L_x_193:
        /* <DEDUP_REMOVED lines=34> */
[----:B------:R-:W-:Y:S02]  /*03e0*/  @!UP4 UIADD3 UR5, UPT, UPT, -UR5, URZ, URZ ;  /* 0x000000ff0505c290 */ /* 0x000fe4000fffe1ff */
[----:B------:R-:W-:Y:S02]  /*03f0*/  @UP1 UIADD3 UR7, UPT, UPT, UR7, 0x1, URZ ;  /* 0x0000000107071890 */ /* 0x000fe4000fffe0ff */
[----:B------:R-:W-:Y:S02]  /*0400*/  USEL UR13, UR9, UR5, !UP0 ;  /* 0x00000005090d7287 */ /* 0x000fe4000c000000 */
[----:B------:R-:W-:-:S02]  /*0410*/  @!UP2 UIADD3 UR7, UPT, UPT, -UR7, URZ, URZ ;  /* 0x000000ff0707a290 */ /* 0x000fc4000fffe1ff */
[----:B------:R-:W-:Y:S01]  /*0420*/  UIMAD UR5, UR13, 0xa0, URZ ;  /* 0x000000a00d0578a4 */ /* 0x000fe2000f8e02ff */
[C---:B------:R-:W-:Y:S01]  /*0430*/  IADD3 R2, PT, PT, R0.reuse, 0x8, RZ ;  /* 0x0000000800027810 */ /* 0x040fe20007ffe0ff */
[----:B------:R-:W-:Y:S01]  /*0440*/  USEL UR7, UR9, UR7, !UP0 ;  /* 0x0000000709077287 */ /* 0x000fe2000c000000 */
[----:B------:R-:W-:Y:S02]  /*0450*/  IADD3 R11, PT, PT, R0, 0x10, RZ ;  /* 0x00000010000b7810 */ /* 0x000fe40007ffe0ff */
[----:B------:R-:W-:Y:S02]  /*0460*/  LOP3.LUT R28, R28, 0xfeffffff, RZ, 0xc0, !PT ;  /* 0xfeffffff1c1c7812 */ /* 0x000fe400078ec0ff */
[C---:B------:R-:W-:Y:S02]  /*0470*/  IADD3 R39, PT, PT, R0.reuse, 0x20, RZ ;  /* 0x0000002000277810 */ /* 0x040fe40007ffe0ff */
[----:B------:R-:W-:Y:S02]  /*0480*/  IADD3 R29, PT, PT, R0, 0x28, RZ ;  /* 0x00000028001d7810 */ /* 0x000fe40007ffe0ff */
[----:B------:R-:W-:Y:S01]  /*0490*/  LOP3.LUT R45, R45, 0x7fffffff, RZ, 0xc0, !PT ;  /* 0x7fffffff2d2d7812 */ /* 0x000fe200078ec0ff */
[----:B------:R-:W-:Y:S01]  /*04a0*/  STL [R1+0xa78], R44 ;  /* 0x000a782c01007387 */ /* 0x000fe20000100800 */
[----:B------:R-:W-:Y:S01]  /*04b0*/  MOV R4, UR5 ;  /* 0x0000000500047c02 */ /* 0x000fe20008000f00 */
[----:B------:R-:W0:Y:S01]  /*04c0*/  LDCU.U8 UR9, c[0x0][0x414] ;  /* 0x00008280ff0977ac */ /* 0x000e220008000000 */
[----:B------:R-:W-:-:S02]  /*04d0*/  ISETP.GE.U32.AND P1, PT, R2, UR16, PT ;  /* 0x0000001002007c0c */ /* 0x000fc4000bf26070 */
[----:B------:R-:W-:-:S04]  /*04e0*/  SHF.R.S32.HI R3, RZ, 0x1f, R2 ;  /* 0x0000001fff037819 */ /* 0x000fc80000011402 */
[----:B------:R-:W-:Y:S02]  /*04f0*/  ISETP.GE.AND.EX P4, PT, R3, UR17, PT, P1 ;  /* 0x0000001103007c0c */ /* 0x000fe4000bf86310 */
[----:B------:R-:W-:Y:S02]  /*0500*/  ISETP.GE.U32.AND P1, PT, R11, UR16, PT ;  /* 0x000000100b007c0c */ /* 0x000fe4000bf26070 */
[----:B------:R-:W-:-:S04]  /*0510*/  SHF.R.S32.HI R15, RZ, 0x1f, R11 ;  /* 0x0000001fff0f7819 */ /* 0x000fc8000001140b */
[----:B------:R-:W-:-:S05]  /*0520*/  ISETP.GE.AND.EX P3, PT, R15, UR17, PT, P1 ;  /* 0x000000110f007c0c */ /* 0x000fca000bf66310 */
[----:B------:R-:W1:Y:S01]  /*0530*/  @!P4 LDC.64 R22, c[0x0][0x3f8] ;  /* 0x0000fe00ff16cb82 */ /* 0x000e620000000a00 */
[----:B------:R-:W-:-:S04]  /*0540*/  @P4 LOP3.LUT R28, R28, 0x1000000, RZ, 0xfc, !PT ;  /* 0x010000001c1c4812 */ /* 0x000fc800078efcff */
[----:B------:R-:W-:-:S03]  /*0550*/  LOP3.LUT R28, R28, 0xff7fffff, RZ, 0xc0, !PT ;  /* 0xff7fffff1c1c7812 */ /* 0x000fc600078ec0ff */
[----:B------:R-:W4:Y:S01]  /*0560*/  @!P4 LDC.64 R32, c[0x0][0x3a0] ;  /* 0x0000e800ff20cb82 */ /* 0x000f220000000a00 */
[----:B------:R-:W-:Y:S02]  /*0570*/  @P3 LOP3.LUT R28, R28, 0x800000, RZ, 0xfc, !PT ;  /* 0x008000001c1c3812 */ /* 0x000fe400078efcff */
[----:B------:R-:W-:Y:S01]  /*0580*/  SHF.R.S32.HI R10, RZ, 0x1f, R39 ;  /* 0x0000001fff0a7819 */ /* 0x000fe20000011427 */
[----:B-1----:R-:W-:Y:S01]  /*0590*/  @!P4 IMAD R3, R3, R22, RZ ;  /* 0x000000160303c224 */ /* 0x002fe200078e02ff */
        /* <DEDUP_REMOVED lines=12> */
[----:B------:R-:W-:Y:S01]  /*0660*/  SHF.R.S32.HI R40, RZ, 0x1f, R29 ;  /* 0x0000001fff287819 */ /* 0x000fe2000001141d */
[----:B------:R-:W0:Y:S01]  /*0670*/  LDCU.64 UR6, c[0x0][0x3b8] ;  /* 0x00007700ff0677ac */ /* 0x000e220008000a00 */
[----:B------:R-:W-:Y:S01]  /*0680*/  @!P0 MOV R8, R6 ;  /* 0x0000000600088202 */ /* 0x000fe20000000f00 */
[----:B------:R-:W4:Y:S01]  /*0690*/  @!P0 LDC.64 R34, c[0x0][0x3a0] ;  /* 0x0000e800ff228b82 */ /* 0x000f220000000a00 */
[----:B-1----:R-:W-:Y:S01]  /*06a0*/  @!P0 IMAD R4, R9, R12, RZ ;  /* 0x0000000c09048224 */ /* 0x002fe200078e02ff */
[----:B---3--:R-:W-:-:S03]  /*06b0*/  IADD3 R9, PT, PT, R7, UR5, RZ ;  /* 0x0000000507097c10 */ /* 0x008fc6000fffe0ff */
[C---:B------:R-:W-:Y:S02]  /*06c0*/  @!P0 IMAD R13, R0.reuse, R13, R4 ;  /* 0x0000000d000d8224 */ /* 0x040fe400078e0204 */
[C---:B------:R-:W-:Y:S01]  /*06d0*/  @!P0 IMAD.WIDE.U32 R18, R0.reuse, R12, R8 ;  /* 0x0000000c00128225 */ /* 0x040fe200078e0008 */
[----:B------:R-:W-:Y:S01]  /*06e0*/  IADD3 R12, PT, PT, R0, 0x18, RZ ;  /* 0x00000018000c7810 */ /* 0x000fe20007ffe0ff */
[----:B------:R-:W1:Y:S03]  /*06f0*/  @!P3 LDC.64 R4, c[0x0][0x3f8] ;  /* 0x0000fe00ff04bb82 */ /* 0x000e660000000a00 */
[----:B------:R-:W-:Y:S02]  /*0700*/  @!P0 IADD3 R13, PT, PT, R19, R13, RZ ;  /* 0x0000000d130d8210 */ /* 0x000fe40007ffe0ff */
[C---:B------:R-:W-:Y:S02]  /*0710*/  @!P0 SHF.L.U32 R19, R18.reuse, 0x1, RZ ;  /* 0x0000000112138819 */ /* 0x040fe400000006ff */
[----:B------:R-:W-:-:S02]  /*0720*/  @!P0 SHF.L.U64.HI R18, R18, 0x1, R13 ;  /* 0x0000000112128819 */ /* 0x000fc4000001020d */
[----:B------:R-:W-:Y:S02]  /*0730*/  ISETP.GE.U32.AND P1, PT, R12, UR16, PT ;  /* 0x000000100c007c0c */ /* 0x000fe4000bf26070 */
[----:B------:R-:W-:Y:S02]  /*0740*/  SHF.R.S32.HI R13, RZ, 0x1f, R12 ;  /* 0x0000001fff0d7819 */ /* 0x000fe4000001140c */
[----:B--2---:R-:W-:Y:S02]  /*0750*/  @!P0 IADD3 R16, P3, PT, R19, R16, RZ ;  /* 0x0000001013108210 */ /* 0x004fe40007f7e0ff */
[----:B------:R-:W-:Y:S02]  /*0760*/  ISETP.GE.AND.EX P6, PT, R13, UR17, PT, P1 ;  /* 0x000000110d007c0c */ /* 0x000fe4000bfc6310 */
[----:B------:R-:W-:Y:S02]  /*0770*/  ISETP.GE.U32.AND P1, PT, R39, UR16, PT ;  /* 0x0000001027007c0c */ /* 0x000fe4000bf26070 */
[----:B------:R-:W-:-:S02]  /*0780*/  @!P0 IADD3.X R17, PT, PT, R18, R17, RZ, P3, !PT ;  /* 0x0000001112118210 */ /* 0x000fc40001ffe4ff */
[----:B------:R-:W-:Y:S02]  /*0790*/  LOP3.LUT P3, RZ, R28, 0x800000, RZ, 0xc0, !PT ;  /* 0x008000001cff7812 */ /* 0x000fe4000786c0ff */
[----:B------:R-:W-:Y:S02]  /*07a0*/  @!P4 MOV R20, R6 ;  /* 0x000000060014c202 */ /* 0x000fe40000000f00 */
[----:B------:R-:W-:Y:S02]  /*07b0*/  @!P4 MOV R21, R9 ;  /* 0x000000090015c202 */ /* 0x000fe40000000f00 */
[----:B------:R-:W-:Y:S02]  /*07c0*/  ISETP.GE.AND.EX P5, PT, R10, UR17, PT, P1 ;  /* 0x000000110a007c0c */ /* 0x000fe4000bfa6310 */
[----:B------:R-:W-:Y:S02]  /*07d0*/  LOP3.LUT R28, R28, 0xffbfffff, RZ, 0xc0, !PT ;  /* 0xffbfffff1c1c7812 */ /* 0x000fe400078ec0ff */
[----:B----4-:R-:W-:Y:S01]  /*07e0*/  @!P0 IADD3 R34, P2, PT, R19, R34, RZ ;  /* 0x0000002213228210 */ /* 0x010fe20007f5e0ff */
[----:B------:R-:W-:Y:S01]  /*07f0*/  @!P4 IMAD R25, R2, R23, R3 ;  /* 0x000000170219c224 */ /* 0x000fe200078e0203 */
[----:B------:R-:W-:Y:S01]  /*0800*/  @P6 LOP3.LUT R28, R28, 0x400000, RZ, 0xfc, !PT ;  /* 0x004000001c1c6812 */ /* 0x000fe200078efcff */
[----:B------:R-:W-:Y:S01]  /*0810*/  @!P4 IMAD.WIDE.U32 R22, R2, R22, R20 ;  /* 0x000000160216c225 */ /* 0x000fe200078e0014 */
[----:B------:R-:W-:Y:S01]  /*0820*/  @!P0 IADD3.X R35, PT, PT, R18, R35, RZ, P2, !PT ;  /* 0x0000002312238210 */ /* 0x000fe200017fe4ff */
[----:B------:R-:W2:Y:S01]  /*0830*/  @!P3 LDC.64 R26, c[0x0][0x3a0] ;  /* 0x0000e800ff1abb82 */ /* 0x000ea20000000a00 */
[----:B------:R-:W-:-:S02]  /*0840*/  LOP3.LUT R28, R28, 0xffdfffff, RZ, 0xc0, !PT ;  /* 0xffdfffff1c1c7812 */ /* 0x000fc400078ec0ff */
[----:B------:R-:W-:-:S05]  /*0850*/  @!P4 IADD3 R25, PT, PT, R23, R25, RZ ;  /* 0x000000191719c210 */ /* 0x000fca0007ffe0ff */
[----:B------:R-:W3:Y:S01]  /*0860*/  @!P4 LDC.64 R18, c[0x0][0x398] ;  /* 0x0000e600ff12cb82 */ /* 0x000ee20000000a00 */
[----:B------:R-:W-:Y:S02]  /*0870*/  @!P4 SHF.L.U32 R23, R22, 0x1, RZ ;  /* 0x000000011617c819 */ /* 0x000fe400000006ff */
[----:B------:R-:W-:Y:S02]  /*0880*/  ISETP.GE.U32.AND P2, PT, R29, UR16, PT ;  /* 0x000000101d007c0c */ /* 0x000fe4000bf46070 */
[----:B------:R-:W-:Y:S01]  /*0890*/  @P5 LOP3.LUT R28, R28, 0x200000, RZ, 0xfc, !PT ;  /* 0x002000001c1c5812 */ /* 0x000fe200078efcff */
[----:B-1----:R-:W-:Y:S01]  /*08a0*/  @!P3 IMAD R14, R15, R4, RZ ;  /* 0x000000040f0eb224 */ /* 0x002fe200078e02ff */
[----:B------:R-:W-:Y:S01]  /*08b0*/  @!P4 SHF.L.U64.HI R22, R22, 0x1, R25 ;  /* 0x000000011616c819 */ /* 0x000fe20000010219 */
[----:B------:R-:W1:Y:S01]  /*08c0*/  @!P3 LDC.64 R20, c[0x0][0x398] ;  /* 0x0000e600ff14bb82 */ /* 0x000e620000000a00 */
[----:B------:R-:W-:Y:S02]  /*08d0*/  @!P4 IADD3 R32, P1, PT, R23, R32, RZ ;  /* 0x000000201720c210 */ /* 0x000fe40007f3e0ff */
[----:B------:R-:W-:-:S02]  /*08e0*/  ISETP.GE.AND.EX P4, PT, R40, UR17, PT, P2 ;  /* 0x0000001128007c0c */ /* 0x000fc4000bf86320 */
[----:B------:R-:W-:Y:S01]  /*08f0*/  LOP3.LUT P2, RZ, R28, 0x1000000, RZ, 0xc0, !PT ;  /* 0x010000001cff7812 */ /* 0x000fe2000784c0ff */
[----:B------:R-:W-:Y:S02]  /*0900*/  @!P3 IMAD R25, R11, R5, R14 ;  /* 0x000000050b19b224 */ /* 0x000fe400078e020e */
[----:B------:R-:W4:Y:S01]  /*0910*/  @!P6 LDC.64 R2, c[0x0][0x3f8] ;  /* 0x0000fe00ff02eb82 */ /* 0x000f220000000a00 */
[----:B------:R-:W-:Y:S02]  /*0920*/  @!P3 MOV R14, R6 ;  /* 0x00000006000eb202 */ /* 0x000fe40000000f00 */
[----:B------:R-:W-:-:S03]  /*0930*/  @!P3 MOV R15, R9 ;  /* 0x00000009000fb202 */ /* 0x000fc60000000f00 */
[----:B------:R-:W-:Y:S02]  /*0940*/  @!P3 IMAD.WIDE.U32 R4, R11, R4, R14 ;  /* 0x000000040b04b225 */ /* 0x000fe400078e000e */
[----:B------:R-:W0:Y:S02]  /*0950*/  @!P5 LDC.64 R36, c[0x0][0x3f8] ;  /* 0x0000fe00ff24db82 */ /* 0x000e240000000a00 */
[----:B------:R-:W-:Y:S02]  /*0960*/  @!P2 IADD3.X R33, PT, PT, R22, R33, RZ, P1, !PT ;  /* 0x000000211621a210 */ /* 0x000fe40000ffe4ff */
[----:B---3--:R-:W-:Y:S02]  /*0970*/  @!P2 IADD3 R18, P1, PT, R23, R18, RZ ;  /* 0x000000121712a210 */ /* 0x008fe40007f3e0ff */
[----:B------:R-:W-:Y:S02]  /*0980*/  @!P3 IADD3 R11, PT, PT, R5, R25, RZ ;  /* 0x00000019050bb210 */ /* 0x000fe40007ffe0ff */
[----:B------:R-:W-:Y:S01]  /*0990*/  @!P3 SHF.L.U32 R5, R4, 0x1, RZ ;  /* 0x000000010405b819 */ /* 0x000fe200000006ff */
[----:B------:R-:W3:Y:S01]  /*09a0*/  @!P6 LDC.64 R24, c[0x0][0x3a0] ;  /* 0x0000e800ff18eb82 */ /* 0x000ee20000000a00 */
[----:B------:R-:W-:-:S02]  /*09b0*/  @!P2 IADD3.X R19, PT, PT, R22, R19, RZ, P1, !PT ;  /* 0x000000131613a210 */ /* 0x000fc40000ffe4ff */
[----:B------:R-:W-:Y:S02]  /*09c0*/  @!P3 SHF.L.U64.HI R11, R4, 0x1, R11 ;  /* 0x00000001040bb819 */ /* 0x000fe4000001020b */
[----:B--2---:R-:W-:-:S03]  /*09d0*/  @!P3 IADD3 R26, P1, PT, R5, R26, RZ ;  /* 0x0000001a051ab210 */ /* 0x004fc60007f3e0ff */
[----:B------:R-:W2:Y:S01]  /*09e0*/  @!P6 LDC.64 R22, c[0x0][0x398] ;  /* 0x0000e600ff16eb82 */ /* 0x000ea20000000a00 */
[----:B------:R-:W-:Y:S01]  /*09f0*/  @!P3 IADD3.X R27, PT, PT, R11, R27, RZ, P1, !PT ;  /* 0x0000001b0b1bb210 */ /* 0x000fe20000ffe4ff */
[----:B----4-:R-:W-:Y:S01]  /*0a00*/  @!P6 IMAD R13, R13, R2, RZ ;  /* 0x000000020d0de224 */ /* 0x010fe200078e02ff */
[----:B-1----:R-:W-:Y:S02]  /*0a10*/  @!P3 IADD3 R20, P1, PT, R5, R20, RZ ;  /* 0x000000140514b210 */ /* 0x002fe40007f3e0ff */
[----:B------:R-:W-:Y:S02]  /*0a20*/  @!P6 MOV R4, R6 ;  /* 0x000000060004e202 */ /* 0x000fe40000000f00 */
[----:B------:R-:W-:Y:S01]  /*0a30*/  @!P6 MOV R5, R9 ;  /* 0x000000090005e202 */ /* 0x000fe20000000f00 */
[----:B------:R-:W1:Y:S01]  /*0a40*/  @!P4 LDC.64 R30, c[0x0][0x3f8] ;  /* 0x0000fe00ff1ecb82 */ /* 0x000e620000000a00 */
[C---:B------:R-:W-:Y:S02]  /*0a50*/  @!P6 IMAD R13, R12.reuse, R3, R13 ;  /* 0x000000030c0de224 */ /* 0x040fe400078e020d */
[----:B------:R-:W-:-:S05]  /*0a60*/  @!P6 IMAD.WIDE.U32 R2, R12, R2, R4 ;  /* 0x000000020c02e225 */ /* 0x000fca00078e0004 */
[----:B------:R-:W4:Y:S01]  /*0a70*/  @!P5 LDC.64 R14, c[0x0][0x3a0] ;  /* 0x0000e800ff0edb82 */ /* 0x000f220000000a00 */
[----:B------:R-:W-:Y:S01]  /*0a80*/  @!P6 IADD3 R3, PT, PT, R3, R13, RZ ;  /* 0x0000000d0303e210 */ /* 0x000fe20007ffe0ff */
[----:B0-----:R-:W-:Y:S01]  /*0a90*/  @!P5 IMAD R10, R10, R36, RZ ;  /* 0x000000240a0ad224 */ /* 0x001fe200078e02ff */
[----:B------:R-:W-:Y:S02]  /*0aa0*/  @!P5 MOV R4, R6 ;  /* 0x000000060004d202 */ /* 0x000fe40000000f00 */
[----:B------:R-:W-:Y:S02]  /*0ab0*/  @!P5 MOV R5, R9 ;  /* 0x000000090005d202 */ /* 0x000fe40000000f00 */
[C---:B------:R-:W-:Y:S01]  /*0ac0*/  @!P6 SHF.L.U32 R38, R2.reuse, 0x1, RZ ;  /* 0x000000010226e819 */ /* 0x040fe200000006ff */
[----:B------:R-:W0:Y:S01]  /*0ad0*/  @!P5 LDC.64 R12, c[0x0][0x398] ;  /* 0x0000e600ff0cdb82 */ /* 0x000e220000000a00 */
[----:B------:R-:W-:Y:S01]  /*0ae0*/  @!P6 SHF.L.U64.HI R2, R2, 0x1, R3 ;  /* 0x000000010202e819 */ /* 0x000fe20000010203 */
[----:B------:R-:W-:Y:S01]  /*0af0*/  @!P5 IMAD R3, R39, R37, R10 ;  /* 0x000000252703d224 */ /* 0x000fe200078e020a */
[----:B------:R-:W-:Y:S01]  /*0b00*/  @!P3 IADD3.X R21, PT, PT, R11, R21, RZ, P1, !PT ;  /* 0x000000150b15b210 */ /* 0x000fe20000ffe4ff */
[----:B------:R-:W-:Y:S01]  /*0b10*/  @!P5 IMAD.WIDE.U32 R36, R39, R36, R4 ;  /* 0x000000242724d225 */ /* 0x000fe200078e0004 */
[----:B---3--:R-:W-:-:S03]  /*0b20*/  @!P6 IADD3 R24, P1, PT, R38, R24, RZ ;  /* 0x000000182618e210 */ /* 0x008fc60007f3e0ff */
[----:B------:R-:W3:Y:S01]  /*0b30*/  @!P4 LDC.64 R10, c[0x0][0x3a0] ;  /* 0x0000e800ff0acb82 */ /* 0x000ee20000000a00 */
[----:B------:R-:W-:Y:S02]  /*0b40*/  @!P6 IADD3.X R25, PT, PT, R2, R25, RZ, P1, !PT ;  /* 0x000000190219e210 */ /* 0x000fe40000ffe4ff */
[----:B--2---:R-:W-:Y:S02]  /*0b50*/  @!P6 IADD3 R22, P1, PT, R38, R22, RZ ;  /* 0x000000162616e210 */ /* 0x004fe40007f3e0ff */
[----:B------:R-:W-:-:S03]  /*0b60*/  @!P5 IADD3 R3, PT, PT, R37, R3, RZ ;  /* 0x000000032503d210 */ /* 0x000fc60007ffe0ff */
[----:B------:R-:W2:Y:S01]  /*0b70*/  @!P4 LDC.64 R4, c[0x0][0x398] ;  /* 0x0000e600ff04cb82 */ /* 0x000ea20000000a00 */
[----:B------:R-:W-:Y:S02]  /*0b80*/  @!P5 SHF.L.U32 R37, R36, 0x1, RZ ;  /* 0x000000012425d819 */ /* 0x000fe400000006ff */
[----:B------:R-:W-:Y:S02]  /*0b90*/  @!P6 IADD3.X R23, PT, PT, R2, R23, RZ, P1, !PT ;  /* 0x000000170217e210 */ /* 0x000fe40000ffe4ff */
[----:B------:R-:W-:Y:S01]  /*0ba0*/  @!P5 SHF.L.U64.HI R36, R36, 0x1, R3 ;  /* 0x000000012424d819 */ /* 0x000fe20000010203 */
[----:B-1----:R-:W-:Y:S01]  /*0bb0*/  @!P4 IMAD R40, R40, R30, RZ ;  /* 0x0000001e2828c224 */ /* 0x002fe200078e02ff */
[----:B------:R-:W-:Y:S02]  /*0bc0*/  @!P4 MOV R2, R6 ;  /* 0x000000060002c202 */ /* 0x000fe40000000f00 */
[----:B------:R-:W-:Y:S01]  /*0bd0*/  @!P4 MOV R3, R9 ;  /* 0x000000090003c202 */ /* 0x000fe20000000f00 */
[----:B------:R-:W-:Y:S01]  /*0be0*/  @!P4 IMAD R31, R29, R31, R40 ;  /* 0x0000001f1d1fc224 */ /* 0x000fe200078e0228 */
[----:B----4-:R-:W-:Y:S01]  /*0bf0*/  @!P5 IADD3 R14, P1, PT, R37, R14, RZ ;  /* 0x0000000e250ed210 */ /* 0x010fe20007f3e0ff */
[----:B------:R-:W-:-:S03]  /*0c00*/  @!P4 IMAD.WIDE.U32 R2, R29, R30, R2 ;  /* 0x0000001e1d02c225 */ /* 0x000fc600078e0002 */
[----:B------:R-:W-:Y:S02]  /*0c10*/  @!P5 IADD3.X R15, PT, PT, R36, R15, RZ, P1, !PT ;  /* 0x0000000f240fd210 */ /* 0x000fe40000ffe4ff */
[----:B0-----:R-:W-:Y:S02]  /*0c20*/  @!P5 IADD3 R12, P1, PT, R37, R12, RZ ;  /* 0x0000000c250cd210 */ /* 0x001fe40007f3e0ff */
[----:B------:R-:W-:Y:S02]  /*0c30*/  @!P4 IADD3 R31, PT, PT, R3, R31, RZ ;  /* 0x0000001f031fc210 */ /* 0x000fe40007ffe0ff */
[----:B------:R-:W-:Y:S02]  /*0c40*/  @!P4 SHF.L.U32 R3, R2, 0x1, RZ ;  /* 0x000000010203c819 */ /* 0x000fe400000006ff */
[----:B------:R-:W-:Y:S02]  /*0c50*/  @!P5 IADD3.X R13, PT, PT, R36, R13, RZ, P1, !PT ;  /* 0x0000000d240dd210 */ /* 0x000fe40000ffe4ff */
[----:B------:R-:W-:-:S02]  /*0c60*/  @!P4 SHF.L.U64.HI R2, R2, 0x1, R31 ;  /* 0x000000010202c819 */ /* 0x000fc4000001021f */
[C---:B---3--:R-:W-:Y:S02]  /*0c70*/  @!P4 IADD3 R10, P1, PT, R3.reuse, R10, RZ ;  /* 0x0000000a030ac210 */ /* 0x048fe40007f3e0ff */
[----:B------:R-:W-:Y:S02]  /*0c80*/  IADD3 R29, PT, PT, R0, 0x30, RZ ;  /* 0x00000030001d7810 */ /* 0x000fe40007ffe0ff */
[C---:B------:R-:W-:Y:S02]  /*0c90*/  @!P4 IADD3.X R11, PT, PT, R2.reuse, R11, RZ, P1, !PT ;  /* 0x0000000b020bc210 */ /* 0x040fe40000ffe4ff */
[----:B--2---:R-:W-:Y:S02]  /*0ca0*/  @!P4 IADD3 R4, P1, PT, R3, R4, RZ ;  /* 0x000000040304c210 */ /* 0x004fe40007f3e0ff */
        /* <DEDUP_REMOVED lines=18> */
[----:B------:R-:W-:-:S04]  /*0dd0*/  @P4 LOP3.LUT R28, R28, 0x100000, RZ, 0xfc, !PT ;  /* 0x001000001c1c4812 */ /* 0x000fc800078efcff */
[----:B------:R-:W-:-:S04]  /*0de0*/  LOP3.LUT R28, R28, 0xfff7ffff, RZ, 0xc0, !PT ;  /* 0xfff7ffff1c1c7812 */ /* 0x000fc800078ec0ff */
[----:B------:R-:W-:Y:S02]  /*0df0*/  @P2 LOP3.LUT R28, R28, 0x80000, RZ, 0xfc, !PT ;  /* 0x000800001c1c2812 */ /* 0x000fe400078efcff */
[----:B0-----:R-:W-:Y:S02]  /*0e00*/  @!P2 IADD3 R42, P1, PT, R29, R30, RZ ;  /* 0x0000001e1d2aa210 */ /* 0x001fe40007f3e0ff */
[----:B------:R-:W-:Y:S02]  /*0e10*/  IADD3 R29, PT, PT, R0, 0x38, RZ ;  /* 0x00000038001d7810 */ /* 0x000fe40007ffe0ff */
[----:B------:R-:W-:Y:S02]  /*0e20*/  @!P2 IADD3.X R43, PT, PT, R36, R31, RZ, P1, !PT ;  /* 0x0000001f242ba210 */ /* 0x000fe40000ffe4ff */
[----:B------:R-:W-:Y:S02]  /*0e30*/  SHF.R.S32.HI R37, RZ, 0x1f, R29 ;  /* 0x0000001fff257819 */ /* 0x000fe4000001141d */
[----:B------:R-:W-:Y:S01]  /*0e40*/  ISETP.GE.U32.AND P1, PT, R29, UR16, PT ;  /* 0x000000101d007c0c */ /* 0x000fe2000bf26070 */
[----:B------:R-:W-:Y:S03]  /*0e50*/  @!P2 STL.64 [R1+0x3d8], R42 ;  /* 0x0003d82a0100a387 */ /* 0x000fe60000100a00 */
        /* <DEDUP_REMOVED lines=12> */
[----:B-1----:R-:W-:Y:S01]  /*0f20*/  @!P2 IADD3 R40, P1, PT, R29, R40, RZ ;  /* 0x000000281d28a210 */ /* 0x002fe20007f3e0ff */
[----:B------:R0:W-:Y:S03]  /*0f30*/  STL.64 [R1+0xa88], R34 ;  /* 0x000a882201007387 */ /* 0x0001e60000100a00 */
[----:B------:R-:W-:-:S02]  /*0f40*/  @!P2 IADD3.X R41, PT, PT, R36, R41, RZ, P1, !PT ;  /* 0x000000292429a210 */ /* 0x000fc40000ffe4ff */
[----:B------:R-:W-:-:S04]  /*0f50*/  LOP3.LUT R28, R28, 0xfffbffff, RZ, 0xc0, !PT ;  /* 0xfffbffff1c1c7812 */ /* 0x000fc800078ec0ff */
[----:B------:R-:W-:Y:S02]  /*0f60*/  @P2 LOP3.LUT R28, R28, 0x40000, RZ, 0xfc, !PT ;  /* 0x000400001c1c2812 */ /* 0x000fe400078efcff */
[----:B0-----:R-:W-:Y:S02]  /*0f70*/  @!P2 IADD3 R34, P1, PT, R29, R30, RZ ;  /* 0x0000001e1d22a210 */ /* 0x001fe40007f3e0ff */
[----:B------:R-:W-:Y:S02]  /*0f80*/  IADD3 R29, PT, PT, R0, 0x40, RZ ;  /* 0x00000040001d7810 */ /* 0x000fe40007ffe0ff */
        /* <DEDUP_REMOVED lines=15> */
[----:B------:R1:W-:Y:S02]  /*1080*/  STL.64 [R1+0xa90], R16 ;  /* 0x000a901001007387 */ /* 0x0003e40000100a00 */
[----:B-1----:R-:W-:-:S04]  /*1090*/  @!P2 IADD3 R16, P1, PT, R29, R36, RZ ;  /* 0x000000241d10a210 */ /* 0x002fc80007f3e0ff */
[----:B------:R-:W-:-:S05]  /*10a0*/  @!P2 IADD3.X R17, PT, PT, R38, R37, RZ, P1, !PT ;  /* 0x000000252611a210 */ /* 0x000fca0000ffe4ff */
[----:B------:R0:W-:Y:S01]  /*10b0*/  @!P2 STL.64 [R1+0x420], R16 ;  /* 0x000420100100a387 */ /* 0x0001e20000100a00 */
[----:B------:R-:W-:Y:S02]  /*10c0*/  LOP3.LUT R28, R28, 0xfffdffff, RZ, 0xc0, !PT ;  /* 0xfffdffff1c1c7812 */ /* 0x000fe400078ec0ff */
[----:B0-----:R-:W-:Y:S02]  /*10d0*/  @!P2 IADD3 R16, P1, PT, R29, R30, RZ ;  /* 0x0000001e1d10a210 */ /* 0x001fe40007f3e0ff */
[----:B------:R-:W-:Y:S02]  /*10e0*/  IADD3 R29, PT, PT, R0, 0x48, RZ ;  /* 0x00000048001d7810 */ /* 0x000fe40007ffe0ff */
[----:B------:R-:W-:Y:S02]  /*10f0*/  @!P2 IADD3.X R17, PT, PT, R38, R31, RZ, P1, !PT ;  /* 0x0000001f2611a210 */ /* 0x000fe40000ffe4ff */
[----:B------:R-:W-:Y:S02]  /*1100*/  SHF.R.S32.HI R38, RZ, 0x1f, R29 ;  /* 0x0000001fff267819 */ /* 0x000fe4000001141d */
[----:B------:R-:W-:Y:S01]  /*1110*/  ISETP.GE.U32.AND P1, PT, R29, UR16, PT ;  /* 0x000000101d007c0c */ /* 0x000fe2000bf26070 */
[----:B------:R0:W-:Y:S01]  /*1120*/  @!P2 STL.64 [R1+0x400], R16 ;  /* 0x000400100100a387 */ /* 0x0001e20000100a00 */
[----:B------:R-:W-:-:S02]  /*1130*/  @P2 LOP3.LUT R28, R28, 0x20000, RZ, 0xfc, !PT ;  /* 0x000200001c1c2812 */ /* 0x000fc400078efcff */
        /* <DEDUP_REMOVED lines=13> */
[----:B------:R-:W-:-:S05]  /*1210*/  @!P2 IADD3.X R17, PT, PT, R38, R37, RZ, P1, !PT ;  /* 0x000000252611a210 */ /* 0x000fca0000ffe4ff */
[----:B------:R1:W-:Y:S01]  /*1220*/  @!P2 STL.64 [R1+0x270], R16 ;  /* 0x000270100100a387 */ /* 0x0003e20000100a00 */
[----:B------:R-:W-:-:S04]  /*1230*/  LOP3.LUT R28, R28, 0xfffeffff, RZ, 0xc0, !PT ;  /* 0xfffeffff1c1c7812 */ /* 0x000fc800078ec0ff */
[----:B------:R-:W-:Y:S02]  /*1240*/  @P2 LOP3.LUT R28, R28, 0x10000, RZ, 0xfc, !PT ;  /* 0x000100001c1c2812 */ /* 0x000fe400078efcff */
[----:B-1----:R-:W-:Y:S02]  /*1250*/  @!P2 IADD3 R16, P1, PT, R29, R30, RZ ;  /* 0x0000001e1d10a210 */ /* 0x002fe40007f3e0ff */
[----:B------:R-:W-:Y:S02]  /*1260*/  IADD3 R29, PT, PT, R0, 0x50, RZ ;  /* 0x00000050001d7810 */ /* 0x000fe40007ffe0ff */
        /* <DEDUP_REMOVED lines=30> */
[----:B------:R-:W2:Y:S01]  /*1450*/  @!P2 LDC.64 R36, c[0x0][0x3a0] ;  /* 0x0000e800ff24ab82 */ /* 0x000ea20000000a00 */
[----:B-1----:R-:W-:-:S04]  /*1460*/  @!P2 IMAD R38, R38, R30, RZ ;  /* 0x0000001e2626a224 */ /* 0x002fc800078e02ff */
[----:B------:R-:W-:Y:S01]  /*1470*/  @!P2 IMAD R31, R29, R31, R38 ;  /* 0x0000001f1d1fa224 */ /* 0x000fe200078e0226 */
[----:B------:R-:W-:-:S05]  /*1480*/  @!P2 MOV R38, R6 ;  /* 0x000000060026a202 */ /* 0x000fca0000000f00 */
[----:B------:R-:W-:-:S05]  /*1490*/  @!P2 IMAD.WIDE.U32 R38, R29, R30, R38 ;  /* 0x0000001e1d26a225 */ /* 0x000fca00078e0026 */
[----:B------:R-:W-:Y:S02]  /*14a0*/  @!P2 IADD3 R31, PT, PT, R39, R31, RZ ;  /* 0x0000001f271fa210 */ /* 0x000fe40007ffe0ff */
[C---:B------:R-:W-:Y:S02]  /*14b0*/  @!P2 SHF.L.U32 R29, R38.reuse, 0x1, RZ ;  /* 0x00000001261da819 */ /* 0x040fe400000006ff */
[----:B------:R-:W-:Y:S02]  /*14c0*/  @!P2 SHF.L.U64.HI R38, R38, 0x1, R31 ;  /* 0x000000012626a819 */ /* 0x000fe4000001021f */
[----:B------:R-:W0:Y:S01]  /*14d0*/  @!P2 LDC.64 R30, c[0x0][0x398] ;  /* 0x0000e600ff1eab82 */ /* 0x000e220000000a00 */
[----:B--2---:R-:W-:-:S04]  /*14e0*/  @!P2 IADD3 R42, P1, PT, R29, R36, RZ ;  /* 0x000000241d2aa210 */ /* 0x004fc80007f3e0ff */
[----:B------:R-:W-:Y:S02]  /*14f0*/  @!P2 IADD3.X R43, PT, PT, R38, R37, RZ, P1, !PT ;  /* 0x00000025262ba210 */ /* 0x000fe40000ffe4ff */
[----:B------:R-:W-:-:S04]  /*1500*/  LOP3.LUT R28, R28, 0xffffbfff, RZ, 0xc0, !PT ;  /* 0xffffbfff1c1c7812 */ /* 0x000fc800078ec0ff */
[----:B------:R-:W-:Y:S02]  /*1510*/  @P2 LOP3.LUT R28, R28, 0x4000, RZ, 0xfc, !PT ;  /* 0x000040001c1c2812 */ /* 0x000fe400078efcff */
[----:B0-----:R-:W-:Y:S02]  /*1520*/  @!P2 IADD3 R16, P1, PT, R29, R30, RZ ;  /* 0x0000001e1d10a210 */ /* 0x001fe40007f3e0ff */
        /* <DEDUP_REMOVED lines=732> */
[----:B------:R-:W-:-:S04]  /*42f0*/  LOP3.LUT R45, R45, 0xffffbfff, RZ, 0xc0, !PT ;  /* 0xffffbfff2d2d7812 */ /* 0x000fc800078ec0ff */
[----:B------:R-:W-:Y:S02]  /*4300*/  @P2 LOP3.LUT R45, R45, 0x4000, RZ, 0xfc, !PT ;  /* 0x000040002d2d2812 */ /* 0x000fe400078efcff */
[----:B0-----:R-:W-:-:S04]  /*4310*/  @!P2 IADD3 R16, P1, PT, R36, R30, RZ ;  /* 0x0000001e2410a210 */ /* 0x001fc80007f3e0ff */
[----:B------:R-:W-:Y:S02]  /*4320*/  @!P2 IADD3.X R17, PT, PT, R29, R31, RZ, P1, !PT ;  /* 0x0000001f1d11a210 */ /* 0x000fe40000ffe4ff */
[----:B------:R-:W-:-:S04]  /*4330*/  IADD3 R29, PT, PT, R0, 0x160, RZ ;  /* 0x00000160001d7810 */ /* 0x000fc80007ffe0ff */
        /* <DEDUP_REMOVED lines=316> */
[----:B------:R0:W-:Y:S02]  /*5700*/  @!P2 STL.64 [R1+0x310], R16 ;  /* 0x000310100100a387 */ /* 0x0001e40000100a00 */
[----:B0-----:R-:W-:-:S04]  /*5710*/  @!P2 IADD3 R16, P1, PT, R36, R30, RZ ;  /* 0x0000001e2410a210 */ /* 0x001fc80007f3e0ff */
[----:B------:R-:W-:Y:S02]  /*5720*/  @!P2 IADD3.X R17, PT, PT, R29, R31, RZ, P1, !PT ;  /* 0x0000001f1d11a210 */ /* 0x000fe40000ffe4ff */
[----:B------:R-:W-:-:S04]  /*5730*/  IADD3 R29, PT, PT, R0, 0x1d0, RZ ;  /* 0x000001d0001d7810 */ /* 0x000fc80007ffe0ff */
[----:B------:R-:W-:Y:S02]  /*5740*/  SHF.R.S32.HI R38, RZ, 0x1f, R29 ;  /* 0x0000001fff267819 */ /* 0x000fe4000001141d */
[----:B------:R-:W-:-:S04]  /*5750*/  ISETP.GE.U32.AND P1, PT, R29, UR16, PT ;  /* 0x000000101d007c0c */ /* 0x000fc8000bf26070 */
[----:B------:R-:W-:-:S13]  /*5760*/  ISETP.GE.AND.EX P1, PT, R38, UR17, PT, P1 ;  /* 0x0000001126007c0c */ /* 0x000fda000bf26310 */
[----:B------:R-:W0:Y:S08]  /*5770*/  @!P1 LDC.64 R36, c[0x0][0x3f8] ;  /* 0x0000fe00ff249b82 */ /* 0x000e300000000a00 */
[----:B------:R-:W1:Y:S01]  /*5780*/  @!P1 LDC.64 R30, c[0x0][0x3a0] ;  /* 0x0000e800ff1e9b82 */ /* 0x000e620000000a00 */
[----:B------:R-:W-:Y:S01]  /*5790*/  @!P1 MOV R39, R9 ;  /* 0x0000000900279202 */ /* 0x000fe20000000f00 */
[----:B0-----:R-:W-:-:S04]  /*57a0*/  @!P1 IMAD R38, R38, R36, RZ ;  /* 0x0000002426269224 */ /* 0x001fc800078e02ff */
[----:B------:R-:W-:Y:S01]  /*57b0*/  @!P1 IMAD R37, R29, R37, R38 ;  /* 0x000000251d259224 */ /* 0x000fe200078e0226 */
[----:B------:R-:W-:-:S05]  /*57c0*/  @!P1 MOV R38, R6 ;  /* 0x0000000600269202 */ /* 0x000fca0000000f00 */
[----:B------:R-:W-:Y:S01]  /*57d0*/  @!P1 IMAD.WIDE.U32 R38, R29, R36, R38 ;  /* 0x000000241d269225 */ /* 0x000fe200078e0026 */
[----:B------:R-:W-:Y:S01]  /*57e0*/  LOP3.LUT R45, R45, 0xfffffffe, RZ, 0xc0, !PT ;  /* 0xfffffffe2d2d7812 */ /* 0x000fe200078ec0ff */
[----:B------:R1:W-:Y:S03]  /*57f0*/  @!P2 STL.64 [R1+0x318], R16 ;  /* 0x000318100100a387 */ /* 0x0003e60000100a00 */
[----:B------:R-:W-:Y:S02]  /*5800*/  @!P1 IADD3 R29, PT, PT, R39, R37, RZ ;  /* 0x00000025271d9210 */ /* 0x000fe40007ffe0ff */
[C---:B------:R-:W-:Y:S02]  /*5810*/  @!P1 SHF.L.U32 R36, R38.reuse, 0x1, RZ ;  /* 0x0000000126249819 */ /* 0x040fe400000006ff */
[----:B------:R-:W-:Y:S02]  /*5820*/  @P2 LOP3.LUT R45, R45, 0x1, RZ, 0xfc, !PT ;  /* 0x000000012d2d2812 */ /* 0x000fe400078efcff */
[----:B------:R-:W-:-:S02]  /*5830*/  @!P1 SHF.L.U64.HI R29, R38, 0x1, R29 ;  /* 0x00000001261d9819 */ /* 0x000fc4000001021d */
[----:B-1----:R-:W-:-:S04]  /*5840*/  @!P1 IADD3 R16, P2, PT, R36, R30, RZ ;  /* 0x0000001e24109210 */ /* 0x002fc80007f5e0ff */
        /* <DEDUP_REMOVED lines=16> */
[----:B------:R1:W-:Y:S04]  /*5950*/  @!P1 STL.64 [R1+0x300], R16 ;  /* 0x0003001001009387 */ /* 0x0003e80000100a00 */
[----:B------:R-:W-:Y:S02]  /*5960*/  @!P2 IADD3 R29, PT, PT, R39, R37, RZ ;  /* 0x00000025271da210 */ /* 0x000fe40007ffe0ff */
[C---:B------:R-:W-:Y:S02]  /*5970*/  @!P2 SHF.L.U32 R36, R38.reuse, 0x1, RZ ;  /* 0x000000012624a819 */ /* 0x040fe400000006ff */
[----:B------:R-:W-:Y:S02]  /*5980*/  @!P2 SHF.L.U64.HI R29, R38, 0x1, R29 ;  /* 0x00000001261da819 */ /* 0x000fe4000001021d */
        /* <DEDUP_REMOVED lines=81> */
[----:B------:R-:W-:Y:S03]  /*5ea0*/  STL [R1+0x7a8], R8 ;  /* 0x0007a80801007387 */ /* 0x000fe60000100800 */
[----:B------:R-:W-:Y:S02]  /*5eb0*/  @!P6 IADD3 R29, PT, PT, R39, R37, RZ ;  /* 0x00000025271de210 */ /* 0x000fe40007ffe0ff */
[----:B------:R-:W-:Y:S01]  /*5ec0*/  @!P6 SHF.L.U32 R36, R38, 0x1, RZ ;  /* 0x000000012624e819 */ /* 0x000fe200000006ff */
[----:B------:R1:W-:Y:S01]  /*5ed0*/  STL.64 [R1+0x7b8], R8 ;  /* 0x0007b80801007387 */ /* 0x0003e20000100a00 */
[----:B------:R-:W-:Y:S02]  /*5ee0*/  @P1 LOP3.LUT R28, R28, 0x80000000, RZ, 0xfc, !PT ;  /* 0x800000001c1c1812 */ /* 0x000fe400078efcff */
[----:B------:R-:W-:Y:S01]  /*5ef0*/  @!P6 SHF.L.U64.HI R29, R38, 0x1, R29 ;  /* 0x00000001261de819 */ /* 0x000fe2000001021d */
[----:B------:R0:W-:Y:S01]  /*5f00*/  STL [R1+0x7a0], R9 ;  /* 0x0007a00901007387 */ /* 0x0001e20000100800 */
[----:B-1----:R-:W-:-:S04]  /*5f10*/  @!P6 IADD3 R8, P1, PT, R36, R30, RZ ;  /* 0x0000001e2408e210 */ /* 0x002fc80007f3e0ff */
[----:B0-----:R-:W-:Y:S02]  /*5f20*/  @!P6 IADD3.X R9, PT, PT, R29, R31, RZ, P1, !PT ;  /* 0x0000001f1d09e210 */ /* 0x001fe40000ffe4ff */
[----:B------:R-:W0:Y:S01]  /*5f30*/  @!P6 LDC.64 R30, c[0x0][0x398] ;  /* 0x0000e600ff1eeb82 */ /* 0x000e220000000a00 */
[----:B------:R1:W-:Y:S01]  /*5f40*/  STL.64 [R1+0x7b0], R6 ;  /* 0x0007b00601007387 */ /* 0x0003e20000100a00 */
[----:B------:R-:W-:Y:S02]  /*5f50*/  MOV R37, R35 ;  /* 0x0000002300257202 */ /* 0x000fe40000000f00 */
[----:B-1----:R-:W-:-:S04]  /*5f60*/  MOV R6, R16 ;  /* 0x0000001000067202 */ /* 0x002fc80000000f00 */
[----:B------:R-:W-:Y:S02]  /*5f70*/  MOV R38, R6 ;  /* 0x0000000600267202 */ /* 0x000fe40000000f00 */
[----:B0-----:R-:W-:Y:S02]  /*5f80*/  @!P6 IADD3 R6, P1, PT, R36, R30, RZ ;  /* 0x0000001e2406e210 */ /* 0x001fe40007f3e0ff */
[----:B------:R-:W-:Y:S02]  /*5f90*/  MOV R36, R34 ;  /* 0x0000002200247202 */ /* 0x000fe40000000f00 */
[----:B------:R-:W2:Y:S01]  /*5fa0*/  LDL.LU.64 R34, [R1+0xa88] ;  /* 0x000a880001227983 */ /* 0x000ea20000300a00 */
[----:B------:R-:W-:Y:S01]  /*5fb0*/  MOV R7, R17 ;  /* 0x0000001100077202 */ /* 0x000fe20000000f00 */
[----:B------:R-:W-:Y:S02]  /*5fc0*/  HFMA2 R30, -RZ, RZ, 0, 0 ;  /* 0x00000000ff1e7431 */ /* 0x000fe400000001ff */
[----:B------:R-:W3:Y:S04]  /*5fd0*/  LDL.LU.64 R16, [R1+0xa90] ;  /* 0x000a900001107983 */ /* 0x000ee80000300a00 */
[----:B--2---:R0:W2:Y:S02]  /*5fe0*/  @!P0 LDG.E R30, desc[UR10][R34.64] ;  /* 0x0000000a221e8981 */ /* 0x0040a4000c1e1900 */
[----:B0-----:R-:W-:-:S02]  /*5ff0*/  MOV R35, RZ ;  /* 0x000000ff00237202 */ /* 0x001fc40000000f00 */
[----:B------:R0:W-:Y:S04]  /*6000*/  STL [R1+0xa80], R33 ;  /* 0x000a802101007387 */ /* 0x0001e80000100800 */
[----:B---3--:R1:W3:Y:S01]  /*6010*/  @!P0 LDG.E R35, desc[UR10][R16.64] ;  /* 0x0000000a10238981 */ /* 0x0082e2000c1e1900 */
[----:B0-----:R-:W-:Y:S02]  /*6020*/  PRMT R33, RZ, 0x7610, R33 ;  /* 0x00007610ff217816 */ /* 0x001fe40000000021 */
[----:B------:R-:W-:-:S04]  /*6030*/  LOP3.LUT R28, R28, 0xbfffffff, RZ, 0xc0, !PT ;  /* 0xbfffffff1c1c7812 */ /* 0x000fc800078ec0ff */
[----:B------:R-:W-:Y:S02]  /*6040*/  @P2 LOP3.LUT R28, R28, 0x40000000, RZ, 0xfc, !PT ;  /* 0x400000001c1c2812 */ /* 0x000fe400078efcff */
[----:B--2---:R-:W-:-:S05]  /*6050*/  @!P0 PRMT R33, R30, 0x7632, R33 ;  /* 0x000076321e218816 */ /* 0x004fca0000000021 */
[----:B------:R0:W-:Y:S04]  /*6060*/  STL.S16 [R1+0x288], R33 ;  /* 0x0002882101007387 */ /* 0x0001e80000100600 */
[----:B0-----:R-:W2:Y:S01]  /*6070*/  LDL.LU R33, [R1+0xa80] ;  /* 0x000a800001217983 */ /* 0x001ea20000300800 */
[----:B------:R-:W-:-:S04]  /*6080*/  LOP3.LUT R28, R28, 0xdfffffff, RZ, 0xc0, !PT ;  /* 0xdfffffff1c1c7812 */ /* 0x000fc800078ec0ff */
[----:B------:R-:W-:-:S04]  /*6090*/  @P3 LOP3.LUT R28, R28, 0x20000000, RZ, 0xfc, !PT ;  /* 0x200000001c1c3812 */ /* 0x000fc800078efcff */
[----:B------:R-:W-:Y:S02]  /*60a0*/  LOP3.LUT R28, R28, 0xefffffff, RZ, 0xc0, !PT ;  /* 0xefffffff1c1c7812 */ /* 0x000fe400078ec0ff */
[----:B-1----:R-:W-:Y:S02]  /*60b0*/  PRMT R16, RZ, 0x7610, R16 ;  /* 0x00007610ff107816 */ /* 0x002fe40000000010 */
[----:B------:R-:W-:Y:S02]  /*60c0*/  @P4 LOP3.LUT R28, R28, 0x10000000, RZ, 0xfc, !PT ;  /* 0x100000001c1c4812 */ /* 0x000fe400078efcff */
[----:B---3--:R-:W-:Y:S02]  /*60d0*/  @!P0 PRMT R16, R35, 0x7632, R16 ;  /* 0x0000763223108816 */ /* 0x008fe40000000010 */
[----:B------:R-:W-:Y:S01]  /*60e0*/  LOP3.LUT P4, RZ, R28, 0x1000000, RZ, 0xc0, !PT ;  /* 0x010000001cff7812 */ /* 0x000fe2000788c0ff */
[----:B------:R-:W-:Y:S04]  /*60f0*/  STL [R1+0xa7c], R44 ;  /* 0x000a7c2c01007387 */ /* 0x000fe80000100800 */
[----:B------:R0:W-:Y:S04]  /*6100*/  STL [R1+0xa84], R44 ;  /* 0x000a842c01007387 */ /* 0x0001e80000100800 */
[----:B------:R1:W-:Y:S01]  /*6110*/  STL.S16 [R1+0x290], R16 ;  /* 0x0002901001007387 */ /* 0x0003e20000100600 */
[----:B0-----:R-:W-:Y:S01]  /*6120*/  PRMT R44, RZ, 0x7610, R44 ;  /* 0x00007610ff2c7816 */ /* 0x001fe2000000002c */
[----:B-1----:R-:W-:-:S03]  /*6130*/  HFMA2 R16, -RZ, RZ, 0, 0 ;  /* 0x00000000ff107431 */ /* 0x002fc600000001ff */
[----:B------:R-:W-:-:S05]  /*6140*/  @!P0 PRMT R44, R30, 0x7610, R44 ;  /* 0x000076101e2c8816 */ /* 0x000fca000000002c */
[----:B------:R0:W-:Y:S04]  /*6150*/  STL.S16 [R1+0x284], R44 ;  /* 0x0002842c01007387 */ /* 0x0001e80000100600 */
[----:B0-----:R-:W3:Y:S04]  /*6160*/  LDL.LU R44, [R1+0xa84] ;  /* 0x000a8400012c7983 */ /* 0x001ee80000300800 */
[----:B--2---:R0:W2:Y:S02]  /*6170*/  @!P4 LDG.E R16, desc[UR10][R32.64] ;  /* 0x0000000a2010c981 */ /* 0x0040a4000c1e1900 */
[----:B0-----:R-:W-:-:S06]  /*6180*/  MOV R33, RZ ;  /* 0x000000ff00217202 */ /* 0x001fcc0000000f00 */
[----:B------:R0:W4:Y:S01]  /*6190*/  @!P4 LDG.E R33, desc[UR10][R18.64] ;  /* 0x0000000a1221c981 */ /* 0x000122000c1e1900 */
[----:B------:R-:W-:-:S03]  /*61a0*/  LOP3.LUT R28, R28, 0xf7ffffff, RZ, 0xc0, !PT ;  /* 0xf7ffffff1c1c7812 */ /* 0x000fc600078ec0ff */
[----:B------:R1:W-:Y:S01]  /*61b0*/  STL [R1+0xa58], R39 ;  /* 0x000a582701007387 */ /* 0x0003e20000100800 */
[----:B------:R-:W-:Y:S02]  /*61c0*/  @P5 LOP3.LUT R28, R28, 0x8000000, RZ, 0xfc, !PT ;  /* 0x080000001c1c5812 */ /* 0x000fe400078efcff */
[----:B0-----:R-:W-:Y:S02]  /*61d0*/  PRMT R19, RZ, 0x7610, R19 ;  /* 0x00007610ff137816 */ /* 0x001fe40000000013 */
[----:B-1----:R-:W-:Y:S02]  /*61e0*/  MOV R39, R7 ;  /* 0x0000000700277202 */ /* 0x002fe40000000f00 */
[----:B------:R-:W-:Y:S02]  /*61f0*/  @!P6 IADD3.X R7, PT, PT, R29, R31, RZ, P1, !PT ;  /* 0x0000001f1d07e210 */ /* 0x000fe40000ffe4ff */
[----:B------:R-:W-:Y:S02]  /*6200*/  PRMT R31, RZ, 0x7610, R31 ;  /* 0x00007610ff1f7816 */ /* 0x000fe4000000001f */
[----:B------:R-:W-:-:S02]  /*6210*/  LOP3.LUT P3, RZ, R28, 0x800000, RZ, 0xc0, !PT ;  /* 0x008000001cff7812 */ /* 0x000fc4000786c0ff */
[----:B---3--:R-:W-:-:S04]  /*6220*/  PRMT R44, RZ, 0x7610, R44 ;  /* 0x00007610ff2c7816 */ /* 0x008fc8000000002c */
[----:B------:R-:W-:-:S05]  /*6230*/  @!P0 PRMT R44, R35, 0x7610, R44 ;  /* 0x00007610232c8816 */ /* 0x000fca000000002c */
[----:B------:R0:W-:Y:S04]  /*6240*/  STL.S16 [R1+0x28c], R44 ;  /* 0x00028c2c01007387 */ /* 0x0001e80000100600 */
[----:B0-----:R-:W3:Y:S01]  /*6250*/  LDL.LU R44, [R1+0xa7c] ;  /* 0x000a7c00012c7983 */ /* 0x001ee20000300800 */
[C---:B----4-:R-:W-:Y:S02]  /*6260*/  @!P4 PRMT R19, R33.reuse, 0x7632, R19 ;  /* 0x000076322113c816 */ /* 0x050fe40000000013 */
[----:B------:R-:W-:-:S03]  /*6270*/  @!P4 PRMT R31, R33, 0x7610, R31 ;  /* 0x00007610211fc816 */ /* 0x000fc6000000001f */
[----:B------:R0:W-:Y:S04]  /*6280*/  STL.S16 [R1+0x2c0], R19 ;  /* 0x0002c01301007387 */ /* 0x0001e80000100600 */
[----:B------:R1:W-:Y:S01]  /*6290*/  STL.S16 [R1+0x294], R31 ;  /* 0x0002941f01007387 */ /* 0x0003e20000100600 */
[----:B0-----:R-:W-:Y:S01]  /*62a0*/  HFMA2 R19, -RZ, RZ, 0, 0 ;  /* 0x00000000ff137431 */ /* 0x001fe200000001ff */
[----:B-1----:R-:W-:-:S05]  /*62b0*/  MOV R31, RZ ;  /* 0x000000ff001f7202 */ /* 0x002fca0000000f00 */
[----:B------:R-:W4:Y:S04]  /*62c0*/  @!P3 LDG.E R19, desc[UR10][R26.64] ;  /* 0x0000000a1a13b981 */ /* 0x000f28000c1e1900 */
[----:B------:R-:W4:Y:S01]  /*62d0*/  @!P3 LDG.E R31, desc[UR10][R20.64] ;  /* 0x0000000a141fb981 */ /* 0x000f22000c1e1900 */
[----:B------:R-:W-:-:S03]  /*62e0*/  PRMT R34, RZ, 0x7610, R34 ;  /* 0x00007610ff227816 */ /* 0x000fc60000000022 */
[----:B------:R0:W-:Y:S01]  /*62f0*/  STL [R1+0xa48], R35 ;  /* 0x000a482301007387 */ /* 0x0001e20000100800 */
[----:B------:R-:W-:Y:S02]  /*6300*/  PRMT R29, RZ, 0x7610, R29 ;  /* 0x00007610ff1d7816 */ /* 0x000fe4000000001d */
[----:B------:R-:W-:Y:S02]  /*6310*/  LOP3.LUT P1, RZ, R28, 0x400000, RZ, 0xc0, !PT ;  /* 0x004000001cff7812 */ /* 0x000fe4000782c0ff */
[----:B0-----:R-:W-:-:S04]  /*6320*/  PRMT R35, RZ, 0x7610, R35 ;  /* 0x00007610ff237816 */ /* 0x001fc80000000023 */
[----:B--2---:R-:W-:Y:S01]  /*6330*/  @!P4 PRMT R35, R16, 0x7632, R35 ;  /* 0x000076321023c816 */ /* 0x004fe20000000023 */
[----:B------:R-:W-:Y:S01]  /*6340*/  STL [R1+0x9f8], R45 ;  /* 0x0009f82d01007387 */ /* 0x000fe20000100800 */
[----:B---3--:R-:W-:-:S04]  /*6350*/  PRMT R44, RZ, 0x7610, R44 ;  /* 0x00007610ff2c7816 */ /* 0x008fc8000000002c */
[----:B------:R-:W-:Y:S01]  /*6360*/  @!P4 PRMT R44, R16, 0x7610, R44 ;  /* 0x00007610102cc816 */ /* 0x000fe2000000002c */
[----:B------:R-:W-:Y:S04]  /*6370*/  STL [R1+0xa08], R45 ;  /* 0x000a082d01007387 */ /* 0x000fe80000100800 */
[----:B------:R0:W-:Y:S04]  /*6380*/  STL.S16 [R1+0x27c], R44 ;  /* 0x00027c2c01007387 */ /* 0x0001e80000100600 */
        /* <DEDUP_REMOVED lines=46> */
[----:B------:R-:W-:Y:S04]  /*6670*/  STL.64 [R1+0x7c0], R8 ;  /* 0x0007c00801007387 */ /* 0x000fe80000100a00 */
[----:B------:R-:W-:Y:S04]  /*6680*/  STL.64 [R1+0x7d0], R6 ;  /* 0x0007d00601007387 */ /* 0x000fe80000100a00 */
        /* <DEDUP_REMOVED lines=12> */
[----:B------:R-:W-:Y:S04]  /*6750*/  STL [R1+0x9d8], R6 ;  /* 0x0009d80601007387 */ /* 0x000fe80000100800 */
[----:B------:R-:W-:Y:S04]  /*6760*/  STL [R1+0xa1c], R6 ;  /* 0x000a1c0601007387 */ /* 0x000fe80000100800 */
[----:B------:R-:W-:Y:S04]  /*6770*/  STL [R1+0xa34], R6 ;  /* 0x000a340601007387 */ /* 0x000fe80000100800 */
[----:B------:R-:W-:Y:S01]  /*6780*/  STL [R1+0xa44], R6 ;  /* 0x000a440601007387 */ /* 0x000fe20000100800 */
[----:B----4-:R-:W-:-:S03]  /*6790*/  @!P3 PRMT R34, R19, 0x7610, R34 ;  /* 0x000076101322b816 */ /* 0x010fc60000000022 */
[----:B------:R-:W-:Y:S01]  /*67a0*/  STL.64 [R1+0xa70], R6 ;  /* 0x000a700601007387 */ /* 0x000fe20000100a00 */
[----:B------:R-:W-:-:S03]  /*67b0*/  @!P3 PRMT R29, R31, 0x7610, R29 ;  /* 0x000076101f1db816 */ /* 0x000fc6000000001d */
[----:B0-----:R-:W2:Y:S04]  /*67c0*/  LDL.LU R44, [R1+0xa78] ;  /* 0x000a7800012c7983 */ /* 0x001ea80000300800 */
[----:B------:R-:W-:Y:S04]  /*67d0*/  STL.S16 [R1+0x280], R35 ;  /* 0x0002802301007387 */ /* 0x000fe80000100600 */
[----:B------:R-:W-:Y:S04]  /*67e0*/  STL [R1+0xa40], R33 ;  /* 0x000a402101007387 */ /* 0x000fe80000100800 */
[----:B------:R-:W-:Y:S04]  /*67f0*/  STL.S16 [R1+0x278], R34 ;  /* 0x0002782201007387 */ /* 0x000fe80000100600 */
[----:B------:R-:W-:Y:S04]  /*6800*/  STL.64 [R1+0xa38], R30 ;  /* 0x000a381e01007387 */ /* 0x000fe80000100a00 */
[----:B------:R0:W-:Y:S02]  /*6810*/  STL.S16 [R1+0x2c4], R29 ;  /* 0x0002c41d01007387 */ /* 0x0001e40000100600 */
[----:B0-----:R-:W-:-:S06]  /*6820*/  MOV R29, RZ ;  /* 0x000000ff001d7202 */ /* 0x001fcc0000000f00 */
[----:B------:R0:W3:Y:S01]  /*6830*/  @!P1 LDG.E R29, desc[UR10][R22.64] ;  /* 0x0000000a161d9981 */ /* 0x0000e2000c1e1900 */
[----:B------:R-:W-:Y:S02]  /*6840*/  LOP3.LUT P2, RZ, R28, 0x200000, RZ, 0xc0, !PT ;  /* 0x002000001cff7812 */ /* 0x000fe4000784c0ff */
[----:B0-----:R-:W-:-:S04]  /*6850*/  PRMT R23, RZ, 0x7610, R23 ;  /* 0x00007610ff177816 */ /* 0x001fc80000000017 */
[----:B---3--:R-:W-:-:S05]  /*6860*/  @!P1 PRMT R23, R29, 0x7610, R23 ;  /* 0x000076101d179816 */ /* 0x008fca0000000017 */
[----:B------:R0:W-:Y:S02]  /*6870*/  STL.S16 [R1+0x30c], R23 ;  /* 0x00030c1701007387 */ /* 0x0001e40000100600 */
[----:B0-----:R-:W-:-:S06]  /*6880*/  MOV R23, RZ ;  /* 0x000000ff00177202 */ /* 0x001fcc0000000f00 */
[----:B------:R-:W3:Y:S01]  /*6890*/  @!P2 LDG.E R23, desc[UR10][R12.64] ;  /* 0x0000000a0c17a981 */ /* 0x000ee2000c1e1900 */
[----:B------:R-:W-:-:S04]  /*68a0*/  PRMT R21, RZ, 0x7610, R21 ;  /* 0x00007610ff157816 */ /* 0x000fc80000000015 */
[----:B------:R-:W-:Y:S02]  /*68b0*/  @!P3 PRMT R21, R31, 0x7632, R21 ;  /* 0x000076321f15b816 */ /* 0x000fe40000000015 */
[----:B------:R-:W-:-:S03]  /*68c0*/  LOP3.LUT R28, R28, 0xfbffffff, RZ, 0xc0, !PT ;  /* 0xfbffffff1c1c7812 */ /* 0x000fc600078ec0ff */
[----:B------:R0:W-:Y:S01]  /*68d0*/  STL.S16 [R1+0x308], R21 ;  /* 0x0003081501007387 */ /* 0x0001e20000100600 */
[----:B------:R-:W-:Y:S01]  /*68e0*/  @P6 LOP3.LUT R28, R28, 0x4000000, RZ, 0xfc, !PT ;  /* 0x040000001c1c6812 */ /* 0x000fe200078efcff */
[----:B0-----:R-:W-:Y:S01]  /*68f0*/  HFMA2 R21, -RZ, RZ, 0, 0 ;  /* 0x00000000ff157431 */ /* 0x001fe200000001ff */
[----:B------:R-:W-:Y:S02]  /*6900*/  PRMT R20, RZ, 0x7610, R20 ;  /* 0x00007610ff147816 */ /* 0x000fe40000000014 */
[----:B------:R-:W-:-:S03]  /*6910*/  PRMT R18, RZ, 0x7610, R18 ;  /* 0x00007610ff127816 */ /* 0x000fc60000000012 */
[----:B------:R0:W4:Y:S01]  /*6920*/  @!P1 LDG.E R21, desc[UR10][R24.64] ;  /* 0x0000000a18159981 */ /* 0x000122000c1e1900 */
[----:B------:R-:W-:Y:S02]  /*6930*/  LOP3.LUT P5, RZ, R28, 0x100000, RZ, 0xc0, !PT ;  /* 0x001000001cff7812 */ /* 0x000fe400078ac0ff */
[----:B------:R-:W-:Y:S02]  /*6940*/  @!P1 PRMT R20, R29, 0x7632, R20 ;  /* 0x000076321d149816 */ /* 0x000fe40000000014 */
[----:B0-----:R-:W-:-:S03]  /*6950*/  PRMT R25, RZ, 0x7610, R25 ;  /* 0x00007610ff197816 */ /* 0x001fc60000000019 */
[----:B------:R0:W-:Y:S02]  /*6960*/  STL.S16 [R1+0x338], R20 ;  /* 0x0003381401007387 */ /* 0x0001e40000100600 */
[----:B0-----:R-:W-:-:S06]  /*6970*/  HFMA2 R20, -RZ, RZ, 0, 0 ;  /* 0x00000000ff147431 */ /* 0x001fcc00000001ff */
[----:B------:R-:W2:Y:S01]  /*6980*/  @!P2 LDG.E R20, desc[UR10][R14.64] ;  /* 0x0000000a0e14a981 */ /* 0x000ea2000c1e1900 */
[----:B------:R-:W-:Y:S02]  /*6990*/  MOV R34, R36 ;  /* 0x0000002400227202 */ /* 0x000fe40000000f00 */
[----:B------:R-:W-:Y:S02]  /*69a0*/  MOV R35, R37 ;  /* 0x0000002500237202 */ /* 0x000fe40000000f00 */
[----:B------:R-:W4:Y:S01]  /*69b0*/  LDL.LU.64 R36, [R1+0x3d8] ;  /* 0x0003d80001247983 */ /* 0x000f220000300a00 */
[C---:B---3--:R-:W-:Y:S02]  /*69c0*/  @!P2 PRMT R25, R23.reuse, 0x7610, R25 ;  /* 0x000076101719a816 */ /* 0x048fe40000000019 */
[----:B------:R-:W-:-:S03]  /*69d0*/  @!P2 PRMT R18, R23, 0x7632, R18 ;  /* 0x000076321712a816 */ /* 0x000fc60000000012 */
[----:B------:R0:W-:Y:S04]  /*69e0*/  STL.S16 [R1+0x33c], R25 ;  /* 0x00033c1901007387 */ /* 0x0001e80000100600 */
[----:B------:R1:W-:Y:S01]  /*69f0*/  STL.S16 [R1+0x378], R18 ;  /* 0x0003781201007387 */ /* 0x0003e20000100600 */
[----:B0-----:R-:W-:Y:S01]  /*6a00*/  MOV R25, RZ ;  /* 0x000000ff00197202 */ /* 0x001fe20000000f00 */
[----:B-1----:R-:W-:-:S05]  /*6a10*/  HFMA2 R18, -RZ, RZ, 0, 0 ;  /* 0x00000000ff127431 */ /* 0x002fca00000001ff */
[----:B------:R-:W3:Y:S04]  /*6a20*/  @!P5 LDG.E R25, desc[UR10][R4.64] ;  /* 0x0000000a0419d981 */ /* 0x000ee8000c1e1900 */
[----:B------:R0:W3:Y:S01]  /*6a30*/  @!P5 LDG.E R18, desc[UR10][R10.64] ;  /* 0x0000000a0a12d981 */ /* 0x0000e2000c1e1900 */
[----:B------:R-:W-:Y:S02]  /*6a40*/  PRMT R33, RZ, 0x7610, R33 ;  /* 0x00007610ff217816 */ /* 0x000fe40000000021 */
[----:B------:R-:W-:Y:S02]  /*6a50*/  PRMT R22, RZ, 0x7610, R22 ;  /* 0x00007610ff167816 */ /* 0x000fe40000000016 */
[----:B------:R-:W-:Y:S02]  /*6a60*/  @!P3 PRMT R33, R19, 0x7632, R33 ;  /* 0x000076321321b816 */ /* 0x000fe40000000021 */
[----:B------:R-:W-:-:S02]  /*6a70*/  PRMT R27, RZ, 0x7610, R27 ;  /* 0x00007610ff1b7816 */ /* 0x000fc4000000001b */
[----:B------:R-:W-:Y:S02]  /*6a80*/  PRMT R26, RZ, 0x7610, R26 ;  /* 0x00007610ff1a7816 */ /* 0x000fe4000000001a */
[----:B------:R-:W-:Y:S01]  /*6a90*/  LOP3.LUT P3, RZ, R28, 0x80000, RZ, 0xc0, !PT ;  /* 0x000800001cff7812 */ /* 0x000fe2000786c0ff */
[----:B------:R1:W-:Y:S01]  /*6aa0*/  STL.64 [R1+0xa60], R30 ;  /* 0x000a601e01007387 */ /* 0x0003e20000100a00 */
[----:B--2---:R-:W-:-:S05]  /*6ab0*/  @!P2 PRMT R27, R20, 0x7632, R27 ;  /* 0x00007632141ba816 */ /* 0x004fca000000001b */
[----:B------:R-:W-:Y:S01]  /*6ac0*/  STL.S16 [R1+0x35c], R27 ;  /* 0x00035c1b01007387 */ /* 0x000fe20000100600 */
[----:B-1----:R-:W-:Y:S02]  /*6ad0*/  PRMT R31, RZ, 0x7610, R31 ;  /* 0x00007610ff1f7816 */ /* 0x002fe4000000001f */
[----:B------:R-:W-:Y:S02]  /*6ae0*/  PRMT R30, RZ, 0x7610, R30 ;  /* 0x00007610ff1e7816 */ /* 0x000fe4000000001e */
[----:B----4-:R-:W-:Y:S02]  /*6af0*/  @!P1 PRMT R31, R21, 0x7632, R31 ;  /* 0x00007632151f9816 */ /* 0x010fe4000000001f */
[----:B------:R-:W-:Y:S02]  /*6b00*/  @!P2 PRMT R30, R20, 0x7610, R30 ;  /* 0x00007610141ea816 */ /* 0x000fe4000000001e */
[----:B------:R-:W-:Y:S01]  /*6b10*/  PRMT R32, RZ, 0x7610, R32 ;  /* 0x00007610ff207816 */ /* 0x000fe20000000020 */
[----:B------:R-:W-:Y:S01]  /*6b20*/  STL.S16 [R1+0x324], R31 ;  /* 0x0003241f01007387 */ /* 0x000fe20000100600 */
[----:B------:R-:W-:-:S02]  /*6b30*/  PRMT R24, RZ, 0x7610, R24 ;  /* 0x00007610ff187816 */ /* 0x000fc40000000018 */
[----:B------:R-:W-:Y:S01]  /*6b40*/  @!P1 PRMT R32, R21, 0x7610, R32 ;  /* 0x0000761015209816 */ /* 0x000fe20000000020 */
[----:B------:R1:W-:Y:S01]  /*6b50*/  STL.S16 [R1+0x320], R30 ;  /* 0x0003201e01007387 */ /* 0x0003e20000100600 */
[----:B------:R-:W-:-:S03]  /*6b60*/  LOP3.LUT P1, RZ, R28, 0x40000, RZ, 0xc0, !PT ;  /* 0x000400001cff7812 */ /* 0x000fc6000782c0ff */
[----:B-1----:R-:W2:Y:S01]  /*6b70*/  LDL.LU.64 R30, [R1+0x420] ;  /* 0x00042000011e7983 */ /* 0x002ea20000300a00 */
[----:B0-----:R-:W-:-:S03]  /*6b80*/  MOV R10, R34 ;  /* 0x00000022000a7202 */ /* 0x001fc60000000f00 */
[----:B------:R-:W-:Y:S01]  /*6b90*/  STL.S16 [R1+0x2f4], R33 ;  /* 0x0002f42101007387 */ /* 0x000fe20000100600 */
[----:B------:R-:W-:-:S03]  /*6ba0*/  MOV R11, R35 ;  /* 0x00000023000b7202 */ /* 0x000fc60000000f00 */
[----:B------:R0:W-:Y:S04]  /*6bb0*/  STL.S16 [R1+0x2f0], R32 ;  /* 0x0002f02001007387 */ /* 0x0001e80000100600 */
[----:B------:R-:W4:Y:S04]  /*6bc0*/  LDL.LU.64 R34, [R1+0x270] ;  /* 0x0002700001227983 */ /* 0x000f280000300a00 */
[----:B0-----:R-:W2:Y:S01]  /*6bd0*/  LDL.LU.64 R32, [R1+0x400] ;  /* 0x0004000001207983 */ /* 0x001ea20000300a00 */
[----:B---3--:R-:W-:Y:S02]  /*6be0*/  @!P5 PRMT R22, R25, 0x7610, R22 ;  /* 0x000076101916d816 */ /* 0x008fe40000000016 */
[----:B------:R-:W-:-:S03]  /*6bf0*/  @!P5 PRMT R26, R18, 0x7610, R26 ;  /* 0x00007610121ad816 */ /* 0x000fc6000000001a */
[----:B------:R0:W-:Y:S04]  /*6c00*/  STL.S16 [R1+0x390], R22 ;  /* 0x0003901601007387 */ /* 0x0001e80000100600 */
[----:B------:R1:W-:Y:S01]  /*6c10*/  STL.S16 [R1+0x358], R26 ;  /* 0x0003581a01007387 */ /* 0x0003e20000100600 */
[----:B0-----:R-:W-:Y:S01]  /*6c20*/  HFMA2 R22, -RZ, RZ, 0, 0 ;  /* 0x00000000ff167431 */ /* 0x001fe200000001ff */
[----:B-1----:R-:W-:-:S05]  /*6c30*/  CS2R R26, SRZ ;  /* 0x00000000001a7805 */ /* 0x002fca000001ff00 */
[----:B------:R0:W3:Y:S04]  /*6c40*/  @!P3 LDG.E R22, desc[UR10][R2.64] ;  /* 0x0000000a0216b981 */ /* 0x0000e8000c1e1900 */
[----:B------:R-:W4:Y:S01]  /*6c50*/  @!P3 LDG.E R27, desc[UR10][R36.64] ;  /* 0x0000000a241bb981 */ /* 0x000f22000c1e1900 */
[----:B------:R-:W-:-:S05]  /*6c60*/  @!P5 PRMT R24, R18, 0x7632, R24 ;  /* 0x000076321218d816 */ /* 0x000fca0000000018 */
[----:B------:R1:W-:Y:S01]  /*6c70*/  STL.S16 [R1+0x37c], R24 ;  /* 0x00037c1801007387 */ /* 0x0003e20000100600 */
[----:B0-----:R-:W-:-:S03]  /*6c80*/  MOV R2, RZ ;  /* 0x000000ff00027202 */ /* 0x001fc60000000f00 */
[----:B------:R0:W-:Y:S04]  /*6c90*/  STL.64 [R1+0xa68], R18 ;  /* 0x000a681201007387 */ /* 0x0001e80000100a00 */
[----:B------:R-:W3:Y:S01]  /*6ca0*/  @!P1 LDG.E R2, desc[UR10][R40.64] ;  /* 0x0000000a28029981 */ /* 0x000ee2000c1e1900 */
[----:B-1----:R-:W-:Y:S01]  /*6cb0*/  HFMA2 R24, -RZ, RZ, 0, 0 ;  /* 0x00000000ff187431 */ /* 0x002fe200000001ff */
[----:B------:R-:W-:Y:S02]  /*6cc0*/  PRMT R3, RZ, 0x7610, R3 ;  /* 0x00007610ff037816 */ /* 0x000fe40000000003 */
[----:B------:R-:W3:Y:S04]  /*6cd0*/  LDL.LU.64 R36, [R1+0x5f8] ;  /* 0x0005f80001247983 */ /* 0x000ee80000300a00 */
[----:B------:R-:W3:Y:S01]  /*6ce0*/  @!P1 LDG.E R24, desc[UR10][R10.64] ;  /* 0x0000000a0a189981 */ /* 0x000ee2000c1e1900 */
[----:B0-----:R-:W-:-:S02]  /*6cf0*/  PRMT R18, RZ, 0x7610, R18 ;  /* 0x00007610ff127816 */ /* 0x001fc40000000012 */
[----:B------:R-:W-:Y:S02]  /*6d00*/  LOP3.LUT P2, RZ, R28, 0x20000, RZ, 0xc0, !PT ;  /* 0x000200001cff7812 */ /* 0x000fe4000784c0ff */
[----:B------:R-:W-:Y:S02]  /*6d10*/  PRMT R7, RZ, 0x7610, R7 ;  /* 0x00007610ff077816 */ /* 0x000fe40000000007 */
[----:B------:R-:W-:-:S09]  /*6d20*/  PRMT R6, RZ, 0x7610, R6 ;  /* 0x00007610ff067816 */ /* 0x000fd20000000006 */
[----:B--2---:R-:W2:Y:S01]  /*6d30*/  @!P2 LDG.E R26, desc[UR10][R32.64] ;  /* 0x0000000a201aa981 */ /* 0x004ea2000c1e1900 */
[----:B----4-:R-:W-:Y:S02]  /*6d40*/  @!P3 PRMT R3, R27, 0x7632, R3 ;  /* 0x000076321b03b816 */ /* 0x010fe40000000003 */
[----:B------:R-:W-:Y:S02]  /*6d50*/  PRMT R4, RZ, 0x7610, R4 ;  /* 0x00007610ff047816 */ /* 0x000fe40000000004 */
[----:B------:R-:W-:Y:S02]  /*6d60*/  LOP3.LUT P4, RZ, R28, 0x10000, RZ, 0xc0, !PT ;  /* 0x000100001cff7812 */ /* 0x000fe4000788c0ff */
[----:B---3--:R-:W-:Y:S01]  /*6d70*/  @!P3 PRMT R18, R22, 0x7610, R18 ;  /* 0x000076101612b816 */ /* 0x008fe20000000012 */
[----:B------:R0:W-:Y:S04]  /*6d80*/  STL.S16 [R1+0x3dc], R3 ;  /* 0x0003dc0301007387 */ /* 0x0001e80000100600 */
[----:B------:R1:W-:Y:S01]  /*6d90*/  STL.S16 [R1+0x394], R18 ;  /* 0x0003941201007387 */ /* 0x0003e20000100600 */
[----:B------:R-:W-:-:S03]  /*6da0*/  @!P1 PRMT R7, R2, 0x7632, R7 ;  /* 0x0000763202079816 */ /* 0x000fc60000000007 */
[----:B------:R-:W-:Y:S01]  /*6db0*/  STL.64 [R1+0xa28], R20 ;  /* 0x000a281401007387 */ /* 0x000fe20000100a00 */
[----:B0-----:R-:W-:-:S03]  /*6dc0*/  MOV R3, RZ ;  /* 0x000000ff00037202 */ /* 0x001fc60000000f00 */
[----:B------:R0:W-:Y:S04]  /*6dd0*/  STL.64 [R1+0xa50], R20 ;  /* 0x000a501401007387 */ /* 0x0001e80000100a00 */
[----:B-1----:R-:W3:Y:S04]  /*6de0*/  LDL.LU.64 R18, [R1+0x5f0] ;  /* 0x0005f00001127983 */ /* 0x002ee80000300a00 */
[----:B------:R-:W4:Y:S01]  /*6df0*/  @!P2 LDG.E R3, desc[UR10][R30.64] ;  /* 0x0000000a1e03a981 */ /* 0x000f22000c1e1900 */
[----:B------:R-:W-:-:S03]  /*6e00*/  @!P1 PRMT R6, R24, 0x7610, R6 ;  /* 0x0000761018069816 */ /* 0x000fc60000000006 */
[----:B------:R-:W-:Y:S04]  /*6e10*/  STL.S16 [R1+0x420], R7 ;  /* 0x0004200701007387 */ /* 0x000fe80000100600 */
[----:B------:R1:W-:Y:S01]  /*6e20*/  STL.S16 [R1+0x404], R6 ;  /* 0x0004040601007387 */ /* 0x0003e20000100600 */
[----:B------:R-:W-:Y:S02]  /*6e30*/  @!P3 PRMT R4, R27, 0x7610, R4 ;  /* 0x000076101b04b816 */ /* 0x000fe40000000004 */
[----:B0-----:R-:W-:Y:S02]  /*6e40*/  PRMT R21, RZ, 0x7610, R21 ;  /* 0x00007610ff157816 */ /* 0x001fe40000000015 */
[----:B------:R-:W-:Y:S02]  /*6e50*/  PRMT R5, RZ, 0x7610, R5 ;  /* 0x00007610ff057816 */ /* 0x000fe40000000005 */
[----:B------:R-:W-:-:S02]  /*6e60*/  CS2R R10, SRZ ;  /* 0x00000000000a7805 */ /* 0x000fc4000001ff00 */
[----:B------:R-:W-:Y:S01]  /*6e70*/  PRMT R9, RZ, 0x7610, R9 ;  /* 0x00007610ff097816 */ /* 0x000fe20000000009 */
[----:B------:R-:W4:Y:S04]  /*6e80*/  LDL.LU.64 R30, [R1+0x458] ;  /* 0x00045800011e7983 */ /* 0x000f280000300a00 */
[----:B-1----:R-:W4:Y:S04]  /*6e90*/  LDL.LU.64 R6, [R1+0x5e0] ;  /* 0x0005e00001067983 */ /* 0x002f280000300a00 */
[----:B------:R0:W-:Y:S01]  /*6ea0*/  STL.S16 [R1+0x3d8], R4 ;  /* 0x0003d80401007387 */ /* 0x0001e20000100600 */
[----:B------:R-:W-:-:S02]  /*6eb0*/  @!P5 PRMT R21, R25, 0x7632, R21 ;  /* 0x000076321915d816 */ /* 0x000fc40000000015 */
[----:B------:R-:W-:Y:S01]  /*6ec0*/  LOP3.LUT P5, RZ, R28, 0x8000, RZ, 0xc0, !PT ;  /* 0x000080001cff7812 */ /* 0x000fe200078ac0ff */
[----:B------:R-:W4:Y:S01]  /*6ed0*/  LDL.LU.64 R32, [R1+0x5e8] ;  /* 0x0005e80001207983 */ /* 0x000f220000300a00 */
[----:B------:R-:W-:Y:S01]  /*6ee0*/  @!P1 PRMT R5, R24, 0x7632, R5 ;  /* 0x0000763218059816 */ /* 0x000fe20000000005 */
[----:B0-----:R-:W-:-:S04]  /*6ef0*/  HFMA2 R4, -RZ, RZ, 0, 0 ;  /* 0x00000000ff047431 */ /* 0x001fc800000001ff */
[----:B------:R0:W-:Y:S04]  /*6f00*/  STL.S16 [R1+0x43c], R5 ;  /* 0x00043c0501007387 */ /* 0x0001e80000100600 */
[----:B------:R-:W4:Y:S01]  /*6f10*/  @!P4 LDG.E R4, desc[UR10][R34.64] ;  /* 0x0000000a2204c981 */ /* 0x000f22000c1e1900 */
[----:B0-----:R-:W-:Y:S02]  /*6f20*/  MOV R5, RZ ;  /* 0x000000ff00057202 */ /* 0x001fe40000000f00 */
[----:B------:R-:W-:Y:S02]  /*6f30*/  PRMT R8, RZ, 0x7610, R8 ;  /* 0x00007610ff087816 */ /* 0x000fe40000000008 */
[----:B------:R-:W-:Y:S01]  /*6f40*/  @!P1 PRMT R9, R2, 0x7610, R9 ;  /* 0x0000761002099816 */ /* 0x000fe20000000009 */
[----:B------:R-:W4:Y:S04]  /*6f50*/  LDL.LU.64 R34, [R1+0x498] ;  /* 0x0004980001227983 */ /* 0x000f280000300a00 */
[----:B------:R-:W4:Y:S04]  /*6f60*/  @!P4 LDG.E R5, desc[UR10][R36.64] ;  /* 0x0000000a2405c981 */ /* 0x000f28000c1e1900 */
[----:B------:R-:W4:Y:S01]  /*6f70*/  LDL.LU.64 R36, [R1+0x478] ;  /* 0x0004780001247983 */ /* 0x000f220000300a00 */
[----:B------:R-:W-:-:S02]  /*6f80*/  PRMT R13, RZ, 0x7610, R13 ;  /* 0x00007610ff0d7816 */ /* 0x000fc4000000000d */
[----:B------:R-:W-:Y:S01]  /*6f90*/  PRMT R12, RZ, 0x7610, R12 ;  /* 0x00007610ff0c7816 */ /* 0x000fe2000000000c */
[----:B------:R0:W-:Y:S01]  /*6fa0*/  STL.S16 [R1+0x274], R9 ;  /* 0x0002740901007387 */ /* 0x0001e20000100600 */
[----:B------:R-:W-:Y:S02]  /*6fb0*/  LOP3.LUT P0, RZ, R28, 0x2000, RZ, 0xc0, !PT ;  /* 0x000020001cff7812 */ /* 0x000fe4000780c0ff */
[C---:B--2---:R-:W-:Y:S02]  /*6fc0*/  @!P2 PRMT R13, R26.reuse, 0x7610, R13 ;  /* 0x000076101a0da816 */ /* 0x044fe4000000000d */
[----:B------:R-:W-:Y:S02]  /*6fd0*/  @!P2 PRMT R12, R26, 0x7632, R12 ;  /* 0x000076321a0ca816 */ /* 0x000fe4000000000c */
[----:B0-----:R-:W-:Y:S01]  /*6fe0*/  MOV R9, R39 ;  /* 0x0000002700097202 */ /* 0x001fe20000000f00 */
[----:B------:R-:W-:Y:S04]  /*6ff0*/  STL.S16 [R1+0x438], R13 ;  /* 0x0004380d01007387 */ /* 0x000fe80000100600 */
[----:B------:R0:W-:Y:S02]  /*7000*/  STL.S16 [R1+0x45c], R12 ;  /* 0x00045c0c01007387 */ /* 0x0001e40000100600 */
[----:B0-----:R-:W-:-:S02]  /*7010*/  CS2R R12, SRZ ;  /* 0x00000000000c7805 */ /* 0x001fc4000001ff00 */
[----:B---3--:R-:W2:Y:S04]  /*7020*/  @!P5 LDG.E R10, desc[UR10][R18.64] ;  /* 0x0000000a120ad981 */ /* 0x008ea8000c1e1900 */
[----:B------:R-:W3:Y:S01]  /*7030*/  LDL.LU.64 R18, [R1+0x5d8] ;  /* 0x0005d80001127983 */ /* 0x000ee20000300a00 */
[----:B----4-:R-:W-:-:S05]  /*7040*/  @!P2 PRMT R8, R3, 0x7610, R8 ;  /* 0x000076100308a816 */ /* 0x010fca0000000008 */
[----:B------:R0:W-:Y:S01]  /*7050*/  STL.S16 [R1+0x400], R8 ;  /* 0x0004000801007387 */ /* 0x0001e20000100600 */
[----:B------:R-:W-:Y:S02]  /*7060*/  LOP3.LUT R44, R44, 0xfffffbff, RZ, 0xc0, !PT ;  /* 0xfffffbff2c2c7812 */ /* 0x000fe400078ec0ff */
[----:B------:R-:W-:Y:S01]  /*7070*/  PRMT R17, RZ, 0x7610, R17 ;  /* 0x00007610ff117816 */ /* 0x000fe20000000011 */
[----:B------:R-:W4:Y:S04]  /*7080*/  @!P5 LDG.E R11, desc[UR10][R30.64] ;  /* 0x0000000a1e0bd981 */ /* 0x000f28000c1e1900 */
[----:B------:R1:W2:Y:S01]  /*7090*/  @!P0 LDG.E R12, desc[UR10][R6.64] ;  /* 0x0000000a060c8981 */ /* 0x0002a2000c1e1900 */
[----:B0-----:R-:W-:-:S03]  /*70a0*/  MOV R8, R38 ;  /* 0x0000002600087202 */ /* 0x001fc60000000f00 */
[----:B------:R-:W4:Y:S01]  /*70b0*/  LDL.LU.64 R38, [R1+0x4d8] ;  /* 0x0004d80001267983 */ /* 0x000f220000300a00 */
[----:B------:R-:W-:Y:S02]  /*70c0*/  LOP3.LUT P1, RZ, R28, 0x400, RZ, 0xc0, !PT ;  /* 0x000004001cff7812 */ /* 0x000fe4000782c0ff */
[----:B------:R-:W-:Y:S01]  /*70d0*/  PRMT R14, RZ, 0x7610, R14 ;  /* 0x00007610ff0e7816 */ /* 0x000fe2000000000e */
[----:B------:R-:W2:Y:S04]  /*70e0*/  LDL.LU.64 R30, [R1+0x4f0] ;  /* 0x0004f000011e7983 */ /* 0x000ea80000300a00 */
[----:B------:R-:W1:Y:S06]  /*70f0*/  LDL.LU.64 R6, [R1+0xa70] ;  /* 0x000a700001067983 */ /* 0x000e6c0000300a00 */
[----:B------:R-:W-:-:S02]  /*7100*/  @P1 LOP3.LUT R44, R44, 0x400, RZ, 0xfc, !PT ;  /* 0x000004002c2c1812 */ /* 0x000fc400078efcff */
[----:B------:R-:W-:Y:S02]  /*7110*/  LOP3.LUT P1, RZ, R28, 0x800, RZ, 0xc0, !PT ;  /* 0x000008001cff7812 */ /* 0x000fe4000782c0ff */
[----:B------:R-:W-:Y:S02]  /*7120*/  LOP3.LUT R44, R44, 0xfffff7ff, RZ, 0xc0, !PT ;  /* 0xfffff7ff2c2c7812 */ /* 0x000fe400078ec0ff */
[----:B------:R-:W-:-:S09]  /*7130*/  @!P4 PRMT R17, R4, 0x7632, R17 ;  /* 0x000076320411c816 */ /* 0x000fd20000000011 */
[----:B------:R-:W-:Y:S02]  /*7140*/  @P1 LOP3.LUT R44, R44, 0x800, RZ, 0xfc, !PT ;  /* 0x000008002c2c1812 */ /* 0x000fe400078efcff */
[C---:B------:R-:W-:Y:S01]  /*7150*/  LOP3.LUT P1, RZ, R28.reuse, 0x1000, RZ, 0xc0, !PT ;  /* 0x000010001cff7812 */ /* 0x040fe2000782c0ff */
[----:B------:R0:W-:Y:S01]  /*7160*/  STL.S16 [R1+0x47c], R17 ;  /* 0x00047c1101007387 */ /* 0x0001e20000100600 */
[----:B------:R-:W-:Y:S02]  /*7170*/  LOP3.LUT P6, RZ, R28, 0x4000, RZ, 0xc0, !PT ;  /* 0x000040001cff7812 */ /* 0x000fe400078cc0ff */
[----:B------:R-:W-:Y:S02]  /*7180*/  @!P3 PRMT R14, R22, 0x7632, R14 ;  /* 0x00007632160eb816 */ /* 0x000fe4000000000e */
[----:B0-----:R-:W-:-:S03]  /*7190*/  MOV R17, RZ ;  /* 0x000000ff00117202 */ /* 0x001fc60000000f00 */
[----:B------:R0:W-:Y:S04]  /*71a0*/  STL.S16 [R1+0x3bc], R14 ;  /* 0x0003bc0e01007387 */ /* 0x0001e80000100600 */
[----:B------:R-:W4:Y:S01]  /*71b0*/  @!P1 LDG.E R13, desc[UR10][R36.64] ;  /* 0x0000000a240d9981 */ /* 0x000f22000c1e1900 */
[----:B0-----:R-:W-:Y:S01]  /*71c0*/  HFMA2 R14, -RZ, RZ, 0, 0 ;  /* 0x00000000ff0e7431 */ /* 0x001fe200000001ff */
[----:B------:R-:W-:Y:S02]  /*71d0*/  PRMT R15, RZ, 0x7610, R15 ;  /* 0x00007610ff0f7816 */ /* 0x000fe4000000000f */
[----:B-1----:R-:W-:Y:S01]  /*71e0*/  PRMT R7, RZ, 0x7610, R7 ;  /* 0x00007610ff077816 */ /* 0x002fe20000000007 */
[----:B---3--:R-:W3:Y:S01]  /*71f0*/  @!P1 LDG.E R17, desc[UR10][R18.64] ;  /* 0x0000000a12119981 */ /* 0x008ee2000c1e1900 */
[----:B------:R-:W-:-:S03]  /*7200*/  LOP3.LUT P1, RZ, R44, 0x800, RZ, 0xc0, !PT ;  /* 0x000008002cff7812 */ /* 0x000fc6000782c0ff */
[----:B------:R0:W3:Y:S01]  /*7210*/  @!P6 LDG.E R14, desc[UR10][R42.64] ;  /* 0x0000000a2a0ee981 */ /* 0x0000e2000c1e1900 */
[----:B------:R-:W-:Y:S02]  /*7220*/  @!P2 PRMT R15, R3, 0x7632, R15 ;  /* 0x00007632030fa816 */ /* 0x000fe4000000000f */
[----:B------:R-:W-:Y:S01]  /*7230*/  PRMT R6, RZ, 0x7610, R6 ;  /* 0x00007610ff067816 */ /* 0x000fe20000000006 */
[----:B------:R-:W-:Y:S01]  /*7240*/  HFMA2 R40, -RZ, RZ, 0, 0 ;  /* 0x00000000ff287431 */ /* 0x000fe200000001ff */
[----:B------:R-:W-:Y:S01]  /*7250*/  @!P4 PRMT R7, R5, 0x7610, R7 ;  /* 0x000076100507c816 */ /* 0x000fe20000000007 */
[----:B------:R-:W3:Y:S01]  /*7260*/  LDL.LU.64 R36, [R1+0x5d0] ;  /* 0x0005d00001247983 */ /* 0x000ee20000300a00 */
[----:B0-----:R-:W-:-:S03]  /*7270*/  CS2R R42, SRZ ;  /* 0x00000000002a7805 */ /* 0x001fc6000001ff00 */
[----:B------:R0:W-:Y:S01]  /*7280*/  STL.S16 [R1+0x424], R15 ;  /* 0x0004240f01007387 */ /* 0x0001e20000100600 */
[----:B------:R-:W-:Y:S02]  /*7290*/  @!P4 PRMT R6, R5, 0x7632, R6 ;  /* 0x000076320506c816 */ /* 0x000fe40000000006 */
[----:B------:R-:W-:Y:S01]  /*72a0*/  LOP3.LUT P2, RZ, R28, 0x200, RZ, 0xc0, !PT ;  /* 0x000002001cff7812 */ /* 0x000fe2000784c0ff */
[----:B--2---:R-:W2:Y:S04]  /*72b0*/  @!P1 LDG.E R40, desc[UR10][R30.64] ;  /* 0x0000000a1e289981 */ /* 0x004ea8000c1e1900 */
[----:B----4-:R1:W4:Y:S01]  /*72c0*/  @!P1 LDG.E R42, desc[UR10][R38.64] ;  /* 0x0000000a262a9981 */ /* 0x010322000c1e1900 */
[----:B0-----:R-:W-:-:S03]  /*72d0*/  HFMA2 R15, -RZ, RZ, 0, 0 ;  /* 0x00000000ff0f7431 */ /* 0x001fc600000001ff */
[----:B------:R-:W-:Y:S04]  /*72e0*/  STL.S16 [R1+0x498], R7 ;  /* 0x0004980701007387 */ /* 0x000fe80000100600 */
[----:B------:R-:W2:Y:S04]  /*72f0*/  @!P0 LDG.E R15, desc[UR10][R34.64] ;  /* 0x0000000a220f8981 */ /* 0x000ea8000c1e1900 */
[----:B------:R-:W1:Y:S04]  /*7300*/  LDL.LU R39, [R1+0xa58] ;  /* 0x000a580001277983 */ /* 0x000e680000300800 */
[----:B------:R0:W-:Y:S04]  /*7310*/  STL.S16 [R1+0x49c], R6 ;  /* 0x00049c0601007387 */ /* 0x0001e80000100600 */
[----:B------:R-:W3:Y:S01]  /*7320*/  LDL.LU.64 R34, [R1+0x590] ;  /* 0x0005900001227983 */ /* 0x000ee20000300a00 */
[----:B------:R-:W-:-:S03]  /*7330*/  LOP3.LUT P3, RZ, R28, 0x100, RZ, 0xc0, !PT ;  /* 0x000001001cff7812 */ /* 0x000fc6000786c0ff */
[----:B------:R-:W4:Y:S04]  /*7340*/  LDL.LU.64 R30, [R1+0xa60] ;  /* 0x000a6000011e7983 */ /* 0x000f280000300a00 */
[----:B0-----:R-:W2:Y:S04]  /*7350*/  LDL.LU.64 R6, [R1+0x510] ;  /* 0x0005100001067983 */ /* 0x001ea80000300a00 */
[----:B------:R-:W4:Y:S01]  /*7360*/  @!P6 LDG.E R43, desc[UR10][R32.64] ;  /* 0x0000000a202be981 */ /* 0x000f22000c1e1900 */
[----:B------:R-:W-:-:S03]  /*7370*/  PRMT R20, RZ, 0x7610, R20 ;  /* 0x00007610ff147816 */ /* 0x000fc60000000014 */
[----:B------:R-:W-:Y:S01]  /*7380*/  STL.S16 [R1+0x3b8], R21 ;  /* 0x0003b81501007387 */ /* 0x000fe20000100600 */
[----:B------:R-:W-:-:S03]  /*7390*/  PRMT R41, RZ, 0x7610, R41 ;  /* 0x00007610ff297816 */ /* 0x000fc60000000029 */
[----:B------:R-:W-:Y:S04]  /*73a0*/  STL.64 [R1+0xa10], R22 ;  /* 0x000a101601007387 */ /* 0x000fe80000100a00 */
[----:B------:R-:W4:Y:S04]  /*73b0*/  LDL.LU.64 R32, [R1+0x4c0] ;  /* 0x0004c00001207983 */ /* 0x000f280000300a00 */
[----:B------:R-:W-:Y:S01]  /*73c0*/  STL.64 [R1+0xa00], R24 ;  /* 0x000a001801007387 */ /* 0x000fe20000100a00 */
[----:B------:R-:W-:-:S03]  /*73d0*/  PRMT R45, RZ, 0x7610, R45 ;  /* 0x00007610ff2d7816 */ /* 0x000fc6000000002d */
[----:B------:R-:W-:Y:S04]  /*73e0*/  STL [R1+0x14], R16 ;  /* 0x0000141001007387 */ /* 0x000fe80000100800 */
[----:B------:R-:W4:Y:S01]  /*73f0*/  LDL.LU.64 R18, [R1+0xa68] ;  /* 0x000a680001127983 */ /* 0x000f220000300a00 */
[----:B-1----:R-:W-:-:S04]  /*7400*/  PRMT R39, RZ, 0x7610, R39 ;  /* 0x00007610ff277816 */ /* 0x002fc80000000027 */
[----:B------:R-:W-:-:S05]  /*7410*/  @!P5 PRMT R39, R11, 0x7632, R39 ;  /* 0x000076320b27d816 */ /* 0x000fca0000000027 */
[----:B------:R0:W-:Y:S02]  /*7420*/  STL.S16 [R1+0x4f4], R39 ;  /* 0x0004f42701007387 */ /* 0x0001e40000100600 */
[----:B0-----:R-:W-:-:S06]  /*7430*/  MOV R39, RZ ;  /* 0x000000ff00277202 */ /* 0x001fcc0000000f00 */
[----:B---3--:R0:W3:Y:S02]  /*7440*/  @!P2 LDG.E R39, desc[UR10][R34.64] ;  /* 0x0000000a2227a981 */ /* 0x0080e4000c1e1900 */
[----:B0-----:R-:W-:Y:S01]  /*7450*/  HFMA2 R34, -RZ, RZ, 0, 0 ;  /* 0x00000000ff227431 */ /* 0x001fe200000001ff */
[----:B------:R-:W-:Y:S01]  /*7460*/  LOP3.LUT P1, RZ, R44, 0x400, RZ, 0xc0, !PT ;  /* 0x000004002cff7812 */ /* 0x000fe2000782c0ff */
[----:B------:R-:W3:Y:S04]  /*7470*/  LDL.LU R35, [R1+0xa48] ;  /* 0x000a480001237983 */ /* 0x000ee80000300800 */
[----:B--2---:R0:W2:Y:S04]  /*7480*/  @!P3 LDG.E R34, desc[UR10][R6.64] ;  /* 0x0000000a0622b981 */ /* 0x0040a8000c1e1900 */
[----:B------:R-:W0:Y:S01]  /*7490*/  LDL.LU R6, [R1+0xa44] ;  /* 0x000a440001067983 */ /* 0x000e220000300800 */
[----:B------:R-:W-:-:S02]  /*74a0*/  MOV R38, RZ ;  /* 0x000000ff00267202 */ /* 0x000fc40000000f00 */
[----:B----4-:R-:W-:Y:S02]  /*74b0*/  PRMT R31, RZ, 0x7610, R31 ;  /* 0x00007610ff1f7816 */ /* 0x010fe4000000001f */
[----:B------:R-:W-:Y:S02]  /*74c0*/  PRMT R30, RZ, 0x7610, R30 ;  /* 0x00007610ff1e7816 */ /* 0x000fe4000000001e */
[----:B------:R-:W-:Y:S01]  /*74d0*/  @!P4 PRMT R20, R4, 0x7610, R20 ;  /* 0x000076100414c816 */ /* 0x000fe20000000014 */
[----:B------:R-:W4:Y:S01]  /*74e0*/  @!P1 LDG.E R38, desc[UR10][R32.64] ;  /* 0x0000000a20269981 */ /* 0x000f22000c1e1900 */
[C---:B------:R-:W-:Y:S02]  /*74f0*/  @!P5 PRMT R31, R10.reuse, 0x7610, R31 ;  /* 0x000076100a1fd816 */ /* 0x040fe4000000001f */
[----:B------:R-:W-:Y:S01]  /*7500*/  @!P5 PRMT R30, R10, 0x7632, R30 ;  /* 0x000076320a1ed816 */ /* 0x000fe2000000001e */
[----:B------:R1:W-:Y:S04]  /*7510*/  STL.S16 [R1+0x478], R20 ;  /* 0x0004781401007387 */ /* 0x0003e80000100600 */
[----:B------:R-:W3:Y:S04]  /*7520*/  LDL.LU.64 R32, [R1+0x538] ;  /* 0x0005380001207983 */ /* 0x000ee80000300a00 */
[----:B-1----:R-:W2:Y:S04]  /*7530*/  LDL.LU.64 R20, [R1+0x5c8] ;  /* 0x0005c80001147983 */ /* 0x002ea80000300a00 */
[----:B------:R-:W-:Y:S04]  /*7540*/  STL.S16 [R1+0x458], R31 ;  /* 0x0004581f01007387 */ /* 0x000fe80000100600 */
[----:B------:R1:W-:Y:S04]  /*7550*/  STL.S16 [R1+0x4d8], R30 ;  /* 0x0004d81e01007387 */ /* 0x0003e80000100600 */
[----:B-1----:R-:W4:Y:S01]  /*7560*/  LDL.LU.64 R30, [R1+0x520] ;  /* 0x00052000011e7983 */ /* 0x002f220000300a00 */
[----:B0-----:R-:W-:-:S04]  /*7570*/  PRMT R6, RZ, 0x7610, R6 ;  /* 0x00007610ff067816 */ /* 0x001fc80000000006 */
[----:B------:R-:W-:-:S05]  /*7580*/  @!P6 PRMT R6, R14, 0x7610, R6 ;  /* 0x000076100e06e816 */ /* 0x000fca0000000006 */
[----:B------:R0:W-:Y:S04]  /*7590*/  STL.S16 [R1+0x4c0], R6 ;  /* 0x0004c00601007387 */ /* 0x0001e80000100600 */
[----:B0-----:R-:W4:Y:S01]  /*75a0*/  LDL.LU.64 R6, [R1+0x570] ;  /* 0x0005700001067983 */ /* 0x001f220000300a00 */
[----:B------:R-:W-:-:S05]  /*75b0*/  @!P5 PRMT R41, R11, 0x7610, R41 ;  /* 0x000076100b29d816 */ /* 0x000fca0000000029 */
[----:B------:R0:W-:Y:S01]  /*75c0*/  STL.S16 [R1+0x4c4], R41 ;  /* 0x0004c42901007387 */ /* 0x0001e20000100600 */
[----:B------:R-:W-:Y:S01]  /*75d0*/  LOP3.LUT P4, RZ, R28, 0x80, RZ, 0xc0, !PT ;  /* 0x000000801cff7812 */ /* 0x000fe2000788c0ff */
[----:B0-----:R-:W-:-:S06]  /*75e0*/  HFMA2 R41, -RZ, RZ, 0, 0 ;  /* 0x00000000ff297431 */ /* 0x001fcc00000001ff */
[----:B------:R0:W4:Y:S02]  /*75f0*/  @!P1 LDG.E R41, desc[UR10][R36.64] ;  /* 0x0000000a24299981 */ /* 0x000124000c1e1900 */
[----:B0-----:R-:W-:-:S06]  /*7600*/  CS2R R36, SRZ ;  /* 0x0000000000247805 */ /* 0x001fcc000001ff00 */
[----:B---3--:R0:W3:Y:S01]  /*7610*/  @!P3 LDG.E R37, desc[UR10][R32.64] ;  /* 0x0000000a2025b981 */ /* 0x0080e2000c1e1900 */
[----:B------:R-:W-:-:S03]  /*7620*/  PRMT R23, RZ, 0x7610, R23 ;  /* 0x00007610ff177816 */ /* 0x000fc60000000017 */
[----:B--2---:R1:W2:Y:S01]  /*7630*/  @!P2 LDG.E R36, desc[UR10][R20.64] ;  /* 0x0000000a1424a981 */ /* 0x0042a2000c1e1900 */
[----:B0-----:R-:W-:-:S03]  /*7640*/  MOV R32, RZ ;  /* 0x000000ff00207202 */ /* 0x001fc60000000f00 */
[----:B------:R0:W-:Y:S01]  /*7650*/  STL [R1+0x110], R35 ;  /* 0x0001102301007387 */ /* 0x0001e20000100800 */
[----:B------:R-:W-:-:S03]  /*7660*/  PRMT R22, RZ, 0x7610, R22 ;  /* 0x00007610ff167816 */ /* 0x000fc60000000016 */
[----:B------:R-:W1:Y:S04]  /*7670*/  LDL.LU.64 R20, [R1+0xa50] ;  /* 0x000a500001147983 */ /* 0x000e680000300a00 */
[----:B----4-:R4:W3:Y:S01]  /*7680*/  @!P4 LDG.E R32, desc[UR10][R30.64] ;  /* 0x0000000a1e20c981 */ /* 0x0108e2000c1e1900 */
[----:B0-----:R-:W-:Y:S01]  /*7690*/  HFMA2 R35, -RZ, RZ, 0, 0 ;  /* 0x00000000ff237431 */ /* 0x001fe200000001ff */
[----:B------:R-:W-:Y:S02]  /*76a0*/  @!P6 PRMT R23, R43, 0x7632, R23 ;  /* 0x000076322b17e816 */ /* 0x000fe40000000017 */
[----:B------:R-:W2:Y:S01]  /*76b0*/  LDL.LU R33, [R1+0xa40] ;  /* 0x000a400001217983 */ /* 0x000ea20000300800 */
[----:B------:R-:W-:-:S03]  /*76c0*/  @!P0 PRMT R22, R15, 0x7610, R22 ;  /* 0x000076100f168816 */ /* 0x000fc60000000016 */
[----:B------:R-:W4:Y:S01]  /*76d0*/  LDL.LU.64 R30, [R1+0xa38] ;  /* 0x000a3800011e7983 */ /* 0x000f220000300a00 */
[----:B------:R-:W-:Y:S02]  /*76e0*/  PRMT R25, RZ, 0x7610, R25 ;  /* 0x00007610ff197816 */ /* 0x000fe40000000019 */
[----:B------:R-:W-:Y:S01]  /*76f0*/  PRMT R24, RZ, 0x7610, R24 ;  /* 0x00007610ff187816 */ /* 0x000fe20000000018 */
[----:B------:R-:W-:Y:S01]  /*7700*/  STL.S16 [R1+0x514], R23 ;  /* 0x0005141701007387 */ /* 0x000fe20000100600 */
[----:B------:R-:W-:-:S03]  /*7710*/  @!P6 PRMT R25, R14, 0x7632, R25 ;  /* 0x000076320e19e816 */ /* 0x000fc60000000019 */
[----:B------:R0:W-:Y:S01]  /*7720*/  STL.S16 [R1+0x538], R22 ;  /* 0x0005381601007387 */ /* 0x0001e20000100600 */
[----:B------:R-:W-:-:S03]  /*7730*/  @!P6 PRMT R24, R43, 0x7610, R24 ;  /* 0x000076102b18e816 */ /* 0x000fc60000000018 */
[----:B------:R-:W-:Y:S04]  /*7740*/  STL.S16 [R1+0x4dc], R25 ;  /* 0x0004dc1901007387 */ /* 0x000fe80000100600 */
[----:B0-----:R-:W3:Y:S04]  /*7750*/  LDL.LU.64 R22, [R1+0x5b0] ;  /* 0x0005b00001167983 */ /* 0x001ee80000300a00 */
[----:B------:R0:W-:Y:S04]  /*7760*/  STL.S16 [R1+0x4f0], R24 ;  /* 0x0004f01801007387 */ /* 0x0001e80000100600 */
[----:B0-----:R-:W2:Y:S04]  /*7770*/  LDL.LU.64 R24, [R1+0x558] ;  /* 0x0005580001187983 */ /* 0x001ea80000300a00 */
[----:B------:R0:W2:Y:S04]  /*7780*/  @!P4 LDG.E R35, desc[UR10][R6.64] ;  /* 0x0000000a0623c981 */ /* 0x0000a8000c1e1900 */
[----:B------:R-:W0:Y:S01]  /*7790*/  LDL.LU R6, [R1+0xa34] ;  /* 0x000a340001067983 */ /* 0x000e220000300800 */
[----:B------:R-:W-:-:S04]  /*77a0*/  LOP3.LUT R44, R44, 0xfffffdff, RZ, 0xc0, !PT ;  /* 0xfffffdff2c2c7812 */ /* 0x000fc800078ec0ff */
[----:B------:R-:W-:Y:S02]  /*77b0*/  @P3 LOP3.LUT R44, R44, 0x200, RZ, 0xfc, !PT ;  /* 0x000002002c2c3812 */ /* 0x000fe400078efcff */
[C---:B------:R-:W-:Y:S02]  /*77c0*/  LOP3.LUT P3, RZ, R28.reuse, 0x1000, RZ, 0xc0, !PT ;  /* 0x000010001cff7812 */ /* 0x040fe4000786c0ff */
[----:B------:R-:W-:Y:S02]  /*77d0*/  PRMT R16, RZ, 0x7610, R16 ;  /* 0x00007610ff107816 */ /* 0x000fe40000000010 */
[----:B------:R-:W-:-:S09]  /*77e0*/  LOP3.LUT P6, RZ, R28, 0x20, RZ, 0xc0, !PT ;  /* 0x000000201cff7812 */ /* 0x000fd200078cc0ff */
[----:B------:R-:W-:Y:S02]  /*77f0*/  @!P3 PRMT R45, R13, 0x7632, R45 ;  /* 0x000076320d2db816 */ /* 0x000fe4000000002d */
[----:B------:R-:W-:-:S03]  /*7800*/  @!P3 PRMT R16, R17, 0x7632, R16 ;  /* 0x000076321110b816 */ /* 0x000fc60000000010 */
[----:B------:R1:W-:Y:S01]  /*7810*/  STL.S16 [R1+0x570], R45 ;  /* 0x0005702d01007387 */ /* 0x0003e20000100600 */
[----:B------:R-:W-:-:S03]  /*7820*/  LOP3.LUT P5, RZ, R28, 0x40, RZ, 0xc0, !PT ;  /* 0x000000401cff7812 */ /* 0x000fc600078ac0ff */
[----:B------:R1:W-:Y:S04]  /*7830*/  STL.S16 [R1+0x594], R16 ;  /* 0x0005941001007387 */ /* 0x0003e80000100600 */
[----:B-1----:R-:W2:Y:S01]  /*7840*/  LDL.LU R45, [R1+0xa30] ;  /* 0x000a3000012d7983 */ /* 0x002ea20000300800 */
[----:B------:R-:W-:Y:S02]  /*7850*/  PRMT R21, RZ, 0x7610, R21 ;  /* 0x00007610ff157816 */ /* 0x000fe40000000015 */
[----:B------:R-:W-:Y:S02]  /*7860*/  PRMT R20, RZ, 0x7610, R20 ;  /* 0x00007610ff147816 */ /* 0x000fe40000000014 */
[C---:B------:R-:W-:Y:S02]  /*7870*/  @!P0 PRMT R21, R12.reuse, 0x7610, R21 ;  /* 0x000076100c158816 */ /* 0x040fe40000000015 */
[----:B------:R-:W-:-:S02]  /*7880*/  @!P0 PRMT R20, R12, 0x7632, R20 ;  /* 0x000076320c148816 */ /* 0x000fc40000000014 */
[----:B------:R-:W-:Y:S01]  /*7890*/  MOV R16, RZ ;  /* 0x000000ff00107202 */ /* 0x000fe20000000f00 */
[----:B----4-:R1:W-:Y:S04]  /*78a0*/  STL [R1+0x10], R30 ;  /* 0x0000101e01007387 */ /* 0x0103e80000100800 */
[----:B------:R-:W-:Y:S01]  /*78b0*/  STL.S16 [R1+0x520], R21 ;  /* 0x0005201501007387 */ /* 0x000fe20000100600 */
[----:B-1----:R-:W-:-:S03]  /*78c0*/  PRMT R30, RZ, 0x7610, R30 ;  /* 0x00007610ff1e7816 */ /* 0x002fc6000000001e */
[----:B------:R1:W-:Y:S01]  /*78d0*/  STL.S16 [R1+0x524], R20 ;  /* 0x0005241401007387 */ /* 0x0003e20000100600 */
[----:B------:R-:W-:-:S03]  /*78e0*/  @!P0 PRMT R30, R15, 0x7632, R30 ;  /* 0x000076320f1e8816 */ /* 0x000fc6000000001e */
[----:B---3--:R-:W3:Y:S04]  /*78f0*/  @!P6 LDG.E R16, desc[UR10][R22.64] ;  /* 0x0000000a1610e981 */ /* 0x008ee8000c1e1900 */
[----:B-1----:R-:W4:Y:S04]  /*7900*/  LDL.LU.64 R20, [R1+0x5c0] ;  /* 0x0005c00001147983 */ /* 0x002f280000300a00 */
[----:B------:R1:W-:Y:S04]  /*7910*/  STL.S16 [R1+0x53c], R30 ;  /* 0x00053c1e01007387 */ /* 0x0003e80000100600 */
[----:B------:R-:W3:Y:S01]  /*7920*/  LDL.LU.64 R22, [R1+0x5a0] ;  /* 0x0005a00001167983 */ /* 0x000ee20000300a00 */
[----:B-1----:R-:W-:-:S06]  /*7930*/  MOV R30, RZ ;  /* 0x000000ff001e7202 */ /* 0x002fcc0000000f00 */
[----:B--2---:R-:W2:Y:S04]  /*7940*/  @!P5 LDG.E R30, desc[UR10][R24.64] ;  /* 0x0000000a181ed981 */ /* 0x004ea8000c1e1900 */
[----:B------:R-:W2:Y:S01]  /*7950*/  LDL.LU.64 R24, [R1+0x5a8] ;  /* 0x0005a80001187983 */ /* 0x000ea20000300a00 */
[----:B0-----:R-:W-:-:S04]  /*7960*/  PRMT R6, RZ, 0x7610, R6 ;  /* 0x00007610ff067816 */ /* 0x001fc80000000006 */
[----:B------:R-:W-:-:S05]  /*7970*/  @!P3 PRMT R6, R13, 0x7610, R6 ;  /* 0x000076100d06b816 */ /* 0x000fca0000000006 */
[----:B------:R0:W-:Y:S04]  /*7980*/  STL.S16 [R1+0x510], R6 ;  /* 0x0005100601007387 */ /* 0x0001e80000100600 */
[----:B0-----:R-:W2:Y:S01]  /*7990*/  LDL.LU.64 R6, [R1+0x5b8] ;  /* 0x0005b80001067983 */ /* 0x001ea20000300a00 */
[----:B------:R-:W-:-:S04]  /*79a0*/  LOP3.LUT R44, R44, 0xfffffeff, RZ, 0xc0, !PT ;  /* 0xfffffeff2c2c7812 */ /* 0x000fc800078ec0ff */
[----:B------:R-:W-:Y:S02]  /*79b0*/  @P4 LOP3.LUT R44, R44, 0x100, RZ, 0xfc, !PT ;  /* 0x000001002c2c4812 */ /* 0x000fe400078efcff */
[C---:B------:R-:W-:Y:S02]  /*79c0*/  LOP3.LUT P4, RZ, R28.reuse, 0x800, RZ, 0xc0, !PT ;  /* 0x000008001cff7812 */ /* 0x040fe4000788c0ff */
[----:B------:R-:W-:Y:S01]  /*79d0*/  LOP3.LUT P0, RZ, R28, 0x10, RZ, 0xc0, !PT ;  /* 0x000000101cff7812 */ /* 0x000fe2000780c0ff */
[----:B------:R0:W-:Y:S04]  /*79e0*/  STL [R1+0x114], R33 ;  /* 0x0001142101007387 */ /* 0x0001e80000100800 */
[----:B------:R1:W-:Y:S01]  /*79f0*/  STL [R1+0x18], R19 ;  /* 0x0000181301007387 */ /* 0x0003e20000100800 */
[----:B------:R-:W-:-:S03]  /*7a00*/  PRMT R45, RZ, 0x7610, R45 ;  /* 0x00007610ff2d7816 */ /* 0x000fc6000000002d */
[----:B------:R1:W-:Y:S01]  /*7a10*/  STL [R1+0x11c], R29 ;  /* 0x00011c1d01007387 */ /* 0x0003e20000100800 */
[----:B0-----:R-:W-:Y:S01]  /*7a20*/  HFMA2 R33, -RZ, RZ, 0, 0 ;  /* 0x00000000ff217431 */ /* 0x001fe200000001ff */
[----:B------:R-:W-:Y:S02]  /*7a30*/  @!P4 PRMT R45, R42, 0x7610, R45 ;  /* 0x000076102a2dc816 */ /* 0x000fe4000000002d */
[----:B-1----:R-:W-:Y:S01]  /*7a40*/  PRMT R19, RZ, 0x7610, R19 ;  /* 0x00007610ff137816 */ /* 0x002fe20000000013 */
[----:B------:R-:W-:-:S03]  /*7a50*/  HFMA2 R29, -RZ, RZ, 0, 0 ;  /* 0x00000000ff1d7431 */ /* 0x000fc600000001ff */
[----:B------:R-:W-:Y:S01]  /*7a60*/  @!P4 PRMT R19, R42, 0x7632, R19 ;  /* 0x000076322a13c816 */ /* 0x000fe20000000013 */
[----:B------:R0:W-:Y:S04]  /*7a70*/  STL.S16 [R1+0x590], R45 ;  /* 0x0005902d01007387 */ /* 0x0001e80000100600 */
[----:B------:R1:W-:Y:S04]  /*7a80*/  STL [R1+0x118], R31 ;  /* 0x0001181f01007387 */ /* 0x0003e80000100800 */
[----:B------:R1:W-:Y:S04]  /*7a90*/  STL.S16 [R1+0x5b0], R19 ;  /* 0x0005b01301007387 */ /* 0x0003e80000100600 */
[----:B0-----:R-:W2:Y:S01]  /*7aa0*/  LDL.LU R45, [R1+0xa20] ;  /* 0x000a2000012d7983 */ /* 0x001ea20000300800 */
[----:B-1----:R-:W-:Y:S01]  /*7ab0*/  HFMA2 R31, -RZ, RZ, 0, 0 ;  /* 0x00000000ff1f7431 */ /* 0x002fe200000001ff */
[----:B------:R-:W-:-:S02]  /*7ac0*/  MOV R19, RZ ;  /* 0x000000ff00137202 */ /* 0x000fc40000000f00 */
[----:B------:R-:W-:Y:S04]  /*7ad0*/  STL [R1+0x9c4], R26 ;  /* 0x0009c41a01007387 */ /* 0x000fe80000100800 */
[----:B------:R0:W-:Y:S04]  /*7ae0*/  STL.64 [R1+0x9f0], R26 ;  /* 0x0009f01a01007387 */ /* 0x0001e80000100a00 */
[----:B----4-:R1:W4:Y:S04]  /*7af0*/  @!P5 LDG.E R33, desc[UR10][R20.64] ;  /* 0x0000000a1421d981 */ /* 0x010328000c1e1900 */
[----:B---3--:R3:W4:Y:S04]  /*7b00*/  @!P0 LDG.E R29, desc[UR10][R22.64] ;  /* 0x0000000a161d8981 */ /* 0x008728000c1e1900 */
[----:B------:R-:W3:Y:S01]  /*7b10*/  LDL.LU.64 R20, [R1+0xa28] ;  /* 0x000a280001147983 */ /* 0x000ee20000300a00 */
[----:B0-----:R-:W-:-:S03]  /*7b20*/  PRMT R27, RZ, 0x7610, R27 ;  /* 0x00007610ff1b7816 */ /* 0x001fc6000000001b */
[----:B------:R-:W4:Y:S01]  /*7b30*/  LDL.LU.64 R22, [R1+0xa10] ;  /* 0x000a100001167983 */ /* 0x000f220000300a00 */
[----:B------:R-:W-:Y:S02]  /*7b40*/  PRMT R26, RZ, 0x7610, R26 ;  /* 0x00007610ff1a7816 */ /* 0x000fe4000000001a */
[----:B------:R-:W-:Y:S02]  /*7b50*/  @!P3 PRMT R27, R17, 0x7610, R27 ;  /* 0x00007610111bb816 */ /* 0x000fe4000000001b */
[----:B------:R-:W-:Y:S01]  /*7b60*/  @!P4 PRMT R26, R40, 0x7610, R26 ;  /* 0x00007610281ac816 */ /* 0x000fe2000000001a */
[----:B--2---:R-:W2:Y:S04]  /*7b70*/  @!P0 LDG.E R19, desc[UR10][R24.64] ;  /* 0x0000000a18138981 */ /* 0x004ea8000c1e1900 */
[----:B------:R-:W-:Y:S04]  /*7b80*/  STL.S16 [R1+0x55c], R27 ;  /* 0x00055c1b01007387 */ /* 0x000fe80000100600 */
[----:B------:R-:W2:Y:S04]  /*7b90*/  LDL.LU.64 R24, [R1+0x588] ;  /* 0x0005880001187983 */ /* 0x000ea80000300a00 */
[----:B------:R0:W-:Y:S04]  /*7ba0*/  STL.S16 [R1+0x270], R26 ;  /* 0x0002701a01007387 */ /* 0x0001e80000100600 */
[----:B0-----:R-:W2:Y:S04]  /*7bb0*/  LDL.LU.64 R26, [R1+0x598] ;  /* 0x00059800011a7983 */ /* 0x001ea80000300a00 */
[----:B------:R0:W2:Y:S04]  /*7bc0*/  @!P6 LDG.E R31, desc[UR10][R6.64] ;  /* 0x0000000a061fe981 */ /* 0x0000a8000c1e1900 */
[----:B------:R-:W0:Y:S01]  /*7bd0*/  LDL.LU R6, [R1+0xa1c] ;  /* 0x000a1c0001067983 */ /* 0x000e220000300800 */
[----:B------:R-:W-:-:S02]  /*7be0*/  LOP3.LUT P3, RZ, R28, 0x8, RZ, 0xc0, !PT ;  /* 0x000000081cff7812 */ /* 0x000fc4000786c0ff */
[----:B------:R-:W-:-:S04]  /*7bf0*/  PRMT R45, RZ, 0x7610, R45 ;  /* 0x00007610ff2d7816 */ /* 0x000fc8000000002d */
[----:B------:R-:W-:-:S05]  /*7c00*/  @!P1 PRMT R45, R38, 0x7632, R45 ;  /* 0x00007632262d9816 */ /* 0x000fca000000002d */
[----:B------:R1:W-:Y:S04]  /*7c10*/  STL.S16 [R1+0x5ac], R45 ;  /* 0x0005ac2d01007387 */ /* 0x0003e80000100600 */
[----:B-1----:R-:W2:Y:S04]  /*7c20*/  LDL.LU R45, [R1+0xa18] ;  /* 0x000a1800012d7983 */ /* 0x002ea80000300800 */
[----:B---3--:R1:W-:Y:S04]  /*7c30*/  STL [R1+0x1c], R21 ;  /* 0x00001c1501007387 */ /* 0x0083e80000100800 */
[----:B----4-:R3:W-:Y:S01]  /*7c40*/  STL [R1+0x120], R23 ;  /* 0x0001201701007387 */ /* 0x0107e20000100800 */
[----:B-1----:R-:W-:-:S04]  /*7c50*/  PRMT R21, RZ, 0x7610, R21 ;  /* 0x00007610ff157816 */ /* 0x002fc80000000015 */
[----:B------:R-:W-:Y:S01]  /*7c60*/  @!P1 PRMT R21, R41, 0x7610, R21 ;  /* 0x0000761029159816 */ /* 0x000fe20000000015 */
[----:B---3--:R-:W-:-:S04]  /*7c70*/  HFMA2 R23, -RZ, RZ, 0, 0 ;  /* 0x00000000ff177431 */ /* 0x008fc800000001ff */
[----:B------:R1:W-:Y:S04]  /*7c80*/  STL.S16 [R1+0x5b4], R21 ;  /* 0x0005b41501007387 */ /* 0x0003e80000100600 */
[----:B--2---:R2:W3:Y:S01]  /*7c90*/  @!P3 LDG.E R23, desc[UR10][R24.64] ;  /* 0x0000000a1817b981 */ /* 0x0044e2000c1e1900 */
[----:B-1----:R-:W-:-:S03]  /*7ca0*/  MOV R21, RZ ;  /* 0x000000ff00157202 */ /* 0x002fc60000000f00 */
[----:B------:R-:W4:Y:S04]  /*7cb0*/  LDL.LU.64 R24, [R1+0xa00] ;  /* 0x000a000001187983 */ /* 0x000f280000300a00 */
[----:B------:R-:W3:Y:S04]  /*7cc0*/  @!P3 LDG.E R21, desc[UR10][R26.64] ;  /* 0x0000000a1a15b981 */ /* 0x000ee8000c1e1900 */
[----:B------:R-:W3:Y:S01]  /*7cd0*/  LDL.LU.64 R26, [R1+0x578] ;  /* 0x00057800011a7983 */ /* 0x000ee20000300a00 */
[----:B0-----:R-:W-:-:S04]  /*7ce0*/  PRMT R6, RZ, 0x7610, R6 ;  /* 0x00007610ff067816 */ /* 0x001fc80000000006 */
[----:B------:R-:W-:-:S05]  /*7cf0*/  @!P1 PRMT R6, R38, 0x7610, R6 ;  /* 0x0000761026069816 */ /* 0x000fca0000000006 */
[----:B------:R0:W-:Y:S04]  /*7d00*/  STL.S16 [R1+0x5a8], R6 ;  /* 0x0005a80601007387 */ /* 0x0001e80000100600 */
[----:B0-----:R-:W3:Y:S01]  /*7d10*/  LDL.LU.64 R6, [R1+0x580] ;  /* 0x0005800001067983 */ /* 0x001ee20000300a00 */
[----:B------:R-:W-:-:S03]  /*7d20*/  PRMT R0, RZ, 0x7610, R0 ;  /* 0x00007610ff007816 */ /* 0x000fc60000000000 */
[----:B------:R0:W-:Y:S01]  /*7d30*/  STL [R1+0x20], R20 ;  /* 0x0000201401007387 */ /* 0x0001e20000100800 */
[----:B------:R-:W-:Y:S02]  /*7d40*/  @!P4 PRMT R0, R40, 0x7632, R0 ;  /* 0x000076322800c816 */ /* 0x000fe40000000000 */
[----:B------:R-:W-:Y:S02]  /*7d50*/  LOP3.LUT P4, RZ, R28, 0x4, RZ, 0xc0, !PT ;  /* 0x000000041cff7812 */ /* 0x000fe4000788c0ff */
[----:B------:R-:W-:Y:S02]  /*7d60*/  LOP3.LUT P3, RZ, R44, 0x200, RZ, 0xc0, !PT ;  /* 0x000002002cff7812 */ /* 0x000fe4000786c0ff */
[----:B0-----:R-:W-:-:S04]  /*7d70*/  PRMT R20, RZ, 0x7610, R20 ;  /* 0x00007610ff147816 */ /* 0x001fc80000000014 */
[----:B------:R-:W-:Y:S01]  /*7d80*/  @!P2 PRMT R20, R39, 0x7610, R20 ;  /* 0x000076102714a816 */ /* 0x000fe20000000014 */
[----:B------:R-:W-:Y:S04]  /*7d90*/  STL.64 [R1+0x9e0], R2 ;  /* 0x0009e00201007387 */ /* 0x000fe80000100a00 */
[----:B------:R0:W-:Y:S01]  /*7da0*/  STL.S16 [R1+0x59c], R20 ;  /* 0x00059c1401007387 */ /* 0x0001e20000100600 */
[----:B------:R-:W-:Y:S02]  /*7db0*/  PRMT R45, RZ, 0x7610, R45 ;  /* 0x00007610ff2d7816 */ /* 0x000fe4000000002d */
[----:B0-----:R-:W-:Y:S02]  /*7dc0*/  MOV R20, RZ ;  /* 0x000000ff00147202 */ /* 0x001fe40000000f00 */
[----:B------:R-:W-:-:S02]  /*7dd0*/  @!P2 PRMT R45, R36, 0x7632, R45 ;  /* 0x00007632242da816 */ /* 0x000fc4000000002d */
[----:B------:R-:W-:Y:S02]  /*7de0*/  PRMT R3, RZ, 0x7610, R3 ;  /* 0x00007610ff037816 */ /* 0x000fe40000000003 */
[----:B------:R-:W-:Y:S01]  /*7df0*/  PRMT R2, RZ, 0x7610, R2 ;  /* 0x00007610ff027816 */ /* 0x000fe20000000002 */
[----:B------:R0:W-:Y:S01]  /*7e00*/  STL.S16 [R1+0x5a0], R45 ;  /* 0x0005a02d01007387 */ /* 0x0001e20000100600 */
[----:B------:R-:W-:Y:S02]  /*7e10*/  @!P2 PRMT R3, R39, 0x7632, R3 ;  /* 0x000076322703a816 */ /* 0x000fe40000000003 */
[----:B------:R-:W-:Y:S01]  /*7e20*/  @!P3 PRMT R2, R34, 0x7610, R2 ;  /* 0x000076102202b816 */ /* 0x000fe20000000002 */
[----:B------:R1:W-:Y:S04]  /*7e30*/  STL.S16 [R1+0x574], R0 ;  /* 0x0005740001007387 */ /* 0x0003e80000100600 */
[----:B0-----:R-:W3:Y:S04]  /*7e40*/  LDL.LU R45, [R1+0xa08] ;  /* 0x000a0800012d7983 */ /* 0x001ee80000300800 */
[----:B-1----:R-:W3:Y:S04]  /*7e50*/  LDL.LU R0, [R1+0xa24] ;  /* 0x000a240001007983 */ /* 0x002ee80000300800 */
[----:B------:R-:W-:Y:S04]  /*7e60*/  STL.S16 [R1+0x5a4], R3 ;  /* 0x0005a40301007387 */ /* 0x000fe80000100600 */
[----:B------:R0:W-:Y:S04]  /*7e70*/  STL.S16 [R1+0x580], R2 ;  /* 0x0005800201007387 */ /* 0x0001e80000100600 */
[----:B0-----:R-:W3:Y:S04]  /*7e80*/  LDL.LU.64 R2, [R1+0x568] ;  /* 0x0005680001027983 */ /* 0x001ee80000300a00 */
[----:B----4-:R2:W-:Y:S02]  /*7e90*/  STL [R1+0x124], R25 ;  /* 0x0001241901007387 */ /* 0x0105e40000100800 */
[----:B--2---:R-:W-:-:S06]  /*7ea0*/  HFMA2 R25, -RZ, RZ, 0, 0 ;  /* 0x00000000ff197431 */ /* 0x004fcc00000001ff */
[----:B---3--:R0:W2:Y:S04]  /*7eb0*/  @!P4 LDG.E R25, desc[UR10][R26.64] ;  /* 0x0000000a1a19c981 */ /* 0x0080a8000c1e1900 */
[----:B------:R-:W3:Y:S04]  /*7ec0*/  LDL.LU.64 R26, [R1+0x9f0] ;  /* 0x0009f000011a7983 */ /* 0x000ee80000300a00 */
[----:B------:R-:W4:Y:S04]  /*7ed0*/  @!P4 LDG.E R20, desc[UR10][R6.64] ;  /* 0x0000000a0614c981 */ /* 0x000f28000c1e1900 */
[----:B------:R-:W2:Y:S01]  /*7ee0*/  LDL.LU.64 R6, [R1+0x260] ;  /* 0x0002600001067983 */ /* 0x000ea20000300a00 */
[----:B------:R-:W-:-:S03]  /*7ef0*/  LOP3.LUT P4, RZ, R44, 0x100, RZ, 0xc0, !PT ;  /* 0x000001002cff7812 */ /* 0x000fc6000788c0ff */
[----:B------:R1:W-:Y:S04]  /*7f00*/  STL.64 [R1+0x9d0], R10 ;  /* 0x0009d00a01007387 */ /* 0x0003e80000100a00 */
[----:B------:R0:W-:Y:S01]  /*7f10*/  STL [R1+0x28], R22 ;  /* 0x0000281601007387 */ /* 0x0001e20000100800 */
[----:B-1----:R-:W-:Y:S02]  /*7f20*/  PRMT R10, RZ, 0x7610, R10 ;  /* 0x00007610ff0a7816 */ /* 0x002fe4000000000a */
[----:B0-----:R-:W-:Y:S02]  /*7f30*/  PRMT R22, RZ, 0x7610, R22 ;  /* 0x00007610ff167816 */ /* 0x001fe40000000016 */
[----:B------:R-:W-:Y:S02]  /*7f40*/  @!P2 PRMT R10, R36, 0x7610, R10 ;  /* 0x00007610240aa816 */ /* 0x000fe4000000000a */
[----:B------:R-:W-:-:S02]  /*7f50*/  PRMT R11, RZ, 0x7610, R11 ;  /* 0x00007610ff0b7816 */ /* 0x000fc4000000000b */
[C---:B------:R-:W-:Y:S02]  /*7f60*/  LOP3.LUT P2, RZ, R28.reuse, 0x1, RZ, 0xc0, !PT ;  /* 0x000000011cff7812 */ /* 0x040fe4000784c0ff */
[----:B------:R-:W-:Y:S02]  /*7f70*/  @!P4 PRMT R22, R35, 0x7610, R22 ;  /* 0x000076102316c816 */ /* 0x000fe40000000016 */
[----:B------:R-:W-:Y:S02]  /*7f80*/  @!P1 PRMT R11, R41, 0x7632, R11 ;  /* 0x00007632290b9816 */ /* 0x000fe4000000000b */
[----:B------:R-:W-:Y:S01]  /*7f90*/  LOP3.LUT P1, RZ, R28, 0x2, RZ, 0xc0, !PT ;  /* 0x000000021cff7812 */ /* 0x000fe2000782c0ff */
[----:B------:R0:W-:Y:S02]  /*7fa0*/  STL.S16 [R1+0x578], R22 ;  /* 0x0005781601007387 */ /* 0x0001e40000100600 */
[----:B0-----:R-:W-:Y:S02]  /*7fb0*/  MOV R22, RZ ;  /* 0x000000ff00167202 */ /* 0x001fe40000000f00 */
[----:B------:R-:W-:-:S02]  /*7fc0*/  PRMT R45, RZ, 0x7610, R45 ;  /* 0x00007610ff2d7816 */ /* 0x000fc4000000002d */
[----:B------:R-:W-:Y:S02]  /*7fd0*/  PRMT R0, RZ, 0x7610, R0 ;  /* 0x00007610ff007816 */ /* 0x000fe40000000000 */
[----:B------:R-:W-:Y:S02]  /*7fe0*/  @!P3 PRMT R45, R34, 0x7632, R45 ;  /* 0x00007632222db816 */ /* 0x000fe4000000002d */
[----:B------:R-:W-:-:S03]  /*7ff0*/  @!P4 PRMT R0, R32, 0x7632, R0 ;  /* 0x000076322000c816 */ /* 0x000fc60000000000 */
[----:B------:R0:W-:Y:S04]  /*8000*/  STL.S16 [R1+0x584], R45 ;  /* 0x0005842d01007387 */ /* 0x0001e80000100600 */
[----:B------:R1:W-:Y:S04]  /*8010*/  STL.S16 [R1+0x558], R0 ;  /* 0x0005580001007387 */ /* 0x0003e80000100600 */
[----:B------:R1:W-:Y:S04]  /*8020*/  STL.64 [R1+0x9c8], R4 ;  /* 0x0009c80401007387 */ /* 0x0003e80000100a00 */
[----:B0-----:R-:W4:Y:S04]  /*8030*/  LDL.LU R45, [R1+0x9f8] ;  /* 0x0009f800012d7983 */ /* 0x001f280000300800 */
[----:B-1----:R-:W4:Y:S01]  /*8040*/  LDL.LU R0, [R1+0x9e8] ;  /* 0x0009e80001007983 */ /* 0x002f220000300800 */
[----:B------:R-:W-:-:S02]  /*8050*/  PRMT R5, RZ, 0x7610, R5 ;  /* 0x00007610ff057816 */ /* 0x000fc40000000005 */
[----:B------:R-:W-:Y:S01]  /*8060*/  PRMT R4, RZ, 0x7610, R4 ;  /* 0x00007610ff047816 */ /* 0x000fe20000000004 */
[----:B------:R-:W-:Y:S01]  /*8070*/  STL.S16 [R1+0x5b8], R11 ;  /* 0x0005b80b01007387 */ /* 0x000fe20000100600 */
[----:B------:R-:W-:Y:S02]  /*8080*/  @!P3 PRMT R5, R37, 0x7632, R5 ;  /* 0x000076322505b816 */ /* 0x000fe40000000005 */
[----:B------:R-:W-:Y:S01]  /*8090*/  @!P4 PRMT R4, R32, 0x7610, R4 ;  /* 0x000076102004c816 */ /* 0x000fe20000000004 */
[----:B---3--:R0:W-:Y:S02]  /*80a0*/  STL [R1+0x128], R27 ;  /* 0x0001281b01007387 */ /* 0x0081e40000100800 */
[----:B0-----:R-:W-:-:S06]  /*80b0*/  HFMA2 R27, -RZ, RZ, 0, 0 ;  /* 0x00000000ff1b7431 */ /* 0x001fcc00000001ff */
[----:B------:R0:W3:Y:S04]  /*80c0*/  @!P1 LDG.E R27, desc[UR10][R2.64] ;  /* 0x0000000a021b9981 */ /* 0x0000e8000c1e1900 */
[----:B------:R-:W3:Y:S04]  /*80d0*/  LDL.LU.64 R2, [R1+0x9e0] ;  /* 0x0009e00001027983 */ /* 0x000ee80000300a00 */
[----:B------:R1:W-:Y:S04]  /*80e0*/  STL.S16 [R1+0x598], R10 ;  /* 0x0005980a01007387 */ /* 0x0003e80000100600 */
[----:B------:R-:W-:Y:S04]  /*80f0*/  STL.S16 [R1+0x58c], R5 ;  /* 0x00058c0501007387 */ /* 0x000fe80000100600 */
[----:B-1----:R-:W3:Y:S04]  /*8100*/  LDL.LU.64 R10, [R1+0x268] ;  /* 0x00026800010a7983 */ /* 0x002ee80000300a00 */
[----:B------:R1:W-:Y:S04]  /*8110*/  STL.S16 [R1+0x26c], R4 ;  /* 0x00026c0401007387 */ /* 0x0003e80000100600 */
[----:B-1----:R-:W3:Y:S04]  /*8120*/  LDL.LU.64 R4, [R1+0x258] ;  /* 0x0002580001047983 */ /* 0x002ee80000300a00 */
[----:B--2---:R1:W2:Y:S04]  /*8130*/  @!P2 LDG.E R22, desc[UR10][R6.64] ;  /* 0x0000000a0616a981 */ /* 0x0042a8000c1e1900 */
[----:B------:R-:W1:Y:S01]  /*8140*/  LDL.LU R6, [R1+0x9d8] ;  /* 0x0009d80001067983 */ /* 0x000e620000300800 */
[----:B------:R-:W-:-:S04]  /*8150*/  PRMT R26, RZ, 0x7610, R26 ;  /* 0x00007610ff1a7816 */ /* 0x000fc8000000001a */
[----:B------:R-:W-:Y:S01]  /*8160*/  @!P6 PRMT R26, R16, 0x7632, R26 ;  /* 0x00007632101ae816 */ /* 0x000fe2000000001a */
[----:B------:R0:W-:Y:S04]  /*8170*/  STL [R1+0x24], R18 ;  /* 0x0000241201007387 */ /* 0x0001e80000100800 */
[----:B------:R0:W-:Y:S02]  /*8180*/  STL.S16 [R1+0x260], R26 ;  /* 0x0002601a01007387 */ /* 0x0001e40000100600 */
[----:B0-----:R-:W-:Y:S02]  /*8190*/  PRMT R18, RZ, 0x7610, R18 ;  /* 0x00007610ff127816 */ /* 0x001fe40000000012 */
[----:B------:R-:W2:Y:S02]  /*81a0*/  LDL.LU R26, [R1+0x9c4] ;  /* 0x0009c400011a7983 */ /* 0x000ea40000300800 */
[----:B------:R-:W-:-:S05]  /*81b0*/  @!P3 PRMT R18, R37, 0x7610, R18 ;  /* 0x000076102512b816 */ /* 0x000fca0000000012 */
[----:B------:R0:W-:Y:S02]  /*81c0*/  STL.S16 [R1+0x588], R18 ;  /* 0x0005881201007387 */ /* 0x0001e40000100600 */
[----:B0-----:R-:W-:Y:S02]  /*81d0*/  MOV R18, RZ ;  /* 0x000000ff00127202 */ /* 0x001fe40000000f00 */
[----:B------:R0:W-:Y:S01]  /*81e0*/  STL.64 [R1+0x998], R12 ;  /* 0x0009980c01007387 */ /* 0x0001e20000100a00 */
[----:B----4-:R-:W-:Y:S02]  /*81f0*/  LOP3.LUT P3, RZ, R45, 0x80000000, RZ, 0xc0, !PT ;  /* 0x800000002dff7812 */ /* 0x010fe4000786c0ff */
[----:B------:R-:W-:-:S04]  /*8200*/  PRMT R0, RZ, 0x7610, R0 ;  /* 0x00007610ff007816 */ /* 0x000fc80000000000 */
[----:B------:R-:W-:Y:S02]  /*8210*/  @!P6 PRMT R0, R31, 0x7610, R0 ;  /* 0x000076101f00e816 */ /* 0x000fe40000000000 */
[----:B0-----:R-:W-:Y:S02]  /*8220*/  PRMT R13, RZ, 0x7610, R13 ;  /* 0x00007610ff0d7816 */ /* 0x001fe4000000000d */
[----:B------:R-:W-:Y:S02]  /*8230*/  PRMT R12, RZ, 0x7610, R12 ;  /* 0x00007610ff0c7816 */ /* 0x000fe4000000000c */
[----:B------:R-:W-:Y:S02]  /*8240*/  @!P4 PRMT R13, R35, 0x7632, R13 ;  /* 0x00007632230dc816 */ /* 0x000fe4000000000d */
[----:B------:R-:W-:Y:S01]  /*8250*/  @!P5 PRMT R12, R30, 0x7632, R12 ;  /* 0x000076321e0cd816 */ /* 0x000fe2000000000c */
[----:B------:R0:W-:Y:S04]  /*8260*/  STL.64 [R1+0x9a8], R14 ;  /* 0x0009a80e01007387 */ /* 0x0001e80000100a00 */
[----:B------:R-:W-:Y:S04]  /*8270*/  STL.S16 [R1+0x57c], R13 ;  /* 0x00057c0d01007387 */ /* 0x000fe80000100600 */
[----:B------:R4:W-:Y:S01]  /*8280*/  STL.S16 [R1+0x268], R12 ;  /* 0x0002680c01007387 */ /* 0x0009e20000100600 */
[----:B0-----:R-:W-:-:S02]  /*8290*/  PRMT R15, RZ, 0x7610, R15 ;  /* 0x00007610ff0f7816 */ /* 0x001fc4000000000f */
[----:B------:R-:W-:Y:S01]  /*82a0*/  PRMT R14, RZ, 0x7610, R14 ;  /* 0x00007610ff0e7816 */ /* 0x000fe2000000000e */
[----:B---3--:R0:W-:Y:S04]  /*82b0*/  STL [R1+0x2c], R2 ;  /* 0x00002c0201007387 */ /* 0x0081e80000100800 */
[----:B----4-:R-:W3:Y:S01]  /*82c0*/  LDL.LU.64 R12, [R1+0x250] ;  /* 0x00025000010c7983 */ /* 0x010ee20000300a00 */
[----:B0-----:R-:W-:-:S04]  /*82d0*/  PRMT R2, RZ, 0x7610, R2 ;  /* 0x00007610ff027816 */ /* 0x001fc80000000002 */
[----:B------:R-:W-:Y:S01]  /*82e0*/  @!P5 PRMT R2, R33, 0x7632, R2 ;  /* 0x000076322102d816 */ /* 0x000fe20000000002 */
[----:B------:R-:W4:Y:S04]  /*82f0*/  @!P1 LDG.E R18, desc[UR10][R10.64] ;  /* 0x0000000a0a129981 */ /* 0x000f28000c1e1900 */
[----:B------:R0:W-:Y:S04]  /*8300*/  STL.S16 [R1+0x56c], R2 ;  /* 0x00056c0201007387 */ /* 0x0001e80000100600 */
[----:B------:R-:W4:Y:S01]  /*8310*/  LDL.LU.64 R10, [R1+0x560] ;  /* 0x00056000010a7983 */ /* 0x000f220000300a00 */
[----:B0-----:R-:W-:-:S03]  /*8320*/  MOV R2, RZ ;  /* 0x000000ff00027202 */ /* 0x001fc60000000f00 */
[----:B------:R0:W-:Y:S04]  /*8330*/  STL.S16 [R1+0x560], R0 ;  /* 0x0005600001007387 */ /* 0x0001e80000100600 */
[----:B------:R4:W4:Y:S04]  /*8340*/  @!P3 LDG.E R2, desc[UR10][R4.64] ;  /* 0x0000000a0402b981 */ /* 0x000928000c1e1900 */
[----:B0-----:R-:W4:Y:S04]  /*8350*/  LDL.LU R0, [R1+0x9c0] ;  /* 0x0009c00001007983 */ /* 0x001f280000300800 */
[----:B------:R-:W4:Y:S01]  /*8360*/  LDL.LU.64 R4, [R1+0x9c8] ;  /* 0x0009c80001047983 */ /* 0x000f220000300a00 */
[----:B------:R-:W-:-:S02]  /*8370*/  @!P5 PRMT R15, R33, 0x7610, R15 ;  /* 0x00007610210fd816 */ /* 0x000fc4000000000f */
[----:B------:R-:W-:-:S03]  /*8380*/  @!P6 PRMT R14, R16, 0x7610, R14 ;  /* 0x00007610100ee816 */ /* 0x000fc6000000000e */
[----:B------:R-:W-:Y:S04]  /*8390*/  STL.S16 [R1+0x568], R15 ;  /* 0x0005680f01007387 */ /* 0x000fe80000100600 */
[----:B------:R0:W-:Y:S04]  /*83a0*/  STL.S16 [R1+0x25c], R14 ;  /* 0x00025c0e01007387 */ /* 0x0001e80000100600 */
[----:B0-----:R-:W4:Y:S01]  /*83b0*/  LDL.LU.64 R14, [R1+0x548] ;  /* 0x00054800010e7983 */ /* 0x001f220000300a00 */
[----:B-1----:R-:W-:-:S04]  /*83c0*/  PRMT R6, RZ, 0x7610, R6 ;  /* 0x00007610ff067816 */ /* 0x002fc80000000006 */
[----:B------:R-:W-:-:S05]  /*83d0*/  @!P5 PRMT R6, R30, 0x7610, R6 ;  /* 0x000076101e06d816 */ /* 0x000fca0000000006 */
[----:B------:R0:W-:Y:S04]  /*83e0*/  STL.S16 [R1+0x264], R6 ;  /* 0x0002640601007387 */ /* 0x0001e80000100600 */
[----:B0-----:R-:W4:Y:S01]  /*83f0*/  LDL.LU.64 R6, [R1+0x550] ;  /* 0x0005500001067983 */ /* 0x001f220000300a00 */
[----:B------:R-:W-:-:S03]  /*8400*/  LOP3.LUT R44, R44, 0xffffff7f, RZ, 0xc0, !PT ;  /* 0xffffff7f2c2c7812 */ /* 0x000fc600078ec0ff */
[----:B--2---:R0:W-:Y:S01]  /*8410*/  STL [R1+0x130], R26 ;  /* 0x0001301a01007387 */ /* 0x0041e20000100800 */
[----:B------:R-:W-:Y:S01]  /*8420*/  @P3 LOP3.LUT R44, R44, 0x80, RZ, 0xfc, !PT ;  /* 0x000000802c2c3812 */ /* 0x000fe200078efcff */
[----:B0-----:R-:W-:Y:S02]  /*8430*/  HFMA2 R26, -RZ, RZ, 0, 0 ;  /* 0x00000000ff1a7431 */ /* 0x001fe400000001ff */
[----:B------:R0:W-:Y:S01]  /*8440*/  STL [R1+0x30], R3 ;  /* 0x0000300301007387 */ /* 0x0001e20000100800 */
[----:B------:R-:W-:-:S03]  /*8450*/  LOP3.LUT P4, RZ, R45, 0x40000000, RZ, 0xc0, !PT ;  /* 0x400000002dff7812 */ /* 0x000fc6000788c0ff */
[----:B------:R1:W-:Y:S01]  /*8460*/  STL [R1+0x12c], R24 ;  /* 0x00012c1801007387 */ /* 0x0003e20000100800 */
[----:B0-----:R-:W-:Y:S01]  /*8470*/  PRMT R3, RZ, 0x7610, R3 ;  /* 0x00007610ff037816 */ /* 0x001fe20000000003 */
[----:B-1----:R-:W-:-:S03]  /*8480*/  HFMA2 R24, -RZ, RZ, 0, 0 ;  /* 0x00000000ff187431 */ /* 0x002fc600000001ff */
[----:B------:R-:W-:-:S05]  /*8490*/  @!P6 PRMT R3, R31, 0x7632, R3 ;  /* 0x000076321f03e816 */ /* 0x000fca0000000003 */
[----:B------:R0:W-:Y:S02]  /*84a0*/  STL.S16 [R1+0x564], R3 ;  /* 0x0005640301007387 */ /* 0x0001e40000100600 */
[----:B0-----:R-:W-:-:S06]  /*84b0*/  MOV R3, RZ ;  /* 0x000000ff00037202 */ /* 0x001fcc0000000f00 */
[----:B---3--:R-:W2:Y:S04]  /*84c0*/  @!P4 LDG.E R3, desc[UR10][R12.64] ;  /* 0x0000000a0c03c981 */ /* 0x008ea8000c1e1900 */
[----:B------:R-:W3:Y:S04]  /*84d0*/  LDL.LU.64 R12, [R1+0x248] ;  /* 0x00024800010c7983 */ /* 0x000ee80000300a00 */
[----:B----4-:R0:W4:Y:S04]  /*84e0*/  @!P2 LDG.E R24, desc[UR10][R10.64] ;  /* 0x0000000a0a18a981 */ /* 0x010128000c1e1900 */
[----:B------:R-:W2:Y:S01]  /*84f0*/  LDL.LU.64 R10, [R1+0x9d0] ;  /* 0x0009d000010a7983 */ /* 0x000ea20000300a00 */
[----:B------:R-:W-:-:S03]  /*8500*/  PRMT R0, RZ, 0x7610, R0 ;  /* 0x00007610ff007816 */ /* 0x000fc60000000000 */
[----:B------:R1:W-:Y:S02]  /*8510*/  STL [R1+0x34], R4 ;  /* 0x0000340401007387 */ /* 0x0003e40000100800 */
[----:B-1----:R-:W-:-:S04]  /*8520*/  PRMT R4, RZ, 0x7610, R4 ;  /* 0x00007610ff047816 */ /* 0x002fc80000000004 */
[----:B------:R-:W-:Y:S01]  /*8530*/  @!P0 PRMT R4, R29, 0x7632, R4 ;  /* 0x000076321d048816 */ /* 0x000fe20000000004 */
[----:B------:R-:W-:Y:S04]  /*8540*/  STL [R1+0x134], R5 ;  /* 0x0001340501007387 */ /* 0x000fe80000100800 */
[----:B------:R1:W-:Y:S02]  /*8550*/  STL.S16 [R1+0x554], R4 ;  /* 0x0005540401007387 */ /* 0x0003e40000100600 */
[----:B-1----:R-:W-:-:S06]  /*8560*/  CS2R R4, SRZ ;  /* 0x0000000000047805 */ /* 0x002fcc000001ff00 */
[----:B------:R-:W4:Y:S04]  /*8570*/  @!P4 LDG.E R4, desc[UR10][R14.64] ;  /* 0x0000000a0e04c981 */ /* 0x000f28000c1e1900 */
[----:B------:R-:W4:Y:S04]  /*8580*/  LDL.LU.64 R14, [R1+0x540] ;  /* 0x00054000010e7983 */ /* 0x000f280000300a00 */
[----:B------:R1:W4:Y:S01]  /*8590*/  @!P3 LDG.E R26, desc[UR10][R6.64] ;  /* 0x0000000a061ab981 */ /* 0x000322000c1e1900 */
[----:B------:R-:W-:-:S03]  /*85a0*/  LOP3.LUT P3, RZ, R28, 0x8, RZ, 0xc0, !PT ;  /* 0x000000081cff7812 */ /* 0x000fc6000786c0ff */
[----:B------:R-:W1:Y:S10]  /*85b0*/  LDL.LU.64 R6, [R1+0x9b8] ;  /* 0x0009b80001067983 */ /* 0x000e740000300a00 */
[----:B------:R-:W-:-:S05]  /*85c0*/  @!P3 PRMT R0, R21, 0x7632, R0 ;  /* 0x000076321500b816 */ /* 0x000fca0000000000 */
[----:B------:R0:W-:Y:S04]  /*85d0*/  STL.S16 [R1+0x250], R0 ;  /* 0x0002500001007387 */ /* 0x0001e80000100600 */
[----:B0-----:R-:W4:Y:S01]  /*85e0*/  LDL.LU R0, [R1+0x9b0] ;  /* 0x0009b00001007983 */ /* 0x001f220000300800 */
[----:B------:R-:W-:Y:S02]  /*85f0*/  LOP3.LUT R44, R44, 0xffffffbf, RZ, 0xc0, !PT ;  /* 0xffffffbf2c2c7812 */ /* 0x000fe400078ec0ff */
[----:B------:R-:W-:Y:S02]  /*8600*/  LOP3.LUT P5, RZ, R45, 0x20000000, RZ, 0xc0, !PT ;  /* 0x200000002dff7812 */ /* 0x000fe400078ac0ff */
[----:B------:R-:W-:Y:S02]  /*8610*/  @P4 LOP3.LUT R44, R44, 0x40, RZ, 0xfc, !PT ;  /* 0x000000402c2c4812 */ /* 0x000fe400078efcff */
[----:B------:R-:W-:Y:S01]  /*8620*/  LOP3.LUT P4, RZ, R28, 0x4, RZ, 0xc0, !PT ;  /* 0x000000041cff7812 */ /* 0x000fe2000788c0ff */
[----:B------:R0:W-:Y:S02]  /*8630*/  STL.64 [R1+0x988], R40 ;  /* 0x0009882801007387 */ /* 0x0001e40000100a00 */
[----:B0-----:R-:W-:-:S02]  /*8640*/  PRMT R41, RZ, 0x7610, R41 ;  /* 0x00007610ff297816 */ /* 0x001fc40000000029 */
[----:B------:R-:W-:Y:S02]  /*8650*/  PRMT R40, RZ, 0x7610, R40 ;  /* 0x00007610ff287816 */ /* 0x000fe40000000028 */
[C---:B------:R-:W-:Y:S02]  /*8660*/  @!P0 PRMT R41, R19.reuse, 0x7610, R41 ;  /* 0x0000761013298816 */ /* 0x040fe40000000029 */
[----:B------:R-:W-:-:S03]  /*8670*/  @!P0 PRMT R40, R19, 0x7632, R40 ;  /* 0x0000763213288816 */ /* 0x000fc60000000028 */
[----:B------:R-:W-:Y:S04]  /*8680*/  STL.S16 [R1+0x254], R41 ;  /* 0x0002542901007387 */ /* 0x000fe80000100600 */
[----:B------:R0:W-:Y:S04]  /*8690*/  STL.S16 [R1+0x258], R40 ;  /* 0x0002582801007387 */ /* 0x0001e80000100600 */
[----:B0-----:R-:W4:Y:S04]  /*86a0*/  LDL.LU.64 R40, [R1+0x240] ;  /* 0x0002400001287983 */ /* 0x001f280000300a00 */
[----:B---3--:R-:W3:Y:S04]  /*86b0*/  @!P5 LDG.E R5, desc[UR10][R12.64] ;  /* 0x0000000a0c05d981 */ /* 0x008ee8000c1e1900 */
[----:B------:R-:W3:Y:S04]  /*86c0*/  LDL.LU.64 R12, [R1+0x530] ;  /* 0x00053000010c7983 */ /* 0x000ee80000300a00 */
[----:B--2---:R0:W-:Y:S02]  /*86d0*/  STL [R1+0x38], R10 ;  /* 0x0000380a01007387 */ /* 0x0041e40000100800 */
[----:B0-----:R-:W-:-:S04]  /*86e0*/  PRMT R10, RZ, 0x7610, R10 ;  /* 0x00007610ff0a7816 */ /* 0x001fc8000000000a */
[----:B------:R-:W-:Y:S01]  /*86f0*/  @!P3 PRMT R10, R23, 0x7632, R10 ;  /* 0x00007632170ab816 */ /* 0x000fe2000000000a */
[----:B------:R-:W-:Y:S04]  /*8700*/  STL [R1+0x138], R11 ;  /* 0x0001380b01007387 */ /* 0x000fe80000100800 */
[----:B------:R0:W-:Y:S02]  /*8710*/  STL.S16 [R1+0x54c], R10 ;  /* 0x00054c0a01007387 */ /* 0x0001e40000100600 */
[----:B0-----:R-:W-:-:S06]  /*8720*/  CS2R R10, SRZ ;  /* 0x00000000000a7805 */ /* 0x001fcc000001ff00 */
[----:B----4-:R0:W2:Y:S04]  /*8730*/  @!P5 LDG.E R10, desc[UR10][R14.64] ;  /* 0x0000000a0e0ad981 */ /* 0x0100a8000c1e1900 */
[----:B------:R-:W4:Y:S01]  /*8740*/  LDL.LU.64 R14, [R1+0x9a8] ;  /* 0x0009a800010e7983 */ /* 0x000f220000300a00 */
[----:B-1----:R-:W-:Y:S02]  /*8750*/  PRMT R7, RZ, 0x7610, R7 ;  /* 0x00007610ff077816 */ /* 0x002fe40000000007 */
[----:B------:R-:W-:-:S04]  /*8760*/  PRMT R0, RZ, 0x7610, R0 ;  /* 0x00007610ff007816 */ /* 0x000fc80000000000 */
[----:B------:R-:W-:-:S05]  /*8770*/  @!P4 PRMT R0, R20, 0x7632, R0 ;  /* 0x000076321400c816 */ /* 0x000fca0000000000 */
[----:B------:R1:W-:Y:S01]  /*8780*/  STL.S16 [R1+0x248], R0 ;  /* 0x0002480001007387 */ /* 0x0003e20000100600 */
[----:B------:R-:W-:-:S03]  /*8790*/  PRMT R6, RZ, 0x7610, R6 ;  /* 0x00007610ff067816 */ /* 0x000fc60000000006 */
[----:B-1----:R-:W2:Y:S01]  /*87a0*/  LDL.LU R0, [R1+0x9a0] ;  /* 0x0009a00001007983 */ /* 0x002ea20000300800 */
[----:B------:R-:W-:Y:S02]  /*87b0*/  @!P0 PRMT R7, R29, 0x7610, R7 ;  /* 0x000076101d078816 */ /* 0x000fe40000000007 */
[----:B------:R-:W-:-:S03]  /*87c0*/  @!P3 PRMT R6, R21, 0x7610, R6 ;  /* 0x000076101506b816 */ /* 0x000fc60000000006 */
[----:B------:R-:W-:Y:S04]  /*87d0*/  STL.S16 [R1+0x550], R7 ;  /* 0x0005500701007387 */ /* 0x000fe80000100600 */
[----:B------:R1:W-:Y:S04]  /*87e0*/  STL.S16 [R1+0x24c], R6 ;  /* 0x00024c0601007387 */ /* 0x0003e80000100600 */
[----:B-1----:R-:W2:Y:S01]  /*87f0*/  LDL.LU.64 R6, [R1+0x238] ;  /* 0x0002380001067983 */ /* 0x002ea20000300a00 */
[----:B------:R-:W-:-:S03]  /*8800*/  LOP3.LUT P6, RZ, R45, 0x10000000, RZ, 0xc0, !PT ;  /* 0x100000002dff7812 */ /* 0x000fc600078cc0ff */
[----:B------:R1:W-:Y:S02]  /*8810*/  STL [R1+0x13c], R43 ;  /* 0x00013c2b01007387 */ /* 0x0003e40000100800 */
[----:B-1----:R-:W-:Y:S02]  /*8820*/  HFMA2 R43, -RZ, RZ, 0, 0 ;  /* 0x00000000ff2b7431 */ /* 0x002fe400000001ff */
[----:B------:R1:W-:Y:S04]  /*8830*/  STL.64 [R1+0x970], R38 ;  /* 0x0009702601007387 */ /* 0x0003e80000100a00 */
[----:B------:R0:W-:Y:S01]  /*8840*/  STL [R1+0x984], R17 ;  /* 0x0009841101007387 */ /* 0x0001e20000100800 */
[----:B------:R-:W-:-:S03]  /*8850*/  LOP3.LUT P0, RZ, R45, 0x8000000, RZ, 0xc0, !PT ;  /* 0x080000002dff7812 */ /* 0x000fc6000780c0ff */
[----:B------:R-:W2:Y:S01]  /*8860*/  @!P6 LDG.E R11, desc[UR10][R40.64] ;  /* 0x0000000a280be981 */ /* 0x000ea2000c1e1900 */
[----:B-1----:R-:W-:Y:S02]  /*8870*/  PRMT R39, RZ, 0x7610, R39 ;  /* 0x00007610ff277816 */ /* 0x002fe40000000027 */
[----:B------:R-:W-:Y:S02]  /*8880*/  PRMT R38, RZ, 0x7610, R38 ;  /* 0x00007610ff267816 */ /* 0x000fe40000000026 */
[----:B0-----:R-:W-:Y:S02]  /*8890*/  PRMT R17, RZ, 0x7610, R17 ;  /* 0x00007610ff117816 */ /* 0x001fe40000000011 */
[----:B------:R-:W-:Y:S01]  /*88a0*/  @!P3 PRMT R39, R23, 0x7610, R39 ;  /* 0x000076101727b816 */ /* 0x000fe20000000027 */
[----:B------:R-:W2:Y:S01]  /*88b0*/  LDL.LU.64 R40, [R1+0x528] ;  /* 0x0005280001287983 */ /* 0x000ea20000300a00 */
[----:B------:R-:W-:Y:S02]  /*88c0*/  @!P4 PRMT R38, R20, 0x7610, R38 ;  /* 0x000076101426c816 */ /* 0x000fe40000000026 */
[----:B------:R-:W-:Y:S01]  /*88d0*/  @!P2 PRMT R17, R22, 0x7632, R17 ;  /* 0x000076321611a816 */ /* 0x000fe20000000011 */
[----:B---3--:R0:W3:Y:S04]  /*88e0*/  @!P6 LDG.E R43, desc[UR10][R12.64] ;  /* 0x0000000a0c2be981 */ /* 0x0080e8000c1e1900 */
[----:B------:R-:W3:Y:S04]  /*88f0*/  LDL.LU.64 R12, [R1+0x998] ;  /* 0x00099800010c7983 */ /* 0x000ee80000300a00 */
[----:B------:R-:W-:Y:S04]  /*8900*/  STL.S16 [R1+0x548], R39 ;  /* 0x0005482701007387 */ /* 0x000fe80000100600 */
[----:B------:R1:W-:Y:S04]  /*8910*/  STL.S16 [R1+0x244], R38 ;  /* 0x0002442601007387 */ /* 0x0003e80000100600 */
[----:B-1----:R-:W3:Y:S04]  /*8920*/  LDL.LU.64 R38, [R1+0x230] ;  /* 0x0002300001267983 */ /* 0x002ee80000300a00 */
[----:B------:R1:W-:Y:S04]  /*8930*/  STL.S16 [R1+0x234], R17 ;  /* 0x0002341101007387 */ /* 0x0003e80000100600 */
[----:B-1----:R-:W3:Y:S04]  /*8940*/  LDL.LU R17, [R1+0x984] ;  /* 0x0009840001117983 */ /* 0x002ee80000300800 */
[----:B----4-:R1:W-:Y:S02]  /*8950*/  STL [R1+0x3c], R14 ;  /* 0x00003c0e01007387 */ /* 0x0103e40000100800 */
[----:B-1----:R-:W-:-:S04]  /*8960*/  PRMT R14, RZ, 0x7610, R14 ;  /* 0x00007610ff0e7816 */ /* 0x002fc8000000000e */
[----:B------:R-:W-:-:S05]  /*8970*/  @!P4 PRMT R14, R25, 0x7632, R14 ;  /* 0x00007632190ec816 */ /* 0x000fca000000000e */
[----:B------:R1:W-:Y:S02]  /*8980*/  STL.S16 [R1+0x544], R14 ;  /* 0x0005440e01007387 */ /* 0x0003e40000100600 */
[----:B-1----:R-:W-:Y:S02]  /*8990*/  MOV R14, RZ ;  /* 0x000000ff000e7202 */ /* 0x002fe40000000f00 */
[----:B--2---:R-:W-:-:S04]  /*89a0*/  PRMT R0, RZ, 0x7610, R0 ;  /* 0x00007610ff007816 */ /* 0x004fc80000000000 */
[----:B------:R-:W-:-:S05]  /*89b0*/  @!P1 PRMT R0, R18, 0x7632, R0 ;  /* 0x0000763212009816 */ /* 0x000fca0000000000 */
[----:B------:R1:W-:Y:S04]  /*89c0*/  STL.S16 [R1+0x23c], R0 ;  /* 0x00023c0001007387 */ /* 0x0003e80000100600 */
[----:B-1----:R-:W2:Y:S04]  /*89d0*/  LDL.LU R0, [R1+0x990] ;  /* 0x0009900001007983 */ /* 0x002ea80000300800 */
[----:B------:R-:W4:Y:S04]  /*89e0*/  @!P0 LDG.E R14, desc[UR10][R6.64] ;  /* 0x0000000a060e8981 */ /* 0x000f28000c1e1900 */
[----:B------:R-:W4:Y:S04]  /*89f0*/  LDL.LU.64 R6, [R1+0x518] ;  /* 0x0005180001067983 */ /* 0x000f280000300a00 */
[----:B------:R1:W-:Y:S02]  /*8a00*/  STL.64 [R1+0x960], R36 ;  /* 0x0009602401007387 */ /* 0x0003e40000100a00 */
[----:B-1----:R-:W-:-:S02]  /*8a10*/  PRMT R37, RZ, 0x7610, R37 ;  /* 0x00007610ff257816 */ /* 0x002fc40000000025 */
[----:B------:R-:W-:Y:S02]  /*8a20*/  PRMT R36, RZ, 0x7610, R36 ;  /* 0x00007610ff247816 */ /* 0x000fe40000000024 */
[----:B------:R-:W-:Y:S02]  /*8a30*/  @!P4 PRMT R37, R25, 0x7610, R37 ;  /* 0x000076101925c816 */ /* 0x000fe40000000025 */
[----:B------:R-:W-:-:S03]  /*8a40*/  @!P1 PRMT R36, R18, 0x7610, R36 ;  /* 0x0000761012249816 */ /* 0x000fc60000000024 */
[----:B------:R-:W-:Y:S04]  /*8a50*/  STL.S16 [R1+0x540], R37 ;  /* 0x0005402501007387 */ /* 0x000fe80000100600 */
[----:B------:R1:W-:Y:S04]  /*8a60*/  STL.S16 [R1+0x238], R36 ;  /* 0x0002382401007387 */ /* 0x0003e80000100600 */
[----:B-1----:R-:W4:Y:S01]  /*8a70*/  LDL.LU.64 R36, [R1+0x228] ;  /* 0x0002280001247983 */ /* 0x002f220000300a00 */
[----:B------:R-:W-:-:S03]  /*8a80*/  LOP3.LUT P3, RZ, R45, 0x4000000, RZ, 0xc0, !PT ;  /* 0x040000002dff7812 */ /* 0x000fc6000786c0ff */
[----:B---3--:R0:W-:Y:S02]  /*8a90*/  STL [R1+0x40], R12 ;  /* 0x0000400c01007387 */ /* 0x0081e40000100800 */
[----:B0-----:R-:W-:-:S04]  /*8aa0*/  PRMT R12, RZ, 0x7610, R12 ;  /* 0x00007610ff0c7816 */ /* 0x001fc8000000000c */
[----:B------:R-:W-:Y:S01]  /*8ab0*/  @!P1 PRMT R12, R27, 0x7632, R12 ;  /* 0x000076321b0c9816 */ /* 0x000fe2000000000c */
[----:B------:R-:W-:Y:S04]  /*8ac0*/  STL.64 [R1+0x948], R34 ;  /* 0x0009482201007387 */ /* 0x000fe80000100a00 */
[----:B------:R0:W-:Y:S04]  /*8ad0*/  STL.S16 [R1+0x530], R12 ;  /* 0x0005300c01007387 */ /* 0x0001e80000100600 */
[----:B------:R1:W-:Y:S01]  /*8ae0*/  STL [R1+0x140], R15 ;  /* 0x0001400f01007387 */ /* 0x0003e20000100800 */
[----:B0-----:R-:W-:-:S02]  /*8af0*/  MOV R12, RZ ;  /* 0x000000ff000c7202 */ /* 0x001fc40000000f00 */
[----:B------:R-:W-:Y:S02]  /*8b00*/  PRMT R35, RZ, 0x7610, R35 ;  /* 0x00007610ff237816 */ /* 0x000fe40000000023 */
[----:B------:R-:W-:Y:S01]  /*8b10*/  PRMT R34, RZ, 0x7610, R34 ;  /* 0x00007610ff227816 */ /* 0x000fe20000000022 */
[----:B-1----:R-:W-:Y:S01]  /*8b20*/  HFMA2 R15, -RZ, RZ, 0, 0 ;  /* 0x00000000ff0f7431 */ /* 0x002fe200000001ff */
[----:B------:R-:W3:Y:S01]  /*8b30*/  @!P3 LDG.E R12, desc[UR10][R38.64] ;  /* 0x0000000a260cb981 */ /* 0x000ee2000c1e1900 */
[----:B------:R-:W-:Y:S02]  /*8b40*/  @!P1 PRMT R35, R27, 0x7610, R35 ;  /* 0x000076101b239816 */ /* 0x000fe40000000023 */
[----:B------:R-:W-:Y:S01]  /*8b50*/  @!P2 PRMT R34, R22, 0x7610, R34 ;  /* 0x000076101622a816 */ /* 0x000fe20000000022 */
[----:B------:R0:W-:Y:S04]  /*8b60*/  STL [R1+0x144], R17 ;  /* 0x0001441101007387 */ /* 0x0001e80000100800 */
[----:B------:R-:W3:Y:S04]  /*8b70*/  @!P0 LDG.E R15, desc[UR10][R40.64] ;  /* 0x0000000a280f8981 */ /* 0x000ee8000c1e1900 */
[----:B------:R-:W3:Y:S01]  /*8b80*/  LDL.LU.64 R38, [R1+0x508] ;  /* 0x0005080001267983 */ /* 0x000ee20000300a00 */
[----:B0-----:R-:W-:-:S03]  /*8b90*/  HFMA2 R17, -RZ, RZ, 0, 0 ;  /* 0x00000000ff117431 */ /* 0x001fc600000001ff */
[----:B------:R-:W-:Y:S04]  /*8ba0*/  STL.S16 [R1+0x240], R35 ;  /* 0x0002402301007387 */ /* 0x000fe80000100600 */
[----:B------:R0:W-:Y:S04]  /*8bb0*/  STL.S16 [R1+0x230], R34 ;  /* 0x0002302201007387 */ /* 0x0001e80000100600 */
        /* <DEDUP_REMOVED lines=15> */
[----:B------:R-:W3:Y:S04]  /*8cb0*/  LDL.LU.64 R40, [R1+0x988] ;  /* 0x0009880001287983 */ /* 0x000ee80000300a00 */
[----:B0-----:R-:W3:Y:S01]  /*8cc0*/  LDL.LU.64 R34, [R1+0x220] ;  /* 0x0002200001227983 */ /* 0x001ee20000300a00 */
[----:B--2---:R-:W-:-:S04]  /*8cd0*/  PRMT R0, RZ, 0x7610, R0 ;  /* 0x00007610ff007816 */ /* 0x004fc80000000000 */
[----:B------:R-:W-:-:S05]  /*8ce0*/  @!P2 PRMT R0, R24, 0x7610, R0 ;  /* 0x000076101800a816 */ /* 0x000fca0000000000 */
[----:B------:R0:W-:Y:S04]  /*8cf0*/  STL.S16 [R1+0x528], R0 ;  /* 0x0005280001007387 */ /* 0x0001e80000100600 */
[----:B----4-:R1:W2:Y:S04]  /*8d00*/  @!P3 LDG.E R17, desc[UR10][R6.64] ;  /* 0x0000000a0611b981 */ /* 0x0102a8000c1e1900 */
[----:B0-----:R-:W4:Y:S04]  /*8d10*/  LDL.LU R0, [R1+0x980] ;  /* 0x0009800001007983 */ /* 0x001f280000300800 */
[----:B------:R-:W1:Y:S04]  /*8d20*/  LDL.LU R6, [R1+0x97c] ;  /* 0x00097c0001067983 */ /* 0x000e680000300800 */
[----:B------:R0:W-:Y:S01]  /*8d30*/  STL [R1+0x44], R13 ;  /* 0x0000440d01007387 */ /* 0x0001e20000100800 */
[----:B------:R-:W-:-:S02]  /*8d40*/  LOP3.LUT P4, RZ, R45, 0x2000000, RZ, 0xc0, !PT ;  /* 0x020000002dff7812 */ /* 0x000fc4000788c0ff */
[----:B0-----:R-:W-:-:S04]  /*8d50*/  PRMT R13, RZ, 0x7610, R13 ;  /* 0x00007610ff0d7816 */ /* 0x001fc8000000000d */
[----:B------:R-:W-:-:S05]  /*8d60*/  @!P2 PRMT R13, R24, 0x7632, R13 ;  /* 0x00007632180da816 */ /* 0x000fca000000000d */
[----:B------:R0:W-:Y:S02]  /*8d70*/  STL.S16 [R1+0x52c], R13 ;  /* 0x00052c0d01007387 */ /* 0x0001e40000100600 */
[----:B0-----:R-:W-:-:S06]  /*8d80*/  MOV R13, RZ ;  /* 0x000000ff000d7202 */ /* 0x001fcc0000000f00 */
[----:B------:R-:W2:Y:S04]  /*8d90*/  @!P4 LDG.E R13, desc[UR10][R36.64] ;  /* 0x0000000a240dc981 */ /* 0x000ea8000c1e1900 */
[----:B------:R-:W4:Y:S04]  /*8da0*/  LDL.LU.64 R36, [R1+0x500] ;  /* 0x0005000001247983 */ /* 0x000f280000300a00 */
[----:B------:R0:W-:Y:S01]  /*8db0*/  STL [R1+0x148], R42 ;  /* 0x0001482a01007387 */ /* 0x0001e20000100800 */
[----:B------:R-:W-:Y:S01]  /*8dc0*/  LOP3.LUT P3, RZ, R44, 0x80, RZ, 0xc0, !PT ;  /* 0x000000802cff7812 */ /* 0x000fe2000786c0ff */
[----:B0-----:R-:W-:-:S06]  /*8dd0*/  HFMA2 R42, -RZ, RZ, 0, 0 ;  /* 0x00000000ff2a7431 */ /* 0x001fcc00000001ff */
[----:B---3--:R0:W3:Y:S04]  /*8de0*/  @!P4 LDG.E R42, desc[UR10][R38.64] ;  /* 0x0000000a262ac981 */ /* 0x0080e8000c1e1900 */
[----:B------:R-:W2:Y:S01]  /*8df0*/  LDL.LU.64 R38, [R1+0x970] ;  /* 0x0009700001267983 */ /* 0x000ea20000300a00 */
[----:B-1----:R-:W-:-:S04]  /*8e00*/  PRMT R6, RZ, 0x7610, R6 ;  /* 0x00007610ff067816 */ /* 0x002fc80000000006 */
[----:B------:R-:W-:-:S05]  /*8e10*/  @!P3 PRMT R6, R2, 0x7610, R6 ;  /* 0x000076100206b816 */ /* 0x000fca0000000006 */
[----:B------:R1:W-:Y:S04]  /*8e20*/  STL.S16 [R1+0x228], R6 ;  /* 0x0002280601007387 */ /* 0x0003e80000100600 */
[----:B-1----:R-:W3:Y:S01]  /*8e30*/  LDL.LU.64 R6, [R1+0x218] ;  /* 0x0002180001067983 */ /* 0x002ee20000300a00 */
[----:B------:R-:W-:-:S03]  /*8e40*/  LOP3.LUT P1, RZ, R45, 0x1000000, RZ, 0xc0, !PT ;  /* 0x010000002dff7812 */ /* 0x000fc6000782c0ff */
[----:B------:R1:W-:Y:S01]  /*8e50*/  STL [R1+0x14c], R41 ;  /* 0x00014c2901007387 */ /* 0x0003e20000100800 */
[----:B------:R-:W-:-:S03]  /*8e60*/  LOP3.LUT P4, RZ, R44, 0x40, RZ, 0xc0, !PT ;  /* 0x000000402cff7812 */ /* 0x000fc6000788c0ff */
[----:B------:R0:W-:Y:S01]  /*8e70*/  STL [R1+0x48], R40 ;  /* 0x0000482801007387 */ /* 0x0001e20000100800 */
[----:B-1----:R-:W-:Y:S01]  /*8e80*/  HFMA2 R41, -RZ, RZ, 0, 0 ;  /* 0x00000000ff297431 */ /* 0x002fe200000001ff */
[----:B0-----:R-:W-:Y:S02]  /*8e90*/  PRMT R40, RZ, 0x7610, R40 ;  /* 0x00007610ff287816 */ /* 0x001fe40000000028 */
[----:B------:R-:W-:Y:S02]  /*8ea0*/  PRMT R33, RZ, 0x7610, R33 ;  /* 0x00007610ff217816 */ /* 0x000fe40000000021 */
[C---:B------:R-:W-:Y:S02]  /*8eb0*/  @!P3 PRMT R40, R26.reuse, 0x7610, R40 ;  /* 0x000076101a28b816 */ /* 0x040fe40000000028 */
[----:B------:R-:W-:Y:S01]  /*8ec0*/  PRMT R32, RZ, 0x7610, R32 ;  /* 0x00007610ff207816 */ /* 0x000fe20000000020 */
[----:B----4-:R0:W4:Y:S01]  /*8ed0*/  @!P1 LDG.E R41, desc[UR10][R36.64] ;  /* 0x0000000a24299981 */ /* 0x010122000c1e1900 */
[----:B------:R-:W-:-:S03]  /*8ee0*/  @!P3 PRMT R33, R26, 0x7632, R33 ;  /* 0x000076321a21b816 */ /* 0x000fc60000000021 */
[----:B------:R-:W4:Y:S01]  /*8ef0*/  LDL.LU.64 R36, [R1+0x960] ;  /* 0x0009600001247983 */ /* 0x000f220000300a00 */
[----:B------:R-:W-:-:S03]  /*8f00*/  @!P4 PRMT R32, R3, 0x7610, R32 ;  /* 0x000076100320c816 */ /* 0x000fc60000000020 */
[----:B------:R1:W-:Y:S04]  /*8f10*/  STL.S16 [R1+0x518], R40 ;  /* 0x0005182801007387 */ /* 0x0003e80000100600 */
[----:B------:R-:W-:Y:S01]  /*8f20*/  STL.S16 [R1+0x51c], R33 ;  /* 0x00051c2101007387 */ /* 0x000fe20000100600 */
[----:B-1----:R-:W-:-:S03]  /*8f30*/  MOV R40, RZ ;  /* 0x000000ff00287202 */ /* 0x002fc60000000f00 */
[----:B------:R1:W-:Y:S04]  /*8f40*/  STL.S16 [R1+0x220], R32 ;  /* 0x0002202001007387 */ /* 0x0003e80000100600 */
[----:B------:R-:W4:Y:S04]  /*8f50*/  @!P1 LDG.E R40, desc[UR10][R34.64] ;  /* 0x0000000a22289981 */ /* 0x000f28000c1e1900 */
[----:B-1----:R-:W4:Y:S04]  /*8f60*/  LDL.LU.64 R32, [R1+0x4f8] ;  /* 0x0004f80001207983 */ /* 0x002f280000300a00 */
[----:B------:R-:W4:Y:S01]  /*8f70*/  LDL.LU.64 R34, [R1+0x210] ;  /* 0x0002100001227983 */ /* 0x000f220000300a00 */
[----:B------:R-:W-:-:S03]  /*8f80*/  LOP3.LUT P2, RZ, R45, 0x800000, RZ, 0xc0, !PT ;  /* 0x008000002dff7812 */ /* 0x000fc6000784c0ff */
[----:B--2---:R1:W-:Y:S02]  /*8f90*/  STL [R1+0x4c], R38 ;  /* 0x00004c2601007387 */ /* 0x0043e40000100800 */
[----:B-1----:R-:W-:-:S04]  /*8fa0*/  PRMT R38, RZ, 0x7610, R38 ;  /* 0x00007610ff267816 */ /* 0x002fc80000000026 */
[----:B------:R-:W-:-:S05]  /*8fb0*/  @!P4 PRMT R38, R4, 0x7610, R38 ;  /* 0x000076100426c816 */ /* 0x000fca0000000026 */
[----:B------:R1:W-:Y:S02]  /*8fc0*/  STL.S16 [R1+0x508], R38 ;  /* 0x0005082601007387 */ /* 0x0003e40000100600 */
[----:B-1----:R-:W-:-:S06]  /*8fd0*/  MOV R38, RZ ;  /* 0x000000ff00267202 */ /* 0x002fcc0000000f00 */
[----:B---3--:R1:W2:Y:S04]  /*8fe0*/  @!P2 LDG.E R38, desc[UR10][R6.64] ;  /* 0x0000000a0626a981 */ /* 0x0082a8000c1e1900 */
[----:B------:R-:W1:Y:S01]  /*8ff0*/  LDL.LU R6, [R1+0x958] ;  /* 0x0009580001067983 */ /* 0x000e620000300800 */
[----:B------:R-:W-:-:S04]  /*9000*/  PRMT R0, RZ, 0x7610, R0 ;  /* 0x00007610ff007816 */ /* 0x000fc80000000000 */
[----:B------:R-:W-:-:S05]  /*9010*/  @!P3 PRMT R0, R2, 0x7632, R0 ;  /* 0x000076320200b816 */ /* 0x000fca0000000000 */
[----:B------:R3:W-:Y:S01]  /*9020*/  STL.S16 [R1+0x22c], R0 ;  /* 0x00022c0001007387 */ /* 0x0007e20000100600 */
[----:B------:R-:W-:-:S03]  /*9030*/  LOP3.LUT P3, RZ, R45, 0x400000, RZ, 0xc0, !PT ;  /* 0x004000002dff7812 */ /* 0x000fc6000786c0ff */
[----:B------:R0:W-:Y:S04]  /*9040*/  STL [R1+0x150], R39 ;  /* 0x0001502701007387 */ /* 0x0001e80000100800 */
[----:B---3--:R-:W3:Y:S04]  /*9050*/  LDL.LU R0, [R1+0x978] ;  /* 0x0009780001007983 */ /* 0x008ee80000300800 */
[----:B----4-:R4:W-:Y:S01]  /*9060*/  STL [R1+0x50], R36 ;  /* 0x0000502401007387 */ /* 0x0109e20000100800 */
[----:B0-----:R-:W-:Y:S01]  /*9070*/  HFMA2 R39, -RZ, RZ, 0, 0 ;  /* 0x00000000ff277431 */ /* 0x001fe200000001ff */
[----:B----4-:R-:W-:-:S04]  /*9080*/  PRMT R36, RZ, 0x7610, R36 ;  /* 0x00007610ff247816 */ /* 0x010fc80000000024 */
[----:B------:R-:W-:-:S05]  /*9090*/  @!P5 PRMT R36, R10, 0x7610, R36 ;  /* 0x000076100a24d816 */ /* 0x000fca0000000024 */
[----:B------:R0:W-:Y:S01]  /*90a0*/  STL.S16 [R1+0x500], R36 ;  /* 0x0005002401007387 */ /* 0x0001e20000100600 */
[----:B------:R-:W-:Y:S02]  /*90b0*/  PRMT R31, RZ, 0x7610, R31 ;  /* 0x00007610ff1f7816 */ /* 0x000fe4000000001f */
[----:B------:R-:W-:Y:S01]  /*90c0*/  PRMT R30, RZ, 0x7610, R30 ;  /* 0x00007610ff1e7816 */ /* 0x000fe2000000001e */
[----:B------:R4:W2:Y:S01]  /*90d0*/  @!P2 LDG.E R39, desc[UR10][R32.64] ;  /* 0x0000000a2027a981 */ /* 0x0008a2000c1e1900 */
[----:B0-----:R-:W-:Y:S02]  /*90e0*/  MOV R36, RZ ;  /* 0x000000ff00247202 */ /* 0x001fe40000000f00 */
[----:B------:R-:W-:Y:S01]  /*90f0*/  @!P5 PRMT R31, R10, 0x7632, R31 ;  /* 0x000076320a1fd816 */ /* 0x000fe2000000001f */
[----:B------:R-:W4:Y:S01]  /*9100*/  LDL.LU.64 R32, [R1+0x950] ;  /* 0x0009500001207983 */ /* 0x000f220000300a00 */
[----:B------:R-:W-:-:S03]  /*9110*/  @!P6 PRMT R30, R11, 0x7610, R30 ;  /* 0x000076100b1ee816 */ /* 0x000fc6000000001e */
[----:B------:R0:W2:Y:S01]  /*9120*/  @!P3 LDG.E R36, desc[UR10][R34.64] ;  /* 0x0000000a2224b981 */ /* 0x0000a2000c1e1900 */
[----:B------:R-:W-:Y:S02]  /*9130*/  PRMT R29, RZ, 0x7610, R29 ;  /* 0x00007610ff1d7816 */ /* 0x000fe4000000001d */
[----:B------:R-:W-:Y:S01]  /*9140*/  PRMT R28, RZ, 0x7610, R28 ;  /* 0x00007610ff1c7816 */ /* 0x000fe2000000001c */
[----:B------:R-:W-:Y:S04]  /*9150*/  STL.S16 [R1+0x504], R31 ;  /* 0x0005041f01007387 */ /* 0x000fe80000100600 */
[----:B------:R-:W2:Y:S01]  /*9160*/  LDL.LU.64 R34, [R1+0x948] ;  /* 0x0009480001227983 */ /* 0x000ea20000300a00 */
[----:B------:R-:W-:-:S03]  /*9170*/  @!P6 PRMT R29, R43, 0x7610, R29 ;  /* 0x000076102b1de816 */ /* 0x000fc6000000001d */
[----:B------:R0:W-:Y:S01]  /*9180*/  STL.S16 [R1+0x210], R30 ;  /* 0x0002101e01007387 */ /* 0x0001e20000100600 */
[----:B------:R-:W-:-:S03]  /*9190*/  @!P6 PRMT R28, R43, 0x7632, R28 ;  /* 0x000076322b1ce816 */ /* 0x000fc6000000001c */
[----:B------:R-:W-:Y:S04]  /*91a0*/  STL.S16 [R1+0x4f8], R29 ;  /* 0x0004f81d01007387 */ /* 0x000fe80000100600 */
[----:B0-----:R-:W2:Y:S04]  /*91b0*/  LDL.LU.64 R30, [R1+0x4d0] ;  /* 0x0004d000011e7983 */ /* 0x001ea80000300a00 */
[----:B------:R0:W-:Y:S04]  /*91c0*/  STL.S16 [R1+0x4fc], R28 ;  /* 0x0004fc1c01007387 */ /* 0x0001e80000100600 */
[----:B0-----:R-:W2:Y:S01]  /*91d0*/  LDL.LU.64 R28, [R1+0x4c8] ;  /* 0x0004c800011c7983 */ /* 0x001ea20000300a00 */
[----:B-1----:R-:W-:-:S04]  /*91e0*/  PRMT R6, RZ, 0x7610, R6 ;  /* 0x00007610ff067816 */ /* 0x002fc80000000006 */
[----:B------:R-:W-:-:S05]  /*91f0*/  @!P5 PRMT R6, R5, 0x7610, R6 ;  /* 0x000076100506d816 */ /* 0x000fca0000000006 */
[----:B------:R0:W-:Y:S04]  /*9200*/  STL.S16 [R1+0x218], R6 ;  /* 0x0002180601007387 */ /* 0x0001e80000100600 */
[----:B0-----:R-:W2:Y:S01]  /*9210*/  LDL.LU.64 R6, [R1+0x4e8] ;  /* 0x0004e80001067983 */ /* 0x001ea20000300a00 */
[----:B---3--:R-:W-:Y:S02]  /*9220*/  PRMT R0, RZ, 0x7610, R0 ;  /* 0x00007610ff007816 */ /* 0x008fe40000000000 */
[----:B------:R-:W-:Y:S02]  /*9230*/  PRMT R21, RZ, 0x7610, R21 ;  /* 0x00007610ff157816 */ /* 0x000fe40000000015 */
[----:B------:R-:W-:Y:S02]  /*9240*/  @!P4 PRMT R0, R3, 0x7632, R0 ;  /* 0x000076320300c816 */ /* 0x000fe40000000000 */
[----:B------:R-:W-:-:S03]  /*9250*/  @!P4 PRMT R21, R4, 0x7632, R21 ;  /* 0x000076320415c816 */ /* 0x000fc60000000015 */
[----:B------:R0:W-:Y:S01]  /*9260*/  STL.S16 [R1+0x224], R0 ;  /* 0x0002240001007387 */ /* 0x0001e20000100600 */
[----:B------:R-:W-:Y:S02]  /*9270*/  LOP3.LUT P4, RZ, R45, 0x200000, RZ, 0xc0, !PT ;  /* 0x002000002dff7812 */ /* 0x000fe4000788c0ff */
[----:B------:R-:W-:Y:S01]  /*9280*/  PRMT R20, RZ, 0x7610, R20 ;  /* 0x00007610ff147816 */ /* 0x000fe20000000014 */
[----:B0-----:R-:W3:Y:S03]  /*9290*/  LDL.LU R0, [R1+0x968] ;  /* 0x0009680001007983 */ /* 0x001ee60000300800 */
[----:B------:R-:W-:Y:S02]  /*92a0*/  @!P5 PRMT R20, R5, 0x7632, R20 ;  /* 0x000076320514d816 */ /* 0x000fe40000000014 */
[----:B------:R-:W-:Y:S01]  /*92b0*/  LOP3.LUT P5, RZ, R45, 0x100000, RZ, 0xc0, !PT ;  /* 0x001000002dff7812 */ /* 0x000fe200078ac0ff */
[----:B------:R-:W-:Y:S04]  /*92c0*/  STL.S16 [R1+0x50c], R21 ;  /* 0x00050c1501007387 */ /* 0x000fe80000100600 */
[----:B------:R0:W-:Y:S04]  /*92d0*/  STL.S16 [R1+0x21c], R20 ;  /* 0x00021c1401007387 */ /* 0x0001e80000100600 */
[----:B0-----:R-:W3:Y:S04]  /*92e0*/  LDL.LU.64 R20, [R1+0x4e0] ;  /* 0x0004e00001147983 */ /* 0x001ee80000300a00 */
[----:B----4-:R0:W-:Y:S02]  /*92f0*/  STL [R1+0x58], R32 ;  /* 0x0000582001007387 */ /* 0x0101e40000100800 */
[----:B0-----:R-:W-:-:S02]  /*9300*/  PRMT R32, RZ, 0x7610, R32 ;  /* 0x00007610ff207816 */ /* 0x001fc40000000020 */
[----:B--2---:R0:W-:Y:S02]  /*9310*/  STL [R1+0x158], R35 ;  /* 0x0001582301007387 */ /* 0x0041e40000100800 */
[----:B------:R-:W-:Y:S01]  /*9320*/  @!P0 PRMT R32, R15, 0x7610, R32 ;  /* 0x000076100f208816 */ /* 0x000fe20000000020 */
[----:B0-----:R-:W-:-:S04]  /*9330*/  HFMA2 R35, -RZ, RZ, 0, 0 ;  /* 0x00000000ff237431 */ /* 0x001fc800000001ff */
[----:B------:R0:W-:Y:S04]  /*9340*/  STL.S16 [R1+0x4e4], R32 ;  /* 0x0004e42001007387 */ /* 0x0001e80000100600 */
[----:B------:R1:W2:Y:S01]  /*9350*/  @!P4 LDG.E R35, desc[UR10][R30.64] ;  /* 0x0000000a1e23c981 */ /* 0x0002a2000c1e1900 */
[----:B0-----:R-:W-:-:S03]  /*9360*/  MOV R32, RZ ;  /* 0x000000ff00207202 */ /* 0x001fc60000000f00 */
[----:B------:R-:W4:Y:S04]  /*9370*/  LDL.LU.64 R30, [R1+0x938] ;  /* 0x00093800011e7983 */ /* 0x000f280000300a00 */
[----:B------:R-:W2:Y:S04]  /*9380*/  @!P5 LDG.E R32, desc[UR10][R28.64] ;  /* 0x0000000a1c20d981 */ /* 0x000ea8000c1e1900 */
[----:B------:R-:W2:Y:S04]  /*9390*/  LDL.LU.64 R28, [R1+0x4a8] ;  /* 0x0004a800011c7983 */ /* 0x000ea80000300a00 */
[----:B------:R0:W-:Y:S02]  /*93a0*/  STL [R1+0x154], R37 ;  /* 0x0001542501007387 */ /* 0x0001e40000100800 */
[----:B0-----:R-:W-:-:S06]  /*93b0*/  HFMA2 R37, -RZ, RZ, 0, 0 ;  /* 0x00000000ff257431 */ /* 0x001fcc00000001ff */
[----:B------:R0:W2:Y:S04]  /*93c0*/  @!P3 LDG.E R37, desc[UR10][R6.64] ;  /* 0x0000000a0625b981 */ /* 0x0000a8000c1e1900 */
[----:B------:R-:W0:Y:S04]  /*93d0*/  LDL.LU R6, [R1+0x944] ;  /* 0x0009440001067983 */ /* 0x000e280000300800 */
[----:B------:R1:W-:Y:S01]  /*93e0*/  STL [R1+0x54], R34 ;  /* 0x0000542201007387 */ /* 0x0003e20000100800 */
[----:B---3--:R-:W-:Y:S02]  /*93f0*/  PRMT R0, RZ, 0x7610, R0 ;  /* 0x00007610ff007816 */ /* 0x008fe40000000000 */
[----:B-1----:R-:W-:-:S02]  /*9400*/  PRMT R34, RZ, 0x7610, R34 ;  /* 0x00007610ff227816 */ /* 0x002fc40000000022 */
[----:B------:R-:W-:Y:S02]  /*9410*/  @!P0 PRMT R0, R14, 0x7632, R0 ;  /* 0x000076320e008816 */ /* 0x000fe40000000000 */
[----:B------:R-:W-:Y:S02]  /*9420*/  @!P6 PRMT R34, R11, 0x7632, R34 ;  /* 0x000076320b22e816 */ /* 0x000fe40000000022 */
[----:B------:R-:W-:Y:S01]  /*9430*/  LOP3.LUT P6, RZ, R45, 0x80000, RZ, 0xc0, !PT ;  /* 0x000800002dff7812 */ /* 0x000fe200078cc0ff */
[----:B------:R1:W-:Y:S04]  /*9440*/  STL.S16 [R1+0x4e8], R0 ;  /* 0x0004e80001007387 */ /* 0x0003e80000100600 */
[----:B-1----:R-:W3:Y:S01]  /*9450*/  LDL.LU R0, [R1+0x940] ;  /* 0x0009400001007983 */ /* 0x002ee20000300800 */
[----:B------:R-:W-:-:S04]  /*9460*/  LOP3.LUT R44, R44, 0xffffffdf, RZ, 0xc0, !PT ;  /* 0xffffffdf2c2c7812 */ /* 0x000fc800078ec0ff */
[----:B------:R-:W-:Y:S02]  /*9470*/  @P3 LOP3.LUT R44, R44, 0x20, RZ, 0xfc, !PT ;  /* 0x000000202c2c3812 */ /* 0x000fe400078efcff */
[----:B------:R-:W-:Y:S01]  /*9480*/  LOP3.LUT P3, RZ, R45, 0x4000000, RZ, 0xc0, !PT ;  /* 0x040000002dff7812 */ /* 0x000fe2000786c0ff */
[----:B------:R1:W-:Y:S01]  /*9490*/  STL.S16 [R1+0x214], R34 ;  /* 0x0002142201007387 */ /* 0x0003e20000100600 */
[----:B------:R-:W-:Y:S02]  /*94a0*/  PRMT R33, RZ, 0x7610, R33 ;  /* 0x00007610ff217816 */ /* 0x000fe40000000021 */
[----:B-1----:R-:W-:Y:S01]  /*94b0*/  MOV R34, RZ ;  /* 0x000000ff00227202 */ /* 0x002fe20000000f00 */
[----:B----4-:R1:W-:Y:S08]  /*94c0*/  STL [R1+0x160], R31 ;  /* 0x0001601f01007387 */ /* 0x0103f00000100800 */
[----:B------:R-:W-:Y:S01]  /*94d0*/  @!P3 PRMT R33, R12, 0x7632, R33 ;  /* 0x000076320c21b816 */ /* 0x000fe20000000021 */
[----:B------:R-:W4:Y:S01]  /*94e0*/  @!P4 LDG.E R34, desc[UR10][R20.64] ;  /* 0x0000000a1422c981 */ /* 0x000f22000c1e1900 */
[----:B-1----:R-:W-:-:S03]  /*94f0*/  HFMA2 R31, -RZ, RZ, 0, 0 ;  /* 0x00000000ff1f7431 */ /* 0x002fc600000001ff */
[----:B------:R-:W4:Y:S04]  /*9500*/  LDL.LU.64 R20, [R1+0x4b0] ;  /* 0x0004b00001147983 */ /* 0x000f280000300a00 */
[----:B--2---:R1:W2:Y:S04]  /*9510*/  @!P6 LDG.E R31, desc[UR10][R28.64] ;  /* 0x0000000a1c1fe981 */ /* 0x0042a8000c1e1900 */
[----:B------:R-:W1:Y:S04]  /*9520*/  LDL.LU.64 R28, [R1+0x920] ;  /* 0x00092000011c7983 */ /* 0x000e680000300a00 */
[----:B------:R0:W-:Y:S04]  /*9530*/  STL.S16 [R1+0x4d0], R33 ;  /* 0x0004d02101007387 */ /* 0x0001e80000100600 */
[----:B0-----:R-:W2:Y:S01]  /*9540*/  LDL.LU R33, [R1+0x934] ;  /* 0x0009340001217983 */ /* 0x001ea20000300800 */
[----:B------:R-:W-:-:S04]  /*9550*/  PRMT R6, RZ, 0x7610, R6 ;  /* 0x00007610ff067816 */ /* 0x000fc80000000006 */
[----:B------:R-:W-:-:S05]  /*9560*/  @!P0 PRMT R6, R14, 0x7610, R6 ;  /* 0x000076100e068816 */ /* 0x000fca0000000006 */
[----:B------:R0:W-:Y:S04]  /*9570*/  STL.S16 [R1+0x4e0], R6 ;  /* 0x0004e00601007387 */ /* 0x0001e80000100600 */
[----:B0-----:R-:W2:Y:S01]  /*9580*/  LDL.LU.64 R6, [R1+0x4b8] ;  /* 0x0004b80001067983 */ /* 0x001ea20000300a00 */
[----:B---3--:R-:W-:-:S04]  /*9590*/  PRMT R0, RZ, 0x7610, R0 ;  /* 0x00007610ff007816 */ /* 0x008fc80000000000 */
[----:B------:R-:W-:Y:S01]  /*95a0*/  @!P3 PRMT R0, R17, 0x7610, R0 ;  /* 0x000076101100b816 */ /* 0x000fe20000000000 */
[----:B------:R0:W-:Y:S04]  /*95b0*/  STL [R1+0x5c], R30 ;  /* 0x00005c1e01007387 */ /* 0x0001e80000100800 */
[----:B------:R3:W-:Y:S01]  /*95c0*/  STL.S16 [R1+0x4cc], R0 ;  /* 0x0004cc0001007387 */ /* 0x0007e20000100600 */
[----:B0-----:R-:W-:-:S03]  /*95d0*/  PRMT R30, RZ, 0x7610, R30 ;  /* 0x00007610ff1e7816 */ /* 0x001fc6000000001e */
[----:B---3--:R-:W3:Y:S01]  /*95e0*/  LDL.LU R0, [R1+0x930] ;  /* 0x0009300001007983 */ /* 0x008ee20000300800 */
[----:B------:R-:W-:-:S05]  /*95f0*/  @!P3 PRMT R30, R17, 0x7632, R30 ;  /* 0x00007632111eb816 */ /* 0x000fca000000001e */
[----:B------:R0:W-:Y:S02]  /*9600*/  STL.S16 [R1+0x4d4], R30 ;  /* 0x0004d41e01007387 */ /* 0x0001e40000100600 */
[----:B0-----:R-:W-:Y:S02]  /*9610*/  MOV R30, RZ ;  /* 0x000000ff001e7202 */ /* 0x001fe40000000f00 */
[----:B------:R0:W-:Y:S02]  /*9620*/  STL.64 [R1+0x908], R24 ;  /* 0x0009081801007387 */ /* 0x0001e40000100a00 */
[----:B0-----:R-:W-:Y:S02]  /*9630*/  PRMT R25, RZ, 0x7610, R25 ;  /* 0x00007610ff197816 */ /* 0x001fe40000000019 */
[----:B-1----:R-:W-:Y:S01]  /*9640*/  PRMT R29, RZ, 0x7610, R29 ;  /* 0x00007610ff1d7816 */ /* 0x002fe2000000001d */
[----:B----4-:R-:W4:Y:S03]  /*9650*/  @!P6 LDG.E R30, desc[UR10][R20.64] ;  /* 0x0000000a141ee981 */ /* 0x010f26000c1e1900 */
[----:B------:R-:W-:-:S05]  /*9660*/  @!P1 PRMT R29, R40, 0x7632, R29 ;  /* 0x00007632281d9816 */ /* 0x000fca000000001d */
[----:B------:R0:W-:Y:S04]  /*9670*/  STL.S16 [R1+0x4a8], R29 ;  /* 0x0004a81d01007387 */ /* 0x0001e80000100600 */
[----:B------:R-:W4:Y:S04]  /*9680*/  LDL.LU.64 R20, [R1+0x490] ;  /* 0x0004900001147983 */ /* 0x000f280000300a00 */
[----:B0-----:R-:W4:Y:S01]  /*9690*/  LDL.LU R29, [R1+0x91c] ;  /* 0x00091c00011d7983 */ /* 0x001f220000300800 */
[----:B------:R-:W-:-:S03]  /*96a0*/  PRMT R24, RZ, 0x7610, R24 ;  /* 0x00007610ff187816 */ /* 0x000fc60000000018 */
[----:B--2---:R0:W-:Y:S01]  /*96b0*/  STL [R1+0x15c], R33 ;  /* 0x00015c2101007387 */ /* 0x0041e20000100800 */
[----:B------:R-:W-:Y:S02]  /*96c0*/  @!P0 PRMT R25, R15, 0x7632, R25 ;  /* 0x000076320f198816 */ /* 0x000fe40000000019 */
[----:B------:R-:W-:Y:S01]  /*96d0*/  @!P3 PRMT R24, R12, 0x7610, R24 ;  /* 0x000076100c18b816 */ /* 0x000fe20000000018 */
[----:B0-----:R-:W-:Y:S02]  /*96e0*/  HFMA2 R33, -RZ, RZ, 0, 0 ;  /* 0x00000000ff217431 */ /* 0x001fe400000001ff */
[----:B------:R-:W-:Y:S04]  /*96f0*/  STL.S16 [R1+0x4ec], R25 ;  /* 0x0004ec1901007387 */ /* 0x000fe80000100600 */
[----:B------:R0:W-:Y:S04]  /*9700*/  STL.S16 [R1+0x4c8], R24 ;  /* 0x0004c81801007387 */ /* 0x0001e80000100600 */
[----:B0-----:R-:W2:Y:S04]  /*9710*/  LDL.LU.64 R24, [R1+0x4a0] ;  /* 0x0004a00001187983 */ /* 0x001ea80000300a00 */
[----:B------:R0:W2:Y:S04]  /*9720*/  @!P5 LDG.E R33, desc[UR10][R6.64] ;  /* 0x0000000a0621d981 */ /* 0x0000a8000c1e1900 */
[----:B------:R-:W0:Y:S01]  /*9730*/  LDL.LU R6, [R1+0x92c] ;  /* 0x00092c0001067983 */ /* 0x000e220000300800 */
[----:B------:R-:W-:-:S04]  /*9740*/  LOP3.LUT R44, R44, 0xffffffef, RZ, 0xc0, !PT ;  /* 0xffffffef2c2c7812 */ /* 0x000fc800078ec0ff */
[----:B------:R-:W-:Y:S02]  /*9750*/  @P4 LOP3.LUT R44, R44, 0x10, RZ, 0xfc, !PT ;  /* 0x000000102c2c4812 */ /* 0x000fe400078efcff */
[C---:B------:R-:W-:Y:S02]  /*9760*/  LOP3.LUT P4, RZ, R45.reuse, 0x2000000, RZ, 0xc0, !PT ;  /* 0x020000002dff7812 */ /* 0x040fe4000788c0ff */
[----:B------:R-:W-:Y:S02]  /*9770*/  LOP3.LUT P0, RZ, R45, 0x40000, RZ, 0xc0, !PT ;  /* 0x000400002dff7812 */ /* 0x000fe4000780c0ff */
[----:B---3--:R-:W-:-:S09]  /*9780*/  PRMT R0, RZ, 0x7610, R0 ;  /* 0x00007610ff007816 */ /* 0x008fd20000000000 */
[----:B------:R-:W-:-:S05]  /*9790*/  @!P4 PRMT R0, R13, 0x7632, R0 ;  /* 0x000076320d00c816 */ /* 0x000fca0000000000 */
[----:B------:R1:W-:Y:S04]  /*97a0*/  STL.S16 [R1+0x4b8], R0 ;  /* 0x0004b80001007387 */ /* 0x0003e80000100600 */
[----:B-1----:R-:W3:Y:S04]  /*97b0*/  LDL.LU R0, [R1+0x928] ;  /* 0x0009280001007983 */ /* 0x002ee80000300800 */
[----:B------:R1:W-:Y:S02]  /*97c0*/  STL [R1+0x60], R16 ;  /* 0x0000601001007387 */ /* 0x0003e40000100800 */
[----:B-1----:R-:W-:-:S04]  /*97d0*/  PRMT R16, RZ, 0x7610, R16 ;  /* 0x00007610ff107816 */ /* 0x002fc80000000010 */
[----:B------:R-:W-:-:S05]  /*97e0*/  @!P4 PRMT R16, R42, 0x7610, R16 ;  /* 0x000076102a10c816 */ /* 0x000fca0000000010 */
[----:B------:R1:W-:Y:S02]  /*97f0*/  STL.S16 [R1+0x4b4], R16 ;  /* 0x0004b41001007387 */ /* 0x0003e40000100600 */
[----:B-1----:R-:W-:Y:S02]  /*9800*/  MOV R16, RZ ;  /* 0x000000ff00107202 */ /* 0x002fe40000000f00 */
[----:B----4-:R1:W-:Y:S02]  /*9810*/  STL [R1+0x164], R29 ;  /* 0x0001641d01007387 */ /* 0x0103e40000100800 */
[----:B-1----:R-:W-:-:S06]  /*9820*/  HFMA2 R29, -RZ, RZ, 0, 0 ;  /* 0x00000000ff1d7431 */ /* 0x002fcc00000001ff */
[----:B------:R1:W4:Y:S04]  /*9830*/  @!P0 LDG.E R29, desc[UR10][R20.64] ;  /* 0x0000000a141d8981 */ /* 0x000328000c1e1900 */
[----:B------:R-:W4:Y:S04]  /*9840*/  LDL.LU.64 R20, [R1+0x910] ;  /* 0x0009100001147983 */ /* 0x000f280000300a00 */
[----:B--2---:R-:W2:Y:S04]  /*9850*/  @!P0 LDG.E R16, desc[UR10][R24.64] ;  /* 0x0000000a18108981 */ /* 0x004ea8000c1e1900 */
[----:B------:R-:W2:Y:S01]  /*9860*/  LDL.LU.64 R24, [R1+0x480] ;  /* 0x0004800001187983 */ /* 0x000ea20000300a00 */
[----:B0-----:R-:W-:-:S04]  /*9870*/  PRMT R6, RZ, 0x7610, R6 ;  /* 0x00007610ff067816 */ /* 0x001fc80000000006 */
[----:B------:R-:W-:-:S05]  /*9880*/  @!P4 PRMT R6, R13, 0x7610, R6 ;  /* 0x000076100d06c816 */ /* 0x000fca0000000006 */
[----:B------:R0:W-:Y:S04]  /*9890*/  STL.S16 [R1+0x4b0], R6 ;  /* 0x0004b00601007387 */ /* 0x0001e80000100600 */
[----:B0-----:R-:W2:Y:S01]  /*98a0*/  LDL.LU.64 R6, [R1+0x488] ;  /* 0x0004880001067983 */ /* 0x001ea20000300a00 */
[----:B------:R-:W-:Y:S02]  /*98b0*/  LOP3.LUT P3, RZ, R45, 0x20000, RZ, 0xc0, !PT ;  /* 0x000200002dff7812 */ /* 0x000fe4000786c0ff */
[----:B---3--:R-:W-:-:S04]  /*98c0*/  PRMT R0, RZ, 0x7610, R0 ;  /* 0x00007610ff007816 */ /* 0x008fc80000000000 */
[----:B------:R-:W-:-:S05]  /*98d0*/  @!P1 PRMT R0, R41, 0x7610, R0 ;  /* 0x0000761029009816 */ /* 0x000fca0000000000 */
[----:B------:R0:W-:Y:S04]  /*98e0*/  STL.S16 [R1+0x4a4], R0 ;  /* 0x0004a40001007387 */ /* 0x0001e80000100600 */
[----:B0-----:R-:W3:Y:S04]  /*98f0*/  LDL.LU R0, [R1+0x918] ;  /* 0x0009180001007983 */ /* 0x001ee80000300800 */
[----:B------:R0:W-:Y:S02]  /*9900*/  STL [R1+0x64], R19 ;  /* 0x0000641301007387 */ /* 0x0001e40000100800 */
[----:B0-----:R-:W-:-:S04]  /*9910*/  PRMT R19, RZ, 0x7610, R19 ;  /* 0x00007610ff137816 */ /* 0x001fc80000000013 */
[----:B------:R-:W-:-:S05]  /*9920*/  @!P1 PRMT R19, R41, 0x7632, R19 ;  /* 0x0000763229139816 */ /* 0x000fca0000000013 */
[----:B------:R0:W-:Y:S02]  /*9930*/  STL.S16 [R1+0x4ac], R19 ;  /* 0x0004ac1301007387 */ /* 0x0001e40000100600 */
[----:B0-----:R-:W-:Y:S02]  /*9940*/  MOV R19, RZ ;  /* 0x000000ff00137202 */ /* 0x001fe40000000f00 */
[----:B----4-:R1:W-:Y:S02]  /*9950*/  STL [R1+0x68], R21 ;  /* 0x0000681501007387 */ /* 0x0103e40000100800 */
[----:B-1----:R-:W-:-:S04]  /*9960*/  PRMT R21, RZ, 0x7610, R21 ;  /* 0x00007610ff157816 */ /* 0x002fc80000000015 */
[----:B------:R-:W-:-:S05]  /*9970*/  @!P2 PRMT R21, R39, 0x7610, R21 ;  /* 0x000076102715a816 */ /* 0x000fca0000000015 */
[----:B------:R0:W-:Y:S02]  /*9980*/  STL.S16 [R1+0x534], R21 ;  /* 0x0005341501007387 */ /* 0x0001e40000100600 */
[----:B0-----:R-:W-:-:S06]  /*9990*/  HFMA2 R21, -RZ, RZ, 0, 0 ;  /* 0x00000000ff157431 */ /* 0x001fcc00000001ff */
[----:B--2---:R0:W2:Y:S04]  /*99a0*/  @!P3 LDG.E R21, desc[UR10][R24.64] ;  /* 0x0000000a1815b981 */ /* 0x0040a8000c1e1900 */
[----:B------:R-:W4:Y:S04]  /*99b0*/  LDL.LU.64 R24, [R1+0x908] ;  /* 0x0009080001187983 */ /* 0x000f280000300a00 */
[----:B------:R-:W2:Y:S04]  /*99c0*/  @!P3 LDG.E R19, desc[UR10][R6.64] ;  /* 0x0000000a0613b981 */ /* 0x000ea8000c1e1900 */
[----:B------:R-:W2:Y:S01]  /*99d0*/  LDL.LU.64 R6, [R1+0x468] ;  /* 0x0004680001067983 */ /* 0x000ea20000300a00 */
[----:B------:R-:W-:-:S03]  /*99e0*/  LOP3.LUT P3, RZ, R44, 0x20, RZ, 0xc0, !PT ;  /* 0x000000202cff7812 */ /* 0x000fc6000786c0ff */
[----:B------:R1:W-:Y:S02]  /*99f0*/  STL.64 [R1+0x8f0], R10 ;  /* 0x0008f00a01007387 */ /* 0x0003e40000100a00 */
[----:B-1----:R-:W-:Y:S02]  /*9a00*/  PRMT R11, RZ, 0x7610, R11 ;  /* 0x00007610ff0b7816 */ /* 0x002fe4000000000b */
[----:B------:R-:W-:Y:S02]  /*9a10*/  PRMT R10, RZ, 0x7610, R10 ;  /* 0x00007610ff0a7816 */ /* 0x000fe4000000000a */
[----:B------:R-:W-:Y:S02]  /*9a20*/  @!P4 PRMT R11, R42, 0x7632, R11 ;  /* 0x000076322a0bc816 */ /* 0x000fe4000000000b */
[----:B------:R-:W-:-:S03]  /*9a30*/  @!P1 PRMT R10, R40, 0x7610, R10 ;  /* 0x00007610280a9816 */ /* 0x000fc6000000000a */
[----:B------:R-:W-:Y:S04]  /*9a40*/  STL.S16 [R1+0x4bc], R11 ;  /* 0x0004bc0b01007387 */ /* 0x000fe80000100600 */
[----:B------:R1:W-:Y:S01]  /*9a50*/  STL.S16 [R1+0x4a0], R10 ;  /* 0x0004a00a01007387 */ /* 0x0003e20000100600 */
[----:B---3--:R-:W-:-:S04]  /*9a60*/  PRMT R0, RZ, 0x7610, R0 ;  /* 0x00007610ff007816 */ /* 0x008fc80000000000 */
[----:B------:R-:W-:Y:S01]  /*9a70*/  @!P3 PRMT R0, R37, 0x7610, R0 ;  /* 0x000076102500b816 */ /* 0x000fe20000000000 */
[----:B-1----:R-:W3:Y:S04]  /*9a80*/  LDL.LU.64 R10, [R1+0x470] ;  /* 0x00047000010a7983 */ /* 0x002ee80000300a00 */
[----:B------:R1:W-:Y:S01]  /*9a90*/  STL.S16 [R1+0x5cc], R0 ;  /* 0x0005cc0001007387 */ /* 0x0003e20000100600 */
[----:B------:R-:W-:-:S03]  /*9aa0*/  LOP3.LUT P4, RZ, R45, 0x10000, RZ, 0xc0, !PT ;  /* 0x000100002dff7812 */ /* 0x000fc6000788c0ff */
[----:B-1----:R-:W3:Y:S04]  /*9ab0*/  LDL.LU R0, [R1+0x900] ;  /* 0x0009000001007983 */ /* 0x002ee80000300800 */
[----:B----4-:R0:W-:Y:S02]  /*9ac0*/  STL [R1+0x16c], R25 ;  /* 0x00016c1901007387 */ /* 0x0101e40000100800 */
[----:B0-----:R-:W-:-:S06]  /*9ad0*/  HFMA2 R25, -RZ, RZ, 0, 0 ;  /* 0x00000000ff197431 */ /* 0x001fcc00000001ff */
[----:B--2---:R0:W2:Y:S04]  /*9ae0*/  @!P4 LDG.E R25, desc[UR10][R6.64] ;  /* 0x0000000a0619c981 */ /* 0x0040a8000c1e1900 */
[----:B------:R-:W0:Y:S04]  /*9af0*/  LDL.LU R6, [R1+0x8fc] ;  /* 0x0008fc0001067983 */ /* 0x000e280000300800 */
[----:B------:R1:W-:Y:S02]  /*9b00*/  STL [R1+0x168], R23 ;  /* 0x0001681701007387 */ /* 0x0003e40000100800 */
[----:B-1----:R-:W-:-:S06]  /*9b10*/  MOV R23, RZ ;  /* 0x000000ff00177202 */ /* 0x002fcc0000000f00 */
[----:B---3--:R-:W3:Y:S01]  /*9b20*/  @!P4 LDG.E R23, desc[UR10][R10.64] ;  /* 0x0000000a0a17c981 */ /* 0x008ee2000c1e1900 */
[----:B------:R-:W-:-:S03]  /*9b30*/  LOP3.LUT P4, RZ, R44, 0x10, RZ, 0xc0, !PT ;  /* 0x000000102cff7812 */ /* 0x000fc6000788c0ff */
[----:B------:R1:W-:Y:S04]  /*9b40*/  STL.64 [R1+0x8e0], R2 ;  /* 0x0008e00201007387 */ /* 0x0003e80000100a00 */
[----:B------:R-:W-:Y:S01]  /*9b50*/  STL [R1+0x6c], R20 ;  /* 0x00006c1401007387 */ /* 0x000fe20000100800 */
[----:B------:R-:W-:Y:S02]  /*9b60*/  LOP3.LUT P1, RZ, R45, 0x8000, RZ, 0xc0, !PT ;  /* 0x000080002dff7812 */ /* 0x000fe4000782c0ff */
[----:B------:R-:W-:Y:S01]  /*9b70*/  PRMT R28, RZ, 0x7610, R28 ;  /* 0x00007610ff1c7816 */ /* 0x000fe2000000001c */
[----:B------:R-:W-:Y:S01]  /*9b80*/  STL.64 [R1+0x8d0], R4 ;  /* 0x0008d00401007387 */ /* 0x000fe20000100a00 */
[----:B------:R-:W-:-:S03]  /*9b90*/  PRMT R0, RZ, 0x7610, R0 ;  /* 0x00007610ff007816 */ /* 0x000fc60000000000 */
[----:B------:R-:W-:Y:S01]  /*9ba0*/  STL [R1+0x74], R22 ;  /* 0x0000741601007387 */ /* 0x000fe20000100800 */
[----:B------:R-:W-:Y:S02]  /*9bb0*/  @!P4 PRMT R0, R34, 0x7632, R0 ;  /* 0x000076322200c816 */ /* 0x000fe40000000000 */
[----:B-1----:R-:W-:Y:S01]  /*9bc0*/  PRMT R3, RZ, 0x7610, R3 ;  /* 0x00007610ff037816 */ /* 0x002fe20000000003 */
[----:B------:R-:W-:Y:S01]  /*9bd0*/  STL [R1+0x70], R18 ;  /* 0x0000701201007387 */ /* 0x000fe20000100800 */
[----:B------:R-:W-:-:S03]  /*9be0*/  PRMT R2, RZ, 0x7610, R2 ;  /* 0x00007610ff027816 */ /* 0x000fc60000000002 */
[----:B------:R1:W-:Y:S01]  /*9bf0*/  STL.S16 [R1+0x5e0], R0 ;  /* 0x0005e00001007387 */ /* 0x0003e20000100600 */
[C---:B------:R-:W-:Y:S02]  /*9c00*/  @!P2 PRMT R3, R38.reuse, 0x7610, R3 ;  /* 0x000076102603a816 */ /* 0x040fe40000000003 */
[----:B------:R-:W-:Y:S01]  /*9c10*/  @!P2 PRMT R2, R38, 0x7632, R2 ;  /* 0x000076322602a816 */ /* 0x000fe20000000002 */
[----:B------:R-:W-:Y:S04]  /*9c20*/  STL [R1+0x174], R24 ;  /* 0x0001741801007387 */ /* 0x000fe80000100800 */
[----:B------:R-:W-:Y:S04]  /*9c30*/  STL [R1+0x178], R26 ;  /* 0x0001781a01007387 */ /* 0x000fe80000100800 */
[----:B-1----:R-:W4:Y:S04]  /*9c40*/  LDL.LU R0, [R1+0x8f8] ;  /* 0x0008f80001007983 */ /* 0x002f280000300800 */
[----:B------:R-:W-:Y:S04]  /*9c50*/  STL.S16 [R1+0x48c], R3 ;  /* 0x00048c0301007387 */ /* 0x000fe80000100600 */
[----:B------:R1:W-:Y:S04]  /*9c60*/  STL.S16 [R1+0x5c0], R2 ;  /* 0x0005c00201007387 */ /* 0x0003e80000100600 */
[----:B------:R-:W-:Y:S04]  /*9c70*/  STL.64 [R1+0x880], R40 ;  /* 0x0008802801007387 */ /* 0x000fe80000100a00 */
[----:B------:R-:W2:Y:S04]  /*9c80*/  LDL.LU.64 R10, [R1+0x450] ;  /* 0x00045000010a7983 */ /* 0x000ea80000300a00 */
[----:B-1----:R-:W3:Y:S01]  /*9c90*/  LDL.LU.64 R2, [R1+0x460] ;  /* 0x0004600001027983 */ /* 0x002ee20000300a00 */
[----:B0-----:R-:W-:-:S04]  /*9ca0*/  PRMT R6, RZ, 0x7610, R6 ;  /* 0x00007610ff067816 */ /* 0x001fc80000000006 */
[----:B------:R-:W-:-:S05]  /*9cb0*/  @!P4 PRMT R6, R34, 0x7610, R6 ;  /* 0x000076102206c816 */ /* 0x000fca0000000006 */
[----:B------:R0:W-:Y:S04]  /*9cc0*/  STL.S16 [R1+0x5d4], R6 ;  /* 0x0005d40601007387 */ /* 0x0001e80000100600 */
[----:B0-----:R-:W2:Y:S01]  /*9cd0*/  LDL.LU.64 R6, [R1+0x428] ;  /* 0x0004280001067983 */ /* 0x001ea20000300a00 */
[----:B------:R-:W-:Y:S02]  /*9ce0*/  PRMT R20, RZ, 0x7610, R20 ;  /* 0x00007610ff147816 */ /* 0x000fe40000000014 */
[----:B------:R-:W-:Y:S02]  /*9cf0*/  PRMT R5, RZ, 0x7610, R5 ;  /* 0x00007610ff057816 */ /* 0x000fe40000000005 */
[----:B------:R-:W-:Y:S02]  /*9d00*/  @!P3 PRMT R20, R37, 0x7632, R20 ;  /* 0x000076322514b816 */ /* 0x000fe40000000014 */
[----:B------:R-:W-:-:S02]  /*9d10*/  PRMT R4, RZ, 0x7610, R4 ;  /* 0x00007610ff047816 */ /* 0x000fc40000000004 */
[----:B------:R-:W-:Y:S01]  /*9d20*/  PRMT R22, RZ, 0x7610, R22 ;  /* 0x00007610ff167816 */ /* 0x000fe20000000016 */
[----:B------:R0:W-:Y:S01]  /*9d30*/  STL.S16 [R1+0x5d8], R20 ;  /* 0x0005d81401007387 */ /* 0x0001e20000100600 */
[----:B------:R-:W-:Y:S02]  /*9d40*/  @!P2 PRMT R5, R39, 0x7632, R5 ;  /* 0x000076322705a816 */ /* 0x000fe40000000005 */
[C---:B------:R-:W-:Y:S02]  /*9d50*/  @!P3 PRMT R4, R36.reuse, 0x7610, R4 ;  /* 0x000076102404b816 */ /* 0x040fe40000000004 */
[----:B------:R-:W-:Y:S02]  /*9d60*/  @!P3 PRMT R28, R36, 0x7632, R28 ;  /* 0x00007632241cb816 */ /* 0x000fe4000000001c */
[----:B------:R-:W-:Y:S02]  /*9d70*/  LOP3.LUT P3, RZ, R45, 0x2000, RZ, 0xc0, !PT ;  /* 0x000020002dff7812 */ /* 0x000fe4000786c0ff */
[----:B0-----:R-:W-:-:S02]  /*9d80*/  MOV R20, RZ ;  /* 0x000000ff00147202 */ /* 0x001fc40000000f00 */
[----:B------:R-:W-:Y:S01]  /*9d90*/  @!P5 PRMT R22, R33, 0x7632, R22 ;  /* 0x000076322116d816 */ /* 0x000fe20000000016 */
[----:B------:R-:W-:Y:S04]  /*9da0*/  STL.S16 [R1+0x5c8], R5 ;  /* 0x0005c80501007387 */ /* 0x000fe80000100600 */
[----:B------:R0:W-:Y:S04]  /*9db0*/  STL.S16 [R1+0x5c4], R4 ;  /* 0x0005c40401007387 */ /* 0x0001e80000100600 */
[----:B------:R1:W-:Y:S04]  /*9dc0*/  STL.S16 [R1+0x5f8], R22 ;  /* 0x0005f81601007387 */ /* 0x0003e80000100600 */
[----:B0-----:R-:W2:Y:S01]  /*9dd0*/  LDL.LU.64 R4, [R1+0x440] ;  /* 0x0004400001047983 */ /* 0x001ea20000300a00 */
[----:B----4-:R-:W-:-:S04]  /*9de0*/  PRMT R0, RZ, 0x7610, R0 ;  /* 0x00007610ff007816 */ /* 0x010fc80000000000 */
[----:B------:R-:W-:Y:S02]  /*9df0*/  @!P5 PRMT R0, R32, 0x7632, R0 ;  /* 0x000076322000d816 */ /* 0x000fe40000000000 */
[----:B-1----:R-:W-:-:S03]  /*9e00*/  MOV R22, RZ ;  /* 0x000000ff00167202 */ /* 0x002fc60000000f00 */
[----:B------:R0:W-:Y:S04]  /*9e10*/  STL.S16 [R1+0x5f0], R0 ;  /* 0x0005f00001007387 */ /* 0x0001e80000100600 */
[----:B0-----:R-:W4:Y:S04]  /*9e20*/  LDL.LU R0, [R1+0x8e8] ;  /* 0x0008e80001007983 */ /* 0x001f280000300800 */
[----:B---3--:R-:W3:Y:S04]  /*9e30*/  @!P1 LDG.E R20, desc[UR10][R2.64] ;  /* 0x0000000a02149981 */ /* 0x008ee8000c1e1900 */
[----:B------:R-:W3:Y:S04]  /*9e40*/  LDL.LU.64 R2, [R1+0x448] ;  /* 0x0004480001027983 */ /* 0x000ee80000300a00 */
[----:B--2---:R0:W2:Y:S04]  /*9e50*/  @!P3 LDG.E R22, desc[UR10][R6.64] ;  /* 0x0000000a0616b981 */ /* 0x0040a8000c1e1900 */
[----:B------:R-:W0:Y:S01]  /*9e60*/  LDL.LU R6, [R1+0x8d8] ;  /* 0x0008d80001067983 */ /* 0x000e220000300800 */
[----:B------:R-:W-:-:S02]  /*9e70*/  PRMT R18, RZ, 0x7610, R18 ;  /* 0x00007610ff127816 */ /* 0x000fc40000000012 */
[----:B------:R-:W-:Y:S02]  /*9e80*/  LOP3.LUT P2, RZ, R45, 0x4000, RZ, 0xc0, !PT ;  /* 0x000040002dff7812 */ /* 0x000fe4000784c0ff */
[----:B------:R-:W-:Y:S01]  /*9e90*/  @!P4 PRMT R18, R35, 0x7632, R18 ;  /* 0x000076322312c816 */ /* 0x000fe20000000012 */
[----:B------:R-:W-:-:S04]  /*9ea0*/  HFMA2 R24, -RZ, RZ, 0, 0 ;  /* 0x00000000ff187431 */ /* 0x000fc800000001ff */
[----:B------:R1:W-:Y:S02]  /*9eb0*/  STL.S16 [R1+0x5e8], R18 ;  /* 0x0005e81201007387 */ /* 0x0003e40000100600 */
[----:B-1----:R-:W-:-:S06]  /*9ec0*/  MOV R18, RZ ;  /* 0x000000ff00127202 */ /* 0x002fcc0000000f00 */
[----:B------:R-:W2:Y:S04]  /*9ed0*/  @!P2 LDG.E R18, desc[UR10][R4.64] ;  /* 0x0000000a0412a981 */ /* 0x000ea8000c1e1900 */
[----:B------:R-:W2:Y:S01]  /*9ee0*/  LDL.LU.64 R4, [R1+0x430] ;  /* 0x0004300001047983 */ /* 0x000ea20000300a00 */
[----:B----4-:R-:W-:-:S04]  /*9ef0*/  PRMT R0, RZ, 0x7610, R0 ;  /* 0x00007610ff007816 */ /* 0x010fc80000000000 */
[----:B------:R-:W-:Y:S01]  /*9f00*/  @!P0 PRMT R0, R29, 0x7610, R0 ;  /* 0x000076101d008816 */ /* 0x000fe20000000000 */
[----:B---3--:R1:W3:Y:S04]  /*9f10*/  @!P2 LDG.E R24, desc[UR10][R2.64] ;  /* 0x0000000a0218a981 */ /* 0x0082e8000c1e1900 */
[----:B------:R-:W4:Y:S04]  /*9f20*/  LDL.LU.64 R2, [R1+0x8e0] ;  /* 0x0008e00001027983 */ /* 0x000f280000300a00 */
[----:B------:R1:W-:Y:S04]  /*9f30*/  STL.S16 [R1+0x60c], R0 ;  /* 0x00060c0001007387 */ /* 0x0003e80000100600 */
[----:B-1----:R-:W3:Y:S01]  /*9f40*/  LDL.LU R0, [R1+0x8c8] ;  /* 0x0008c80001007983 */ /* 0x002ee20000300800 */
[----:B0-----:R-:W-:-:S04]  /*9f50*/  PRMT R6, RZ, 0x7610, R6 ;  /* 0x00007610ff067816 */ /* 0x001fc80000000006 */
[----:B------:R-:W-:-:S05]  /*9f60*/  @!P6 PRMT R6, R30, 0x7610, R6 ;  /* 0x000076101e06e816 */ /* 0x000fca0000000006 */
[----:B------:R0:W-:Y:S04]  /*9f70*/  STL.S16 [R1+0x5f4], R6 ;  /* 0x0005f40601007387 */ /* 0x0001e80000100600 */
[----:B0-----:R-:W3:Y:S01]  /*9f80*/  LDL.LU.64 R6, [R1+0x418] ;  /* 0x0004180001067983 */ /* 0x001ee20000300a00 */
[----:B------:R-:W-:Y:S01]  /*9f90*/  HFMA2 R26, -RZ, RZ, 0, 0 ;  /* 0x00000000ff1a7431 */ /* 0x000fe200000001ff */
[----:B------:R-:W-:Y:S02]  /*9fa0*/  LOP3.LUT R44, R44, 0xfffffff7, RZ, 0xc0, !PT ;  /* 0xfffffff72c2c7812 */ /* 0x000fe400078ec0ff */
[----:B------:R-:W-:Y:S02]  /*9fb0*/  PRMT R41, RZ, 0x7610, R41 ;  /* 0x00007610ff297816 */ /* 0x000fe40000000029 */
[----:B------:R-:W-:-:S02]  /*9fc0*/  PRMT R40, RZ, 0x7610, R40 ;  /* 0x00007610ff287816 */ /* 0x000fc40000000028 */
[----:B------:R-:W-:Y:S02]  /*9fd0*/  @P3 LOP3.LUT R44, R44, 0x8, RZ, 0xfc, !PT ;  /* 0x000000082c2c3812 */ /* 0x000fe400078efcff */
[----:B------:R-:W-:Y:S02]  /*9fe0*/  @!P4 PRMT R41, R35, 0x7610, R41 ;  /* 0x000076102329c816 */ /* 0x000fe40000000029 */
[----:B------:R-:W-:Y:S01]  /*9ff0*/  @!P5 PRMT R40, R32, 0x7610, R40 ;  /* 0x000076102028d816 */ /* 0x000fe20000000028 */
[----:B--2---:R-:W2:Y:S01]  /*a000*/  @!P3 LDG.E R26, desc[UR10][R4.64] ;  /* 0x0000000a041ab981 */ /* 0x004ea2000c1e1900 */
[C---:B------:R-:W-:Y:S02]  /*a010*/  LOP3.LUT P3, RZ, R45.reuse, 0x20000, RZ, 0xc0, !PT ;  /* 0x000200002dff7812 */ /* 0x040fe4000786c0ff */
[----:B------:R-:W-:Y:S01]  /*a020*/  LOP3.LUT P4, RZ, R45, 0x1000, RZ, 0xc0, !PT ;  /* 0x000010002dff7812 */ /* 0x000fe2000788c0ff */
[----:B------:R-:W-:Y:S04]  /*a030*/  STL.S16 [R1+0x5dc], R41 ;  /* 0x0005dc2901007387 */ /* 0x000fe80000100600 */
[----:B------:R0:W-:Y:S04]  /*a040*/  STL.S16 [R1+0x5e4], R40 ;  /* 0x0005e42801007387 */ /* 0x0001e80000100600 */
[----:B----4-:R1:W-:Y:S04]  /*a050*/  STL [R1+0x7c], R3 ;  /* 0x00007c0301007387 */ /* 0x0103e80000100800 */
[----:B0-----:R-:W4:Y:S01]  /*a060*/  LDL.LU.64 R40, [R1+0x410] ;  /* 0x0004100001287983 */ /* 0x001f220000300a00 */
[----:B---3--:R-:W-:-:S03]  /*a070*/  PRMT R0, RZ, 0x7610, R0 ;  /* 0x00007610ff007816 */ /* 0x008fc60000000000 */
[----:B------:R-:W-:Y:S01]  /*a080*/  STL [R1+0x78], R2 ;  /* 0x0000780201007387 */ /* 0x000fe20000100800 */
[----:B-1----:R-:W-:-:S03]  /*a090*/  PRMT R3, RZ, 0x7610, R3 ;  /* 0x00007610ff037816 */ /* 0x002fc60000000003 */
[----:B------:R-:W-:Y:S01]  /*a0a0*/  STL [R1+0x170], R27 ;  /* 0x0001701b01007387 */ /* 0x000fe20000100800 */
[----:B------:R-:W-:Y:S02]  /*a0b0*/  @!P0 PRMT R3, R29, 0x7632, R3 ;  /* 0x000076321d038816 */ /* 0x000fe40000000003 */
[----:B------:R-:W-:Y:S01]  /*a0c0*/  @!P3 PRMT R0, R19, 0x7632, R0 ;  /* 0x000076321300b816 */ /* 0x000fe20000000000 */
[----:B------:R-:W3:Y:S04]  /*a0d0*/  LDL.LU.64 R4, [R1+0x8d0] ;  /* 0x0008d00001047983 */ /* 0x000ee80000300a00 */
[----:B------:R0:W-:Y:S02]  /*a0e0*/  STL.S16 [R1+0x618], R3 ;  /* 0x0006180301007387 */ /* 0x0001e40000100600 */
[----:B0-----:R-:W-:-:S02]  /*a0f0*/  HFMA2 R3, -RZ, RZ, 0, 0 ;  /* 0x00000000ff037431 */ /* 0x001fc400000001ff */
[----:B------:R0:W-:Y:S04]  /*a100*/  STL.S16 [R1+0x620], R0 ;  /* 0x0006200001007387 */ /* 0x0001e80000100600 */
[----:B0-----:R-:W2:Y:S04]  /*a110*/  LDL.LU R0, [R1+0x8c0] ;  /* 0x0008c00001007983 */ /* 0x001ea80000300800 */
[----:B------:R0:W3:Y:S04]  /*a120*/  @!P4 LDG.E R3, desc[UR10][R6.64] ;  /* 0x0000000a0603c981 */ /* 0x0000e8000c1e1900 */
[----:B------:R-:W0:Y:S01]  /*a130*/  LDL.LU R6, [R1+0x8c4] ;  /* 0x0008c40001067983 */ /* 0x000e220000300800 */
[----:B------:R-:W-:-:S04]  /*a140*/  PRMT R2, RZ, 0x7610, R2 ;  /* 0x00007610ff027816 */ /* 0x000fc80000000002 */
[----:B------:R-:W-:Y:S01]  /*a150*/  @!P6 PRMT R2, R31, 0x7632, R2 ;  /* 0x000076321f02e816 */ /* 0x000fe20000000002 */
[----:B------:R-:W-:Y:S01]  /*a160*/  HFMA2 R27, -RZ, RZ, 0, 0 ;  /* 0x00000000ff1b7431 */ /* 0x000fe200000001ff */
[----:B------:R-:W-:-:S03]  /*a170*/  LOP3.LUT R44, R44, 0xfffffffb, RZ, 0xc0, !PT ;  /* 0xfffffffb2c2c7812 */ /* 0x000fc600078ec0ff */
[----:B------:R1:W-:Y:S01]  /*a180*/  STL.S16 [R1+0x608], R2 ;  /* 0x0006080201007387 */ /* 0x0003e20000100600 */
[----:B------:R-:W-:-:S03]  /*a190*/  @P4 LOP3.LUT R44, R44, 0x4, RZ, 0xfc, !PT ;  /* 0x000000042c2c4812 */ /* 0x000fc600078efcff */
[----:B------:R0:W3:Y:S01]  /*a1a0*/  @!P1 LDG.E R27, desc[UR10][R10.64] ;  /* 0x0000000a0a1b9981 */ /* 0x0000e2000c1e1900 */
[----:B-1----:R-:W-:-:S03]  /*a1b0*/  MOV R2, RZ ;  /* 0x000000ff00027202 */ /* 0x002fc60000000f00 */
[----:B------:R-:W3:Y:S04]  /*a1c0*/  LDL.LU.64 R10, [R1+0x8f0] ;  /* 0x0008f000010a7983 */ /* 0x000ee80000300a00 */
[----:B----4-:R-:W4:Y:S01]  /*a1d0*/  @!P4 LDG.E R2, desc[UR10][R40.64] ;  /* 0x0000000a2802c981 */ /* 0x010f22000c1e1900 */
[----:B------:R-:W-:-:S03]  /*a1e0*/  LOP3.LUT P4, RZ, R45, 0x10000, RZ, 0xc0, !PT ;  /* 0x000100002dff7812 */ /* 0x000fc6000788c0ff */
[----:B------:R-:W-:Y:S04]  /*a1f0*/  STL.64 [R1+0x8b8], R14 ;  /* 0x0008b80e01007387 */ /* 0x000fe80000100a00 */
[----:B------:R-:W-:Y:S04]  /*a200*/  STL.64 [R1+0x878], R38 ;  /* 0x0008782601007387 */ /* 0x000fe80000100a00 */
[----:B------:R-:W4:Y:S01]  /*a210*/  LDL.LU.64 R40, [R1+0x3e8] ;  /* 0x0003e80001287983 */ /* 0x000f220000300a00 */
[----:B--2---:R-:W-:-:S04]  /*a220*/  PRMT R0, RZ, 0x7610, R0 ;  /* 0x00007610ff007816 */ /* 0x004fc80000000000 */
[----:B------:R-:W-:-:S05]  /*a230*/  @!P4 PRMT R0, R25, 0x7610, R0 ;  /* 0x000076101900c816 */ /* 0x000fca0000000000 */
[----:B------:R1:W-:Y:S04]  /*a240*/  STL.S16 [R1+0x628], R0 ;  /* 0x0006280001007387 */ /* 0x0003e80000100600 */
[----:B-1----:R-:W2:Y:S01]  /*a250*/  LDL.LU R0, [R1+0x8b0] ;  /* 0x0008b00001007983 */ /* 0x002ea20000300800 */
[----:B0-----:R-:W-:-:S04]  /*a260*/  PRMT R6, RZ, 0x7610, R6 ;  /* 0x00007610ff067816 */ /* 0x001fc80000000006 */
[----:B------:R-:W-:-:S05]  /*a270*/  @!P3 PRMT R6, R19, 0x7610, R6 ;  /* 0x000076101306b816 */ /* 0x000fca0000000006 */
[----:B------:R0:W-:Y:S04]  /*a280*/  STL.S16 [R1+0x614], R6 ;  /* 0x0006140601007387 */ /* 0x0001e80000100600 */
[----:B0-----:R-:W4:Y:S01]  /*a290*/  LDL.LU.64 R6, [R1+0x3f0] ;  /* 0x0003f00001067983 */ /* 0x001f220000300a00 */
[----:B------:R-:W-:Y:S02]  /*a2a0*/  PRMT R15, RZ, 0x7610, R15 ;  /* 0x00007610ff0f7816 */ /* 0x000fe4000000000f */
[----:B------:R-:W-:Y:S02]  /*a2b0*/  PRMT R14, RZ, 0x7610, R14 ;  /* 0x00007610ff0e7816 */ /* 0x000fe4000000000e */
[----:B------:R-:W-:Y:S02]  /*a2c0*/  @!P6 PRMT R15, R31, 0x7610, R15 ;  /* 0x000076101f0fe816 */ /* 0x000fe4000000000f */
[----:B------:R-:W-:Y:S01]  /*a2d0*/  @!P0 PRMT R14, R16, 0x7610, R14 ;  /* 0x00007610100e8816 */ /* 0x000fe2000000000e */
[----:B---3--:R0:W-:Y:S01]  /*a2e0*/  STL [R1+0x84], R11 ;  /* 0x0000840b01007387 */ /* 0x0081e20000100800 */
[----:B------:R-:W-:-:S03]  /*a2f0*/  PRMT R38, RZ, 0x7610, R38 ;  /* 0x00007610ff267816 */ /* 0x000fc60000000026 */
[----:B------:R-:W-:Y:S04]  /*a300*/  STL.S16 [R1+0x5fc], R15 ;  /* 0x0005fc0f01007387 */ /* 0x000fe80000100600 */
[----:B------:R1:W-:Y:S01]  /*a310*/  STL.S16 [R1+0x604], R14 ;  /* 0x0006040e01007387 */ /* 0x0003e20000100600 */
[----:B0-----:R-:W-:Y:S02]  /*a320*/  PRMT R11, RZ, 0x7610, R11 ;  /* 0x00007610ff0b7816 */ /* 0x001fe4000000000b */
[----:B------:R-:W-:Y:S02]  /*a330*/  @!P6 PRMT R38, R30, 0x7632, R38 ;  /* 0x000076321e26e816 */ /* 0x000fe40000000026 */
[----:B------:R-:W-:Y:S01]  /*a340*/  LOP3.LUT P6, RZ, R45, 0x400, RZ, 0xc0, !PT ;  /* 0x000004002dff7812 */ /* 0x000fe200078cc0ff */
[----:B-1----:R-:W3:Y:S01]  /*a350*/  LDL.LU.64 R14, [R1+0x408] ;  /* 0x00040800010e7983 */ /* 0x002ee20000300a00 */
[----:B------:R-:W-:-:S05]  /*a360*/  @!P4 PRMT R11, R25, 0x7632, R11 ;  /* 0x00007632190bc816 */ /* 0x000fca000000000b */
[----:B------:R0:W-:Y:S01]  /*a370*/  STL.S16 [R1+0x630], R11 ;  /* 0x0006300b01007387 */ /* 0x0001e20000100600 */
[----:B------:R-:W-:Y:S01]  /*a380*/  PRMT R39, RZ, 0x7610, R39 ;  /* 0x00007610ff277816 */ /* 0x000fe20000000027 */
[----:B0-----:R-:W-:-:S03]  /*a390*/  HFMA2 R11, -RZ, RZ, 0, 0 ;  /* 0x00000000ff0b7431 */ /* 0x001fc600000001ff */
[----:B------:R-:W-:Y:S01]  /*a3a0*/  @!P5 PRMT R39, R33, 0x7610, R39 ;  /* 0x000076102127d816 */ /* 0x000fe20000000027 */
[----:B------:R-:W-:Y:S04]  /*a3b0*/  STL.S16 [R1+0x600], R38 ;  /* 0x0006002601007387 */ /* 0x000fe80000100600 */
[----:B------:R0:W-:Y:S04]  /*a3c0*/  STL.S16 [R1+0x5ec], R39 ;  /* 0x0005ec2701007387 */ /* 0x0001e80000100600 */
[----:B0-----:R-:W3:Y:S01]  /*a3d0*/  LDL.LU.64 R38, [R1+0x3f8] ;  /* 0x0003f80001267983 */ /* 0x001ee20000300a00 */
[----:B--2---:R-:W-:-:S04]  /*a3e0*/  PRMT R0, RZ, 0x7610, R0 ;  /* 0x00007610ff007816 */ /* 0x004fc80000000000 */
[----:B------:R-:W-:-:S05]  /*a3f0*/  @!P1 PRMT R0, R20, 0x7632, R0 ;  /* 0x0000763214009816 */ /* 0x000fca0000000000 */
[----:B------:R0:W-:Y:S04]  /*a400*/  STL.S16 [R1+0x634], R0 ;  /* 0x0006340001007387 */ /* 0x0001e80000100600 */
[----:B0-----:R-:W2:Y:S04]  /*a410*/  LDL.LU R0, [R1+0x8a8] ;  /* 0x0008a80001007983 */ /* 0x001ea80000300800 */
[----:B----4-:R0:W4:Y:S04]  /*a420*/  @!P6 LDG.E R11, desc[UR10][R6.64] ;  /* 0x0000000a060be981 */ /* 0x010128000c1e1900 */
[----:B------:R-:W0:Y:S04]  /*a430*/  LDL.LU R6, [R1+0x8ac] ;  /* 0x0008ac0001067983 */ /* 0x000e280000300800 */
[----:B------:R1:W-:Y:S01]  /*a440*/  STL [R1+0x80], R5 ;  /* 0x0000800501007387 */ /* 0x0003e20000100800 */
[----:B------:R-:W-:-:S02]  /*a450*/  LOP3.LUT P5, RZ, R45, 0x800, RZ, 0xc0, !PT ;  /* 0x000008002dff7812 */ /* 0x000fc400078ac0ff */
[----:B-1----:R-:W-:-:S04]  /*a460*/  PRMT R5, RZ, 0x7610, R5 ;  /* 0x00007610ff057816 */ /* 0x002fc80000000005 */
[----:B------:R-:W-:-:S05]  /*a470*/  @!P3 PRMT R5, R21, 0x7632, R5 ;  /* 0x000076321505b816 */ /* 0x000fca0000000005 */
[----:B------:R1:W-:Y:S04]  /*a480*/  STL.S16 [R1+0x624], R5 ;  /* 0x0006240501007387 */ /* 0x0003e80000100600 */
[----:B------:R1:W-:Y:S02]  /*a490*/  STL.S16 [R1+0x5d0], R28 ;  /* 0x0005d01c01007387 */ /* 0x0003e40000100600 */
[----:B-1----:R-:W-:Y:S02]  /*a4a0*/  HFMA2 R5, -RZ, RZ, 0, 0 ;  /* 0x00000000ff057431 */ /* 0x002fe400000001ff */
[----:B------:R-:W4:Y:S04]  /*a4b0*/  LDL.LU R28, [R1+0x904] ;  /* 0x00090400011c7983 */ /* 0x000f280000300800 */
[----:B---3--:R1:W3:Y:S04]  /*a4c0*/  @!P5 LDG.E R5, desc[UR10][R14.64] ;  /* 0x0000000a0e05d981 */ /* 0x0082e8000c1e1900 */
[----:B------:R1:W-:Y:S04]  /*a4d0*/  STL.64 [R1+0x8a0], R12 ;  /* 0x0008a00c01007387 */ /* 0x0003e80000100a00 */
[----:B------:R-:W3:Y:S01]  /*a4e0*/  LDL.LU.64 R14, [R1+0x8b8] ;  /* 0x0008b800010e7983 */ /* 0x000ee20000300a00 */
[----:B-1----:R-:W-:-:S02]  /*a4f0*/  PRMT R13, RZ, 0x7610, R13 ;  /* 0x00007610ff0d7816 */ /* 0x002fc4000000000d */
[----:B------:R-:W-:Y:S02]  /*a500*/  PRMT R12, RZ, 0x7610, R12 ;  /* 0x00007610ff0c7816 */ /* 0x000fe4000000000c */
[----:B------:R-:W-:Y:S02]  /*a510*/  @!P3 PRMT R13, R21, 0x7610, R13 ;  /* 0x00007610150db816 */ /* 0x000fe4000000000d */
[----:B------:R-:W-:Y:S01]  /*a520*/  @!P4 PRMT R12, R23, 0x7610, R12 ;  /* 0x00007610170cc816 */ /* 0x000fe2000000000c */
[----:B------:R1:W-:Y:S04]  /*a530*/  STL [R1+0x17c], R4 ;  /* 0x00017c0401007387 */ /* 0x0003e80000100800 */
[----:B------:R-:W-:Y:S04]  /*a540*/  STL.S16 [R1+0x61c], R13 ;  /* 0x00061c0d01007387 */ /* 0x000fe80000100600 */
[----:B------:R1:W-:Y:S02]  /*a550*/  STL.S16 [R1+0x3e8], R12 ;  /* 0x0003e80c01007387 */ /* 0x0003e40000100600 */
[----:B-1----:R-:W-:-:S02]  /*a560*/  MOV R4, RZ ;  /* 0x000000ff00047202 */ /* 0x002fc40000000f00 */
[----:B------:R1:W-:Y:S04]  /*a570*/  STL [R1+0x180], R10 ;  /* 0x0001800a01007387 */ /* 0x0003e80000100800 */
[----:B------:R-:W3:Y:S04]  /*a580*/  @!P5 LDG.E R4, desc[UR10][R38.64] ;  /* 0x0000000a2604d981 */ /* 0x000ee8000c1e1900 */
[----:B------:R-:W3:Y:S01]  /*a590*/  LDL.LU.64 R12, [R1+0x3e0] ;  /* 0x0003e000010c7983 */ /* 0x000ee20000300a00 */
[----:B-1----:R-:W-:-:S03]  /*a5a0*/  MOV R10, RZ ;  /* 0x000000ff000a7202 */ /* 0x002fc60000000f00 */
[----:B------:R-:W3:Y:S04]  /*a5b0*/  LDL.LU.64 R38, [R1+0x3d0] ;  /* 0x0003d00001267983 */ /* 0x000ee80000300a00 */
[----:B------:R-:W3:Y:S04]  /*a5c0*/  @!P6 LDG.E R10, desc[UR10][R40.64] ;  /* 0x0000000a280ae981 */ /* 0x000ee8000c1e1900 */
[----:B------:R-:W3:Y:S01]  /*a5d0*/  LDL.LU.64 R40, [R1+0x3c0] ;  /* 0x0003c00001287983 */ /* 0x000ee20000300a00 */
[----:B--2---:R-:W-:-:S04]  /*a5e0*/  PRMT R0, RZ, 0x7610, R0 ;  /* 0x00007610ff007816 */ /* 0x004fc80000000000 */
[----:B------:R-:W-:-:S05]  /*a5f0*/  @!P2 PRMT R0, R24, 0x7610, R0 ;  /* 0x000076101800a816 */ /* 0x000fca0000000000 */
[----:B------:R1:W-:Y:S04]  /*a600*/  STL.S16 [R1+0x3c4], R0 ;  /* 0x0003c40001007387 */ /* 0x0003e80000100600 */
[----:B-1----:R-:W2:Y:S01]  /*a610*/  LDL.LU R0, [R1+0x898] ;  /* 0x0008980001007983 */ /* 0x002ea20000300800 */
[----:B0-----:R-:W-:-:S04]  /*a620*/  PRMT R6, RZ, 0x7610, R6 ;  /* 0x00007610ff067816 */ /* 0x001fc80000000006 */
[----:B------:R-:W-:-:S05]  /*a630*/  @!P1 PRMT R6, R20, 0x7610, R6 ;  /* 0x0000761014069816 */ /* 0x000fca0000000006 */
[----:B------:R0:W-:Y:S04]  /*a640*/  STL.S16 [R1+0x3d0], R6 ;  /* 0x0003d00601007387 */ /* 0x0001e80000100600 */
[----:B0-----:R-:W2:Y:S01]  /*a650*/  LDL.LU.64 R6, [R1+0x3c8] ;  /* 0x0003c80001067983 */ /* 0x001ea20000300a00 */
[----:B------:R-:W-:Y:S02]  /*a660*/  LOP3.LUT P3, RZ, R45, 0x100, RZ, 0xc0, !PT ;  /* 0x000001002dff7812 */ /* 0x000fe4000786c0ff */
[----:B----4-:R-:W-:-:S04]  /*a670*/  PRMT R28, RZ, 0x7610, R28 ;  /* 0x00007610ff1c7816 */ /* 0x010fc8000000001c */
[----:B------:R-:W-:Y:S02]  /*a680*/  @!P0 PRMT R28, R16, 0x7632, R28 ;  /* 0x00007632101c8816 */ /* 0x000fe4000000001c */
[----:B------:R-:W-:Y:S01]  /*a690*/  LOP3.LUT P0, RZ, R45, 0x200, RZ, 0xc0, !PT ;  /* 0x000002002dff7812 */ /* 0x000fe2000780c0ff */
[----:B---3--:R0:W-:Y:S02]  /*a6a0*/  STL [R1+0x88], R14 ;  /* 0x0000880e01007387 */ /* 0x0081e40000100800 */
[----:B0-----:R-:W-:-:S04]  /*a6b0*/  PRMT R14, RZ, 0x7610, R14 ;  /* 0x00007610ff0e7816 */ /* 0x001fc8000000000e */
[----:B------:R-:W-:Y:S01]  /*a6c0*/  @!P1 PRMT R14, R27, 0x7632, R14 ;  /* 0x000076321b0e9816 */ /* 0x000fe2000000000e */
[----:B------:R-:W-:Y:S04]  /*a6d0*/  STL [R1+0x188], R15 ;  /* 0x0001880f01007387 */ /* 0x000fe80000100800 */
[----:B------:R0:W-:Y:S04]  /*a6e0*/  STL.S16 [R1+0x638], R14 ;  /* 0x0006380e01007387 */ /* 0x0001e80000100600 */
[----:B------:R1:W-:Y:S01]  /*a6f0*/  STL.S16 [R1+0x610], R28 ;  /* 0x0006101c01007387 */ /* 0x0003e20000100600 */
[----:B0-----:R-:W-:-:S03]  /*a700*/  CS2R R14, SRZ ;  /* 0x00000000000e7805 */ /* 0x001fc6000001ff00 */
[----:B------:R0:W-:Y:S04]  /*a710*/  STL [R1+0x18c], R17 ;  /* 0x00018c1101007387 */ /* 0x0001e80000100800 */
[----:B-1----:R-:W3:Y:S04]  /*a720*/  LDL.LU R28, [R1+0x8cc] ;  /* 0x0008cc00011c7983 */ /* 0x002ee80000300800 */
[----:B------:R1:W4:Y:S01]  /*a730*/  @!P0 LDG.E R14, desc[UR10][R12.64] ;  /* 0x0000000a0c0e8981 */ /* 0x000322000c1e1900 */
[----:B0-----:R-:W-:-:S03]  /*a740*/  HFMA2 R17, -RZ, RZ, 0, 0 ;  /* 0x00000000ff117431 */ /* 0x001fc600000001ff */
[----:B------:R-:W-:Y:S04]  /*a750*/  STL.64 [R1+0x860], R36 ;  /* 0x0008602401007387 */ /* 0x000fe80000100a00 */
[----:B------:R-:W4:Y:S04]  /*a760*/  LDL.LU.64 R12, [R1+0x8a0] ;  /* 0x0008a000010c7983 */ /* 0x000f280000300a00 */
[----:B------:R0:W-:Y:S04]  /*a770*/  STL.64 [R1+0x888], R36 ;  /* 0x0008882401007387 */ /* 0x0001e80000100a00 */
[----:B------:R1:W-:Y:S04]  /*a780*/  STL [R1+0x184], R43 ;  /* 0x0001842b01007387 */ /* 0x0003e80000100800 */
[----:B------:R-:W4:Y:S01]  /*a790*/  @!P3 LDG.E R15, desc[UR10][R40.64] ;  /* 0x0000000a280fb981 */ /* 0x000f22000c1e1900 */
[----:B0-----:R-:W-:-:S02]  /*a7a0*/  PRMT R37, RZ, 0x7610, R37 ;  /* 0x00007610ff257816 */ /* 0x001fc40000000025 */
[----:B------:R-:W-:Y:S02]  /*a7b0*/  PRMT R36, RZ, 0x7610, R36 ;  /* 0x00007610ff247816 */ /* 0x000fe40000000024 */
[----:B-1----:R-:W-:Y:S02]  /*a7c0*/  MOV R43, RZ ;  /* 0x000000ff002b7202 */ /* 0x002fe40000000f00 */
[----:B------:R-:W-:Y:S01]  /*a7d0*/  @!P1 PRMT R37, R27, 0x7610, R37 ;  /* 0x000076101b259816 */ /* 0x000fe20000000025 */
[----:B------:R-:W4:Y:S01]  /*a7e0*/  LDL.LU.64 R40, [R1+0x398] ;  /* 0x0003980001287983 */ /* 0x000f220000300a00 */
[----:B------:R-:W-:-:S03]  /*a7f0*/  @!P2 PRMT R36, R18, 0x7610, R36 ;  /* 0x000076101224a816 */ /* 0x000fc60000000024 */
[----:B------:R-:W4:Y:S01]  /*a800*/  @!P0 LDG.E R43, desc[UR10][R38.64] ;  /* 0x0000000a262b8981 */ /* 0x000f22000c1e1900 */
[----:B--2---:R-:W-:-:S03]  /*a810*/  PRMT R0, RZ, 0x7610, R0 ;  /* 0x00007610ff007816 */ /* 0x004fc60000000000 */
[----:B------:R-:W-:Y:S04]  /*a820*/  STL.S16 [R1+0x3d4], R37 ;  /* 0x0003d42501007387 */ /* 0x000fe80000100600 */
[----:B------:R0:W-:Y:S04]  /*a830*/  STL.S16 [R1+0x3c0], R36 ;  /* 0x0003c02401007387 */ /* 0x0001e80000100600 */
[----:B------:R-:W2:Y:S04]  /*a840*/  LDL.LU.64 R38, [R1+0x3a8] ;  /* 0x0003a80001267983 */ /* 0x000ea80000300a00 */
[----:B0-----:R-:W2:Y:S04]  /*a850*/  LDL.LU.64 R36, [R1+0x3b0] ;  /* 0x0003b00001247983 */ /* 0x001ea80000300a00 */
[----:B------:R0:W2:Y:S01]  /*a860*/  @!P3 LDG.E R17, desc[UR10][R6.64] ;  /* 0x0000000a0611b981 */ /* 0x0000a2000c1e1900 */
[----:B------:R-:W-:-:S03]  /*a870*/  LOP3.LUT P3, RZ, R44, 0x8, RZ, 0xc0, !PT ;  /* 0x000000082cff7812 */ /* 0x000fc6000786c0ff */
[----:B------:R-:W0:Y:S10]  /*a880*/  LDL.LU R6, [R1+0x894] ;  /* 0x0008940001067983 */ /* 0x000e340000300800 */
[----:B------:R-:W-:-:S05]  /*a890*/  @!P3 PRMT R0, R22, 0x7632, R0 ;  /* 0x000076321600b816 */ /* 0x000fca0000000000 */
[----:B------:R1:W-:Y:S04]  /*a8a0*/  STL.S16 [R1+0x3c8], R0 ;  /* 0x0003c80001007387 */ /* 0x0003e80000100600 */
[----:B-1----:R-:W2:Y:S01]  /*a8b0*/  LDL.LU R0, [R1+0x890] ;  /* 0x0008900001007983 */ /* 0x002ea20000300800 */
[----:B------:R-:W-:-:S03]  /*a8c0*/  LOP3.LUT P1, RZ, R45, 0x40, RZ, 0xc0, !PT ;  /* 0x000000402dff7812 */ /* 0x000fc6000782c0ff */
[----:B------:R1:W-:Y:S02]  /*a8d0*/  STL [R1+0x190], R42 ;  /* 0x0001902a01007387 */ /* 0x0003e40000100800 */
[----:B-1----:R-:W-:Y:S02]  /*a8e0*/  MOV R42, RZ ;  /* 0x000000ff002a7202 */ /* 0x002fe40000000f00 */
[----:B---3--:R-:W-:-:S04]  /*a8f0*/  PRMT R28, RZ, 0x7610, R28 ;  /* 0x00007610ff1c7816 */ /* 0x008fc8000000001c */
[----:B------:R-:W-:Y:S02]  /*a900*/  @!P4 PRMT R28, R23, 0x7632, R28 ;  /* 0x00007632171cc816 */ /* 0x000fe4000000001c */
[----:B------:R-:W-:Y:S01]  /*a910*/  LOP3.LUT P4, RZ, R45, 0x80, RZ, 0xc0, !PT ;  /* 0x000000802dff7812 */ /* 0x000fe2000788c0ff */
[----:B----4-:R1:W-:Y:S04]  /*a920*/  STL [R1+0x8c], R12 ;  /* 0x00008c0c01007387 */ /* 0x0103e80000100800 */
[----:B------:R3:W-:Y:S01]  /*a930*/  STL [R1+0x90], R13 ;  /* 0x0000900d01007387 */ /* 0x0007e20000100800 */
[----:B-1----:R-:W-:Y:S02]  /*a940*/  PRMT R12, RZ, 0x7610, R12 ;  /* 0x00007610ff0c7816 */ /* 0x002fe4000000000c */
[----:B---3--:R-:W-:-:S02]  /*a950*/  PRMT R13, RZ, 0x7610, R13 ;  /* 0x00007610ff0d7816 */ /* 0x008fc4000000000d */
[----:B------:R-:W-:Y:S02]  /*a960*/  @!P2 PRMT R12, R24, 0x7632, R12 ;  /* 0x00007632180ca816 */ /* 0x000fe4000000000c */
[----:B------:R-:W-:-:S03]  /*a970*/  @!P3 PRMT R13, R26, 0x7632, R13 ;  /* 0x000076321a0db816 */ /* 0x000fc6000000000d */
[----:B------:R1:W-:Y:S04]  /*a980*/  STL.S16 [R1+0x648], R12 ;  /* 0x0006480c01007387 */ /* 0x0003e80000100600 */
[----:B------:R3:W-:Y:S04]  /*a990*/  STL.S16 [R1+0x3cc], R13 ;  /* 0x0003cc0d01007387 */ /* 0x0007e80000100600 */
[----:B------:R4:W4:Y:S01]  /*a9a0*/  @!P1 LDG.E R42, desc[UR10][R40.64] ;  /* 0x0000000a282a9981 */ /* 0x000922000c1e1900 */
[----:B-1----:R-:W-:Y:S01]  /*a9b0*/  MOV R12, RZ ;  /* 0x000000ff000c7202 */ /* 0x002fe20000000f00 */
[----:B---3--:R-:W-:-:S02]  /*a9c0*/  HFMA2 R13, -RZ, RZ, 0, 0 ;  /* 0x00000000ff0d7431 */ /* 0x008fc400000001ff */
[----:B------:R-:W3:Y:S04]  /*a9d0*/  LDL.LU.64 R40, [R1+0x880] ;  /* 0x0008800001287983 */ /* 0x000ee80000300a00 */
[----:B--2---:R-:W2:Y:S04]  /*a9e0*/  @!P4 LDG.E R12, desc[UR10][R38.64] ;  /* 0x0000000a260cc981 */ /* 0x004ea8000c1e1900 */
[----:B------:R1:W2:Y:S01]  /*a9f0*/  @!P4 LDG.E R13, desc[UR10][R36.64] ;  /* 0x0000000a240dc981 */ /* 0x0002a2000c1e1900 */
[----:B------:R-:W-:-:S03]  /*aa00*/  LOP3.LUT P4, RZ, R44, 0x4, RZ, 0xc0, !PT ;  /* 0x000000042cff7812 */ /* 0x000fc6000788c0ff */
[----:B------:R1:W-:Y:S04]  /*aa10*/  STL.64 [R1+0x868], R34 ;  /* 0x0008682201007387 */ /* 0x0003e80000100a00 */
[----:B------:R-:W2:Y:S04]  /*aa20*/  LDL.LU.64 R38, [R1+0x3a0] ;  /* 0x0003a00001267983 */ /* 0x000ea80000300a00 */
[----:B------:R1:W-:Y:S02]  /*aa30*/  STL.S16 [R1+0x62c], R28 ;  /* 0x00062c1c01007387 */ /* 0x0003e40000100600 */
[----:B-1----:R-:W-:-:S02]  /*aa40*/  PRMT R35, RZ, 0x7610, R35 ;  /* 0x00007610ff237816 */ /* 0x002fc40000000023 */
[----:B------:R-:W2:Y:S01]  /*aa50*/  LDL.LU.64 R36, [R1+0x888] ;  /* 0x0008880001247983 */ /* 0x000ea20000300a00 */
[----:B------:R-:W-:Y:S02]  /*aa60*/  PRMT R34, RZ, 0x7610, R34 ;  /* 0x00007610ff227816 */ /* 0x000fe40000000022 */
[----:B------:R-:W-:Y:S02]  /*aa70*/  @!P3 PRMT R35, R26, 0x7610, R35 ;  /* 0x000076101a23b816 */ /* 0x000fe40000000023 */
[----:B------:R-:W-:Y:S01]  /*aa80*/  @!P4 PRMT R34, R2, 0x7610, R34 ;  /* 0x000076100222c816 */ /* 0x000fe20000000022 */
[----:B------:R-:W2:Y:S04]  /*aa90*/  LDL.LU R28, [R1+0x8b4] ;  /* 0x0008b400011c7983 */ /* 0x000ea80000300800 */
[----:B------:R-:W-:Y:S04]  /*aaa0*/  STL.S16 [R1+0x3ac], R35 ;  /* 0x0003ac2301007387 */ /* 0x000fe80000100600 */
[----:B------:R1:W-:Y:S04]  /*aab0*/  STL.S16 [R1+0x398], R34 ;  /* 0x0003982201007387 */ /* 0x0003e80000100600 */
[----:B-1----:R-:W2:Y:S01]  /*aac0*/  LDL.LU.64 R34, [R1+0x388] ;  /* 0x0003880001227983 */ /* 0x002ea20000300a00 */
[----:B0-----:R-:W-:-:S02]  /*aad0*/  PRMT R6, RZ, 0x7610, R6 ;  /* 0x00007610ff067816 */ /* 0x001fc40000000006 */
[----:B------:R-:W-:-:S04]  /*aae0*/  PRMT R0, RZ, 0x7610, R0 ;  /* 0x00007610ff007816 */ /* 0x000fc80000000000 */
[----:B------:R-:W-:-:S05]  /*aaf0*/  @!P6 PRMT R0, R11, 0x7610, R0 ;  /* 0x000076100b00e816 */ /* 0x000fca0000000000 */
[----:B------:R0:W-:Y:S01]  /*ab00*/  STL.S16 [R1+0x388], R0 ;  /* 0x0003880001007387 */ /* 0x0001e20000100600 */
[----:B------:R-:W-:-:S03]  /*ab10*/  @!P3 PRMT R6, R22, 0x7610, R6 ;  /* 0x000076101606b816 */ /* 0x000fc60000000006 */
[----:B0-----:R-:W2:Y:S04]  /*ab20*/  LDL.LU R0, [R1+0x854] ;  /* 0x0008540001007983 */ /* 0x001ea80000300800 */
[----:B------:R0:W-:Y:S04]  /*ab30*/  STL.S16 [R1+0x3a8], R6 ;  /* 0x0003a80601007387 */ /* 0x0001e80000100600 */
[----:B0-----:R-:W2:Y:S04]  /*ab40*/  LDL.LU.64 R6, [R1+0x380] ;  /* 0x0003800001067983 */ /* 0x001ea80000300a00 */
[----:B---3--:R4:W-:Y:S02]  /*ab50*/  STL [R1+0x94], R40 ;  /* 0x0000942801007387 */ /* 0x0089e40000100800 */
[----:B----4-:R-:W-:-:S04]  /*ab60*/  PRMT R40, RZ, 0x7610, R40 ;  /* 0x00007610ff287816 */ /* 0x010fc80000000028 */
[----:B------:R-:W-:Y:S01]  /*ab70*/  @!P4 PRMT R40, R2, 0x7632, R40 ;  /* 0x000076320228c816 */ /* 0x000fe20000000028 */
[----:B------:R-:W-:Y:S04]  /*ab80*/  STL [R1+0x194], R41 ;  /* 0x0001942901007387 */ /* 0x000fe80000100800 */
[----:B------:R0:W-:Y:S02]  /*ab90*/  STL.S16 [R1+0x3b0], R40 ;  /* 0x0003b02801007387 */ /* 0x0001e40000100600 */
[----:B0-----:R-:W-:-:S06]  /*aba0*/  CS2R R40, SRZ ;  /* 0x0000000000287805 */ /* 0x001fcc000001ff00 */
[----:B--2---:R0:W2:Y:S01]  /*abb0*/  @!P1 LDG.E R41, desc[UR10][R38.64] ;  /* 0x0000000a26299981 */ /* 0x0040a2000c1e1900 */
[----:B------:R-:W-:Y:S02]  /*abc0*/  PRMT R28, RZ, 0x7610, R28 ;  /* 0x00007610ff1c7816 */ /* 0x000fe4000000001c */
[----:B------:R-:W-:Y:S01]  /*abd0*/  PRMT R37, RZ, 0x7610, R37 ;  /* 0x00007610ff257816 */ /* 0x000fe20000000025 */
[----:B------:R-:W3:Y:S01]  /*abe0*/  LDL.LU.64 R38, [R1+0x878] ;  /* 0x0008780001267983 */ /* 0x000ee20000300a00 */
[----:B------:R-:W-:Y:S02]  /*abf0*/  PRMT R36, RZ, 0x7610, R36 ;  /* 0x00007610ff247816 */ /* 0x000fe40000000024 */
[----:B------:R-:W-:Y:S02]  /*ac00*/  @!P2 PRMT R28, R18, 0x7632, R28 ;  /* 0x00007632121ca816 */ /* 0x000fe4000000001c */
[----:B------:R-:W-:Y:S02]  /*ac10*/  LOP3.LUT P2, RZ, R45, 0x20, RZ, 0xc0, !PT ;  /* 0x000000202dff7812 */ /* 0x000fe4000784c0ff */
[----:B------:R-:W-:-:S02]  /*ac20*/  @!P4 PRMT R37, R3, 0x7610, R37 ;  /* 0x000076100325c816 */ /* 0x000fc40000000025 */
[----:B------:R-:W-:Y:S01]  /*ac30*/  @!P4 PRMT R36, R3, 0x7632, R36 ;  /* 0x000076320324c816 */ /* 0x000fe20000000024 */
[----:B------:R1:W-:Y:S04]  /*ac40*/  STL.S16 [R1+0x640], R28 ;  /* 0x0006401c01007387 */ /* 0x0003e80000100600 */
[----:B------:R-:W-:Y:S04]  /*ac50*/  STL.S16 [R1+0x668], R36 ;  /* 0x0006682401007387 */ /* 0x000fe80000100600 */
[----:B------:R4:W-:Y:S04]  /*ac60*/  STL.S16 [R1+0x39c], R37 ;  /* 0x00039c2501007387 */ /* 0x0009e80000100600 */
[----:B-1----:R-:W2:Y:S04]  /*ac70*/  LDL.LU R28, [R1+0x89c] ;  /* 0x00089c00011c7983 */ /* 0x002ea80000300800 */
[----:B----4-:R-:W4:Y:S01]  /*ac80*/  LDL.LU.64 R36, [R1+0x368] ;  /* 0x0003680001247983 */ /* 0x010f220000300a00 */
[----:B------:R-:W-:-:S04]  /*ac90*/  PRMT R0, RZ, 0x7610, R0 ;  /* 0x00007610ff007816 */ /* 0x000fc80000000000 */
[----:B------:R-:W-:-:S05]  /*aca0*/  @!P0 PRMT R0, R43, 0x7610, R0 ;  /* 0x000076102b008816 */ /* 0x000fca0000000000 */
[----:B------:R1:W-:Y:S04]  /*acb0*/  STL.S16 [R1+0x680], R0 ;  /* 0x0006800001007387 */ /* 0x0003e80000100600 */
[----:B------:R4:W4:Y:S04]  /*acc0*/  @!P2 LDG.E R40, desc[UR10][R6.64] ;  /* 0x0000000a0628a981 */ /* 0x000928000c1e1900 */
[----:B-1----:R-:W4:Y:S04]  /*acd0*/  LDL.LU R0, [R1+0x850] ;  /* 0x0008500001007983 */ /* 0x002f280000300800 */
[----:B------:R-:W4:Y:S01]  /*ace0*/  LDL.LU R6, [R1+0x870] ;  /* 0x0008700001067983 */ /* 0x000f220000300800 */
[----:B------:R-:W-:-:S03]  /*acf0*/  LOP3.LUT P3, RZ, R45, 0x10, RZ, 0xc0, !PT ;  /* 0x000000102dff7812 */ /* 0x000fc6000786c0ff */
[----:B------:R1:W-:Y:S02]  /*ad00*/  STL.64 [R1+0x7d8], R2 ;  /* 0x0007d80201007387 */ /* 0x0003e40000100a00 */
[----:B-1----:R-:W-:Y:S02]  /*ad10*/  PRMT R3, RZ, 0x7610, R3 ;  /* 0x00007610ff037816 */ /* 0x002fe40000000003 */
[----:B------:R-:W-:Y:S02]  /*ad20*/  PRMT R2, RZ, 0x7610, R2 ;  /* 0x00007610ff027816 */ /* 0x000fe40000000002 */
[C---:B------:R-:W-:Y:S02]  /*ad30*/  @!P5 PRMT R3, R4.reuse, 0x7610, R3 ;  /* 0x000076100403d816 */ /* 0x040fe40000000003 */
[----:B------:R-:W-:-:S03]  /*ad40*/  @!P5 PRMT R2, R4, 0x7632, R2 ;  /* 0x000076320402d816 */ /* 0x000fc60000000002 */
[----:B------:R-:W-:Y:S04]  /*ad50*/  STL.S16 [R1+0x380], R3 ;  /* 0x0003800301007387 */ /* 0x000fe80000100600 */
[----:B------:R1:W-:Y:S04]  /*ad60*/  STL.S16 [R1+0x3a0], R2 ;  /* 0x0003a00201007387 */ /* 0x0003e80000100600 */
[----:B-1----:R-:W4:Y:S04]  /*ad70*/  LDL.LU.64 R2, [R1+0x370] ;  /* 0x0003700001027983 */ /* 0x002f280000300a00 */
[----:B---3--:R0:W-:Y:S02]  /*ad80*/  STL [R1+0x98], R38 ;  /* 0x0000982601007387 */ /* 0x0081e40000100800 */
[----:B0-----:R-:W-:-:S04]  /*ad90*/  PRMT R38, RZ, 0x7610, R38 ;  /* 0x00007610ff267816 */ /* 0x001fc80000000026 */
[----:B------:R-:W-:Y:S01]  /*ada0*/  @!P5 PRMT R38, R5, 0x7632, R38 ;  /* 0x000076320526d816 */ /* 0x000fe20000000026 */
[----:B------:R-:W-:Y:S04]  /*adb0*/  STL [R1+0x198], R39 ;  /* 0x0001982701007387 */ /* 0x000fe80000100800 */
[----:B------:R0:W-:Y:S01]  /*adc0*/  STL.S16 [R1+0x3a4], R38 ;  /* 0x0003a42601007387 */ /* 0x0001e20000100600 */
[----:B--2---:R-:W-:Y:S02]  /*add0*/  PRMT R28, RZ, 0x7610, R28 ;  /* 0x00007610ff1c7816 */ /* 0x004fe4000000001c */
[----:B0-----:R-:W-:Y:S02]  /*ade0*/  CS2R R38, SRZ ;  /* 0x0000000000267805 */ /* 0x001fe4000001ff00 */
[----:B------:R-:W-:-:S04]  /*adf0*/  @!P6 PRMT R28, R10, 0x7632, R28 ;  /* 0x000076320a1ce816 */ /* 0x000fc8000000001c */
[----:B----4-:R0:W2:Y:S04]  /*ae00*/  @!P3 LDG.E R38, desc[UR10][R36.64] ;  /* 0x0000000a2426b981 */ /* 0x0100a8000c1e1900 */
[----:B------:R1:W3:Y:S04]  /*ae10*/  @!P2 LDG.E R39, desc[UR10][R34.64] ;  /* 0x0000000a2227a981 */ /* 0x0002e8000c1e1900 */
[----:B------:R-:W4:Y:S04]  /*ae20*/  LDL.LU.64 R36, [R1+0x860] ;  /* 0x0008600001247983 */ /* 0x000f280000300a00 */
[----:B------:R0:W-:Y:S04]  /*ae30*/  STL.S16 [R1+0x38c], R28 ;  /* 0x00038c1c01007387 */ /* 0x0001e80000100600 */
[----:B------:R-:W2:Y:S04]  /*ae40*/  LDL.LU.64 R34, [R1+0x868] ;  /* 0x0008680001227983 */ /* 0x000ea80000300a00 */
[----:B0-----:R-:W3:Y:S01]  /*ae50*/  LDL.LU R28, [R1+0x858] ;  /* 0x00085800011c7983 */ /* 0x001ee20000300800 */
[----:B------:R-:W-:-:S04]  /*ae60*/  PRMT R0, RZ, 0x7610, R0 ;  /* 0x00007610ff007816 */ /* 0x000fc80000000000 */
[----:B------:R-:W-:Y:S02]  /*ae70*/  @!P0 PRMT R0, R14, 0x7610, R0 ;  /* 0x000076100e008816 */ /* 0x000fe40000000000 */
[----:B------:R-:W-:-:S03]  /*ae80*/  PRMT R6, RZ, 0x7610, R6 ;  /* 0x00007610ff067816 */ /* 0x000fc60000000006 */
[----:B------:R0:W-:Y:S01]  /*ae90*/  STL.S16 [R1+0x694], R0 ;  /* 0x0006940001007387 */ /* 0x0001e20000100600 */
[----:B------:R-:W-:-:S03]  /*aea0*/  @!P5 PRMT R6, R5, 0x7610, R6 ;  /* 0x000076100506d816 */ /* 0x000fc60000000006 */
[----:B0-----:R-:W3:Y:S04]  /*aeb0*/  LDL.LU R0, [R1+0x848] ;  /* 0x0008480001007983 */ /* 0x001ee80000300800 */
[----:B------:R0:W-:Y:S04]  /*aec0*/  STL.S16 [R1+0x384], R6 ;  /* 0x0003840601007387 */ /* 0x0001e80000100600 */
[----:B0-----:R-:W3:Y:S01]  /*aed0*/  LDL.LU.64 R6, [R1+0x350] ;  /* 0x0003500001067983 */ /* 0x001ee20000300a00 */
[----:B------:R-:W-:-:S04]  /*aee0*/  LOP3.LUT R44, R44, 0xfffffffe, RZ, 0xc0, !PT ;  /* 0xfffffffe2c2c7812 */ /* 0x000fc800078ec0ff */
[----:B------:R-:W-:-:S04]  /*aef0*/  @P1 LOP3.LUT R44, R44, 0x1, RZ, 0xfc, !PT ;  /* 0x000000012c2c1812 */ /* 0x000fc800078efcff */
[----:B------:R-:W-:-:S04]  /*af00*/  LOP3.LUT R44, R44, 0xfffffffd, RZ, 0xc0, !PT ;  /* 0xfffffffd2c2c7812 */ /* 0x000fc800078ec0ff */
[----:B------:R-:W-:Y:S02]  /*af10*/  @P2 LOP3.LUT R44, R44, 0x2, RZ, 0xfc, !PT ;  /* 0x000000022c2c2812 */ /* 0x000fe400078efcff */
[C---:B------:R-:W-:Y:S02]  /*af20*/  LOP3.LUT P2, RZ, R45.reuse, 0x100, RZ, 0xc0, !PT ;  /* 0x000001002dff7812 */ /* 0x040fe4000784c0ff */
[----:B------:R-:W-:Y:S01]  /*af30*/  LOP3.LUT P4, RZ, R45, 0x8, RZ, 0xc0, !PT ;  /* 0x000000082dff7812 */ /* 0x000fe2000788c0ff */
[----:B------:R0:W-:Y:S02]  /*af40*/  STL.64 [R1+0x7f0], R4 ;  /* 0x0007f00401007387 */ /* 0x0001e40000100a00 */
[----:B0-----:R-:W-:-:S04]  /*af50*/  PRMT R4, RZ, 0x7610, R4 ;  /* 0x00007610ff047816 */ /* 0x001fc80000000004 */
[----:B------:R-:W-:Y:S01]  /*af60*/  @!P6 PRMT R4, R10, 0x7610, R4 ;  /* 0x000076100a04e816 */ /* 0x000fe20000000004 */
[----:B------:R-:W-:Y:S04]  /*af70*/  STL.64 [R1+0x7f8], R10 ;  /* 0x0007f80a01007387 */ /* 0x000fe80000100a00 */
[----:B------:R0:W-:Y:S04]  /*af80*/  STL.S16 [R1+0x36c], R4 ;  /* 0x00036c0401007387 */ /* 0x0001e80000100600 */
[----:B------:R-:W-:Y:S04]  /*af90*/  STL [R1+0x81c], R21 ;  /* 0x00081c1501007387 */ /* 0x000fe80000100800 */
[----:B------:R-:W-:Y:S04]  /*afa0*/  STL [R1+0x810], R25 ;  /* 0x0008101901007387 */ /* 0x000fe80000100800 */
[----:B------:R-:W-:Y:S04]  /*afb0*/  STL [R1+0x804], R27 ;  /* 0x0008041b01007387 */ /* 0x000fe80000100800 */
[----:B------:R-:W-:Y:S04]  /*afc0*/  STL [R1+0x7e4], R24 ;  /* 0x0007e41801007387 */ /* 0x000fe80000100800 */
[----:B0-----:R-:W3:Y:S04]  /*afd0*/  LDL.LU.64 R4, [R1+0x340] ;  /* 0x0003400001047983 */ /* 0x001ee80000300a00 */
[----:B----4-:R0:W-:Y:S02]  /*afe0*/  STL [R1+0x9c], R36 ;  /* 0x00009c2401007387 */ /* 0x0101e40000100800 */
[----:B0-----:R-:W-:-:S04]  /*aff0*/  PRMT R36, RZ, 0x7610, R36 ;  /* 0x00007610ff247816 */ /* 0x001fc80000000024 */
[----:B------:R-:W-:Y:S01]  /*b000*/  @!P6 PRMT R36, R11, 0x7632, R36 ;  /* 0x000076320b24e816 */ /* 0x000fe20000000024 */
[----:B--2---:R1:W-:Y:S01]  /*b010*/  STL [R1+0xa0], R34 ;  /* 0x0000a02201007387 */ /* 0x0043e20000100800 */
[----:B---3--:R-:W-:-:S03]  /*b020*/  PRMT R28, RZ, 0x7610, R28 ;  /* 0x00007610ff1c7816 */ /* 0x008fc6000000001c */
[----:B------:R-:W-:Y:S01]  /*b030*/  STL.S16 [R1+0x68c], R36 ;  /* 0x00068c2401007387 */ /* 0x000fe20000100600 */
[----:B------:R-:W-:-:S03]  /*b040*/  @!P0 PRMT R28, R43, 0x7632, R28 ;  /* 0x000076322b1c8816 */ /* 0x000fc6000000001c */
[----:B------:R0:W-:Y:S01]  /*b050*/  STL [R1+0x19c], R37 ;  /* 0x00019c2501007387 */ /* 0x0001e20000100800 */
[----:B-1----:R-:W-:-:S03]  /*b060*/  PRMT R34, RZ, 0x7610, R34 ;  /* 0x00007610ff227816 */ /* 0x002fc60000000022 */
[----:B------:R-:W2:Y:S01]  /*b070*/  LDL.LU.64 R10, [R1+0x360] ;  /* 0x00036000010a7983 */ /* 0x000ea20000300a00 */
[----:B------:R-:W-:Y:S02]  /*b080*/  @!P0 PRMT R34, R14, 0x7632, R34 ;  /* 0x000076320e228816 */ /* 0x000fe40000000022 */
[----:B0-----:R-:W-:Y:S01]  /*b090*/  CS2R R36, SRZ ;  /* 0x0000000000247805 */ /* 0x001fe2000001ff00 */
[----:B------:R0:W-:Y:S05]  /*b0a0*/  STL.S16 [R1+0x698], R28 ;  /* 0x0006981c01007387 */ /* 0x0001ea0000100600 */
[----:B------:R-:W3:Y:S04]  /*b0b0*/  @!P3 LDG.E R37, desc[UR10][R2.64] ;  /* 0x0000000a0225b981 */ /* 0x000ee8000c1e1900 */
[----:B0-----:R-:W4:Y:S04]  /*b0c0*/  LDL.LU R28, [R1+0x84c] ;  /* 0x00084c00011c7983 */ /* 0x001f280000300800 */
[----:B------:R-:W3:Y:S01]  /*b0d0*/  LDL.LU.64 R2, [R1+0x348] ;  /* 0x0003480001027983 */ /* 0x000ee20000300a00 */
[----:B------:R-:W-:-:S04]  /*b0e0*/  PRMT R0, RZ, 0x7610, R0 ;  /* 0x00007610ff007816 */ /* 0x000fc80000000000 */
[----:B------:R-:W-:Y:S01]  /*b0f0*/  @!P2 PRMT R0, R15, 0x7610, R0 ;  /* 0x000076100f00a816 */ /* 0x000fe20000000000 */
[----:B------:R-:W3:Y:S04]  /*b100*/  @!P4 LDG.E R36, desc[UR10][R6.64] ;  /* 0x0000000a0624c981 */ /* 0x000ee8000c1e1900 */
[----:B------:R-:W3:Y:S04]  /*b110*/  LDL.LU.64 R6, [R1+0x328] ;  /* 0x0003280001067983 */ /* 0x000ee80000300a00 */
[----:B------:R-:W-:Y:S04]  /*b120*/  STL.S16 [R1+0x6a4], R34 ;  /* 0x0006a42201007387 */ /* 0x000fe80000100600 */
[----:B------:R0:W-:Y:S04]  /*b130*/  STL.S16 [R1+0x364], R0 ;  /* 0x0003640001007387 */ /* 0x0001e80000100600 */
[----:B0-----:R-:W2:Y:S02]  /*b140*/  LDL.LU R0, [R1+0x844] ;  /* 0x0008440001007983 */ /* 0x001ea40000300800 */
[----:B--2---:R-:W-:-:S04]  /*b150*/  PRMT R0, RZ, 0x7610, R0 ;  /* 0x00007610ff007816 */ /* 0x004fc80000000000 */
[----:B------:R-:W-:-:S05]  /*b160*/  @!P2 PRMT R0, R17, 0x7610, R0 ;  /* 0x000076101100a816 */ /* 0x000fca0000000000 */
[----:B------:R0:W-:Y:S04]  /*b170*/  STL.S16 [R1+0x6a8], R0 ;  /* 0x0006a80001007387 */ /* 0x0001e80000100600 */
[----:B0-----:R-:W2:Y:S01]  /*b180*/  LDL.LU R0, [R1+0x83c] ;  /* 0x00083c0001007983 */ /* 0x001ea20000300800 */
[----:B------:R-:W-:Y:S02]  /*b190*/  LOP3.LUT P1, RZ, R45, 0x80, RZ, 0xc0, !PT ;  /* 0x000000802dff7812 */ /* 0x000fe4000782c0ff */
[----:B----4-:R-:W-:Y:S02]  /*b1a0*/  PRMT R28, RZ, 0x7610, R28 ;  /* 0x00007610ff1c7816 */ /* 0x010fe4000000001c */
[----:B--2---:R-:W-:-:S09]  /*b1b0*/  PRMT R0, RZ, 0x7610, R0 ;  /* 0x00007610ff007816 */ /* 0x004fd20000000000 */
[----:B------:R-:W-:-:S05]  /*b1c0*/  @!P1 PRMT R0, R12, 0x7610, R0 ;  /* 0x000076100c009816 */ /* 0x000fca0000000000 */
[----:B------:R0:W-:Y:S04]  /*b1d0*/  STL.S16 [R1+0x34c], R0 ;  /* 0x00034c0001007387 */ /* 0x0001e80000100600 */
[----:B0-----:R-:W2:Y:S01]  /*b1e0*/  LDL.LU R0, [R1+0x838] ;  /* 0x0008380001007983 */ /* 0x001ea20000300800 */
[----:B------:R-:W-:-:S05]  /*b1f0*/  @!P2 PRMT R28, R15, 0x7632, R28 ;  /* 0x000076320f1ca816 */ /* 0x000fca000000001c */
[----:B------:R0:W-:Y:S04]  /*b200*/  STL.S16 [R1+0x6b4], R28 ;  /* 0x0006b41c01007387 */ /* 0x0001e80000100600 */
[----:B0-----:R-:W4:Y:S01]  /*b210*/  LDL.LU R28, [R1+0x840] ;  /* 0x00084000011c7983 */ /* 0x001f220000300800 */
[----:B--2---:R-:W-:-:S04]  /*b220*/  PRMT R0, RZ, 0x7610, R0 ;  /* 0x00007610ff007816 */ /* 0x004fc80000000000 */
[----:B------:R-:W-:-:S05]  /*b230*/  @!P1 PRMT R0, R13, 0x7610, R0 ;  /* 0x000076100d009816 */ /* 0x000fca0000000000 */
[----:B------:R0:W-:Y:S04]  /*b240*/  STL.S16 [R1+0x6c4], R0 ;  /* 0x0006c40001007387 */ /* 0x0001e80000100600 */
[----:B0-----:R-:W2:Y:S01]  /*b250*/  LDL.LU R0, [R1+0x830] ;  /* 0x0008300001007983 */ /* 0x001ea20000300800 */
[----:B----4-:R-:W-:-:S03]  /*b260*/  PRMT R28, RZ, 0x7610, R28 ;  /* 0x00007610ff1c7816 */ /* 0x010fc6000000001c */
[----:B------:R-:W-:Y:S04]  /*b270*/  STL [R1+0x1a0], R35 ;  /* 0x0001a02301007387 */ /* 0x000fe80000100800 */
[----:B------:R0:W-:Y:S01]  /*b280*/  STL [R1+0xa8], R30 ;  /* 0x0000a81e01007387 */ /* 0x0001e20000100800 */
[----:B------:R-:W-:Y:S02]  /*b290*/  @!P1 PRMT R28, R12, 0x7632, R28 ;  /* 0x000076320c1c9816 */ /* 0x000fe4000000001c */
[----:B0-----:R-:W-:-:S04]  /*b2a0*/  PRMT R30, RZ, 0x7610, R30 ;  /* 0x00007610ff1e7816 */ /* 0x001fc8000000001e */
[----:B------:R-:W-:Y:S02]  /*b2b0*/  @!P1 PRMT R30, R13, 0x7632, R30 ;  /* 0x000076320d1e9816 */ /* 0x000fe4000000001e */
[----:B------:R-:W-:Y:S02]  /*b2c0*/  LOP3.LUT P1, RZ, R44, 0x1, RZ, 0xc0, !PT ;  /* 0x000000012cff7812 */ /* 0x000fe4000782c0ff */
[----:B------:R-:W-:Y:S02]  /*b2d0*/  LOP3.LUT P5, RZ, R45, 0x4, RZ, 0xc0, !PT ;  /* 0x000000042dff7812 */ /* 0x000fe400078ac0ff */
[----:B------:R-:W-:-:S11]  /*b2e0*/  MOV R34, RZ ;  /* 0x000000ff00227202 */ /* 0x000fd60000000f00 */
[----:B------:R-:W4:Y:S04]  /*b2f0*/  @!P5 LDG.E R34, desc[UR10][R4.64] ;  /* 0x0000000a0422d981 */ /* 0x000f28000c1e1900 */
[----:B------:R-:W4:Y:S01]  /*b300*/  LDL.LU.64 R4, [R1+0x310] ;  /* 0x0003100001047983 */ /* 0x000f220000300a00 */
[----:B--2---:R-:W-:-:S04]  /*b310*/  PRMT R0, RZ, 0x7610, R0 ;  /* 0x00007610ff007816 */ /* 0x004fc80000000000 */
[----:B------:R-:W-:-:S05]  /*b320*/  @!P1 PRMT R0, R42, 0x7610, R0 ;  /* 0x000076102a009816 */ /* 0x000fca0000000000 */
[----:B------:R0:W-:Y:S04]  /*b330*/  STL.S16 [R1+0x314], R0 ;  /* 0x0003140001007387 */ /* 0x0001e80000100600 */
[----:B0-----:R-:W2:Y:S04]  /*b340*/  LDL.LU R0, [R1+0x82c] ;  /* 0x00082c0001007983 */ /* 0x001ea80000300800 */
[----:B------:R-:W-:Y:S01]  /*b350*/  STL [R1+0xa4], R32 ;  /* 0x0000a42001007387 */ /* 0x000fe20000100800 */
[----:B--2---:R-:W-:-:S04]  /*b360*/  PRMT R0, RZ, 0x7610, R0 ;  /* 0x00007610ff007816 */ /* 0x004fc80000000000 */
[----:B------:R-:W-:-:S05]  /*b370*/  @!P1 PRMT R0, R41, 0x7610, R0 ;  /* 0x0000761029009816 */ /* 0x000fca0000000000 */
[----:B------:R0:W-:Y:S04]  /*b380*/  STL.S16 [R1+0x6dc], R0 ;  /* 0x0006dc0001007387 */ /* 0x0001e80000100600 */
[----:B0-----:R-:W2:Y:S01]  /*b390*/  LDL.LU R0, [R1+0x824] ;  /* 0x0008240001007983 */ /* 0x001ea20000300800 */
[----:B------:R-:W-:-:S04]  /*b3a0*/  PRMT R32, RZ, 0x7610, R32 ;  /* 0x00007610ff207816 */ /* 0x000fc80000000020 */
[----:B------:R-:W-:Y:S02]  /*b3b0*/  @!P2 PRMT R32, R17, 0x7632, R32 ;  /* 0x000076321120a816 */ /* 0x000fe40000000020 */
[----:B------:R-:W-:Y:S01]  /*b3c0*/  LOP3.LUT P2, RZ, R44, 0x2, RZ, 0xc0, !PT ;  /* 0x000000022cff7812 */ /* 0x000fe2000784c0ff */
[----:B------:R-:W-:-:S06]  /*b3d0*/  HFMA2 R35, -RZ, RZ, 0, 0 ;  /* 0x00000000ff237431 */ /* 0x000fcc00000001ff */
[----:B------:R-:W4:Y:S04]  /*b3e0*/  @!P4 LDG.E R35, desc[UR10][R10.64] ;  /* 0x0000000a0a23c981 */ /* 0x000f28000c1e1900 */
[----:B------:R-:W3:Y:S01]  /*b3f0*/  LDL.LU.64 R10, [R1+0x330] ;  /* 0x00033000010a7983 */ /* 0x000ee20000300a00 */
[----:B--2---:R-:W-:-:S04]  /*b400*/  PRMT R0, RZ, 0x7610, R0 ;  /* 0x00007610ff007816 */ /* 0x004fc80000000000 */
[----:B------:R-:W-:-:S05]  /*b410*/  @!P2 PRMT R0, R39, 0x7610, R0 ;  /* 0x000076102700a816 */ /* 0x000fca0000000000 */
[----:B------:R0:W-:Y:S04]  /*b420*/  STL.S16 [R1+0x6ec], R0 ;  /* 0x0006ec0001007387 */ /* 0x0001e80000100600 */
[----:B0-----:R-:W2:Y:S01]  /*b430*/  LDL.LU R0, [R1+0x818] ;  /* 0x0008180001007983 */ /* 0x001ea20000300800 */
[----:B------:R-:W-:-:S03]  /*b440*/  LOP3.LUT P6, RZ, R45, 0x2, RZ, 0xc0, !PT ;  /* 0x000000022dff7812 */ /* 0x000fc600078cc0ff */
[----:B------:R0:W-:Y:S04]  /*b450*/  STL [R1+0x1a8], R31 ;  /* 0x0001a81f01007387 */ /* 0x0001e80000100800 */
[----:B------:R1:W-:Y:S01]  /*b460*/  STL.S16 [R1+0x6cc], R28 ;  /* 0x0006cc1c01007387 */ /* 0x0003e20000100600 */
[----:B0-----:R-:W-:-:S03]  /*b470*/  HFMA2 R31, -RZ, RZ, 0, 0 ;  /* 0x00000000ff1f7431 */ /* 0x001fc600000001ff */
[----:B-1----:R-:W4:Y:S04]  /*b480*/  LDL.LU R28, [R1+0x834] ;  /* 0x00083400011c7983 */ /* 0x002f280000300800 */
[----:B---3--:R-:W3:Y:S04]  /*b490*/  @!P6 LDG.E R31, desc[UR10][R10.64] ;  /* 0x0000000a0a1fe981 */ /* 0x008ee8000c1e1900 */
[----:B------:R-:W3:Y:S01]  /*b4a0*/  LDL.LU.64 R10, [R1+0x300] ;  /* 0x00030000010a7983 */ /* 0x000ee20000300a00 */
[----:B--2---:R-:W-:-:S04]  /*b4b0*/  PRMT R0, RZ, 0x7610, R0 ;  /* 0x00007610ff007816 */ /* 0x004fc80000000000 */
[----:B------:R-:W-:-:S05]  /*b4c0*/  @!P3 PRMT R0, R38, 0x7610, R0 ;  /* 0x000076102600b816 */ /* 0x000fca0000000000 */
[----:B------:R0:W-:Y:S04]  /*b4d0*/  STL.S16 [R1+0x300], R0 ;  /* 0x0003000001007387 */ /* 0x0001e80000100600 */
[----:B0-----:R-:W2:Y:S01]  /*b4e0*/  LDL.LU R0, [R1+0x814] ;  /* 0x0008140001007983 */ /* 0x001ea20000300800 */
[----:B----4-:R-:W-:-:S04]  /*b4f0*/  PRMT R28, RZ, 0x7610, R28 ;  /* 0x00007610ff1c7816 */ /* 0x010fc8000000001c */
[----:B------:R-:W-:-:S05]  /*b500*/  @!P1 PRMT R28, R42, 0x7632, R28 ;  /* 0x000076322a1c9816 */ /* 0x000fca000000001c */
[----:B------:R0:W-:Y:S04]  /*b510*/  STL.S16 [R1+0x6e0], R28 ;  /* 0x0006e01c01007387 */ /* 0x0001e80000100600 */
[----:B------:R1:W-:Y:S04]  /*b520*/  STL [R1+0x1a4], R33 ;  /* 0x0001a42101007387 */ /* 0x0003e80000100800 */
[----:B0-----:R-:W4:Y:S01]  /*b530*/  LDL.LU R28, [R1+0x828] ;  /* 0x00082800011c7983 */ /* 0x001f220000300800 */
[----:B-1----:R-:W-:-:S06]  /*b540*/  HFMA2 R33, -RZ, RZ, 0, 0 ;  /* 0x00000000ff217431 */ /* 0x002fcc00000001ff */
[----:B------:R-:W3:Y:S04]  /*b550*/  @!P5 LDG.E R33, desc[UR10][R2.64] ;  /* 0x0000000a0221d981 */ /* 0x000ee8000c1e1900 */
[----:B------:R-:W3:Y:S01]  /*b560*/  LDL.LU.64 R2, [R1+0x2f8] ;  /* 0x0002f80001027983 */ /* 0x000ee20000300a00 */
[----:B--2---:R-:W-:-:S04]  /*b570*/  PRMT R0, RZ, 0x7610, R0 ;  /* 0x00007610ff007816 */ /* 0x004fc80000000000 */
[----:B------:R-:W-:-:S05]  /*b580*/  @!P3 PRMT R0, R37, 0x7610, R0 ;  /* 0x000076102500b816 */ /* 0x000fca0000000000 */
[----:B------:R0:W-:Y:S04]  /*b590*/  STL.S16 [R1+0x6f8], R0 ;  /* 0x0006f80001007387 */ /* 0x0001e80000100600 */
[----:B0-----:R-:W2:Y:S04]  /*b5a0*/  LDL.LU R0, [R1+0x80c] ;  /* 0x00080c0001007983 */ /* 0x001ea80000300800 */
[----:B------:R0:W-:Y:S02]  /*b5b0*/  STL [R1+0xac], R16 ;  /* 0x0000ac1001007387 */ /* 0x0001e40000100800 */
[----:B0-----:R-:W-:-:S04]  /*b5c0*/  PRMT R16, RZ, 0x7610, R16 ;  /* 0x00007610ff107816 */ /* 0x001fc80000000010 */
[----:B------:R-:W-:Y:S02]  /*b5d0*/  @!P1 PRMT R16, R41, 0x7632, R16 ;  /* 0x0000763229109816 */ /* 0x000fe40000000010 */
[----:B----4-:R-:W-:-:S03]  /*b5e0*/  LOP3.LUT P1, RZ, R28, 0x80000000, RZ, 0xc0, !PT ;  /* 0x800000001cff7812 */ /* 0x010fc6000782c0ff */
[----:B------:R0:W-:Y:S02]  /*b5f0*/  STL.S16 [R1+0x6e8], R16 ;  /* 0x0006e81001007387 */ /* 0x0001e40000100600 */
[----:B0-----:R-:W-:-:S08]  /*b600*/  MOV R16, RZ ;  /* 0x000000ff00107202 */ /* 0x001fd00000000f00 */
[----:B---3--:R-:W3:Y:S04]  /*b610*/  @!P1 LDG.E R16, desc[UR10][R2.64] ;  /* 0x0000000a02109981 */ /* 0x008ee8000c1e1900 */
[----:B------:R-:W4:Y:S01]  /*b620*/  LDL.LU.64 R2, [R1+0x2e8] ;  /* 0x0002e80001027983 */ /* 0x000f220000300a00 */
[----:B--2---:R-:W-:-:S04]  /*b630*/  PRMT R0, RZ, 0x7610, R0 ;  /* 0x00007610ff007816 */ /* 0x004fc80000000000 */
[----:B------:R-:W-:-:S05]  /*b640*/  @!P4 PRMT R0, R36, 0x7610, R0 ;  /* 0x000076102400c816 */ /* 0x000fca0000000000 */
[----:B------:R0:W-:Y:S04]  /*b650*/  STL.S16 [R1+0x2ec], R0 ;  /* 0x0002ec0001007387 */ /* 0x0001e80000100600 */
[----:B0-----:R-:W2:Y:S02]  /*b660*/  LDL.LU R0, [R1+0x808] ;  /* 0x0008080001007983 */ /* 0x001ea40000300800 */
[----:B--2---:R-:W-:-:S04]  /*b670*/  PRMT R0, RZ, 0x7610, R0 ;  /* 0x00007610ff007816 */ /* 0x004fc80000000000 */
[----:B------:R-:W-:-:S05]  /*b680*/  @!P4 PRMT R0, R35, 0x7610, R0 ;  /* 0x000076102300c816 */ /* 0x000fca0000000000 */
[----:B------:R0:W-:Y:S04]  /*b690*/  STL.S16 [R1+0x704], R0 ;  /* 0x0007040001007387 */ /* 0x0001e80000100600 */
[----:B0-----:R-:W2:Y:S04]  /*b6a0*/  LDL.LU R0, [R1+0x800] ;  /* 0x0008000001007983 */ /* 0x001ea80000300800 */
[----:B------:R0:W-:Y:S02]  /*b6b0*/  STL [R1+0xb0], R19 ;  /* 0x0000b01301007387 */ /* 0x0001e40000100800 */
[----:B0-----:R-:W-:-:S04]  /*b6c0*/  PRMT R19, RZ, 0x7610, R19 ;  /* 0x00007610ff137816 */ /* 0x001fc80000000013 */
[----:B------:R-:W-:-:S05]  /*b6d0*/  @!P2 PRMT R19, R39, 0x7632, R19 ;  /* 0x000076322713a816 */ /* 0x000fca0000000013 */
[----:B------:R0:W-:Y:S02]  /*b6e0*/  STL.S16 [R1+0x6f4], R19 ;  /* 0x0006f41301007387 */ /* 0x0001e40000100600 */
[----:B0-----:R-:W-:-:S06]  /*b6f0*/  HFMA2 R19, -RZ, RZ, 0, 0 ;  /* 0x00000000ff137431 */ /* 0x001fcc00000001ff */
[----:B------:R-:W3:Y:S04]  /*b700*/  @!P1 LDG.E R19, desc[UR10][R10.64] ;  /* 0x0000000a0a139981 */ /* 0x000ee8000c1e1900 */
[----:B------:R-:W3:Y:S04]  /*b710*/  LDL.LU.64 R10, [R1+0x2d8] ;  /* 0x0002d800010a7983 */ /* 0x000ee80000300a00 */
[----:B------:R0:W-:Y:S02]  /*b720*/  STL.S16 [R1+0x6bc], R32 ;  /* 0x0006bc2001007387 */ /* 0x0001e40000100600 */
[----:B0-----:R-:W-:-:S06]  /*b730*/  MOV R32, RZ ;  /* 0x000000ff00207202 */ /* 0x001fcc0000000f00 */
[----:B------:R-:W4:Y:S04]  /*b740*/  @!P6 LDG.E R32, desc[UR10][R6.64] ;  /* 0x0000000a0620e981 */ /* 0x000f28000c1e1900 */
[----:B------:R-:W3:Y:S01]  /*b750*/  LDL.LU.64 R6, [R1+0x318] ;  /* 0x0003180001067983 */ /* 0x000ee20000300a00 */
[----:B--2---:R-:W-:-:S04]  /*b760*/  PRMT R0, RZ, 0x7610, R0 ;  /* 0x00007610ff007816 */ /* 0x004fc80000000000 */
[----:B------:R-:W-:-:S05]  /*b770*/  @!P5 PRMT R0, R34, 0x7610, R0 ;  /* 0x000076102200d816 */ /* 0x000fca0000000000 */
[----:B------:R0:W-:Y:S04]  /*b780*/  STL.S16 [R1+0x2d8], R0 ;  /* 0x0002d80001007387 */ /* 0x0001e80000100600 */
[----:B0-----:R-:W2:Y:S01]  /*b790*/  LDL.LU R0, [R1+0x7e8] ;  /* 0x0007e80001007983 */ /* 0x001ea20000300800 */
[----:B------:R-:W-:-:S03]  /*b7a0*/  LOP3.LUT P0, RZ, R45, 0x1, RZ, 0xc0, !PT ;  /* 0x000000012dff7812 */ /* 0x000fc6000780c0ff */
[----:B------:R0:W-:Y:S02]  /*b7b0*/  STL [R1+0x1ac], R29 ;  /* 0x0001ac1d01007387 */ /* 0x0001e40000100800 */
[----:B0-----:R-:W-:-:S08]  /*b7c0*/  HFMA2 R29, -RZ, RZ, 0, 0 ;  /* 0x00000000ff1d7431 */ /* 0x001fd000000001ff */
[----:B---3--:R0:W3:Y:S04]  /*b7d0*/  @!P0 LDG.E R29, desc[UR10][R6.64] ;  /* 0x0000000a061d8981 */ /* 0x0080e8000c1e1900 */
[----:B------:R-:W0:Y:S01]  /*b7e0*/  LDL.LU R6, [R1+0x820] ;  /* 0x0008200001067983 */ /* 0x000e220000300800 */
[----:B--2---:R-:W-:-:S04]  /*b7f0*/  PRMT R0, RZ, 0x7610, R0 ;  /* 0x00007610ff007816 */ /* 0x004fc80000000000 */
[----:B------:R-:W-:-:S05]  /*b800*/  @!P5 PRMT R0, R33, 0x7610, R0 ;  /* 0x000076102100d816 */ /* 0x000fca0000000000 */
[----:B------:R1:W-:Y:S04]  /*b810*/  STL.S16 [R1+0x710], R0 ;  /* 0x0007100001007387 */ /* 0x0003e80000100600 */
[----:B-1----:R-:W2:Y:S01]  /*b820*/  LDL.LU R0, [R1+0x7e0] ;  /* 0x0007e00001007983 */ /* 0x002ea20000300800 */
[----:B------:R-:W-:-:S04]  /*b830*/  PRMT R25, RZ, 0x7610, R25 ;  /* 0x00007610ff197816 */ /* 0x000fc80000000019 */
[----:B------:R-:W-:-:S05]  /*b840*/  @!P3 PRMT R25, R38, 0x7632, R25 ;  /* 0x000076322619b816 */ /* 0x000fca0000000019 */
[----:B------:R1:W-:Y:S04]  /*b850*/  STL.S16 [R1+0x6fc], R25 ;  /* 0x0006fc1901007387 */ /* 0x0003e80000100600 */
[----:B-1----:R-:W3:Y:S01]  /*b860*/  LDL.LU R25, [R1+0x810] ;  /* 0x0008100001197983 */ /* 0x002ee20000300800 */
[----:B0-----:R-:W-:-:S04]  /*b870*/  PRMT R6, RZ, 0x7610, R6 ;  /* 0x00007610ff067816 */ /* 0x001fc80000000006 */
[----:B------:R-:W-:-:S05]  /*b880*/  @!P2 PRMT R6, R40, 0x7610, R6 ;  /* 0x000076102806a816 */ /* 0x000fca0000000006 */
[----:B------:R0:W-:Y:S04]  /*b890*/  STL.S16 [R1+0x6e4], R6 ;  /* 0x0006e40601007387 */ /* 0x0001e80000100600 */
[----:B0-----:R-:W3:Y:S01]  /*b8a0*/  LDL.LU.64 R6, [R1+0x2d0] ;  /* 0x0002d00001067983 */ /* 0x001ee20000300a00 */
[----:B------:R-:W-:-:S04]  /*b8b0*/  PRMT R21, RZ, 0x7610, R21 ;  /* 0x00007610ff157816 */ /* 0x000fc80000000015 */
[----:B------:R-:W-:Y:S01]  /*b8c0*/  @!P2 PRMT R21, R40, 0x7632, R21 ;  /* 0x000076322815a816 */ /* 0x000fe20000000015 */
[----:B------:R0:W-:Y:S04]  /*b8d0*/  STL.S16 [R1+0x6d8], R30 ;  /* 0x0006d81e01007387 */ /* 0x0001e80000100600 */
[----:B------:R1:W-:Y:S01]  /*b8e0*/  STL.S16 [R1+0x6f0], R21 ;  /* 0x0006f01501007387 */ /* 0x0003e20000100600 */
[----:B0-----:R-:W-:-:S03]  /*b8f0*/  MOV R30, RZ ;  /* 0x000000ff001e7202 */ /* 0x001fc60000000f00 */
[----:B-1----:R-:W3:Y:S04]  /*b900*/  LDL.LU R21, [R1+0x81c] ;  /* 0x00081c0001157983 */ /* 0x002ee80000300800 */
[----:B------:R-:W3:Y:S04]  /*b910*/  @!P0 LDG.E R30, desc[UR10][R4.64] ;  /* 0x0000000a041e8981 */ /* 0x000ee8000c1e1900 */
[----:B------:R-:W3:Y:S01]  /*b920*/  LDL.LU.64 R4, [R1+0x2e0] ;  /* 0x0002e00001047983 */ /* 0x000ee20000300a00 */
[----:B--2---:R-:W-:-:S04]  /*b930*/  PRMT R0, RZ, 0x7610, R0 ;  /* 0x00007610ff007816 */ /* 0x004fc80000000000 */
[----:B----4-:R-:W-:-:S05]  /*b940*/  @!P6 PRMT R0, R32, 0x7610, R0 ;  /* 0x000076102000e816 */ /* 0x010fca0000000000 */
[----:B------:R0:W-:Y:S04]  /*b950*/  STL.S16 [R1+0x718], R0 ;  /* 0x0007180001007387 */ /* 0x0001e80000100600 */
[----:B0-----:R-:W2:Y:S04]  /*b960*/  LDL.LU R0, [R1+0x7cc] ;  /* 0x0007cc0001007983 */ /* 0x001ea80000300800 */
[----:B------:R0:W-:Y:S02]  /*b970*/  STL [R1+0xb4], R23 ;  /* 0x0000b41701007387 */ /* 0x0001e40000100800 */
[----:B0-----:R-:W-:-:S04]  /*b980*/  PRMT R23, RZ, 0x7610, R23 ;  /* 0x00007610ff177816 */ /* 0x001fc80000000017 */
[----:B------:R-:W-:Y:S02]  /*b990*/  @!P3 PRMT R23, R37, 0x7632, R23 ;  /* 0x000076322517b816 */ /* 0x000fe40000000017 */
[----:B------:R-:W-:Y:S01]  /*b9a0*/  LOP3.LUT P3, RZ, R28, 0x20000000, RZ, 0xc0, !PT ;  /* 0x200000001cff7812 */ /* 0x000fe2000786c0ff */
[----:B---3--:R0:W-:Y:S01]  /*b9b0*/  STL [R1+0x1b4], R25 ;  /* 0x0001b41901007387 */ /* 0x0081e20000100800 */
[----:B------:R-:W-:-:S04]  /*b9c0*/  PRMT R27, RZ, 0x7610, R27 ;  /* 0x00007610ff1b7816 */ /* 0x000fc8000000001b */
[----:B------:R-:W-:Y:S02]  /*b9d0*/  @!P4 PRMT R27, R36, 0x7632, R27 ;  /* 0x00007632241bc816 */ /* 0x000fe4000000001b */
[----:B0-----:R-:W-:-:S03]  /*b9e0*/  MOV R25, RZ ;  /* 0x000000ff00197202 */ /* 0x001fc60000000f00 */
[----:B------:R0:W-:Y:S04]  /*b9f0*/  STL.S16 [R1+0x708], R27 ;  /* 0x0007081b01007387 */ /* 0x0001e80000100600 */
[----:B0-----:R-:W3:Y:S04]  /*ba00*/  LDL.LU R27, [R1+0x804] ;  /* 0x00080400011b7983 */ /* 0x001ee80000300800 */
[----:B------:R-:W4:Y:S01]  /*ba10*/  @!P3 LDG.E R25, desc[UR10][R6.64] ;  /* 0x0000000a0619b981 */ /* 0x000f22000c1e1900 */
[----:B------:R-:W-:-:S03]  /*ba20*/  LOP3.LUT P2, RZ, R28, 0x40000000, RZ, 0xc0, !PT ;  /* 0x400000001cff7812 */ /* 0x000fc6000784c0ff */
[----:B------:R0:W-:Y:S01]  /*ba30*/  STL.S16 [R1+0x700], R23 ;  /* 0x0007001701007387 */ /* 0x0001e20000100600 */
[----:B------:R-:W-:-:S03]  /*ba40*/  PRMT R24, RZ, 0x7610, R24 ;  /* 0x00007610ff187816 */ /* 0x000fc60000000018 */
[----:B------:R-:W-:Y:S04]  /*ba50*/  STL [R1+0xbc], R18 ;  /* 0x0000bc1201007387 */ /* 0x000fe80000100800 */
[----:B------:R-:W4:Y:S01]  /*ba60*/  LDL.LU.64 R6, [R1+0x2a8] ;  /* 0x0002a80001067983 */ /* 0x000f220000300a00 */
[----:B0-----:R-:W-:-:S03]  /*ba70*/  HFMA2 R23, -RZ, RZ, 0, 0 ;  /* 0x00000000ff177431 */ /* 0x001fc600000001ff */
[----:B------:R0:W-:Y:S04]  /*ba80*/  STL [R1+0x1b0], R21 ;  /* 0x0001b01501007387 */ /* 0x0001e80000100800 */
[----:B------:R-:W4:Y:S01]  /*ba90*/  @!P2 LDG.E R23, desc[UR10][R2.64] ;  /* 0x0000000a0217a981 */ /* 0x000f22000c1e1900 */
[----:B0-----:R-:W-:-:S03]  /*baa0*/  MOV R21, RZ ;  /* 0x000000ff00157202 */ /* 0x001fc60000000f00 */
[----:B------:R-:W4:Y:S04]  /*bab0*/  LDL.LU.64 R2, [R1+0x2c8] ;  /* 0x0002c80001027983 */ /* 0x000f280000300a00 */
[----:B------:R-:W4:Y:S04]  /*bac0*/  @!P2 LDG.E R21, desc[UR10][R4.64] ;  /* 0x0000000a0415a981 */ /* 0x000f28000c1e1900 */
[----:B------:R-:W4:Y:S01]  /*bad0*/  LDL.LU.64 R4, [R1+0x2b8] ;  /* 0x0002b80001047983 */ /* 0x000f220000300a00 */
[----:B--2---:R-:W-:-:S04]  /*bae0*/  PRMT R0, RZ, 0x7610, R0 ;  /* 0x00007610ff007816 */ /* 0x004fc80000000000 */
[----:B------:R-:W-:-:S05]  /*baf0*/  @!P6 PRMT R0, R32, 0x7632, R0 ;  /* 0x000076322000e816 */ /* 0x000fca0000000000 */
[----:B------:R0:W-:Y:S04]  /*bb00*/  STL.S16 [R1+0x724], R0 ;  /* 0x0007240001007387 */ /* 0x0001e80000100600 */
[----:B0-----:R-:W2:Y:S01]  /*bb10*/  LDL.LU R0, [R1+0x7c8] ;  /* 0x0007c80001007983 */ /* 0x001ea20000300800 */
[----:B------:R-:W-:-:S05]  /*bb20*/  @!P5 PRMT R24, R34, 0x7632, R24 ;  /* 0x000076322218d816 */ /* 0x000fca0000000018 */
[----:B------:R0:W-:Y:S01]  /*bb30*/  STL.S16 [R1+0x714], R24 ;  /* 0x0007141801007387 */ /* 0x0001e20000100600 */
[----:B------:R-:W-:-:S03]  /*bb40*/  PRMT R18, RZ, 0x7610, R18 ;  /* 0x00007610ff127816 */ /* 0x000fc60000000012 */
[----:B0-----:R-:W2:Y:S01]  /*bb50*/  LDL.LU R24, [R1+0x7e4] ;  /* 0x0007e40001187983 */ /* 0x001ea20000300800 */
[----:B------:R-:W-:Y:S02]  /*bb60*/  @!P5 PRMT R18, R33, 0x7632, R18 ;  /* 0x000076322112d816 */ /* 0x000fe40000000012 */
[----:B------:R-:W-:Y:S01]  /*bb70*/  LOP3.LUT P5, RZ, R28, 0x8000000, RZ, 0xc0, !PT ;  /* 0x080000001cff7812 */ /* 0x000fe200078ac0ff */
[----:B------:R0:W-:Y:S01]  /*bb80*/  STL [R1+0xb8], R20 ;  /* 0x0000b81401007387 */ /* 0x0001e20000100800 */
[----:B------:R-:W-:-:S03]  /*bb90*/  PRMT R44, RZ, 0x7610, R44 ;  /* 0x00007610ff2c7816 */ /* 0x000fc6000000002c */
[----:B------:R1:W-:Y:S01]  /*bba0*/  STL [R1+0xc0], R22 ;  /* 0x0000c01601007387 */ /* 0x0003e20000100800 */
[----:B------:R-:W-:-:S03]  /*bbb0*/  @!P6 PRMT R44, R31, 0x7610, R44 ;  /* 0x000076101f2ce816 */ /* 0x000fc6000000002c */
[----:B---3--:R3:W-:Y:S01]  /*bbc0*/  STL [R1+0x1b8], R27 ;  /* 0x0001b81b01007387 */ /* 0x0087e20000100800 */
[----:B0-----:R-:W-:Y:S02]  /*bbd0*/  PRMT R20, RZ, 0x7610, R20 ;  /* 0x00007610ff147816 */ /* 0x001fe40000000014 */
[----:B-1----:R-:W-:Y:S02]  /*bbe0*/  PRMT R22, RZ, 0x7610, R22 ;  /* 0x00007610ff167816 */ /* 0x002fe40000000016 */
[----:B------:R-:W-:Y:S01]  /*bbf0*/  @!P4 PRMT R20, R35, 0x7632, R20 ;  /* 0x000076322314c816 */ /* 0x000fe20000000014 */
[----:B---3--:R-:W-:Y:S01]  /*bc00*/  HFMA2 R27, -RZ, RZ, 0, 0 ;  /* 0x00000000ff1b7431 */ /* 0x008fe200000001ff */
[----:B------:R-:W-:Y:S02]  /*bc10*/  @!P6 PRMT R22, R31, 0x7632, R22 ;  /* 0x000076321f16e816 */ /* 0x000fe40000000016 */
[C---:B------:R-:W-:Y:S02]  /*bc20*/  LOP3.LUT P4, RZ, R28.reuse, 0x10000000, RZ, 0xc0, !PT ;  /* 0x100000001cff7812 */ /* 0x040fe4000788c0ff */
[----:B------:R-:W-:Y:S01]  /*bc30*/  LOP3.LUT P6, RZ, R28, 0x4000000, RZ, 0xc0, !PT ;  /* 0x040000001cff7812 */ /* 0x000fe200078cc0ff */
[----:B------:R-:W-:Y:S01]  /*bc40*/  HFMA2 R28, -RZ, RZ, 0, 0 ;  /* 0x00000000ff1c7431 */ /* 0x000fe200000001ff */
[----:B------:R-:W3:Y:S05]  /*bc50*/  @!P3 LDG.E R27, desc[UR10][R10.64] ;  /* 0x0000000a0a1bb981 */ /* 0x000eea000c1e1900 */
[----:B------:R-:W3:Y:S04]  /*bc60*/  @!P5 LDG.E R28, desc[UR10][R8.64] ;  /* 0x0000000a081cd981 */ /* 0x000ee8000c1e1900 */
[----:B------:R0:W-:Y:S04]  /*bc70*/  STL.S16 [R1+0x71c], R18 ;  /* 0x00071c1201007387 */ /* 0x0001e80000100600 */
[----:B------:R1:W-:Y:S04]  /*bc80*/  STL.S16 [R1+0x70c], R20 ;  /* 0x00070c1401007387 */ /* 0x0003e80000100600 */
[----:B------:R-:W3:Y:S01]  /*bc90*/  LDL.LU.64 R8, [R1+0x7c0] ;  /* 0x0007c00001087983 */ /* 0x000ee20000300a00 */
[----:B0-----:R-:W-:-:S03]  /*bca0*/  HFMA2 R18, -RZ, RZ, 0, 0 ;  /* 0x00000000ff127431 */ /* 0x001fc600000001ff */
[----:B------:R-:W3:Y:S01]  /*bcb0*/  LDL.LU.64 R10, [R1+0x7f8] ;  /* 0x0007f800010a7983 */ /* 0x000ee20000300a00 */
[----:B-1----:R-:W-:-:S03]  /*bcc0*/  MOV R20, RZ ;  /* 0x000000ff00147202 */ /* 0x002fc60000000f00 */
[----:B----4-:R0:W4:Y:S04]  /*bcd0*/  @!P4 LDG.E R18, desc[UR10][R2.64] ;  /* 0x0000000a0212c981 */ /* 0x010128000c1e1900 */
[----:B------:R-:W4:Y:S04]  /*bce0*/  LDL.LU.64 R2, [R1+0x7d8] ;  /* 0x0007d80001027983 */ /* 0x000f280000300a00 */
[----:B------:R1:W4:Y:S04]  /*bcf0*/  @!P4 LDG.E R20, desc[UR10][R4.64] ;  /* 0x0000000a0414c981 */ /* 0x000328000c1e1900 */
[----:B------:R-:W4:Y:S01]  /*bd00*/  LDL.LU.64 R4, [R1+0x7f0] ;  /* 0x0007f00001047983 */ /* 0x000f220000300a00 */
[----:B--2---:R-:W-:-:S04]  /*bd10*/  PRMT R0, RZ, 0x7610, R0 ;  /* 0x00007610ff007816 */ /* 0x004fc80000000000 */
[----:B------:R-:W-:-:S05]  /*bd20*/  @!P3 PRMT R0, R25, 0x7632, R0 ;  /* 0x000076321900b816 */ /* 0x000fca0000000000 */
[----:B------:R2:W-:Y:S04]  /*bd30*/  STL.S16 [R1+0x74c], R0 ;  /* 0x00074c0001007387 */ /* 0x0005e80000100600 */
[----:B--2---:R-:W2:Y:S04]  /*bd40*/  LDL.LU R0, [R1+0x7ac] ;  /* 0x0007ac0001007983 */ /* 0x004ea80000300800 */
[----:B------:R0:W-:Y:S02]  /*bd50*/  STL [R1+0x1bc], R24 ;  /* 0x0001bc1801007387 */ /* 0x0001e40000100800 */
[----:B0-----:R-:W-:-:S06]  /*bd60*/  MOV R24, RZ ;  /* 0x000000ff00187202 */ /* 0x001fcc0000000f00 */
[----:B------:R-:W2:Y:S04]  /*bd70*/  @!P5 LDG.E R24, desc[UR10][R6.64] ;  /* 0x0000000a0618d981 */ /* 0x000ea8000c1e1900 */
[----:B------:R-:W2:Y:S04]  /*bd80*/  LDL.LU.64 R6, [R1+0x7d0] ;  /* 0x0007d00001067983 */ /* 0x000ea80000300a00 */
[----:B------:R0:W-:Y:S02]  /*bd90*/  STL.S16 [R1+0x734], R22 ;  /* 0x0007341601007387 */ /* 0x0001e40000100600 */
[----:B0-----:R-:W-:-:S06]  /*bda0*/  MOV R22, RZ ;  /* 0x000000ff00167202 */ /* 0x001fcc0000000f00 */
[----:B---3--:R0:W3:Y:S04]  /*bdb0*/  @!P6 LDG.E R22, desc[UR10][R8.64] ;  /* 0x0000000a0816e981 */ /* 0x0080e8000c1e1900 */
[----:B------:R-:W0:Y:S04]  /*bdc0*/  LDL.LU.64 R8, [R1+0x7b8] ;  /* 0x0007b80001087983 */ /* 0x000e280000300a00 */
[----:B------:R1:W-:Y:S02]  /*bdd0*/  STL.S16 [R1+0x720], R44 ;  /* 0x0007202c01007387 */ /* 0x0003e40000100600 */
[----:B-1----:R-:W1:Y:S02]  /*bde0*/  S2R R44, SR_TID.X ;  /* 0x00000000002c7919 */ /* 0x002e640000002100 */
[----:B----4-:R-:W-:Y:S01]  /*bdf0*/  STL [R1+0xc4], R2 ;  /* 0x0000c40201007387 */ /* 0x010fe20000100800 */
[----:B------:R-:W-:-:S03]  /*be00*/  PRMT R45, RZ, 0x7610, R45 ;  /* 0x00007610ff2d7816 */ /* 0x000fc6000000002d */
[----:B------:R4:W-:Y:S04]  /*be10*/  STL [R1+0x1c4], R3 ;  /* 0x0001c40301007387 */ /* 0x0009e80000100800 */
[----:B------:R4:W-:Y:S04]  /*be20*/  STL [R1+0xc8], R4 ;  /* 0x0000c80401007387 */ /* 0x0009e80000100800 */
[----:B------:R1:W-:Y:S01]  /*be30*/  STL [R1+0x1c8], R5 ;  /* 0x0001c80501007387 */ /* 0x0003e20000100800 */
[----:B----4-:R-:W-:Y:S02]  /*be40*/  PRMT R3, RZ, 0x7610, R3 ;  /* 0x00007610ff037816 */ /* 0x010fe40000000003 */
[----:B------:R-:W-:-:S02]  /*be50*/  PRMT R4, RZ, 0x7610, R4 ;  /* 0x00007610ff047816 */ /* 0x000fc40000000004 */
[----:B-1----:R-:W-:Y:S02]  /*be60*/  PRMT R5, RZ, 0x7610, R5 ;  /* 0x00007610ff057816 */ /* 0x002fe40000000005 */
[----:B------:R-:W-:-:S05]  /*be70*/  LOP3.LUT R2, R44, 0xffff, RZ, 0xc0, !PT ;  /* 0x0000ffff2c027812 */ /* 0x000fca00078ec0ff */
[----:B------:R-:W-:Y:S01]  /*be80*/  IMAD R2, R2, 0x334, RZ ;  /* 0x0000033402027824 */ /* 0x000fe200078e02ff */
[C---:B------:R-:W-:Y:S02]  /*be90*/  @!P0 PRMT R45, R30.reuse, 0x7610, R45 ;  /* 0x000076101e2d8816 */ /* 0x040fe4000000002d */
[----:B------:R-:W-:Y:S02]  /*bea0*/  @!P0 PRMT R5, R30, 0x7632, R5 ;  /* 0x000076321e058816 */ /* 0x000fe40000000005 */
[C---:B------:R-:W-:Y:S02]  /*beb0*/  @!P0 PRMT R4, R29.reuse, 0x7610, R4 ;  /* 0x000076101d048816 */ /* 0x040fe40000000004 */
[----:B------:R-:W-:Y:S02]  /*bec0*/  @!P0 PRMT R3, R29, 0x7632, R3 ;  /* 0x000076321d038816 */ /* 0x000fe40000000003 */
[----:B------:R-:W-:Y:S02]  /*bed0*/  SHF.R.U32.HI R2, RZ, 0x10, R2 ;  /* 0x00000010ff027819 */ /* 0x000fe40000011602 */
[----:B------:R-:W-:-:S02]  /*bee0*/  ISETP.NE.AND P0, PT, RZ, UR9, PT ;  /* 0x00000009ff007c0c */ /* 0x000fc4000bf05270 */
[----:B------:R-:W-:Y:S01]  /*bef0*/  PRMT R2, R2, 0x9910, RZ ;  /* 0x0000991002027816 */ /* 0x000fe200000000ff */
[----:B------:R-:W-:Y:S04]  /*bf00*/  STL.S16 [R1+0x730], R5 ;  /* 0x0007300501007387 */ /* 0x000fe80000100600 */
[----:B------:R-:W-:Y:S01]  /*bf10*/  IMAD R2, R2, 0x50, RZ ;  /* 0x0000005002027824 */ /* 0x000fe200078e02ff */
[----:B------:R1:W-:Y:S04]  /*bf20*/  STL.S16 [R1+0x72c], R4 ;  /* 0x00072c0401007387 */ /* 0x0003e80000100600 */
[----:B------:R-:W-:Y:S01]  /*bf30*/  IADD3 R2, PT, PT, RZ, -R2, RZ ;  /* 0x80000002ff027210 */ /* 0x000fe20007ffe0ff */
[----:B-1----:R-:W1:Y:S01]  /*bf40*/  @P0 LDC.64 R4, c[0x0][0x3b0] ;  /* 0x0000ec00ff040b82 */ /* 0x002e620000000a00 */
[----:B--2---:R-:W-:-:S04]  /*bf50*/  PRMT R0, RZ, 0x7610, R0 ;  /* 0x00007610ff007816 */ /* 0x004fc80000000000 */
[----:B------:R-:W-:-:S05]  /*bf60*/  @!P3 PRMT R0, R27, 0x7632, R0 ;  /* 0x000076321b00b816 */ /* 0x000fca0000000000 */
[----:B------:R2:W-:Y:S04]  /*bf70*/  STL.S16 [R1+0x754], R0 ;  /* 0x0007540001007387 */ /* 0x0005e80000100600 */
[----:B--2---:R-:W2:Y:S01]  /*bf80*/  LDL.LU R0, [R1+0x7a4] ;  /* 0x0007a40001007983 */ /* 0x004ea20000300800 */
[----:B------:R-:W-:-:S03]  /*bf90*/  PRMT R2, R2, 0x7710, RZ ;  /* 0x0000771002027816 */ /* 0x000fc600000000ff */
[----:B------:R4:W-:Y:S01]  /*bfa0*/  STL.S16 [R1+0x2a0], R45 ;  /* 0x0002a02d01007387 */ /* 0x0009e20000100600 */
[----:B------:R-:W-:Y:S02]  /*bfb0*/  IADD3 R2, PT, PT, R2, R44, RZ ;  /* 0x0000002c02027210 */ /* 0x000fe40007ffe0ff */
[----:B----4-:R-:W4:Y:S02]  /*bfc0*/  LDC.64 R44, c[0x0][0x3a8] ;  /* 0x0000ea00ff2c7b82 */ /* 0x010f240000000a00 */
[----:B------:R-:W-:Y:S01]  /*bfd0*/  SHF.L.U32 R2, R2, 0x1, RZ ;  /* 0x0000000102027819 */ /* 0x000fe200000006ff */
[----:B------:R1:W-:Y:S03]  /*bfe0*/  STL [R1+0xcc], R10 ;  /* 0x0000cc0a01007387 */ /* 0x0003e60000100800 */
[----:B------:R-:W-:Y:S01]  /*bff0*/  LOP3.LUT R2, R2, 0xffff, RZ, 0xc0, !PT ;  /* 0x0000ffff02027812 */ /* 0x000fe200078ec0ff */
[----:B------:R3:W-:Y:S01]  /*c000*/  STL [R1+0x1cc], R11 ;  /* 0x0001cc0b01007387 */ /* 0x0007e20000100800 */
[----:B-1----:R-:W-:-:S02]  /*c010*/  MOV R10, R4 ;  /* 0x00000004000a7202 */ /* 0x002fc40000000f00 */
[----:B------:R-:W-:Y:S01]  /*c020*/  MOV R4, UR13 ;  /* 0x0000000d00047c02 */ /* 0x000fe20008000f00 */
[----:B------:R-:W-:Y:S01]  /*c030*/  UIMAD.WIDE UR6, UR8, 0x8, UR6 ;  /* 0x00000008080678a5 */ /* 0x000fe2000f8e0206 */
[----:B---3--:R-:W-:-:S03]  /*c040*/  MOV R11, R5 ;  /* 0x00000005000b7202 */ /* 0x008fc60000000f00 */
[----:B------:R-:W-:-:S04]  /*c050*/  IMAD R4, R4, 0xa0, R2 ;  /* 0x000000a004047824 */ /* 0x000fc800078e0202 */
[----:B----4-:R-:W-:-:S04]  /*c060*/  IMAD.WIDE R44, R4, 0x4, R44 ;  /* 0x00000004042c7825 */ /* 0x010fc800078e022c */
[----:B------:R-:W-:Y:S01]  /*c070*/  @P0 IMAD.WIDE R4, R4, 0x4, R10 ;  /* 0x0000000404040825 */ /* 0x000fe200078e020a */
[----:B------:R-:W-:Y:S02]  /*c080*/  MOV R10, UR6 ;  /* 0x00000006000a7c02 */ /* 0x000fe40008000f00 */
[----:B------:R-:W-:-:S06]  /*c090*/  MOV R11, UR7 ;  /* 0x00000007000b7c02 */ /* 0x000fcc0008000f00 */
[----:B------:R-:W3:Y:S04]  /*c0a0*/  LDG.E.64 R10, desc[UR10][R10.64] ;  /* 0x0000000a0a0a7981 */ /* 0x000ee8000c1e1b00 */
[----:B------:R1:W-:Y:S02]  /*c0b0*/  STL [R1+0x1c0], R26 ;  /* 0x0001c01a01007387 */ /* 0x0003e40000100800 */
[----:B-1----:R-:W-:-:S06]  /*c0c0*/  HFMA2 R26, -RZ, RZ, 0, 0 ;  /* 0x00000000ff1a7431 */ /* 0x002fcc00000001ff */
[----:B------:R-:W4:Y:S04]  /*c0d0*/  @!P6 LDG.E R26, desc[UR10][R6.64] ;  /* 0x0000000a061ae981 */ /* 0x000f28000c1e1900 */
[----:B------:R1:W-:Y:S04]  /*c0e0*/  STL [R1+0xf0], R32 ;  /* 0x0000f02001007387 */ /* 0x0003e80000100800 */
[----:B------:R1:W-:Y:S01]  /*c0f0*/  STL [R1+0x1f0], R31 ;  /* 0x0001f01f01007387 */ /* 0x0003e20000100800 */
[----:B0-----:R-:W-:Y:S02]  /*c100*/  PRMT R8, RZ, 0x7610, R8 ;  /* 0x00007610ff087816 */ /* 0x001fe40000000008 */
[----:B------:R-:W-:Y:S01]  /*c110*/  PRMT R9, RZ, 0x7610, R9 ;  /* 0x00007610ff097816 */ /* 0x000fe20000000009 */
[----:B------:R0:W-:Y:S01]  /*c120*/  STL [R1+0xd0], R43 ;  /* 0x0000d02b01007387 */ /* 0x0001e20000100800 */
[----:B-1----:R-:W-:-:S03]  /*c130*/  PRMT R32, RZ, 0x7610, R32 ;  /* 0x00007610ff207816 */ /* 0x002fc60000000020 */
[----:B------:R1:W-:Y:S01]  /*c140*/  STL [R1+0x1f4], R29 ;  /* 0x0001f41d01007387 */ /* 0x0003e20000100800 */
[----:B------:R-:W-:Y:S02]  /*c150*/  PRMT R31, RZ, 0x7610, R31 ;  /* 0x00007610ff1f7816 */ /* 0x000fe4000000001f */
[C---:B------:R-:W-:Y:S01]  /*c160*/  @!P2 PRMT R32, R21.reuse, 0x7610, R32 ;  /* 0x000076101520a816 */ /* 0x040fe20000000020 */
[----:B------:R1:W-:Y:S01]  /*c170*/  STL [R1+0xfc], R21 ;  /* 0x0000fc1501007387 */ /* 0x0003e20000100800 */
[----:B------:R-:W-:Y:S02]  /*c180*/  @!P2 PRMT R31, R21, 0x7632, R31 ;  /* 0x00007632151fa816 */ /* 0x000fe4000000001f */
[----:B0-----:R-:W-:Y:S01]  /*c190*/  PRMT R43, RZ, 0x7610, R43 ;  /* 0x00007610ff2b7816 */ /* 0x001fe2000000002b */
[----:B------:R-:W-:Y:S01]  /*c1a0*/  STL.S16 [R1+0x740], R3 ;  /* 0x0007400301007387 */ /* 0x000fe20000100600 */
[----:B-1----:R-:W-:-:S03]  /*c1b0*/  PRMT R29, RZ, 0x7610, R29 ;  /* 0x00007610ff1d7816 */ /* 0x002fc6000000001d */
[----:B------:R0:W-:Y:S01]  /*c1c0*/  STL [R1+0x794], R2 ;  /* 0x0007940201007387 */ /* 0x0001e20000100800 */
[----:B------:R-:W-:-:S03]  /*c1d0*/  PRMT R21, RZ, 0x7610, R21 ;  /* 0x00007610ff157816 */ /* 0x000fc60000000015 */
[----:B------:R1:W-:Y:S01]  /*c1e0*/  STL [R1+0x1d0], R14 ;  /* 0x0001d00e01007387 */ /* 0x0003e20000100800 */
[----:B------:R-:W-:Y:S02]  /*c1f0*/  @!P1 PRMT R43, R19, 0x7632, R43 ;  /* 0x00007632132b9816 */ /* 0x000fe4000000002b */
[C---:B------:R-:W-:Y:S01]  /*c200*/  @!P2 PRMT R29, R23.reuse, 0x7610, R29 ;  /* 0x00007610171da816 */ /* 0x040fe2000000001d */
[----:B------:R1:W-:Y:S01]  /*c210*/  STL [R1+0xd4], R15 ;  /* 0x0000d40f01007387 */ /* 0x0003e20000100800 */
[----:B0-----:R-:W-:Y:S02]  /*c220*/  CS2R R2, SRZ ;  /* 0x0000000000027805 */ /* 0x001fe4000001ff00 */
[----:B------:R-:W-:Y:S01]  /*c230*/  @!P2 PRMT R21, R23, 0x7632, R21 ;  /* 0x000076321715a816 */ /* 0x000fe20000000015 */
[----:B------:R0:W-:Y:S01]  /*c240*/  STL [R1+0x1fc], R23 ;  /* 0x0001fc1701007387 */ /* 0x0001e20000100800 */
[----:B------:R-:W-:Y:S02]  /*c250*/  @!P3 PRMT R8, R27, 0x7610, R8 ;  /* 0x000076101b08b816 */ /* 0x000fe40000000008 */
[----:B------:R-:W-:Y:S01]  /*c260*/  @!P4 PRMT R9, R20, 0x7610, R9 ;  /* 0x000076101409c816 */ /* 0x000fe20000000009 */
[----:B------:R2:W5:Y:S01]  /*c270*/  @P0 LDG.E.64 R2, desc[UR10][R4.64] ;  /* 0x0000000a04020981 */ /* 0x000562000c1e1b00 */
[----:B-1----:R-:W-:-:S02]  /*c280*/  PRMT R14, RZ, 0x7610, R14 ;  /* 0x00007610ff0e7816 */ /* 0x002fc4000000000e */
[----:B------:R-:W-:Y:S01]  /*c290*/  PRMT R15, RZ, 0x7610, R15 ;  /* 0x00007610ff0f7816 */ /* 0x000fe2000000000f */
[----:B------:R-:W-:Y:S01]  /*c2a0*/  STL [R1+0xdc], R42 ;  /* 0x0000dc2a01007387 */ /* 0x000fe20000100800 */
[----:B0-----:R-:W-:-:S03]  /*c2b0*/  PRMT R23, RZ, 0x7610, R23 ;  /* 0x00007610ff177816 */ /* 0x001fc60000000017 */
[----:B------:R-:W-:Y:S01]  /*c2c0*/  STL [R1+0x1dc], R41 ;  /* 0x0001dc2901007387 */ /* 0x000fe20000100800 */
[C---:B------:R-:W-:Y:S02]  /*c2d0*/  @!P5 PRMT R15, R28.reuse, 0x7610, R15 ;  /* 0x000076101c0fd816 */ /* 0x040fe4000000000f */
[----:B------:R-:W-:Y:S01]  /*c2e0*/  @!P3 PRMT R23, R25, 0x7610, R23 ;  /* 0x000076101917b816 */ /* 0x000fe20000000017 */
[----:B------:R0:W5:Y:S01]  /*c2f0*/  LDG.E.64 R4, desc[UR10][R44.64] ;  /* 0x0000000a2c047981 */ /* 0x000162000c1e1b00 */
[----:B------:R-:W-:-:S03]  /*c300*/  @!P5 PRMT R14, R28, 0x7632, R14 ;  /* 0x000076321c0ed816 */ /* 0x000fc6000000000e */
[----:B------:R-:W-:Y:S04]  /*c310*/  STL [R1+0xe0], R40 ;  /* 0x0000e02801007387 */ /* 0x000fe80000100800 */
[----:B------:R-:W-:Y:S04]  /*c320*/  STL [R1+0x1e4], R37 ;  /* 0x0001e42501007387 */ /* 0x000fe80000100800 */
[----:B------:R-:W-:Y:S04]  /*c330*/  STL [R1+0xe8], R36 ;  /* 0x0000e82401007387 */ /* 0x000fe80000100800 */
[----:B------:R-:W-:Y:S04]  /*c340*/  STL [R1+0x1e8], R35 ;  /* 0x0001e82301007387 */ /* 0x000fe80000100800 */
[----:B------:R-:W-:Y:S04]  /*c350*/  STL [R1+0xec], R34 ;  /* 0x0000ec2201007387 */ /* 0x000fe80000100800 */
[----:B------:R-:W-:Y:S04]  /*c360*/  STL [R1+0x1ec], R33 ;  /* 0x0001ec2101007387 */ /* 0x000fe80000100800 */
[----:B------:R1:W-:Y:S04]  /*c370*/  STL.S16 [R1+0x728], R43 ;  /* 0x0007282b01007387 */ /* 0x0003e80000100600 */
[----:B------:R-:W-:Y:S04]  /*c380*/  STL.S16 [R1+0x2b0], R32 ;  /* 0x0002b02001007387 */ /* 0x000fe80000100600 */
[----:B------:R0:W-:Y:S04]  /*c390*/  STL.S16 [R1+0x73c], R31 ;  /* 0x00073c1f01007387 */ /* 0x0001e80000100600 */
[----:B------:R0:W-:Y:S04]  /*c3a0*/  STL.S16 [R1+0x738], R29 ;  /* 0x0007381d01007387 */ /* 0x0001e80000100600 */
[----:B------:R0:W-:Y:S04]  /*c3b0*/  STL [R1+0x100], R25 ;  /* 0x0001001901007387 */ /* 0x0001e80000100800 */
[----:B------:R0:W-:Y:S04]  /*c3c0*/  STL.S16 [R1+0x748], R8 ;  /* 0x0007480801007387 */ /* 0x0001e80000100600 */
[----:B------:R0:W-:Y:S04]  /*c3d0*/  STL [R1+0x200], R27 ;  /* 0x0002001b01007387 */ /* 0x0001e80000100800 */
[----:B------:R0:W-:Y:S04]  /*c3e0*/  STL.S16 [R1+0x750], R9 ;  /* 0x0007500901007387 */ /* 0x0001e80000100600 */
[----:B------:R0:W-:Y:S04]  /*c3f0*/  STL [R1+0x208], R28 ;  /* 0x0002081c01007387 */ /* 0x0001e80000100800 */
[----:B------:R0:W5:Y:S04]  /*c400*/  LDL.LU.64 R6, [R1+0x7b0] ;  /* 0x0007b00001067983 */ /* 0x0001680000300a00 */
[----:B-1----:R1:W5:Y:S04]  /*c410*/  LDL R43, [R1+0x28c] ;  /* 0x00028c00012b7983 */ /* 0x0023680000100800 */
[----:B------:R1:W5:Y:S04]  /*c420*/  LDL R40, [R1+0x290] ;  /* 0x0002900001287983 */ /* 0x0003680000100800 */
[----:B------:R1:W5:Y:S04]  /*c430*/  LDL R41, [R1+0x294] ;  /* 0x0002940001297983 */ /* 0x0003680000100800 */
[----:B------:R1:W5:Y:S04]  /*c440*/  LDL R45, [R1+0x280] ;  /* 0x00028000012d7983 */ /* 0x0003680000100800 */
[----:B------:R1:W5:Y:S04]  /*c450*/  LDL R44, [R1+0x278] ;  /* 0x00027800012c7983 */ /* 0x0003680000100800 */
[----:B------:R1:W5:Y:S04]  /*c460*/  LDL R42, [R1+0x2f4] ;  /* 0x0002f400012a7983 */ /* 0x0003680000100800 */
[----:B------:R1:W5:Y:S04]  /*c470*/  LDL R37, [R1+0x6ec] ;  /* 0x0006ec0001257983 */ /* 0x0003680000100800 */
[----:B0-----:R1:W5:Y:S04]  /*c480*/  LDL R31, [R1+0x6f4] ;  /* 0x0006f400011f7983 */ /* 0x0013680000100800 */
[----:B------:R1:W5:Y:S04]  /*c490*/  LDL R36, [R1+0x6f8] ;  /* 0x0006f80001247983 */ /* 0x0003680000100800 */
[----:B------:R1:W5:Y:S04]  /*c4a0*/  LDL R29, [R1+0x700] ;  /* 0x00070000011d7983 */ /* 0x0003680000100800 */
[----:B------:R1:W5:Y:S04]  /*c4b0*/  LDL R35, [R1+0x704] ;  /* 0x0007040001237983 */ /* 0x0003680000100800 */
[----:B------:R1:W5:Y:S04]  /*c4c0*/  LDL R34, [R1+0x710] ;  /* 0x0007100001227983 */ /* 0x0003680000100800 */
[----:B------:R1:W5:Y:S04]  /*c4d0*/  LDL R33, [R1+0x720] ;  /* 0x0007200001217983 */ /* 0x0003680000100800 */
[----:B------:R1:W5:Y:S04]  /*c4e0*/  LDL R32, [R1+0x72c] ;  /* 0x00072c0001207983 */ /* 0x0003680000100800 */
[----:B------:R1:W5:Y:S04]  /*c4f0*/  LDL R25, [R1+0x71c] ;  /* 0x00071c0001197983 */ /* 0x0003680000100800 */
[----:B------:R1:W5:Y:S04]  /*c500*/  LDL.LU R8, [R1+0x7a8] ;  /* 0x0007a80001087983 */ /* 0x0003680000300800 */
[----:B------:R1:W5:Y:S04]  /*c510*/  LDL R27, [R1+0x70c] ;  /* 0x00070c00011b7983 */ /* 0x0003680000100800 */
[----:B------:R1:W5:Y:S04]  /*c520*/  LDL.LU R9, [R1+0x7a0] ;  /* 0x0007a00001097983 */ /* 0x0003680000300800 */
[----:B------:R1:W5:Y:S01]  /*c530*/  LDL R28, [R1+0x738] ;  /* 0x00073800011c7983 */ /* 0x0003620000100800 */
[----:B--2---:R-:W-:-:S04]  /*c540*/  PRMT R0, RZ, 0x7610, R0 ;  /* 0x00007610ff007816 */ /* 0x004fc80000000000 */
[----:B------:R-:W-:-:S05]  /*c550*/  @!P4 PRMT R0, R20, 0x7632, R0 ;  /* 0x000076321400c816 */ /* 0x000fca0000000000 */
[----:B------:R0:W-:Y:S04]  /*c560*/  STL.S16 [R1+0x75c], R0 ;  /* 0x00075c0001007387 */ /* 0x0001e80000100600 */
[----:B0-----:R1:W5:Y:S01]  /*c570*/  LDL.LU R0, [R1+0x79c] ;  /* 0x00079c0001007983 */ /* 0x0013620000300800 */
        /* <DEDUP_REMOVED lines=9> */
[----:B------:R2:W-:Y:S04]  /*c610*/  STL [R1+0x1e0], R39 ;  /* 0x0001e02701007387 */ /* 0x0005e80000100800 */
[----:B------:R3:W-:Y:S04]  /*c620*/  STL [R1+0xe4], R38 ;  /* 0x0000e42601007387 */ /* 0x0007e80000100800 */
[----:B------:R1:W-:Y:S01]  /*c630*/  STL [R1+0xf4], R30 ;  /* 0x0000f41e01007387 */ /* 0x0003e20000100800 */
[----:B--2---:R-:W-:-:S02]  /*c640*/  PRMT R39, RZ, 0x7610, R39 ;  /* 0x00007610ff277816 */ /* 0x004fc40000000027 */
[----:B---3--:R-:W-:Y:S02]  /*c650*/  PRMT R38, RZ, 0x7610, R38 ;  /* 0x00007610ff267816 */ /* 0x008fe40000000026 */
[----:B-1----:R-:W-:Y:S01]  /*c660*/  PRMT R30, RZ, 0x7610, R30 ;  /* 0x00007610ff1e7816 */ /* 0x002fe2000000001e */
[----:B------:R1:W-:Y:S01]  /*c670*/  STL [R1+0x1d4], R17 ;  /* 0x0001d41101007387 */ /* 0x0003e20000100800 */
[C---:B------:R-:W-:Y:S02]  /*c680*/  @!P1 PRMT R39, R16.reuse, 0x7632, R39 ;  /* 0x0000763210279816 */ /* 0x040fe40000000027 */
[----:B------:R-:W-:Y:S01]  /*c690*/  @!P1 PRMT R30, R16, 0x7610, R30 ;  /* 0x00007610101e9816 */ /* 0x000fe2000000001e */
[----:B------:R2:W-:Y:S01]  /*c6a0*/  STL [R1+0xd8], R12 ;  /* 0x0000d80c01007387 */ /* 0x0005e20000100800 */
[----:B------:R-:W-:Y:S02]  /*c6b0*/  @!P1 PRMT R38, R19, 0x7610, R38 ;  /* 0x0000761013269816 */ /* 0x000fe40000000026 */
[----:B0-----:R-:W-:Y:S01]  /*c6c0*/  @P0 R2UR UR5, R10 ;  /* 0x000000000a0502ca */ /* 0x001fe200000e0000 */
[----:B------:R0:W-:Y:S01]  /*c6d0*/  STL [R1+0x1d8], R13 ;  /* 0x0001d80d01007387 */ /* 0x0001e20000100800 */
[----:B------:R-:W-:-:S02]  /*c6e0*/  PRMT R11, RZ, 0x7610, R11 ;  /* 0x00007610ff0b7816 */ /* 0x000fc4000000000b */
[----:B-1----:R-:W-:Y:S01]  /*c6f0*/  PRMT R17, RZ, 0x7610, R17 ;  /* 0x00007610ff117816 */ /* 0x002fe20000000011 */
[----:B------:R1:W-:Y:S01]  /*c700*/  STL [R1+0xf8], R16 ;  /* 0x0000f81001007387 */ /* 0x0003e20000100800 */
[----:B------:R-:W-:Y:S02]  /*c710*/  PRMT R10, RZ, 0x7610, R10 ;  /* 0x00007610ff0a7816 */ /* 0x000fe4000000000a */
[----:B--2---:R-:W-:Y:S01]  /*c720*/  PRMT R12, RZ, 0x7610, R12 ;  /* 0x00007610ff0c7816 */ /* 0x004fe2000000000c */
[----:B------:R2:W-:Y:S01]  /*c730*/  STL [R1+0x1f8], R19 ;  /* 0x0001f81301007387 */ /* 0x0005e20000100800 */
[----:B0-----:R-:W-:-:S03]  /*c740*/  PRMT R13, RZ, 0x7610, R13 ;  /* 0x00007610ff0d7816 */ /* 0x001fc6000000000d */
[----:B------:R0:W-:Y:S01]  /*c750*/  STL [R1+0x104], R20 ;  /* 0x0001041401007387 */ /* 0x0001e20000100800 */
[----:B-1----:R-:W-:Y:S02]  /*c760*/  PRMT R16, RZ, 0x7610, R16 ;  /* 0x00007610ff107816 */ /* 0x002fe40000000010 */
[----:B--2---:R-:W-:Y:S02]  /*c770*/  PRMT R19, RZ, 0x7610, R19 ;  /* 0x00007610ff137816 */ /* 0x004fe40000000013 */
[----:B0-----:R-:W-:Y:S02]  /*c780*/  PRMT R20, RZ, 0x7610, R20 ;  /* 0x00007610ff147816 */ /* 0x001fe40000000014 */
[C---:B------:R-:W-:Y:S02]  /*c790*/  @!P4 PRMT R19, R18.reuse, 0x7632, R19 ;  /* 0x000076321213c816 */ /* 0x040fe40000000013 */
[----:B------:R-:W-:Y:S02]  /*c7a0*/  @!P4 PRMT R20, R18, 0x7610, R20 ;  /* 0x000076101214c816 */ /* 0x000fe40000000014 */
[----:B------:R-:W-:-:S02]  /*c7b0*/  @!P5 PRMT R17, R24, 0x7610, R17 ;  /* 0x000076101811d816 */ /* 0x000fc40000000011 */
[----:B------:R-:W-:Y:S02]  /*c7c0*/  @!P5 PRMT R16, R24, 0x7632, R16 ;  /* 0x000076321810d816 */ /* 0x000fe40000000010 */
[C---:B------:R-:W-:Y:S02]  /*c7d0*/  @!P6 PRMT R13, R22.reuse, 0x7610, R13 ;  /* 0x00007610160de816 */ /* 0x040fe4000000000d */
[----:B------:R-:W-:Y:S02]  /*c7e0*/  @!P6 PRMT R12, R22, 0x7632, R12 ;  /* 0x00007632160ce816 */ /* 0x000fe4000000000c */
[C---:B----4-:R-:W-:Y:S02]  /*c7f0*/  @!P6 PRMT R11, R26.reuse, 0x7610, R11 ;  /* 0x000076101a0be816 */ /* 0x050fe4000000000b */
[----:B------:R-:W-:Y:S01]  /*c800*/  @!P6 PRMT R10, R26, 0x7632, R10 ;  /* 0x000076321a0ae816 */ /* 0x000fe2000000000a */
[----:B------:R0:W-:Y:S04]  /*c810*/  STL.S16 [R1+0x744], R21 ;  /* 0x0007441501007387 */ /* 0x0001e80000100600 */
[----:B------:R0:W-:Y:S04]  /*c820*/  STL [R1+0x204], R18 ;  /* 0x0002041201007387 */ /* 0x0001e80000100800 */
[----:B------:R0:W-:Y:S04]  /*c830*/  STL.S16 [R1+0x758], R20 ;  /* 0x0007581401007387 */ /* 0x0001e80000100600 */
[----:B------:R0:W-:Y:S04]  /*c840*/  STL.S16 [R1+0x764], R19 ;  /* 0x0007641301007387 */ /* 0x0001e80000100600 */
[----:B------:R0:W-:Y:S04]  /*c850*/  STL [R1+0x108], R24 ;  /* 0x0001081801007387 */ /* 0x0001e80000100800 */
[----:B------:R0:W-:Y:S04]  /*c860*/  STL.S16 [R1+0x760], R17 ;  /* 0x0007601101007387 */ /* 0x0001e80000100600 */
[----:B------:R0:W-:Y:S04]  /*c870*/  STL.S16 [R1+0x76c], R16 ;  /* 0x00076c1001007387 */ /* 0x0001e80000100600 */
[----:B------:R0:W-:Y:S04]  /*c880*/  STL.S16 [R1+0x768], R15 ;  /* 0x0007680f01007387 */ /* 0x0001e80000100600 */
[----:B------:R0:W-:Y:S04]  /*c890*/  STL [R1+0x10c], R22 ;  /* 0x00010c1601007387 */ /* 0x0001e80000100800 */
[----:B------:R0:W-:Y:S04]  /*c8a0*/  STL.S16 [R1+0x774], R14 ;  /* 0x0007740e01007387 */ /* 0x0001e80000100600 */
[----:B------:R0:W-:Y:S04]  /*c8b0*/  STL [R1+0x20c], R26 ;  /* 0x00020c1a01007387 */ /* 0x0001e80000100800 */
[----:B------:R0:W-:Y:S04]  /*c8c0*/  STL.S16 [R1+0x770], R13 ;  /* 0x0007700d01007387 */ /* 0x0001e80000100600 */
[----:B------:R0:W-:Y:S04]  /*c8d0*/  STL.S16 [R1+0x77c], R12 ;  /* 0x00077c0c01007387 */ /* 0x0001e80000100600 */
[----:B------:R0:W-:Y:S04]  /*c8e0*/  STL.S16 [R1+0x778], R11 ;  /* 0x0007780b01007387 */ /* 0x0001e80000100600 */
[----:B------:R0:W-:Y:S01]  /*c8f0*/  STL.S16 [R1+0x780], R10 ;  /* 0x0007800a01007387 */ /* 0x0001e20000100600 */
[----:B------:R-:W-:Y:S01]  /*c900*/  UISETP.NE.AND UP1, UPT, UR9, URZ, UPT ;  /* 0x000000ff0900728c */ /* 0x000fe2000bf25270 */
[----:B------:R-:W-:Y:S01]  /*c910*/  UMOV UR16, 0x3f800000 ;  /* 0x3f80000000107882 */ /* 0x000fe20000000000 */
[----:B------:R-:W-:-:S07]  /*c920*/  @UP0 UMOV UR16, UR5 ;  /* 0x0000000500100c82 */ /* 0x000fce0008000000 */
[----:B0-----:R-:W-:Y:S05]  /*c930*/  BRA.U UP1, `(.L_x_168) ;  /* 0x0000005501c87547 */ /* 0x001fea000b800000 */
        /* <DEDUP_REMOVED lines=9> */
[----:B-----5:R-:W-:-:S03]  /*c9d0*/  SHF.L.U32 R10, R43, 0x10, RZ ;  /* 0x000000102b0a7819 */ /* 0x020fc600000006ff */
[----:B------:R-:W4:Y:S01]  /*c9e0*/  LDL.LU R20, [R1+0x324] ;  /* 0x0003240001147983 */ /* 0x000f220000300800 */
[----:B--2---:R-:W-:Y:S02]  /*c9f0*/  SHF.L.U32 R11, R11, 0x10, RZ ;  /* 0x000000100b0b7819 */ /* 0x004fe400000006ff */
[----:B---3--:R-:W-:-:S03]  /*ca00*/  SHF.L.U32 R14, R14, 0x10, RZ ;  /* 0x000000100e0e7819 */ /* 0x008fc600000006ff */
[----:B------:R-:W-:Y:S01]  /*ca10*/  FADD.FTZ R11, R11, -UR28 ;  /* 0x8000001c0b0b7e21 */ /* 0x000fe20008010000 */
[----:B----4-:R-:W-:Y:S02]  /*ca20*/  MOV R24, R12 ;  /* 0x0000000c00187202 */ /* 0x010fe40000000f00 */
[----:B------:R-:W-:Y:S01]  /*ca30*/  SHF.L.U32 R12, R40, 0x10, RZ ;  /* 0x00000010280c7819 */ /* 0x000fe200000006ff */
[----:B------:R-:W-:Y:S01]  /*ca40*/  FMUL.FTZ R11, R11, UR16 ;  /* 0x000000100b0b7c20 */ /* 0x000fe20008410000 */
[----:B------:R-:W-:Y:S01]  /*ca50*/  MOV R40, R13 ;  /* 0x0000000d00287202 */ /* 0x000fe20000000f00 */
[----:B------:R-:W-:Y:S01]  /*ca60*/  FMUL.FTZ R13, R4, R10 ;  /* 0x0000000a040d7220 */ /* 0x000fe20000410000 */
[----:B------:R-:W-:Y:S01]  /*ca70*/  FADD.FTZ R14, R14, -UR28 ;  /* 0x8000001c0e0e7e21 */ /* 0x000fe20008010000 */
[----:B------:R-:W-:Y:S02]  /*ca80*/  SHF.L.U32 R16, R16, 0x10, RZ ;  /* 0x0000001010107819 */ /* 0x000fe400000006ff */
[----:B------:R-:W-:Y:S01]  /*ca90*/  MOV R22, R19 ;  /* 0x0000001300167202 */ /* 0x000fe20000000f00 */
[----:B------:R-:W-:Y:S01]  /*caa0*/  FMUL.FTZ R14, R14, UR16 ;  /* 0x000000100e0e7c20 */ /* 0x000fe20008410000 */
[----:B------:R-:W-:Y:S01]  /*cab0*/  MOV R19, R17 ;  /* 0x0000001100137202 */ /* 0x000fe20000000f00 */
[----:B------:R-:W-:Y:S01]  /*cac0*/  FFMA.FTZ R17, R11, R13, RZ ;  /* 0x0000000d0b117223 */ /* 0x000fe200000100ff */
[----:B------:R-:W-:Y:S01]  /*cad0*/  MOV R43, R15 ;  /* 0x0000000f002b7202 */ /* 0x000fe20000000f00 */
[----:B------:R-:W-:Y:S01]  /*cae0*/  FADD.FTZ R15, RZ, R13 ;  /* 0x0000000dff0f7221 */ /* 0x000fe20000010000 */
[----:B------:R-:W-:Y:S01]  /*caf0*/  FMUL.FTZ R13, R5, R12 ;  /* 0x0000000c050d7220 */ /* 0x000fe20000410000 */
[----:B------:R-:W-:Y:S01]  /*cb00*/  FADD.FTZ R16, R16, -UR28 ;  /* 0x8000001c10107e21 */ /* 0x000fe20008010000 */
[----:B------:R-:W-:-:S02]  /*cb10*/  FFMA.FTZ R11, R10, R11, RZ ;  /* 0x0000000b0a0b7223 */ /* 0x000fc400000100ff */
[----:B------:R-:W-:Y:S01]  /*cb20*/  FFMA.FTZ R17, R14, R13, R17 ;  /* 0x0000000d0e117223 */ /* 0x000fe20000010011 */
[----:B------:R-:W-:Y:S01]  /*cb30*/  FADD.FTZ R15, R13, R15 ;  /* 0x0000000f0d0f7221 */ /* 0x000fe20000010000 */
[----:B------:R-:W-:Y:S01]  /*cb40*/  SHF.L.U32 R13, R41, 0x10, RZ ;  /* 0x00000010290d7819 */ /* 0x000fe200000006ff */
[----:B------:R-:W-:Y:S01]  /*cb50*/  FADD.FTZ R10, RZ, R10 ;  /* 0x0000000aff0a7221 */ /* 0x000fe20000010000 */
[----:B------:R-:W-:Y:S01]  /*cb60*/  FMUL.FTZ R16, R16, UR16 ;  /* 0x0000001010107c20 */ /* 0x000fe20008410000 */
[----:B------:R-:W-:Y:S01]  /*cb70*/  MOV R26, R18 ;  /* 0x00000012001a7202 */ /* 0x000fe20000000f00 */
[----:B------:R-:W-:Y:S01]  /*cb80*/  FFMA.FTZ R14, R12, R14, RZ ;  /* 0x0000000e0c0e7223 */ /* 0x000fe200000100ff */
[----:B------:R-:W-:Y:S01]  /*cb90*/  SHF.L.U32 R18, R45, 0x10, RZ ;  /* 0x000000102d127819 */ /* 0x000fe200000006ff */
[C---:B------:R-:W-:Y:S01]  /*cba0*/  FADD.FTZ R10, R13.reuse, R10 ;  /* 0x0000000a0d0a7221 */ /* 0x040fe20000010000 */
[----:B------:R-:W-:Y:S01]  /*cbb0*/  FFMA.FTZ R11, R13, R16, R11 ;  /* 0x000000100d0b7223 */ /* 0x000fe2000001000b */
[----:B------:R-:W-:Y:S01]  /*cbc0*/  FMUL.FTZ R13, R4, R13 ;  /* 0x0000000d040d7220 */ /* 0x000fe20000410000 */
[----:B------:R-:W-:Y:S01]  /*cbd0*/  FADD.FTZ R12, RZ, R12 ;  /* 0x0000000cff0c7221 */ /* 0x000fe20000010000 */
[----:B------:R-:W-:Y:S01]  /*cbe0*/  FADD.FTZ R18, R18, -UR28 ;  /* 0x8000001c12127e21 */ /* 0x000fe20008010000 */
[----:B------:R-:W2:Y:S01]  /*cbf0*/  LDL.LU R45, [R1+0x390] ;  /* 0x00039000012d7983 */ /* 0x000ea20000300800 */
[----:B------:R-:W-:Y:S01]  /*cc00*/  FFMA.FTZ R17, R16, R13, R17 ;  /* 0x0000000d10117223 */ /* 0x000fe20000010011 */
[----:B------:R-:W-:Y:S01]  /*cc10*/  SHF.L.U32 R16, R40, 0x10, RZ ;  /* 0x0000001028107819 */ /* 0x000fe200000006ff */
[----:B------:R-:W-:Y:S01]  /*cc20*/  FMUL.FTZ R18, R18, UR16 ;  /* 0x0000001012127c20 */ /* 0x000fe20008410000 */
[----:B------:R-:W-:Y:S01]  /*cc30*/  FADD.FTZ R15, R15, R13 ;  /* 0x0000000d0f0f7221 */ /* 0x000fe20000010000 */
[----:B------:R-:W-:Y:S01]  /*cc40*/  SHF.L.U32 R13, R44, 0x10, RZ ;  /* 0x000000102c0d7819 */ /* 0x000fe200000006ff */
[----:B------:R-:W3:Y:S01]  /*cc50*/  LDL.LU R41, [R1+0x37c] ;  /* 0x00037c0001297983 */ /* 0x000ee20000300800 */
[C---:B------:R-:W-:Y:S01]  /*cc60*/  FADD.FTZ R12, R16.reuse, R12 ;  /* 0x0000000c100c7221 */ /* 0x040fe20000010000 */
[----:B------:R-:W-:Y:S01]  /*cc70*/  FFMA.FTZ R14, R16, R18, R14 ;  /* 0x00000012100e7223 */ /* 0x000fe2000001000e */
[----:B------:R-:W-:Y:S01]  /*cc80*/  FMUL.FTZ R16, R5, R16 ;  /* 0x0000001005107220 */ /* 0x000fe20000410000 */
[----:B------:R-:W-:Y:S01]  /*cc90*/  MOV R40, R19 ;  /* 0x0000001300287202 */ /* 0x000fe20000000f00 */
[----:B------:R-:W-:-:S02]  /*cca0*/  FADD.FTZ R19, R13, -UR28 ;  /* 0x8000001c0d137e21 */ /* 0x000fc40008010000 */
[----:B------:R-:W-:Y:S01]  /*ccb0*/  FFMA.FTZ R17, R18, R16, R17 ;  /* 0x0000001012117223 */ /* 0x000fe20000010011 */
[----:B------:R-:W-:Y:S01]  /*ccc0*/  FADD.FTZ R15, R16, R15 ;  /* 0x0000000f100f7221 */ /* 0x000fe20000010000 */
[----:B------:R-:W-:Y:S01]  /*ccd0*/  SHF.L.U32 R16, R43, 0x10, RZ ;  /* 0x000000102b107819 */ /* 0x000fe200000006ff */
[----:B------:R-:W-:Y:S01]  /*cce0*/  FMUL.FTZ R19, R19, UR16 ;  /* 0x0000001013137c20 */ /* 0x000fe20008410000 */
[----:B------:R-:W-:Y:S01]  /*ccf0*/  SHF.L.U32 R13, R42, 0x10, RZ ;  /* 0x000000102a0d7819 */ /* 0x000fe200000006ff */
[----:B------:R-:W4:Y:S02]  /*cd00*/  LDL.LU R43, [R1+0x320] ;  /* 0x00032000012b7983 */ /* 0x000f240000300800 */
[----:B------:R-:W-:Y:S01]  /*cd10*/  FMUL.FTZ R18, R4, R16 ;  /* 0x0000001004127220 */ /* 0x000fe20000410000 */
[----:B------:R-:W-:Y:S01]  /*cd20*/  FADD.FTZ R10, R10, R16 ;  /* 0x000000100a0a7221 */ /* 0x000fe20000010000 */
[----:B------:R-:W-:Y:S01]  /*cd30*/  FFMA.FTZ R11, R16, R19, R11 ;  /* 0x00000013100b7223 */ /* 0x000fe2000001000b */
[----:B------:R-:W-:-:S02]  /*cd40*/  SHF.L.U32 R16, R22, 0x10, RZ ;  /* 0x0000001016107819 */ /* 0x000fc400000006ff */
[----:B------:R-:W2:Y:S01]  /*cd50*/  LDL.LU R22, [R1+0x33c] ;  /* 0x00033c0001167983 */ /* 0x000ea20000300800 */
[----:B------:R-:W-:-:S04]  /*cd60*/  FADD.FTZ R13, R13, -UR28 ;  /* 0x8000001c0d0d7e21 */ /* 0x000fc80008010000 */
[----:B------:R-:W-:Y:S01]  /*cd70*/  FMUL.FTZ R13, R13, UR16 ;  /* 0x000000100d0d7c20 */ /* 0x000fe20008410000 */
[----:B------:R-:W-:Y:S01]  /*cd80*/  FADD.FTZ R12, R12, R16 ;  /* 0x000000100c0c7221 */ /* 0x000fe20000010000 */
[----:B------:R-:W-:Y:S02]  /*cd90*/  FFMA.FTZ R17, R19, R18, R17 ;  /* 0x0000001213117223 */ /* 0x000fe40000010011 */
[----:B------:R-:W-:Y:S01]  /*cda0*/  FFMA.FTZ R14, R16, R13, R14 ;  /* 0x0000000d100e7223 */ /* 0x000fe2000001000e */
[----:B------:R-:W-:Y:S01]  /*cdb0*/  FMUL.FTZ R16, R5, R16 ;  /* 0x0000001005107220 */ /* 0x000fe20000410000 */
[----:B------:R-:W-:Y:S02]  /*cdc0*/  SHF.L.U32 R19, R26, 0x10, RZ ;  /* 0x000000101a137819 */ /* 0x000fe400000006ff */
[----:B------:R-:W3:Y:S01]  /*cdd0*/  LDL.LU R26, [R1+0x35c] ;  /* 0x00035c00011a7983 */ /* 0x000ee20000300800 */
[----:B------:R-:W-:Y:S01]  /*cde0*/  FFMA.FTZ R17, R13, R16, R17 ;  /* 0x000000100d117223 */ /* 0x000fe20000010011 */
[----:B------:R-:W-:-:S02]  /*cdf0*/  SHF.L.U32 R13, R24, 0x10, RZ ;  /* 0x00000010180d7819 */ /* 0x000fc400000006ff */
[----:B------:R-:W3:Y:S01]  /*ce00*/  LDL.LU R24, [R1+0x378] ;  /* 0x0003780001187983 */ /* 0x000ee20000300800 */
[----:B------:R-:W-:Y:S01]  /*ce10*/  FADD.FTZ R15, R15, R18 ;  /* 0x000000120f0f7221 */ /* 0x000fe20000010000 */
[----:B------:R-:W-:Y:S01]  /*ce20*/  SHF.L.U32 R18, R20, 0x10, RZ ;  /* 0x0000001014127819 */ /* 0x000fe200000006ff */
[----:B------:R-:W-:Y:S01]  /*ce30*/  FADD.FTZ R19, R19, -UR28 ;  /* 0x8000001c13137e21 */ /* 0x000fe20008010000 */
[----:B------:R-:W3:Y:S01]  /*ce40*/  LDL.LU R20, [R1+0x358] ;  /* 0x0003580001147983 */ /* 0x000ee20000300800 */
[----:B------:R-:W-:Y:S02]  /*ce50*/  FADD.FTZ R15, R16, R15 ;  /* 0x0000000f100f7221 */ /* 0x000fe40000010000 */
[----:B------:R-:W-:Y:S01]  /*ce60*/  FMUL.FTZ R19, R19, UR16 ;  /* 0x0000001013137c20 */ /* 0x000fe20008410000 */
[----:B------:R-:W-:Y:S01]  /*ce70*/  FADD.FTZ R18, R18, -UR28 ;  /* 0x8000001c12127e21 */ /* 0x000fe20008010000 */
[----:B------:R-:W-:Y:S01]  /*ce80*/  SHF.L.U32 R16, R40, 0x10, RZ ;  /* 0x0000001028107819 */ /* 0x000fe200000006ff */
[----:B------:R-:W-:Y:S01]  /*ce90*/  FADD.FTZ R10, R10, R13 ;  /* 0x0000000d0a0a7221 */ /* 0x000fe20000010000 */
[----:B------:R-:W-:Y:S01]  /*cea0*/  FFMA.FTZ R11, R13, R19, R11 ;  /* 0x000000130d0b7223 */ /* 0x000fe2000001000b */
[----:B------:R-:W-:Y:S01]  /*ceb0*/  FMUL.FTZ R18, R18, UR16 ;  /* 0x0000001012127c20 */ /* 0x000fe20008410000 */
[----:B------:R-:W-:Y:S01]  /*cec0*/  FMUL.FTZ R13, R4, R13 ;  /* 0x0000000d040d7220 */ /* 0x000fe20000410000 */
[----:B------:R-:W-:Y:S01]  /*ced0*/  FADD.FTZ R12, R12, R16 ;  /* 0x000000100c0c7221 */ /* 0x000fe20000010000 */
[----:B------:R-:W3:Y:S01]  /*cee0*/  LDL.LU R40, [R1+0x3bc] ;  /* 0x0003bc0001287983 */ /* 0x000ee20000300800 */
[----:B------:R-:W-:Y:S01]  /*cef0*/  FFMA.FTZ R14, R16, R18, R14 ;  /* 0x00000012100e7223 */ /* 0x000fe2000001000e */
[----:B------:R-:W-:Y:S01]  /*cf00*/  FFMA.FTZ R17, R19, R13, R17 ;  /* 0x0000000d13117223 */ /* 0x000fe20000010011 */
[----:B------:R-:W-:-:S04]  /*cf10*/  FMUL.FTZ R16, R5, R16 ;  /* 0x0000001005107220 */ /* 0x000fc80000410000 */
[----:B------:R-:W-:Y:S01]  /*cf20*/  FFMA.FTZ R17, R18, R16, R17 ;  /* 0x0000001012117223 */ /* 0x000fe20000010011 */
[----:B------:R-:W-:-:S04]  /*cf30*/  FADD.FTZ R15, R15, R13 ;  /* 0x0000000d0f0f7221 */ /* 0x000fc80000010000 */
[----:B------:R-:W-:Y:S01]  /*cf40*/  FADD.FTZ R15, R16, R15 ;  /* 0x0000000f100f7221 */ /* 0x000fe20000010000 */
[----:B----4-:R-:W-:Y:S02]  /*cf50*/  SHF.L.U32 R19, R43, 0x10, RZ ;  /* 0x000000102b137819 */ /* 0x010fe400000006ff */
[----:B------:R-:W4:Y:S01]  /*cf60*/  LDL.LU R43, [R1+0x394] ;  /* 0x00039400012b7983 */ /* 0x000f220000300800 */
[----:B--2---:R-:W-:-:S03]  /*cf70*/  SHF.L.U32 R18, R22, 0x10, RZ ;  /* 0x0000001016127819 */ /* 0x004fc600000006ff */
[----:B------:R-:W2:Y:S01]  /*cf80*/  LDL.LU R22, [R1+0x3b8] ;  /* 0x0003b80001167983 */ /* 0x000ea20000300800 */
[----:B---3--:R-:W-:-:S03]  /*cf90*/  SHF.L.U32 R13, R26, 0x10, RZ ;  /* 0x000000101a0d7819 */ /* 0x008fc600000006ff */
[----:B------:R-:W3:Y:S01]  /*cfa0*/  LDL.LU R26, [R1+0x3d8] ;  /* 0x0003d800011a7983 */ /* 0x000ee20000300800 */
[----:B------:R-:W-:-:S03]  /*cfb0*/  SHF.L.U32 R16, R24, 0x10, RZ ;  /* 0x0000001018107819 */ /* 0x000fc600000006ff */
[----:B------:R-:W3:Y:S01]  /*cfc0*/  LDL.LU R24, [R1+0x3dc] ;  /* 0x0003dc0001187983 */ /* 0x000ee20000300800 */
[----:B------:R-:W-:-:S04]  /*cfd0*/  FADD.FTZ R19, R19, -UR28 ;  /* 0x8000001c13137e21 */ /* 0x000fc80008010000 */
[----:B------:R-:W-:Y:S01]  /*cfe0*/  FMUL.FTZ R19, R19, UR16 ;  /* 0x0000001013137c20 */ /* 0x000fe20008410000 */
[----:B------:R-:W-:Y:S01]  /*cff0*/  FADD.FTZ R10, R10, R18 ;  /* 0x000000120a0a7221 */ /* 0x000fe20000010000 */
[----:B------:R-:W-:Y:S02]  /*d000*/  FADD.FTZ R13, R13, -UR28 ;  /* 0x8000001c0d0d7e21 */ /* 0x000fe40008010000 */
[----:B------:R-:W-:Y:S01]  /*d010*/  FFMA.FTZ R11, R18, R19, R11 ;  /* 0x00000013120b7223 */ /* 0x000fe2000001000b */
[----:B------:R-:W-:Y:S01]  /*d020*/  FMUL.FTZ R18, R4, R18 ;  /* 0x0000001204127220 */ /* 0x000fe20000410000 */
[----:B------:R-:W-:-:S03]  /*d030*/  FMUL.FTZ R13, R13, UR16 ;  /* 0x000000100d0d7c20 */ /* 0x000fc60008410000 */
[----:B------:R-:W-:Y:S01]  /*d040*/  FFMA.FTZ R17, R19, R18, R17 ;  /* 0x0000001213117223 */ /* 0x000fe20000010011 */
[----:B------:R-:W-:Y:S01]  /*d050*/  SHF.L.U32 R19, R20, 0x10, RZ ;  /* 0x0000001014137819 */ /* 0x000fe200000006ff */
[----:B------:R-:W-:Y:S01]  /*d060*/  FADD.FTZ R12, R12, R16 ;  /* 0x000000100c0c7221 */ /* 0x000fe20000010000 */
[----:B------:R-:W-:Y:S01]  /*d070*/  FFMA.FTZ R14, R16, R13, R14 ;  /* 0x0000000d100e7223 */ /* 0x000fe2000001000e */
[----:B------:R-:W-:Y:S01]  /*d080*/  FMUL.FTZ R16, R5, R16 ;  /* 0x0000001005107220 */ /* 0x000fe20000410000 */
[----:B------:R-:W-:Y:S01]  /*d090*/  FADD.FTZ R15, R15, R18 ;  /* 0x000000120f0f7221 */ /* 0x000fe20000010000 */
[----:B------:R-:W-:Y:S01]  /*d0a0*/  FADD.FTZ R19, R19, -UR28 ;  /* 0x8000001c13137e21 */ /* 0x000fe20008010000 */
[----:B------:R-:W3:Y:S01]  /*d0b0*/  LDL.LU R20, [R1+0x274] ;  /* 0x0002740001147983 */ /* 0x000ee20000300800 */
[----:B------:R-:W-:Y:S01]  /*d0c0*/  FFMA.FTZ R17, R13, R16, R17 ;  /* 0x000000100d117223 */ /* 0x000fe20000010011 */
[----:B------:R-:W-:Y:S01]  /*d0d0*/  SHF.L.U32 R13, R45, 0x10, RZ ;  /* 0x000000102d0d7819 */ /* 0x000fe200000006ff */
[----:B------:R-:W-:Y:S01]  /*d0e0*/  FMUL.FTZ R19, R19, UR16 ;  /* 0x0000001013137c20 */ /* 0x000fe20008410000 */
[----:B------:R-:W-:Y:S01]  /*d0f0*/  FADD.FTZ R15, R16, R15 ;  /* 0x0000000f100f7221 */ /* 0x000fe20000010000 */
[----:B------:R-:W-:Y:S01]  /*d100*/  SHF.L.U32 R18, R41, 0x10, RZ ;  /* 0x0000001029127819 */ /* 0x000fe200000006ff */
[----:B------:R-:W3:Y:S01]  /*d110*/  LDL.LU R45, [R1+0x6c4] ;  /* 0x0006c400012d7983 */ /* 0x000ee20000300800 */
[----:B------:R-:W-:Y:S01]  /*d120*/  FADD.FTZ R10, R10, R13 ;  /* 0x0000000d0a0a7221 */ /* 0x000fe20000010000 */
[----:B------:R-:W-:Y:S01]  /*d130*/  FFMA.FTZ R11, R13, R19, R11 ;  /* 0x000000130d0b7223 */ /* 0x000fe2000001000b */
[----:B------:R-:W-:Y:S01]  /*d140*/  FMUL.FTZ R13, R4, R13 ;  /* 0x0000000d040d7220 */ /* 0x000fe20000410000 */
[----:B------:R-:W3:Y:S03]  /*d150*/  LDL.LU R41, [R1+0x438] ;  /* 0x0004380001297983 */ /* 0x000ee60000300800 */
[----:B------:R-:W-:Y:S01]  /*d160*/  FFMA.FTZ R17, R19, R13, R17 ;  /* 0x0000000d13117223 */ /* 0x000fe20000010011 */
[----:B------:R-:W-:Y:S01]  /*d170*/  FADD.FTZ R15, R15, R13 ;  /* 0x0000000d0f0f7221 */ /* 0x000fe20000010000 */
[----:B------:R-:W-:-:S04]  /*d180*/  FADD.FTZ R18, R18, -UR28 ;  /* 0x8000001c12127e21 */ /* 0x000fc80008010000 */
[----:B------:R-:W-:Y:S01]  /*d190*/  FMUL.FTZ R18, R18, UR16 ;  /* 0x0000001012127c20 */ /* 0x000fe20008410000 */
[----:B----4-:R-:W-:Y:S02]  /*d1a0*/  SHF.L.U32 R13, R43, 0x10, RZ ;  /* 0x000000102b0d7819 */ /* 0x010fe400000006ff */
[----:B------:R-:W4:Y:S01]  /*d1b0*/  LDL.LU R43, [R1+0x420] ;  /* 0x00042000012b7983 */ /* 0x000f220000300800 */
[----:B--2---:R-:W-:-:S03]  /*d1c0*/  SHF.L.U32 R16, R22, 0x10, RZ ;  /* 0x0000001016107819 */ /* 0x004fc600000006ff */
[----:B------:R-:W2:Y:S02]  /*d1d0*/  LDL.LU R22, [R1+0x404] ;  /* 0x0004040001167983 */ /* 0x000ea40000300800 */
[----:B------:R-:W-:Y:S01]  /*d1e0*/  FMUL.FTZ R19, R5, R16 ;  /* 0x0000001005137220 */ /* 0x000fe20000410000 */
[----:B------:R-:W-:-:S03]  /*d1f0*/  FFMA.FTZ R14, R16, R18, R14 ;  /* 0x00000012100e7223 */ /* 0x000fc6000001000e */
[----:B------:R-:W-:Y:S01]  /*d200*/  FFMA.FTZ R17, R18, R19, R17 ;  /* 0x0000001312117223 */ /* 0x000fe20000010011 */
[----:B------:R-:W-:Y:S01]  /*d210*/  FADD.FTZ R15, R19, R15 ;  /* 0x0000000f130f7221 */ /* 0x000fe20000010000 */
[----:B---3--:R-:W-:Y:S02]  /*d220*/  SHF.L.U32 R18, R26, 0x10, RZ ;  /* 0x000000101a127819 */ /* 0x008fe400000006ff */
[----:B------:R-:W3:Y:S01]  /*d230*/  LDL.LU R26, [R1+0x43c] ;  /* 0x00043c00011a7983 */ /* 0x000ee20000300800 */
[----:B------:R-:W-:-:S03]  /*d240*/  SHF.L.U32 R19, R24, 0x10, RZ ;  /* 0x0000001018137819 */ /* 0x000fc600000006ff */
[----:B------:R-:W3:Y:S01]  /*d250*/  LDL.LU R24, [R1+0x424] ;  /* 0x0004240001187983 */ /* 0x000ee20000300800 */
[----:B------:R-:W-:Y:S01]  /*d260*/  FADD.FTZ R12, R12, R16 ;  /* 0x000000100c0c7221 */ /* 0x000fe20000010000 */
[----:B------:R-:W-:Y:S01]  /*d270*/  SHF.L.U32 R16, R40, 0x10, RZ ;  /* 0x0000001028107819 */ /* 0x000fe200000006ff */
[----:B------:R-:W-:Y:S01]  /*d280*/  FADD.FTZ R13, R13, -UR28 ;  /* 0x8000001c0d0d7e21 */ /* 0x000fe20008010000 */
[----:B------:R-:W3:Y:S03]  /*d290*/  LDL.LU R40, [R1+0x400] ;  /* 0x0004000001287983 */ /* 0x000ee60000300800 */
[----:B------:R-:W-:Y:S01]  /*d2a0*/  FADD.FTZ R16, R16, -UR28 ;  /* 0x8000001c10107e21 */ /* 0x000fe20008010000 */
[----:B------:R-:W-:Y:S01]  /*d2b0*/  FMUL.FTZ R13, R13, UR16 ;  /* 0x000000100d0d7c20 */ /* 0x000fe20008410000 */
[----:B------:R-:W-:Y:S02]  /*d2c0*/  FADD.FTZ R10, R10, R18 ;  /* 0x000000120a0a7221 */ /* 0x000fe40000010000 */
[----:B------:R-:W-:Y:S01]  /*d2d0*/  FMUL.FTZ R16, R16, UR16 ;  /* 0x0000001010107c20 */ /* 0x000fe20008410000 */
[----:B------:R-:W-:Y:S01]  /*d2e0*/  FFMA.FTZ R11, R18, R13, R11 ;  /* 0x0000000d120b7223 */ /* 0x000fe2000001000b */
[----:B------:R-:W-:Y:S01]  /*d2f0*/  FMUL.FTZ R18, R4, R18 ;  /* 0x0000001204127220 */ /* 0x000fe20000410000 */
[----:B------:R-:W-:Y:S01]  /*d300*/  FADD.FTZ R12, R12, R19 ;  /* 0x000000130c0c7221 */ /* 0x000fe20000010000 */
[----:B------:R-:W-:Y:S01]  /*d310*/  FFMA.FTZ R14, R19, R16, R14 ;  /* 0x00000010130e7223 */ /* 0x000fe2000001000e */
[----:B------:R-:W-:Y:S01]  /*d320*/  FMUL.FTZ R19, R5, R19 ;  /* 0x0000001305137220 */ /* 0x000fe20000410000 */
[----:B------:R-:W-:-:S04]  /*d330*/  FFMA.FTZ R17, R13, R18, R17 ;  /* 0x000000120d117223 */ /* 0x000fc80000010011 */
[----:B------:R-:W-:Y:S01]  /*d340*/  FFMA.FTZ R17, R16, R19, R17 ;  /* 0x0000001310117223 */ /* 0x000fe20000010011 */
[----:B------:R-:W-:Y:S01]  /*d350*/  SHF.L.U32 R20, R20, 0x10, RZ ;  /* 0x0000001014147819 */ /* 0x000fe200000006ff */
[----:B------:R-:W-:-:S04]  /*d360*/  FADD.FTZ R15, R15, R18 ;  /* 0x000000120f0f7221 */ /* 0x000fc80000010000 */
[----:B------:R-:W-:Y:S01]  /*d370*/  FADD.FTZ R20, R20, -UR28 ;  /* 0x8000001c14147e21 */ /* 0x000fe20008010000 */
[----:B------:R-:W-:-:S03]  /*d380*/  FADD.FTZ R15, R19, R15 ;  /* 0x0000000f130f7221 */ /* 0x000fc60000010000 */
[----:B------:R-:W-:Y:S01]  /*d390*/  FMUL.FTZ R20, R20, UR16 ;  /* 0x0000001014147c20 */ /* 0x000fe20008410000 */
[----:B----4-:R-:W-:Y:S02]  /*d3a0*/  SHF.L.U32 R16, R43, 0x10, RZ ;  /* 0x000000102b107819 */ /* 0x010fe400000006ff */
[----:B------:R-:W4:Y:S01]  /*d3b0*/  LDL.LU R43, [R1+0x478] ;  /* 0x00047800012b7983 */ /* 0x000f220000300800 */
[----:B--2---:R-:W-:-:S03]  /*d3c0*/  SHF.L.U32 R13, R22, 0x10, RZ ;  /* 0x00000010160d7819 */ /* 0x004fc600000006ff */
[----:B------:R-:W2:Y:S02]  /*d3d0*/  LDL.LU R22, [R1+0x45c] ;  /* 0x00045c0001167983 */ /* 0x000ea40000300800 */
[----:B------:R-:W-:-:S04]  /*d3e0*/  FMUL.FTZ R18, R4, R13 ;  /* 0x0000000d04127220 */ /* 0x000fc80000410000 */
[----:B------:R-:W-:Y:S01]  /*d3f0*/  FADD.FTZ R15, R15, R18 ;  /* 0x000000120f0f7221 */ /* 0x000fe20000010000 */
[----:B------:R-:W-:Y:S01]  /*d400*/  FFMA.FTZ R17, R20, R18, R17 ;  /* 0x0000001214117223 */ /* 0x000fe20000010011 */
[----:B---3--:R-:W-:Y:S02]  /*d410*/  SHF.L.U32 R18, R26, 0x10, RZ ;  /* 0x000000101a127819 */ /* 0x008fe400000006ff */
[----:B------:R-:W3:Y:S01]  /*d420*/  LDL.LU R26, [R1+0x498] ;  /* 0x00049800011a7983 */ /* 0x000ee20000300800 */
[----:B------:R-:W-:-:S03]  /*d430*/  SHF.L.U32 R19, R24, 0x10, RZ ;  /* 0x0000001018137819 */ /* 0x000fc600000006ff */
[----:B------:R-:W3:Y:S01]  /*d440*/  LDL.LU R24, [R1+0x49c] ;  /* 0x00049c0001187983 */ /* 0x000ee20000300800 */
[----:B------:R-:W-:Y:S01]  /*d450*/  FADD.FTZ R10, R10, R13 ;  /* 0x0000000d0a0a7221 */ /* 0x000fe20000010000 */
[----:B------:R-:W-:Y:S01]  /*d460*/  FFMA.FTZ R11, R13, R20, R11 ;  /* 0x000000140d0b7223 */ /* 0x000fe2000001000b */
[----:B------:R-:W-:Y:S01]  /*d470*/  SHF.L.U32 R13, R40, 0x10, RZ ;  /* 0x00000010280d7819 */ /* 0x000fe200000006ff */
[----:B------:R-:W-:Y:S01]  /*d480*/  FADD.FTZ R16, R16, -UR28 ;  /* 0x8000001c10107e21 */ /* 0x000fe20008010000 */
[----:B------:R-:W3:Y:S03]  /*d490*/  LDL.LU R40, [R1+0x47c] ;  /* 0x00047c0001287983 */ /* 0x000ee60000300800 */
[----:B------:R-:W-:Y:S01]  /*d4a0*/  FADD.FTZ R13, R13, -UR28 ;  /* 0x8000001c0d0d7e21 */ /* 0x000fe20008010000 */
[----:B------:R-:W-:Y:S01]  /*d4b0*/  FMUL.FTZ R16, R16, UR16 ;  /* 0x0000001010107c20 */ /* 0x000fe20008410000 */
[----:B------:R-:W-:Y:S01]  /*d4c0*/  SHF.L.U32 R20, R41, 0x10, RZ ;  /* 0x0000001029147819 */ /* 0x000fe200000006ff */
[----:B------:R-:W-:Y:S01]  /*d4d0*/  FADD.FTZ R12, R12, R18 ;  /* 0x000000120c0c7221 */ /* 0x000fe20000010000 */
[----:B------:R-:W3:Y:S01]  /*d4e0*/  LDL.LU R41, [R1+0x458] ;  /* 0x0004580001297983 */ /* 0x000ee20000300800 */
        /* <DEDUP_REMOVED lines=8> */
[----:B------:R-:W-:Y:S01]  /*d570*/  FADD.FTZ R15, R18, R15 ;  /* 0x0000000f120f7221 */ /* 0x000fe20000010000 */
[----:B------:R-:W-:-:S03]  /*d580*/  FADD.FTZ R19, R19, -UR28 ;  /* 0x8000001c13137e21 */ /* 0x000fc60008010000 */
[----:B------:R-:W-:Y:S01]  /*d590*/  FADD.FTZ R15, R15, R20 ;  /* 0x000000140f0f7221 */ /* 0x000fe20000010000 */
[----:B------:R-:W-:Y:S01]  /*d5a0*/  FMUL.FTZ R19, R19, UR16 ;  /* 0x0000001013137c20 */ /* 0x000fe20008410000 */
[----:B----4-:R-:W-:Y:S02]  /*d5b0*/  SHF.L.U32 R13, R43, 0x10, RZ ;  /* 0x000000102b0d7819 */ /* 0x010fe400000006ff */
[----:B------:R-:W4:Y:S01]  /*d5c0*/  LDL.LU R43, [R1+0x4d8] ;  /* 0x0004d800012b7983 */ /* 0x000f220000300800 */
[----:B--2---:R-:W-:-:S03]  /*d5d0*/  SHF.L.U32 R16, R22, 0x10, RZ ;  /* 0x0000001016107819 */ /* 0x004fc600000006ff */
[----:B------:R-:W2:Y:S02]  /*d5e0*/  LDL.LU R22, [R1+0x4c4] ;  /* 0x0004c40001167983 */ /* 0x000ea40000300800 */
[----:B------:R-:W-:Y:S01]  /*d5f0*/  FMUL.FTZ R18, R5, R16 ;  /* 0x0000001005127220 */ /* 0x000fe20000410000 */
[----:B------:R-:W-:-:S03]  /*d600*/  FFMA.FTZ R14, R16, R19, R14 ;  /* 0x00000013100e7223 */ /* 0x000fc6000001000e */
[----:B------:R-:W-:Y:S01]  /*d610*/  FADD.FTZ R15, R18, R15 ;  /* 0x0000000f120f7221 */ /* 0x000fe20000010000 */
[----:B------:R-:W-:Y:S01]  /*d620*/  FFMA.FTZ R17, R19, R18, R17 ;  /* 0x0000001213117223 */ /* 0x000fe20000010011 */
[----:B---3--:R-:W-:Y:S02]  /*d630*/  SHF.L.U32 R18, R26, 0x10, RZ ;  /* 0x000000101a127819 */ /* 0x008fe400000006ff */
[----:B------:R-:W3:Y:S01]  /*d640*/  LDL.LU R26, [R1+0x4f4] ;  /* 0x0004f400011a7983 */ /* 0x000ee20000300800 */
[----:B------:R-:W-:-:S03]  /*d650*/  SHF.L.U32 R19, R24, 0x10, RZ ;  /* 0x0000001018137819 */ /* 0x000fc600000006ff */
[----:B------:R-:W3:Y:S01]  /*d660*/  LDL.LU R24, [R1+0x4dc] ;  /* 0x0004dc0001187983 */ /* 0x000ee20000300800 */
[----:B------:R-:W-:Y:S01]  /*d670*/  FADD.FTZ R12, R12, R16 ;  /* 0x000000100c0c7221 */ /* 0x000fe20000010000 */
[----:B------:R-:W-:Y:S01]  /*d680*/  FADD.FTZ R13, R13, -UR28 ;  /* 0x8000001c0d0d7e21 */ /* 0x000fe20008010000 */
[----:B------:R-:W-:Y:S02]  /*d690*/  SHF.L.U32 R16, R40, 0x10, RZ ;  /* 0x0000001028107819 */ /* 0x000fe400000006ff */
[----:B------:R-:W3:Y:S01]  /*d6a0*/  LDL.LU R40, [R1+0x4c0] ;  /* 0x0004c00001287983 */ /* 0x000ee20000300800 */
[----:B------:R-:W-:Y:S02]  /*d6b0*/  FMUL.FTZ R13, R13, UR16 ;  /* 0x000000100d0d7c20 */ /* 0x000fe40008410000 */
[----:B------:R-:W-:Y:S01]  /*d6c0*/  FADD.FTZ R16, R16, -UR28 ;  /* 0x8000001c10107e21 */ /* 0x000fe20008010000 */
[----:B------:R-:W-:Y:S01]  /*d6d0*/  FADD.FTZ R10, R10, R18 ;  /* 0x000000120a0a7221 */ /* 0x000fe20000010000 */
[----:B------:R-:W-:Y:S01]  /*d6e0*/  SHF.L.U32 R20, R41, 0x10, RZ ;  /* 0x0000001029147819 */ /* 0x000fe200000006ff */
[----:B------:R-:W-:Y:S01]  /*d6f0*/  FFMA.FTZ R11, R18, R13, R11 ;  /* 0x0000000d120b7223 */ /* 0x000fe2000001000b */
[----:B------:R-:W3:Y:S01]  /*d700*/  LDL.LU R41, [R1+0x4f0] ;  /* 0x0004f00001297983 */ /* 0x000ee20000300800 */
[----:B------:R-:W-:Y:S01]  /*d710*/  FMUL.FTZ R16, R16, UR16 ;  /* 0x0000001010107c20 */ /* 0x000fe20008410000 */
[----:B------:R-:W-:Y:S01]  /*d720*/  FMUL.FTZ R18, R4, R18 ;  /* 0x0000001204127220 */ /* 0x000fe20000410000 */
[----:B------:R-:W-:-:S02]  /*d730*/  FADD.FTZ R12, R12, R19 ;  /* 0x000000130c0c7221 */ /* 0x000fc40000010000 */
        /* <DEDUP_REMOVED lines=820> */
[----:B------:R-:W-:Y:S01]  /*10a80*/  FMUL.FTZ R13, R13, UR16 ;  /* 0x000000100d0d7c20 */ /* 0x000fe20008410000 */
[----:B------:R-:W-:Y:S01]  /*10a90*/  FFMA.FTZ R14, R18, R16, R14 ;  /* 0x00000010120e7223 */ /* 0x000fe2000001000e */
[----:B------:R-:W-:Y:S01]  /*10aa0*/  FMUL.FTZ R18, R5, R18 ;  /* 0x0000001205127220 */ /* 0x000fe20000410000 */
[----:B------:R-:W-:Y:S01]  /*10ab0*/  FADD.FTZ R10, R10, R20 ;  /* 0x000000140a0a7221 */ /* 0x000fe20000010000 */
[----:B------:R-:W-:Y:S01]  /*10ac0*/  FFMA.FTZ R11, R20, R13, R11 ;  /* 0x0000000d140b7223 */ /* 0x000fe2000001000b */
[----:B------:R-:W-:Y:S01]  /*10ad0*/  FMUL.FTZ R20, R4, R20 ;  /* 0x0000001404147220 */ /* 0x000fe20000410000 */
[----:B------:R-:W-:Y:S01]  /*10ae0*/  FFMA.FTZ R17, R16, R18, R17 ;  /* 0x0000001210117223 */ /* 0x000fe20000010011 */
[----:B------:R-:W3:Y:S03]  /*10af0*/  LDL.LU R41, [R1+0x364] ;  /* 0x0003640001297983 */ /* 0x000ee60000300800 */
        /* <DEDUP_REMOVED lines=24> */
[----:B------:R-:W-:Y:S01]  /*10c80*/  FFMA.FTZ R11, R18, R13, R11 ;  /* 0x0000000d120b7223 */ /* 0x000fe2000001000b */
[----:B------:R-:W-:Y:S01]  /*10c90*/  FMUL.FTZ R18, R4, R18 ;  /* 0x0000001204127220 */ /* 0x000fe20000410000 */
[----:B------:R-:W-:Y:S01]  /*10ca0*/  FMUL.FTZ R16, R16, UR16 ;  /* 0x0000001010107c20 */ /* 0x000fe20008410000 */
[----:B------:R-:W-:-:S02]  /*10cb0*/  FADD.FTZ R12, R12, R19 ;  /* 0x000000130c0c7221 */ /* 0x000fc40000010000 */
[----:B------:R-:W-:Y:S01]  /*10cc0*/  FFMA.FTZ R17, R13, R18, R17 ;  /* 0x000000120d117223 */ /* 0x000fe20000010011 */
[----:B------:R-:W-:Y:S01]  /*10cd0*/  FFMA.FTZ R14, R19, R16, R14 ;  /* 0x00000010130e7223 */ /* 0x000fe2000001000e */
[----:B------:R-:W-:-:S04]  /*10ce0*/  FMUL.FTZ R19, R5, R19 ;  /* 0x0000001305137220 */ /* 0x000fc80000410000 */
[----:B------:R-:W-:Y:S01]  /*10cf0*/  FFMA.FTZ R17, R16, R19, R17 ;  /* 0x0000001310117223 */ /* 0x000fe20000010011 */
[----:B------:R-:W-:Y:S01]  /*10d00*/  SHF.L.U32 R20, R41, 0x10, RZ ;  /* 0x0000001029147819 */ /* 0x000fe200000006ff */
[----:B------:R-:W-:Y:S01]  /*10d10*/  FADD.FTZ R15, R15, R18 ;  /* 0x000000120f0f7221 */ /* 0x000fe20000010000 */
[----:B------:R-:W3:Y:S03]  /*10d20*/  LDL.LU R41, [R1+0x6e0] ;  /* 0x0006e00001297983 */ /* 0x000ee60000300800 */
        /* <DEDUP_REMOVED lines=30> */
[----:B------:R-:W-:Y:S01]  /*10f10*/  FADD.FTZ R19, R19, -UR28 ;  /* 0x8000001c13137e21 */ /* 0x000fe20008010000 */
[----:B------:R-:W-:Y:S01]  /*10f20*/  SHF.L.U32 R30, R30, 0x10, RZ ;  /* 0x000000101e1e7819 */ /* 0x000fe200000006ff */
[----:B------:R-:W3:Y:S01]  /*10f30*/  LDL.LU R45, [R1+0x74c] ;  /* 0x00074c00012d7983 */ /* 0x000ee20000300800 */
[----:B------:R-:W-:Y:S01]  /*10f40*/  FFMA.FTZ R17, R13, R20, R17 ;  /* 0x000000140d117223 */ /* 0x000fe20000010011 */
[----:B------:R-:W-:Y:S01]  /*10f50*/  FADD.FTZ R15, R18, R15 ;  /* 0x0000000f120f7221 */ /* 0x000fe20000010000 */
[----:B------:R-:W-:Y:S01]  /*10f60*/  SHF.L.U32 R38, R38, 0x10, RZ ;  /* 0x0000001026267819 */ /* 0x000fe200000006ff */
[----:B------:R-:W3:Y:S02]  /*10f70*/  LDL.LU R42, [R1+0x760] ;  /* 0x00076000012a7983 */ /* 0x000ee40000300800 */
[----:B------:R-:W-:Y:S01]  /*10f80*/  FADD.FTZ R15, R15, R20 ;  /* 0x000000140f0f7221 */ /* 0x000fe20000010000 */
[----:B------:R-:W-:Y:S01]  /*10f90*/  FMUL.FTZ R19, R19, UR16 ;  /* 0x0000001013137c20 */ /* 0x000fe20008410000 */
[----:B------:R-:W-:Y:S01]  /*10fa0*/  SHF.L.U32 R39, R39, 0x10, RZ ;  /* 0x0000001027277819 */ /* 0x000fe200000006ff */
[----:B------:R-:W3:Y:S01]  /*10fb0*/  LDL.LU R44, [R1+0x768] ;  /* 0x00076800012c7983 */ /* 0x000ee20000300800 */
[----:B----4-:R-:W-:-:S03]  /*10fc0*/  SHF.L.U32 R13, R43, 0x10, RZ ;  /* 0x000000102b0d7819 */ /* 0x010fc600000006ff */
[----:B------:R-:W4:Y:S01]  /*10fd0*/  LDL.LU R43, [R1+0x300] ;  /* 0x00030000012b7983 */ /* 0x000f220000300800 */
[----:B--2---:R-:W-:-:S03]  /*10fe0*/  SHF.L.U32 R16, R22, 0x10, RZ ;  /* 0x0000001016107819 */ /* 0x004fc600000006ff */
[----:B------:R-:W2:Y:S02]  /*10ff0*/  LDL.LU R22, [R1+0x6f0] ;  /* 0x0006f00001167983 */ /* 0x000ea40000300800 */
[----:B------:R-:W-:-:S04]  /*11000*/  FMUL.FTZ R18, R5, R16 ;  /* 0x0000001005127220 */ /* 0x000fc80000410000 */
[----:B------:R-:W-:Y:S01]  /*11010*/  FADD.FTZ R15, R18, R15 ;  /* 0x0000000f120f7221 */ /* 0x000fe20000010000 */
[----:B---3--:R-:W-:Y:S02]  /*11020*/  SHF.L.U32 R20, R24, 0x10, RZ ;  /* 0x0000001018147819 */ /* 0x008fe400000006ff */
[----:B------:R-:W3:Y:S01]  /*11030*/  LDL.LU R24, [R1+0x2ec] ;  /* 0x0002ec0001187983 */ /* 0x000ee20000300800 */
[----:B------:R-:W-:Y:S01]  /*11040*/  FFMA.FTZ R17, R19, R18, R17 ;  /* 0x0000001213117223 */ /* 0x000fe20000010011 */
[----:B------:R-:W-:Y:S02]  /*11050*/  SHF.L.U32 R18, R26, 0x10, RZ ;  /* 0x000000101a127819 */ /* 0x000fe400000006ff */
[----:B------:R-:W3:Y:S01]  /*11060*/  LDL.LU R26, [R1+0x6fc] ;  /* 0x0006fc00011a7983 */ /* 0x000ee20000300800 */
[----:B------:R-:W-:Y:S01]  /*11070*/  FADD.FTZ R12, R12, R16 ;  /* 0x000000100c0c7221 */ /* 0x000fe20000010000 */
[----:B------:R-:W-:Y:S01]  /*11080*/  FFMA.FTZ R14, R16, R19, R14 ;  /* 0x00000013100e7223 */ /* 0x000fe2000001000e */
[----:B------:R-:W-:Y:S01]  /*11090*/  SHF.L.U32 R16, R41, 0x10, RZ ;  /* 0x0000001029107819 */ /* 0x000fe200000006ff */
[----:B------:R-:W-:Y:S01]  /*110a0*/  FADD.FTZ R13, R13, -UR28 ;  /* 0x8000001c0d0d7e21 */ /* 0x000fe20008010000 */
[----:B------:R-:W-:Y:S01]  /*110b0*/  SHF.L.U32 R19, R40, 0x10, RZ ;  /* 0x0000001028137819 */ /* 0x000fe200000006ff */
[----:B------:R-:W-:Y:S01]  /*110c0*/  FADD.FTZ R10, R10, R18 ;  /* 0x000000120a0a7221 */ /* 0x000fe20000010000 */
[----:B------:R-:W-:Y:S01]  /*110d0*/  FADD.FTZ R20, R20, -UR28 ;  /* 0x8000001c14147e21 */ /* 0x000fe20008010000 */
[----:B------:R-:W-:Y:S01]  /*110e0*/  FADD.FTZ R16, R16, -UR28 ;  /* 0x8000001c10107e21 */ /* 0x000fe20008010000 */
[----:B------:R-:W-:Y:S01]  /*110f0*/  FMUL.FTZ R13, R13, UR16 ;  /* 0x000000100d0d7c20 */ /* 0x000fe20008410000 */
[----:B------:R-:W3:Y:S02]  /*11100*/  LDL.LU R40, [R1+0x724] ;  /* 0x0007240001287983 */ /* 0x000ee40000300800 */
[----:B------:R-:W-:Y:S01]  /*11110*/  FMUL.FTZ R16, R16, UR16 ;  /* 0x0000001010107c20 */ /* 0x000fe20008410000 */
[----:B------:R-:W-:Y:S01]  /*11120*/  FFMA.FTZ R11, R18, R13, R11 ;  /* 0x0000000d120b7223 */ /* 0x000fe2000001000b */
[----:B------:R-:W-:Y:S01]  /*11130*/  FMUL.FTZ R18, R4, R18 ;  /* 0x0000001204127220 */ /* 0x000fe20000410000 */
[----:B------:R-:W-:Y:S01]  /*11140*/  FADD.FTZ R12, R12, R19 ;  /* 0x000000130c0c7221 */ /* 0x000fe20000010000 */
[----:B------:R-:W-:Y:S01]  /*11150*/  FFMA.FTZ R14, R19, R16, R14 ;  /* 0x00000010130e7223 */ /* 0x000fe2000001000e */
[----:B------:R-:W-:Y:S01]  /*11160*/  FMUL.FTZ R19, R5, R19 ;  /* 0x0000001305137220 */ /* 0x000fe20000410000 */
[----:B------:R-:W-:Y:S01]  /*11170*/  FFMA.FTZ R17, R13, R18, R17 ;  /* 0x000000120d117223 */ /* 0x000fe20000010011 */
[----:B------:R-:W-:Y:S01]  /*11180*/  SHF.L.U32 R13, R37, 0x10, RZ ;  /* 0x00000010250d7819 */ /* 0x000fe200000006ff */
[----:B------:R-:W-:Y:S01]  /*11190*/  FADD.FTZ R15, R15, R18 ;  /* 0x000000120f0f7221 */ /* 0x000fe20000010000 */
[----:B------:R-:W-:Y:S01]  /*111a0*/  FMUL.FTZ R20, R20, UR16 ;  /* 0x0000001014147c20 */ /* 0x000fe20008410000 */
[----:B------:R-:W-:Y:S01]  /*111b0*/  FFMA.FTZ R17, R16, R19, R17 ;  /* 0x0000001310117223 */ /* 0x000fe20000010011 */
[----:B------:R-:W-:Y:S01]  /*111c0*/  FADD.FTZ R30, R30, -UR28 ;  /* 0x8000001c1e1e7e21 */ /* 0x000fe20008010000 */
[----:B------:R-:W-:Y:S01]  /*111d0*/  FADD.FTZ R15, R19, R15 ;  /* 0x0000000f130f7221 */ /* 0x000fe20000010000 */
[----:B------:R-:W-:Y:S01]  /*111e0*/  FMUL.FTZ R18, R4, R13 ;  /* 0x0000000d04127220 */ /* 0x000fe20000410000 */
[----:B------:R-:W-:Y:S01]  /*111f0*/  FADD.FTZ R10, R10, R13 ;  /* 0x0000000d0a0a7221 */ /* 0x000fe20000010000 */
[----:B------:R-:W-:Y:S01]  /*11200*/  FFMA.FTZ R11, R13, R20, R11 ;  /* 0x000000140d0b7223 */ /* 0x000fe2000001000b */
[----:B------:R-:W3:Y:S01]  /*11210*/  LDL.LU R41, [R1+0x748] ;  /* 0x0007480001297983 */ /* 0x000ee20000300800 */
[----:B------:R-:W-:Y:S01]  /*11220*/  FADD.FTZ R15, R15, R18 ;  /* 0x000000120f0f7221 */ /* 0x000fe20000010000 */
[----:B------:R-:W-:Y:S01]  /*11230*/  FFMA.FTZ R17, R20, R18, R17 ;  /* 0x0000001214117223 */ /* 0x000fe20000010011 */
[----:B------:R-:W-:Y:S01]  /*11240*/  SHF.L.U32 R18, R31, 0x10, RZ ;  /* 0x000000101f127819 */ /* 0x000fe200000006ff */
[----:B------:R-:W3:Y:S01]  /*11250*/  LDL.LU R37, [R1+0x764] ;  /* 0x0007640001257983 */ /* 0x000ee20000300800 */
[----:B------:R-:W-:-:S03]  /*11260*/  SHF.L.U32 R20, R36, 0x10, RZ ;  /* 0x0000001024147819 */ /* 0x000fc600000006ff */
[----:B------:R-:W-:Y:S02]  /*11270*/  FADD.FTZ R12, R12, R18 ;  /* 0x000000120c0c7221 */ /* 0x000fe40000010000 */
[----:B------:R-:W-:Y:S01]  /*11280*/  FADD.FTZ R10, R10, R20 ;  /* 0x000000140a0a7221 */ /* 0x000fe20000010000 */
[----:B----4-:R-:W-:Y:S02]  /*11290*/  SHF.L.U32 R13, R43, 0x10, RZ ;  /* 0x000000102b0d7819 */ /* 0x010fe400000006ff */
[----:B------:R-:W4:Y:S01]  /*112a0*/  LDL.LU R43, [R1+0x734] ;  /* 0x00073400012b7983 */ /* 0x000f220000300800 */
[----:B--2---:R-:W-:-:S03]  /*112b0*/  SHF.L.U32 R16, R22, 0x10, RZ ;  /* 0x0000001016107819 */ /* 0x004fc600000006ff */
[----:B------:R-:W2:Y:S02]  /*112c0*/  LDL.LU R22, [R1+0x708] ;  /* 0x0007080001167983 */ /* 0x000ea40000300800 */
[----:B------:R-:W-:Y:S01]  /*112d0*/  FADD.FTZ R16, R16, -UR28 ;  /* 0x8000001c10107e21 */ /* 0x000fe20008010000 */
[----:B------:R-:W-:-:S03]  /*112e0*/  FADD.FTZ R13, R13, -UR28 ;  /* 0x8000001c0d0d7e21 */ /* 0x000fc60008010000 */
[----:B------:R-:W-:Y:S01]  /*112f0*/  FMUL.FTZ R16, R16, UR16 ;  /* 0x0000001010107c20 */ /* 0x000fe20008410000 */
[----:B------:R-:W-:-:S03]  /*11300*/  FMUL.FTZ R13, R13, UR16 ;  /* 0x000000100d0d7c20 */ /* 0x000fc60008410000 */
[----:B------:R-:W-:Y:S01]  /*11310*/  FFMA.FTZ R14, R18, R16, R14 ;  /* 0x00000010120e7223 */ /* 0x000fe2000001000e */
[----:B------:R-:W-:Y:S01]  /*11320*/  FMUL.FTZ R18, R5, R18 ;  /* 0x0000001205127220 */ /* 0x000fe20000410000 */
[----:B------:R-:W-:Y:S01]  /*11330*/  FFMA.FTZ R11, R20, R13, R11 ;  /* 0x0000000d140b7223 */ /* 0x000fe2000001000b */
[----:B------:R-:W-:Y:S02]  /*11340*/  FMUL.FTZ R20, R4, R20 ;  /* 0x0000001404147220 */ /* 0x000fe40000410000 */
[----:B------:R-:W-:-:S04]  /*11350*/  FFMA.FTZ R17, R16, R18, R17 ;  /* 0x0000001210117223 */ /* 0x000fc80000010011 */
[----:B------:R-:W-:Y:S01]  /*11360*/  FFMA.FTZ R17, R13, R20, R17 ;  /* 0x000000140d117223 */ /* 0x000fe20000010011 */
[----:B---3--:R-:W-:Y:S02]  /*11370*/  SHF.L.U32 R13, R24, 0x10, RZ ;  /* 0x00000010180d7819 */ /* 0x008fe400000006ff */
[----:B------:R-:W3:Y:S01]  /*11380*/  LDL.LU R24, [R1+0x714] ;  /* 0x0007140001187983 */ /* 0x000ee20000300800 */
[----:B------:R-:W-:-:S03]  /*11390*/  SHF.L.U32 R19, R26, 0x10, RZ ;  /* 0x000000101a137819 */ /* 0x000fc600000006ff */
[----:B------:R-:W4:Y:S02]  /*113a0*/  LDL.LU R26, [R1+0x2d8] ;  /* 0x0002d800011a7983 */ /* 0x000f240000300800 */
[----:B------:R-:W-:Y:S01]  /*113b0*/  FADD.FTZ R19, R19, -UR28 ;  /* 0x8000001c13137e21 */ /* 0x000fe20008010000 */
[----:B------:R-:W-:Y:S01]  /*113c0*/  SHF.L.U32 R16, R29, 0x10, RZ ;  /* 0x000000101d107819 */ /* 0x000fe200000006ff */
[----:B------:R-:W-:Y:S02]  /*113d0*/  FADD.FTZ R15, R18, R15 ;  /* 0x0000000f120f7221 */ /* 0x000fe40000010000 */
[----:B------:R-:W-:Y:S02]  /*113e0*/  FMUL.FTZ R19, R19, UR16 ;  /* 0x0000001013137c20 */ /* 0x000fe40008410000 */
[----:B------:R-:W-:Y:S01]  /*113f0*/  FADD.FTZ R15, R15, R20 ;  /* 0x000000140f0f7221 */ /* 0x000fe20000010000 */
[----:B------:R-:W-:Y:S01]  /*11400*/  FMUL.FTZ R18, R5, R16 ;  /* 0x0000001005127220 */ /* 0x000fe20000410000 */
[----:B------:R-:W-:Y:S01]  /*11410*/  FADD.FTZ R12, R12, R16 ;  /* 0x000000100c0c7221 */ /* 0x000fe20000010000 */
[----:B------:R-:W-:Y:S01]  /*11420*/  FFMA.FTZ R14, R16, R19, R14 ;  /* 0x00000013100e7223 */ /* 0x000fe2000001000e */
[----:B------:R-:W-:Y:S01]  /*11430*/  FADD.FTZ R13, R13, -UR28 ;  /* 0x8000001c0d0d7e21 */ /* 0x000fe20008010000 */
[----:B------:R-:W-:Y:S01]  /*11440*/  FADD.FTZ R15, R18, R15 ;  /* 0x0000000f120f7221 */ /* 0x000fe20000010000 */
[----:B------:R-:W-:Y:S01]  /*11450*/  FFMA.FTZ R17, R19, R18, R17 ;  /* 0x0000001213117223 */ /* 0x000fe20000010011 */
[----:B------:R-:W-:Y:S01]  /*11460*/  SHF.L.U32 R18, R35, 0x10, RZ ;  /* 0x0000001023127819 */ /* 0x000fe200000006ff */
[----:B------:R-:W-:Y:S01]  /*11470*/  FMUL.FTZ R13, R13, UR16 ;  /* 0x000000100d0d7c20 */ /* 0x000fe20008410000 */
[----:B------:R-:W-:-:S03]  /*11480*/  SHF.L.U32 R19, R27, 0x10, RZ ;  /* 0x000000101b137819 */ /* 0x000fc600000006ff */
[----:B------:R-:W-:Y:S01]  /*11490*/  FADD.FTZ R10, R10, R18 ;  /* 0x000000120a0a7221 */ /* 0x000fe20000010000 */
[----:B------:R-:W-:Y:S01]  /*114a0*/  FFMA.FTZ R11, R18, R13, R11 ;  /* 0x0000000d120b7223 */ /* 0x000fe2000001000b */
[----:B------:R-:W-:Y:S01]  /*114b0*/  FMUL.FTZ R18, R4, R18 ;  /* 0x0000001204127220 */ /* 0x000fe20000410000 */
[----:B------:R-:W-:-:S03]  /*114c0*/  FADD.FTZ R12, R12, R19 ;  /* 0x000000130c0c7221 */ /* 0x000fc60000010000 */
[----:B------:R-:W-:Y:S01]  /*114d0*/  FFMA.FTZ R17, R13, R18, R17 ;  /* 0x000000120d117223 */ /* 0x000fe20000010011 */
[----:B--2---:R-:W-:Y:S02]  /*114e0*/  SHF.L.U32 R16, R22, 0x10, RZ ;  /* 0x0000001016107819 */ /* 0x004fe400000006ff */
[----:B------:R-:W2:Y:S03]  /*114f0*/  LDL.LU R22, [R1+0x718] ;  /* 0x0007180001167983 */ /* 0x000ea60000300800 */
[----:B------:R-:W-:-:S04]  /*11500*/  FADD.FTZ R16, R16, -UR28 ;  /* 0x8000001c10107e21 */ /* 0x000fc80008010000 */
[----:B------:R-:W-:-:S04]  /*11510*/  FMUL.FTZ R16, R16, UR16 ;  /* 0x0000001010107c20 */ /* 0x000fc80008410000 */
[----:B------:R-:W-:Y:S01]  /*11520*/  FFMA.FTZ R14, R19, R16, R14 ;  /* 0x00000010130e7223 */ /* 0x000fe2000001000e */
[----:B------:R-:W-:-:S04]  /*11530*/  FMUL.FTZ R19, R5, R19 ;  /* 0x0000001305137220 */ /* 0x000fc80000410000 */
[----:B------:R-:W-:Y:S01]  /*11540*/  FFMA.FTZ R17, R16, R19, R17 ;  /* 0x0000001310117223 */ /* 0x000fe20000010011 */
[----:B---3--:R-:W-:Y:S02]  /*11550*/  SHF.L.U32 R16, R24, 0x10, RZ ;  /* 0x0000001018107819 */ /* 0x008fe400000006ff */
[----:B------:R-:W3:Y:S01]  /*11560*/  LDL.LU R24, [R1+0x730] ;  /* 0x0007300001187983 */ /* 0x000ee20000300800 */
[----:B----4-:R-:W-:-:S03]  /*11570*/  SHF.L.U32 R20, R26, 0x10, RZ ;  /* 0x000000101a147819 */ /* 0x010fc600000006ff */
[----:B------:R-:W4:Y:S01]  /*11580*/  LDL.LU R26, [R1+0x2a0] ;  /* 0x0002a000011a7983 */ /* 0x000f220000300800 */
[----:B------:R-:W-:Y:S01]  /*11590*/  SHF.L.U32 R13, R34, 0x10, RZ ;  /* 0x00000010220d7819 */ /* 0x000fe200000006ff */
[----:B------:R-:W-:Y:S01]  /*115a0*/  FADD.FTZ R15, R15, R18 ;  /* 0x000000120f0f7221 */ /* 0x000fe20000010000 */
[----:B------:R-:W-:Y:S01]  /*115b0*/  FADD.FTZ R20, R20, -UR28 ;  /* 0x8000001c14147e21 */ /* 0x000fe20008010000 */
[----:B------:R-:W-:Y:S02]  /*115c0*/  FADD.FTZ R16, R16, -UR28 ;  /* 0x8000001c10107e21 */ /* 0x000fe40008010000 */
[----:B------:R-:W-:Y:S01]  /*115d0*/  FADD.FTZ R15, R19, R15 ;  /* 0x0000000f130f7221 */ /* 0x000fe20000010000 */
[----:B------:R-:W-:Y:S01]  /*115e0*/  FMUL.FTZ R20, R20, UR16 ;  /* 0x0000001014147c20 */ /* 0x000fe20008410000 */
[----:B------:R-:W-:Y:S01]  /*115f0*/  FMUL.FTZ R18, R4, R13 ;  /* 0x0000000d04127220 */ /* 0x000fe20000410000 */
[----:B------:R-:W-:Y:S01]  /*11600*/  FADD.FTZ R10, R10, R13 ;  /* 0x0000000d0a0a7221 */ /* 0x000fe20000010000 */
[----:B------:R-:W-:-:S02]  /*11610*/  FMUL.FTZ R16, R16, UR16 ;  /* 0x0000001010107c20 */ /* 0x000fc40008410000 */
[----:B------:R-:W-:Y:S01]  /*11620*/  FADD.FTZ R15, R15, R18 ;  /* 0x000000120f0f7221 */ /* 0x000fe20000010000 */
[----:B------:R-:W-:Y:S01]  /*11630*/  FFMA.FTZ R17, R20, R18, R17 ;  /* 0x0000001214117223 */ /* 0x000fe20000010011 */
[----:B------:R-:W-:Y:S01]  /*11640*/  SHF.L.U32 R18, R25, 0x10, RZ ;  /* 0x0000001019127819 */ /* 0x000fe200000006ff */
[----:B------:R-:W-:Y:S01]  /*11650*/  FFMA.FTZ R11, R13, R20, R11 ;  /* 0x000000140d0b7223 */ /* 0x000fe2000001000b */
[----:B------:R-:W-:-:S03]  /*11660*/  SHF.L.U32 R19, R40, 0x10, RZ ;  /* 0x0000001028137819 */ /* 0x000fc600000006ff */
[----:B------:R-:W-:Y:S01]  /*11670*/  FADD.FTZ R12, R12, R18 ;  /* 0x000000120c0c7221 */ /* 0x000fe20000010000 */
[----:B------:R-:W-:Y:S01]  /*11680*/  FFMA.FTZ R14, R18, R16, R14 ;  /* 0x00000010120e7223 */ /* 0x000fe2000001000e */
[----:B------:R-:W-:Y:S01]  /*11690*/  FMUL.FTZ R18, R5, R18 ;  /* 0x0000001205127220 */ /* 0x000fe20000410000 */
[----:B------:R-:W-:Y:S01]  /*116a0*/  FADD.FTZ R19, R19, -UR28 ;  /* 0x8000001c13137e21 */ /* 0x000fe20008010000 */
[----:B------:R-:W-:Y:S01]  /*116b0*/  SHF.L.U32 R20, R33, 0x10, RZ ;  /* 0x0000001021147819 */ /* 0x000fe200000006ff */
[----:B------:R-:W-:Y:S01]  /*116c0*/  FMUL.FTZ R30, R30, UR16 ;  /* 0x000000101e1e7c20 */ /* 0x000fe20008410000 */
[----:B------:R-:W-:Y:S01]  /*116d0*/  FFMA.FTZ R17, R16, R18, R17 ;  /* 0x0000001210117223 */ /* 0x000fe20000010011 */
[----:B------:R-:W-:Y:S01]  /*116e0*/  SHF.L.U32 R16, R43, 0x10, RZ ;  /* 0x000000102b107819 */ /* 0x000fe200000006ff */
[----:B------:R-:W-:Y:S01]  /*116f0*/  FMUL.FTZ R19, R19, UR16 ;  /* 0x0000001013137c20 */ /* 0x000fe20008410000 */
[----:B------:R-:W-:Y:S01]  /*11700*/  FADD.FTZ R15, R18, R15 ;  /* 0x0000000f120f7221 */ /* 0x000fe20000010000 */
[----:B------:R-:W-:Y:S01]  /*11710*/  FADD.FTZ R10, R10, R20 ;  /* 0x000000140a0a7221 */ /* 0x000fe20000010000 */
[----:B------:R-:W4:Y:S01]  /*11720*/  LDL.LU R43, [R1+0x2b0] ;  /* 0x0002b000012b7983 */ /* 0x000f220000300800 */
[----:B------:R-:W-:Y:S01]  /*11730*/  FMUL.FTZ R18, R5, R16 ;  /* 0x0000001005127220 */ /* 0x000fe20000410000 */
[----:B------:R-:W-:Y:S01]  /*11740*/  FADD.FTZ R12, R12, R16 ;  /* 0x000000100c0c7221 */ /* 0x000fe20000010000 */
[----:B------:R-:W-:Y:S01]  /*11750*/  FFMA.FTZ R14, R16, R19, R14 ;  /* 0x00000013100e7223 */ /* 0x000fe2000001000e */
[----:B------:R-:W4:Y:S01]  /*11760*/  LDL.LU R40, [R1+0x754] ;  /* 0x0007540001287983 */ /* 0x000f220000300800 */
[----:B--2---:R-:W-:-:S03]  /*11770*/  SHF.L.U32 R13, R22, 0x10, RZ ;  /* 0x00000010160d7819 */ /* 0x004fc600000006ff */
[----:B------:R-:W2:Y:S02]  /*11780*/  LDL.LU R22, [R1+0x740] ;  /* 0x0007400001167983 */ /* 0x000ea40000300800 */
[----:B------:R-:W-:-:S04]  /*11790*/  FADD.FTZ R13, R13, -UR28 ;  /* 0x8000001c0d0d7e21 */ /* 0x000fc80008010000 */
[----:B------:R-:W-:-:S04]  /*117a0*/  FMUL.FTZ R13, R13, UR16 ;  /* 0x000000100d0d7c20 */ /* 0x000fc80008410000 */
[----:B------:R-:W-:Y:S01]  /*117b0*/  FFMA.FTZ R11, R20, R13, R11 ;  /* 0x0000000d140b7223 */ /* 0x000fe2000001000b */
[----:B------:R-:W-:Y:S01]  /*117c0*/  FMUL.FTZ R20, R4, R20 ;  /* 0x0000001404147220 */ /* 0x000fe20000410000 */
[----:B---3--:R-:W-:Y:S02]  /*117d0*/  SHF.L.U32 R16, R24, 0x10, RZ ;  /* 0x0000001018107819 */ /* 0x008fe400000006ff */
[----:B------:R-:W3:Y:S01]  /*117e0*/  LDL.LU R24, [R1+0x73c] ;  /* 0x00073c0001187983 */ /* 0x000ee20000300800 */
[----:B------:R-:W-:Y:S01]  /*117f0*/  FFMA.FTZ R17, R13, R20, R17 ;  /* 0x000000140d117223 */ /* 0x000fe20000010011 */
[----:B----4-:R-:W-:Y:S02]  /*11800*/  SHF.L.U32 R13, R26, 0x10, RZ ;  /* 0x000000101a0d7819 */ /* 0x010fe400000006ff */
[----:B------:R-:W4:Y:S01]  /*11810*/  LDL.LU R26, [R1+0x728] ;  /* 0x00072800011a7983 */ /* 0x000f220000300800 */
[----:B------:R-:W-:Y:S02]  /*11820*/  FADD.FTZ R15, R15, R20 ;  /* 0x000000140f0f7221 */ /* 0x000fe40000010000 */
[----:B------:R-:W-:Y:S01]  /*11830*/  FADD.FTZ R13, R13, -UR28 ;  /* 0x8000001c0d0d7e21 */ /* 0x000fe20008010000 */
[----:B------:R-:W-:Y:S01]  /*11840*/  FFMA.FTZ R17, R19, R18, R17 ;  /* 0x0000001213117223 */ /* 0x000fe20000010011 */
[----:B------:R-:W-:Y:S01]  /*11850*/  FADD.FTZ R15, R18, R15 ;  /* 0x0000000f120f7221 */ /* 0x000fe20000010000 */
[----:B------:R-:W-:Y:S01]  /*11860*/  SHF.L.U32 R18, R32, 0x10, RZ ;  /* 0x0000001020127819 */ /* 0x000fe200000006ff */
[----:B------:R-:W-:Y:S01]  /*11870*/  FADD.FTZ R16, R16, -UR28 ;  /* 0x8000001c10107e21 */ /* 0x000fe20008010000 */
[----:B------:R-:W-:-:S03]  /*11880*/  FMUL.FTZ R20, R13, UR16 ;  /* 0x000000100d147c20 */ /* 0x000fc60008410000 */
[----:B------:R-:W-:Y:S01]  /*11890*/  FMUL.FTZ R16, R16, UR16 ;  /* 0x0000001010107c20 */ /* 0x000fe20008410000 */
[----:B------:R-:W-:Y:S01]  /*118a0*/  FADD.FTZ R10, R10, R18 ;  /* 0x000000120a0a7221 */ /* 0x000fe20000010000 */
[----:B------:R-:W-:Y:S01]  /*118b0*/  FFMA.FTZ R11, R18, R20, R11 ;  /* 0x00000014120b7223 */ /* 0x000fe2000001000b */
[----:B------:R-:W-:-:S04]  /*118c0*/  FMUL.FTZ R18, R4, R18 ;  /* 0x0000001204127220 */ /* 0x000fc80000410000 */
[----:B------:R-:W-:Y:S01]  /*118d0*/  FFMA.FTZ R17, R20, R18, R17 ;  /* 0x0000001214117223 */ /* 0x000fe20000010011 */
[----:B------:R-:W-:Y:S01]  /*118e0*/  FMUL.FTZ R13, R4, R38 ;  /* 0x00000026040d7220 */ /* 0x000fe20000410000 */
[----:B--2---:R-:W-:Y:S01]  /*118f0*/  SHF.L.U32 R19, R22, 0x10, RZ ;  /* 0x0000001016137819 */ /* 0x004fe200000006ff */
[----:B------:R-:W-:-:S04]  /*11900*/  FADD.FTZ R22, R15, R18 ;  /* 0x000000120f167221 */ /* 0x000fc80000010000 */
[----:B------:R-:W-:Y:S01]  /*11910*/  FADD.FTZ R12, R12, R19 ;  /* 0x000000130c0c7221 */ /* 0x000fe20000010000 */
[----:B------:R-:W-:Y:S01]  /*11920*/  FFMA.FTZ R14, R19, R16, R14 ;  /* 0x00000010130e7223 */ /* 0x000fe2000001000e */
[----:B------:R-:W-:-:S04]  /*11930*/  FMUL.FTZ R19, R5, R19 ;  /* 0x0000001305137220 */ /* 0x000fc80000410000 */
[----:B------:R-:W-:Y:S01]  /*11940*/  FADD.FTZ R22, R19, R22 ;  /* 0x0000001613167221 */ /* 0x000fe20000010000 */
[----:B------:R-:W-:-:S03]  /*11950*/  FFMA.FTZ R17, R16, R19, R17 ;  /* 0x0000001310117223 */ /* 0x000fc60000010011 */
[----:B------:R-:W-:Y:S01]  /*11960*/  FADD.FTZ R22, R22, R13 ;  /* 0x0000000d16167221 */ /* 0x000fe20000010000 */
[----:B------:R-:W-:Y:S01]  /*11970*/  FFMA.FTZ R17, R30, R13, R17 ;  /* 0x0000000d1e117223 */ /* 0x000fe20000010011 */
[----:B---3--:R-:W-:Y:S02]  /*11980*/  SHF.L.U32 R13, R24, 0x10, RZ ;  /* 0x00000010180d7819 */ /* 0x008fe400000006ff */
[----:B------:R-:W2:Y:S01]  /*11990*/  LDL.LU R24, [R1+0x750] ;  /* 0x0007500001187983 */ /* 0x000ea20000300800 */
[----:B----4-:R-:W-:-:S03]  /*119a0*/  SHF.L.U32 R15, R26, 0x10, RZ ;  /* 0x000000101a0f7819 */ /* 0x010fc600000006ff */
[----:B------:R-:W3:Y:S01]  /*119b0*/  LDL.LU R26, [R1+0x758] ;  /* 0x00075800011a7983 */ /* 0x000ee20000300800 */
[----:B------:R-:W-:-:S03]  /*119c0*/  SHF.L.U32 R18, R43, 0x10, RZ ;  /* 0x000000102b127819 */ /* 0x000fc600000006ff */
[----:B------:R-:W4:Y:S01]  /*119d0*/  LDL.LU R43, [R1+0x75c] ;  /* 0x00075c00012b7983 */ /* 0x000f220000300800 */
[----:B------:R-:W-:Y:S01]  /*119e0*/  FADD.FTZ R16, R39, -UR28 ;  /* 0x8000001c27107e21 */ /* 0x000fe20008010000 */
[----:B------:R-:W-:-:S03]  /*119f0*/  FADD.FTZ R18, R18, -UR28 ;  /* 0x8000001c12127e21 */ /* 0x000fc60008010000 */
[----:B------:R-:W-:Y:S01]  /*11a00*/  FMUL.FTZ R16, R16, UR16 ;  /* 0x0000001010107c20 */ /* 0x000fe20008410000 */
[----:B------:R-:W-:Y:S01]  /*11a10*/  FADD.FTZ R12, R12, R15 ;  /* 0x0000000f0c0c7221 */ /* 0x000fe20000010000 */
[----:B------:R-:W-:Y:S02]  /*11a20*/  SHF.L.U32 R19, R28, 0x10, RZ ;  /* 0x000000101c137819 */ /* 0x000fe400000006ff */
[----:B------:R-:W-:Y:S01]  /*11a30*/  FFMA.FTZ R14, R15, R16, R14 ;  /* 0x000000100f0e7223 */ /* 0x000fe2000001000e */
[----:B------:R-:W-:Y:S01]  /*11a40*/  FMUL.FTZ R15, R5, R15 ;  /* 0x0000000f050f7220 */ /* 0x000fe20000410000 */
[----:B------:R-:W-:Y:S01]  /*11a50*/  FADD.FTZ R10, R10, R38 ;  /* 0x000000260a0a7221 */ /* 0x000fe20000010000 */
[----:B------:R-:W-:Y:S01]  /*11a60*/  FFMA.FTZ R11, R38, R30, R11 ;  /* 0x0000001e260b7223 */ /* 0x000fe2000001000b */
[----:B------:R-:W-:Y:S01]  /*11a70*/  FMUL.FTZ R18, R18, UR16 ;  /* 0x0000001012127c20 */ /* 0x000fe20008410000 */
[----:B------:R-:W-:Y:S01]  /*11a80*/  FADD.FTZ R22, R15, R22 ;  /* 0x000000160f167221 */ /* 0x000fe20000010000 */
[----:B------:R-:W-:Y:S01]  /*11a90*/  FFMA.FTZ R17, R16, R15, R17 ;  /* 0x0000000f10117223 */ /* 0x000fe20000010011 */
[----:B------:R-:W-:Y:S01]  /*11aa0*/  FADD.FTZ R15, R13, -UR28 ;  /* 0x8000001c0d0f7e21 */ /* 0x000fe20008010000 */
[----:B------:R-:W-:Y:S01]  /*11ab0*/  FADD.FTZ R10, R10, R19 ;  /* 0x000000130a0a7221 */ /* 0x000fe20000010000 */
[----:B------:R-:W-:Y:S01]  /*11ac0*/  FFMA.FTZ R11, R19, R18, R11 ;  /* 0x00000012130b7223 */ /* 0x000fe2000001000b */
[----:B------:R-:W-:Y:S01]  /*11ad0*/  SHF.L.U32 R13, R21, 0x10, RZ ;  /* 0x00000010150d7819 */ /* 0x000fe200000006ff */
[----:B------:R-:W-:Y:S01]  /*11ae0*/  FMUL.FTZ R19, R4, R19 ;  /* 0x0000001304137220 */ /* 0x000fe20000410000 */
[----:B------:R-:W-:Y:S01]  /*11af0*/  SHF.L.U32 R23, R23, 0x10, RZ ;  /* 0x0000001017177819 */ /* 0x000fe200000006ff */
[----:B------:R-:W-:-:S02]  /*11b00*/  FMUL.FTZ R15, R15, UR16 ;  /* 0x000000100f0f7c20 */ /* 0x000fc40008410000 */
[----:B------:R-:W-:Y:S01]  /*11b10*/  FADD.FTZ R21, R22, R19 ;  /* 0x0000001316157221 */ /* 0x000fe20000010000 */
[----:B------:R-:W-:Y:S01]  /*11b20*/  FFMA.FTZ R18, R18, R19, R17 ;  /* 0x0000001312127223 */ /* 0x000fe20000010011 */
[----:B------:R-:W-:Y:S01]  /*11b30*/  FMUL.FTZ R16, R5, R13 ;  /* 0x0000000d05107220 */ /* 0x000fe20000410000 */
[----:B------:R-:W-:Y:S01]  /*11b40*/  FADD.FTZ R23, R23, -UR28 ;  /* 0x8000001c17177e21 */ /* 0x000fe20008010000 */
[----:B------:R-:W-:Y:S01]  /*11b50*/  FADD.FTZ R12, R12, R13 ;  /* 0x0000000d0c0c7221 */ /* 0x000fe20000010000 */
[----:B------:R-:W-:Y:S01]  /*11b60*/  FFMA.FTZ R14, R13, R15, R14 ;  /* 0x0000000f0d0e7223 */ /* 0x000fe2000001000e */
        /* <DEDUP_REMOVED lines=9> */
[----:B------:R-:W4:Y:S01]  /*11c00*/  LDL.LU R45, [R1+0x774] ;  /* 0x00077400012d7983 */ /* 0x000f220000300800 */
[----:B------:R-:W-:-:S02]  /*11c10*/  FADD.FTZ R18, R17, -UR28 ;  /* 0x8000001c11127e21 */ /* 0x000fc40008010000 */
[----:B------:R-:W-:Y:S01]  /*11c20*/  FFMA.FTZ R15, R20, R16, R15 ;  /* 0x00000010140f7223 */ /* 0x000fe2000001000f */
[----:B------:R-:W-:Y:S02]  /*11c30*/  SHF.L.U32 R17, R40, 0x10, RZ ;  /* 0x0000001028117819 */ /* 0x000fe400000006ff */
[----:B------:R-:W4:Y:S01]  /*11c40*/  LDL.LU R40, [R1+0x77c] ;  /* 0x00077c0001287983 */ /* 0x000f220000300800 */
[----:B------:R-:W-:Y:S01]  /*11c50*/  FADD.FTZ R22, R13, R16 ;  /* 0x000000100d167221 */ /* 0x000fe20000010000 */
[----:B--2---:R-:W-:Y:S02]  /*11c60*/  SHF.L.U32 R19, R24, 0x10, RZ ;  /* 0x0000001018137819 */ /* 0x004fe400000006ff */
[----:B------:R-:W2:Y:S01]  /*11c70*/  LDL.LU R24, [R1+0x76c] ;  /* 0x00076c0001187983 */ /* 0x000ea20000300800 */
[----:B---3--:R-:W-:-:S03]  /*11c80*/  SHF.L.U32 R20, R26, 0x10, RZ ;  /* 0x000000101a147819 */ /* 0x008fc600000006ff */
[----:B------:R-:W3:Y:S01]  /*11c90*/  LDL.LU R26, [R1+0x778] ;  /* 0x00077800011a7983 */ /* 0x000ee20000300800 */
[----:B----4-:R-:W-:-:S03]  /*11ca0*/  SHF.L.U32 R16, R43, 0x10, RZ ;  /* 0x000000102b107819 */ /* 0x010fc600000006ff */
[----:B------:R-:W4:Y:S01]  /*11cb0*/  LDL.LU R43, [R1+0x780] ;  /* 0x00078000012b7983 */ /* 0x000f220000300800 */
[----:B------:R-:W-:Y:S01]  /*11cc0*/  FMUL.FTZ R18, R18, UR16 ;  /* 0x0000001012127c20 */ /* 0x000fe20008410000 */
[----:B------:R-:W-:Y:S01]  /*11cd0*/  FADD.FTZ R12, R12, R17 ;  /* 0x000000110c0c7221 */ /* 0x000fe20000010000 */
[----:B------:R-:W-:Y:S02]  /*11ce0*/  FADD.FTZ R19, R19, -UR28 ;  /* 0x8000001c13137e21 */ /* 0x000fe40008010000 */
[----:B------:R-:W-:Y:S01]  /*11cf0*/  FFMA.FTZ R14, R17, R18, R14 ;  /* 0x00000012110e7223 */ /* 0x000fe2000001000e */
[----:B------:R-:W-:-:S04]  /*11d00*/  FMUL.FTZ R17, R5, R17 ;  /* 0x0000001105117220 */ /* 0x000fc80000410000 */
[----:B------:R-:W-:Y:S01]  /*11d10*/  FFMA.FTZ R15, R18, R17, R15 ;  /* 0x00000011120f7223 */ /* 0x000fe2000001000f */
[----:B------:R-:W-:Y:S01]  /*11d20*/  FADD.FTZ R22, R17, R22 ;  /* 0x0000001611167221 */ /* 0x000fe20000010000 */
[----:B------:R-:W-:Y:S01]  /*11d30*/  FMUL.FTZ R18, R19, UR16 ;  /* 0x0000001013127c20 */ /* 0x000fe20008410000 */
[----:B------:R-:W-:Y:S01]  /*11d40*/  FMUL.FTZ R17, R4, R20 ;  /* 0x0000001404117220 */ /* 0x000fe20000410000 */
[----:B------:R-:W-:Y:S01]  /*11d50*/  FADD.FTZ R10, R10, R20 ;  /* 0x000000140a0a7221 */ /* 0x000fe20000010000 */
[----:B------:R-:W-:Y:S01]  /*11d60*/  SHF.L.U32 R13, R37, 0x10, RZ ;  /* 0x00000010250d7819 */ /* 0x000fe200000006ff */
[----:B------:R-:W-:Y:S01]  /*11d70*/  FFMA.FTZ R11, R20, R18, R11 ;  /* 0x00000012140b7223 */ /* 0x000fe2000001000b */
[----:B------:R-:W-:Y:S01]  /*11d80*/  FADD.FTZ R21, R22, R17 ;  /* 0x0000001116157221 */ /* 0x000fe20000010000 */
[----:B------:R-:W-:Y:S01]  /*11d90*/  FFMA.FTZ R20, R18, R17, R15 ;  /* 0x0000001112147223 */ /* 0x000fe2000001000f */
[----:B------:R-:W-:Y:S01]  /*11da0*/  FADD.FTZ R15, R16, -UR28 ;  /* 0x8000001c100f7e21 */ /* 0x000fe20008010000 */
[----:B------:R-:W-:Y:S01]  /*11db0*/  SHF.L.U32 R17, R42, 0x10, RZ ;  /* 0x000000102a117819 */ /* 0x000fe200000006ff */
[----:B------:R-:W-:Y:S01]  /*11dc0*/  FMUL.FTZ R18, R5, R13 ;  /* 0x0000000d05127220 */ /* 0x000fe20000410000 */
[----:B------:R-:W-:Y:S01]  /*11dd0*/  SHF.L.U32 R16, R44, 0x10, RZ ;  /* 0x000000102c107819 */ /* 0x000fe200000006ff */
[----:B------:R-:W-:-:S02]  /*11de0*/  FMUL.FTZ R19, R15, UR16 ;  /* 0x000000100f137c20 */ /* 0x000fc40008410000 */
[----:B------:R-:W-:Y:S01]  /*11df0*/  FADD.FTZ R15, R17, -UR28 ;  /* 0x8000001c110f7e21 */ /* 0x000fe20008010000 */
[----:B------:R-:W-:Y:S01]  /*11e00*/  FADD.FTZ R21, R18, R21 ;  /* 0x0000001512157221 */ /* 0x000fe20000010000 */
[----:B------:R-:W-:Y:S02]  /*11e10*/  FFMA.FTZ R20, R19, R18, R20 ;  /* 0x0000001213147223 */ /* 0x000fe40000010014 */
[----:B------:R-:W-:Y:S01]  /*11e20*/  FMUL.FTZ R15, R15, UR16 ;  /* 0x000000100f0f7c20 */ /* 0x000fe20008410000 */
[----:B------:R-:W-:Y:S01]  /*11e30*/  SHF.L.U32 R18, R45, 0x10, RZ ;  /* 0x000000102d127819 */ /* 0x000fe200000006ff */
[----:B------:R-:W-:Y:S02]  /*11e40*/  FADD.FTZ R10, R10, R16 ;  /* 0x000000100a0a7221 */ /* 0x000fe40000010000 */
[----:B------:R-:W-:Y:S01]  /*11e50*/  FFMA.FTZ R11, R16, R15, R11 ;  /* 0x0000000f100b7223 */ /* 0x000fe2000001000b */
[----:B--2---:R-:W-:Y:S01]  /*11e60*/  SHF.L.U32 R22, R24, 0x10, RZ ;  /* 0x0000001018167819 */ /* 0x004fe200000006ff */
[----:B------:R-:W-:-:S04]  /*11e70*/  FMUL.FTZ R24, R4, R16 ;  /* 0x0000001004187220 */ /* 0x000fc80000410000 */
[----:B------:R-:W-:Y:S01]  /*11e80*/  FADD.FTZ R17, R22, -UR28 ;  /* 0x8000001c16117e21 */ /* 0x000fe20008010000 */
[----:B------:R-:W-:Y:S01]  /*11e90*/  SHF.L.U32 R22, R41, 0x10, RZ ;  /* 0x0000001029167819 */ /* 0x000fe200000006ff */
[----:B------:R-:W-:Y:S01]  /*11ea0*/  FADD.FTZ R23, R21, R24 ;  /* 0x0000001815177221 */ /* 0x000fe20000010000 */
[----:B------:R-:W-:Y:S01]  /*11eb0*/  FFMA.FTZ R24, R15, R24, R20 ;  /* 0x000000180f187223 */ /* 0x000fe20000010014 */
[----:B------:R-:W-:Y:S01]  /*11ec0*/  FMUL.FTZ R20, R5, R18 ;  /* 0x0000001205147220 */ /* 0x000fe20000410000 */
[----:B------:R-:W-:Y:S01]  /*11ed0*/  FMUL.FTZ R17, R17, UR16 ;  /* 0x0000001011117c20 */ /* 0x000fe20008410000 */
[----:B------:R-:W-:Y:S01]  /*11ee0*/  FADD.FTZ R21, R12, R13 ;  /* 0x0000000d0c157221 */ /* 0x000fe20000010000 */
[----:B---3--:R-:W-:Y:S01]  /*11ef0*/  SHF.L.U32 R26, R26, 0x10, RZ ;  /* 0x000000101a1a7819 */ /* 0x008fe200000006ff */
[----:B------:R-:W-:Y:S01]  /*11f00*/  FADD.FTZ R22, R22, -UR28 ;  /* 0x8000001c16167e21 */ /* 0x000fe20008010000 */
[----:B------:R-:W-:Y:S01]  /*11f10*/  SHF.L.U32 R12, R40, 0x10, RZ ;  /* 0x00000010280c7819 */ /* 0x000fe200000006ff */
[----:B------:R-:W-:Y:S01]  /*11f20*/  FFMA.FTZ R13, R13, R19, R14 ;  /* 0x000000130d0d7223 */ /* 0x000fe2000001000e */
[----:B------:R-:W-:Y:S01]  /*11f30*/  FADD.FTZ R23, R20, R23 ;  /* 0x0000001714177221 */ /* 0x000fe20000010000 */
[----:B------:R-:W-:Y:S01]  /*11f40*/  FFMA.FTZ R24, R17, R20, R24 ;  /* 0x0000001411187223 */ /* 0x000fe20000010018 */
[----:B----4-:R-:W-:Y:S01]  /*11f50*/  SHF.L.U32 R20, R43, 0x10, RZ ;  /* 0x000000102b147819 */ /* 0x010fe200000006ff */
[----:B------:R-:W-:Y:S01]  /*11f60*/  FMUL.FTZ R14, R4, R26 ;  /* 0x0000001a040e7220 */ /* 0x000fe20000410000 */
[----:B------:R-:W-:Y:S01]  /*11f70*/  FMUL.FTZ R19, R22, UR16 ;  /* 0x0000001016137c20 */ /* 0x000fe20008410000 */
[----:B------:R-:W-:-:S02]  /*11f80*/  FADD.FTZ R12, R12, -UR28 ;  /* 0x8000001c0c0c7e21 */ /* 0x000fc40008010000 */
        /* <DEDUP_REMOVED lines=10> */
[----:B------:R-:W-:Y:S01]  /*12030*/  FADD.FTZ R15, R21, R20 ;  /* 0x00000014150f7221 */ /* 0x000fe20000010000 */
[----:B------:R-:W-:Y:S01]  /*12040*/  FFMA.FTZ R13, R20, R16, R13 ;  /* 0x00000010140d7223 */ /* 0x000fe2000001000d */
[----:B------:R-:W-:Y:S06]  /*12050*/  BRA `(.L_x_169) ;  /* 0x000000b800fc7947 */ /* 0x000fec0003800000 */
.L_x_168:
[----:B------:R-:W2:Y:S04]  /*12060*/  LDL.LU R17, [R1+0x288] ;  /* 0x0002880001117983 */ /* 0x000ea80000300800 */
[----:B------:R-:W3:Y:S04]  /*12070*/  LDL.LU R10, [R1+0x284] ;  /* 0x00028400010a7983 */ /* 0x000ee80000300800 */
[----:B------:R-:W4:Y:S01]  /*12080*/  LDL.LU R16, [R1+0x27c] ;  /* 0x00027c0001107983 */ /* 0x000f220000300800 */
[----:B-----5:R-:W-:-:S03]  /*12090*/  SHF.L.U32 R14, R43, 0x10, RZ ;  /* 0x000000102b0e7819 */ /* 0x020fc600000006ff */
[----:B------:R-:W4:Y:S01]  /*120a0*/  LDL.LU R19, [R1+0x2c4] ;  /* 0x0002c40001137983 */ /* 0x000f220000300800 */
[----:B------:R-:W-:-:S03]  /*120b0*/  SHF.L.U32 R15, R40, 0x10, RZ ;  /* 0x00000010280f7819 */ /* 0x000fc600000006ff */
[----:B------:R0:W-:Y:S04]  /*120c0*/  STL [R1+0x79c], R0 ;  /* 0x00079c0001007387 */ /* 0x0001e80000100800 */
[----:B------:R-:W4:Y:S04]  /*120d0*/  LDL.LU R21, [R1+0x308] ;  /* 0x0003080001157983 */ /* 0x000f280000300800 */
[----:B------:R1:W-:Y:S04]  /*120e0*/  STL [R1+0x7a0], R6 ;  /* 0x0007a00601007387 */ /* 0x0003e80000100800 */
[----:B------:R-:W4:Y:S04]  /*120f0*/  LDL.LU R18, [R1+0x2f0] ;  /* 0x0002f00001127983 */ /* 0x000f280000300800 */
[----:B------:R-:W4:Y:S04]  /*12100*/  LDL.LU R20, [R1+0x324] ;  /* 0x0003240001147983 */ /* 0x000f280000300800 */
[----:B------:R-:W4:Y:S01]  /*12110*/  LDL.LU R24, [R1+0x560] ;  /* 0x0005600001187983 */ /* 0x000f220000300800 */
[----:B--2---:R-:W-:-:S03]  /*12120*/  SHF.L.U32 R13, R17, 0x10, RZ ;  /* 0x00000010110d7819 */ /* 0x004fc600000006ff */
[----:B------:R-:W2:Y:S01]  /*12130*/  LDL.LU R17, [R1+0x2c0] ;  /* 0x0002c00001117983 */ /* 0x000ea20000300800 */
[----:B---3--:R-:W-:-:S05]  /*12140*/  SHF.L.U32 R10, R10, 0x10, RZ ;  /* 0x000000100a0a7819 */ /* 0x008fca00000006ff */
[----:B------:R-:W-:-:S04]  /*12150*/  FADD.FTZ R10, R10, -UR28 ;  /* 0x8000001c0a0a7e21 */ /* 0x000fc80008010000 */
[----:B------:R-:W-:-:S04]  /*12160*/  FMUL.FTZ R10, R10, UR16 ;  /* 0x000000100a0a7c20 */ /* 0x000fc80008410000 */
[----:B------:R-:W-:-:S04]  /*12170*/  FFMA.FTZ R12, R4, R10, R2 ;  /* 0x0000000a040c7223 */ /* 0x000fc80000010002 */
[----:B------:R-:W-:-:S06]  /*12180*/  FMUL.FTZ R11, R12, -1.4426950216293334961 ;  /* 0xbfb8aa3b0c0b7820 */ /* 0x000fcc0000410000 */
[----:B------:R-:W3:Y:S02]  /*12190*/  MUFU.EX2 R11, R11 ;  /* 0x0000000b000b7308 */ /* 0x000ee40000000800 */
[----:B---3--:R-:W-:-:S06]  /*121a0*/  FADD.FTZ R11, R11, 1 ;  /* 0x3f8000000b0b7421 */ /* 0x008fcc0000010000 */
[----:B------:R-:W3:Y:S01]  /*121b0*/  MUFU.RCP R11, R11 ;  /* 0x0000000b000b7308 */ /* 0x000ee20000001000 */
[----:B------:R-:W-:-:S04]  /*121c0*/  FADD.FTZ R13, R13, -UR28 ;  /* 0x8000001c0d0d7e21 */ /* 0x000fc80008010000 */
[----:B------:R-:W-:Y:S01]  /*121d0*/  FMUL.FTZ R43, R13, UR16 ;  /* 0x000000100d2b7c20 */ /* 0x000fe20008410000 */
[----:B---3--:R-:W-:Y:S01]  /*121e0*/  FMUL.FTZ R14, R14, R11 ;  /* 0x0000000b0e0e7220 */ /* 0x008fe20000410000 */
[----:B------:R-:W-:-:S04]  /*121f0*/  FADD.FTZ R11, -R11, 1 ;  /* 0x3f8000000b0b7421 */ /* 0x000fc80000010100 */
[----:B------:R-:W-:Y:S01]  /*12200*/  FFMA.FTZ R12, R12, R11, 1 ;  /* 0x3f8000000c0c7423 */ /* 0x000fe2000001000b */
[----:B------:R-:W-:-:S04]  /*12210*/  FFMA.FTZ R11, R5, R43, R3 ;  /* 0x0000002b050b7223 */ /* 0x000fc80000010003 */
[----:B------:R-:W-:-:S06]  /*12220*/  FMUL.FTZ R13, R11, -1.4426950216293334961 ;  /* 0xbfb8aa3b0b0d7820 */ /* 0x000fcc0000410000 */
[----:B------:R-:W3:Y:S02]  /*12230*/  MUFU.EX2 R13, R13 ;  /* 0x0000000d000d7308 */ /* 0x000ee40000000800 */
[----:B---3--:R-:W-:-:S06]  /*12240*/  FADD.FTZ R13, R13, 1 ;  /* 0x3f8000000d0d7421 */ /* 0x008fcc0000010000 */
[----:B------:R-:W3:Y:S01]  /*12250*/  MUFU.RCP R13, R13 ;  /* 0x0000000d000d7308 */ /* 0x000ee20000001000 */
[----:B------:R-:W-:-:S04]  /*12260*/  FMUL.FTZ R12, R14, R12 ;  /* 0x0000000c0e0c7220 */ /* 0x000fc80000410000 */
[----:B------:R-:W-:Y:S01]  /*12270*/  FMUL.FTZ R14, R4, R12 ;  /* 0x0000000c040e7220 */ /* 0x000fe20000410000 */
[----:B---3--:R-:W-:Y:S01]  /*12280*/  FMUL.FTZ R15, R15, R13 ;  /* 0x0000000d0f0f7220 */ /* 0x008fe20000410000 */
[----:B------:R-:W-:-:S04]  /*12290*/  FADD.FTZ R13, -R13, 1 ;  /* 0x3f8000000d0d7421 */ /* 0x000fc80000010100 */
[----:B------:R-:W-:-:S04]  /*122a0*/  FFMA.FTZ R13, R11, R13, 1 ;  /* 0x3f8000000b0d7423 */ /* 0x000fc8000001000d */
[----:B------:R-:W-:Y:S01]  /*122b0*/  FMUL.FTZ R40, R15, R13 ;  /* 0x0000000d0f287220 */ /* 0x000fe20000410000 */
[----:B----4-:R-:W-:Y:S01]  /*122c0*/  SHF.L.U32 R13, R16, 0x10, RZ ;  /* 0x00000010100d7819 */ /* 0x010fe200000006ff */
[----:B------:R-:W-:Y:S01]  /*122d0*/  FFMA.FTZ R11, R10, R14, RZ ;  /* 0x0000000e0a0b7223 */ /* 0x000fe200000100ff */
[----:B------:R-:W-:-:S03]  /*122e0*/  FADD.FTZ R14, RZ, R14 ;  /* 0x0000000eff0e7221 */ /* 0x000fc60000010000 */
[----:B------:R-:W-:Y:S01]  /*122f0*/  FADD.FTZ R13, R13, -UR28 ;  /* 0x8000001c0d0d7e21 */ /* 0x000fe20008010000 */
[----:B------:R-:W-:-:S03]  /*12300*/  FMUL.FTZ R15, R5, R40 ;  /* 0x00000028050f7220 */ /* 0x000fc60000410000 */
[----:B------:R-:W-:Y:S01]  /*12310*/  FMUL.FTZ R13, R13, UR16 ;  /* 0x000000100d0d7c20 */ /* 0x000fe20008410000 */
[----:B0-----:R-:W-:-:S03]  /*12320*/  FADD.FTZ R0, R15, R14 ;  /* 0x0000000e0f007221 */ /* 0x001fc60000010000 */
[----:B------:R-:W-:Y:S01]  /*12330*/  FFMA.FTZ R14, R4, R13, R2 ;  /* 0x0000000d040e7223 */ /* 0x000fe20000010002 */
[----:B------:R-:W-:-:S03]  /*12340*/  FFMA.FTZ R11, R43, R15, R11 ;  /* 0x0000000f2b0b7223 */ /* 0x000fc6000001000b */
[----:B------:R-:W-:-:S06]  /*12350*/  FMUL.FTZ R15, R14, -1.4426950216293334961 ;  /* 0xbfb8aa3b0e0f7820 */ /* 0x000fcc0000410000 */
[----:B------:R-:W0:Y:S02]  /*12360*/  MUFU.EX2 R15, R15 ;  /* 0x0000000f000f7308 */ /* 0x000e240000000800 */
[----:B0-----:R-:W-:-:S06]  /*12370*/  FADD.FTZ R15, R15, 1 ;  /* 0x3f8000000f0f7421 */ /* 0x001fcc0000010000 */
[----:B------:R-:W0:Y:S01]  /*12380*/  MUFU.RCP R15, R15 ;  /* 0x0000000f000f7308 */ /* 0x000e220000001000 */
[----:B------:R-:W-:Y:S01]  /*12390*/  SHF.L.U32 R16, R41, 0x10, RZ ;  /* 0x0000001029107819 */ /* 0x000fe200000006ff */
[----:B------:R-:W-:Y:S01]  /*123a0*/  FFMA.FTZ R10, R10, R12, RZ ;  /* 0x0000000c0a0a7223 */ /* 0x000fe200000100ff */
[----:B------:R-:W-:-:S03]  /*123b0*/  FADD.FTZ R12, RZ, R12 ;  /* 0x0000000cff0c7221 */ /* 0x000fc60000010000 */
[----:B0-----:R-:W-:Y:S01]  /*123c0*/  FMUL.FTZ R16, R16, R15 ;  /* 0x0000000f10107220 */ /* 0x001fe20000410000 */
[----:B------:R-:W-:-:S04]  /*123d0*/  FADD.FTZ R15, -R15, 1 ;  /* 0x3f8000000f0f7421 */ /* 0x000fc80000010100 */
[----:B------:R-:W-:-:S04]  /*123e0*/  FFMA.FTZ R15, R14, R15, 1 ;  /* 0x3f8000000e0f7423 */ /* 0x000fc8000001000f */
[----:B------:R-:W-:-:S04]  /*123f0*/  FMUL.FTZ R15, R16, R15 ;  /* 0x0000000f100f7220 */ /* 0x000fc80000410000 */
[----:B-1----:R-:W-:Y:S01]  /*12400*/  FADD.FTZ R6, R12, R15 ;  /* 0x0000000f0c067221 */ /* 0x002fe20000010000 */
[----:B------:R-:W-:Y:S01]  /*12410*/  SHF.L.U32 R14, R45, 0x10, RZ ;  /* 0x000000102d0e7819 */ /* 0x000fe200000006ff */
[----:B------:R0:W-:Y:S01]  /*12420*/  STL [R1+0x790], R0 ;  /* 0x0007900001007387 */ /* 0x0001e20000100800 */
[----:B------:R-:W-:-:S03]  /*12430*/  FMUL.FTZ R41, R4, R15 ;  /* 0x0000000f04297220 */ /* 0x000fc60000410000 */
[----:B------:R-:W-:Y:S01]  /*12440*/  FADD.FTZ R14, R14, -UR28 ;  /* 0x8000001c0e0e7e21 */ /* 0x000fe20008010000 */
[----:B--2---:R-:W-:Y:S02]  /*12450*/  SHF.L.U32 R12, R17, 0x10, RZ ;  /* 0x00000010110c7819 */ /* 0x004fe400000006ff */
[----:B------:R-:W2:Y:S01]  /*12460*/  LDL.LU R17, [R1+0x30c] ;  /* 0x00030c0001117983 */ /* 0x000ea20000300800 */
[----:B0-----:R-:W-:Y:S01]  /*12470*/  FFMA.FTZ R0, R13, R15, R10 ;  /* 0x0000000f0d007223 */ /* 0x001fe2000001000a */
[----:B------:R-:W-:-:S04]  /*12480*/  FMUL.FTZ R45, R14, UR16 ;  /* 0x000000100e2d7c20 */ /* 0x000fc80008410000 */
[----:B------:R0:W-:Y:S02]  /*12490*/  STL [R1+0x788], R0 ;  /* 0x0007880001007387 */ /* 0x0001e40000100800 */
[----:B0-----:R-:W-:Y:S01]  /*124a0*/  FFMA.FTZ R0, R13, R41, R11 ;  /* 0x000000290d007223 */ /* 0x001fe2000001000b */
[----:B------:R-:W-:-:S04]  /*124b0*/  FFMA.FTZ R11, R5, R45, R3 ;  /* 0x0000002d050b7223 */ /* 0x000fc80000010003 */
[----:B------:R-:W-:-:S06]  /*124c0*/  FMUL.FTZ R10, R11, -1.4426950216293334961 ;  /* 0xbfb8aa3b0b0a7820 */ /* 0x000fcc0000410000 */
[----:B------:R-:W0:Y:S02]  /*124d0*/  MUFU.EX2 R10, R10 ;  /* 0x0000000a000a7308 */ /* 0x000e240000000800 */
[----:B0-----:R-:W-:-:S06]  /*124e0*/  FADD.FTZ R10, R10, 1 ;  /* 0x3f8000000a0a7421 */ /* 0x001fcc0000010000 */
[----:B------:R-:W0:Y:S01]  /*124f0*/  MUFU.RCP R10, R10 ;  /* 0x0000000a000a7308 */ /* 0x000e220000001000 */
[----:B------:R-:W-:Y:S01]  /*12500*/  SHF.L.U32 R13, R44, 0x10, RZ ;  /* 0x000000102c0d7819 */ /* 0x000fe200000006ff */
[----:B0-----:R-:W-:Y:S01]  /*12510*/  FMUL.FTZ R12, R12, R10 ;  /* 0x0000000a0c0c7220 */ /* 0x001fe20000410000 */
[----:B------:R-:W-:-:S04]  /*12520*/  FADD.FTZ R10, -R10, 1 ;  /* 0x3f8000000a0a7421 */ /* 0x000fc80000010100 */
[----:B------:R-:W-:-:S04]  /*12530*/  FFMA.FTZ R10, R11, R10, 1 ;  /* 0x3f8000000b0a7423 */ /* 0x000fc8000001000a */
[----:B------:R-:W-:Y:S01]  /*12540*/  FMUL.FTZ R44, R12, R10 ;  /* 0x0000000a0c2c7220 */ /* 0x000fe20000410000 */
[----:B------:R-:W-:Y:S02]  /*12550*/  SHF.L.U32 R12, R19, 0x10, RZ ;  /* 0x00000010130c7819 */ /* 0x000fe400000006ff */
[----:B------:R-:W3:Y:S01]  /*12560*/  LDL.LU R19, [R1+0x338] ;  /* 0x0003380001137983 */ /* 0x000ee20000300800 */
[----:B------:R-:W-:-:S03]  /*12570*/  FADD.FTZ R13, R13, -UR28 ;  /* 0x8000001c0d0d7e21 */ /* 0x000fc60008010000 */
[----:B------:R0:W-:Y:S02]  /*12580*/  STL [R1+0x784], R0 ;  /* 0x0007840001007387 */ /* 0x0001e40000100800 */
[----:B0-----:R-:W-:-:S04]  /*12590*/  FMUL.FTZ R0, R13, UR16 ;  /* 0x000000100d007c20 */ /* 0x001fc80008410000 */
        /* <DEDUP_REMOVED lines=19> */
[----:B------:R-:W4:Y:S04]  /*126d0*/  LDL.LU R21, [R1+0x320] ;  /* 0x0003200001157983 */ /* 0x000f280000300800 */
[----:B------:R1:W-:Y:S01]  /*126e0*/  STL [R1+0x78c], R6 ;  /* 0x00078c0601007387 */ /* 0x0003e20000100800 */
[----:B0-----:R-:W-:Y:S01]  /*126f0*/  FMUL.FTZ R12, R12, R10 ;  /* 0x0000000a0c0c7220 */ /* 0x001fe20000410000 */
[----:B------:R-:W-:-:S04]  /*12700*/  FADD.FTZ R10, -R10, 1 ;  /* 0x3f8000000a0a7421 */ /* 0x000fc80000010100 */
[----:B------:R-:W-:Y:S01]  /*12710*/  FFMA.FTZ R10, R11, R10, 1 ;  /* 0x3f8000000b0a7423 */ /* 0x000fe2000001000a */
[----:B------:R-:W-:Y:S02]  /*12720*/  SHF.L.U32 R13, R18, 0x10, RZ ;  /* 0x00000010120d7819 */ /* 0x000fe400000006ff */
[----:B------:R-:W4:Y:S01]  /*12730*/  LDL.LU R18, [R1+0x33c] ;  /* 0x00033c0001127983 */ /* 0x000f220000300800 */
[----:B-1----:R-:W-:Y:S02]  /*12740*/  FMUL.FTZ R6, R12, R10 ;  /* 0x0000000a0c067220 */ /* 0x002fe40000410000 */
[----:B------:R-:W-:Y:S01]  /*12750*/  FADD.FTZ R13, R13, -UR28 ;  /* 0x8000001c0d0d7e21 */ /* 0x000fe20008010000 */
[----:B------:R0:W-:Y:S03]  /*12760*/  STL [R1+0x6d0], R0 ;  /* 0x0006d00001007387 */ /* 0x0001e60000100800 */
[----:B0-----:R-:W-:Y:S01]  /*12770*/  FMUL.FTZ R0, R13, UR16 ;  /* 0x000000100d007c20 */ /* 0x001fe20008410000 */
[----:B------:R-:W-:-:S02]  /*12780*/  SHF.L.U32 R13, R20, 0x10, RZ ;  /* 0x00000010140d7819 */ /* 0x000fc400000006ff */
[----:B------:R-:W4:Y:S01]  /*12790*/  LDL.LU R20, [R1+0x378] ;  /* 0x0003780001147983 */ /* 0x000f220000300800 */
[----:B--2---:R-:W-:-:S03]  /*127a0*/  SHF.L.U32 R12, R17, 0x10, RZ ;  /* 0x00000010110c7819 */ /* 0x004fc600000006ff */
[----:B------:R-:W2:Y:S01]  /*127b0*/  LDL.LU R17, [R1+0x35c] ;  /* 0x00035c0001117983 */ /* 0x000ea20000300800 */
[----:B------:R-:W-:-:S04]  /*127c0*/  FFMA.FTZ R11, R4, R0, R2 ;  /* 0x00000000040b7223 */ /* 0x000fc80000010002 */
[----:B------:R-:W-:-:S06]  /*127d0*/  FMUL.FTZ R10, R11, -1.4426950216293334961 ;  /* 0xbfb8aa3b0b0a7820 */ /* 0x000fcc0000410000 */
[----:B------:R-:W0:Y:S02]  /*127e0*/  MUFU.EX2 R10, R10 ;  /* 0x0000000a000a7308 */ /* 0x000e240000000800 */
[----:B0-----:R-:W-:-:S06]  /*127f0*/  FADD.FTZ R10, R10, 1 ;  /* 0x3f8000000a0a7421 */ /* 0x001fcc0000010000 */
[----:B------:R-:W0:Y:S01]  /*12800*/  MUFU.RCP R10, R10 ;  /* 0x0000000a000a7308 */ /* 0x000e220000001000 */
[----:B------:R1:W-:Y:S01]  /*12810*/  STL [R1+0x5bc], R6 ;  /* 0x0005bc0601007387 */ /* 0x0003e20000100800 */
[----:B0-----:R-:W-:Y:S01]  /*12820*/  FMUL.FTZ R12, R12, R10 ;  /* 0x0000000a0c0c7220 */ /* 0x001fe20000410000 */
[----:B------:R-:W-:-:S04]  /*12830*/  FADD.FTZ R10, -R10, 1 ;  /* 0x3f8000000a0a7421 */ /* 0x000fc80000010100 */
[----:B------:R-:W-:-:S04]  /*12840*/  FFMA.FTZ R10, R11, R10, 1 ;  /* 0x3f8000000b0a7423 */ /* 0x000fc8000001000a */
[----:B-1----:R-:W-:Y:S01]  /*12850*/  FMUL.FTZ R6, R12, R10 ;  /* 0x0000000a0c067220 */ /* 0x002fe20000410000 */
[----:B---3--:R-:W-:Y:S02]  /*12860*/  SHF.L.U32 R12, R19, 0x10, RZ ;  /* 0x00000010130c7819 */ /* 0x008fe400000006ff */
        /* <DEDUP_REMOVED lines=9> */
[----:B------:R-:W-:Y:S04]  /*12900*/  STL [R1+0x6c0], R0 ;  /* 0x0006c00001007387 */ /* 0x000fe80000100800 */
[----:B------:R1:W-:Y:S01]  /*12910*/  STL [R1+0x494], R6 ;  /* 0x0004940601007387 */ /* 0x0003e20000100800 */
[----:B0-----:R-:W-:Y:S01]  /*12920*/  FMUL.FTZ R12, R12, R10 ;  /* 0x0000000a0c0c7220 */ /* 0x001fe20000410000 */
[----:B------:R-:W-:-:S04]  /*12930*/  FADD.FTZ R10, -R10, 1 ;  /* 0x3f8000000a0a7421 */ /* 0x000fc80000010100 */
[----:B------:R-:W-:-:S04]  /*12940*/  FFMA.FTZ R10, R11, R10, 1 ;  /* 0x3f8000000b0a7423 */ /* 0x000fc8000001000a */
[----:B-1----:R-:W-:Y:S01]  /*12950*/  FMUL.FTZ R6, R12, R10 ;  /* 0x0000000a0c067220 */ /* 0x002fe20000410000 */
[----:B----4-:R-:W-:Y:S02]  /*12960*/  SHF.L.U32 R13, R21, 0x10, RZ ;  /* 0x00000010150d7819 */ /* 0x010fe400000006ff */
[----:B------:R-:W4:Y:S03]  /*12970*/  LDL.LU R21, [R1+0x390] ;  /* 0x0003900001157983 */ /* 0x000f260000300800 */
[----:B------:R-:W-:-:S04]  /*12980*/  FADD.FTZ R13, R13, -UR28 ;  /* 0x8000001c0d0d7e21 */ /* 0x000fc80008010000 */
[----:B------:R-:W-:Y:S01]  /*12990*/  FMUL.FTZ R0, R13, UR16 ;  /* 0x000000100d007c20 */ /* 0x000fe20008410000 */
[----:B------:R-:W-:Y:S02]  /*129a0*/  SHF.L.U32 R12, R18, 0x10, RZ ;  /* 0x00000010120c7819 */ /* 0x000fe400000006ff */
[----:B------:R-:W4:Y:S01]  /*129b0*/  LDL.LU R18, [R1+0x37c] ;  /* 0x00037c0001127983 */ /* 0x000f220000300800 */
[----:B------:R-:W-:-:S04]  /*129c0*/  FFMA.FTZ R11, R4, R0, R2 ;  /* 0x00000000040b7223 */ /* 0x000fc80000010002 */
[----:B------:R-:W-:-:S06]  /*129d0*/  FMUL.FTZ R10, R11, -1.4426950216293334961 ;  /* 0xbfb8aa3b0b0a7820 */ /* 0x000fcc0000410000 */
[----:B------:R-:W0:Y:S02]  /*129e0*/  MUFU.EX2 R10, R10 ;  /* 0x0000000a000a7308 */ /* 0x000e240000000800 */
[----:B0-----:R-:W-:-:S06]  /*129f0*/  FADD.FTZ R10, R10, 1 ;  /* 0x3f8000000a0a7421 */ /* 0x001fcc0000010000 */
[----:B------:R-:W0:Y:S01]  /*12a00*/  MUFU.RCP R10, R10 ;  /* 0x0000000a000a7308 */ /* 0x000e220000001000 */
[----:B--2---:R-:W-:Y:S02]  /*12a10*/  SHF.L.U32 R13, R17, 0x10, RZ ;  /* 0x00000010110d7819 */ /* 0x004fe400000006ff */
[----:B------:R-:W2:Y:S01]  /*12a20*/  LDL.LU R17, [R1+0x3b8] ;  /* 0x0003b80001117983 */ /* 0x000ea20000300800 */
[----:B0-----:R-:W-:Y:S01]  /*12a30*/  FMUL.FTZ R12, R12, R10 ;  /* 0x0000000a0c0c7220 */ /* 0x001fe20000410000 */
[----:B------:R-:W-:-:S04]  /*12a40*/  FADD.FTZ R10, -R10, 1 ;  /* 0x3f8000000a0a7421 */ /* 0x000fc80000010100 */
[----:B------:R-:W-:Y:S01]  /*12a50*/  FFMA.FTZ R10, R11, R10, 1 ;  /* 0x3f8000000b0a7423 */ /* 0x000fe2000001000a */
[----:B------:R0:W-:Y:S03]  /*12a60*/  STL [R1+0x490], R6 ;  /* 0x0004900601007387 */ /* 0x0001e60000100800 */
[----:B0-----:R-:W-:Y:S01]  /*12a70*/  FMUL.FTZ R6, R12, R10 ;  /* 0x0000000a0c067220 */ /* 0x001fe20000410000 */
[----:B------:R-:W-:Y:S02]  /*12a80*/  SHF.L.U32 R12, R20, 0x10, RZ ;  /* 0x00000010140c7819 */ /* 0x000fe400000006ff */
[----:B------:R-:W2:Y:S01]  /*12a90*/  LDL.LU R20, [R1+0x394] ;  /* 0x0003940001147983 */ /* 0x000ea20000300800 */
[----:B------:R-:W-:-:S03]  /*12aa0*/  FADD.FTZ R13, R13, -UR28 ;  /* 0x8000001c0d0d7e21 */ /* 0x000fc60008010000 */
[----:B------:R0:W-:Y:S02]  /*12ab0*/  STL [R1+0x6b8], R0 ;  /* 0x0006b80001007387 */ /* 0x0001e40000100800 */
[----:B0-----:R-:W-:-:S04]  /*12ac0*/  FMUL.FTZ R0, R13, UR16 ;  /* 0x000000100d007c20 */ /* 0x001fc80008410000 */
[----:B------:R-:W-:Y:S01]  /*12ad0*/  FFMA.FTZ R11, R5, R0, R3 ;  /* 0x00000000050b7223 */ /* 0x000fe20000010003 */
[----:B---3--:R-:W-:Y:S02]  /*12ae0*/  SHF.L.U32 R13, R19, 0x10, RZ ;  /* 0x00000010130d7819 */ /* 0x008fe400000006ff */
[----:B------:R-:W3:Y:S01]  /*12af0*/  LDL.LU R19, [R1+0x3d8] ;  /* 0x0003d80001137983 */ /* 0x000ee20000300800 */
[----:B------:R-:W-:-:S06]  /*12b00*/  FMUL.FTZ R10, R11, -1.4426950216293334961 ;  /* 0xbfb8aa3b0b0a7820 */ /* 0x000fcc0000410000 */
[----:B------:R-:W0:Y:S02]  /*12b10*/  MUFU.EX2 R10, R10 ;  /* 0x0000000a000a7308 */ /* 0x000e240000000800 */
[----:B0-----:R-:W-:-:S06]  /*12b20*/  FADD.FTZ R10, R10, 1 ;  /* 0x3f8000000a0a7421 */ /* 0x001fcc0000010000 */
[----:B------:R-:W0:Y:S01]  /*12b30*/  MUFU.RCP R10, R10 ;  /* 0x0000000a000a7308 */ /* 0x000e220000001000 */
[----:B------:R-:W-:Y:S01]  /*12b40*/  FADD.FTZ R13, R13, -UR28 ;  /* 0x8000001c0d0d7e21 */ /* 0x000fe20008010000 */
[----:B------:R1:W-:Y:S04]  /*12b50*/  STL [R1+0x6b0], R0 ;  /* 0x0006b00001007387 */ /* 0x0003e80000100800 */
[----:B------:R0:W-:Y:S01]  /*12b60*/  STL [R1+0x488], R6 ;  /* 0x0004880601007387 */ /* 0x0001e20000100800 */
        /* <DEDUP_REMOVED lines=11> */
[----:B----4-:R-:W-:-:S03]  /*12c20*/  SHF.L.U32 R12, R21, 0x10, RZ ;  /* 0x00000010150c7819 */ /* 0x010fc600000006ff */
[----:B------:R-:W4:Y:S02]  /*12c30*/  LDL.LU R21, [R1+0x3bc] ;  /* 0x0003bc0001157983 */ /* 0x000f240000300800 */
[----:B0-----:R-:W-:Y:S01]  /*12c40*/  FMUL.FTZ R12, R12, R10 ;  /* 0x0000000a0c0c7220 */ /* 0x001fe20000410000 */
[----:B------:R-:W-:-:S04]  /*12c50*/  FADD.FTZ R10, -R10, 1 ;  /* 0x3f8000000a0a7421 */ /* 0x000fc80000010100 */
[----:B------:R-:W-:-:S04]  /*12c60*/  FFMA.FTZ R10, R11, R10, 1 ;  /* 0x3f8000000b0a7423 */ /* 0x000fc8000001000a */
[----:B-1----:R-:W-:Y:S01]  /*12c70*/  FMUL.FTZ R6, R12, R10 ;  /* 0x0000000a0c067220 */ /* 0x002fe20000410000 */
[----:B------:R-:W-:Y:S02]  /*12c80*/  SHF.L.U32 R13, R18, 0x10, RZ ;  /* 0x00000010120d7819 */ /* 0x000fe400000006ff */
[----:B------:R-:W4:Y:S03]  /*12c90*/  LDL.LU R18, [R1+0x3dc] ;  /* 0x0003dc0001127983 */ /* 0x000f260000300800 */
[----:B------:R-:W-:Y:S01]  /*12ca0*/  FADD.FTZ R13, R13, -UR28 ;  /* 0x8000001c0d0d7e21 */ /* 0x000fe20008010000 */
[----:B------:R0:W-:Y:S03]  /*12cb0*/  STL [R1+0x6ac], R0 ;  /* 0x0006ac0001007387 */ /* 0x0001e60000100800 */
[----:B0-----:R-:W-:Y:S01]  /*12cc0*/  FMUL.FTZ R0, R13, UR16 ;  /* 0x000000100d007c20 */ /* 0x001fe20008410000 */
[----:B--2---:R-:W-:-:S02]  /*12cd0*/  SHF.L.U32 R12, R17, 0x10, RZ ;  /* 0x00000010110c7819 */ /* 0x004fc400000006ff */
[----:B------:R-:W2:Y:S01]  /*12ce0*/  LDL.LU R17, [R1+0x274] ;  /* 0x0002740001117983 */ /* 0x000ea20000300800 */
[----:B------:R-:W-:-:S03]  /*12cf0*/  SHF.L.U32 R13, R20, 0x10, RZ ;  /* 0x00000010140d7819 */ /* 0x000fc600000006ff */
        /* <DEDUP_REMOVED lines=474> */
[----:B0-----:R-:W-:Y:S01]  /*14aa0*/  FMUL.FTZ R0, R13, UR16 ;  /* 0x000000100d007c20 */ /* 0x001fe20008410000 */
[----:B---3--:R-:W-:Y:S02]  /*14ab0*/  SHF.L.U32 R13, R19, 0x10, RZ ;  /* 0x00000010130d7819 */ /* 0x008fe400000006ff */
[----:B------:R-:W3:Y:S01]  /*14ac0*/  LDL.LU R19, [R1+0x258] ;  /* 0x0002580001137983 */ /* 0x000ee20000300800 */
[----:B------:R-:W-:-:S04]  /*14ad0*/  FFMA.FTZ R11, R5, R0, R3 ;  /* 0x00000000050b7223 */ /* 0x000fc80000010003 */
        /* <DEDUP_REMOVED lines=17> */
[----:B------:R-:W-:Y:S01]  /*14bf0*/  SHF.L.U32 R12, R24, 0x10, RZ ;  /* 0x00000010180c7819 */ /* 0x000fe200000006ff */
[----:B------:R1:W-:Y:S04]  /*14c00*/  STL [R1+0x568], R0 ;  /* 0x0005680001007387 */ /* 0x0003e80000100800 */
[----:B------:R-:W3:Y:S01]  /*14c10*/  LDL.LU R24, [R1+0x548] ;  /* 0x0005480001187983 */ /* 0x000ee20000300800 */
[----:B----4-:R-:W-:-:S03]  /*14c20*/  SHF.L.U32 R13, R21, 0x10, RZ ;  /* 0x00000010150d7819 */ /* 0x010fc600000006ff */
[----:B------:R4:W-:Y:S02]  /*14c30*/  STL [R1+0x25c], R6 ;  /* 0x00025c0601007387 */ /* 0x0009e40000100800 */
[----:B------:R-:W-:Y:S01]  /*14c40*/  FADD.FTZ R13, R13, -UR28 ;  /* 0x8000001c0d0d7e21 */ /* 0x000fe20008010000 */
[----:B0-----:R-:W-:Y:S01]  /*14c50*/  FMUL.FTZ R12, R12, R10 ;  /* 0x0000000a0c0c7220 */ /* 0x001fe20000410000 */
[----:B------:R-:W3:Y:S02]  /*14c60*/  LDL.LU R21, [R1+0x250] ;  /* 0x0002500001157983 */ /* 0x000ee40000300800 */
[----:B-1----:R-:W-:Y:S01]  /*14c70*/  FMUL.FTZ R0, R13, UR16 ;  /* 0x000000100d007c20 */ /* 0x002fe20008410000 */
[----:B------:R-:W-:-:S04]  /*14c80*/  FADD.FTZ R10, -R10, 1 ;  /* 0x3f8000000a0a7421 */ /* 0x000fc80000010100 */
[----:B------:R-:W-:Y:S01]  /*14c90*/  FFMA.FTZ R10, R11, R10, 1 ;  /* 0x3f8000000b0a7423 */ /* 0x000fe2000001000a */
[----:B------:R-:W-:Y:S02]  /*14ca0*/  SHF.L.U32 R13, R18, 0x10, RZ ;  /* 0x00000010120d7819 */ /* 0x000fe400000006ff */
[----:B------:R-:W3:Y:S01]  /*14cb0*/  LDL.LU R18, [R1+0x554] ;  /* 0x0005540001127983 */ /* 0x000ee20000300800 */
[----:B------:R-:W-:Y:S01]  /*14cc0*/  FMUL.FTZ R10, R12, R10 ;  /* 0x0000000a0c0a7220 */ /* 0x000fe20000410000 */
        /* <DEDUP_REMOVED lines=9> */
[----:B------:R-:W-:-:S04]  /*14d60*/  FFMA.FTZ R11, R12, R11, 1 ;  /* 0x3f8000000c0b7423 */ /* 0x000fc8000001000b */
[----:B----4-:R-:W-:Y:S01]  /*14d70*/  FMUL.FTZ R6, R13, R11 ;  /* 0x0000000b0d067220 */ /* 0x010fe20000410000 */
[----:B------:R-:W-:Y:S02]  /*14d80*/  SHF.L.U32 R13, R20, 0x10, RZ ;  /* 0x00000010140d7819 */ /* 0x000fe400000006ff */
[----:B------:R-:W4:Y:S01]  /*14d90*/  LDL.LU R20, [R1+0x54c] ;  /* 0x00054c0001147983 */ /* 0x000f220000300800 */
        /* <DEDUP_REMOVED lines=22> */
[----:B------:R-:W-:Y:S04]  /*14f00*/  STL [R1+0x558], R0 ;  /* 0x0005580001007387 */ /* 0x000fe80000100800 */
[----:B------:R1:W-:Y:S01]  /*14f10*/  STL [R1+0x254], R6 ;  /* 0x0002540601007387 */ /* 0x0003e20000100800 */
[----:B------:R-:W-:-:S03]  /*14f20*/  SHF.L.U32 R14, R18, 0x10, RZ ;  /* 0x00000010120e7819 */ /* 0x000fc600000006ff */
[----:B------:R-:W3:Y:S02]  /*14f30*/  LDL.LU R18, [R1+0x248] ;  /* 0x0002480001127983 */ /* 0x000ee40000300800 */
[----:B0-----:R-:W-:Y:S01]  /*14f40*/  FMUL.FTZ R14, R14, R12 ;  /* 0x0000000c0e0e7220 */ /* 0x001fe20000410000 */
[----:B------:R-:W-:-:S04]  /*14f50*/  FADD.FTZ R12, -R12, 1 ;  /* 0x3f8000000c0c7421 */ /* 0x000fc80000010100 */
[----:B------:R-:W-:-:S04]  /*14f60*/  FFMA.FTZ R12, R13, R12, 1 ;  /* 0x3f8000000d0c7423 */ /* 0x000fc8000001000c */
[----:B-1----:R-:W-:Y:S01]  /*14f70*/  FMUL.FTZ R6, R14, R12 ;  /* 0x0000000c0e067220 */ /* 0x002fe20000410000 */
[----:B------:R-:W-:Y:S02]  /*14f80*/  SHF.L.U32 R14, R24, 0x10, RZ ;  /* 0x00000010180e7819 */ /* 0x000fe400000006ff */
[----:B------:R-:W3:Y:S04]  /*14f90*/  LDL.LU R24, [R1+0x52c] ;  /* 0x00052c0001187983 */ /* 0x000ee80000300800 */
[----:B------:R0:W-:Y:S01]  /*14fa0*/  STL [R1+0x24c], R6 ;  /* 0x00024c0601007387 */ /* 0x0001e20000100800 */
[----:B--2---:R-:W-:-:S03]  /*14fb0*/  SHF.L.U32 R15, R17, 0x10, RZ ;  /* 0x00000010110f7819 */ /* 0x004fc600000006ff */
[----:B------:R-:W2:Y:S02]  /*14fc0*/  LDL.LU R17, [R1+0x540] ;  /* 0x0005400001117983 */ /* 0x000ea40000300800 */
[----:B------:R-:W-:-:S04]  /*14fd0*/  FADD.FTZ R15, R15, -UR28 ;  /* 0x8000001c0f0f7e21 */ /* 0x000fc80008010000 */
[----:B------:R-:W-:-:S04]  /*14fe0*/  FMUL.FTZ R0, R15, UR16 ;  /* 0x000000100f007c20 */ /* 0x000fc80008410000 */
[----:B------:R-:W-:-:S04]  /*14ff0*/  FFMA.FTZ R13, R4, R0, R2 ;  /* 0x00000000040d7223 */ /* 0x000fc80000010002 */
[----:B------:R-:W-:-:S06]  /*15000*/  FMUL.FTZ R12, R13, -1.4426950216293334961 ;  /* 0xbfb8aa3b0d0c7820 */ /* 0x000fcc0000410000 */
[----:B------:R-:W1:Y:S02]  /*15010*/  MUFU.EX2 R12, R12 ;  /* 0x0000000c000c7308 */ /* 0x000e640000000800 */
[----:B-1----:R-:W-:-:S06]  /*15020*/  FADD.FTZ R12, R12, 1 ;  /* 0x3f8000000c0c7421 */ /* 0x002fcc0000010000 */
[----:B------:R-:W1:Y:S02]  /*15030*/  MUFU.RCP R12, R12 ;  /* 0x0000000c000c7308 */ /* 0x000e640000001000 */
[----:B-1----:R-:W-:Y:S01]  /*15040*/  FMUL.FTZ R14, R14, R12 ;  /* 0x0000000c0e0e7220 */ /* 0x002fe20000410000 */
[----:B------:R-:W-:-:S04]  /*15050*/  FADD.FTZ R12, -R12, 1 ;  /* 0x3f8000000c0c7421 */ /* 0x000fc80000010100 */
[----:B------:R-:W-:-:S04]  /*15060*/  FFMA.FTZ R12, R13, R12, 1 ;  /* 0x3f8000000d0c7423 */ /* 0x000fc8000001000c */
[----:B0-----:R-:W-:Y:S01]  /*15070*/  FMUL.FTZ R6, R14, R12 ;  /* 0x0000000c0e067220 */ /* 0x001fe20000410000 */
[----:B----4-:R-:W-:Y:S02]  /*15080*/  SHF.L.U32 R14, R20, 0x10, RZ ;  /* 0x00000010140e7819 */ /* 0x010fe400000006ff */
[----:B------:R-:W4:Y:S01]  /*15090*/  LDL.LU R20, [R1+0x544] ;  /* 0x0005440001147983 */ /* 0x000f220000300800 */
[----:B------:R-:W-:-:S03]  /*150a0*/  SHF.L.U32 R15, R21, 0x10, RZ ;  /* 0x00000010150f7819 */ /* 0x000fc600000006ff */
[----:B------:R0:W-:Y:S02]  /*150b0*/  STL [R1+0x554], R0 ;  /* 0x0005540001007387 */ /* 0x0001e40000100800 */
[----:B------:R-:W-:Y:S02]  /*150c0*/  FADD.FTZ R15, R15, -UR28 ;  /* 0x8000001c0f0f7e21 */ /* 0x000fe40008010000 */
[----:B------:R1:W-:Y:S04]  /*150d0*/  STL [R1+0x250], R6 ;  /* 0x0002500601007387 */ /* 0x0003e80000100800 */
[----:B------:R-:W4:Y:S01]  /*150e0*/  LDL.LU R21, [R1+0x23c] ;  /* 0x00023c0001157983 */ /* 0x000f220000300800 */
[----:B0-----:R-:W-:Y:S01]  /*150f0*/  FMUL.FTZ R0, R15, UR16 ;  /* 0x000000100f007c20 */ /* 0x001fe20008410000 */
[----:B---3--:R-:W-:-:S02]  /*15100*/  SHF.L.U32 R15, R19, 0x10, RZ ;  /* 0x00000010130f7819 */ /* 0x008fc400000006ff */
[----:B------:R-:W3:Y:S01]  /*15110*/  LDL.LU R19, [R1+0x238] ;  /* 0x0002380001137983 */ /* 0x000ee20000300800 */
        /* <DEDUP_REMOVED lines=8> */
[----:B-1----:R-:W-:Y:S01]  /*151a0*/  FMUL.FTZ R6, R14, R12 ;  /* 0x0000000c0e067220 */ /* 0x002fe20000410000 */
[----:B------:R-:W-:Y:S01]  /*151b0*/  FADD.FTZ R15, R15, -UR28 ;  /* 0x8000001c0f0f7e21 */ /* 0x000fe20008010000 */
[----:B------:R0:W-:Y:S03]  /*151c0*/  STL [R1+0x550], R0 ;  /* 0x0005500001007387 */ /* 0x0001e60000100800 */
[----:B0-----:R-:W-:-:S04]  /*151d0*/  FMUL.FTZ R0, R15, UR16 ;  /* 0x000000100f007c20 */ /* 0x001fc80008410000 */
[----:B------:R-:W-:Y:S01]  /*151e0*/  FFMA.FTZ R13, R4, R0, R2 ;  /* 0x00000000040d7223 */ /* 0x000fe20000010002 */
[----:B------:R0:W-:Y:S01]  /*151f0*/  STL [R1+0x548], R0 ;  /* 0x0005480001007387 */ /* 0x0001e20000100800 */
[----:B------:R-:W-:-:S03]  /*15200*/  SHF.L.U32 R15, R18, 0x10, RZ ;  /* 0x00000010120f7819 */ /* 0x000fc600000006ff */
[----:B------:R-:W3:Y:S02]  /*15210*/  LDL.LU R18, [R1+0x530] ;  /* 0x0005300001127983 */ /* 0x000ee40000300800 */
[----:B------:R-:W-:-:S04]  /*15220*/  FADD.FTZ R15, R15, -UR28 ;  /* 0x8000001c0f0f7e21 */ /* 0x000fc80008010000 */
[----:B0-----:R-:W-:Y:S01]  /*15230*/  FMUL.FTZ R0, R15, UR16 ;  /* 0x000000100f007c20 */ /* 0x001fe20008410000 */
[----:B--2---:R-:W-:Y:S02]  /*15240*/  SHF.L.U32 R14, R17, 0x10, RZ ;  /* 0x00000010110e7819 */ /* 0x004fe400000006ff */
[----:B------:R-:W2:Y:S01]  /*15250*/  LDL.LU R17, [R1+0x240] ;  /* 0x0002400001117983 */ /* 0x000ea20000300800 */
[----:B----4-:R-:W-:-:S03]  /*15260*/  SHF.L.U32 R15, R20, 0x10, RZ ;  /* 0x00000010140f7819 */ /* 0x010fc600000006ff */
[----:B------:R-:W4:Y:S01]  /*15270*/  LDL.LU R20, [R1+0x230] ;  /* 0x0002300001147983 */ /* 0x000f220000300800 */
[----:B---3--:R-:W-:-:S03]  /*15280*/  SHF.L.U32 R16, R19, 0x10, RZ ;  /* 0x0000001013107819 */ /* 0x008fc600000006ff */
[----:B------:R-:W3:Y:S01]  /*15290*/  LDL.LU R19, [R1+0x528] ;  /* 0x0005280001137983 */ /* 0x000ee20000300800 */
        /* <DEDUP_REMOVED lines=27> */
[----:B------:R-:W-:-:S03]  /*15450*/  SHF.L.U32 R16, R21, 0x10, RZ ;  /* 0x0000001015107819 */ /* 0x000fc600000006ff */
[----:B------:R1:W-:Y:S02]  /*15460*/  STL [R1+0x538], R0 ;  /* 0x0005380001007387 */ /* 0x0003e40000100800 */
[----:B------:R-:W-:Y:S02]  /*15470*/  FADD.FTZ R16, R16, -UR28 ;  /* 0x8000001c10107e21 */ /* 0x000fe40008010000 */
[----:B------:R-:W3:Y:S01]  /*15480*/  LDL.LU R21, [R1+0x22c] ;  /* 0x00022c0001157983 */ /* 0x000ee20000300800 */
        /* <DEDUP_REMOVED lines=8> */
[----:B------:R-:W-:Y:S01]  /*15510*/  FMUL.FTZ R0, R16, UR16 ;  /* 0x0000001010007c20 */ /* 0x000fe20008410000 */
[----:B----4-:R-:W-:Y:S02]  /*15520*/  SHF.L.U32 R16, R20, 0x10, RZ ;  /* 0x0000001014107819 */ /* 0x010fe400000006ff */
[----:B------:R-:W4:Y:S03]  /*15530*/  LDL.LU R20, [R1+0x518] ;  /* 0x0005180001147983 */ /* 0x000f260000300800 */
[----:B------:R-:W-:Y:S01]  /*15540*/  FADD.FTZ R16, R16, -UR28 ;  /* 0x8000001c10107e21 */ /* 0x000fe20008010000 */
[----:B------:R0:W-:Y:S01]  /*15550*/  STL [R1+0x524], R0 ;  /* 0x0005240001007387 */ /* 0x0001e20000100800 */
[----:B------:R-:W-:-:S02]  /*15560*/  FFMA.FTZ R14, R5, R0, R3 ;  /* 0x00000000050e7223 */ /* 0x000fc40000010003 */
[----:B0-----:R-:W-:Y:S01]  /*15570*/  FMUL.FTZ R0, R16, UR16 ;  /* 0x0000001010007c20 */ /* 0x001fe20008410000 */
[----:B---3--:R-:W-:Y:S02]  /*15580*/  SHF.L.U32 R16, R19, 0x10, RZ ;  /* 0x0000001013107819 */ /* 0x008fe400000006ff */
        /* <DEDUP_REMOVED lines=19> */
[----:B------:R-:W-:Y:S02]  /*156c0*/  SHF.L.U32 R16, R24, 0x10, RZ ;  /* 0x0000001018107819 */ /* 0x000fe400000006ff */
[----:B------:R-:W3:Y:S04]  /*156d0*/  LDL.LU R24, [R1+0x220] ;  /* 0x0002200001187983 */ /* 0x000ee80000300800 */
[----:B------:R0:W-:Y:S04]  /*156e0*/  STL [R1+0x520], R0 ;  /* 0x0005200001007387 */ /* 0x0001e80000100800 */
[----:B------:R1:W-:Y:S01]  /*156f0*/  STL [R1+0x230], R6 ;  /* 0x0002300601007387 */ /* 0x0003e20000100800 */
[----:B--2---:R-:W-:-:S05]  /*15700*/  SHF.L.U32 R17, R17, 0x10, RZ ;  /* 0x0000001011117819 */ /* 0x004fca00000006ff */
[----:B------:R-:W-:-:S04]  /*15710*/  FADD.FTZ R17, R17, -UR28 ;  /* 0x8000001c11117e21 */ /* 0x000fc80008010000 */
[----:B0-----:R-:W-:-:S04]  /*15720*/  FMUL.FTZ R0, R17, UR16 ;  /* 0x0000001011007c20 */ /* 0x001fc80008410000 */
[----:B------:R-:W-:-:S04]  /*15730*/  FFMA.FTZ R15, R5, R0, R3 ;  /* 0x00000000050f7223 */ /* 0x000fc80000010003 */
[----:B------:R-:W-:-:S06]  /*15740*/  FMUL.FTZ R14, R15, -1.4426950216293334961 ;  /* 0xbfb8aa3b0f0e7820 */ /* 0x000fcc0000410000 */
[----:B------:R-:W0:Y:S01]  /*15750*/  MUFU.EX2 R14, R14 ;  /* 0x0000000e000e7308 */ /* 0x000e220000000800 */
[----:B------:R-:W-:Y:S02]  /*15760*/  SHF.L.U32 R17, R18, 0x10, RZ ;  /* 0x0000001012117819 */ /* 0x000fe400000006ff */
[----:B------:R-:W2:Y:S01]  /*15770*/  LDL.LU R18, [R1+0x508] ;  /* 0x0005080001127983 */ /* 0x000ea20000300800 */
[----:B0-----:R-:W-:-:S06]  /*15780*/  FADD.FTZ R14, R14, 1 ;  /* 0x3f8000000e0e7421 */ /* 0x001fcc0000010000 */
[----:B------:R-:W0:Y:S02]  /*15790*/  MUFU.RCP R14, R14 ;  /* 0x0000000e000e7308 */ /* 0x000e240000001000 */
[----:B0-----:R-:W-:Y:S01]  /*157a0*/  FMUL.FTZ R16, R16, R14 ;  /* 0x0000000e10107220 */ /* 0x001fe20000410000 */
[----:B------:R-:W-:-:S04]  /*157b0*/  FADD.FTZ R14, -R14, 1 ;  /* 0x3f8000000e0e7421 */ /* 0x000fc80000010100 */
[----:B------:R-:W-:-:S04]  /*157c0*/  FFMA.FTZ R14, R15, R14, 1 ;  /* 0x3f8000000f0e7423 */ /* 0x000fc8000001000e */
[----:B-1----:R-:W-:Y:S01]  /*157d0*/  FMUL.FTZ R6, R16, R14 ;  /* 0x0000000e10067220 */ /* 0x002fe20000410000 */
[----:B----4-:R-:W-:Y:S02]  /*157e0*/  SHF.L.U32 R16, R20, 0x10, RZ ;  /* 0x0000001014107819 */ /* 0x010fe400000006ff */
[----:B------:R-:W4:Y:S01]  /*157f0*/  LDL.LU R20, [R1+0x224] ;  /* 0x0002240001147983 */ /* 0x000f220000300800 */
[----:B------:R-:W-:-:S03]  /*15800*/  FADD.FTZ R17, R17, -UR28 ;  /* 0x8000001c11117e21 */ /* 0x000fc60008010000 */
[----:B------:R0:W-:Y:S02]  /*15810*/  STL [R1+0x514], R0 ;  /* 0x0005140001007387 */ /* 0x0001e40000100800 */
[----:B0-----:R-:W-:-:S04]  /*15820*/  FMUL.FTZ R0, R17, UR16 ;  /* 0x0000001011007c20 */ /* 0x001fc80008410000 */
[----:B------:R-:W-:-:S04]  /*15830*/  FFMA.FTZ R15, R4, R0, R2 ;  /* 0x00000000040f7223 */ /* 0x000fc80000010002 */
[----:B------:R-:W-:-:S06]  /*15840*/  FMUL.FTZ R14, R15, -1.4426950216293334961 ;  /* 0xbfb8aa3b0f0e7820 */ /* 0x000fcc0000410000 */
[----:B------:R-:W0:Y:S01]  /*15850*/  MUFU.EX2 R14, R14 ;  /* 0x0000000e000e7308 */ /* 0x000e220000000800 */
[----:B------:R-:W-:Y:S02]  /*15860*/  SHF.L.U32 R17, R21, 0x10, RZ ;  /* 0x0000001015117819 */ /* 0x000fe400000006ff */
[----:B------:R-:W4:Y:S01]  /*15870*/  LDL.LU R21, [R1+0x50c] ;  /* 0x00050c0001157983 */ /* 0x000f220000300800 */
        /* <DEDUP_REMOVED lines=15> */
[----:B0-----:R-:W-:Y:S01]  /*15970*/  FADD.FTZ R14, R14, 1 ;  /* 0x3f8000000e0e7421 */ /* 0x001fe20000010000 */
[----:B------:R-:W-:Y:S02]  /*15980*/  SHF.L.U32 R17, R24, 0x10, RZ ;  /* 0x0000001018117819 */ /* 0x000fe400000006ff */
[----:B------:R-:W3:Y:S03]  /*15990*/  LDL.LU R24, [R1+0x500] ;  /* 0x0005000001187983 */ /* 0x000ee60000300800 */
[----:B------:R-:W0:Y:S01]  /*159a0*/  MUFU.RCP R14, R14 ;  /* 0x0000000e000e7308 */ /* 0x000e220000001000 */
[----:B------:R1:W-:Y:S01]  /*159b0*/  STL [R1+0x22c], R6 ;  /* 0x00022c0601007387 */ /* 0x0003e20000100800 */
[----:B------:R-:W-:Y:S01]  /*159c0*/  FADD.FTZ R17, R17, -UR28 ;  /* 0x8000001c11117e21 */ /* 0x000fe20008010000 */
[----:B0-----:R-:W-:Y:S01]  /*159d0*/  FMUL.FTZ R16, R16, R14 ;  /* 0x0000000e10107220 */ /* 0x001fe20000410000 */
[----:B------:R-:W-:-:S04]  /*159e0*/  FADD.FTZ R14, -R14, 1 ;  /* 0x3f8000000e0e7421 */ /* 0x000fc80000010100 */
[----:B------:R-:W-:-:S04]  /*159f0*/  FFMA.FTZ R14, R15, R14, 1 ;  /* 0x3f8000000f0e7423 */ /* 0x000fc8000001000e */
[----:B-1----:R-:W-:Y:S01]  /*15a00*/  FMUL.FTZ R6, R16, R14 ;  /* 0x0000000e10067220 */ /* 0x002fe20000410000 */
[----:B------:R0:W-:Y:S02]  /*15a10*/  STL [R1+0x4f4], R0 ;  /* 0x0004f40001007387 */ /* 0x0001e40000100800 */
[----:B0-----:R-:W-:-:S04]  /*15a20*/  FMUL.FTZ R0, R17, UR16 ;  /* 0x0000001011007c20 */ /* 0x001fc80008410000 */
[----:B------:R-:W-:-:S04]  /*15a30*/  FFMA.FTZ R15, R4, R0, R2 ;  /* 0x00000000040f7223 */ /* 0x000fc80000010002 */
[----:B------:R-:W-:-:S06]  /*15a40*/  FMUL.FTZ R14, R15, -1.4426950216293334961 ;  /* 0xbfb8aa3b0f0e7820 */ /* 0x000fcc0000410000 */
[----:B------:R-:W0:Y:S02]  /*15a50*/  MUFU.EX2 R14, R14 ;  /* 0x0000000e000e7308 */ /* 0x000e240000000800 */
[----:B0-----:R-:W-:-:S06]  /*15a60*/  FADD.FTZ R14, R14, 1 ;  /* 0x3f8000000e0e7421 */ /* 0x001fcc0000010000 */
[----:B------:R-:W0:Y:S01]  /*15a70*/  MUFU.RCP R14, R14 ;  /* 0x0000000e000e7308 */ /* 0x000e220000001000 */
[----:B--2---:R-:W-:Y:S02]  /*15a80*/  SHF.L.U32 R16, R18, 0x10, RZ ;  /* 0x0000001012107819 */ /* 0x004fe400000006ff */
[----:B------:R-:W2:Y:S03]  /*15a90*/  LDL.LU R18, [R1+0x21c] ;  /* 0x00021c0001127983 */ /* 0x000ea60000300800 */
[----:B0-----:R-:W-:Y:S01]  /*15aa0*/  FMUL.FTZ R16, R16, R14 ;  /* 0x0000000e10107220 */ /* 0x001fe20000410000 */
[----:B------:R-:W-:Y:S01]  /*15ab0*/  FADD.FTZ R14, -R14, 1 ;  /* 0x3f8000000e0e7421 */ /* 0x000fe20000010100 */
[----:B------:R0:W-:Y:S03]  /*15ac0*/  STL [R1+0x220], R6 ;  /* 0x0002200601007387 */ /* 0x0001e60000100800 */
[----:B------:R-:W-:Y:S01]  /*15ad0*/  FFMA.FTZ R14, R15, R14, 1 ;  /* 0x3f8000000f0e7423 */ /* 0x000fe2000001000e */
[----:B----4-:R-:W-:-:S02]  /*15ae0*/  SHF.L.U32 R17, R20, 0x10, RZ ;  /* 0x0000001014117819 */ /* 0x010fc400000006ff */
[----:B------:R-:W4:Y:S01]  /*15af0*/  LDL.LU R20, [R1+0x504] ;  /* 0x0005040001147983 */ /* 0x000f220000300800 */
[----:B0-----:R-:W-:Y:S01]  /*15b00*/  FMUL.FTZ R6, R16, R14 ;  /* 0x0000000e10067220 */ /* 0x001fe20000410000 */
        /* <DEDUP_REMOVED lines=12> */
[----:B------:R1:W-:Y:S01]  /*15bd0*/  STL [R1+0x224], R6 ;  /* 0x0002240601007387 */ /* 0x0003e20000100800 */
[----:B------:R-:W-:Y:S01]  /*15be0*/  FADD.FTZ R17, R17, -UR28 ;  /* 0x8000001c11117e21 */ /* 0x000fe20008010000 */
[----:B0-----:R-:W-:Y:S01]  /*15bf0*/  FMUL.FTZ R16, R16, R14 ;  /* 0x0000000e10107220 */ /* 0x001fe20000410000 */
[----:B------:R-:W-:-:S04]  /*15c00*/  FADD.FTZ R14, -R14, 1 ;  /* 0x3f8000000e0e7421 */ /* 0x000fc80000010100 */
[----:B------:R-:W-:-:S04]  /*15c10*/  FFMA.FTZ R14, R15, R14, 1 ;  /* 0x3f8000000f0e7423 */ /* 0x000fc8000001000e */
[----:B-1----:R-:W-:Y:S01]  /*15c20*/  FMUL.FTZ R6, R16, R14 ;  /* 0x0000000e10067220 */ /* 0x002fe20000410000 */
[----:B------:R-:W-:Y:S02]  /*15c30*/  SHF.L.U32 R16, R24, 0x10, RZ ;  /* 0x0000001018107819 */ /* 0x000fe400000006ff */
[----:B------:R-:W3:Y:S04]  /*15c40*/  LDL.LU R24, [R1+0x214] ;  /* 0x0002140001187983 */ /* 0x000ee80000300800 */
        /* <DEDUP_REMOVED lines=12> */
[----:B--2---:R-:W-:Y:S02]  /*15d10*/  SHF.L.U32 R17, R18, 0x10, RZ ;  /* 0x0000001012117819 */ /* 0x004fe400000006ff */
[----:B------:R-:W2:Y:S03]  /*15d20*/  LDL.LU R18, [R1+0x4fc] ;  /* 0x0004fc0001127983 */ /* 0x000ea60000300800 */
[----:B------:R-:W-:Y:S01]  /*15d30*/  FADD.FTZ R17, R17, -UR28 ;  /* 0x8000001c11117e21 */ /* 0x000fe20008010000 */
[----:B------:R0:W-:Y:S03]  /*15d40*/  STL [R1+0x4d8], R0 ;  /* 0x0004d80001007387 */ /* 0x0001e60000100800 */
[----:B0-----:R-:W-:-:S04]  /*15d50*/  FMUL.FTZ R0, R17, UR16 ;  /* 0x0000001011007c20 */ /* 0x001fc80008410000 */
[----:B------:R-:W-:Y:S01]  /*15d60*/  FFMA.FTZ R15, R5, R0, R3 ;  /* 0x00000000050f7223 */ /* 0x000fe20000010003 */
[----:B----4-:R-:W-:Y:S02]  /*15d70*/  SHF.L.U32 R16, R20, 0x10, RZ ;  /* 0x0000001014107819 */ /* 0x010fe400000006ff */
[----:B------:R-:W4:Y:S01]  /*15d80*/  LDL.LU R20, [R1+0x4e0] ;  /* 0x0004e00001147983 */ /* 0x000f220000300800 */
[----:B------:R-:W-:-:S06]  /*15d90*/  FMUL.FTZ R14, R15, -1.4426950216293334961 ;  /* 0xbfb8aa3b0f0e7820 */ /* 0x000fcc0000410000 */
[----:B------:R-:W0:Y:S02]  /*15da0*/  MUFU.EX2 R14, R14 ;  /* 0x0000000e000e7308 */ /* 0x000e240000000800 */
[----:B0-----:R-:W-:Y:S01]  /*15db0*/  FADD.FTZ R14, R14, 1 ;  /* 0x3f8000000e0e7421 */ /* 0x001fe20000010000 */
[----:B------:R-:W-:Y:S02]  /*15dc0*/  SHF.L.U32 R17, R21, 0x10, RZ ;  /* 0x0000001015117819 */ /* 0x000fe400000006ff */
[----:B------:R-:W4:Y:S03]  /*15dd0*/  LDL.LU R21, [R1+0x4e4] ;  /* 0x0004e40001157983 */ /* 0x000f260000300800 */
        /* <DEDUP_REMOVED lines=18> */
[----:B------:R-:W3:Y:S02]  /*15f00*/  LDL.LU R24, [R1+0x4ec] ;  /* 0x0004ec0001187983 */ /* 0x000ee40000300800 */
[----:B------:R-:W-:Y:S01]  /*15f10*/  FADD.FTZ R17, R17, -UR28 ;  /* 0x8000001c11117e21 */ /* 0x000fe20008010000 */
[----:B0-----:R-:W-:Y:S01]  /*15f20*/  FMUL.FTZ R16, R16, R14 ;  /* 0x0000000e10107220 */ /* 0x001fe20000410000 */
[----:B------:R-:W-:Y:S02]  /*15f30*/  FADD.FTZ R14, -R14, 1 ;  /* 0x3f8000000e0e7421 */ /* 0x000fe40000010100 */
[----:B-1----:R-:W-:Y:S02]  /*15f40*/  FMUL.FTZ R0, R17, UR16 ;  /* 0x0000001011007c20 */ /* 0x002fe40008410000 */
[----:B------:R-:W-:Y:S02]  /*15f50*/  FFMA.FTZ R14, R15, R14, 1 ;  /* 0x3f8000000f0e7423 */ /* 0x000fe4000001000e */
[----:B------:R-:W-:Y:S01]  /*15f60*/  FFMA.FTZ R15, R5, R0, R3 ;  /* 0x00000000050f7223 */ /* 0x000fe20000010003 */
[----:B------:R0:W-:Y:S02]  /*15f70*/  STL [R1+0x248], R6 ;  /* 0x0002480601007387 */ /* 0x0001e40000100800 */
[----:B0-----:R-:W-:Y:S01]  /*15f80*/  FMUL.FTZ R6, R16, R14 ;  /* 0x0000000e10067220 */ /* 0x001fe20000410000 */
[----:B------:R-:W-:-:S06]  /*15f90*/  FMUL.FTZ R14, R15, -1.4426950216293334961 ;  /* 0xbfb8aa3b0f0e7820 */ /* 0x000fcc0000410000 */
[----:B------:R-:W0:Y:S02]  /*15fa0*/  MUFU.EX2 R14, R14 ;  /* 0x0000000e000e7308 */ /* 0x000e240000000800 */
[----:B0-----:R-:W-:-:S04]  /*15fb0*/  FADD.FTZ R14, R14, 1 ;  /* 0x3f8000000e0e7421 */ /* 0x001fc80000010000 */
[----:B------:R2:W0:Y:S01]  /*15fc0*/  MUFU.RCP R17, R14 ;  /* 0x0000000e00117308 */ /* 0x0004220000001000 */
[----:B------:R-:W-:Y:S04]  /*15fd0*/  STL [R1+0x49c], R0 ;  /* 0x00049c0001007387 */ /* 0x000fe80000100800 */
[----:B------:R1:W-:Y:S01]  /*15fe0*/  STL [R1+0x258], R6 ;  /* 0x0002580601007387 */ /* 0x0003e20000100800 */
[----:B--2---:R-:W-:-:S03]  /*15ff0*/  SHF.L.U32 R14, R18, 0x10, RZ ;  /* 0x00000010120e7819 */ /* 0x004fc600000006ff */
[----:B------:R-:W2:Y:S02]  /*16000*/  LDL.LU R18, [R1+0x4c8] ;  /* 0x0004c80001127983 */ /* 0x000ea40000300800 */
[----:B0-----:R-:W-:Y:S01]  /*16010*/  FMUL.FTZ R14, R14, R17 ;  /* 0x000000110e0e7220 */ /* 0x001fe20000410000 */
[----:B------:R-:W-:-:S04]  /*16020*/  FADD.FTZ R17, -R17, 1 ;  /* 0x3f80000011117421 */ /* 0x000fc80000010100 */
[----:B------:R-:W-:-:S04]  /*16030*/  FFMA.FTZ R17, R15, R17, 1 ;  /* 0x3f8000000f117423 */ /* 0x000fc80000010011 */
[----:B-1----:R-:W-:Y:S01]  /*16040*/  FMUL.FTZ R6, R14, R17 ;  /* 0x000000110e067220 */ /* 0x002fe20000410000 */
[----:B----4-:R-:W-:Y:S02]  /*16050*/  SHF.L.U32 R16, R20, 0x10, RZ ;  /* 0x0000001014107819 */ /* 0x010fe400000006ff */
[----:B------:R-:W4:Y:S03]  /*16060*/  LDL.LU R20, [R1+0x4cc] ;  /* 0x0004cc0001147983 */ /* 0x000f260000300800 */
[----:B------:R-:W-:-:S04]  /*16070*/  FADD.FTZ R16, R16, -UR28 ;  /* 0x8000001c10107e21 */ /* 0x000fc80008010000 */
[----:B------:R-:W-:-:S04]  /*16080*/  FMUL.FTZ R0, R16, UR16 ;  /* 0x0000001010007c20 */ /* 0x000fc80008410000 */
[----:B------:R-:W-:-:S04]  /*16090*/  FFMA.FTZ R15, R4, R0, R2 ;  /* 0x00000000040f7223 */ /* 0x000fc80000010002 */
[----:B------:R-:W-:-:S06]  /*160a0*/  FMUL.FTZ R14, R15, -1.4426950216293334961 ;  /* 0xbfb8aa3b0f0e7820 */ /* 0x000fcc0000410000 */
[----:B------:R-:W0:Y:S02]  /*160b0*/  MUFU.EX2 R14, R14 ;  /* 0x0000000e000e7308 */ /* 0x000e240000000800 */
[----:B0-----:R-:W-:-:S04]  /*160c0*/  FADD.FTZ R14, R14, 1 ;  /* 0x3f8000000e0e7421 */ /* 0x001fc80000010000 */
[----:B------:R0:W1:Y:S02]  /*160d0*/  MUFU.RCP R17, R14 ;  /* 0x0000000e00117308 */ /* 0x0000640000001000 */
[----:B0-----:R-:W-:Y:S02]  /*160e0*/  SHF.L.U32 R14, R21, 0x10, RZ ;  /* 0x00000010150e7819 */ /* 0x001fe400000006ff */
[----:B------:R-:W4:Y:S01]  /*160f0*/  LDL.LU R21, [R1+0x4d0] ;  /* 0x0004d00001157983 */ /* 0x000f220000300800 */
[----:B---3--:R-:W-:-:S03]  /*16100*/  SHF.L.U32 R16, R19, 0x10, RZ ;  /* 0x0000001013107819 */ /* 0x008fc600000006ff */
[----:B------:R-:W3:Y:S01]  /*16110*/  LDL.LU R19, [R1+0x4d4] ;  /* 0x0004d40001137983 */ /* 0x000ee20000300800 */
[----:B-1----:R-:W-:Y:S01]  /*16120*/  FMUL.FTZ R14, R14, R17 ;  /* 0x000000110e0e7220 */ /* 0x002fe20000410000 */
[----:B------:R-:W-:Y:S02]  /*16130*/  FADD.FTZ R16, R16, -UR28 ;  /* 0x8000001c10107e21 */ /* 0x000fe40008010000 */
[----:B------:R0:W-:Y:S01]  /*16140*/  STL [R1+0x498], R0 ;  /* 0x0004980001007387 */ /* 0x0001e20000100800 */
[----:B------:R-:W-:-:S04]  /*16150*/  FADD.FTZ R17, -R17, 1 ;  /* 0x3f80000011117421 */ /* 0x000fc80000010100 */
[----:B------:R-:W-:Y:S01]  /*16160*/  FFMA.FTZ R17, R15, R17, 1 ;  /* 0x3f8000000f117423 */ /* 0x000fe20000010011 */
[----:B0-----:R-:W-:Y:S01]  /*16170*/  FMUL.FTZ R0, R16, UR16 ;  /* 0x0000001010007c20 */ /* 0x001fe20008410000 */
[----:B------:R0:W-:Y:S03]  /*16180*/  STL [R1+0x374], R6 ;  /* 0x0003740601007387 */ /* 0x0001e60000100800 */
[----:B------:R-:W-:Y:S01]  /*16190*/  FFMA.FTZ R15, R5, R0, R3 ;  /* 0x00000000050f7223 */ /* 0x000fe20000010003 */
[----:B0-----:R-:W-:-:S03]  /*161a0*/  FMUL.FTZ R6, R14, R17 ;  /* 0x000000110e067220 */ /* 0x001fc60000410000 */
[----:B------:R-:W-:-:S06]  /*161b0*/  FMUL.FTZ R14, R15, -1.4426950216293334961 ;  /* 0xbfb8aa3b0f0e7820 */ /* 0x000fcc0000410000 */
[----:B------:R-:W0:Y:S02]  /*161c0*/  MUFU.EX2 R14, R14 ;  /* 0x0000000e000e7308 */ /* 0x000e240000000800 */
[----:B0-----:R-:W-:-:S04]  /*161d0*/  FADD.FTZ R14, R14, 1 ;  /* 0x3f8000000e0e7421 */ /* 0x001fc80000010000 */
[----:B------:R0:W1:Y:S02]  /*161e0*/  MUFU.RCP R17, R14 ;  /* 0x0000000e00117308 */ /* 0x0000640000001000 */
[----:B0-----:R-:W-:Y:S02]  /*161f0*/  SHF.L.U32 R14, R24, 0x10, RZ ;  /* 0x00000010180e7819 */ /* 0x001fe400000006ff */
[----:B------:R-:W3:Y:S04]  /*16200*/  LDL.LU R24, [R1+0x4b0] ;  /* 0x0004b00001187983 */ /* 0x000ee80000300800 */
[----:B------:R-:W-:Y:S01]  /*16210*/  STL [R1+0x47c], R0 ;  /* 0x00047c0001007387 */ /* 0x000fe20000100800 */
[----:B-1----:R-:W-:Y:S01]  /*16220*/  FMUL.FTZ R14, R14, R17 ;  /* 0x000000110e0e7220 */ /* 0x002fe20000410000 */
[----:B------:R-:W-:-:S02]  /*16230*/  FADD.FTZ R17, -R17, 1 ;  /* 0x3f80000011117421 */ /* 0x000fc40000010100 */
[----:B------:R0:W-:Y:S02]  /*16240*/  STL [R1+0x370], R6 ;  /* 0x0003700601007387 */ /* 0x0001e40000100800 */
[----:B------:R-:W-:-:S04]  /*16250*/  FFMA.FTZ R17, R15, R17, 1 ;  /* 0x3f8000000f117423 */ /* 0x000fc80000010011 */
[----:B0-----:R-:W-:-:S05]  /*16260*/  FMUL.FTZ R6, R14, R17 ;  /* 0x000000110e067220 */ /* 0x001fca0000410000 */
        /* <DEDUP_REMOVED lines=8> */
[----:B-1----:R-:W-:-:S04]  /*162f0*/  FADD.FTZ R14, R14, 1 ;  /* 0x3f8000000e0e7421 */ /* 0x002fc80000010000 */
[----:B------:R4:W1:Y:S02]  /*16300*/  MUFU.RCP R17, R14 ;  /* 0x0000000e00117308 */ /* 0x0008640000001000 */
[----:B----4-:R-:W-:Y:S02]  /*16310*/  SHF.L.U32 R14, R20, 0x10, RZ ;  /* 0x00000010140e7819 */ /* 0x010fe400000006ff */
[----:B------:R-:W4:Y:S04]  /*16320*/  LDL.LU R20, [R1+0x4b8] ;  /* 0x0004b80001147983 */ /* 0x000f280000300800 */
[----:B------:R0:W-:Y:S01]  /*16330*/  STL [R1+0x478], R0 ;  /* 0x0004780001007387 */ /* 0x0001e20000100800 */
[----:B-1----:R-:W-:Y:S01]  /*16340*/  FMUL.FTZ R14, R14, R17 ;  /* 0x000000110e0e7220 */ /* 0x002fe20000410000 */
[----:B------:R-:W-:-:S04]  /*16350*/  FADD.FTZ R17, -R17, 1 ;  /* 0x3f80000011117421 */ /* 0x000fc80000010100 */
[----:B------:R-:W-:-:S04]  /*16360*/  FFMA.FTZ R17, R15, R17, 1 ;  /* 0x3f8000000f117423 */ /* 0x000fc80000010011 */
[----:B0-----:R-:W-:Y:S01]  /*16370*/  FMUL.FTZ R6, R14, R17 ;  /* 0x000000110e067220 */ /* 0x001fe20000410000 */
[----:B------:R-:W-:Y:S02]  /*16380*/  SHF.L.U32 R16, R21, 0x10, RZ ;  /* 0x0000001015107819 */ /* 0x000fe400000006ff */
[----:B------:R-:W4:Y:S03]  /*16390*/  LDL.LU R21, [R1+0x4bc] ;  /* 0x0004bc0001157983 */ /* 0x000f260000300800 */
[----:B------:R-:W-:-:S04]  /*163a0*/  FADD.FTZ R16, R16, -UR28 ;  /* 0x8000001c10107e21 */ /* 0x000fc80008010000 */
[----:B------:R-:W-:-:S04]  /*163b0*/  FMUL.FTZ R0, R16, UR16 ;  /* 0x0000001010007c20 */ /* 0x000fc80008410000 */
[----:B------:R-:W-:-:S04]  /*163c0*/  FFMA.FTZ R15, R5, R0, R3 ;  /* 0x00000000050f7223 */ /* 0x000fc80000010003 */
[----:B------:R-:W-:-:S06]  /*163d0*/  FMUL.FTZ R14, R15, -1.4426950216293334961 ;  /* 0xbfb8aa3b0f0e7820 */ /* 0x000fcc0000410000 */
[----:B------:R-:W0:Y:S02]  /*163e0*/  MUFU.EX2 R14, R14 ;  /* 0x0000000e000e7308 */ /* 0x000e240000000800 */
[----:B0-----:R-:W-:-:S04]  /*163f0*/  FADD.FTZ R14, R14, 1 ;  /* 0x3f8000000e0e7421 */ /* 0x001fc80000010000 */
[----:B------:R3:W0:Y:S02]  /*16400*/  MUFU.RCP R17, R14 ;  /* 0x0000000e00117308 */ /* 0x0006240000001000 */
[----:B---3--:R-:W-:Y:S02]  /*16410*/  SHF.L.U32 R14, R19, 0x10, RZ ;  /* 0x00000010130e7819 */ /* 0x008fe400000006ff */
[----:B------:R-:W3:Y:S04]  /*16420*/  LDL.LU R19, [R1+0x4a0] ;  /* 0x0004a00001137983 */ /* 0x000ee80000300800 */
[----:B------:R-:W-:Y:S01]  /*16430*/  STL [R1+0x474], R0 ;  /* 0x0004740001007387 */ /* 0x000fe20000100800 */
[----:B0-----:R-:W-:Y:S01]  /*16440*/  FMUL.FTZ R14, R14, R17 ;  /* 0x000000110e0e7220 */ /* 0x001fe20000410000 */
[----:B------:R-:W-:-:S02]  /*16450*/  FADD.FTZ R17, -R17, 1 ;  /* 0x3f80000011117421 */ /* 0x000fc40000010100 */
[----:B------:R0:W-:Y:S02]  /*16460*/  STL [R1+0x360], R6 ;  /* 0x0003600601007387 */ /* 0x0001e40000100800 */
[----:B------:R-:W-:-:S04]  /*16470*/  FFMA.FTZ R17, R15, R17, 1 ;  /* 0x3f8000000f117423 */ /* 0x000fc80000010011 */
[----:B0-----:R-:W-:Y:S01]  /*16480*/  FMUL.FTZ R6, R14, R17 ;  /* 0x000000110e067220 */ /* 0x001fe20000410000 */
[----:B------:R-:W-:Y:S02]  /*16490*/  SHF.L.U32 R16, R24, 0x10, RZ ;  /* 0x0000001018107819 */ /* 0x000fe400000006ff */
[----:B------:R-:W3:Y:S03]  /*164a0*/  LDL.LU R24, [R1+0x4a4] ;  /* 0x0004a40001187983 */ /* 0x000ee60000300800 */
[----:B------:R-:W-:-:S04]  /*164b0*/  FADD.FTZ R16, R16, -UR28 ;  /* 0x8000001c10107e21 */ /* 0x000fc80008010000 */
[----:B------:R-:W-:-:S04]  /*164c0*/  FMUL.FTZ R0, R16, UR16 ;  /* 0x0000001010007c20 */ /* 0x000fc80008410000 */
[----:B------:R-:W-:-:S04]  /*164d0*/  FFMA.FTZ R15, R4, R0, R2 ;  /* 0x00000000040f7223 */ /* 0x000fc80000010002 */
        /* <DEDUP_REMOVED lines=22> */
[----:B------:R-:W4:Y:S03]  /*16640*/  LDL.LU R21, [R1+0x48c] ;  /* 0x00048c0001157983 */ /* 0x000f260000300800 */
[----:B-1----:R-:W-:Y:S01]  /*16650*/  FMUL.FTZ R14, R14, R17 ;  /* 0x000000110e0e7220 */ /* 0x002fe20000410000 */
[----:B------:R-:W-:Y:S01]  /*16660*/  FADD.FTZ R17, -R17, 1 ;  /* 0x3f80000011117421 */ /* 0x000fe20000010100 */
[----:B------:R-:W-:Y:S03]  /*16670*/  STL [R1+0x45c], R0 ;  /* 0x00045c0001007387 */ /* 0x000fe60000100800 */
[----:B------:R-:W-:Y:S01]  /*16680*/  FFMA.FTZ R17, R15, R17, 1 ;  /* 0x3f8000000f117423 */ /* 0x000fe20000010011 */
[----:B------:R0:W-:Y:S04]  /*16690*/  STL [R1+0x354], R6 ;  /* 0x0003540601007387 */ /* 0x0001e80000100800 */
[----:B------:R-:W-:Y:S01]  /*166a0*/  STL [R1+0x7ac], R9 ;  /* 0x0007ac0901007387 */ /* 0x000fe20000100800 */
[----:B0-----:R-:W-:-:S03]  /*166b0*/  FMUL.FTZ R6, R14, R17 ;  /* 0x000000110e067220 */ /* 0x001fc60000410000 */
[----:B------:R0:W-:Y:S04]  /*166c0*/  STL [R1+0x7a8], R8 ;  /* 0x0007a80801007387 */ /* 0x0001e80000100800 */
[----:B------:R-:W-:Y:S01]  /*166d0*/  STL [R1+0x7a4], R7 ;  /* 0x0007a40701007387 */ /* 0x000fe20000100800 */
[----:B---3--:R-:W-:-:S05]  /*166e0*/  SHF.L.U32 R16, R19, 0x10, RZ ;  /* 0x0000001013107819 */ /* 0x008fca00000006ff */
[----:B------:R-:W-:-:S04]  /*166f0*/  FADD.FTZ R16, R16, -UR28 ;  /* 0x8000001c10107e21 */ /* 0x000fc80008010000 */
[----:B------:R-:W-:Y:S01]  /*16700*/  FMUL.FTZ R0, R16, UR16 ;  /* 0x0000001010007c20 */ /* 0x000fe20008410000 */
[----:B------:R1:W-:Y:S04]  /*16710*/  STL [R1+0x7d0], R10 ;  /* 0x0007d00a01007387 */ /* 0x0003e80000100800 */
[----:B------:R3:W-:Y:S04]  /*16720*/  STL [R1+0x7d4], R11 ;  /* 0x0007d40b01007387 */ /* 0x0007e80000100800 */
[----:B------:R3:W-:Y:S04]  /*16730*/  STL [R1+0x7d8], R12 ;  /* 0x0007d80c01007387 */ /* 0x0007e80000100800 */
[----:B------:R-:W-:Y:S04]  /*16740*/  STL [R1+0x458], R0 ;  /* 0x0004580001007387 */ /* 0x000fe80000100800 */
[----:B------:R3:W-:Y:S04]  /*16750*/  STL [R1+0x350], R6 ;  /* 0x0003500601007387 */ /* 0x0007e80000100800 */
[----:B------:R-:W4:Y:S01]  /*16760*/  LDL.LU R19, [R1+0x534] ;  /* 0x0005340001137983 */ /* 0x000f220000300800 */
[----:B------:R-:W-:-:S03]  /*16770*/  FFMA.FTZ R15, R4, R0, R2 ;  /* 0x00000000040f7223 */ /* 0x000fc60000010002 */
[----:B------:R-:W4:Y:S01]  /*16780*/  LDL.LU R26, [R1+0x6d8] ;  /* 0x0006d800011a7983 */ /* 0x000f220000300800 */
[----:B------:R-:W-:Y:S01]  /*16790*/  FMUL.FTZ R14, R15, -1.4426950216293334961 ;  /* 0xbfb8aa3b0f0e7820 */ /* 0x000fe20000410000 */
[----:B------:R-:W-:Y:S02]  /*167a0*/  SHF.L.U32 R37, R37, 0x10, RZ ;  /* 0x0000001025257819 */ /* 0x000fe400000006ff */
[----:B------:R-:W-:Y:S01]  /*167b0*/  SHF.L.U32 R31, R31, 0x10, RZ ;  /* 0x000000101f1f7819 */ /* 0x000fe200000006ff */
[----:B0-----:R-:W4:Y:S02]  /*167c0*/  LDL.LU R8, [R1+0x74c] ;  /* 0x00074c0001087983 */ /* 0x001f240000300800 */
[----:B------:R-:W0:Y:S01]  /*167d0*/  MUFU.EX2 R14, R14 ;  /* 0x0000000e000e7308 */ /* 0x000e220000000800 */
[----:B------:R-:W-:Y:S01]  /*167e0*/  SHF.L.U32 R36, R36, 0x10, RZ ;  /* 0x0000001024247819 */ /* 0x000fe200000006ff */
[----:B------:R-:W4:Y:S01]  /*167f0*/  LDL.LU R22, [R1+0x754] ;  /* 0x0007540001167983 */ /* 0x000f220000300800 */
[----:B------:R-:W-:-:S02]  /*16800*/  SHF.L.U32 R29, R29, 0x10, RZ ;  /* 0x000000101d1d7819 */ /* 0x000fc400000006ff */
[----:B------:R-:W-:Y:S01]  /*16810*/  SHF.L.U32 R35, R35, 0x10, RZ ;  /* 0x0000001023237819 */ /* 0x000fe200000006ff */
[----:B------:R-:W4:Y:S01]  /*16820*/  LDL.LU R9, [R1+0x75c] ;  /* 0x00075c0001097983 */ /* 0x000f220000300800 */
[----:B------:R-:W-:Y:S02]  /*16830*/  SHF.L.U32 R27, R27, 0x10, RZ ;  /* 0x000000101b1b7819 */ /* 0x000fe400000006ff */
[----:B------:R-:W-:Y:S01]  /*16840*/  SHF.L.U32 R34, R34, 0x10, RZ ;  /* 0x0000001022227819 */ /* 0x000fe200000006ff */
[----:B-1----:R-:W4:Y:S01]  /*16850*/  LDL.LU R10, [R1+0x774] ;  /* 0x00077400010a7983 */ /* 0x002f220000300800 */
[----:B0-----:R-:W-:Y:S01]  /*16860*/  FADD.FTZ R14, R14, 1 ;  /* 0x3f8000000e0e7421 */ /* 0x001fe20000010000 */
[----:B------:R-:W-:Y:S02]  /*16870*/  SHF.L.U32 R25, R25, 0x10, RZ ;  /* 0x0000001019197819 */ /* 0x000fe400000006ff */
[----:B------:R-:W4:Y:S01]  /*16880*/  LDL.LU R7, [R1+0x76c] ;  /* 0x00076c0001077983 */ /* 0x000f220000300800 */
[----:B------:R0:W1:Y:S01]  /*16890*/  MUFU.RCP R17, R14 ;  /* 0x0000000e00117308 */ /* 0x0000620000001000 */
[----:B------:R-:W-:-:S02]  /*168a0*/  SHF.L.U32 R33, R33, 0x10, RZ ;  /* 0x0000001021217819 */ /* 0x000fc400000006ff */
[----:B---3--:R-:W3:Y:S01]  /*168b0*/  LDL.LU R11, [R1+0x778] ;  /* 0x00077800010b7983 */ /* 0x008ee20000300800 */
[----:B------:R-:W-:Y:S02]  /*168c0*/  SHF.L.U32 R32, R32, 0x10, RZ ;  /* 0x0000001020207819 */ /* 0x000fe400000006ff */
[----:B------:R-:W-:Y:S01]  /*168d0*/  SHF.L.U32 R28, R28, 0x10, RZ ;  /* 0x000000101c1c7819 */ /* 0x000fe200000006ff */
[----:B------:R-:W3:Y:S01]  /*168e0*/  LDL.LU R12, [R1+0x784] ;  /* 0x00078400010c7983 */ /* 0x000ee20000300800 */
[----:B0-----:R-:W-:-:S03]  /*168f0*/  SHF.L.U32 R14, R24, 0x10, RZ ;  /* 0x00000010180e7819 */ /* 0x001fc600000006ff */
[----:B------:R-:W3:Y:S02]  /*16900*/  LDL.LU R24, [R1+0x5c0] ;  /* 0x0005c00001187983 */ /* 0x000ee40000300800 */
[----:B-1----:R-:W-:Y:S01]  /*16910*/  FMUL.FTZ R14, R14, R17 ;  /* 0x000000110e0e7220 */ /* 0x002fe20000410000 */
[----:B------:R-:W-:-:S04]  /*16920*/  FADD.FTZ R17, -R17, 1 ;  /* 0x3f80000011117421 */ /* 0x000fc80000010100 */
[----:B------:R-:W-:-:S04]  /*16930*/  FFMA.FTZ R17, R15, R17, 1 ;  /* 0x3f8000000f117423 */ /* 0x000fc80000010011 */
[----:B------:R-:W-:Y:S01]  /*16940*/  FMUL.FTZ R6, R14, R17 ;  /* 0x000000110e067220 */ /* 0x000fe20000410000 */
[----:B--2---:R-:W-:Y:S02]  /*16950*/  SHF.L.U32 R16, R18, 0x10, RZ ;  /* 0x0000001012107819 */ /* 0x004fe400000006ff */
[----:B------:R-:W2:Y:S03]  /*16960*/  LDL.LU R18, [R1+0x5c8] ;  /* 0x0005c80001127983 */ /* 0x000ea60000300800 */
        /* <DEDUP_REMOVED lines=8> */
[----:B------:R-:W4:Y:S04]  /*169f0*/  LDL.LU R20, [R1+0x5c4] ;  /* 0x0005c40001147983 */ /* 0x000f280000300800 */
[----:B------:R-:W-:Y:S01]  /*16a00*/  STL [R1+0x450], R0 ;  /* 0x0004500001007387 */ /* 0x000fe20000100800 */
[----:B0-----:R-:W-:Y:S01]  /*16a10*/  FMUL.FTZ R14, R14, R17 ;  /* 0x000000110e0e7220 */ /* 0x001fe20000410000 */
[----:B------:R-:W-:-:S02]  /*16a20*/  FADD.FTZ R17, -R17, 1 ;  /* 0x3f80000011117421 */ /* 0x000fc40000010100 */
[----:B------:R0:W-:Y:S02]  /*16a30*/  STL [R1+0x348], R6 ;  /* 0x0003480601007387 */ /* 0x0001e40000100800 */
        /* <DEDUP_REMOVED lines=14> */
[----:B------:R-:W-:Y:S01]  /*16b20*/  STL [R1+0x448], R0 ;  /* 0x0004480001007387 */ /* 0x000fe20000100800 */
[----:B------:R-:W-:-:S04]  /*16b30*/  FADD.FTZ R17, -R17, 1 ;  /* 0x3f80000011117421 */ /* 0x000fc80000010100 */
[----:B------:R-:W-:Y:S01]  /*16b40*/  FFMA.FTZ R17, R15, R17, 1 ;  /* 0x3f8000000f117423 */ /* 0x000fe20000010011 */
[----:B------:R0:W-:Y:S03]  /*16b50*/  STL [R1+0x344], R6 ;  /* 0x0003440601007387 */ /* 0x0001e60000100800 */
[----:B0-----:R-:W-:Y:S01]  /*16b60*/  FMUL.FTZ R6, R14, R17 ;  /* 0x000000110e067220 */ /* 0x001fe20000410000 */
[----:B---3--:R-:W-:Y:S02]  /*16b70*/  SHF.L.U32 R16, R24, 0x10, RZ ;  /* 0x0000001018107819 */ /* 0x008fe400000006ff */
[----:B------:R-:W3:Y:S03]  /*16b80*/  LDL.LU R24, [R1+0x5d8] ;  /* 0x0005d80001187983 */ /* 0x000ee60000300800 */
[----:B------:R-:W-:-:S04]  /*16b90*/  FADD.FTZ R16, R16, -UR28 ;  /* 0x8000001c10107e21 */ /* 0x000fc80008010000 */
[----:B------:R-:W-:-:S04]  /*16ba0*/  FMUL.FTZ R0, R16, UR16 ;  /* 0x0000001010007c20 */ /* 0x000fc80008410000 */
[----:B------:R-:W-:-:S04]  /*16bb0*/  FFMA.FTZ R15, R5, R0, R3 ;  /* 0x00000000050f7223 */ /* 0x000fc80000010003 */
[----:B------:R-:W-:-:S06]  /*16bc0*/  FMUL.FTZ R14, R15, -1.4426950216293334961 ;  /* 0xbfb8aa3b0f0e7820 */ /* 0x000fcc0000410000 */
[----:B------:R-:W0:Y:S02]  /*16bd0*/  MUFU.EX2 R14, R14 ;  /* 0x0000000e000e7308 */ /* 0x000e240000000800 */
[----:B0-----:R-:W-:-:S04]  /*16be0*/  FADD.FTZ R14, R14, 1 ;  /* 0x3f8000000e0e7421 */ /* 0x001fc80000010000 */
[----:B------:R2:W0:Y:S02]  /*16bf0*/  MUFU.RCP R17, R14 ;  /* 0x0000000e00117308 */ /* 0x0004240000001000 */
[----:B--2---:R-:W-:Y:S02]  /*16c00*/  SHF.L.U32 R14, R18, 0x10, RZ ;  /* 0x00000010120e7819 */ /* 0x004fe400000006ff */
[----:B------:R-:W2:Y:S03]  /*16c10*/  LDL.LU R18, [R1+0x5d4] ;  /* 0x0005d40001127983 */ /* 0x000ea60000300800 */
[----:B0-----:R-:W-:Y:S01]  /*16c20*/  FMUL.FTZ R14, R14, R17 ;  /* 0x000000110e0e7220 */ /* 0x001fe20000410000 */
[----:B------:R-:W-:Y:S01]  /*16c30*/  STL [R1+0x440], R0 ;  /* 0x0004400001007387 */ /* 0x000fe20000100800 */
[----:B------:R-:W-:-:S04]  /*16c40*/  FADD.FTZ R17, -R17, 1 ;  /* 0x3f80000011117421 */ /* 0x000fc80000010100 */
[----:B------:R-:W-:Y:S01]  /*16c50*/  FFMA.FTZ R17, R15, R17, 1 ;  /* 0x3f8000000f117423 */ /* 0x000fe20000010011 */
[----:B------:R0:W-:Y:S03]  /*16c60*/  STL [R1+0x340], R6 ;  /* 0x0003400601007387 */ /* 0x0001e60000100800 */
[----:B0-----:R-:W-:Y:S01]  /*16c70*/  FMUL.FTZ R6, R14, R17 ;  /* 0x000000110e067220 */ /* 0x001fe20000410000 */
        /* <DEDUP_REMOVED lines=11> */
[----:B------:R-:W-:-:S03]  /*16d30*/  SHF.L.U32 R16, R19, 0x10, RZ ;  /* 0x0000001013107819 */ /* 0x000fc600000006ff */
[----:B------:R-:W4:Y:S01]  /*16d40*/  LDL.LU R19, [R1+0x5e8] ;  /* 0x0005e80001137983 */ /* 0x000f220000300800 */
        /* <DEDUP_REMOVED lines=454> */
[----:B------:R4:W0:Y:S01]  /*189b0*/  MUFU.RCP R17, R14 ;  /* 0x0000000e00117308 */ /* 0x0008220000001000 */
[----:B------:R-:W-:Y:S01]  /*189c0*/  STL [R1+0x3ac], R0 ;  /* 0x0003ac0001007387 */ /* 0x000fe20000100800 */
[----:B----4-:R-:W-:-:S03]  /*189d0*/  SHF.L.U32 R14, R20, 0x10, RZ ;  /* 0x00000010140e7819 */ /* 0x010fc600000006ff */
[----:B------:R-:W4:Y:S02]  /*189e0*/  LDL.LU R20, [R1+0x34c] ;  /* 0x00034c0001147983 */ /* 0x000f240000300800 */
[----:B0-----:R-:W-:Y:S01]  /*189f0*/  FMUL.FTZ R14, R14, R17 ;  /* 0x000000110e0e7220 */ /* 0x001fe20000410000 */
[----:B------:R-:W-:Y:S01]  /*18a00*/  FADD.FTZ R17, -R17, 1 ;  /* 0x3f80000011117421 */ /* 0x000fe20000010100 */
[----:B------:R0:W-:Y:S03]  /*18a10*/  STL [R1+0x2b4], R6 ;  /* 0x0002b40601007387 */ /* 0x0001e60000100800 */
        /* <DEDUP_REMOVED lines=29> */
[----:B------:R-:W2:Y:S04]  /*18bf0*/  LDL.LU R18, [R1+0x314] ;  /* 0x0003140001127983 */ /* 0x000ea80000300800 */
[----:B------:R1:W-:Y:S01]  /*18c00*/  STL [R1+0x3a4], R0 ;  /* 0x0003a40001007387 */ /* 0x0003e20000100800 */
[----:B----4-:R-:W-:-:S03]  /*18c10*/  SHF.L.U32 R16, R20, 0x10, RZ ;  /* 0x0000001014107819 */ /* 0x010fc600000006ff */
[----:B------:R-:W4:Y:S02]  /*18c20*/  LDL.LU R20, [R1+0x6e0] ;  /* 0x0006e00001147983 */ /* 0x000f240000300800 */
[----:B------:R-:W-:-:S04]  /*18c30*/  FADD.FTZ R16, R16, -UR28 ;  /* 0x8000001c10107e21 */ /* 0x000fc80008010000 */
[----:B-1----:R-:W-:Y:S01]  /*18c40*/  FMUL.FTZ R0, R16, UR16 ;  /* 0x0000001010007c20 */ /* 0x002fe20008410000 */
[----:B0-----:R-:W-:Y:S01]  /*18c50*/  FMUL.FTZ R14, R14, R17 ;  /* 0x000000110e0e7220 */ /* 0x001fe20000410000 */
[----:B------:R-:W-:Y:S01]  /*18c60*/  FADD.FTZ R17, -R17, 1 ;  /* 0x3f80000011117421 */ /* 0x000fe20000010100 */
[----:B------:R0:W-:Y:S03]  /*18c70*/  STL [R1+0x2a8], R6 ;  /* 0x0002a80601007387 */ /* 0x0001e60000100800 */
[----:B------:R-:W-:Y:S01]  /*18c80*/  FFMA.FTZ R17, R15, R17, 1 ;  /* 0x3f8000000f117423 */ /* 0x000fe20000010011 */
[----:B------:R-:W-:Y:S01]  /*18c90*/  FFMA.FTZ R15, R4, R0, R2 ;  /* 0x00000000040f7223 */ /* 0x000fe20000010002 */
[----:B------:R-:W-:Y:S02]  /*18ca0*/  SHF.L.U32 R16, R19, 0x10, RZ ;  /* 0x0000001013107819 */ /* 0x000fe400000006ff */
[----:B------:R-:W3:Y:S01]  /*18cb0*/  LDL.LU R19, [R1+0x6e4] ;  /* 0x0006e40001137983 */ /* 0x000ee20000300800 */
[----:B0-----:R-:W-:Y:S01]  /*18cc0*/  FMUL.FTZ R6, R14, R17 ;  /* 0x000000110e067220 */ /* 0x001fe20000410000 */
[----:B------:R-:W-:-:S06]  /*18cd0*/  FMUL.FTZ R14, R15, -1.4426950216293334961 ;  /* 0xbfb8aa3b0f0e7820 */ /* 0x000fcc0000410000 */
[----:B------:R-:W0:Y:S02]  /*18ce0*/  MUFU.EX2 R14, R14 ;  /* 0x0000000e000e7308 */ /* 0x000e240000000800 */
[----:B0-----:R-:W-:-:S04]  /*18cf0*/  FADD.FTZ R14, R14, 1 ;  /* 0x3f8000000e0e7421 */ /* 0x001fc80000010000 */
[----:B------:R0:W1:Y:S02]  /*18d00*/  MUFU.RCP R17, R14 ;  /* 0x0000000e00117308 */ /* 0x0000640000001000 */
[----:B0-----:R-:W-:Y:S02]  /*18d10*/  SHF.L.U32 R14, R21, 0x10, RZ ;  /* 0x00000010150e7819 */ /* 0x001fe400000006ff */
[----:B------:R-:W3:Y:S01]  /*18d20*/  LDL.LU R21, [R1+0x6e8] ;  /* 0x0006e80001157983 */ /* 0x000ee20000300800 */
[----:B------:R-:W-:-:S03]  /*18d30*/  FADD.FTZ R16, R16, -UR28 ;  /* 0x8000001c10107e21 */ /* 0x000fc60008010000 */
[----:B------:R0:W-:Y:S02]  /*18d40*/  STL [R1+0x3a0], R0 ;  /* 0x0003a00001007387 */ /* 0x0001e40000100800 */
[----:B0-----:R-:W-:Y:S01]  /*18d50*/  FMUL.FTZ R0, R16, UR16 ;  /* 0x0000001010007c20 */ /* 0x001fe20008410000 */
[----:B-1----:R-:W-:Y:S01]  /*18d60*/  FMUL.FTZ R14, R14, R17 ;  /* 0x000000110e0e7220 */ /* 0x002fe20000410000 */
[----:B------:R-:W-:Y:S01]  /*18d70*/  FADD.FTZ R17, -R17, 1 ;  /* 0x3f80000011117421 */ /* 0x000fe20000010100 */
[----:B------:R0:W-:Y:S03]  /*18d80*/  STL [R1+0x2a4], R6 ;  /* 0x0002a40601007387 */ /* 0x0001e60000100800 */
[----:B------:R-:W-:Y:S01]  /*18d90*/  FFMA.FTZ R17, R15, R17, 1 ;  /* 0x3f8000000f117423 */ /* 0x000fe20000010011 */
[----:B------:R-:W-:Y:S01]  /*18da0*/  FFMA.FTZ R15, R5, R0, R3 ;  /* 0x00000000050f7223 */ /* 0x000fe20000010003 */
[----:B--2---:R-:W-:-:S02]  /*18db0*/  SHF.L.U32 R16, R18, 0x10, RZ ;  /* 0x0000001012107819 */ /* 0x004fc400000006ff */
[----:B------:R-:W2:Y:S01]  /*18dc0*/  LDL.LU R18, [R1+0x6f0] ;  /* 0x0006f00001127983 */ /* 0x000ea20000300800 */
[----:B0-----:R-:W-:Y:S01]  /*18dd0*/  FMUL.FTZ R6, R14, R17 ;  /* 0x000000110e067220 */ /* 0x001fe20000410000 */
[----:B------:R-:W-:Y:S01]  /*18de0*/  FMUL.FTZ R14, R15, -1.4426950216293334961 ;  /* 0xbfb8aa3b0f0e7820 */ /* 0x000fe20000410000 */
[----:B------:R-:W-:Y:S01]  /*18df0*/  FADD.FTZ R16, R16, -UR28 ;  /* 0x8000001c10107e21 */ /* 0x000fe20008010000 */
[----:B------:R0:W-:Y:S04]  /*18e00*/  STL [R1+0x39c], R0 ;  /* 0x00039c0001007387 */ /* 0x0001e80000100800 */
[----:B------:R-:W1:Y:S01]  /*18e10*/  MUFU.EX2 R14, R14 ;  /* 0x0000000e000e7308 */ /* 0x000e620000000800 */
[----:B0-----:R-:W-:Y:S01]  /*18e20*/  FMUL.FTZ R0, R16, UR16 ;  /* 0x0000001010007c20 */ /* 0x001fe20008410000 */
[----:B-1----:R-:W-:-:S04]  /*18e30*/  FADD.FTZ R14, R14, 1 ;  /* 0x3f8000000e0e7421 */ /* 0x002fc80000010000 */
[----:B------:R0:W1:Y:S01]  /*18e40*/  MUFU.RCP R17, R14 ;  /* 0x0000000e00117308 */ /* 0x0000620000001000 */
[----:B----4-:R-:W-:Y:S02]  /*18e50*/  SHF.L.U32 R16, R20, 0x10, RZ ;  /* 0x0000001014107819 */ /* 0x010fe400000006ff */
[----:B------:R-:W4:Y:S01]  /*18e60*/  LDL.LU R20, [R1+0x300] ;  /* 0x0003000001147983 */ /* 0x000f220000300800 */
[----:B0-----:R-:W-:Y:S02]  /*18e70*/  SHF.L.U32 R14, R26, 0x10, RZ ;  /* 0x000000101a0e7819 */ /* 0x001fe400000006ff */
[----:B------:R-:W-:Y:S01]  /*18e80*/  FADD.FTZ R16, R16, -UR28 ;  /* 0x8000001c10107e21 */ /* 0x000fe20008010000 */
[----:B------:R0:W-:Y:S02]  /*18e90*/  STL [R1+0x398], R0 ;  /* 0x0003980001007387 */ /* 0x0001e40000100800 */
[----:B-1----:R-:W-:Y:S01]  /*18ea0*/  FMUL.FTZ R14, R14, R17 ;  /* 0x000000110e0e7220 */ /* 0x002fe20000410000 */
[----:B------:R-:W-:Y:S01]  /*18eb0*/  FADD.FTZ R17, -R17, 1 ;  /* 0x3f80000011117421 */ /* 0x000fe20000010100 */
[----:B------:R1:W-:Y:S03]  /*18ec0*/  STL [R1+0x29c], R6 ;  /* 0x00029c0601007387 */ /* 0x0003e60000100800 */
[----:B------:R-:W-:Y:S01]  /*18ed0*/  FFMA.FTZ R17, R15, R17, 1 ;  /* 0x3f8000000f117423 */ /* 0x000fe20000010011 */
[----:B------:R-:W-:Y:S01]  /*18ee0*/  FFMA.FTZ R15, R4, R0, R2 ;  /* 0x00000000040f7223 */ /* 0x000fe20000010002 */
[----:B------:R-:W4:Y:S01]  /*18ef0*/  LDL.LU R26, [R1+0x2b0] ;  /* 0x0002b000011a7983 */ /* 0x000f220000300800 */
[----:B0-----:R-:W-:Y:S01]  /*18f00*/  FMUL.FTZ R0, R16, UR16 ;  /* 0x0000001010007c20 */ /* 0x001fe20008410000 */
[----:B-1----:R-:W-:Y:S01]  /*18f10*/  FMUL.FTZ R6, R14, R17 ;  /* 0x000000110e067220 */ /* 0x002fe20000410000 */
[----:B------:R-:W-:-:S06]  /*18f20*/  FMUL.FTZ R14, R15, -1.4426950216293334961 ;  /* 0xbfb8aa3b0f0e7820 */ /* 0x000fcc0000410000 */
[----:B------:R-:W0:Y:S02]  /*18f30*/  MUFU.EX2 R14, R14 ;  /* 0x0000000e000e7308 */ /* 0x000e240000000800 */
[----:B0-----:R-:W-:-:S04]  /*18f40*/  FADD.FTZ R14, R14, 1 ;  /* 0x3f8000000e0e7421 */ /* 0x001fc80000010000 */
[----:B------:R0:W1:Y:S01]  /*18f50*/  MUFU.RCP R17, R14 ;  /* 0x0000000e00117308 */ /* 0x0000620000001000 */
[----:B---3--:R-:W-:Y:S02]  /*18f60*/  SHF.L.U32 R16, R19, 0x10, RZ ;  /* 0x0000001013107819 */ /* 0x008fe400000006ff */
[----:B------:R-:W3:Y:S01]  /*18f70*/  LDL.LU R19, [R1+0x6fc] ;  /* 0x0006fc0001137983 */ /* 0x000ee20000300800 */
[----:B0-----:R-:W-:-:S05]  /*18f80*/  SHF.L.U32 R14, R24, 0x10, RZ ;  /* 0x00000010180e7819 */ /* 0x001fca00000006ff */
[----:B-1----:R-:W-:Y:S01]  /*18f90*/  FMUL.FTZ R14, R14, R17 ;  /* 0x000000110e0e7220 */ /* 0x002fe20000410000 */
[----:B------:R-:W-:Y:S01]  /*18fa0*/  FADD.FTZ R17, -R17, 1 ;  /* 0x3f80000011117421 */ /* 0x000fe20000010100 */
[----:B------:R0:W-:Y:S03]  /*18fb0*/  STL [R1+0x298], R6 ;  /* 0x0002980601007387 */ /* 0x0001e60000100800 */
[----:B------:R-:W-:Y:S01]  /*18fc0*/  FFMA.FTZ R17, R15, R17, 1 ;  /* 0x3f8000000f117423 */ /* 0x000fe20000010011 */
[----:B------:R-:W-:-:S03]  /*18fd0*/  FFMA.FTZ R15, R5, R0, R3 ;  /* 0x00000000050f7223 */ /* 0x000fc60000010003 */
[----:B0-----:R-:W-:Y:S01]  /*18fe0*/  FMUL.FTZ R6, R14, R17 ;  /* 0x000000110e067220 */ /* 0x001fe20000410000 */
[----:B------:R-:W-:-:S06]  /*18ff0*/  FMUL.FTZ R14, R15, -1.4426950216293334961 ;  /* 0xbfb8aa3b0f0e7820 */ /* 0x000fcc0000410000 */
[----:B------:R-:W0:Y:S02]  /*19000*/  MUFU.EX2 R14, R14 ;  /* 0x0000000e000e7308 */ /* 0x000e240000000800 */
[----:B0-----:R-:W-:-:S04]  /*19010*/  FADD.FTZ R14, R14, 1 ;  /* 0x3f8000000e0e7421 */ /* 0x001fc80000010000 */
[----:B------:R0:W1:Y:S01]  /*19020*/  MUFU.RCP R17, R14 ;  /* 0x0000000e00117308 */ /* 0x0000620000001000 */
[----:B------:R-:W-:Y:S01]  /*19030*/  FADD.FTZ R16, R16, -UR28 ;  /* 0x8000001c10107e21 */ /* 0x000fe20008010000 */
[----:B0-----:R-:W-:Y:S01]  /*19040*/  SHF.L.U32 R14, R21, 0x10, RZ ;  /* 0x00000010150e7819 */ /* 0x001fe200000006ff */
[----:B------:R0:W-:Y:S04]  /*19050*/  STL [R1+0x394], R0 ;  /* 0x0003940001007387 */ /* 0x0001e80000100800 */
[----:B------:R0:W-:Y:S01]  /*19060*/  STL [R1+0x294], R6 ;  /* 0x0002940601007387 */ /* 0x0001e20000100800 */
[----:B-1----:R-:W-:Y:S01]  /*19070*/  FMUL.FTZ R14, R14, R17 ;  /* 0x000000110e0e7220 */ /* 0x002fe20000410000 */
[----:B------:R-:W-:Y:S01]  /*19080*/  FADD.FTZ R17, -R17, 1 ;  /* 0x3f80000011117421 */ /* 0x000fe20000010100 */
[----:B0-----:R-:W-:Y:S01]  /*19090*/  FMUL.FTZ R0, R16, UR16 ;  /* 0x0000001010007c20 */ /* 0x001fe20008410000 */
[----:B------:R-:W3:Y:S02]  /*190a0*/  LDL.LU R21, [R1+0x734] ;  /* 0x0007340001157983 */ /* 0x000ee40000300800 */
[----:B------:R-:W-:-:S04]  /*190b0*/  FFMA.FTZ R17, R15, R17, 1 ;  /* 0x3f8000000f117423 */ /* 0x000fc80000010011 */
[----:B------:R-:W-:Y:S01]  /*190c0*/  FMUL.FTZ R6, R14, R17 ;  /* 0x000000110e067220 */ /* 0x000fe20000410000 */
[----:B------:R-:W-:-:S04]  /*190d0*/  FFMA.FTZ R14, R4, R0, R2 ;  /* 0x00000000040e7223 */ /* 0x000fc80000010002 */
[----:B------:R-:W-:-:S06]  /*190e0*/  FMUL.FTZ R15, R14, -1.4426950216293334961 ;  /* 0xbfb8aa3b0e0f7820 */ /* 0x000fcc0000410000 */
[----:B------:R-:W0:Y:S02]  /*190f0*/  MUFU.EX2 R15, R15 ;  /* 0x0000000f000f7308 */ /* 0x000e240000000800 */
[----:B0-----:R-:W-:-:S04]  /*19100*/  FADD.FTZ R15, R15, 1 ;  /* 0x3f8000000f0f7421 */ /* 0x001fc80000010000 */
[----:B------:R2:W0:Y:S02]  /*19110*/  MUFU.RCP R16, R15 ;  /* 0x0000000f00107308 */ /* 0x0004240000001000 */
[----:B--2---:R-:W-:Y:S02]  /*19120*/  SHF.L.U32 R15, R18, 0x10, RZ ;  /* 0x00000010120f7819 */ /* 0x004fe400000006ff */
[----:B------:R-:W2:Y:S01]  /*19130*/  LDL.LU R18, [R1+0x2ec] ;  /* 0x0002ec0001127983 */ /* 0x000ea20000300800 */
        /* <DEDUP_REMOVED lines=14> */
[----:B------:R-:W4:Y:S02]  /*19220*/  LDL.LU R20, [R1+0x708] ;  /* 0x0007080001147983 */ /* 0x000f240000300800 */
[----:B------:R-:W-:Y:S01]  /*19230*/  FADD.FTZ R15, R15, -UR28 ;  /* 0x8000001c0f0f7e21 */ /* 0x000fe20008010000 */
[----:B0-----:R-:W-:Y:S01]  /*19240*/  FMUL.FTZ R31, R31, R16 ;  /* 0x000000101f1f7220 */ /* 0x001fe20000410000 */
[----:B------:R-:W-:Y:S02]  /*19250*/  FADD.FTZ R16, -R16, 1 ;  /* 0x3f80000010107421 */ /* 0x000fe40000010100 */
[----:B-1----:R-:W-:Y:S02]  /*19260*/  FMUL.FTZ R0, R15, UR16 ;  /* 0x000000100f007c20 */ /* 0x002fe40008410000 */
[----:B------:R-:W-:Y:S02]  /*19270*/  FFMA.FTZ R16, R14, R16, 1 ;  /* 0x3f8000000e107423 */ /* 0x000fe40000010010 */
[----:B------:R-:W-:-:S04]  /*19280*/  FFMA.FTZ R14, R4, R0, R2 ;  /* 0x00000000040e7223 */ /* 0x000fc80000010002 */
[----:B------:R-:W-:-:S06]  /*19290*/  FMUL.FTZ R15, R14, -1.4426950216293334961 ;  /* 0xbfb8aa3b0e0f7820 */ /* 0x000fcc0000410000 */
[----:B------:R-:W0:Y:S01]  /*192a0*/  MUFU.EX2 R15, R15 ;  /* 0x0000000f000f7308 */ /* 0x000e220000000800 */
[----:B------:R-:W-:Y:S01]  /*192b0*/  FMUL.FTZ R31, R31, R16 ;  /* 0x000000101f1f7220 */ /* 0x000fe20000410000 */
        /* <DEDUP_REMOVED lines=19> */
[----:B------:R-:W-:Y:S01]  /*193f0*/  FFMA.FTZ R16, R14, R16, 1 ;  /* 0x3f8000000e107423 */ /* 0x000fe20000010010 */
[----:B--2---:R-:W-:Y:S02]  /*19400*/  SHF.L.U32 R15, R18, 0x10, RZ ;  /* 0x00000010120f7819 */ /* 0x004fe400000006ff */
[----:B------:R-:W2:Y:S03]  /*19410*/  LDL.LU R18, [R1+0x714] ;  /* 0x0007140001127983 */ /* 0x000ea60000300800 */
[----:B------:R-:W-:-:S04]  /*19420*/  FADD.FTZ R15, R15, -UR28 ;  /* 0x8000001c0f0f7e21 */ /* 0x000fc80008010000 */
[----:B-1----:R-:W-:-:S04]  /*19430*/  FMUL.FTZ R0, R15, UR16 ;  /* 0x000000100f007c20 */ /* 0x002fc80008410000 */
[----:B------:R-:W-:-:S04]  /*19440*/  FFMA.FTZ R14, R4, R0, R2 ;  /* 0x00000000040e7223 */ /* 0x000fc80000010002 */
[----:B------:R-:W-:-:S06]  /*19450*/  FMUL.FTZ R15, R14, -1.4426950216293334961 ;  /* 0xbfb8aa3b0e0f7820 */ /* 0x000fcc0000410000 */
[----:B------:R-:W0:Y:S01]  /*19460*/  MUFU.EX2 R15, R15 ;  /* 0x0000000f000f7308 */ /* 0x000e220000000800 */
[----:B------:R-:W-:Y:S01]  /*19470*/  FMUL.FTZ R29, R29, R16 ;  /* 0x000000101d1d7220 */ /* 0x000fe20000410000 */
[----:B0-----:R-:W-:-:S04]  /*19480*/  FADD.FTZ R15, R15, 1 ;  /* 0x3f8000000f0f7421 */ /* 0x001fc80000010000 */
[----:B------:R4:W0:Y:S01]  /*19490*/  MUFU.RCP R16, R15 ;  /* 0x0000000f00107308 */ /* 0x0008220000001000 */
[----:B------:R1:W-:Y:S01]  /*194a0*/  STL [R1+0x380], R0 ;  /* 0x0003800001007387 */ /* 0x0003e20000100800 */
[----:B----4-:R-:W-:Y:S01]  /*194b0*/  SHF.L.U32 R15, R20, 0x10, RZ ;  /* 0x00000010140f7819 */ /* 0x010fe200000006ff */
[----:B0-----:R-:W-:Y:S02]  /*194c0*/  FMUL.FTZ R35, R35, R16 ;  /* 0x0000001023237220 */ /* 0x001fe40000410000 */
[----:B------:R-:W4:Y:S02]  /*194d0*/  LDL.LU R20, [R1+0x2a0] ;  /* 0x0002a00001147983 */ /* 0x000f240000300800 */
        /* <DEDUP_REMOVED lines=66> */
[----:B------:R-:W-:Y:S02]  /*19900*/  SHF.L.U32 R21, R21, 0x10, RZ ;  /* 0x0000001015157819 */ /* 0x000fe400000006ff */
[----:B----4-:R-:W-:Y:S01]  /*19910*/  SHF.L.U32 R15, R20, 0x10, RZ ;  /* 0x00000010140f7819 */ /* 0x010fe200000006ff */
[----:B------:R1:W-:Y:S04]  /*19920*/  STL [R1+0x358], R0 ;  /* 0x0003580001007387 */ /* 0x0003e80000100800 */
[----:B------:R-:W-:Y:S01]  /*19930*/  FADD.FTZ R15, R15, -UR28 ;  /* 0x8000001c0f0f7e21 */ /* 0x000fe20008010000 */
[----:B------:R-:W4:Y:S01]  /*19940*/  LDL.LU R20, [R1+0x73c] ;  /* 0x00073c0001147983 */ /* 0x000f220000300800 */
[----:B0-----:R-:W-:Y:S01]  /*19950*/  FMUL.FTZ R21, R21, R16 ;  /* 0x0000001015157220 */ /* 0x001fe20000410000 */
[----:B------:R-:W-:Y:S01]  /*19960*/  FADD.FTZ R16, -R16, 1 ;  /* 0x3f80000010107421 */ /* 0x000fe20000010100 */
[----:B-1----:R-:W-:-:S03]  /*19970*/  FMUL.FTZ R0, R15, UR16 ;  /* 0x000000100f007c20 */ /* 0x002fc60008410000 */
[----:B------:R-:W-:Y:S01]  /*19980*/  FFMA.FTZ R16, R14, R16, 1 ;  /* 0x3f8000000e107423 */ /* 0x000fe20000010010 */
        /* <DEDUP_REMOVED lines=23> */
[----:B-1----:R-:W-:Y:S01]  /*19b00*/  FMUL.FTZ R0, R15, UR16 ;  /* 0x000000100f007c20 */ /* 0x002fe20008410000 */
[----:B------:R-:W-:Y:S02]  /*19b10*/  SHF.L.U32 R30, R38, 0x10, RZ ;  /* 0x00000010261e7819 */ /* 0x000fe400000006ff */
[----:B--2---:R-:W-:Y:S02]  /*19b20*/  SHF.L.U32 R24, R18, 0x10, RZ ;  /* 0x0000001012187819 */ /* 0x004fe400000006ff */
[----:B------:R-:W2:Y:S03]  /*19b30*/  LDL.LU R18, [R1+0x744] ;  /* 0x0007440001127983 */ /* 0x000ea60000300800 */
[----:B------:R-:W-:Y:S01]  /*19b40*/  FMUL.FTZ R24, R24, R16 ;  /* 0x0000001018187220 */ /* 0x000fe20000410000 */
[----:B------:R-:W-:-:S04]  /*19b50*/  FADD.FTZ R16, -R16, 1 ;  /* 0x3f80000010107421 */ /* 0x000fc80000010100 */
[----:B------:R-:W-:Y:S01]  /*19b60*/  FFMA.FTZ R16, R14, R16, 1 ;  /* 0x3f8000000e107423 */ /* 0x000fe20000010010 */
        /* <DEDUP_REMOVED lines=18> */
[----:B------:R0:W1:Y:S02]  /*19c90*/  MUFU.RCP R16, R15 ;  /* 0x0000000f00107308 */ /* 0x0000640000001000 */
[----:B0-----:R-:W-:Y:S02]  /*19ca0*/  SHF.L.U32 R15, R26, 0x10, RZ ;  /* 0x000000101a0f7819 */ /* 0x001fe400000006ff */
[----:B------:R-:W2:Y:S03]  /*19cb0*/  LDL.LU R26, [R1+0x748] ;  /* 0x00074800011a7983 */ /* 0x000ea60000300800 */
[----:B------:R-:W-:Y:S01]  /*19cc0*/  FADD.FTZ R15, R15, -UR28 ;  /* 0x8000001c0f0f7e21 */ /* 0x000fe20008010000 */
[----:B------:R0:W-:Y:S03]  /*19cd0*/  STL [R1+0x314], R0 ;  /* 0x0003140001007387 */ /* 0x0001e60000100800 */
[----:B0-----:R-:W-:Y:S01]  /*19ce0*/  FMUL.FTZ R0, R15, UR16 ;  /* 0x000000100f007c20 */ /* 0x001fe20008410000 */
[----:B---3--:R-:W-:-:S05]  /*19cf0*/  SHF.L.U32 R19, R19, 0x10, RZ ;  /* 0x0000001013137819 */ /* 0x008fca00000006ff */
[----:B-1----:R-:W-:Y:S01]  /*19d00*/  FMUL.FTZ R19, R19, R16 ;  /* 0x0000001013137220 */ /* 0x002fe20000410000 */
[----:B------:R-:W-:-:S04]  /*19d10*/  FADD.FTZ R16, -R16, 1 ;  /* 0x3f80000010107421 */ /* 0x000fc80000010100 */
[----:B------:R-:W-:Y:S01]  /*19d20*/  FFMA.FTZ R16, R14, R16, 1 ;  /* 0x3f8000000e107423 */ /* 0x000fe20000010010 */
[----:B------:R-:W-:-:S04]  /*19d30*/  FFMA.FTZ R14, R4, R0, R2 ;  /* 0x00000000040e7223 */ /* 0x000fc80000010002 */
[----:B------:R-:W-:-:S06]  /*19d40*/  FMUL.FTZ R15, R14, -1.4426950216293334961 ;  /* 0xbfb8aa3b0e0f7820 */ /* 0x000fcc0000410000 */
[----:B------:R-:W0:Y:S01]  /*19d50*/  MUFU.EX2 R15, R15 ;  /* 0x0000000f000f7308 */ /* 0x000e220000000800 */
[----:B------:R-:W-:Y:S01]  /*19d60*/  FMUL.FTZ R19, R19, R16 ;  /* 0x0000001013137220 */ /* 0x000fe20000410000 */
[----:B0-----:R-:W-:-:S04]  /*19d70*/  FADD.FTZ R15, R15, 1 ;  /* 0x3f8000000f0f7421 */ /* 0x001fc80000010000 */
[----:B------:R4:W0:Y:S02]  /*19d80*/  MUFU.RCP R16, R15 ;  /* 0x0000000f00107308 */ /* 0x0008240000001000 */
[----:B----4-:R-:W-:Y:S02]  /*19d90*/  SHF.L.U32 R15, R20, 0x10, RZ ;  /* 0x00000010140f7819 */ /* 0x010fe400000006ff */
[----:B------:R-:W3:Y:S03]  /*19da0*/  LDL.LU R20, [R1+0x758] ;  /* 0x0007580001147983 */ /* 0x000ee60000300800 */
[----:B------:R-:W-:Y:S01]  /*19db0*/  FADD.FTZ R15, R15, -UR28 ;  /* 0x8000001c0f0f7e21 */ /* 0x000fe20008010000 */
[----:B------:R1:W-:Y:S01]  /*19dc0*/  STL [R1+0x300], R0 ;  /* 0x0003000001007387 */ /* 0x0003e20000100800 */
        /* <DEDUP_REMOVED lines=9> */
[----:B------:R0:W1:Y:S01]  /*19e60*/  MUFU.RCP R16, R15 ;  /* 0x0000000f00107308 */ /* 0x0000620000001000 */
[----:B--2---:R-:W-:Y:S02]  /*19e70*/  SHF.L.U32 R17, R18, 0x10, RZ ;  /* 0x0000001012117819 */ /* 0x004fe400000006ff */
[----:B------:R-:W2:Y:S01]  /*19e80*/  LDL.LU R18, [R1+0x750] ;  /* 0x0007500001127983 */ /* 0x000ea20000300800 */
[----:B0-----:R-:W-:Y:S02]  /*19e90*/  SHF.L.U32 R15, R23, 0x10, RZ ;  /* 0x00000010170f7819 */ /* 0x001fe400000006ff */
[----:B-1----:R-:W-:-:S03]  /*19ea0*/  FMUL.FTZ R17, R17, R16 ;  /* 0x0000001011117220 */ /* 0x002fc60000410000 */
        /* <DEDUP_REMOVED lines=12> */
[----:B0-----:R-:W-:-:S03]  /*19f70*/  SHF.L.U32 R15, R8, 0x10, RZ ;  /* 0x00000010080f7819 */ /* 0x001fc600000006ff */
[----:B------:R-:W2:Y:S02]  /*19f80*/  LDL.LU R8, [R1+0x760] ;  /* 0x0007600001087983 */ /* 0x000ea40000300800 */
[----:B------:R-:W-:-:S04]  /*19f90*/  FADD.FTZ R15, R15, -UR28 ;  /* 0x8000001c0f0f7e21 */ /* 0x000fc80008010000 */
[----:B----4-:R-:W-:Y:S01]  /*19fa0*/  FMUL.FTZ R0, R15, UR16 ;  /* 0x000000100f007c20 */ /* 0x010fe20008410000 */
[----:B------:R-:W-:Y:S02]  /*19fb0*/  SHF.L.U32 R23, R22, 0x10, RZ ;  /* 0x0000001016177819 */ /* 0x000fe400000006ff */
[----:B------:R-:W4:Y:S01]  /*19fc0*/  LDL.LU R22, [R1+0x764] ;  /* 0x0007640001167983 */ /* 0x000f220000300800 */
[----:B------:R-:W-:-:S05]  /*19fd0*/  SHF.L.U32 R26, R26, 0x10, RZ ;  /* 0x000000101a1a7819 */ /* 0x000fca00000006ff */
        /* <DEDUP_REMOVED lines=13> */
[----:B---3--:R-:W-:Y:S02]  /*1a0b0*/  SHF.L.U32 R16, R20, 0x10, RZ ;  /* 0x0000001014107819 */ /* 0x008fe400000006ff */
[----:B------:R-:W3:Y:S04]  /*1a0c0*/  LDL.LU R20, [R1+0x768] ;  /* 0x0007680001147983 */ /* 0x000ee80000300800 */
[----:B------:R-:W-:Y:S04]  /*1a0d0*/  STL [R1+0x2c4], R0 ;  /* 0x0002c40001007387 */ /* 0x000fe80000100800 */
[----:B------:R0:W-:Y:S04]  /*1a0e0*/  STL [R1+0x260], R6 ;  /* 0x0002600601007387 */ /* 0x0001e80000100800 */
[----:B0-----:R-:W3:Y:S01]  /*1a0f0*/  LDL.LU R6, [R1+0x770] ;  /* 0x0007700001067983 */ /* 0x001ee20000300800 */
[----:B--2---:R-:W-:-:S05]  /*1a100*/  SHF.L.U32 R15, R18, 0x10, RZ ;  /* 0x00000010120f7819 */ /* 0x004fca00000006ff */
[----:B------:R-:W-:-:S04]  /*1a110*/  FADD.FTZ R15, R15, -UR28 ;  /* 0x8000001c0f0f7e21 */ /* 0x000fc80008010000 */
[----:B------:R-:W-:-:S04]  /*1a120*/  FMUL.FTZ R0, R15, UR16 ;  /* 0x000000100f007c20 */ /* 0x000fc80008410000 */
[----:B------:R-:W-:-:S04]  /*1a130*/  FFMA.FTZ R14, R4, R0, R2 ;  /* 0x00000000040e7223 */ /* 0x000fc80000010002 */
[----:B------:R-:W-:-:S06]  /*1a140*/  FMUL.FTZ R15, R14, -1.4426950216293334961 ;  /* 0xbfb8aa3b0e0f7820 */ /* 0x000fcc0000410000 */
[----:B------:R-:W0:Y:S02]  /*1a150*/  MUFU.EX2 R15, R15 ;  /* 0x0000000f000f7308 */ /* 0x000e240000000800 */
        /* <DEDUP_REMOVED lines=14> */
[----:B----4-:R-:W-:Y:S02]  /*1a240*/  SHF.L.U32 R22, R22, 0x10, RZ ;  /* 0x0000001016167819 */ /* 0x010fe400000006ff */
[----:B0-----:R-:W-:-:S05]  /*1a250*/  SHF.L.U32 R15, R8, 0x10, RZ ;  /* 0x00000010080f7819 */ /* 0x001fca00000006ff */
[----:B------:R-:W-:Y:S01]  /*1a260*/  FADD.FTZ R15, R15, -UR28 ;  /* 0x8000001c0f0f7e21 */ /* 0x000fe20008010000 */
[----:B-1----:R-:W-:Y:S01]  /*1a270*/  FMUL.FTZ R22, R22, R18 ;  /* 0x0000001216167220 */ /* 0x002fe20000410000 */
[----:B------:R-:W-:Y:S02]  /*1a280*/  FADD.FTZ R18, -R18, 1 ;  /* 0x3f80000012127421 */ /* 0x000fe40000010100 */
[----:B------:R-:W-:Y:S02]  /*1a290*/  FMUL.FTZ R8, R15, UR16 ;  /* 0x000000100f087c20 */ /* 0x000fe40008410000 */
[----:B------:R-:W-:Y:S02]  /*1a2a0*/  FFMA.FTZ R18, R14, R18, 1 ;  /* 0x3f8000000e127423 */ /* 0x000fe40000010012 */
[----:B------:R-:W-:Y:S01]  /*1a2b0*/  FFMA.FTZ R14, R4, R8, R2 ;  /* 0x00000008040e7223 */ /* 0x000fe20000010002 */
[----:B------:R0:W-:Y:S03]  /*1a2c0*/  STL [R1+0x2b0], R0 ;  /* 0x0002b00001007387 */ /* 0x0001e60000100800 */
[----:B------:R-:W-:Y:S01]  /*1a2d0*/  FMUL.FTZ R15, R14, -1.4426950216293334961 ;  /* 0xbfb8aa3b0e0f7820 */ /* 0x000fe20000410000 */
[----:B0-----:R-:W2:Y:S05]  /*1a2e0*/  LDL.LU R0, [R1+0x77c] ;  /* 0x00077c0001007983 */ /* 0x001eaa0000300800 */
[----:B------:R-:W0:Y:S01]  /*1a2f0*/  MUFU.EX2 R15, R15 ;  /* 0x0000000f000f7308 */ /* 0x000e220000000800 */
[----:B------:R-:W-:Y:S01]  /*1a300*/  FMUL.FTZ R22, R22, R18 ;  /* 0x0000001216167220 */ /* 0x000fe20000410000 */
[----:B0-----:R-:W-:-:S04]  /*1a310*/  FADD.FTZ R15, R15, 1 ;  /* 0x3f8000000f0f7421 */ /* 0x001fc80000010000 */
[----:B------:R-:W0:Y:S01]  /*1a320*/  MUFU.RCP R18, R15 ;  /* 0x0000000f00127308 */ /* 0x000e220000001000 */
[----:B------:R1:W-:Y:S04]  /*1a330*/  STL [R1+0x7cc], R25 ;  /* 0x0007cc1901007387 */ /* 0x0003e80000100800 */
[----:B-1----:R-:W4:Y:S01]  /*1a340*/  LDL.LU R25, [R1+0x790] ;  /* 0x0007900001197983 */ /* 0x002f220000300800 */
[----:B---3--:R-:W-:-:S05]  /*1a350*/  SHF.L.U32 R20, R20, 0x10, RZ ;  /* 0x0000001014147819 */ /* 0x008fca00000006ff */
[----:B0-----:R-:W-:Y:S01]  /*1a360*/  FMUL.FTZ R20, R20, R18 ;  /* 0x0000001214147220 */ /* 0x001fe20000410000 */
[----:B------:R-:W-:-:S04]  /*1a370*/  FADD.FTZ R18, -R18, 1 ;  /* 0x3f80000012127421 */ /* 0x000fc80000010100 */
[----:B------:R-:W-:-:S04]  /*1a380*/  FFMA.FTZ R18, R14, R18, 1 ;  /* 0x3f8000000e127423 */ /* 0x000fc80000010012 */
[----:B------:R-:W-:Y:S01]  /*1a390*/  FMUL.FTZ R20, R20, R18 ;  /* 0x0000001214147220 */ /* 0x000fe20000410000 */
[----:B------:R-:W-:Y:S02]  /*1a3a0*/  SHF.L.U32 R18, R10, 0x10, RZ ;  /* 0x000000100a127819 */ /* 0x000fe400000006ff */
[----:B------:R-:W3:Y:S01]  /*1a3b0*/  LDL.LU R10, [R1+0x780] ;  /* 0x00078000010a7983 */ /* 0x000ee20000300800 */
[----:B------:R-:W-:-:S05]  /*1a3c0*/  SHF.L.U32 R15, R7, 0x10, RZ ;  /* 0x00000010070f7819 */ /* 0x000fca00000006ff */
        /* <DEDUP_REMOVED lines=16> */
[----:B0-----:R-:W-:-:S04]  /*1a4d0*/  FADD.FTZ R14, R14, 1 ;  /* 0x3f8000000e0e7421 */ /* 0x001fc80000010000 */
[----:B------:R0:W1:Y:S01]  /*1a4e0*/  MUFU.RCP R39, R14 ;  /* 0x0000000e00277308 */ /* 0x0000620000001000 */
[----:B------:R-:W-:Y:S01]  /*1a4f0*/  FMUL.FTZ R18, R18, R38 ;  /* 0x0000002612127220 */ /* 0x000fe20000410000 */
[----:B0-----:R-:W-:Y:S01]  /*1a500*/  SHF.L.U32 R14, R11, 0x10, RZ ;  /* 0x000000100b0e7819 */ /* 0x001fe200000006ff */
[----:B------:R-:W-:Y:S04]  /*1a510*/  STL [R1+0x7b4], R31 ;  /* 0x0007b41f01007387 */ /* 0x000fe80000100800 */
[----:B------:R0:W-:Y:S01]  /*1a520*/  STL [R1+0x7c4], R27 ;  /* 0x0007c41b01007387 */ /* 0x0001e20000100800 */
[----:B-1----:R-:W-:Y:S01]  /*1a530*/  FMUL.FTZ R14, R14, R39 ;  /* 0x000000270e0e7220 */ /* 0x002fe20000410000 */
[----:B------:R-:W-:Y:S02]  /*1a540*/  FADD.FTZ R39, -R39, 1 ;  /* 0x3f80000027277421 */ /* 0x000fe40000010100 */
[----:B------:R1:W-:Y:S02]  /*1a550*/  STL [R1+0x7c8], R34 ;  /* 0x0007c82201007387 */ /* 0x0003e40000100800 */
[----:B------:R-:W-:-:S02]  /*1a560*/  FFMA.FTZ R39, R15, R39, 1 ;  /* 0x3f8000000f277423 */ /* 0x000fc40000010027 */
[----:B0-----:R-:W4:Y:S02]  /*1a570*/  LDL.LU R27, [R1+0x788] ;  /* 0x00078800011b7983 */ /* 0x001f240000300800 */
[----:B------:R-:W-:Y:S02]  /*1a580*/  FMUL.FTZ R14, R14, R39 ;  /* 0x000000270e0e7220 */ /* 0x000fe40000410000 */
[----:B------:R-:W4:Y:S04]  /*1a590*/  LDL.LU R31, [R1+0x6d4] ;  /* 0x0006d400011f7983 */ /* 0x000f280000300800 */
[----:B-1----:R-:W4:Y:S04]  /*1a5a0*/  LDL.LU R34, [R1+0x78c] ;  /* 0x00078c0001227983 */ /* 0x002f280000300800 */
[----:B------:R0:W-:Y:S04]  /*1a5b0*/  STL [R1+0x7b8], R36 ;  /* 0x0007b82401007387 */ /* 0x0001e80000100800 */
[----:B------:R1:W-:Y:S04]  /*1a5c0*/  STL [R1+0x7bc], R29 ;  /* 0x0007bc1d01007387 */ /* 0x0003e80000100800 */
[----:B------:R1:W-:Y:S04]  /*1a5d0*/  STL [R1+0x7b0], R37 ;  /* 0x0007b02501007387 */ /* 0x0003e80000100800 */
[----:B0-----:R-:W4:Y:S04]  /*1a5e0*/  LDL.LU R36, [R1+0x6d0] ;  /* 0x0006d00001247983 */ /* 0x001f280000300800 */
[----:B-1----:R-:W4:Y:S01]  /*1a5f0*/  LDL.LU R29, [R1+0x5bc] ;  /* 0x0005bc00011d7983 */ /* 0x002f220000300800 */
[----:B------:R-:W-:-:S03]  /*1a600*/  FFMA.FTZ R43, R43, R40, RZ ;  /* 0x000000282b2b7223 */ /* 0x000fc600000100ff */
[----:B------:R-:W4:Y:S04]  /*1a610*/  LDL.LU R37, [R1+0x494] ;  /* 0x0004940001257983 */ /* 0x000f280000300800 */
[----:B------:R-:W4:Y:S01]  /*1a620*/  LDL.LU R11, [R1+0x6c8] ;  /* 0x0006c800010b7983 */ /* 0x000f220000300800 */
[----:B--2---:R-:W-:-:S05]  /*1a630*/  SHF.L.U32 R38, R0, 0x10, RZ ;  /* 0x0000001000267819 */ /* 0x004fca00000006ff */
[----:B------:R-:W-:-:S04]  /*1a640*/  FADD.FTZ R38, R38, -UR28 ;  /* 0x8000001c26267e21 */ /* 0x000fc80008010000 */
[----:B------:R-:W-:-:S04]  /*1a650*/  FMUL.FTZ R0, R38, UR16 ;  /* 0x0000001026007c20 */ /* 0x000fc80008410000 */
[----:B------:R-:W-:-:S04]  /*1a660*/  FFMA.FTZ R39, R5, R0, R3 ;  /* 0x0000000005277223 */ /* 0x000fc80000010003 */
[----:B------:R-:W-:-:S06]  /*1a670*/  FMUL.FTZ R15, R39, -1.4426950216293334961 ;  /* 0xbfb8aa3b270f7820 */ /* 0x000fcc0000410000 */
[----:B------:R-:W0:Y:S02]  /*1a680*/  MUFU.EX2 R15, R15 ;  /* 0x0000000f000f7308 */ /* 0x000e240000000800 */
[----:B0-----:R-:W-:-:S04]  /*1a690*/  FADD.FTZ R15, R15, 1 ;  /* 0x3f8000000f0f7421 */ /* 0x001fc80000010000 */
[----:B------:R3:W0:Y:S01]  /*1a6a0*/  MUFU.RCP R38, R15 ;  /* 0x0000000f00267308 */ /* 0x0006220000001000 */
[----:B------:R1:W-:Y:S01]  /*1a6b0*/  STL [R1+0x7c0], R35 ;  /* 0x0007c02301007387 */ /* 0x0003e20000100800 */
[----:B------:R-:W-:-:S03]  /*1a6c0*/  FFMA.FTZ R43, R45, R44, R43 ;  /* 0x0000002c2d2b7223 */ /* 0x000fc6000001002b */
[----:B-1----:R-:W2:Y:S01]  /*1a6d0*/  LDL.LU R35, [R1+0x490] ;  /* 0x0004900001237983 */ /* 0x002ea20000300800 */
[----:B---3--:R-:W-:-:S03]  /*1a6e0*/  SHF.L.U32 R15, R10, 0x10, RZ ;  /* 0x000000100a0f7819 */ /* 0x008fc600000006ff */
[----:B------:R-:W3:Y:S02]  /*1a6f0*/  LDL.LU R10, [R1+0x6c0] ;  /* 0x0006c000010a7983 */ /* 0x000ee40000300800 */
[----:B0-----:R-:W-:Y:S01]  /*1a700*/  FMUL.FTZ R15, R15, R38 ;  /* 0x000000260f0f7220 */ /* 0x001fe20000410000 */
[----:B------:R-:W-:-:S04]  /*1a710*/  FADD.FTZ R38, -R38, 1 ;  /* 0x3f80000026267421 */ /* 0x000fc80000010100 */
[----:B------:R-:W-:Y:S01]  /*1a720*/  FFMA.FTZ R39, R39, R38, 1 ;  /* 0x3f80000027277423 */ /* 0x000fe20000010026 */
[----:B------:R-:W-:-:S04]  /*1a730*/  FADD.FTZ R38, RZ, R40 ;  /* 0x00000028ff267221 */ /* 0x000fc80000010000 */
[----:B------:R-:W-:Y:S01]  /*1a740*/  FADD.FTZ R38, R38, R44 ;  /* 0x0000002c26267221 */ /* 0x000fe20000010000 */
[----:B------:R-:W-:Y:S01]  /*1a750*/  FMUL.FTZ R44, R5, R44 ;  /* 0x0000002c052c7220 */ /* 0x000fe20000410000 */
[----:B----4-:R-:W-:Y:S02]  /*1a760*/  FADD.FTZ R40, R25, R41 ;  /* 0x0000002919287221 */ /* 0x010fe40000010000 */
[----:B------:R-:W4:Y:S01]  /*1a770*/  LDL.LU R25, [R1+0x488] ;  /* 0x0004880001197983 */ /* 0x000f220000300800 */
[----:B------:R-:W-:-:S03]  /*1a780*/  FFMA.FTZ R45, R45, R44, R12 ;  /* 0x0000002c2d2d7223 */ /* 0x000fc6000001000c */
[----:B------:R-:W4:Y:S01]  /*1a790*/  LDL.LU R12, [R1+0x6b8] ;  /* 0x0006b800010c7983 */ /* 0x000f220000300800 */
[----:B------:R-:W-:Y:S01]  /*1a7a0*/  FMUL.FTZ R15, R15, R39 ;  /* 0x000000270f0f7220 */ /* 0x000fe20000410000 */
[----:B------:R-:W-:Y:S01]  /*1a7b0*/  FADD.FTZ R44, R44, R40 ;  /* 0x000000282c2c7221 */ /* 0x000fe20000010000 */
[CC--:B------:R-:W-:Y:S02]  /*1a7c0*/  FFMA.FTZ R39, R31.reuse, R42.reuse, R27 ;  /* 0x0000002a1f277223 */ /* 0x0c0fe4000001001b */
[----:B------:R-:W4:Y:S01]  /*1a7d0*/  LDL.LU R27, [R1+0x484] ;  /* 0x00048400011b7983 */ /* 0x000f220000300800 */
[----:B------:R-:W-:Y:S01]  /*1a7e0*/  FADD.FTZ R41, R34, R42 ;  /* 0x0000002a22297221 */ /* 0x000fe20000010000 */
[----:B------:R-:W-:Y:S02]  /*1a7f0*/  FMUL.FTZ R42, R4, R42 ;  /* 0x0000002a042a7220 */ /* 0x000fe40000410000 */
[----:B------:R-:W4:Y:S02]  /*1a800*/  LDL.LU R34, [R1+0x6a0] ;  /* 0x0006a00001227983 */ /* 0x000f240000300800 */
[----:B------:R-:W-:-:S02]  /*1a810*/  FFMA.FTZ R45, R31, R42, R45 ;  /* 0x0000002a1f2d7223 */ /* 0x000fc4000001002d */
[----:B------:R-:W4:Y:S01]  /*1a820*/  LDL.LU R31, [R1+0x6b0] ;  /* 0x0006b000011f7983 */ /* 0x000f220000300800 */
[----:B------:R-:W-:Y:S01]  /*1a830*/  FADD.FTZ R42, R44, R42 ;  /* 0x0000002a2c2a7221 */ /* 0x000fe20000010000 */
[----:B------:R-:W-:Y:S01]  /*1a840*/  FADD.FTZ R38, R38, R29 ;  /* 0x0000001d26267221 */ /* 0x000fe20000010000 */
[CC--:B------:R-:W-:Y:S01]  /*1a850*/  FFMA.FTZ R43, R36.reuse, R29.reuse, R43 ;  /* 0x0000001d242b7223 */ /* 0x0c0fe2000001002b */
[----:B------:R-:W-:Y:S02]  /*1a860*/  FMUL.FTZ R40, R5, R29 ;  /* 0x0000001d05287220 */ /* 0x000fe40000410000 */
[----:B------:R-:W4:Y:S01]  /*1a870*/  LDL.LU R29, [R1+0x480] ;  /* 0x00048000011d7983 */ /* 0x000f220000300800 */
[----:B------:R-:W-:Y:S01]  /*1a880*/  FADD.FTZ R41, R41, R37 ;  /* 0x0000002529297221 */ /* 0x000fe20000010000 */
[----:B------:R-:W-:Y:S01]  /*1a890*/  FFMA.FTZ R45, R36, R40, R45 ;  /* 0x00000028242d7223 */ /* 0x000fe2000001002d */
[-C--:B------:R-:W-:Y:S01]  /*1a8a0*/  FMUL.FTZ R44, R4, R37.reuse ;  /* 0x00000025042c7220 */ /* 0x080fe20000410000 */
[----:B------:R-:W-:Y:S01]  /*1a8b0*/  FFMA.FTZ R39, R11, R37, R39 ;  /* 0x000000250b277223 */ /* 0x000fe20000010027 */
[----:B------:R-:W4:Y:S01]  /*1a8c0*/  LDL.LU R36, [R1+0x6ac] ;  /* 0x0006ac0001247983 */ /* 0x000f220000300800 */
[----:B------:R-:W-:-:S03]  /*1a8d0*/  FADD.FTZ R40, R40, R42 ;  /* 0x0000002a28287221 */ /* 0x000fc60000010000 */
[----:B------:R-:W4:Y:S01]  /*1a8e0*/  LDL.LU R37, [R1+0x470] ;  /* 0x0004700001257983 */ /* 0x000f220000300800 */
[----:B------:R-:W-:-:S03]  /*1a8f0*/  FFMA.FTZ R45, R11, R44, R45 ;  /* 0x0000002c0b2d7223 */ /* 0x000fc6000001002d */
[----:B------:R-:W4:Y:S01]  /*1a900*/  LDL.LU R11, [R1+0x46c] ;  /* 0x00046c00010b7983 */ /* 0x000f220000300800 */
[----:B------:R-:W-:Y:S01]  /*1a910*/  FADD.FTZ R44, R40, R44 ;  /* 0x0000002c282c7221 */ /* 0x000fe20000010000 */
[-C--:B--2---:R-:W-:Y:S01]  /*1a920*/  FMUL.FTZ R42, R5, R35.reuse ;  /* 0x00000023052a7220 */ /* 0x084fe20000410000 */
[----:B------:R-:W-:Y:S01]  /*1a930*/  FADD.FTZ R38, R38, R35 ;  /* 0x0000002326267221 */ /* 0x000fe20000010000 */
[C---:B---3--:R-:W-:Y:S02]  /*1a940*/  FFMA.FTZ R43, R10.reuse, R35, R43 ;  /* 0x000000230a2b7223 */ /* 0x048fe4000001002b */
[----:B------:R-:W-:Y:S01]  /*1a950*/  FFMA.FTZ R45, R10, R42, R45 ;  /* 0x0000002a0a2d7223 */ /* 0x000fe2000001002d */
[----:B------:R-:W2:Y:S04]  /*1a960*/  LDL.LU R35, [R1+0x69c] ;  /* 0x00069c0001237983 */ /* 0x000ea80000300800 */
[----:B------:R-:W3:Y:S01]  /*1a970*/  LDL.LU R10, [R1+0x464] ;  /* 0x00046400010a7983 */ /* 0x000ee20000300800 */
[----:B----4-:R-:W-:Y:S01]  /*1a980*/  FADD.FTZ R41, R41, R25 ;  /* 0x0000001929297221 */ /* 0x010fe20000010000 */
[-C--:B------:R-:W-:Y:S01]  /*1a990*/  FMUL.FTZ R40, R4, R25.reuse ;  /* 0x0000001904287220 */ /* 0x080fe20000410000 */
[----:B------:R-:W-:-:S02]  /*1a9a0*/  FFMA.FTZ R39, R12, R25, R39 ;  /* 0x000000190c277223 */ /* 0x000fc40000010027 */
[----:B------:R-:W4:Y:S01]  /*1a9b0*/  LDL.LU R25, [R1+0x690] ;  /* 0x0006900001197983 */ /* 0x000f220000300800 */
[----:B------:R-:W-:Y:S01]  /*1a9c0*/  FADD.FTZ R42, R42, R44 ;  /* 0x0000002c2a2a7221 */ /* 0x000fe20000010000 */
[----:B------:R-:W-:Y:S02]  /*1a9d0*/  FFMA.FTZ R45, R12, R40, R45 ;  /* 0x000000280c2d7223 */ /* 0x000fe4000001002d */
[----:B------:R-:W4:Y:S01]  /*1a9e0*/  LDL.LU R12, [R1+0x460] ;  /* 0x00046000010c7983 */ /* 0x000f220000300800 */
[----:B------:R-:W-:Y:S01]  /*1a9f0*/  FADD.FTZ R40, R42, R40 ;  /* 0x000000282a287221 */ /* 0x000fe20000010000 */
[-C--:B------:R-:W-:Y:S01]  /*1aa00*/  FMUL.FTZ R44, R5, R27.reuse ;  /* 0x0000001b052c7220 */ /* 0x080fe20000410000 */
[----:B------:R-:W-:Y:S01]  /*1aa10*/  FADD.FTZ R38, R38, R27 ;  /* 0x0000001b26267221 */ /* 0x000fe20000010000 */
[C---:B------:R-:W-:Y:S02]  /*1aa20*/  FFMA.FTZ R43, R31.reuse, R27, R43 ;  /* 0x0000001b1f2b7223 */ /* 0x040fe4000001002b */
[----:B------:R-:W-:Y:S01]  /*1aa30*/  FFMA.FTZ R45, R31, R44, R45 ;  /* 0x0000002c1f2d7223 */ /* 0x000fe2000001002d */
[----:B------:R-:W4:Y:S01]  /*1aa40*/  LDL.LU R27, [R1+0x688] ;  /* 0x00068800011b7983 */ /* 0x000f220000300800 */
[----:B------:R-:W-:-:S03]  /*1aa50*/  FADD.FTZ R44, R44, R40 ;  /* 0x000000282c2c7221 */ /* 0x000fc60000010000 */
[----:B------:R-:W4:Y:S01]  /*1aa60*/  LDL.LU R31, [R1+0x454] ;  /* 0x00045400011f7983 */ /* 0x000f220000300800 */
[-C--:B------:R-:W-:Y:S01]  /*1aa70*/  FMUL.FTZ R42, R4, R29.reuse ;  /* 0x0000001d042a7220 */ /* 0x080fe20000410000 */
[----:B------:R-:W-:Y:S01]  /*1aa80*/  FADD.FTZ R41, R41, R29 ;  /* 0x0000001d29297221 */ /* 0x000fe20000010000 */
[C---:B------:R-:W-:Y:S02]  /*1aa90*/  FFMA.FTZ R39, R36.reuse, R29, R39 ;  /* 0x0000001d24277223 */ /* 0x040fe40000010027 */
[----:B------:R-:W-:Y:S01]  /*1aaa0*/  FFMA.FTZ R45, R36, R42, R45 ;  /* 0x0000002a242d7223 */ /* 0x000fe2000001002d */
[----:B------:R-:W4:Y:S01]  /*1aab0*/  LDL.LU R29, [R1+0x684] ;  /* 0x00068400011d7983 */ /* 0x000f220000300800 */
[----:B------:R-:W-:-:S03]  /*1aac0*/  FMUL.FTZ R40, R5, R37 ;  /* 0x0000002505287220 */ /* 0x000fc60000410000 */
[----:B------:R-:W4:Y:S01]  /*1aad0*/  LDL.LU R36, [R1+0x44c] ;  /* 0x00044c0001247983 */ /* 0x000f220000300800 */
[----:B------:R-:W-:Y:S01]  /*1aae0*/  FADD.FTZ R42, R44, R42 ;  /* 0x0000002a2c2a7221 */ /* 0x000fe20000010000 */
[C---:B------:R-:W-:Y:S01]  /*1aaf0*/  FFMA.FTZ R43, R34.reuse, R37, R43 ;  /* 0x00000025222b7223 */ /* 0x040fe2000001002b */
[----:B------:R-:W-:Y:S01]  /*1ab00*/  FFMA.FTZ R45, R34, R40, R45 ;  /* 0x00000028222d7223 */ /* 0x000fe2000001002d */
[----:B------:R-:W-:Y:S01]  /*1ab10*/  FMUL.FTZ R44, R4, R11 ;  /* 0x0000000b042c7220 */ /* 0x000fe20000410000 */
[----:B------:R-:W-:Y:S01]  /*1ab20*/  FADD.FTZ R38, R38, R37 ;  /* 0x0000002526267221 */ /* 0x000fe20000010000 */
[----:B------:R-:W4:Y:S01]  /*1ab30*/  LDL.LU R34, [R1+0x67c] ;  /* 0x00067c0001227983 */ /* 0x000f220000300800 */
[----:B------:R-:W-:-:S03]  /*1ab40*/  FADD.FTZ R40, R40, R42 ;  /* 0x0000002a28287221 */ /* 0x000fc60000010000 */
[----:B------:R-:W4:Y:S01]  /*1ab50*/  LDL.LU R37, [R1+0x444] ;  /* 0x0004440001257983 */ /* 0x000f220000300800 */
[----:B------:R-:W-:Y:S01]  /*1ab60*/  FADD.FTZ R41, R41, R11 ;  /* 0x0000000b29297221 */ /* 0x000fe20000010000 */
[C---:B--2---:R-:W-:Y:S01]  /*1ab70*/  FFMA.FTZ R39, R35.reuse, R11, R39 ;  /* 0x0000000b23277223 */ /* 0x044fe20000010027 */
[----:B------:R-:W-:Y:S01]  /*1ab80*/  FFMA.FTZ R45, R35, R44, R45 ;  /* 0x0000002c232d7223 */ /* 0x000fe2000001002d */
[----:B------:R-:W2:Y:S01]  /*1ab90*/  LDL.LU R11, [R1+0x43c] ;  /* 0x00043c00010b7983 */ /* 0x000ea20000300800 */
[----:B---3--:R-:W-:-:S03]  /*1aba0*/  FMUL.FTZ R42, R5, R10 ;  /* 0x0000000a052a7220 */ /* 0x008fc60000410000 */
[----:B------:R-:W3:Y:S01]  /*1abb0*/  LDL.LU R35, [R1+0x678] ;  /* 0x0006780001237983 */ /* 0x000ee20000300800 */
[C---:B----4-:R-:W-:Y:S01]  /*1abc0*/  FFMA.FTZ R43, R25.reuse, R10, R43 ;  /* 0x0000000a192b7223 */ /* 0x050fe2000001002b */
[----:B------:R-:W-:Y:S02]  /*1abd0*/  FFMA.FTZ R45, R25, R42, R45 ;  /* 0x0000002a192d7223 */ /* 0x000fe4000001002d */
[----:B------:R-:W4:Y:S01]  /*1abe0*/  LDL.LU R25, [R1+0x674] ;  /* 0x0006740001197983 */ /* 0x000f220000300800 */
[----:B------:R-:W-:Y:S01]  /*1abf0*/  FADD.FTZ R44, R40, R44 ;  /* 0x0000002c282c7221 */ /* 0x000fe20000010000 */
[----:B------:R-:W-:Y:S01]  /*1ac00*/  FMUL.FTZ R40, R4, R12 ;  /* 0x0000000c04287220 */ /* 0x000fe20000410000 */
[----:B------:R-:W-:Y:S02]  /*1ac10*/  FADD.FTZ R38, R38, R10 ;  /* 0x0000000a26267221 */ /* 0x000fe40000010000 */
[----:B------:R-:W4:Y:S01]  /*1ac20*/  LDL.LU R10, [R1+0x434] ;  /* 0x00043400010a7983 */ /* 0x000f220000300800 */
[----:B------:R-:W-:Y:S01]  /*1ac30*/  FADD.FTZ R42, R42, R44 ;  /* 0x0000002c2a2a7221 */ /* 0x000fe20000010000 */
[----:B------:R-:W-:Y:S01]  /*1ac40*/  FADD.FTZ R41, R41, R12 ;  /* 0x0000000c29297221 */ /* 0x000fe20000010000 */
[C---:B------:R-:W-:Y:S01]  /*1ac50*/  FFMA.FTZ R45, R27.reuse, R40, R45 ;  /* 0x000000281b2d7223 */ /* 0x040fe2000001002d */
[----:B------:R-:W-:Y:S01]  /*1ac60*/  FFMA.FTZ R39, R27, R12, R39 ;  /* 0x0000000c1b277223 */ /* 0x000fe20000010027 */
[----:B------:R-:W-:Y:S01]  /*1ac70*/  FMUL.FTZ R44, R5, R31 ;  /* 0x0000001f052c7220 */ /* 0x000fe20000410000 */
[----:B------:R-:W4:Y:S01]  /*1ac80*/  LDL.LU R27, [R1+0x670] ;  /* 0x00067000011b7983 */ /* 0x000f220000300800 */
[----:B------:R-:W-:-:S03]  /*1ac90*/  FADD.FTZ R40, R42, R40 ;  /* 0x000000282a287221 */ /* 0x000fc60000010000 */
[----:B------:R-:W4:Y:S01]  /*1aca0*/  LDL.LU R12, [R1+0x42c] ;  /* 0x00042c00010c7983 */ /* 0x000f220000300800 */
[----:B------:R-:W-:Y:S01]  /*1acb0*/  FADD.FTZ R38, R38, R31 ;  /* 0x0000001f26267221 */ /* 0x000fe20000010000 */
[C---:B------:R-:W-:Y:S01]  /*1acc0*/  FFMA.FTZ R45, R29.reuse, R44, R45 ;  /* 0x0000002c1d2d7223 */ /* 0x040fe2000001002d */
[----:B------:R-:W-:Y:S01]  /*1acd0*/  FFMA.FTZ R43, R29, R31, R43 ;  /* 0x0000001f1d2b7223 */ /* 0x000fe2000001002b */
[----:B------:R-:W-:Y:S01]  /*1ace0*/  FMUL.FTZ R42, R4, R36 ;  /* 0x00000024042a7220 */ /* 0x000fe20000410000 */
[----:B------:R-:W4:Y:S01]  /*1acf0*/  LDL.LU R29, [R1+0x66c] ;  /* 0x00066c00011d7983 */ /* 0x000f220000300800 */
[----:B------:R-:W-:-:S03]  /*1ad00*/  FADD.FTZ R44, R44, R40 ;  /* 0x000000282c2c7221 */ /* 0x000fc60000010000 */
[----:B------:R-:W4:Y:S01]  /*1ad10*/  LDL.LU R31, [R1+0x424] ;  /* 0x00042400011f7983 */ /* 0x000f220000300800 */
[C---:B------:R-:W-:Y:S01]  /*1ad20*/  FFMA.FTZ R45, R34.reuse, R42, R45 ;  /* 0x0000002a222d7223 */ /* 0x040fe2000001002d */
[----:B------:R-:W-:Y:S01]  /*1ad30*/  FFMA.FTZ R39, R34, R36, R39 ;  /* 0x0000002422277223 */ /* 0x000fe20000010027 */
[----:B------:R-:W-:Y:S01]  /*1ad40*/  FADD.FTZ R41, R41, R36 ;  /* 0x0000002429297221 */ /* 0x000fe20000010000 */
[----:B------:R-:W4:Y:S01]  /*1ad50*/  LDL.LU R34, [R1+0x41c] ;  /* 0x00041c0001227983 */ /* 0x000f220000300800 */
[----:B------:R-:W-:Y:S01]  /*1ad60*/  FMUL.FTZ R40, R5, R37 ;  /* 0x0000002505287220 */ /* 0x000fe20000410000 */
[----:B------:R-:W-:Y:S02]  /*1ad70*/  FADD.FTZ R42, R44, R42 ;  /* 0x0000002a2c2a7221 */ /* 0x000fe40000010000 */
[----:B------:R-:W4:Y:S01]  /*1ad80*/  LDL.LU R36, [R1+0x664] ;  /* 0x0006640001247983 */ /* 0x000f220000300800 */
[----:B------:R-:W-:Y:S01]  /*1ad90*/  FADD.FTZ R38, R38, R37 ;  /* 0x0000002526267221 */ /* 0x000fe20000010000 */
[----:B--2---:R-:W-:Y:S01]  /*1ada0*/  FMUL.FTZ R44, R4, R11 ;  /* 0x0000000b042c7220 */ /* 0x004fe20000410000 */
[C---:B---3--:R-:W-:Y:S01]  /*1adb0*/  FFMA.FTZ R43, R35.reuse, R37, R43 ;  /* 0x00000025232b7223 */ /* 0x048fe2000001002b */
[----:B------:R-:W-:Y:S01]  /*1adc0*/  FFMA.FTZ R45, R35, R40, R45 ;  /* 0x00000028232d7223 */ /* 0x000fe2000001002d */
[----:B------:R-:W2:Y:S04]  /*1add0*/  LDL.LU R37, [R1+0x414] ;  /* 0x0004140001257983 */ /* 0x000ea80000300800 */
[----:B------:R-:W3:Y:S01]  /*1ade0*/  LDL.LU R35, [R1+0x660] ;  /* 0x0006600001237983 */ /* 0x000ee20000300800 */
[C---:B----4-:R-:W-:Y:S01]  /*1adf0*/  FFMA.FTZ R39, R25.reuse, R11, R39 ;  /* 0x0000000b19277223 */ /* 0x050fe20000010027 */
[----:B------:R-:W-:-:S02]  /*1ae00*/  FFMA.FTZ R45, R25, R44, R45 ;  /* 0x0000002c192d7223 */ /* 0x000fc4000001002d */
[----:B------:R-:W4:Y:S01]  /*1ae10*/  LDL.LU R25, [R1+0x65c] ;  /* 0x00065c0001197983 */ /* 0x000f220000300800 */
[----:B------:R-:W-:Y:S01]  /*1ae20*/  FADD.FTZ R42, R40, R42 ;  /* 0x0000002a282a7221 */ /* 0x000fe20000010000 */
[----:B------:R-:W-:Y:S01]  /*1ae30*/  FMUL.FTZ R40, R5, R10 ;  /* 0x0000000a05287220 */ /* 0x000fe20000410000 */
[----:B------:R-:W-:Y:S02]  /*1ae40*/  FADD.FTZ R41, R41, R11 ;  /* 0x0000000b29297221 */ /* 0x000fe40000010000 */
[----:B------:R-:W4:Y:S01]  /*1ae50*/  LDL.LU R11, [R1+0x40c] ;  /* 0x00040c00010b7983 */ /* 0x000f220000300800 */
[----:B------:R-:W-:Y:S01]  /*1ae60*/  FADD.FTZ R42, R42, R44 ;  /* 0x0000002c2a2a7221 */ /* 0x000fe20000010000 */
[----:B------:R-:W-:-:S03]  /*1ae70*/  FADD.FTZ R38, R38, R10 ;  /* 0x0000000a26267221 */ /* 0x000fc60000010000 */
[----:B------:R-:W-:Y:S01]  /*1ae80*/  FADD.FTZ R42, R40, R42 ;  /* 0x0000002a282a7221 */ /* 0x000fe20000010000 */
[C---:B------:R-:W-:Y:S01]  /*1ae90*/  FFMA.FTZ R43, R27.reuse, R10, R43 ;  /* 0x0000000a1b2b7223 */ /* 0x040fe2000001002b */
[----:B------:R-:W-:Y:S01]  /*1aea0*/  FFMA.FTZ R45, R27, R40, R45 ;  /* 0x000000281b2d7223 */ /* 0x000fe2000001002d */
[----:B------:R-:W4:Y:S01]  /*1aeb0*/  LDL.LU R10, [R1+0x404] ;  /* 0x00040400010a7983 */ /* 0x000f220000300800 */
[----:B------:R-:W-:-:S03]  /*1aec0*/  FMUL.FTZ R44, R4, R12 ;  /* 0x0000000c042c7220 */ /* 0x000fc60000410000 */
[----:B------:R-:W4:Y:S01]  /*1aed0*/  LDL.LU R27, [R1+0x658] ;  /* 0x00065800011b7983 */ /* 0x000f220000300800 */
[----:B------:R-:W-:Y:S01]  /*1aee0*/  FADD.FTZ R41, R41, R12 ;  /* 0x0000000c29297221 */ /* 0x000fe20000010000 */
[----:B------:R-:W-:Y:S01]  /*1aef0*/  FADD.FTZ R42, R42, R44 ;  /* 0x0000002c2a2a7221 */ /* 0x000fe20000010000 */
[C---:B------:R-:W-:Y:S01]  /*1af00*/  FFMA.FTZ R39, R29.reuse, R12, R39 ;  /* 0x0000000c1d277223 */ /* 0x040fe20000010027 */
[----:B------:R-:W-:Y:S01]  /*1af10*/  FFMA.FTZ R45, R29, R44, R45 ;  /* 0x0000002c1d2d7223 */ /* 0x000fe2000001002d */
[----:B------:R-:W4:Y:S01]  /*1af20*/  LDL.LU R12, [R1+0x3b4] ;  /* 0x0003b400010c7983 */ /* 0x000f220000300800 */
[----:B------:R-:W-:-:S03]  /*1af30*/  FMUL.FTZ R40, R5, R31 ;  /* 0x0000001f05287220 */ /* 0x000fc60000410000 */
[----:B------:R-:W4:Y:S01]  /*1af40*/  LDL.LU R29, [R1+0x654] ;  /* 0x00065400011d7983 */ /* 0x000f220000300800 */
[----:B------:R-:W-:Y:S01]  /*1af50*/  FADD.FTZ R38, R38, R31 ;  /* 0x0000001f26267221 */ /* 0x000fe20000010000 */
[----:B------:R-:W-:Y:S01]  /*1af60*/  FMUL.FTZ R44, R4, R34 ;  /* 0x00000022042c7220 */ /* 0x000fe20000410000 */
[----:B------:R-:W-:Y:S01]  /*1af70*/  FADD.FTZ R42, R40, R42 ;  /* 0x0000002a282a7221 */ /* 0x000fe20000010000 */
[C---:B------:R-:W-:Y:S01]  /*1af80*/  FFMA.FTZ R43, R36.reuse, R31, R43 ;  /* 0x0000001f242b7223 */ /* 0x040fe2000001002b */
[----:B------:R-:W-:Y:S01]  /*1af90*/  FFMA.FTZ R45, R36, R40, R45 ;  /* 0x00000028242d7223 */ /* 0x000fe2000001002d */
[----:B------:R-:W4:Y:S01]  /*1afa0*/  LDL.LU R31, [R1+0x270] ;  /* 0x00027000011f7983 */ /* 0x000f220000300800 */
[----:B------:R-:W-:-:S03]  /*1afb0*/  FADD.FTZ R41, R41, R34 ;  /* 0x0000002229297221 */ /* 0x000fc60000010000 */
[----:B------:R-:W4:Y:S01]  /*1afc0*/  LDL.LU R36, [R1+0x650] ;  /* 0x0006500001247983 */ /* 0x000f220000300800 */
[-C--:B--2---:R-:W-:Y:S01]  /*1afd0*/  FMUL.FTZ R40, R5, R37.reuse ;  /* 0x0000002505287220 */ /* 0x084fe20000410000 */
        /* <DEDUP_REMOVED lines=8> */
[----:B------:R-:W-:-:S03]  /*1b060*/  FMUL.FTZ R44, R4, R11 ;  /* 0x0000000b042c7220 */ /* 0x000fc60000410000 */
[----:B------:R-:W-:-:S04]  /*1b070*/  FADD.FTZ R42, R40, R42 ;  /* 0x0000002a282a7221 */ /* 0x000fc80000010000 */
[----:B------:R-:W-:Y:S01]  /*1b080*/  FADD.FTZ R42, R42, R44 ;  /* 0x0000002c2a2a7221 */ /* 0x000fe20000010000 */
[----:B------:R-:W-:Y:S02]  /*1b090*/  FADD.FTZ R38, R38, R37 ;  /* 0x0000002526267221 */ /* 0x000fe40000010000 */
[----:B------:R-:W4:Y:S01]  /*1b0a0*/  LDL.LU R37, [R1+0x278] ;  /* 0x0002780001257983 */ /* 0x000f220000300800 */
[----:B------:R-:W-:Y:S01]  /*1b0b0*/  FADD.FTZ R41, R41, R11 ;  /* 0x0000000b29297221 */ /* 0x000fe20000010000 */
[----:B------:R-:W-:Y:S01]  /*1b0c0*/  FMUL.FTZ R40, R5, R10 ;  /* 0x0000000a05287220 */ /* 0x000fe20000410000 */
[----:B------:R-:W-:-:S03]  /*1b0d0*/  FFMA.FTZ R45, R27, R44, R45 ;  /* 0x0000002c1b2d7223 */ /* 0x000fc6000001002d */
[----:B------:R-:W-:Y:S01]  /*1b0e0*/  FADD.FTZ R42, R40, R42 ;  /* 0x0000002a282a7221 */ /* 0x000fe20000010000 */
[----:B------:R-:W-:Y:S02]  /*1b0f0*/  FFMA.FTZ R39, R27, R11, R39 ;  /* 0x0000000b1b277223 */ /* 0x000fe40000010027 */
[----:B------:R-:W4:Y:S01]  /*1b100*/  LDL.LU R11, [R1+0x27c] ;  /* 0x00027c00010b7983 */ /* 0x000f220000300800 */
[----:B------:R-:W-:-:S03]  /*1b110*/  FADD.FTZ R38, R38, R10 ;  /* 0x0000000a26267221 */ /* 0x000fc60000010000 */
[----:B------:R-:W4:Y:S01]  /*1b120*/  LDL.LU R27, [R1+0x5a8] ;  /* 0x0005a800011b7983 */ /* 0x000f220000300800 */
[----:B------:R-:W-:Y:S01]  /*1b130*/  FMUL.FTZ R44, R4, R12 ;  /* 0x0000000c042c7220 */ /* 0x000fe20000410000 */
[----:B------:R-:W-:-:S03]  /*1b140*/  FFMA.FTZ R45, R29, R40, R45 ;  /* 0x000000281d2d7223 */ /* 0x000fc6000001002d */
[----:B------:R-:W-:Y:S01]  /*1b150*/  FADD.FTZ R42, R42, R44 ;  /* 0x0000002c2a2a7221 */ /* 0x000fe20000010000 */
[----:B------:R-:W-:Y:S01]  /*1b160*/  FMUL.FTZ R40, R5, R31 ;  /* 0x0000001f05287220 */ /* 0x000fe20000410000 */
[----:B------:R-:W-:-:S03]  /*1b170*/  FFMA.FTZ R45, R36, R44, R45 ;  /* 0x0000002c242d7223 */ /* 0x000fc6000001002d */
[----:B------:R-:W-:Y:S01]  /*1b180*/  FADD.FTZ R42, R40, R42 ;  /* 0x0000002a282a7221 */ /* 0x000fe20000010000 */
[----:B------:R-:W-:Y:S02]  /*1b190*/  FFMA.FTZ R43, R29, R10, R43 ;  /* 0x0000000a1d2b7223 */ /* 0x000fe4000001002b */
[----:B------:R-:W4:Y:S01]  /*1b1a0*/  LDL.LU R29, [R1+0x5b0] ;  /* 0x0005b000011d7983 */ /* 0x000f220000300800 */
[----:B------:R-:W-:-:S03]  /*1b1b0*/  FFMA.FTZ R39, R36, R12, R39 ;  /* 0x0000000c24277223 */ /* 0x000fc60000010027 */
[----:B------:R-:W4:Y:S01]  /*1b1c0*/  LDL.LU R10, [R1+0x280] ;  /* 0x00028000010a7983 */ /* 0x000f220000300800 */
[----:B------:R-:W-:-:S03]  /*1b1d0*/  FADD.FTZ R38, R38, R31 ;  /* 0x0000001f26267221 */ /* 0x000fc60000010000 */
[----:B------:R-:W4:Y:S01]  /*1b1e0*/  LDL.LU R36, [R1+0x284] ;  /* 0x0002840001247983 */ /* 0x000f220000300800 */
[----:B--2---:R-:W-:Y:S01]  /*1b1f0*/  FMUL.FTZ R44, R4, R34 ;  /* 0x00000022042c7220 */ /* 0x004fe20000410000 */
[----:B---3--:R-:W-:-:S03]  /*1b200*/  FFMA.FTZ R45, R35, R40, R45 ;  /* 0x00000028232d7223 */ /* 0x008fc6000001002d */
[----:B------:R-:W-:Y:S01]  /*1b210*/  FADD.FTZ R42, R42, R44 ;  /* 0x0000002c2a2a7221 */ /* 0x000fe20000010000 */
[----:B----4-:R-:W-:Y:S02]  /*1b220*/  FFMA.FTZ R45, R25, R44, R45 ;  /* 0x0000002c192d7223 */ /* 0x010fe4000001002d */
[----:B------:R-:W2:Y:S01]  /*1b230*/  LDL.LU R44, [R1+0x63c] ;  /* 0x00063c00012c7983 */ /* 0x000ea20000300800 */
[----:B------:R-:W-:-:S03]  /*1b240*/  FFMA.FTZ R43, R35, R31, R43 ;  /* 0x0000001f232b7223 */ /* 0x000fc6000001002b */
[----:B------:R-:W3:Y:S01]  /*1b250*/  LDL.LU R31, [R1+0x288] ;  /* 0x00028800011f7983 */ /* 0x000ee20000300800 */
[----:B------:R-:W-:-:S03]  /*1b260*/  FFMA.FTZ R39, R25, R34, R39 ;  /* 0x0000002219277223 */ /* 0x000fc60000010027 */
[----:B------:R-:W4:Y:S04]  /*1b270*/  LDL.LU R35, [R1+0x598] ;  /* 0x0005980001237983 */ /* 0x000f280000300800 */
[----:B------:R-:W4:Y:S01]  /*1b280*/  LDL.LU R25, [R1+0x594] ;  /* 0x0005940001197983 */ /* 0x000f220000300800 */
[----:B------:R-:W-:-:S04]  /*1b290*/  FMUL.FTZ R40, R5, R37 ;  /* 0x0000002505287220 */ /* 0x000fc80000410000 */
[----:B------:R-:W-:Y:S01]  /*1b2a0*/  FADD.FTZ R42, R40, R42 ;  /* 0x0000002a282a7221 */ /* 0x000fe20000010000 */
[----:B------:R-:W-:Y:S01]  /*1b2b0*/  FADD.FTZ R41, R41, R12 ;  /* 0x0000000c29297221 */ /* 0x000fe20000010000 */
[----:B------:R-:W-:Y:S01]  /*1b2c0*/  FADD.FTZ R38, R38, R37 ;  /* 0x0000002526267221 */ /* 0x000fe20000010000 */
[----:B------:R-:W4:Y:S02]  /*1b2d0*/  LDL.LU R12, [R1+0x7d8] ;  /* 0x0007d800010c7983 */ /* 0x000f240000300800 */
[----:B------:R-:W-:Y:S02]  /*1b2e0*/  FADD.FTZ R41, R41, R34 ;  /* 0x0000002229297221 */ /* 0x000fe40000010000 */
[----:B------:R-:W4:Y:S01]  /*1b2f0*/  LDL.LU R34, [R1+0x28c] ;  /* 0x00028c0001227983 */ /* 0x000f220000300800 */
[----:B------:R-:W-:Y:S01]  /*1b300*/  FFMA.FTZ R39, R29, R11, R39 ;  /* 0x0000000b1d277223 */ /* 0x000fe20000010027 */
[C---:B--2---:R-:W-:Y:S01]  /*1b310*/  FFMA.FTZ R43, R44.reuse, R37, R43 ;  /* 0x000000252c2b7223 */ /* 0x044fe2000001002b */
[----:B------:R-:W-:Y:S01]  /*1b320*/  FFMA.FTZ R45, R44, R40, R45 ;  /* 0x000000282c2d7223 */ /* 0x000fe2000001002d */
[----:B------:R-:W-:Y:S01]  /*1b330*/  FMUL.FTZ R44, R4, R11 ;  /* 0x0000000b042c7220 */ /* 0x000fe20000410000 */
[----:B------:R-:W-:Y:S01]  /*1b340*/  FMUL.FTZ R40, R5, R10 ;  /* 0x0000000a05287220 */ /* 0x000fe20000410000 */
[----:B------:R-:W2:Y:S02]  /*1b350*/  LDL.LU R37, [R1+0x26c] ;  /* 0x00026c0001257983 */ /* 0x000ea40000300800 */
[----:B------:R-:W-:Y:S01]  /*1b360*/  FFMA.FTZ R45, R29, R44, R45 ;  /* 0x0000002c1d2d7223 */ /* 0x000fe2000001002d */
[----:B------:R-:W-:Y:S01]  /*1b370*/  FADD.FTZ R42, R42, R44 ;  /* 0x0000002c2a2a7221 */ /* 0x000fe20000010000 */
[----:B------:R-:W-:Y:S01]  /*1b380*/  FMUL.FTZ R44, R4, R36 ;  /* 0x00000024042c7220 */ /* 0x000fe20000410000 */
[----:B------:R-:W2:Y:S01]  /*1b390*/  LDL.LU R29, [R1+0x584] ;  /* 0x00058400011d7983 */ /* 0x000ea20000300800 */
[----:B------:R-:W-:Y:S01]  /*1b3a0*/  FFMA.FTZ R45, R27, R40, R45 ;  /* 0x000000281b2d7223 */ /* 0x000fe2000001002d */
[----:B------:R-:W-:Y:S01]  /*1b3b0*/  FADD.FTZ R42, R40, R42 ;  /* 0x0000002a282a7221 */ /* 0x000fe20000010000 */
[----:B---3--:R-:W-:-:S02]  /*1b3c0*/  FMUL.FTZ R40, R5, R31 ;  /* 0x0000001f05287220 */ /* 0x008fc40000410000 */
[----:B----4-:R-:W-:Y:S01]  /*1b3d0*/  FFMA.FTZ R45, R35, R44, R45 ;  /* 0x0000002c232d7223 */ /* 0x010fe2000001002d */
[----:B------:R-:W-:-:S03]  /*1b3e0*/  FADD.FTZ R42, R42, R44 ;  /* 0x0000002c2a2a7221 */ /* 0x000fc60000010000 */
[----:B------:R-:W-:Y:S01]  /*1b3f0*/  FFMA.FTZ R45, R25, R40, R45 ;  /* 0x00000028192d7223 */ /* 0x000fe2000001002d */
[----:B------:R-:W-:Y:S02]  /*1b400*/  FADD.FTZ R42, R40, R42 ;  /* 0x0000002a282a7221 */ /* 0x000fe40000010000 */
[----:B------:R-:W3:Y:S01]  /*1b410*/  LDL.LU R40, [R1+0x590] ;  /* 0x0005900001287983 */ /* 0x000ee20000300800 */
[----:B------:R-:W-:Y:S01]  /*1b420*/  FFMA.FTZ R39, R35, R36, R39 ;  /* 0x0000002423277223 */ /* 0x000fe20000010027 */
[----:B------:R-:W-:Y:S01]  /*1b430*/  FMUL.FTZ R44, R4, R34 ;  /* 0x00000022042c7220 */ /* 0x000fe20000410000 */
[----:B------:R-:W-:Y:S01]  /*1b440*/  FADD.FTZ R41, R41, R11 ;  /* 0x0000000b29297221 */ /* 0x000fe20000010000 */
[----:B------:R-:W-:Y:S01]  /*1b450*/  FFMA.FTZ R43, R27, R10, R43 ;  /* 0x0000000a1b2b7223 */ /* 0x000fe2000001002b */
[----:B------:R-:W4:Y:S01]  /*1b460*/  LDL.LU R11, [R1+0x290] ;  /* 0x00029000010b7983 */ /* 0x000f220000300800 */
[----:B------:R-:W-:Y:S01]  /*1b470*/  FADD.FTZ R42, R42, R44 ;  /* 0x0000002c2a2a7221 */ /* 0x000fe20000010000 */
[----:B------:R-:W-:-:S02]  /*1b480*/  FADD.FTZ R38, R38, R10 ;  /* 0x0000000a26267221 */ /* 0x000fc40000010000 */
[----:B------:R-:W4:Y:S04]  /*1b490*/  LDL.LU R10, [R1+0x264] ;  /* 0x00026400010a7983 */ /* 0x000f280000300800 */
[----:B------:R-:W4:Y:S04]  /*1b4a0*/  LDL.LU R27, [R1+0x578] ;  /* 0x00057800011b7983 */ /* 0x000f280000300800 */
[----:B------:R-:W4:Y:S01]  /*1b4b0*/  LDL.LU R35, [R1+0x268] ;  /* 0x0002680001237983 */ /* 0x000f220000300800 */
[C---:B---3--:R-:W-:Y:S01]  /*1b4c0*/  FFMA.FTZ R39, R40.reuse, R34, R39 ;  /* 0x0000002228277223 */ /* 0x048fe20000010027 */
[----:B------:R-:W-:Y:S01]  /*1b4d0*/  FFMA.FTZ R45, R40, R44, R45 ;  /* 0x0000002c282d7223 */ /* 0x000fe2000001002d */
[----:B--2---:R-:W-:-:S04]  /*1b4e0*/  FMUL.FTZ R40, R5, R37 ;  /* 0x0000002505287220 */ /* 0x004fc80000410000 */
[----:B------:R-:W-:Y:S01]  /*1b4f0*/  FFMA.FTZ R45, R29, R40, R45 ;  /* 0x000000281d2d7223 */ /* 0x000fe2000001002d */
[----:B------:R-:W-:Y:S02]  /*1b500*/  FADD.FTZ R42, R40, R42 ;  /* 0x0000002a282a7221 */ /* 0x000fe40000010000 */
[----:B------:R-:W2:Y:S01]  /*1b510*/  LDL.LU R40, [R1+0x580] ;  /* 0x0005800001287983 */ /* 0x000ea20000300800 */
[----:B------:R-:W-:Y:S01]  /*1b520*/  FFMA.FTZ R43, R25, R31, R43 ;  /* 0x0000001f192b7223 */ /* 0x000fe2000001002b */
[----:B------:R-:W-:Y:S01]  /*1b530*/  FADD.FTZ R38, R38, R31 ;  /* 0x0000001f26267221 */ /* 0x000fe20000010000 */
[----:B----4-:R-:W-:Y:S01]  /*1b540*/  FMUL.FTZ R44, R4, R11 ;  /* 0x0000000b042c7220 */ /* 0x010fe20000410000 */
[----:B------:R-:W-:Y:S01]  /*1b550*/  FADD.FTZ R41, R41, R36 ;  /* 0x0000002429297221 */ /* 0x000fe20000010000 */
[----:B------:R-:W-:Y:S01]  /*1b560*/  FFMA.FTZ R43, R29, R37, R43 ;  /* 0x000000251d2b7223 */ /* 0x000fe2000001002b */
[----:B------:R-:W-:Y:S01]  /*1b570*/  FADD.FTZ R38, R38, R37 ;  /* 0x0000002526267221 */ /* 0x000fe20000010000 */
[----:B------:R-:W3:Y:S02]  /*1b580*/  LDL.LU R36, [R1+0x574] ;  /* 0x0005740001247983 */ /* 0x000ee40000300800 */
[----:B------:R-:W-:-:S02]  /*1b590*/  FFMA.FTZ R43, R27, R10, R43 ;  /* 0x0000000a1b2b7223 */ /* 0x000fc4000001002b */
[----:B------:R-:W4:Y:S01]  /*1b5a0*/  LDL.LU R25, [R1+0x25c] ;  /* 0x00025c0001197983 */ /* 0x000f220000300800 */
[----:B------:R-:W-:-:S03]  /*1b5b0*/  FADD.FTZ R38, R38, R10 ;  /* 0x0000000a26267221 */ /* 0x000fc60000010000 */
[----:B------:R-:W4:Y:S01]  /*1b5c0*/  LDL.LU R31, [R1+0x570] ;  /* 0x00057000011f7983 */ /* 0x000f220000300800 */
[----:B------:R-:W-:-:S03]  /*1b5d0*/  FADD.FTZ R41, R41, R34 ;  /* 0x0000002229297221 */ /* 0x000fc60000010000 */
[----:B------:R-:W4:Y:S01]  /*1b5e0*/  LDL.LU R34, [R1+0x568] ;  /* 0x0005680001227983 */ /* 0x000f220000300800 */
[----:B------:R-:W-:-:S03]  /*1b5f0*/  FADD.FTZ R41, R41, R11 ;  /* 0x0000000b29297221 */ /* 0x000fc60000010000 */
[----:B------:R-:W4:Y:S04]  /*1b600*/  LDL.LU R29, [R1+0x254] ;  /* 0x00025400011d7983 */ /* 0x000f280000300800 */
[----:B------:R-:W4:Y:S01]  /*1b610*/  LDL.LU R37, [R1+0x560] ;  /* 0x0005600001257983 */ /* 0x000f220000300800 */
[C---:B--2---:R-:W-:Y:S01]  /*1b620*/  FFMA.FTZ R39, R40.reuse, R11, R39 ;  /* 0x0000000b28277223 */ /* 0x044fe20000010027 */
[----:B------:R-:W-:Y:S01]  /*1b630*/  FFMA.FTZ R45, R40, R44, R45 ;  /* 0x0000002c282d7223 */ /* 0x000fe2000001002d */
[----:B------:R-:W-:Y:S01]  /*1b640*/  FMUL.FTZ R40, R5, R10 ;  /* 0x0000000a05287220 */ /* 0x000fe20000410000 */
[----:B------:R-:W2:Y:S04]  /*1b650*/  LDL.LU R11, [R1+0x7d4] ;  /* 0x0007d400010b7983 */ /* 0x000ea80000300800 */
[----:B------:R-:W2:Y:S01]  /*1b660*/  LDL.LU R10, [R1+0x7d0] ;  /* 0x0007d000010a7983 */ /* 0x000ea20000300800 */
[----:B------:R-:W-:-:S03]  /*1b670*/  FFMA.FTZ R45, R27, R40, R45 ;  /* 0x000000281b2d7223 */ /* 0x000fc6000001002d */
[----:B------:R-:W2:Y:S01]  /*1b680*/  LDL.LU R27, [R1+0x55c] ;  /* 0x00055c00011b7983 */ /* 0x000ea20000300800 */
[----:B------:R-:W-:Y:S01]  /*1b690*/  FADD.FTZ R42, R42, R44 ;  /* 0x0000002c2a2a7221 */ /* 0x000fe20000010000 */
[----:B------:R-:W-:-:S03]  /*1b6a0*/  FMUL.FTZ R44, R4, R35 ;  /* 0x00000023042c7220 */ /* 0x000fc60000410000 */
[----:B------:R-:W-:Y:S01]  /*1b6b0*/  FADD.FTZ R42, R40, R42 ;  /* 0x0000002a282a7221 */ /* 0x000fe20000010000 */
[----:B---3--:R-:W-:Y:S01]  /*1b6c0*/  FFMA.FTZ R45, R36, R44, R45 ;  /* 0x0000002c242d7223 */ /* 0x008fe2000001002d */
[----:B----4-:R-:W-:Y:S02]  /*1b6d0*/  FMUL.FTZ R40, R5, R25 ;  /* 0x0000001905287220 */ /* 0x010fe40000410000 */
[----:B------:R-:W-:Y:S01]  /*1b6e0*/  FADD.FTZ R42, R42, R44 ;  /* 0x0000002c2a2a7221 */ /* 0x000fe20000010000 */
[----:B------:R-:W-:Y:S01]  /*1b6f0*/  FFMA.FTZ R39, R36, R35, R39 ;  /* 0x0000002324277223 */ /* 0x000fe20000010027 */
[----:B------:R-:W-:Y:S01]  /*1b700*/  FFMA.FTZ R45, R31, R40, R45 ;  /* 0x000000281f2d7223 */ /* 0x000fe2000001002d */
[----:B------:R-:W-:Y:S01]  /*1b710*/  FADD.FTZ R41, R41, R35 ;  /* 0x0000002329297221 */ /* 0x000fe20000010000 */
[----:B------:R-:W-:Y:S01]  /*1b720*/  FADD.FTZ R42, R40, R42 ;  /* 0x0000002a282a7221 */ /* 0x000fe20000010000 */
[----:B------:R-:W3:Y:S01]  /*1b730*/  LDL.LU R36, [R1+0x250] ;  /* 0x0002500001247983 */ /* 0x000ee20000300800 */
[----:B------:R-:W-:-:S03]  /*1b740*/  FFMA.FTZ R43, R31, R25, R43 ;  /* 0x000000191f2b7223 */ /* 0x000fc6000001002b */
[----:B------:R-:W4:Y:S01]  /*1b750*/  LDL.LU R35, [R1+0x554] ;  /* 0x0005540001237983 */ /* 0x000f220000300800 */
[----:B------:R-:W-:-:S03]  /*1b760*/  FADD.FTZ R38, R38, R25 ;  /* 0x0000001926267221 */ /* 0x000fc60000010000 */
[----:B------:R-:W4:Y:S01]  /*1b770*/  LDL.LU R31, [R1+0x244] ;  /* 0x00024400011f7983 */ /* 0x000f220000300800 */
[-C--:B------:R-:W-:Y:S01]  /*1b780*/  FMUL.FTZ R40, R5, R29.reuse ;  /* 0x0000001d05287220 */ /* 0x080fe20000410000 */
[----:B------:R-:W-:Y:S01]  /*1b790*/  FFMA.FTZ R43, R37, R29, R43 ;  /* 0x0000001d252b7223 */ /* 0x000fe2000001002b */
[----:B------:R-:W-:Y:S01]  /*1b7a0*/  FADD.FTZ R38, R38, R29 ;  /* 0x0000001d26267221 */ /* 0x000fe20000010000 */
[----:B------:R-:W4:Y:S04]  /*1b7b0*/  LDL.LU R25, [R1+0x53c] ;  /* 0x00053c0001197983 */ /* 0x000f280000300800 */
[----:B------:R-:W4:Y:S01]  /*1b7c0*/  LDL.LU R29, [R1+0x238] ;  /* 0x00023800011d7983 */ /* 0x000f220000300800 */
[-C--:B--2---:R-:W-:Y:S01]  /*1b7d0*/  FMUL.FTZ R44, R4, R10.reuse ;  /* 0x0000000a042c7220 */ /* 0x084fe20000410000 */
[----:B------:R-:W-:Y:S01]  /*1b7e0*/  FFMA.FTZ R39, R34, R10, R39 ;  /* 0x0000000a22277223 */ /* 0x000fe20000010027 */
[----:B------:R-:W-:-:S02]  /*1b7f0*/  FADD.FTZ R41, R41, R10 ;  /* 0x0000000a29297221 */ /* 0x000fc40000010000 */
[----:B------:R-:W-:Y:S01]  /*1b800*/  FFMA.FTZ R45, R34, R44, R45 ;  /* 0x0000002c222d7223 */ /* 0x000fe2000001002d */
[----:B------:R-:W-:Y:S01]  /*1b810*/  FADD.FTZ R42, R42, R44 ;  /* 0x0000002c2a2a7221 */ /* 0x000fe20000010000 */
[-C--:B------:R-:W-:Y:S01]  /*1b820*/  FMUL.FTZ R10, R4, R11.reuse ;  /* 0x0000000b040a7220 */ /* 0x080fe20000410000 */
[----:B------:R-:W2:Y:S01]  /*1b830*/  LDL.LU R44, [R1+0x24c] ;  /* 0x00024c00012c7983 */ /* 0x000ea20000300800 */
[----:B------:R-:W-:Y:S01]  /*1b840*/  FFMA.FTZ R39, R27, R11, R39 ;  /* 0x0000000b1b277223 */ /* 0x000fe20000010027 */
[----:B------:R-:W-:Y:S02]  /*1b850*/  FADD.FTZ R41, R41, R11 ;  /* 0x0000000b29297221 */ /* 0x000fe40000010000 */
[----:B------:R-:W2:Y:S01]  /*1b860*/  LDL.LU R11, [R1+0x558] ;  /* 0x00055800010b7983 */ /* 0x000ea20000300800 */
[----:B------:R-:W-:-:S03]  /*1b870*/  FFMA.FTZ R45, R37, R40, R45 ;  /* 0x00000028252d7223 */ /* 0x000fc6000001002d */
[----:B------:R-:W2:Y:S04]  /*1b880*/  LDL.LU R34, [R1+0x550] ;  /* 0x0005500001227983 */ /* 0x000ea80000300800 */
[----:B------:R-:W2:Y:S01]  /*1b890*/  LDL.LU R37, [R1+0x548] ;  /* 0x0005480001257983 */ /* 0x000ea20000300800 */
[----:B------:R-:W-:Y:S01]  /*1b8a0*/  FADD.FTZ R42, R40, R42 ;  /* 0x0000002a282a7221 */ /* 0x000fe20000010000 */
[----:B------:R-:W-:Y:S02]  /*1b8b0*/  FFMA.FTZ R45, R27, R10, R45 ;  /* 0x0000000a1b2d7223 */ /* 0x000fe4000001002d */
[----:B------:R-:W2:Y:S01]  /*1b8c0*/  LDL.LU R27, [R1+0x23c] ;  /* 0x00023c00011b7983 */ /* 0x000ea20000300800 */
[----:B------:R-:W-:Y:S01]  /*1b8d0*/  FADD.FTZ R42, R42, R10 ;  /* 0x0000000a2a2a7221 */ /* 0x000fe20000010000 */
[-C--:B---3--:R-:W-:Y:S01]  /*1b8e0*/  FMUL.FTZ R10, R4, R36.reuse ;  /* 0x00000024040a7220 */ /* 0x088fe20000410000 */
[----:B----4-:R-:W-:Y:S01]  /*1b8f0*/  FFMA.FTZ R39, R35, R36, R39 ;  /* 0x0000002423277223 */ /* 0x010fe20000010027 */
[----:B------:R-:W-:-:S02]  /*1b900*/  FADD.FTZ R41, R41, R36 ;  /* 0x0000002429297221 */ /* 0x000fc40000010000 */
[----:B------:R-:W3:Y:S01]  /*1b910*/  LDL.LU R36, [R1+0x230] ;  /* 0x0002300001247983 */ /* 0x000ee20000300800 */
[----:B--2---:R-:W-:-:S04]  /*1b920*/  FMUL.FTZ R40, R5, R44 ;  /* 0x0000002c05287220 */ /* 0x004fc80000410000 */
[C---:B------:R-:W-:Y:S01]  /*1b930*/  FFMA.FTZ R45, R11.reuse, R40, R45 ;  /* 0x000000280b2d7223 */ /* 0x040fe2000001002d */
[----:B------:R-:W-:Y:S02]  /*1b940*/  FADD.FTZ R42, R40, R42 ;  /* 0x0000002a282a7221 */ /* 0x000fe40000010000 */
[----:B------:R-:W2:Y:S01]  /*1b950*/  LDL.LU R40, [R1+0x538] ;  /* 0x0005380001287983 */ /* 0x000ea20000300800 */
[----:B------:R-:W-:Y:S01]  /*1b960*/  FFMA.FTZ R43, R11, R44, R43 ;  /* 0x0000002c0b2b7223 */ /* 0x000fe2000001002b */
[----:B------:R-:W-:Y:S01]  /*1b970*/  FADD.FTZ R38, R38, R44 ;  /* 0x0000002c26267221 */ /* 0x000fe20000010000 */
[----:B------:R-:W-:Y:S01]  /*1b980*/  FFMA.FTZ R45, R35, R10, R45 ;  /* 0x0000000a232d7223 */ /* 0x000fe2000001002d */
[-C--:B------:R-:W-:Y:S01]  /*1b990*/  FMUL.FTZ R11, R5, R31.reuse ;  /* 0x0000001f050b7220 */ /* 0x080fe20000410000 */
        /* <DEDUP_REMOVED lines=9> */
[C---:B------:R-:W-:Y:S01]  /*1ba30*/  FFMA.FTZ R39, R37.reuse, R12, R39 ;  /* 0x0000000c25277223 */ /* 0x040fe20000010027 */
[----:B------:R-:W-:Y:S01]  /*1ba40*/  FFMA.FTZ R45, R37, R10, R45 ;  /* 0x0000000a252d7223 */ /* 0x000fe2000001002d */
[-C--:B------:R-:W-:Y:S01]  /*1ba50*/  FMUL.FTZ R11, R5, R29.reuse ;  /* 0x0000001d050b7220 */ /* 0x080fe20000410000 */
[----:B------:R-:W4:Y:S01]  /*1ba60*/  LDL.LU R34, [R1+0x514] ;  /* 0x0005140001227983 */ /* 0x000f220000300800 */
[----:B------:R-:W-:-:S03]  /*1ba70*/  FFMA.FTZ R43, R25, R29, R43 ;  /* 0x0000001d192b7223 */ /* 0x000fc6000001002b */
[----:B------:R-:W4:Y:S01]  /*1ba80*/  LDL.LU R37, [R1+0x22c] ;  /* 0x00022c0001257983 */ /* 0x000f220000300800 */
[----:B------:R-:W-:-:S03]  /*1ba90*/  FFMA.FTZ R45, R25, R11, R45 ;  /* 0x0000000b192d7223 */ /* 0x000fc6000001002d */
[----:B------:R-:W4:Y:S01]  /*1baa0*/  LDL.LU R25, [R1+0x510] ;  /* 0x0005100001197983 */ /* 0x000f220000300800 */
[----:B------:R-:W-:Y:S01]  /*1bab0*/  FADD.FTZ R42, R42, R10 ;  /* 0x0000000a2a2a7221 */ /* 0x000fe20000010000 */
[----:B------:R-:W-:Y:S01]  /*1bac0*/  FADD.FTZ R41, R41, R12 ;  /* 0x0000000c29297221 */ /* 0x000fe20000010000 */
[----:B------:R-:W-:Y:S01]  /*1bad0*/  FMUL.FTZ R10, R4, R27 ;  /* 0x0000001b040a7220 */ /* 0x000fe20000410000 */
[----:B------:R-:W-:Y:S01]  /*1bae0*/  FADD.FTZ R38, R38, R29 ;  /* 0x0000001d26267221 */ /* 0x000fe20000010000 */
[----:B------:R-:W-:Y:S01]  /*1baf0*/  FADD.FTZ R42, R11, R42 ;  /* 0x0000002a0b2a7221 */ /* 0x000fe20000010000 */
[----:B------:R-:W4:Y:S01]  /*1bb00*/  LDL.LU R29, [R1+0x220] ;  /* 0x00022000011d7983 */ /* 0x000f220000300800 */
[----:B------:R-:W-:Y:S01]  /*1bb10*/  FMUL.FTZ R11, R5, R13 ;  /* 0x0000000d050b7220 */ /* 0x000fe20000410000 */
[----:B------:R-:W-:Y:S02]  /*1bb20*/  FADD.FTZ R41, R41, R27 ;  /* 0x0000001b29297221 */ /* 0x000fe40000010000 */
[----:B------:R-:W4:Y:S01]  /*1bb30*/  LDL.LU R12, [R1+0x4f4] ;  /* 0x0004f400010c7983 */ /* 0x000f220000300800 */
[----:B------:R-:W-:Y:S01]  /*1bb40*/  FADD.FTZ R42, R42, R10 ;  /* 0x0000000a2a2a7221 */ /* 0x000fe20000010000 */
[----:B------:R-:W-:Y:S01]  /*1bb50*/  FADD.FTZ R38, R38, R13 ;  /* 0x0000000d26267221 */ /* 0x000fe20000010000 */
[----:B---3--:R-:W-:-:S02]  /*1bb60*/  FADD.FTZ R41, R41, R36 ;  /* 0x0000002429297221 */ /* 0x008fc40000010000 */
[----:B------:R-:W-:Y:S01]  /*1bb70*/  FADD.FTZ R42, R11, R42 ;  /* 0x0000002a0b2a7221 */ /* 0x000fe20000010000 */
[C---:B--2---:R-:W-:Y:S01]  /*1bb80*/  FFMA.FTZ R39, R40.reuse, R27, R39 ;  /* 0x0000001b28277223 */ /* 0x044fe20000010027 */
[----:B------:R-:W-:Y:S01]  /*1bb90*/  FFMA.FTZ R45, R40, R10, R45 ;  /* 0x0000000a282d7223 */ /* 0x000fe2000001002d */
[----:B------:R-:W2:Y:S01]  /*1bba0*/  LDL.LU R27, [R1+0x224] ;  /* 0x00022400011b7983 */ /* 0x000ea20000300800 */
[-C--:B------:R-:W-:Y:S01]  /*1bbb0*/  FMUL.FTZ R10, R4, R36.reuse ;  /* 0x00000024040a7220 */ /* 0x080fe20000410000 */
[C---:B----4-:R-:W-:Y:S01]  /*1bbc0*/  FFMA.FTZ R43, R35.reuse, R13, R43 ;  /* 0x0000000d232b7223 */ /* 0x050fe2000001002b */
[----:B------:R-:W-:Y:S01]  /*1bbd0*/  FFMA.FTZ R45, R35, R11, R45 ;  /* 0x0000000b232d7223 */ /* 0x000fe2000001002d */
[----:B------:R-:W3:Y:S04]  /*1bbe0*/  LDL.LU R40, [R1+0x4f0] ;  /* 0x0004f00001287983 */ /* 0x000ee80000300800 */
[----:B------:R-:W4:Y:S01]  /*1bbf0*/  LDL.LU R35, [R1+0x234] ;  /* 0x0002340001237983 */ /* 0x000f220000300800 */
        /* <DEDUP_REMOVED lines=8> */
[-C--:B------:R-:W-:Y:S01]  /*1bc80*/  FMUL.FTZ R10, R4, R37.reuse ;  /* 0x00000025040a7220 */ /* 0x080fe20000410000 */
[----:B------:R-:W-:Y:S01]  /*1bc90*/  FADD.FTZ R38, R38, R31 ;  /* 0x0000001f26267221 */ /* 0x000fe20000010000 */
[----:B------:R-:W4:Y:S04]  /*1bca0*/  LDL.LU R34, [R1+0x4d8] ;  /* 0x0004d80001227983 */ /* 0x000f280000300800 */
[----:B------:R-:W4:Y:S01]  /*1bcb0*/  LDL.LU R31, [R1+0x248] ;  /* 0x00024800011f7983 */ /* 0x000f220000300800 */
[C---:B------:R-:W-:Y:S01]  /*1bcc0*/  FFMA.FTZ R39, R25.reuse, R37, R39 ;  /* 0x0000002519277223 */ /* 0x040fe20000010027 */
[----:B------:R-:W-:-:S02]  /*1bcd0*/  FFMA.FTZ R45, R25, R10, R45 ;  /* 0x0000000a192d7223 */ /* 0x000fc4000001002d */
[----:B------:R-:W4:Y:S01]  /*1bce0*/  LDL.LU R25, [R1+0x4c4] ;  /* 0x0004c40001197983 */ /* 0x000f220000300800 */
[----:B------:R-:W-:Y:S01]  /*1bcf0*/  FADD.FTZ R42, R11, R42 ;  /* 0x0000002a0b2a7221 */ /* 0x000fe20000010000 */
[----:B------:R-:W-:Y:S01]  /*1bd00*/  FMUL.FTZ R11, R5, R29 ;  /* 0x0000001d050b7220 */ /* 0x000fe20000410000 */
[----:B------:R-:W-:Y:S01]  /*1bd10*/  FADD.FTZ R41, R41, R37 ;  /* 0x0000002529297221 */ /* 0x000fe20000010000 */
[----:B------:R-:W4:Y:S01]  /*1bd20*/  LDL.LU R13, [R1+0x2c8] ;  /* 0x0002c800010d7983 */ /* 0x000f220000300800 */
[----:B------:R-:W-:-:S03]  /*1bd30*/  FADD.FTZ R42, R42, R10 ;  /* 0x0000000a2a2a7221 */ /* 0x000fc60000010000 */
[----:B------:R-:W4:Y:S01]  /*1bd40*/  LDL.LU R37, [R1+0x258] ;  /* 0x0002580001257983 */ /* 0x000f220000300800 */
[C---:B------:R-:W-:Y:S01]  /*1bd50*/  FFMA.FTZ R43, R12.reuse, R29, R43 ;  /* 0x0000001d0c2b7223 */ /* 0x040fe2000001002b */
[----:B------:R-:W-:Y:S01]  /*1bd60*/  FFMA.FTZ R45, R12, R11, R45 ;  /* 0x0000000b0c2d7223 */ /* 0x000fe2000001002d */
[----:B------:R-:W-:Y:S01]  /*1bd70*/  FADD.FTZ R38, R38, R29 ;  /* 0x0000001d26267221 */ /* 0x000fe20000010000 */
[----:B------:R-:W4:Y:S01]  /*1bd80*/  LDL.LU R12, [R1+0x4c0] ;  /* 0x0004c000010c7983 */ /* 0x000f220000300800 */
[----:B------:R-:W-:-:S03]  /*1bd90*/  FADD.FTZ R42, R11, R42 ;  /* 0x0000002a0b2a7221 */ /* 0x000fc60000010000 */
[----:B------:R-:W4:Y:S01]  /*1bda0*/  LDL.LU R29, [R1+0x374] ;  /* 0x00037400011d7983 */ /* 0x000f220000300800 */
[-C--:B--2---:R-:W-:Y:S01]  /*1bdb0*/  FMUL.FTZ R10, R4, R27.reuse ;  /* 0x0000001b040a7220 */ /* 0x084fe20000410000 */
[----:B------:R-:W-:Y:S01]  /*1bdc0*/  FADD.FTZ R41, R41, R27 ;  /* 0x0000001b29297221 */ /* 0x000fe20000010000 */
[C---:B---3--:R-:W-:Y:S02]  /*1bdd0*/  FFMA.FTZ R39, R40.reuse, R27, R39 ;  /* 0x0000001b28277223 */ /* 0x048fe40000010027 */
[----:B------:R-:W-:Y:S01]  /*1bde0*/  FFMA.FTZ R45, R40, R10, R45 ;  /* 0x0000000a282d7223 */ /* 0x000fe2000001002d */
[----:B------:R-:W2:Y:S01]  /*1bdf0*/  LDL.LU R27, [R1+0x370] ;  /* 0x00037000011b7983 */ /* 0x000ea20000300800 */
[----:B----4-:R-:W-:-:S03]  /*1be00*/  FMUL.FTZ R11, R5, R35 ;  /* 0x00000023050b7220 */ /* 0x010fc60000410000 */
[----:B------:R-:W3:Y:S01]  /*1be10*/  LDL.LU R40, [R1+0x49c] ;  /* 0x00049c0001287983 */ /* 0x000ee20000300800 */
        /* <DEDUP_REMOVED lines=14> */
[C---:B------:R-:W-:Y:S01]  /*1bf00*/  FFMA.FTZ R43, R25.reuse, R31, R43 ;  /* 0x0000001f192b7223 */ /* 0x040fe2000001002b */
[----:B------:R-:W-:Y:S02]  /*1bf10*/  FFMA.FTZ R45, R25, R11, R45 ;  /* 0x0000000b192d7223 */ /* 0x000fe4000001002d */
[----:B------:R-:W4:Y:S01]  /*1bf20*/  LDL.LU R25, [R1+0x478] ;  /* 0x0004780001197983 */ /* 0x000f220000300800 */
[----:B------:R-:W-:Y:S01]  /*1bf30*/  FADD.FTZ R42, R42, R10 ;  /* 0x0000000a2a2a7221 */ /* 0x000fe20000010000 */
[----:B------:R-:W-:Y:S02]  /*1bf40*/  FADD.FTZ R38, R38, R31 ;  /* 0x0000001f26267221 */ /* 0x000fe40000010000 */
[----:B------:R-:W4:Y:S01]  /*1bf50*/  LDL.LU R31, [R1+0x35c] ;  /* 0x00035c00011f7983 */ /* 0x000f220000300800 */
[-C--:B------:R-:W-:Y:S01]  /*1bf60*/  FMUL.FTZ R10, R4, R37.reuse ;  /* 0x00000025040a7220 */ /* 0x080fe20000410000 */
        /* <DEDUP_REMOVED lines=8> */
[----:B------:R-:W-:-:S03]  /*1bff0*/  FADD.FTZ R38, R38, R29 ;  /* 0x0000001d26267221 */ /* 0x000fc60000010000 */
[----:B------:R-:W-:Y:S01]  /*1c000*/  FADD.FTZ R42, R11, R42 ;  /* 0x0000002a0b2a7221 */ /* 0x000fe20000010000 */
[----:B--2---:R-:W-:Y:S01]  /*1c010*/  FMUL.FTZ R10, R4, R27 ;  /* 0x0000001b040a7220 */ /* 0x004fe20000410000 */
[C---:B---3--:R-:W-:Y:S01]  /*1c020*/  FFMA.FTZ R43, R40.reuse, R29, R43 ;  /* 0x0000001d282b7223 */ /* 0x048fe2000001002b */
[----:B------:R-:W-:Y:S01]  /*1c030*/  FFMA.FTZ R45, R40, R11, R45 ;  /* 0x0000000b282d7223 */ /* 0x000fe2000001002d */
[----:B------:R-:W2:Y:S01]  /*1c040*/  LDL.LU R29, [R1+0x350] ;  /* 0x00035000011d7983 */ /* 0x000ea20000300800 */
[----:B------:R-:W-:-:S03]  /*1c050*/  FADD.FTZ R41, R41, R27 ;  /* 0x0000001b29297221 */ /* 0x000fc60000010000 */
[----:B------:R-:W3:Y:S01]  /*1c060*/  LDL.LU R40, [R1+0x468] ;  /* 0x0004680001287983 */ /* 0x000ee20000300800 */
[----:B----4-:R-:W-:Y:S01]  /*1c070*/  FMUL.FTZ R11, R5, R35 ;  /* 0x00000023050b7220 */ /* 0x010fe20000410000 */
[C---:B------:R-:W-:Y:S01]  /*1c080*/  FFMA.FTZ R39, R44.reuse, R27, R39 ;  /* 0x0000001b2c277223 */ /* 0x040fe20000010027 */
[----:B------:R-:W-:Y:S01]  /*1c090*/  FFMA.FTZ R45, R44, R10, R45 ;  /* 0x0000000a2c2d7223 */ /* 0x000fe2000001002d */
[----:B------:R-:W4:Y:S01]  /*1c0a0*/  LDL.LU R27, [R1+0x348] ;  /* 0x00034800011b7983 */ /* 0x000f220000300800 */
[----:B------:R-:W-:-:S03]  /*1c0b0*/  FADD.FTZ R42, R42, R10 ;  /* 0x0000000a2a2a7221 */ /* 0x000fc60000010000 */
[----:B------:R-:W4:Y:S01]  /*1c0c0*/  LDL.LU R44, [R1+0x45c] ;  /* 0x00045c00012c7983 */ /* 0x000f220000300800 */
[-C--:B------:R-:W-:Y:S01]  /*1c0d0*/  FMUL.FTZ R10, R4, R36.reuse ;  /* 0x00000024040a7220 */ /* 0x080fe20000410000 */
[----:B------:R-:W-:Y:S01]  /*1c0e0*/  FADD.FTZ R38, R38, R35 ;  /* 0x0000002326267221 */ /* 0x000fe20000010000 */
[C---:B------:R-:W-:Y:S01]  /*1c0f0*/  FFMA.FTZ R43, R34.reuse, R35, R43 ;  /* 0x00000023222b7223 */ /* 0x040fe2000001002b */
[----:B------:R-:W-:Y:S01]  /*1c100*/  FFMA.FTZ R45, R34, R11, R45 ;  /* 0x0000000b222d7223 */ /* 0x000fe2000001002d */
[----:B------:R-:W4:Y:S04]  /*1c110*/  LDL.LU R35, [R1+0x344] ;  /* 0x0003440001237983 */ /* 0x000f280000300800 */
[----:B------:R-:W4:Y:S01]  /*1c120*/  LDL.LU R34, [R1+0x458] ;  /* 0x0004580001227983 */ /* 0x000f220000300800 */
[C---:B------:R-:W-:Y:S01]  /*1c130*/  FFMA.FTZ R39, R25.reuse, R36, R39 ;  /* 0x0000002419277223 */ /* 0x040fe20000010027 */
[----:B------:R-:W-:-:S02]  /*1c140*/  FFMA.FTZ R45, R25, R10, R45 ;  /* 0x0000000a192d7223 */ /* 0x000fc4000001002d */
[----:B------:R-:W4:Y:S01]  /*1c150*/  LDL.LU R25, [R1+0x450] ;  /* 0x0004500001197983 */ /* 0x000f220000300800 */
[----:B------:R-:W-:Y:S01]  /*1c160*/  FADD.FTZ R42, R11, R42 ;  /* 0x0000002a0b2a7221 */ /* 0x000fe20000010000 */
[----:B------:R-:W-:Y:S01]  /*1c170*/  FMUL.FTZ R11, R5, R31 ;  /* 0x0000001f050b7220 */ /* 0x000fe20000410000 */
[----:B------:R-:W-:Y:S02]  /*1c180*/  FADD.FTZ R41, R41, R36 ;  /* 0x0000002429297221 */ /* 0x000fe40000010000 */
        /* <DEDUP_REMOVED lines=9> */
[----:B------:R-:W-:Y:S01]  /*1c220*/  FADD.FTZ R41, R41, R37 ;  /* 0x0000002529297221 */ /* 0x000fe20000010000 */
        /* <DEDUP_REMOVED lines=13> */
[----:B------:R-:W-:Y:S01]  /*1c300*/  FMUL.FTZ R11, R5, R35 ;  /* 0x00000023050b7220 */ /* 0x000fe20000410000 */
        /* <DEDUP_REMOVED lines=9> */
[-C--:B------:R-:W-:Y:S01]  /*1c3a0*/  FMUL.FTZ R10, R4, R36.reuse ;  /* 0x00000024040a7220 */ /* 0x080fe20000410000 */
        /* <DEDUP_REMOVED lines=59> */
[C---:B------:R-:W-:Y:S01]  /*1c760*/  FFMA.FTZ R39, R29.reuse, R37, R39 ;  /* 0x000000251d277223 */ /* 0x040fe20000010027 */
[----:B------:R-:W-:Y:S01]  /*1c770*/  FFMA.FTZ R45, R29, R10, R45 ;  /* 0x0000000a1d2d7223 */ /* 0x000fe2000001002d */
[-C--:B------:R-:W-:Y:S01]  /*1c780*/  FMUL.FTZ R11, R5, R34.reuse ;  /* 0x00000022050b7220 */ /* 0x080fe20000410000 */
[----:B------:R-:W4:Y:S01]  /*1c790*/  LDL.LU R29, [R1+0x3f0] ;  /* 0x0003f000011d7983 */ /* 0x000f220000300800 */
[----:B------:R-:W-:Y:S01]  /*1c7a0*/  FADD.FTZ R41, R41, R37 ;  /* 0x0000002529297221 */ /* 0x000fe20000010000 */
[C---:B------:R-:W-:Y:S01]  /*1c7b0*/  FFMA.FTZ R43, R25.reuse, R34, R43 ;  /* 0x00000022192b7223 */ /* 0x040fe2000001002b */
[----:B------:R-:W-:Y:S01]  /*1c7c0*/  FFMA.FTZ R45, R25, R11, R45 ;  /* 0x0000000b192d7223 */ /* 0x000fe2000001002d */
[----:B------:R-:W4:Y:S04]  /*1c7d0*/  LDL.LU R37, [R1+0x2f8] ;  /* 0x0002f80001257983 */ /* 0x000f280000300800 */
[----:B------:R-:W4:Y:S01]  /*1c7e0*/  LDL.LU R25, [R1+0x3ec] ;  /* 0x0003ec0001197983 */ /* 0x000f220000300800 */
[----:B------:R-:W-:Y:S01]  /*1c7f0*/  FADD.FTZ R42, R42, R10 ;  /* 0x0000000a2a2a7221 */ /* 0x000fe20000010000 */
[----:B------:R-:W-:Y:S01]  /*1c800*/  FMUL.FTZ R10, R4, R27 ;  /* 0x0000001b040a7220 */ /* 0x000fe20000410000 */
[----:B------:R-:W-:-:S02]  /*1c810*/  FADD.FTZ R38, R38, R34 ;  /* 0x0000002226267221 */ /* 0x000fc40000010000 */
        /* <DEDUP_REMOVED lines=24> */
[----:B------:R-:W-:Y:S02]  /*1c9a0*/  FFMA.FTZ R45, R29, R11, R45 ;  /* 0x0000000b1d2d7223 */ /* 0x000fe4000001002d */
[----:B------:R-:W4:Y:S01]  /*1c9b0*/  LDL.LU R29, [R1+0x3dc] ;  /* 0x0003dc00011d7983 */ /* 0x000f220000300800 */
[----:B------:R-:W-:-:S03]  /*1c9c0*/  FADD.FTZ R42, R42, R10 ;  /* 0x0000000a2a2a7221 */ /* 0x000fc60000010000 */
[----:B------:R-:W4:Y:S01]  /*1c9d0*/  LDL.LU R31, [R1+0x2e0] ;  /* 0x0002e000011f7983 */ /* 0x000f220000300800 */
[-C--:B------:R-:W-:Y:S01]  /*1c9e0*/  FMUL.FTZ R10, R4, R37.reuse ;  /* 0x00000025040a7220 */ /* 0x080fe20000410000 */
[----:B------:R-:W-:Y:S01]  /*1c9f0*/  FFMA.FTZ R39, R25, R37, R39 ;  /* 0x0000002519277223 */ /* 0x000fe20000010027 */
[----:B------:R-:W-:Y:S02]  /*1ca00*/  FADD.FTZ R41, R41, R37 ;  /* 0x0000002529297221 */ /* 0x000fe40000010000 */
[----:B------:R-:W4:Y:S01]  /*1ca10*/  LDL.LU R37, [R1+0x3d8] ;  /* 0x0003d80001257983 */ /* 0x000f220000300800 */
[----:B------:R-:W-:Y:S01]  /*1ca20*/  FADD.FTZ R42, R11, R42 ;  /* 0x0000002a0b2a7221 */ /* 0x000fe20000010000 */
[----:B------:R-:W-:Y:S01]  /*1ca30*/  FFMA.FTZ R45, R25, R10, R45 ;  /* 0x0000000a192d7223 */ /* 0x000fe2000001002d */
[-C--:B------:R-:W-:Y:S01]  /*1ca40*/  FMUL.FTZ R11, R5, R34.reuse ;  /* 0x00000022050b7220 */ /* 0x080fe20000410000 */
[----:B------:R-:W4:Y:S01]  /*1ca50*/  LDL.LU R25, [R1+0x2dc] ;  /* 0x0002dc0001197983 */ /* 0x000f220000300800 */
[----:B------:R-:W-:Y:S01]  /*1ca60*/  FADD.FTZ R42, R42, R10 ;  /* 0x0000000a2a2a7221 */ /* 0x000fe20000010000 */
[----:B------:R-:W-:Y:S01]  /*1ca70*/  FMUL.FTZ R10, R4, R27 ;  /* 0x0000001b040a7220 */ /* 0x000fe20000410000 */
[----:B------:R-:W-:Y:S01]  /*1ca80*/  FADD.FTZ R38, R38, R34 ;  /* 0x0000002226267221 */ /* 0x000fe20000010000 */
[C---:B------:R-:W-:Y:S01]  /*1ca90*/  FFMA.FTZ R45, R12.reuse, R11, R45 ;  /* 0x0000000b0c2d7223 */ /* 0x040fe2000001002d */
[----:B------:R-:W-:Y:S01]  /*1caa0*/  FFMA.FTZ R43, R12, R34, R43 ;  /* 0x000000220c2b7223 */ /* 0x000fe2000001002b */
[----:B------:R-:W-:Y:S01]  /*1cab0*/  FADD.FTZ R42, R11, R42 ;  /* 0x0000002a0b2a7221 */ /* 0x000fe20000010000 */
[----:B------:R-:W4:Y:S01]  /*1cac0*/  LDL.LU R12, [R1+0x3d4] ;  /* 0x0003d400010c7983 */ /* 0x000f220000300800 */
[----:B------:R-:W-:-:S03]  /*1cad0*/  FADD.FTZ R41, R41, R27 ;  /* 0x0000001b29297221 */ /* 0x000fc60000010000 */
[----:B------:R-:W4:Y:S01]  /*1cae0*/  LDL.LU R34, [R1+0x2d4] ;  /* 0x0002d40001227983 */ /* 0x000f220000300800 */
[----:B------:R-:W-:Y:S01]  /*1caf0*/  FADD.FTZ R42, R42, R10 ;  /* 0x0000000a2a2a7221 */ /* 0x000fe20000010000 */
[----:B--2---:R-:W-:Y:S01]  /*1cb00*/  FMUL.FTZ R11, R5, R35 ;  /* 0x00000023050b7220 */ /* 0x004fe20000410000 */
[C---:B---3--:R-:W-:Y:S01]  /*1cb10*/  FFMA.FTZ R45, R40.reuse, R10, R45 ;  /* 0x0000000a282d7223 */ /* 0x048fe2000001002d */
[----:B------:R-:W-:Y:S02]  /*1cb20*/  FFMA.FTZ R39, R40, R27, R39 ;  /* 0x0000001b28277223 */ /* 0x000fe40000010027 */
[----:B------:R-:W2:Y:S01]  /*1cb30*/  LDL.LU R40, [R1+0x3d0] ;  /* 0x0003d00001287983 */ /* 0x000ea20000300800 */
[----:B------:R-:W-:Y:S01]  /*1cb40*/  FADD.FTZ R38, R38, R35 ;  /* 0x0000002326267221 */ /* 0x000fe20000010000 */
[----:B----4-:R-:W-:Y:S02]  /*1cb50*/  FMUL.FTZ R10, R4, R36 ;  /* 0x00000024040a7220 */ /* 0x010fe40000410000 */
[----:B------:R-:W3:Y:S01]  /*1cb60*/  LDL.LU R27, [R1+0x2d0] ;  /* 0x0002d000011b7983 */ /* 0x000ee20000300800 */
[C---:B------:R-:W-:Y:S01]  /*1cb70*/  FFMA.FTZ R45, R44.reuse, R11, R45 ;  /* 0x0000000b2c2d7223 */ /* 0x040fe2000001002d */
[----:B------:R-:W-:Y:S01]  /*1cb80*/  FFMA.FTZ R43, R44, R35, R43 ;  /* 0x000000232c2b7223 */ /* 0x000fe2000001002b */
[----:B------:R-:W-:Y:S01]  /*1cb90*/  FADD.FTZ R42, R11, R42 ;  /* 0x0000002a0b2a7221 */ /* 0x000fe20000010000 */
[----:B------:R-:W4:Y:S01]  /*1cba0*/  LDL.LU R44, [R1+0x3cc] ;  /* 0x0003cc00012c7983 */ /* 0x000f220000300800 */
[----:B------:R-:W-:-:S03]  /*1cbb0*/  FFMA.FTZ R45, R29, R10, R45 ;  /* 0x0000000a1d2d7223 */ /* 0x000fc6000001002d */
[----:B------:R-:W4:Y:S01]  /*1cbc0*/  LDL.LU R35, [R1+0x2cc] ;  /* 0x0002cc0001237983 */ /* 0x000f220000300800 */
[-C--:B------:R-:W-:Y:S01]  /*1cbd0*/  FMUL.FTZ R11, R5, R31.reuse ;  /* 0x0000001f050b7220 */ /* 0x080fe20000410000 */
[----:B------:R-:W-:Y:S02]  /*1cbe0*/  FFMA.FTZ R39, R29, R36, R39 ;  /* 0x000000241d277223 */ /* 0x000fe40000010027 */
[----:B------:R-:W4:Y:S01]  /*1cbf0*/  LDL.LU R29, [R1+0x3c8] ;  /* 0x0003c800011d7983 */ /* 0x000f220000300800 */
[----:B------:R-:W-:Y:S01]  /*1cc00*/  FADD.FTZ R41, R41, R36 ;  /* 0x0000002429297221 */ /* 0x000fe20000010000 */
[C---:B------:R-:W-:Y:S01]  /*1cc10*/  FFMA.FTZ R43, R37.reuse, R31, R43 ;  /* 0x0000001f252b7223 */ /* 0x040fe2000001002b */
[----:B------:R-:W-:Y:S01]  /*1cc20*/  FFMA.FTZ R45, R37, R11, R45 ;  /* 0x0000000b252d7223 */ /* 0x000fe2000001002d */
[----:B------:R-:W4:Y:S04]  /*1cc30*/  LDL.LU R36, [R1+0x3c4] ;  /* 0x0003c40001247983 */ /* 0x000f280000300800 */
[----:B------:R-:W4:Y:S01]  /*1cc40*/  LDL.LU R37, [R1+0x2c0] ;  /* 0x0002c00001257983 */ /* 0x000f220000300800 */
[----:B------:R-:W-:-:S03]  /*1cc50*/  FADD.FTZ R38, R38, R31 ;  /* 0x0000001f26267221 */ /* 0x000fc60000010000 */
[----:B------:R-:W4:Y:S01]  /*1cc60*/  LDL.LU R31, [R1+0x3c0] ;  /* 0x0003c000011f7983 */ /* 0x000f220000300800 */
[----:B------:R-:W-:Y:S01]  /*1cc70*/  FADD.FTZ R42, R42, R10 ;  /* 0x0000000a2a2a7221 */ /* 0x000fe20000010000 */
[----:B------:R-:W-:-:S03]  /*1cc80*/  FMUL.FTZ R10, R4, R25 ;  /* 0x00000019040a7220 */ /* 0x000fc60000410000 */
[----:B------:R-:W-:Y:S01]  /*1cc90*/  FADD.FTZ R42, R11, R42 ;  /* 0x0000002a0b2a7221 */ /* 0x000fe20000010000 */
[----:B------:R-:W-:Y:S01]  /*1cca0*/  FFMA.FTZ R45, R12, R10, R45 ;  /* 0x0000000a0c2d7223 */ /* 0x000fe2000001002d */
[----:B------:R-:W-:Y:S02]  /*1ccb0*/  FMUL.FTZ R11, R5, R34 ;  /* 0x00000022050b7220 */ /* 0x000fe40000410000 */
[----:B------:R-:W-:-:S04]  /*1ccc0*/  FADD.FTZ R42, R42, R10 ;  /* 0x0000000a2a2a7221 */ /* 0x000fc80000010000 */
[----:B------:R-:W-:Y:S01]  /*1ccd0*/  FADD.FTZ R42, R11, R42 ;  /* 0x0000002a0b2a7221 */ /* 0x000fe20000010000 */
[----:B------:R-:W-:Y:S02]  /*1cce0*/  FFMA.FTZ R39, R12, R25, R39 ;  /* 0x000000190c277223 */ /* 0x000fe40000010027 */
[----:B------:R-:W4:Y:S01]  /*1ccf0*/  LDL.LU R12, [R1+0x2bc] ;  /* 0x0002bc00010c7983 */ /* 0x000f220000300800 */
[----:B--2---:R-:W-:Y:S01]  /*1cd00*/  FFMA.FTZ R45, R40, R11, R45 ;  /* 0x0000000b282d7223 */ /* 0x004fe2000001002d */
[----:B---3--:R-:W-:-:S04]  /*1cd10*/  FMUL.FTZ R10, R4, R27 ;  /* 0x0000001b040a7220 */ /* 0x008fc80000410000 */
[----:B------:R-:W-:Y:S01]  /*1cd20*/  FADD.FTZ R42, R42, R10 ;  /* 0x0000000a2a2a7221 */ /* 0x000fe20000010000 */
[----:B----4-:R-:W-:Y:S01]  /*1cd30*/  FFMA.FTZ R45, R44, R10, R45 ;  /* 0x0000000a2c2d7223 */ /* 0x010fe2000001002d */
[----:B------:R-:W-:Y:S01]  /*1cd40*/  FMUL.FTZ R11, R5, R35 ;  /* 0x00000023050b7220 */ /* 0x000fe20000410000 */
[----:B------:R-:W-:-:S03]  /*1cd50*/  FMUL.FTZ R10, R4, R13 ;  /* 0x0000000d040a7220 */ /* 0x000fc60000410000 */
[----:B------:R-:W-:Y:S01]  /*1cd60*/  FFMA.FTZ R45, R29, R11, R45 ;  /* 0x0000000b1d2d7223 */ /* 0x000fe2000001002d */
[----:B------:R-:W-:-:S03]  /*1cd70*/  FADD.FTZ R42, R11, R42 ;  /* 0x0000002a0b2a7221 */ /* 0x000fc60000010000 */
[----:B------:R-:W-:Y:S01]  /*1cd80*/  FFMA.FTZ R45, R36, R10, R45 ;  /* 0x0000000a242d7223 */ /* 0x000fe2000001002d */
[----:B------:R-:W-:Y:S01]  /*1cd90*/  FADD.FTZ R42, R42, R10 ;  /* 0x0000000a2a2a7221 */ /* 0x000fe20000010000 */
[----:B------:R-:W-:-:S04]  /*1cda0*/  FMUL.FTZ R11, R5, R37 ;  /* 0x00000025050b7220 */ /* 0x000fc80000410000 */
[----:B------:R-:W-:Y:S01]  /*1cdb0*/  FFMA.FTZ R45, R31, R11, R45 ;  /* 0x0000000b1f2d7223 */ /* 0x000fe2000001002d */
[----:B------:R-:W-:Y:S02]  /*1cdc0*/  FADD.FTZ R42, R11, R42 ;  /* 0x0000002a0b2a7221 */ /* 0x000fe40000010000 */
[----:B------:R-:W2:Y:S01]  /*1cdd0*/  LDL.LU R11, [R1+0x3bc] ;  /* 0x0003bc00010b7983 */ /* 0x000ea20000300800 */
[----:B------:R-:W-:-:S03]  /*1cde0*/  FFMA.FTZ R43, R40, R34, R43 ;  /* 0x00000022282b7223 */ /* 0x000fc6000001002b */
[----:B------:R-:W3:Y:S01]  /*1cdf0*/  LDL.LU R40, [R1+0x2b8] ;  /* 0x0002b80001287983 */ /* 0x000ee20000300800 */
[----:B------:R-:W-:-:S04]  /*1ce00*/  FMUL.FTZ R10, R4, R12 ;  /* 0x0000000c040a7220 */ /* 0x000fc80000410000 */
[----:B------:R-:W-:Y:S01]  /*1ce10*/  FADD.FTZ R42, R42, R10 ;  /* 0x0000000a2a2a7221 */ /* 0x000fe20000010000 */
[----:B--2---:R-:W-:Y:S02]  /*1ce20*/  FFMA.FTZ R45, R11, R10, R45 ;  /* 0x0000000a0b2d7223 */ /* 0x004fe4000001002d */
[----:B------:R-:W2:Y:S01]  /*1ce30*/  LDL.LU R10, [R1+0x3b8] ;  /* 0x0003b800010a7983 */ /* 0x000ea20000300800 */
[----:B------:R-:W-:-:S03]  /*1ce40*/  FFMA.FTZ R39, R44, R27, R39 ;  /* 0x0000001b2c277223 */ /* 0x000fc60000010027 */
[----:B------:R-:W4:Y:S01]  /*1ce50*/  LDL.LU R44, [R1+0x2b4] ;  /* 0x0002b400012c7983 */ /* 0x000f220000300800 */
[----:B------:R-:W-:Y:S01]  /*1ce60*/  FFMA.FTZ R39, R36, R13, R39 ;  /* 0x0000000d24277223 */ /* 0x000fe20000010027 */
[----:B------:R-:W-:Y:S01]  /*1ce70*/  FFMA.FTZ R43, R29, R35, R43 ;  /* 0x000000231d2b7223 */ /* 0x000fe2000001002b */
[----:B------:R-:W-:Y:S01]  /*1ce80*/  FADD.FTZ R41, R41, R25 ;  /* 0x0000001929297221 */ /* 0x000fe20000010000 */
[----:B------:R-:W4:Y:S01]  /*1ce90*/  LDL.LU R29, [R1+0x2ac] ;  /* 0x0002ac00011d7983 */ /* 0x000f220000300800 */
[----:B------:R-:W-:Y:S01]  /*1cea0*/  FFMA.FTZ R39, R11, R12, R39 ;  /* 0x0000000c0b277223 */ /* 0x000fe20000010027 */
[----:B---3--:R-:W-:Y:S01]  /*1ceb0*/  FMUL.FTZ R11, R5, R40 ;  /* 0x00000028050b7220 */ /* 0x008fe20000410000 */
[----:B------:R-:W-:Y:S01]  /*1cec0*/  FFMA.FTZ R43, R31, R37, R43 ;  /* 0x000000251f2b7223 */ /* 0x000fe2000001002b */
[----:B------:R-:W-:Y:S01]  /*1ced0*/  FADD.FTZ R41, R41, R27 ;  /* 0x0000001b29297221 */ /* 0x000fe20000010000 */
[----:B------:R-:W3:Y:S01]  /*1cee0*/  LDL.LU R36, [R1+0x2a8] ;  /* 0x0002a80001247983 */ /* 0x000ee20000300800 */
[----:B------:R-:W-:Y:S01]  /*1cef0*/  FADD.FTZ R42, R11, R42 ;  /* 0x0000002a0b2a7221 */ /* 0x000fe20000010000 */
[----:B------:R-:W-:-:S02]  /*1cf00*/  FADD.FTZ R38, R38, R34 ;  /* 0x0000002226267221 */ /* 0x000fc40000010000 */
[----:B------:R-:W3:Y:S01]  /*1cf10*/  LDL.LU R25, [R1+0x7cc] ;  /* 0x0007cc0001197983 */ /* 0x000ee20000300800 */
[C---:B--2---:R-:W-:Y:S01]  /*1cf20*/  FFMA.FTZ R45, R10.reuse, R11, R45 ;  /* 0x0000000b0a2d7223 */ /* 0x044fe2000001002d */
[----:B------:R-:W-:Y:S02]  /*1cf30*/  FFMA.FTZ R43, R10, R40, R43 ;  /* 0x000000280a2b7223 */ /* 0x000fe4000001002b */
[----:B------:R-:W2:Y:S01]  /*1cf40*/  LDL.LU R11, [R1+0x3b0] ;  /* 0x0003b000010b7983 */ /* 0x000ea20000300800 */
[----:B----4-:R-:W-:Y:S01]  /*1cf50*/  FMUL.FTZ R10, R4, R44 ;  /* 0x0000002c040a7220 */ /* 0x010fe20000410000 */
[----:B------:R-:W-:Y:S02]  /*1cf60*/  FADD.FTZ R41, R41, R13 ;  /* 0x0000000d29297221 */ /* 0x000fe40000010000 */
[----:B------:R-:W4:Y:S01]  /*1cf70*/  LDL.LU R31, [R1+0x2a4] ;  /* 0x0002a400011f7983 */ /* 0x000f220000300800 */
[----:B------:R-:W-:-:S03]  /*1cf80*/  FADD.FTZ R42, R42, R10 ;  /* 0x0000000a2a2a7221 */ /* 0x000fc60000010000 */
[----:B------:R-:W4:Y:S04]  /*1cf90*/  LDL.LU R13, [R1+0x3a8] ;  /* 0x0003a800010d7983 */ /* 0x000f280000300800 */
[----:B------:R-:W4:Y:S04]  /*1cfa0*/  LDL.LU R27, [R1+0x7c4] ;  /* 0x0007c400011b7983 */ /* 0x000f280000300800 */
[----:B------:R-:W4:Y:S01]  /*1cfb0*/  LDL.LU R34, [R1+0x7c8] ;  /* 0x0007c80001227983 */ /* 0x000f220000300800 */
[----:B--2---:R-:W-:-:S03]  /*1cfc0*/  FFMA.FTZ R45, R11, R10, R45 ;  /* 0x0000000a0b2d7223 */ /* 0x004fc6000001002d */
[----:B------:R-:W2:Y:S01]  /*1cfd0*/  LDL.LU R10, [R1+0x3ac] ;  /* 0x0003ac00010a7983 */ /* 0x000ea20000300800 */
[----:B------:R-:W-:Y:S01]  /*1cfe0*/  FFMA.FTZ R39, R11, R44, R39 ;  /* 0x0000002c0b277223 */ /* 0x000fe20000010027 */
[----:B------:R-:W-:-:S04]  /*1cff0*/  FMUL.FTZ R11, R5, R29 ;  /* 0x0000001d050b7220 */ /* 0x000fc80000410000 */
[----:B------:R-:W-:Y:S01]  /*1d000*/  FADD.FTZ R42, R11, R42 ;  /* 0x0000002a0b2a7221 */ /* 0x000fe20000010000 */
[C---:B--2---:R-:W-:Y:S01]  /*1d010*/  FFMA.FTZ R43, R10.reuse, R29, R43 ;  /* 0x0000001d0a2b7223 */ /* 0x044fe2000001002b */
[----:B------:R-:W-:Y:S01]  /*1d020*/  FFMA.FTZ R45, R10, R11, R45 ;  /* 0x0000000b0a2d7223 */ /* 0x000fe2000001002d */
[----:B---3--:R-:W-:-:S04]  /*1d030*/  FMUL.FTZ R10, R4, R36 ;  /* 0x00000024040a7220 */ /* 0x008fc80000410000 */
[----:B----4-:R-:W-:Y:S01]  /*1d040*/  FFMA.FTZ R45, R13, R10, R45 ;  /* 0x0000000a0d2d7223 */ /* 0x010fe2000001002d */
[----:B------:R-:W-:Y:S02]  /*1d050*/  FADD.FTZ R42, R42, R10 ;  /* 0x0000000a2a2a7221 */ /* 0x000fe40000010000 */
[----:B------:R-:W2:Y:S01]  /*1d060*/  LDL.LU R10, [R1+0x3a4] ;  /* 0x0003a400010a7983 */ /* 0x000ea20000300800 */
[----:B------:R-:W-:Y:S01]  /*1d070*/  FADD.FTZ R38, R38, R35 ;  /* 0x0000002326267221 */ /* 0x000fe20000010000 */
[----:B------:R-:W-:Y:S01]  /*1d080*/  FMUL.FTZ R11, R5, R31 ;  /* 0x0000001f050b7220 */ /* 0x000fe20000410000 */
[----:B------:R-:W-:Y:S01]  /*1d090*/  FADD.FTZ R41, R41, R12 ;  /* 0x0000000c29297221 */ /* 0x000fe20000010000 */
[----:B------:R-:W-:Y:S01]  /*1d0a0*/  FFMA.FTZ R39, R13, R36, R39 ;  /* 0x000000240d277223 */ /* 0x000fe20000010027 */
[----:B------:R-:W-:Y:S01]  /*1d0b0*/  FADD.FTZ R38, R38, R37 ;  /* 0x0000002526267221 */ /* 0x000fe20000010000 */
[----:B------:R-:W-:Y:S01]  /*1d0c0*/  FADD.FTZ R42, R11, R42 ;  /* 0x0000002a0b2a7221 */ /* 0x000fe20000010000 */
[----:B------:R-:W3:Y:S04]  /*1d0d0*/  LDL.LU R37, [R1+0x29c] ;  /* 0x00029c0001257983 */ /* 0x000ee80000300800 */
[----:B------:R-:W4:Y:S04]  /*1d0e0*/  LDL.LU R12, [R1+0x298] ;  /* 0x00029800010c7983 */ /* 0x000f280000300800 */
[----:B------:R-:W4:Y:S01]  /*1d0f0*/  LDL.LU R35, [R1+0x7c0] ;  /* 0x0007c00001237983 */ /* 0x000f220000300800 */
[C---:B--2---:R-:W-:Y:S01]  /*1d100*/  FFMA.FTZ R45, R10.reuse, R11, R45 ;  /* 0x0000000b0a2d7223 */ /* 0x044fe2000001002d */
[----:B------:R-:W-:-:S02]  /*1d110*/  FFMA.FTZ R43, R10, R31, R43 ;  /* 0x0000001f0a2b7223 */ /* 0x000fc4000001002b */
[----:B------:R-:W2:Y:S01]  /*1d120*/  LDL.LU R11, [R1+0x3a0] ;  /* 0x0003a000010b7983 */ /* 0x000ea20000300800 */
[----:B------:R-:W-:Y:S01]  /*1d130*/  FADD.FTZ R41, R41, R44 ;  /* 0x0000002c29297221 */ /* 0x000fe20000010000 */
[----:B------:R-:W-:Y:S02]  /*1d140*/  FADD.FTZ R38, R38, R40 ;  /* 0x0000002826267221 */ /* 0x000fe40000010000 */
[----:B------:R-:W4:Y:S01]  /*1d150*/  LDL.LU R40, [R1+0x294] ;  /* 0x0002940001287983 */ /* 0x000f220000300800 */
[----:B---3--:R-:W-:-:S03]  /*1d160*/  FMUL.FTZ R10, R4, R37 ;  /* 0x00000025040a7220 */ /* 0x008fc60000410000 */
[----:B------:R-:W3:Y:S01]  /*1d170*/  LDL.LU R44, [R1+0x260] ;  /* 0x00026000012c7983 */ /* 0x000ee20000300800 */
[----:B------:R-:W-:-:S03]  /*1d180*/  FADD.FTZ R42, R42, R10 ;  /* 0x0000000a2a2a7221 */ /* 0x000fc60000010000 */
[----:B------:R-:W3:Y:S01]  /*1d190*/  LDL.LU R13, [R1+0x390] ;  /* 0x00039000010d7983 */ /* 0x000ee20000300800 */
[----:B--2---:R-:W-:-:S03]  /*1d1a0*/  FFMA.FTZ R45, R11, R10, R45 ;  /* 0x0000000a0b2d7223 */ /* 0x004fc6000001002d */
[----:B------:R-:W2:Y:S01]  /*1d1b0*/  LDL.LU R10, [R1+0x39c] ;  /* 0x00039c00010a7983 */ /* 0x000ea20000300800 */
[----:B------:R-:W-:Y:S01]  /*1d1c0*/  FFMA.FTZ R39, R11, R37, R39 ;  /* 0x000000250b277223 */ /* 0x000fe20000010027 */
[----:B----4-:R-:W-:-:S04]  /*1d1d0*/  FMUL.FTZ R11, R5, R12 ;  /* 0x0000000c050b7220 */ /* 0x010fc80000410000 */
[----:B------:R-:W-:Y:S01]  /*1d1e0*/  FADD.FTZ R42, R11, R42 ;  /* 0x0000002a0b2a7221 */ /* 0x000fe20000010000 */
[C---:B--2---:R-:W-:Y:S02]  /*1d1f0*/  FFMA.FTZ R45, R10.reuse, R11, R45 ;  /* 0x0000000b0a2d7223 */ /* 0x044fe4000001002d */
[----:B------:R-:W2:Y:S01]  /*1d200*/  LDL.LU R11, [R1+0x398] ;  /* 0x00039800010b7983 */ /* 0x000ea20000300800 */
[----:B------:R-:W-:Y:S01]  /*1d210*/  FFMA.FTZ R43, R10, R12, R43 ;  /* 0x0000000c0a2b7223 */ /* 0x000fe2000001002b */
[----:B------:R-:W-:Y:S01]  /*1d220*/  FMUL.FTZ R10, R4, R40 ;  /* 0x00000028040a7220 */ /* 0x000fe20000410000 */
[----:B------:R-:W-:Y:S01]  /*1d230*/  FADD.FTZ R41, R41, R36 ;  /* 0x0000002429297221 */ /* 0x000fe20000010000 */
[----:B------:R-:W-:Y:S01]  /*1d240*/  FADD.FTZ R38, R38, R29 ;  /* 0x0000001d26267221 */ /* 0x000fe20000010000 */
[----:B------:R-:W4:Y:S01]  /*1d250*/  LDL.LU R36, [R1+0x7b8] ;  /* 0x0007b80001247983 */ /* 0x000f220000300800 */
[----:B------:R-:W-:Y:S01]  /*1d260*/  FADD.FTZ R42, R42, R10 ;  /* 0x0000000a2a2a7221 */ /* 0x000fe20000010000 */
[----:B------:R-:W-:-:S02]  /*1d270*/  FADD.FTZ R41, R41, R37 ;  /* 0x0000002529297221 */ /* 0x000fc40000010000 */
[----:B------:R-:W4:Y:S01]  /*1d280*/  LDL.LU R37, [R1+0x7b0] ;  /* 0x0007b00001257983 */ /* 0x000f220000300800 */
[C---:B--2---:R-:W-:Y:S01]  /*1d290*/  FFMA.FTZ R45, R11.reuse, R10, R45 ;  /* 0x0000000a0b2d7223 */ /* 0x044fe2000001002d */
[----:B------:R-:W-:Y:S02]  /*1d2a0*/  FFMA.FTZ R39, R11, R40, R39 ;  /* 0x000000280b277223 */ /* 0x000fe40000010027 */
[----:B------:R-:W2:Y:S01]  /*1d2b0*/  LDL.LU R10, [R1+0x394] ;  /* 0x00039400010a7983 */ /* 0x000ea20000300800 */
[-C--:B---3--:R-:W-:Y:S01]  /*1d2c0*/  FMUL.FTZ R11, R5, R44.reuse ;  /* 0x0000002c050b7220 */ /* 0x088fe20000410000 */
[----:B------:R-:W-:Y:S02]  /*1d2d0*/  FADD.FTZ R38, R38, R31 ;  /* 0x0000001f26267221 */ /* 0x000fe40000010000 */
[----:B------:R-:W3:Y:S01]  /*1d2e0*/  LDL.LU R31, [R1+0x7b4] ;  /* 0x0007b400011f7983 */ /* 0x000ee20000300800 */
[----:B------:R-:W-:Y:S01]  /*1d2f0*/  FADD.FTZ R42, R11, R42 ;  /* 0x0000002a0b2a7221 */ /* 0x000fe20000010000 */
[----:B------:R-:W-:Y:S01]  /*1d300*/  FADD.FTZ R41, R41, R40 ;  /* 0x0000002829297221 */ /* 0x000fe20000010000 */
[----:B----4-:R-:W-:Y:S01]  /*1d310*/  FFMA.FTZ R39, R13, R37, R39 ;  /* 0x000000250d277223 */ /* 0x010fe20000010027 */
[----:B------:R-:W4:Y:S02]  /*1d320*/  LDL.LU R29, [R1+0x7bc] ;  /* 0x0007bc00011d7983 */ /* 0x000f240000300800 */
[----:B------:R-:W-:Y:S01]  /*1d330*/  FADD.FTZ R41, R41, R37 ;  /* 0x0000002529297221 */ /* 0x000fe20000010000 */
[----:B------:R-:W-:Y:S01]  /*1d340*/  FADD.FTZ R38, R38, R12 ;  /* 0x0000000c26267221 */ /* 0x000fe20000010000 */
[----:B------:R-:W4:Y:S04]  /*1d350*/  LDL.LU R40, [R1+0x380] ;  /* 0x0003800001287983 */ /* 0x000f280000300800 */
[----:B------:R-:W4:Y:S01]  /*1d360*/  LDL.LU R12, [R1+0x384] ;  /* 0x00038400010c7983 */ /* 0x000f220000300800 */
[----:B------:R-:W-:Y:S01]  /*1d370*/  FADD.FTZ R38, R38, R44 ;  /* 0x0000002c26267221 */ /* 0x000fe20000010000 */
[C---:B--2---:R-:W-:Y:S01]  /*1d380*/  FFMA.FTZ R43, R10.reuse, R44, R43 ;  /* 0x0000002c0a2b7223 */ /* 0x044fe2000001002b */
[----:B------:R-:W-:Y:S01]  /*1d390*/  FFMA.FTZ R45, R10, R11, R45 ;  /* 0x0000000b0a2d7223 */ /* 0x000fe2000001002d */
[----:B------:R-:W-:Y:S01]  /*1d3a0*/  FMUL.FTZ R10, R4, R37 ;  /* 0x00000025040a7220 */ /* 0x000fe20000410000 */
[----:B------:R-:W2:Y:S03]  /*1d3b0*/  LDL.LU R44, [R1+0x37c] ;  /* 0x00037c00012c7983 */ /* 0x000ea60000300800 */
[----:B------:R-:W-:Y:S01]  /*1d3c0*/  FFMA.FTZ R45, R13, R10, R45 ;  /* 0x0000000a0d2d7223 */ /* 0x000fe2000001002d */
[----:B------:R-:W-:Y:S01]  /*1d3d0*/  FADD.FTZ R42, R42, R10 ;  /* 0x0000000a2a2a7221 */ /* 0x000fe20000010000 */
[----:B------:R-:W4:Y:S04]  /*1d3e0*/  LDL.LU R37, [R1+0x388] ;  /* 0x0003880001257983 */ /* 0x000f280000300800 */
[----:B------:R-:W2:Y:S01]  /*1d3f0*/  LDL.LU R10, [R1+0x38c] ;  /* 0x00038c00010a7983 */ /* 0x000ea20000300800 */
[----:B---3--:R-:W-:-:S03]  /*1d400*/  FMUL.FTZ R11, R5, R31 ;  /* 0x0000001f050b7220 */ /* 0x008fc60000410000 */
[----:B------:R-:W3:Y:S01]  /*1d410*/  LDL.LU R13, [R1+0x378] ;  /* 0x00037800010d7983 */ /* 0x000ee20000300800 */
[----:B------:R-:W-:Y:S01]  /*1d420*/  FADD.FTZ R38, R38, R31 ;  /* 0x0000001f26267221 */ /* 0x000fe20000010000 */
[----:B------:R-:W-:Y:S01]  /*1d430*/  FADD.FTZ R42, R11, R42 ;  /* 0x0000002a0b2a7221 */ /* 0x000fe20000010000 */
[C---:B--2---:R-:W-:Y:S01]  /*1d440*/  FFMA.FTZ R43, R10.reuse, R31, R43 ;  /* 0x0000001f0a2b7223 */ /* 0x044fe2000001002b */
[----:B------:R-:W-:Y:S01]  /*1d450*/  FFMA.FTZ R45, R10, R11, R45 ;  /* 0x0000000b0a2d7223 */ /* 0x000fe2000001002d */
[-C--:B------:R-:W-:Y:S01]  /*1d460*/  FMUL.FTZ R10, R4, R36.reuse ;  /* 0x00000024040a7220 */ /* 0x080fe20000410000 */
[----:B------:R-:W2:Y:S01]  /*1d470*/  LDL.LU R31, [R1+0x36c] ;  /* 0x00036c00011f7983 */ /* 0x000ea20000300800 */
[----:B----4-:R-:W-:Y:S01]  /*1d480*/  FFMA.FTZ R39, R37, R36, R39 ;  /* 0x0000002425277223 */ /* 0x010fe20000010027 */
[-C--:B------:R-:W-:Y:S01]  /*1d490*/  FMUL.FTZ R11, R5, R29.reuse ;  /* 0x0000001d050b7220 */ /* 0x080fe20000410000 */
[----:B------:R-:W-:Y:S02]  /*1d4a0*/  FFMA.FTZ R45, R37, R10, R45 ;  /* 0x0000000a252d7223 */ /* 0x000fe4000001002d */
[----:B------:R-:W4:Y:S01]  /*1d4b0*/  LDL.LU R37, [R1+0x364] ;  /* 0x0003640001257983 */ /* 0x000f220000300800 */
[----:B------:R-:W-:Y:S01]  /*1d4c0*/  FADD.FTZ R42, R42, R10 ;  /* 0x0000000a2a2a7221 */ /* 0x000fe20000010000 */
[C---:B------:R-:W-:Y:S01]  /*1d4d0*/  FFMA.FTZ R43, R12.reuse, R29, R43 ;  /* 0x0000001d0c2b7223 */ /* 0x040fe2000001002b */
[----:B------:R-:W-:Y:S01]  /*1d4e0*/  FFMA.FTZ R45, R12, R11, R45 ;  /* 0x0000000b0c2d7223 */ /* 0x000fe2000001002d */
[-C--:B------:R-:W-:Y:S01]  /*1d4f0*/  FMUL.FTZ R10, R4, R35.reuse ;  /* 0x00000023040a7220 */ /* 0x080fe20000410000 */
[----:B------:R-:W4:Y:S01]  /*1d500*/  LDL.LU R12, [R1+0x358] ;  /* 0x00035800010c7983 */ /* 0x000f220000300800 */
[----:B------:R-:W-:Y:S01]  /*1d510*/  FADD.FTZ R42, R11, R42 ;  /* 0x0000002a0b2a7221 */ /* 0x000fe20000010000 */
[C---:B------:R-:W-:Y:S01]  /*1d520*/  FFMA.FTZ R39, R40.reuse, R35, R39 ;  /* 0x0000002328277223 */ /* 0x040fe20000010027 */
[----:B------:R-:W-:Y:S01]  /*1d530*/  FFMA.FTZ R45, R40, R10, R45 ;  /* 0x0000000a282d7223 */ /* 0x000fe2000001002d */
[-C--:B------:R-:W-:Y:S01]  /*1d540*/  FMUL.FTZ R11, R5, R27.reuse ;  /* 0x0000001b050b7220 */ /* 0x080fe20000410000 */
[----:B------:R-:W4:Y:S01]  /*1d550*/  LDL.LU R40, [R1+0x34c] ;  /* 0x00034c0001287983 */ /* 0x000f220000300800 */
[----:B------:R-:W-:-:S02]  /*1d560*/  FFMA.FTZ R43, R44, R27, R43 ;  /* 0x0000001b2c2b7223 */ /* 0x000fc4000001002b */
[----:B------:R-:W-:Y:S02]  /*1d570*/  FFMA.FTZ R45, R44, R11, R45 ;  /* 0x0000000b2c2d7223 */ /* 0x000fe4000001002d */
[----:B------:R-:W4:Y:S01]  /*1d580*/  LDL.LU R44, [R1+0x338] ;  /* 0x00033800012c7983 */ /* 0x000f220000300800 */
[----:B------:R-:W-:Y:S01]  /*1d590*/  FADD.FTZ R42, R42, R10 ;  /* 0x0000000a2a2a7221 */ /* 0x000fe20000010000 */
[-C--:B------:R-:W-:Y:S01]  /*1d5a0*/  FMUL.FTZ R10, R4, R34.reuse ;  /* 0x00000022040a7220 */ /* 0x080fe20000410000 */
[----:B---3--:R-:W-:-:S03]  /*1d5b0*/  FFMA.FTZ R39, R13, R34, R39 ;  /* 0x000000220d277223 */ /* 0x008fc60000010027 */
[----:B------:R-:W-:Y:S02]  /*1d5c0*/  FFMA.FTZ R45, R13, R10, R45 ;  /* 0x0000000a0d2d7223 */ /* 0x000fe4000001002d */
[----:B------:R-:W3:Y:S01]  /*1d5d0*/  LDL.LU R13, [R1+0x324] ;  /* 0x00032400010d7983 */ /* 0x000ee20000300800 */
[----:B------:R-:W-:Y:S01]  /*1d5e0*/  FADD.FTZ R42, R11, R42 ;  /* 0x0000002a0b2a7221 */ /* 0x000fe20000010000 */
[----:B------:R-:W-:Y:S01]  /*1d5f0*/  FADD.FTZ R38, R38, R29 ;  /* 0x0000001d26267221 */ /* 0x000fe20000010000 */
[----:B------:R-:W-:Y:S01]  /*1d600*/  FMUL.FTZ R11, R5, R25 ;  /* 0x00000019050b7220 */ /* 0x000fe20000410000 */
[----:B------:R-:W3:Y:S01]  /*1d610*/  LDL.LU R29, [R1+0x314] ;  /* 0x00031400011d7983 */ /* 0x000ee20000300800 */
[----:B------:R-:W-:Y:S01]  /*1d620*/  FADD.FTZ R42, R42, R10 ;  /* 0x0000000a2a2a7221 */ /* 0x000fe20000010000 */
[----:B------:R-:W-:Y:S01]  /*1d630*/  FADD.FTZ R41, R41, R36 ;  /* 0x0000002429297221 */ /* 0x000fe20000010000 */
[----:B------:R-:W-:Y:S01]  /*1d640*/  FMUL.FTZ R10, R4, R33 ;  /* 0x00000021040a7220 */ /* 0x000fe20000410000 */
[----:B------:R-:W3:Y:S01]  /*1d650*/  LDL.LU R36, [R1+0x300] ;  /* 0x0003000001247983 */ /* 0x000ee20000300800 */
[----:B------:R-:W-:-:S04]  /*1d660*/  FADD.FTZ R42, R11, R42 ;  /* 0x0000002a0b2a7221 */ /* 0x000fc80000010000 */
[----:B------:R-:W-:Y:S01]  /*1d670*/  FADD.FTZ R42, R42, R10 ;  /* 0x0000000a2a2a7221 */ /* 0x000fe20000010000 */
[C---:B--2---:R-:W-:Y:S01]  /*1d680*/  FFMA.FTZ R45, R31.reuse, R11, R45 ;  /* 0x0000000b1f2d7223 */ /* 0x044fe2000001002d */
[----:B------:R-:W-:Y:S01]  /*1d690*/  FFMA.FTZ R43, R31, R25, R43 ;  /* 0x000000191f2b7223 */ /* 0x000fe2000001002b */
[----:B------:R-:W-:Y:S01]  /*1d6a0*/  FMUL.FTZ R11, R5, R21 ;  /* 0x00000015050b7220 */ /* 0x000fe20000410000 */
[----:B------:R-:W2:Y:S01]  /*1d6b0*/  LDL.LU R31, [R1+0x2ec] ;  /* 0x0002ec00011f7983 */ /* 0x000ea20000300800 */
[C---:B----4-:R-:W-:Y:S01]  /*1d6c0*/  FFMA.FTZ R45, R37.reuse, R10, R45 ;  /* 0x0000000a252d7223 */ /* 0x050fe2000001002d */
[----:B------:R-:W-:Y:S01]  /*1d6d0*/  FFMA.FTZ R39, R37, R33, R39 ;  /* 0x0000002125277223 */ /* 0x000fe20000010027 */
[----:B------:R-:W-:Y:S01]  /*1d6e0*/  FMUL.FTZ R10, R4, R32 ;  /* 0x00000020040a7220 */ /* 0x000fe20000410000 */
[----:B------:R-:W4:Y:S01]  /*1d6f0*/  LDL.LU R37, [R1+0x2d8] ;  /* 0x0002d80001257983 */ /* 0x000f220000300800 */
[C---:B------:R-:W-:Y:S01]  /*1d700*/  FFMA.FTZ R45, R12.reuse, R11, R45 ;  /* 0x0000000b0c2d7223 */ /* 0x040fe2000001002d */
[----:B------:R-:W-:Y:S01]  /*1d710*/  FADD.FTZ R42, R11, R42 ;  /* 0x0000002a0b2a7221 */ /* 0x000fe20000010000 */
[----:B------:R-:W-:Y:S01]  /*1d720*/  FFMA.FTZ R43, R12, R21, R43 ;  /* 0x000000150c2b7223 */ /* 0x000fe2000001002b */
[----:B------:R-:W-:Y:S01]  /*1d730*/  FMUL.FTZ R11, R5, R24 ;  /* 0x00000018050b7220 */ /* 0x000fe20000410000 */
[C---:B------:R-:W-:Y:S01]  /*1d740*/  FFMA.FTZ R39, R40.reuse, R32, R39 ;  /* 0x0000002028277223 */ /* 0x040fe20000010027 */
[----:B------:R-:W-:-:S02]  /*1d750*/  FFMA.FTZ R45, R40, R10, R45 ;  /* 0x0000000a282d7223 */ /* 0x000fc4000001002d */
[----:B------:R-:W4:Y:S01]  /*1d760*/  LDL.LU R40, [R1+0x2c4] ;  /* 0x0002c40001287983 */ /* 0x000f220000300800 */
[----:B------:R-:W-:Y:S01]  /*1d770*/  FADD.FTZ R42, R42, R10 ;  /* 0x0000000a2a2a7221 */ /* 0x000fe20000010000 */
[C---:B------:R-:W-:Y:S01]  /*1d780*/  FFMA.FTZ R10, R44.reuse, R24, R43 ;  /* 0x000000182c0a7223 */ /* 0x040fe2000001002b */
[----:B------:R-:W-:Y:S02]  /*1d790*/  FFMA.FTZ R45, R44, R11, R45 ;  /* 0x0000000b2c2d7223 */ /* 0x000fe4000001002d */
[----:B------:R-:W4:Y:S01]  /*1d7a0*/  LDL.LU R44, [R1+0x2b0] ;  /* 0x0002b000012c7983 */ /* 0x000f220000300800 */
[----:B------:R-:W-:-:S04]  /*1d7b0*/  FADD.FTZ R38, R38, R27 ;  /* 0x0000001b26267221 */ /* 0x000fc80000010000 */
[----:B------:R-:W-:Y:S01]  /*1d7c0*/  FADD.FTZ R38, R38, R25 ;  /* 0x0000001926267221 */ /* 0x000fe20000010000 */
[----:B------:R-:W-:-:S03]  /*1d7d0*/  FMUL.FTZ R12, R4, R30 ;  /* 0x0000001e040c7220 */ /* 0x000fc60000410000 */
[----:B------:R-:W-:Y:S01]  /*1d7e0*/  FADD.FTZ R38, R38, R21 ;  /* 0x0000001526267221 */ /* 0x000fe20000010000 */
[----:B------:R-:W-:Y:S01]  /*1d7f0*/  FADD.FTZ R11, R11, R42 ;  /* 0x0000002a0b0b7221 */ /* 0x000fe20000010000 */
[C---:B---3--:R-:W-:Y:S02]  /*1d800*/  FFMA.FTZ R39, R13.reuse, R30, R39 ;  /* 0x0000001e0d277223 */ /* 0x048fe40000010027 */
[----:B------:R-:W-:Y:S01]  /*1d810*/  FADD.FTZ R38, R38, R24 ;  /* 0x0000001826267221 */ /* 0x000fe20000010000 */
[----:B------:R-:W-:Y:S01]  /*1d820*/  FFMA.FTZ R24, R13, R12, R45 ;  /* 0x0000000c0d187223 */ /* 0x000fe2000001002d */
[----:B------:R-:W-:Y:S01]  /*1d830*/  FMUL.FTZ R13, R5, R19 ;  /* 0x00000013050d7220 */ /* 0x000fe20000410000 */
[----:B------:R-:W-:Y:S01]  /*1d840*/  FADD.FTZ R12, R11, R12 ;  /* 0x0000000c0b0c7221 */ /* 0x000fe20000010000 */
[----:B------:R-:W-:Y:S02]  /*1d850*/  FMUL.FTZ R11, R4, R28 ;  /* 0x0000001c040b7220 */ /* 0x000fe40000410000 */
[----:B------:R-:W-:Y:S01]  /*1d860*/  FFMA.FTZ R24, R29, R13, R24 ;  /* 0x0000000d1d187223 */ /* 0x000fe20000010018 */
[----:B------:R-:W-:Y:S01]  /*1d870*/  FADD.FTZ R12, R13, R12 ;  /* 0x0000000c0d0c7221 */ /* 0x000fe20000010000 */
[----:B------:R-:W-:-:S02]  /*1d880*/  FMUL.FTZ R13, R5, R17 ;  /* 0x00000011050d7220 */ /* 0x000fc40000410000 */
[----:B------:R-:W-:Y:S01]  /*1d890*/  FFMA.FTZ R24, R36, R11, R24 ;  /* 0x0000000b24187223 */ /* 0x000fe20000010018 */
[----:B------:R-:W-:Y:S01]  /*1d8a0*/  FADD.FTZ R12, R12, R11 ;  /* 0x0000000b0c0c7221 */ /* 0x000fe20000010000 */
[----:B------:R-:W-:Y:S01]  /*1d8b0*/  FMUL.FTZ R11, R4, R26 ;  /* 0x0000001a040b7220 */ /* 0x000fe20000410000 */
[----:B------:R-:W-:Y:S01]  /*1d8c0*/  FFMA.FTZ R10, R29, R19, R10 ;  /* 0x000000131d0a7223 */ /* 0x000fe2000001000a */
[----:B------:R-:W-:Y:S01]  /*1d8d0*/  FADD.FTZ R38, R38, R19 ;  /* 0x0000001326267221 */ /* 0x000fe20000010000 */
[----:B------:R-:W-:-:S03]  /*1d8e0*/  FADD.FTZ R12, R13, R12 ;  /* 0x0000000c0d0c7221 */ /* 0x000fc60000010000 */
[----:B------:R-:W-:Y:S01]  /*1d8f0*/  FADD.FTZ R38, R38, R17 ;  /* 0x0000001126267221 */ /* 0x000fe20000010000 */
[----:B------:R-:W-:Y:S01]  /*1d900*/  FADD.FTZ R12, R12, R11 ;  /* 0x0000000b0c0c7221 */ /* 0x000fe20000010000 */
[----:B------:R-:W-:Y:S01]  /*1d910*/  FFMA.FTZ R39, R36, R28, R39 ;  /* 0x0000001c24277223 */ /* 0x000fe20000010027 */
[----:B--2---:R-:W-:Y:S01]  /*1d920*/  FFMA.FTZ R24, R31, R13, R24 ;  /* 0x0000000d1f187223 */ /* 0x004fe20000010018 */
[----:B------:R-:W-:Y:S01]  /*1d930*/  FMUL.FTZ R13, R5, R23 ;  /* 0x00000017050d7220 */ /* 0x000fe20000410000 */
[----:B------:R-:W-:Y:S02]  /*1d940*/  FFMA.FTZ R10, R31, R17, R10 ;  /* 0x000000111f0a7223 */ /* 0x000fe4000001000a */
[----:B----4-:R-:W-:Y:S01]  /*1d950*/  FFMA.FTZ R24, R37, R11, R24 ;  /* 0x0000000b25187223 */ /* 0x010fe20000010018 */
[----:B------:R-:W-:Y:S01]  /*1d960*/  FMUL.FTZ R17, R4, R16 ;  /* 0x0000001004117220 */ /* 0x000fe20000410000 */
[----:B------:R-:W-:Y:S02]  /*1d970*/  FADD.FTZ R12, R13, R12 ;  /* 0x0000000c0d0c7221 */ /* 0x000fe40000010000 */
[C---:B------:R-:W-:Y:S01]  /*1d980*/  FFMA.FTZ R24, R40.reuse, R13, R24 ;  /* 0x0000000d28187223 */ /* 0x040fe20000010018 */
[----:B------:R-:W-:Y:S01]  /*1d990*/  FFMA.FTZ R11, R40, R23, R10 ;  /* 0x00000017280b7223 */ /* 0x000fe2000001000a */
[----:B------:R-:W-:-:S02]  /*1d9a0*/  FMUL.FTZ R10, R5, R22 ;  /* 0x00000016050a7220 */ /* 0x000fc40000410000 */
[----:B------:R-:W-:Y:S01]  /*1d9b0*/  FFMA.FTZ R13, R44, R17, R24 ;  /* 0x000000112c0d7223 */ /* 0x000fe20000010018 */
[----:B------:R-:W-:Y:S01]  /*1d9c0*/  FADD.FTZ R17, R12, R17 ;  /* 0x000000110c117221 */ /* 0x000fe20000010000 */
[----:B------:R-:W-:Y:S02]  /*1d9d0*/  FMUL.FTZ R12, R4, R20 ;  /* 0x00000014040c7220 */ /* 0x000fe40000410000 */
[----:B------:R-:W-:Y:S01]  /*1d9e0*/  FFMA.FTZ R13, R9, R10, R13 ;  /* 0x0000000a090d7223 */ /* 0x000fe2000001000d */
[----:B------:R-:W-:Y:S01]  /*1d9f0*/  FADD.FTZ R17, R10, R17 ;  /* 0x000000110a117221 */ /* 0x000fe20000010000 */
[----:B------:R-:W-:Y:S01]  /*1da00*/  FMUL.FTZ R10, R5, R18 ;  /* 0x00000012050a7220 */ /* 0x000fe20000410000 */
[----:B------:R-:W-:Y:S01]  /*1da10*/  FFMA.FTZ R39, R37, R26, R39 ;  /* 0x0000001a25277223 */ /* 0x000fe20000010027 */
[----:B------:R-:W-:Y:S01]  /*1da20*/  FFMA.FTZ R13, R8, R12, R13 ;  /* 0x0000000c080d7223 */ /* 0x000fe2000001000d */
[----:B------:R-:W-:Y:S01]  /*1da30*/  FADD.FTZ R23, R38, R23 ;  /* 0x0000001726177221 */ /* 0x000fe20000010000 */
[----:B------:R-:W-:Y:S01]  /*1da40*/  FADD.FTZ R17, R17, R12 ;  /* 0x0000000c11117221 */ /* 0x000fe20000010000 */
[----:B------:R-:W-:Y:S01]  /*1da50*/  FMUL.FTZ R12, R4, R14 ;  /* 0x0000000e040c7220 */ /* 0x000fe20000410000 */
[----:B------:R-:W-:Y:S01]  /*1da60*/  FFMA.FTZ R13, R7, R10, R13 ;  /* 0x0000000a070d7223 */ /* 0x000fe2000001000d */
[----:B------:R-:W-:Y:S01]  /*1da70*/  FFMA.FTZ R39, R44, R16, R39 ;  /* 0x000000102c277223 */ /* 0x000fe20000010027 */
[----:B------:R-:W-:Y:S01]  /*1da80*/  FFMA.FTZ R11, R9, R22, R11 ;  /* 0x00000016090b7223 */ /* 0x000fe2000001000b */
[----:B------:R-:W-:Y:S01]  /*1da90*/  FADD.FTZ R23, R23, R22 ;  /* 0x0000001617177221 */ /* 0x000fe20000010000 */
[----:B------:R-:W-:Y:S01]  /*1daa0*/  FADD.FTZ R17, R10, R17 ;  /* 0x000000110a117221 */ /* 0x000fe20000010000 */
[-C--:B------:R-:W-:Y:S01]  /*1dab0*/  FMUL.FTZ R22, R5, R15.reuse ;  /* 0x0000000f05167220 */ /* 0x080fe20000410000 */
[----:B------:R-:W-:Y:S01]  /*1dac0*/  FFMA.FTZ R13, R6, R12, R13 ;  /* 0x0000000c060d7223 */ /* 0x000fe2000001000d */
[----:B------:R-:W-:Y:S01]  /*1dad0*/  FFMA.FTZ R39, R8, R20, R39 ;  /* 0x0000001408277223 */ /* 0x000fe20000010027 */
[----:B------:R-:W-:Y:S01]  /*1dae0*/  FFMA.FTZ R10, R7, R18, R11 ;  /* 0x00000012070a7223 */ /* 0x000fe2000001000b */
[----:B------:R-:W-:Y:S01]  /*1daf0*/  FADD.FTZ R18, R23, R18 ;  /* 0x0000001217127221 */ /* 0x000fe20000010000 */
[----:B------:R-:W-:Y:S01]  /*1db00*/  FADD.FTZ R17, R17, R12 ;  /* 0x0000000c11117221 */ /* 0x000fe20000010000 */
[----:B------:R-:W-:Y:S01]  /*1db10*/  FFMA.FTZ R23, R0, R22, R13 ;  /* 0x0000001600177223 */ /* 0x000fe2000001000d */
[----:B------:R-:W-:Y:S01]  /*1db20*/  FFMA.FTZ R12, R6, R14, R39 ;  /* 0x0000000e060c7223 */ /* 0x000fe20000010027 */
[----:B------:R-:W-:Y:S01]  /*1db30*/  FFMA.FTZ R13, R0, R15, R10 ;  /* 0x0000000f000d7223 */ /* 0x000fe2000001000a */
[----:B------:R0:W5:Y:S04]  /*1db40*/  LDL.LU R9, [R1+0x7ac] ;  /* 0x0007ac0001097983 */ /* 0x0001680000300800 */
        /* <DEDUP_REMOVED lines=13> */
[----:B------:R-:W-:Y:S01]  /*1dc20*/  FADD.FTZ R22, R22, R17 ;  /* 0x0000001116167221 */ /* 0x000fe20000010000 */
[----:B------:R-:W-:Y:S02]  /*1dc30*/  FADD.FTZ R15, R18, R15 ;  /* 0x0000000f120f7221 */ /* 0x000fe40000010000 */
[----:B0-----:R-:W-:-:S07]  /*1dc40*/  FADD.FTZ R14, R41, R14 ;  /* 0x0000000e290e7221 */ /* 0x001fce0000010000 */
.L_x_169:
        /* <DEDUP_REMOVED lines=47> */
.L_x_171:
[----:B------:R-:W-:Y:S05]  /*1df40*/  BSYNC.RECONVERGENT B0 ;  /* 0x0000000000007941 */ /* 0x000fea0003800200 */
.L_x_170:
[----:B------:R-:W-:Y:S06]  /*1df50*/  BAR.SYNC.DEFER_BLOCKING 0x0 ;  /* 0x0000000000007b1d */ /* 0x000fec0000010000 */
[----:B------:R-:W-:Y:S04]  /*1df60*/  BSSY.RECONVERGENT B0, `(.L_x_172) ;  /* 0x0000033000007945 */ /* 0x000fe80003800200 */
[----:B------:R-:W-:Y:S05]  /*1df70*/  @P0 BRA `(.L_x_173) ;  /* 0x0000000000c40947 */ /* 0x000fea0003800000 */
[----:B------:R-:W-:-:S09]  /*1df80*/  ULEA UR5, UR7, UR6, 0x18 ;  /* 0x0000000607057291 */ /* 0x000fd2000f8ec0ff */
[----:B------:R-:W4:Y:S04]  /*1df90*/  LDS.128 R28, [UR5+0x20] ;  /* 0x00002005ff1c7984 */ /* 0x000f280008000c00 */
[----:B--2---:R-:W2:Y:S04]  /*1dfa0*/  LDS.128 R20, [UR5+0x30] ;  /* 0x00003005ff147984 */ /* 0x004ea80008000c00 */
[----:B------:R-:W2:Y:S04]  /*1dfb0*/  LDS.128 R24, [UR5+0x40] ;  /* 0x00004005ff187984 */ /* 0x000ea80008000c00 */
[----:B------:R-:W2:Y:S04]  /*1dfc0*/  LDS.128 R36, [UR5+0x50] ;  /* 0x00005005ff247984 */ /* 0x000ea80008000c00 */
[----:B------:R-:W2:Y:S04]  /*1dfd0*/  LDS.128 R32, [UR5+0x60] ;  /* 0x00006005ff207984 */ /* 0x000ea80008000c00 */
[----:B-1-3--:R-:W1:Y:S01]  /*1dfe0*/  LDS.128 R16, [UR5+0x70] ;  /* 0x00007005ff107984 */ /* 0x00ae620008000c00 */
[----:B----4-:R-:W-:Y:S01]  /*1dff0*/  FADD.FTZ R41, R10, R28 ;  /* 0x0000001c0a297221 */ /* 0x010fe20000010000 */
[----:B0-----:R-:W-:-:S03]  /*1e000*/  FADD.FTZ R10, R11, R29 ;  /* 0x0000001d0b0a7221 */ /* 0x001fc60000010000 */
[----:B------:R-:W-:Y:S01]  /*1e010*/  FADD.FTZ R41, R41, R30 ;  /* 0x0000001e29297221 */ /* 0x000fe20000010000 */
[----:B------:R-:W-:Y:S02]  /*1e020*/  FADD.FTZ R10, R10, R31 ;  /* 0x0000001f0a0a7221 */ /* 0x000fe40000010000 */
[----:B------:R-:W0:Y:S01]  /*1e030*/  LDS.128 R28, [UR5+0x80] ;  /* 0x00008005ff1c7984 */ /* 0x000e220008000c00 */
[----:B--2---:R-:W-:Y:S01]  /*1e040*/  FADD.FTZ R41, R41, R20 ;  /* 0x0000001429297221 */ /* 0x004fe20000010000 */
[----:B------:R-:W-:-:S03]  /*1e050*/  FADD.FTZ R10, R10, R21 ;  /* 0x000000150a0a7221 */ /* 0x000fc60000010000 */
[----:B------:R-:W-:Y:S01]  /*1e060*/  FADD.FTZ R41, R41, R22 ;  /* 0x0000001629297221 */ /* 0x000fe20000010000 */
[----:B------:R-:W-:Y:S02]  /*1e070*/  FADD.FTZ R10, R10, R23 ;  /* 0x000000170a0a7221 */ /* 0x000fe40000010000 */
[----:B------:R-:W2:Y:S01]  /*1e080*/  LDS.128 R20, [UR5+0x90] ;  /* 0x00009005ff147984 */ /* 0x000ea20008000c00 */
        /* <DEDUP_REMOVED lines=22> */
[----:B--2---:R-:W-:Y:S01]  /*1e1f0*/  FADD.FTZ R41, R41, R20 ;  /* 0x0000001429297221 */ /* 0x004fe20000010000 */
        /* <DEDUP_REMOVED lines=9> */
.L_x_173:
[----:B------:R-:W-:Y:S05]  /*1e290*/  BSYNC.RECONVERGENT B0 ;  /* 0x0000000000007941 */ /* 0x000fea0003800200 */
.L_x_172:
[----:B------:R-:W-:Y:S06]  /*1e2a0*/  BAR.SYNC.DEFER_BLOCKING 0x0 ;  /* 0x0000000000007b1d */ /* 0x000fec0000010000 */
[----:B------:R-:W-:Y:S04]  /*1e2b0*/  BSSY.RECONVERGENT B0, `(.L_x_174) ;  /* 0x0000025000007945 */ /* 0x000fe80003800200 */
[----:B------:R-:W-:Y:S05]  /*1e2c0*/  @P3 BRA `(.L_x_175) ;  /* 0x00000000008c3947 */ /* 0x000fea0003800000 */
[----:B------:R-:W4:Y:S04]  /*1e2d0*/  LDS.128 R40, [R44+0x500] ;  /* 0x000500002c287984 */ /* 0x000f280000000c00 */
[----:B------:R-:W0:Y:S04]  /*1e2e0*/  LDS.128 R36, [R44+0xa00] ;  /* 0x000a00002c247984 */ /* 0x000e280000000c00 */
[----:B------:R-:W0:Y:S04]  /*1e2f0*/  LDS.128 R32, [R44+0xf00] ;  /* 0x000f00002c207984 */ /* 0x000e280000000c00 */
[----:B-1-3--:R-:W1:Y:S04]  /*1e300*/  LDS.128 R16, [R44+0x1400] ;  /* 0x001400002c107984 */ /* 0x00ae680000000c00 */
[----:B--2---:R-:W2:Y:S04]  /*1e310*/  LDS.128 R20, [R44+0x1900] ;  /* 0x001900002c147984 */ /* 0x004ea80000000c00 */
        /* <DEDUP_REMOVED lines=30> */
.L_x_175:
[----:B------:R-:W-:Y:S05]  /*1e500*/  BSYNC.RECONVERGENT B0 ;  /* 0x0000000000007941 */ /* 0x000fea0003800200 */
.L_x_174:
[----:B------:R-:W-:Y:S04]  /*1e510*/  BSSY.RECONVERGENT B0, `(.L_x_176) ;  /* 0x000001e000007945 */ /* 0x000fe80003800200 */
[----:B------:R-:W-:Y:S05]  /*1e520*/  @P3 BRA `(.L_x_177) ;  /* 0x0000000000703947 */ /* 0x000fea0003800000 */
[----:B-1----:R-:W2:Y:S01]  /*1e530*/  LDC.64 R18, c[0x0][0x3f8] ;  /* 0x0000fe00ff127b82 */ /* 0x002ea20000000a00 */
[----:B------:R-:W-:-:S05]  /*1e540*/  MOV R22, UR13 ;  /* 0x0000000d00167c02 */ /* 0x000fca0008000f00 */
[----:B------:R-:W-:Y:S02]  /*1e550*/  IMAD R23, R22, 0x50, R45 ;  /* 0x0000005016177824 */ /* 0x000fe400078e022d */
[----:B---3--:R-:W1:Y:S01]  /*1e560*/  LDC.64 R16, c[0x0][0x3d8] ;  /* 0x0000f600ff107b82 */ /* 0x008e620000000a00 */
[----:B--2---:R-:W-:Y:S01]  /*1e570*/  IMAD.WIDE.U32 R20, R18, 0x3, RZ ;  /* 0x0000000312147825 */ /* 0x004fe200078e00ff */
[C---:B------:R-:W-:Y:S02]  /*1e580*/  LEA R25, R19.reuse, R19, 0x1 ;  /* 0x0000001313197211 */ /* 0x040fe400078e08ff */
[----:B------:R-:W-:Y:S02]  /*1e590*/  LEA.HI R27, P1, R19, R18, RZ, 0x1 ;  /* 0x00000012131b7211 */ /* 0x000fe400078308ff */
[----:B------:R-:W-:Y:S02]  /*1e5a0*/  IADD3 R25, PT, PT, R21, R25, RZ ;  /* 0x0000001915197210 */ /* 0x000fe40007ffe0ff */
[----:B------:R-:W-:Y:S01]  /*1e5b0*/  IADD3.X R22, PT, PT, RZ, R19, RZ, P1, !PT ;  /* 0x00000013ff167210 */ /* 0x000fe20000ffe4ff */
[----:B-1----:R-:W-:Y:S01]  /*1e5c0*/  IMAD.WIDE R16, R23, 0x4, R16 ;  /* 0x0000000417107825 */ /* 0x002fe200078e0210 */
        /* <DEDUP_REMOVED lines=18> */
.L_x_177:
[----:B------:R-:W-:Y:S05]  /*1e6f0*/  BSYNC.RECONVERGENT B0 ;  /* 0x0000000000007941 */ /* 0x000fea0003800200 */
.L_x_176:
        /* <DEDUP_REMOVED lines=17> */
[----:B-1----:R-:W-:Y:S02]  /*1e810*/  MOV R19, UR7 ;  /* 0x0000000700137c02 */ /* 0x002fe40008000f00 */
        /* <DEDUP_REMOVED lines=16> */
.L_x_181:
[----:B------:R-:W3:Y:S04]  /*1e920*/  LDG.E.STRONG.GPU R12, desc[UR10][R18.64] ;  /* 0x0000000a120c7981 */ /* 0x000ee8000c1ef900 */
[----:B---3--:R-:W-:Y:S04]  /*1e930*/  CCTL.IVALL ;  /* 0x00000000ff00798f */ /* 0x008fe80002000000 */
[----:B------:R0:W-:Y:S01]  /*1e940*/  STL [R1], R12 ;  /* 0x0000000c01007387 */ /* 0x0001e20000100800 */
[----:B------:R-:W-:-:S13]  /*1e950*/  ISETP.NE.AND P0, PT, R12, UR5, PT ;  /* 0x000000050c007c0c */ /* 0x000fda000bf05270 */
[----:B0-----:R-:W-:Y:S05]  /*1e960*/  @P0 BRA `(.L_x_181) ;  /* 0xfffffffc00ec0947 */ /* 0x001fea000383ffff */
.L_x_180:
[----:B------:R-:W-:Y:S05]  /*1e970*/  BSYNC.RECONVERGENT B0 ;  /* 0x0000000000007941 */ /* 0x000fea0003800200 */
.L_x_179:
        /* <DEDUP_REMOVED lines=15> */
.L_x_183:
        /* <DEDUP_REMOVED lines=10> */
[----:B-1----:R-:W-:Y:S01]  /*1eb10*/  MOV R19, UR13 ;  /* 0x0000000d00137c02 */ /* 0x002fe20008000f00 */
        /* <DEDUP_REMOVED lines=19> */
[----:B--2---:R-:W-:Y:S01]  /*1ec50*/  @!P2 IMAD.WIDE.U32 R20, R21, 0x8, R14 ;  /* 0x000000081514a825 */ /* 0x004fe200078e000e */
        /* <DEDUP_REMOVED lines=46> */
.L_x_182:
        /* <DEDUP_REMOVED lines=35> */
[----:B-1----:R-:W-:-:S04]  /*1f170*/  MOV R19, UR7 ;  /* 0x0000000700137c02 */ /* 0x002fc80008000f00 */
[----:B------:R-:W4:Y:S01]  /*1f180*/  @!P0 LDG.E.64 R12, desc[UR10][R12.64] ;  /* 0x0000000a0c0c8981 */ /* 0x000f22000c1e1b00 */
[----:B------:R-:W-:-:S04]  /*1f190*/  @!P2 IMAD.WIDE.U32 R18, R19, 0x8, R14 ;  /* 0x000000081312a825 */ /* 0x000fc800078e000e */
[----:B--2---:R-:W-:Y:S02]  /*1f1a0*/  @!P3 IMAD.WIDE.U32 R20, R21, 0x8, R14 ;  /* 0x000000081514b825 */ /* 0x004fe400078e000e */
[----:B------:R-:W2:Y:S04]  /*1f1b0*/  @!P2 LDG.E.64 R18, desc[UR10][R18.64] ;  /* 0x0000000a1212a981 */ /* 0x000ea8000c1e1b00 */
[----:B------:R-:W2:Y:S01]  /*1f1c0*/  @!P3 LDG.E.64 R20, desc[UR10][R20.64] ;  /* 0x0000000a1414b981 */ /* 0x000ea2000c1e1b00 */
[----:B------:R-:W-:-:S04]  /*1f1d0*/  MOV R22, UR5 ;  /* 0x0000000500167c02 */ /* 0x000fc80008000f00 */
[----:B------:R-:W-:-:S04]  /*1f1e0*/  IADD3 R22, PT, PT, R22, 0x4, RZ ;  /* 0x0000000416167810 */ /* 0x000fc80007ffe0ff */
[----:B------:R-:W-:Y:S01]  /*1f1f0*/  R2UR UR5, R22 ;  /* 0x00000000160572ca */ /* 0x000fe200000e0000 */
[----:B----4-:R-:W-:Y:S01]  /*1f200*/  @!P0 FADD.FTZ R10, R10, R12 ;  /* 0x0000000c0a0a8221 */ /* 0x010fe20000010000 */
[----:B------:R-:W-:-:S03]  /*1f210*/  @!P0 FADD.FTZ R11, R11, R13 ;  /* 0x0000000d0b0b8221 */ /* 0x000fc60000010000 */
[----:B---3--:R-:W-:Y:S01]  /*1f220*/  @!P1 FADD.FTZ R10, R10, R16 ;  /* 0x000000100a0a9221 */ /* 0x008fe20000010000 */
[----:B------:R-:W-:-:S03]  /*1f230*/  @!P1 FADD.FTZ R11, R11, R17 ;  /* 0x000000110b0b9221 */ /* 0x000fc60000010000 */
[----:B--2---:R-:W-:Y:S01]  /*1f240*/  @!P2 FADD.FTZ R10, R10, R18 ;  /* 0x000000120a0aa221 */ /* 0x004fe20000010000 */
[----:B------:R-:W-:-:S03]  /*1f250*/  @!P2 FADD.FTZ R11, R11, R19 ;  /* 0x000000130b0ba221 */ /* 0x000fc60000010000 */
[----:B------:R-:W-:Y:S01]  /*1f260*/  @!P3 FADD.FTZ R10, R10, R20 ;  /* 0x000000140a0ab221 */ /* 0x000fe20000010000 */
[----:B------:R-:W-:-:S07]  /*1f270*/  @!P3 FADD.FTZ R11, R11, R21 ;  /* 0x000000150b0bb221 */ /* 0x000fce0000010000 */
.L_x_184:
[----:B------:R-:W-:Y:S05]  /*1f280*/  BRA.U !UP0, `(.L_x_178) ;  /* 0x00000001089c7547 */ /* 0x000fea000b800000 */
[----:B-1----:R-:W0:Y:S01]  /*1f290*/  S2R R19, SR_CTAID.X ;  /* 0x0000000000137919 */ /* 0x002e220000002500 */
[----:B------:R-:W-:Y:S02]  /*1f2a0*/  UISETP.NE.AND UP0, UPT, UR18, 0x1, UPT ;  /* 0x000000011200788c */ /* 0x000fe4000bf05270 */
[----:B------:R-:W-:-:S07]  /*1f2b0*/  ULOP3.LUT UR6, UR12, 0x1, URZ, 0xc0, !UPT ;  /* 0x000000010c067892 */ /* 0x000fce000f8ec0ff */
[----:B------:R-:W-:Y:S05]  /*1f2c0*/  BRA.U !UP0, `(.L_x_185) ;  /* 0x0000000108587547 */ /* 0x000fea000b800000 */
[----:B------:R-:W1:Y:S01]  /*1f2d0*/  S2R R13, SR_CTAID.X ;  /* 0x00000000000d7919 */ /* 0x000e620000002500 */
[----:B------:R-:W-:Y:S01]  /*1f2e0*/  MOV R18, UR5 ;  /* 0x0000000500127c02 */ /* 0x000fe20008000f00 */
[----:B------:R-:W4:Y:S01]  /*1f2f0*/  S2R R12, SR_CTAID.Y ;  /* 0x00000000000c7919 */ /* 0x000f220000002600 */
[----:B-1----:R-:W-:Y:S02]  /*1f300*/  ISETP.NE.AND P0, PT, R13, UR5, PT ;  /* 0x000000050d007c0c */ /* 0x002fe4000bf05270 */
        /* <DEDUP_REMOVED lines=10> */
[----:B------:R-:W3:Y:S05]  /*1f3b0*/  @!P0 LDG.E.64 R12, desc[UR10][R12.64] ;  /* 0x0000000a0c0c8981 */ /* 0x000eea000c1e1b00 */
[----:B------:R-:W4:Y:S01]  /*1f3c0*/  @!P1 LDG.E.64 R16, desc[UR10][R16.64] ;  /* 0x0000000a10109981 */ /* 0x000f22000c1e1b00 */
[----:B------:R-:W-:-:S04]  /*1f3d0*/  IADD3 R18, PT, PT, R18, 0x2, RZ ;  /* 0x0000000212127810 */ /* 0x000fc80007ffe0ff */
[----:B------:R-:W-:Y:S01]  /*1f3e0*/  R2UR UR5, R18 ;  /* 0x00000000120572ca */ /* 0x000fe200000e0000 */
[----:B----4-:R-:W-:Y:S01]  /*1f3f0*/  @!P1 FADD.FTZ R10, R10, R16 ;  /* 0x000000100a0a9221 */ /* 0x010fe20000010000 */
[----:B------:R-:W-:-:S03]  /*1f400*/  @!P1 FADD.FTZ R11, R11, R17 ;  /* 0x000000110b0b9221 */ /* 0x000fc60000010000 */
[----:B---3--:R-:W-:Y:S01]  /*1f410*/  @!P0 FADD.FTZ R10, R10, R12 ;  /* 0x0000000c0a0a8221 */ /* 0x008fe20000010000 */
[----:B------:R-:W-:-:S09]  /*1f420*/  @!P0 FADD.FTZ R11, R11, R13 ;  /* 0x0000000d0b0b8221 */ /* 0x000fd20000010000 */
.L_x_185:
        /* <DEDUP_REMOVED lines=12> */
.L_x_186:
[----:B------:R-:W-:Y:S05]  /*1f4f0*/  BSYNC.RECONVERGENT B0 ;  /* 0x0000000000007941 */ /* 0x000fea0003800200 */
.L_x_178:
        /* <DEDUP_REMOVED lines=17> */
.L_x_192:
[----:B------:R-:W-:-:S05]  /*1f610*/  LEA R19, R17, UR15, 0x2 ;  /* 0x0000000f11137c11 */ /* 0x000fca000f8e10ff */
[----:B0-----:R-:W4:Y:S04]  /*1f620*/  LDL.64 R12, [R19+0x10] ;  /* 0x00001000130c7983 */ /* 0x001f280000100a00 */
[----:B---3--:R-:W3:Y:S01]  /*1f630*/  LDL.64 R10, [R19+0x110] ;  /* 0x00011000130a7983 */ /* 0x008ee20000100a00 */
[----:B-----5:R-:W-:Y:S01]  /*1f640*/  LEA R31, R17, R0, 0x3 ;  /* 0x00000000111f7211 */ /* 0x020fe200078e18ff */
[----:B------:R-:W-:Y:S03]  /*1f650*/  BSSY.RECONVERGENT B0, `(.L_x_187) ;  /* 0x0000035000007945 */ /* 0x000fe60003800200 */
[----:B------:R-:W-:Y:S02]  /*1f660*/  ISETP.GE.U32.AND P0, PT, R31, UR18, PT ;  /* 0x000000121f007c0c */ /* 0x000fe4000bf06070 */
[----:B----4-:R-:W-:-:S02]  /*1f670*/  SHF.L.U32 R16, R12, 0x10, RZ ;  /* 0x000000100c107819 */ /* 0x010fc400000006ff */
        /* <DEDUP_REMOVED lines=11> */
[----:B------:R-:W2:Y:S01]  /*1f730*/  @P1 MUFU.EX2 R12, R12 ;  /* 0x0000000c000c1308 */ /* 0x000ea20000000800 */
[----:B------:R-:W-:-:S06]  /*1f740*/  @P1 FMUL.FTZ R21, R18, -1.4426950216293334961 ;  /* 0xbfb8aa3b12151820 */ /* 0x000fcc0000410000 */
[----:B------:R-:W0:Y:S01]  /*1f750*/  @P1 MUFU.EX2 R21, R21 ;  /* 0x0000001500151308 */ /* 0x000e220000000800 */
[----:B--2---:R-:W-:Y:S01]  /*1f760*/  @P1 FADD.FTZ R20, R12, 1 ;  /* 0x3f8000000c141421 */ /* 0x004fe20000010000 */
[----:B------:R-:W-:Y:S02]  /*1f770*/  SHF.L.U32 R12, R10, 0x10, RZ ;  /* 0x000000100a0c7819 */ /* 0x000fe400000006ff */
[----:B------:R-:W-:-:S03]  /*1f780*/  IADD3 R10, PT, PT, R31, 0x8, RZ ;  /* 0x000000081f0a7810 */ /* 0x000fc60007ffe0ff */
[----:B------:R-:W1:Y:S01]  /*1f790*/  @P1 MUFU.RCP R20, R20 ;  /* 0x0000001400141308 */ /* 0x000e620000001000 */
[----:B0-----:R-:W-:Y:S01]  /*1f7a0*/  @P1 FADD.FTZ R22, R21, 1 ;  /* 0x3f80000015161421 */ /* 0x001fe20000010000 */
[----:B------:R-:W-:-:S06]  /*1f7b0*/  FFMA.FTZ R21, R14, R29, R15 ;  /* 0x0000001d0e157223 */ /* 0x000fcc000001000f */
[----:B------:R-:W0:Y:S01]  /*1f7c0*/  @P1 MUFU.RCP R23, R22 ;  /* 0x0000001600171308 */ /* 0x000e220000001000 */
[----:B-1----:R-:W-:-:S04]  /*1f7d0*/  @P1 FADD.FTZ R25, -R20, 1 ;  /* 0x3f80000014191421 */ /* 0x002fc80000010100 */
[----:B------:R-:W-:Y:S01]  /*1f7e0*/  @P1 FFMA.FTZ R25, R16, R25, 1 ;  /* 0x3f80000010191423 */ /* 0x000fe20000010019 */
[----:B------:R-:W-:Y:S01]  /*1f7f0*/  @P1 FMUL.FTZ R16, R19, R20 ;  /* 0x0000001413101220 */ /* 0x000fe20000410000 */
[----:B------:R-:W-:Y:S01]  /*1f800*/  SHF.L.U32 R20, R13, 0x10, RZ ;  /* 0x000000100d147819 */ /* 0x000fe200000006ff */
[----:B0-----:R-:W-:Y:S02]  /*1f810*/  @P1 FADD.FTZ R27, -R23, 1 ;  /* 0x3f800000171b1421 */ /* 0x001fe40000010100 */
        /* <DEDUP_REMOVED lines=24> */
.L_x_188:
[----:B------:R-:W-:Y:S05]  /*1f9a0*/  BSYNC.RECONVERGENT B0 ;  /* 0x0000000000007941 */ /* 0x000fea0003800200 */
.L_x_187:
        /* <DEDUP_REMOVED lines=32> */
.L_x_189:
        /* <DEDUP_REMOVED lines=16> */
.L_x_191:
[----:B------:R-:W-:Y:S05]  /*1fcb0*/  BSYNC.RECONVERGENT B0 ;  /* 0x0000000000007941 */ /* 0x000fea0003800200 */
.L_x_190:
        /* <DEDUP_REMOVED lines=10> */
.L_x_167:
        /* <DEDUP_REMOVED lines=16> */
.L_x_195:
[----:B------:R-:W-:Y:S05]  /*1fe60*/  BSYNC.RECONVERGENT B0 ;  /* 0x0000000000007941 */ /* 0x000fea0003800200 */
.L_x_194:
        /* <DEDUP_REMOVED lines=11> */
.L_x_197:
[----:B------:R-:W2:Y:S04]  /*1ff20*/  LDG.E.STRONG.GPU R5, desc[UR10][R2.64] ;  /* 0x0000000a02057981 */ /* 0x000ea8000c1ef900 */
[----:B--2---:R-:W-:Y:S01]  /*1ff30*/  CCTL.IVALL ;  /* 0x00000000ff00798f */ /* 0x004fe20002000000 */
[----:B------:R-:W-:Y:S05]  /*1ff40*/  YIELD ;  /* 0x0000000000007946 */ /* 0x000fea0003800000 */
[----:B------:R-:W-:-:S13]  /*1ff50*/  ISETP.NE.AND P0, PT, R5, R0, PT ;  /* 0x000000000500720c */ /* 0x000fda0003f05270 */
[----:B------:R-:W-:Y:S05]  /*1ff60*/  @P0 BRA `(.L_x_197) ;  /* 0xfffffffc00ec0947 */ /* 0x000fea000383ffff */
.L_x_196:
        /* <DEDUP_REMOVED lines=75> */
.L_x_200:
        /* <DEDUP_REMOVED lines=27> */
.L_x_199:
[----:B------:R-:W-:Y:S05]  /*205d0*/  BSYNC.RECONVERGENT B0 ;  /* 0x0000000000007941 */ /* 0x000fea0003800200 */
.L_x_198:
        /* <DEDUP_REMOVED lines=10> */
.L_x_201:
        /* <DEDUP_REMOVED lines=82> */
.L_x_202:
        /* <DEDUP_REMOVED lines=14> */
.L_x_4883:


//--------------------- .text._Z35group_norm_nhwc_bwd_one_pass_kernelI11Bf16IOBf16WLi64ELi160ELi640EEv26Group_norm_nhwc_bwd_params --------------------------
	.section	.text._Z35group_norm_nhwc_bwd_one_pass_kernelI11Bf16IOBf16WLi64ELi160ELi640EEv26Group_norm_nhwc_bwd_params,"ax",@progbits
	.align	128
        .global         _Z35group_norm_nhwc_bwd_one_pass_kernelI11Bf16IOBf16WLi64ELi160ELi640EEv26Group_norm_nhwc_bwd_params
        .type           _Z35group_norm_nhwc_bwd_one_pass_kernelI11Bf16IOBf16WLi64ELi160ELi640EEv26Group_norm_nhwc_bwd_params,@function
        .size           _Z35group_norm_nhwc_bwd_one_pass_kernelI11Bf16IOBf16WLi64ELi160ELi640EEv26Group_norm_nhwc_bwd_params,(.L_x_4884 - _Z35group_norm_nhwc_bwd_one_pass_kernelI11Bf16IOBf16WLi64ELi160ELi640EEv26Group_norm_nhwc_bwd_params)
        .other          _Z35group_norm_nhwc_bwd_one_pass_kernelI11Bf16IOBf16WLi64ELi160ELi640EEv26Group_norm_nhwc_bwd_params,@"STO_CUDA_ENTRY STV_DEFAULT"
_Z35group_norm_nhwc_bwd_one_pass_kernelI11Bf16IOBf16WLi64ELi160ELi640EEv26Group_norm_nhwc_bwd_params:
.text._Z35group_norm_nhwc_bwd_one_pass_kernelI11Bf16IOBf16WLi64ELi160ELi640EEv26Group_norm_nhwc_bwd_params:
        /* <DEDUP_REMOVED lines=10> */
[----:B------:R-:W-:Y:S01]  /*00a0*/  MOV R34, UR8 ;  /* 0x0000000800227c02 */ /* 0x000fe20008000f00 */
[----:B------:R-:W1:Y:S01]  /*00b0*/  S2R R36, SR_LANEID ;  /* 0x0000000000247919 */ /* 0x000e620000000000 */
[----:B0-----:R-:W-:-:S05]  /*00c0*/  LOP3.LUT R0, R2, 0xffff, RZ, 0xc0, !PT ;  /* 0x0000ffff02007812 */ /* 0x001fca00078ec0ff */
        /* <DEDUP_REMOVED lines=8> */
[----:B-1----:R-:W-:-:S07]  /*0150*/  LOP3.LUT R18, R35, 0xffff, RZ, 0xc0, !PT ;  /* 0x0000ffff23127812 */ /* 0x002fce00078ec0ff */
.L_x_246:
[----:B0-----:R-:W0:Y:S01]  /*0160*/  LDC R13, c[0x0][0x410] ;  /* 0x00010400ff0d7b82 */ /* 0x001e220000000800 */
[----:B------:R-:W1:Y:S01]  /*0170*/  S2R R17, SR_CTAID.X ;  /* 0x0000000000117919 */ /* 0x000e620000002500 */
[----:B------:R-:W1:Y:S01]  /*0180*/  LDCU UR4, c[0x0][0x41c] ;  /* 0x00008380ff0477ac */ /* 0x000e620008000800 */
[----:B------:R-:W-:Y:S02]  /*0190*/  ISETP.GE.AND P3, PT, R34, RZ, PT ;  /* 0x000000ff2200720c */ /* 0x000fe40003f66270 */
[----:B------:R-:W-:Y:S01]  /*01a0*/  MOV R16, RZ ;  /* 0x000000ff00107202 */ /* 0x000fe20000000f00 */
[----:B------:R-:W2:Y:S01]  /*01b0*/  LDCU.128 UR8, c[0x0][0x400] ;  /* 0x00008000ff0877ac */ /* 0x000ea20008000c00 */
[----:B0-----:R-:W-:-:S04]  /*01c0*/  IABS R5, R13 ;  /* 0x0000000d00057213 */ /* 0x001fc80000000000 */
[----:B------:R-:W0:Y:S08]  /*01d0*/  I2F.RP R0, R5 ;  /* 0x0000000500007306 */ /* 0x000e300000209400 */
[----:B0-----:R-:W0:Y:S02]  /*01e0*/  MUFU.RCP R0, R0 ;  /* 0x0000000000007308 */ /* 0x001e240000001000 */
[----:B0-----:R-:W-:-:S06]  /*01f0*/  IADD3 R2, PT, PT, R0, 0xffffffe, RZ ;  /* 0x0ffffffe00027810 */ /* 0x001fcc0007ffe0ff */
[----:B------:R0:W3:Y:S02]  /*0200*/  F2I.FTZ.U32.TRUNC.NTZ R3, R2 ;  /* 0x0000000200037305 */ /* 0x0000e4000021f000 */
[----:B0-----:R-:W-:Y:S02]  /*0210*/  MOV R2, RZ ;  /* 0x000000ff00027202 */ /* 0x001fe40000000f00 */
[----:B---3--:R-:W-:-:S05]  /*0220*/  IADD3 R4, PT, PT, RZ, -R3, RZ ;  /* 0x80000003ff047210 */ /* 0x008fca0007ffe0ff */
[----:B------:R-:W-:Y:S01]  /*0230*/  IMAD R7, R4, R5, RZ ;  /* 0x0000000504077224 */ /* 0x000fe200078e02ff */
[----:B------:R-:W-:-:S03]  /*0240*/  IABS R4, R34 ;  /* 0x0000002200047213 */ /* 0x000fc60000000000 */
[----:B------:R-:W-:-:S06]  /*0250*/  IMAD.HI.U32 R3, R3, R7, R2 ;  /* 0x0000000703037227 */ /* 0x000fcc00078e0002 */
[----:B------:R-:W-:-:S05]  /*0260*/  IMAD.HI.U32 R0, R3, R4, RZ ;  /* 0x0000000403007227 */ /* 0x000fca00078e00ff */
[----:B------:R-:W-:-:S05]  /*0270*/  IADD3 R3, PT, PT, -R0, RZ, RZ ;  /* 0x000000ff00037210 */ /* 0x000fca0007ffe1ff */
[----:B------:R-:W-:Y:S01]  /*0280*/  IMAD R2, R5, R3, R4 ;  /* 0x0000000305027224 */ /* 0x000fe200078e0204 */
[----:B------:R-:W-:Y:S01]  /*0290*/  LOP3.LUT R4, R34, R13, RZ, 0x3c, !PT ;  /* 0x0000000d22047212 */ /* 0x000fe200078e3cff */
[----:B-1----:R-:W-:Y:S01]  /*02a0*/  IMAD R3, R17, UR4, R38 ;  /* 0x0000000411037c24 */ /* 0x002fe2000f8e0226 */
[----:B------:R-:W0:Y:S02]  /*02b0*/  LDCU.U8 UR4, c[0x0][0x414] ;  /* 0x00008280ff0477ac */ /* 0x000e240008000000 */
[----:B------:R-:W-:Y:S02]  /*02c0*/  ISETP.GT.U32.AND P4, PT, R5, R2, PT ;  /* 0x000000020500720c */ /* 0x000fe40003f84070 */
[----:B--2---:R-:W-:Y:S02]  /*02d0*/  ISETP.GE.U32.AND P1, PT, R3, UR8, PT ;  /* 0x0000000803007c0c */ /* 0x004fe4000bf26070 */
[----:B------:R-:W-:Y:S02]  /*02e0*/  SHF.R.S32.HI R9, RZ, 0x1f, R3 ;  /* 0x0000001fff097819 */ /* 0x000fe40000011403 */
[----:B------:R-:W-:-:S02]  /*02f0*/  ISETP.GE.AND P0, PT, R4, RZ, PT ;  /* 0x000000ff0400720c */ /* 0x000fc40003f06270 */
[----:B------:R-:W-:Y:S02]  /*0300*/  ISETP.GE.AND.EX P1, PT, R9, UR9, PT, P1 ;  /* 0x0000000909007c0c */ /* 0x000fe4000bf26310 */
[----:B------:R-:W-:-:S03]  /*0310*/  IADD3 R11, PT, PT, R3, 0x8, RZ ;  /* 0x00000008030b7810 */ /* 0x000fc60007ffe0ff */
[-C--:B------:R-:W-:Y:S02]  /*0320*/  @!P4 IADD3 R2, PT, PT, R2, -R5.reuse, RZ ;  /* 0x800000050202c210 */ /* 0x080fe40007ffe0ff */
[----:B------:R-:W-:Y:S02]  /*0330*/  @!P4 IADD3 R0, PT, PT, R0, 0x1, RZ ;  /* 0x000000010000c810 */ /* 0x000fe40007ffe0ff */
[CC--:B------:R-:W-:Y:S02]  /*0340*/  ISETP.GE.U32.AND P2, PT, R2.reuse, R5.reuse, PT ;  /* 0x000000050200720c */ /* 0x0c0fe40003f46070 */
[----:B------:R-:W-:Y:S02]  /*0350*/  ISETP.GT.U32.AND P5, PT, R5, R2, PT ;  /* 0x000000020500720c */ /* 0x000fe40003fa4070 */
[----:B------:R-:W-:Y:S01]  /*0360*/  IADD3 R5, PT, PT, R2, -R5, RZ ;  /* 0x8000000502057210 */ /* 0x000fe20007ffe0ff */
[----:B------:R-:W1:Y:S01]  /*0370*/  @!P1 LDC.64 R22, c[0x0][0x3f8] ;  /* 0x0000fe00ff169b82 */ /* 0x000e620000000a00 */
[----:B------:R-:W-:-:S02]  /*0380*/  SHF.R.S32.HI R15, RZ, 0x1f, R11 ;  /* 0x0000001fff0f7819 */ /* 0x000fc4000001140b */
[----:B------:R-:W-:Y:S02]  /*0390*/  SEL R2, R5, R2, !P5 ;  /* 0x0000000205027207 */ /* 0x000fe40006800000 */
[----:B------:R-:W-:Y:S02]  /*03a0*/  ISETP.NE.AND P4, PT, R13, RZ, PT ;  /* 0x000000ff0d00720c */ /* 0x000fe40003f85270 */
[----:B------:R-:W-:Y:S01]  /*03b0*/  LOP3.LUT R5, RZ, R13, RZ, 0x33, !PT ;  /* 0x0000000dff057212 */ /* 0x000fe200078e33ff */
[----:B------:R-:W2:Y:S01]  /*03c0*/  @!P1 LDC.64 R24, c[0x0][0x3a0] ;  /* 0x0000e800ff189b82 */ /* 0x000ea20000000a00 */
[----:B------:R-:W-:Y:S02]  /*03d0*/  @P2 IADD3 R0, PT, PT, R0, 0x1, RZ ;  /* 0x0000000100002810 */ /* 0x000fe40007ffe0ff */
[----:B------:R-:W-:Y:S02]  /*03e0*/  ISETP.GE.U32.AND P2, PT, R11, UR8, PT ;  /* 0x000000080b007c0c */ /* 0x000fe4000bf46070 */
[----:B------:R-:W-:-:S02]  /*03f0*/  @!P3 IADD3 R2, PT, PT, -R2, RZ, RZ ;  /* 0x000000ff0202b210 */ /* 0x000fc40007ffe1ff */
[----:B------:R-:W-:Y:S01]  /*0400*/  ISETP.GE.AND.EX P2, PT, R15, UR9, PT, P2 ;  /* 0x000000090f007c0c */ /* 0x000fe2000bf46320 */
[----:B------:R-:W3:Y:S01]  /*0410*/  @!P1 LDC.64 R26, c[0x0][0x398] ;  /* 0x0000e600ff1a9b82 */ /* 0x000ee20000000a00 */
[----:B------:R-:W-:Y:S02]  /*0420*/  SEL R61, R5, R2, !P4 ;  /* 0x00000002053d7207 */ /* 0x000fe40006000000 */
[----:B------:R-:W-:Y:S02]  /*0430*/  @!P0 IADD3 R0, PT, PT, -R0, RZ, RZ ;  /* 0x000000ff00008210 */ /* 0x000fe40007ffe1ff */
[----:B------:R-:W-:Y:S01]  /*0440*/  IADD3 R13, PT, PT, R3, 0x10, RZ ;  /* 0x00000010030d7810 */ /* 0x000fe20007ffe0ff */
[----:B------:R-:W-:Y:S01]  /*0450*/  IMAD R7, R61, 0xa0, RZ ;  /* 0x000000a03d077824 */ /* 0x000fe200078e02ff */
[----:B------:R-:W-:Y:S02]  /*0460*/  SEL R5, R5, R0, !P4 ;  /* 0x0000000005057207 */ /* 0x000fe40006000000 */
[----:B------:R-:W-:-:S02]  /*0470*/  ISETP.GE.U32.AND P3, PT, R13, UR8, PT ;  /* 0x000000080d007c0c */ /* 0x000fc4000bf66070 */
[C---:B------:R-:W-:Y:S01]  /*0480*/  IADD3 R64, P0, PT, R7.reuse, R18, RZ ;  /* 0x0000001207407210 */ /* 0x040fe20007f1e0ff */
[----:B------:R-:W4:Y:S01]  /*0490*/  @!P2 LDC.64 R28, c[0x0][0x3f8] ;  /* 0x0000fe00ff1cab82 */ /* 0x000f220000000a00 */
[----:B------:R-:W-:Y:S02]  /*04a0*/  SHF.R.S32.HI R0, RZ, 0x1f, R5 ;  /* 0x0000001fff007819 */ /* 0x000fe40000011405 */
[----:B------:R-:W-:Y:S02]  /*04b0*/  LEA.HI.X.SX32 R65, R7, RZ, 0x1, P0 ;  /* 0x000000ff07417211 */ /* 0x000fe400000f0eff */
[----:B------:R-:W-:Y:S01]  /*04c0*/  SHF.R.S32.HI R21, RZ, 0x1f, R13 ;  /* 0x0000001fff157819 */ /* 0x000fe2000001140d */
[----:B------:R-:W-:Y:S02]  /*04d0*/  IMAD R0, R0, UR10, RZ ;  /* 0x0000000a00007c24 */ /* 0x000fe4000f8e02ff */
[----:B------:R-:W-:Y:S01]  /*04e0*/  IMAD.WIDE.U32 R64, R5, UR10, R64 ;  /* 0x0000000a05407c25 */ /* 0x000fe2000f8e0040 */
[----:B------:R-:W-:Y:S01]  /*04f0*/  ISETP.GE.AND.EX P3, PT, R21, UR9, PT, P3 ;  /* 0x0000000915007c0c */ /* 0x000fe2000bf66330 */
[----:B------:R-:W5:Y:S02]  /*0500*/  @!P2 LDC.64 R30, c[0x0][0x3a0] ;  /* 0x0000e800ff1eab82 */ /* 0x000f640000000a00 */
[----:B------:R-:W-:Y:S01]  /*0510*/  IMAD R67, R5, UR11, R0 ;  /* 0x0000000b05437c24 */ /* 0x000fe2000f8e0200 */
[----:B------:R-:W-:Y:S01]  /*0520*/  @!P1 MOV R66, R64 ;  /* 0x0000004000429202 */ /* 0x000fe20000000f00 */
[----:B-1----:R-:W-:Y:S01]  /*0530*/  @!P1 IMAD R0, R9, R22, RZ ;  /* 0x0000001609009224 */ /* 0x002fe200078e02ff */
[----:B------:R-:W-:-:S02]  /*0540*/  @!P2 MOV R8, R64 ;  /* 0x000000400008a202 */ /* 0x000fc40000000f00 */
[----:B------:R-:W-:Y:S01]  /*0550*/  IADD3 R67, PT, PT, R65, R67, RZ ;  /* 0x0000004341437210 */ /* 0x000fe20007ffe0ff */
[C---:B------:R-:W-:Y:S01]  /*0560*/  @!P1 IMAD R7, R3.reuse, R23, R0 ;  /* 0x0000001703079224 */ /* 0x040fe200078e0200 */
[C---:B------:R-:W-:Y:S02]  /*0570*/  IADD3 R23, PT, PT, R3.reuse, 0x18, RZ ;  /* 0x0000001803177810 */ /* 0x040fe40007ffe0ff */
[----:B------:R-:W-:Y:S01]  /*0580*/  @!P2 MOV R9, R67 ;  /* 0x000000430009a202 */ /* 0x000fe20000000f00 */
[----:B------:R-:W-:Y:S01]  /*0590*/  @!P1 IMAD.WIDE.U32 R4, R3, R22, R66 ;  /* 0x0000001603049225 */ /* 0x000fe200078e0042 */
[----:B------:R-:W1:Y:S03]  /*05a0*/  @!P3 LDC.64 R32, c[0x0][0x3f8] ;  /* 0x0000fe00ff20bb82 */ /* 0x000e660000000a00 */
[-C--:B----4-:R-:W-:Y:S01]  /*05b0*/  @!P2 IMAD R2, R15, R28.reuse, RZ ;  /* 0x0000001c0f02a224 */ /* 0x090fe200078e02ff */
[----:B------:R-:W-:Y:S01]  /*05c0*/  @!P1 IADD3 R5, PT, PT, R5, R7, RZ ;  /* 0x0000000705059210 */ /* 0x000fe20007ffe0ff */
[----:B------:R-:W-:Y:S01]  /*05d0*/  @!P2 IMAD.WIDE.U32 R8, R11, R28, R8 ;  /* 0x0000001c0b08a225 */ /* 0x000fe200078e0008 */
[----:B------:R-:W-:-:S02]  /*05e0*/  @!P1 SHF.L.U32 R7, R4, 0x1, RZ ;  /* 0x0000000104079819 */ /* 0x000fc400000006ff */
[----:B------:R-:W-:Y:S01]  /*05f0*/  @!P1 SHF.L.U64.HI R0, R4, 0x1, R5 ;  /* 0x0000000104009819 */ /* 0x000fe20000010205 */
[----:B------:R-:W-:Y:S01]  /*0600*/  @!P2 IMAD R15, R11, R29, R2 ;  /* 0x0000001d0b0fa224 */ /* 0x000fe200078e0202 */
[C---:B--2---:R-:W-:Y:S01]  /*0610*/  @!P1 IADD3 R4, P0, PT, R7.reuse, R24, RZ ;  /* 0x0000001807049210 */ /* 0x044fe20007f1e0ff */
[----:B------:R-:W2:Y:S01]  /*0620*/  @!P2 LDC.64 R28, c[0x0][0x398] ;  /* 0x0000e600ff1cab82 */ /* 0x000ea20000000a00 */
[----:B---3--:R-:W-:Y:S02]  /*0630*/  @!P1 IADD3 R6, P4, PT, R7, R26, RZ ;  /* 0x0000001a07069210 */ /* 0x008fe40007f9e0ff */
[C---:B------:R-:W-:Y:S02]  /*0640*/  @!P1 IADD3.X R5, PT, PT, R0.reuse, R25, RZ, P0, !PT ;  /* 0x0000001900059210 */ /* 0x040fe400007fe4ff */
[----:B------:R-:W-:Y:S02]  /*0650*/  ISETP.GE.U32.AND P0, PT, R23, UR8, PT ;  /* 0x0000000817007c0c */ /* 0x000fe4000bf06070 */
[----:B------:R-:W-:Y:S01]  /*0660*/  SHF.R.S32.HI R25, RZ, 0x1f, R23 ;  /* 0x0000001fff197819 */ /* 0x000fe20000011417 */
[----:B------:R-:W3:Y:S01]  /*0670*/  @!P3 LDC.64 R40, c[0x0][0x3a0] ;  /* 0x0000e800ff28bb82 */ /* 0x000ee20000000a00 */
[----:B------:R-:W-:Y:S01]  /*0680*/  @!P1 IADD3.X R7, PT, PT, R0, R27, RZ, P4, !PT ;  /* 0x0000001b00079210 */ /* 0x000fe200027fe4ff */
[----:B------:R4:W3:Y:S01]  /*0690*/  @!P1 LDG.E R16, desc[UR6][R4.64] ;  /* 0x0000000604109981 */ /* 0x0008e2000c1e1900 */
[----:B------:R-:W-:-:S02]  /*06a0*/  ISETP.GE.AND.EX P0, PT, R25, UR9, PT, P0 ;  /* 0x0000000919007c0c */ /* 0x000fc4000bf06300 */
[----:B------:R-:W-:Y:S02]  /*06b0*/  @!P2 IADD3 R9, PT, PT, R9, R15, RZ ;  /* 0x0000000f0909a210 */ /* 0x000fe40007ffe0ff */
[----:B------:R-:W-:Y:S02]  /*06c0*/  CS2R R14, SRZ ;  /* 0x00000000000e7805 */ /* 0x000fe4000001ff00 */
[C---:B------:R-:W-:Y:S01]  /*06d0*/  @!P2 SHF.L.U32 R27, R8.reuse, 0x1, RZ ;  /* 0x00000001081ba819 */ /* 0x040fe200000006ff */
[----:B-1----:R-:W-:Y:S01]  /*06e0*/  @!P3 IMAD R2, R21, R32, RZ ;  /* 0x000000201502b224 */ /* 0x002fe200078e02ff */
[----:B------:R-:W-:Y:S01]  /*06f0*/  @!P2 SHF.L.U64.HI R0, R8, 0x1, R9 ;  /* 0x000000010800a819 */ /* 0x000fe20000010209 */
[----:B------:R-:W1:Y:S01]  /*0700*/  @!P3 LDC.64 R42, c[0x0][0x398] ;  /* 0x0000e600ff2abb82 */ /* 0x000e620000000a00 */
[----:B-----5:R-:W-:Y:S02]  /*0710*/  @!P2 IADD3 R8, P4, PT, R27, R30, RZ ;  /* 0x0000001e1b08a210 */ /* 0x020fe40007f9e0ff */
[----:B------:R-:W-:Y:S01]  /*0720*/  @!P3 MOV R10, R64 ;  /* 0x00000040000ab202 */ /* 0x000fe20000000f00 */
[----:B------:R5:W3:Y:S01]  /*0730*/  @!P1 LDG.E R15, desc[UR6][R6.64] ;  /* 0x00000006060f9981 */ /* 0x000ae2000c1e1900 */
[----:B------:R-:W-:Y:S01]  /*0740*/  @!P3 MOV R11, R67 ;  /* 0x00000043000bb202 */ /* 0x000fe20000000f00 */
[----:B----4-:R-:W-:Y:S01]  /*0750*/  @!P3 IMAD R5, R13, R33, R2 ;  /* 0x000000210d05b224 */ /* 0x010fe200078e0202 */
[----:B------:R-:W-:-:S02]  /*0760*/  @!P2 IADD3.X R9, PT, PT, R0, R31, RZ, P4, !PT ;  /* 0x0000001f0009a210 */ /* 0x000fc400027fe4ff */
[----:B------:R-:W4:Y:S01]  /*0770*/  @!P0 LDC.64 R30, c[0x0][0x3f8] ;  /* 0x0000fe00ff1e8b82 */ /* 0x000f220000000a00 */
[----:B------:R-:W-:Y:S01]  /*0780*/  @!P3 IMAD.WIDE.U32 R10, R13, R32, R10 ;  /* 0x000000200d0ab225 */ /* 0x000fe200078e000a */
[----:B--2---:R-:W-:Y:S01]  /*0790*/  @!P2 IADD3 R4, P1, PT, R27, R28, RZ ;  /* 0x0000001c1b04a210 */ /* 0x004fe20007f3e0ff */
[----:B------:R-:W2:Y:S01]  /*07a0*/  @!P2 LDG.E R14, desc[UR6][R8.64] ;  /* 0x00000006080ea981 */ /* 0x000ea2000c1e1900 */
[----:B------:R-:W-:Y:S02]  /*07b0*/  IADD3 R33, PT, PT, R3, 0x20, RZ ;  /* 0x0000002003217810 */ /* 0x000fe40007ffe0ff */
[----:B------:R-:W-:Y:S02]  /*07c0*/  CS2R R12, SRZ ;  /* 0x00000000000c7805 */ /* 0x000fe4000001ff00 */
[----:B-----5:R-:W-:Y:S02]  /*07d0*/  @!P3 IADD3 R7, PT, PT, R11, R5, RZ ;  /* 0x000000050b07b210 */ /* 0x020fe40007ffe0ff */
[----:B------:R-:W-:Y:S01]  /*07e0*/  @!P2 IADD3.X R5, PT, PT, R0, R29, RZ, P1, !PT ;  /* 0x0000001d0005a210 */ /* 0x000fe20000ffe4ff */
[----:B------:R-:W5:Y:S01]  /*07f0*/  @!P0 LDC.64 R26, c[0x0][0x398] ;  /* 0x0000e600ff1a8b82 */ /* 0x000f620000000a00 */
[----:B------:R-:W-:-:S02]  /*0800*/  ISETP.GE.U32.AND P1, PT, R33, UR8, PT ;  /* 0x0000000821007c0c */ /* 0x000fc4000bf26070 */
[----:B------:R-:W-:Y:S01]  /*0810*/  SHF.R.S32.HI R29, RZ, 0x1f, R33 ;  /* 0x0000001fff1d7819 */ /* 0x000fe20000011421 */
[----:B------:R-:W2:Y:S01]  /*0820*/  @!P2 LDG.E R13, desc[UR6][R4.64] ;  /* 0x00000006040da981 */ /* 0x000ea2000c1e1900 */
[C---:B------:R-:W-:Y:S02]  /*0830*/  @!P3 SHF.L.U32 R21, R10.reuse, 0x1, RZ ;  /* 0x000000010a15b819 */ /* 0x040fe400000006ff */
[----:B------:R-:W-:Y:S02]  /*0840*/  ISETP.GE.AND.EX P1, PT, R29, UR9, PT, P1 ;  /* 0x000000091d007c0c */ /* 0x000fe4000bf26310 */
[----:B------:R-:W-:Y:S02]  /*0850*/  @!P3 SHF.L.U64.HI R10, R10, 0x1, R7 ;  /* 0x000000010a0ab819 */ /* 0x000fe40000010207 */
[C---:B---3--:R-:W-:Y:S02]  /*0860*/  @!P3 IADD3 R6, P4, PT, R21.reuse, R40, RZ ;  /* 0x000000281506b210 */ /* 0x048fe40007f9e0ff */
[----:B-1----:R-:W-:Y:S01]  /*0870*/  @!P3 IADD3 R20, P2, PT, R21, R42, RZ ;  /* 0x0000002a1514b210 */ /* 0x002fe20007f5e0ff */
[----:B----4-:R-:W-:Y:S01]  /*0880*/  @!P0 IMAD R0, R25, R30, RZ ;  /* 0x0000001e19008224 */ /* 0x010fe200078e02ff */
[----:B------:R-:W-:-:S02]  /*0890*/  @!P3 IADD3.X R7, PT, PT, R10, R41, RZ, P4, !PT ;  /* 0x000000290a07b210 */ /* 0x000fc400027fe4ff */
[----:B------:R-:W1:Y:S01]  /*08a0*/  @!P0 LDC.64 R40, c[0x0][0x3a0] ;  /* 0x0000e800ff288b82 */ /* 0x000e620000000a00 */
[----:B------:R-:W-:Y:S02]  /*08b0*/  @!P3 IADD3.X R21, PT, PT, R10, R43, RZ, P2, !PT ;  /* 0x0000002b0a15b210 */ /* 0x000fe400017fe4ff */
[----:B------:R-:W-:Y:S01]  /*08c0*/  IADD3 R43, PT, PT, R3, 0x28, RZ ;  /* 0x00000028032b7810 */ /* 0x000fe20007ffe0ff */
[----:B------:R3:W4:Y:S04]  /*08d0*/  @!P3 LDG.E R12, desc[UR6][R6.64] ;  /* 0x00000006060cb981 */ /* 0x000728000c1e1900 */
[----:B------:R-:W5:Y:S01]  /*08e0*/  @!P1 LDC.64 R24, c[0x0][0x3f8] ;  /* 0x0000fe00ff189b82 */ /* 0x000f620000000a00 */
[----:B0-----:R-:W-:Y:S02]  /*08f0*/  ISETP.NE.AND P5, PT, RZ, UR4, PT ;  /* 0x00000004ff007c0c */ /* 0x001fe4000bfa5270 */
[----:B------:R-:W-:-:S02]  /*0900*/  ISETP.GE.U32.AND P2, PT, R43, UR8, PT ;  /* 0x000000082b007c0c */ /* 0x000fc4000bf46070 */
[----:B------:R-:W-:Y:S02]  /*0910*/  SHF.R.S32.HI R45, RZ, 0x1f, R43 ;  /* 0x0000001fff2d7819 */ /* 0x000fe4000001142b */
[----:B---3--:R-:W-:Y:S02]  /*0920*/  @!P0 MOV R6, R64 ;  /* 0x0000004000068202 */ /* 0x008fe40000000f00 */
[----:B------:R-:W-:Y:S02]  /*0930*/  @!P0 MOV R7, R67 ;  /* 0x0000004300078202 */ /* 0x000fe40000000f00 */
[----:B------:R-:W-:Y:S01]  /*0940*/  ISETP.GE.AND.EX P2, PT, R45, UR9, PT, P2 ;  /* 0x000000092d007c0c */ /* 0x000fe2000bf46320 */
[C---:B------:R-:W-:Y:S02]  /*0950*/  @!P0 IMAD R9, R23.reuse, R31, R0 ;  /* 0x0000001f17098224 */ /* 0x040fe400078e0200 */
[----:B------:R-:W-:Y:S01]  /*0960*/  @!P0 IMAD.WIDE.U32 R6, R23, R30, R6 ;  /* 0x0000001e17068225 */ /* 0x000fe200078e0006 */
[----:B------:R-:W-:Y:S01]  /*0970*/  CS2R R10, SRZ ;  /* 0x00000000000a7805 */ /* 0x000fe2000001ff00 */
[----:B------:R-:W0:Y:S01]  /*0980*/  LDC.64 R22, c[0x0][0x3b8] ;  /* 0x0000ee00ff167b82 */ /* 0x000e220000000a00 */
[----:B------:R-:W-:-:S02]  /*0990*/  IADD3 R5, PT, PT, R3, 0x30, RZ ;  /* 0x0000003003057810 */ /* 0x000fc40007ffe0ff */
[----:B------:R-:W-:Y:S02]  /*09a0*/  IADD3 R4, PT, PT, R3, 0x38, RZ ;  /* 0x0000003803047810 */ /* 0x000fe40007ffe0ff */
[----:B------:R-:W-:Y:S01]  /*09b0*/  @!P0 IADD3 R7, PT, PT, R7, R9, RZ ;  /* 0x0000000907078210 */ /* 0x000fe20007ffe0ff */
[----:B------:R3:W4:Y:S02]  /*09c0*/  @!P3 LDG.E R11, desc[UR6][R20.64] ;  /* 0x00000006140bb981 */ /* 0x000724000c1e1900 */
[----:B------:R-:W3:Y:S01]  /*09d0*/  @P5 LDC.64 R30, c[0x0][0x3b0] ;  /* 0x0000ec00ff1e5b82 */ /* 0x000ee20000000a00 */
[----:B------:R-:W-:Y:S01]  /*09e0*/  @!P0 SHF.L.U32 R3, R6, 0x1, RZ ;  /* 0x0000000106038819 */ /* 0x000fe200000006ff */
[----:B-----5:R-:W-:Y:S01]  /*09f0*/  @!P1 IMAD R2, R29, R24, RZ ;  /* 0x000000181d029224 */ /* 0x020fe200078e02ff */
[----:B------:R-:W-:Y:S02]  /*0a00*/  ISETP.GE.U32.AND P3, PT, R5, UR8, PT ;  /* 0x0000000805007c0c */ /* 0x000fe4000bf66070 */
[----:B------:R-:W-:-:S02]  /*0a10*/  SHF.R.S32.HI R37, RZ, 0x1f, R5 ;  /* 0x0000001fff257819 */ /* 0x000fc40000011405 */
[----:B------:R-:W-:Y:S01]  /*0a20*/  @!P0 SHF.L.U64.HI R32, R6, 0x1, R7 ;  /* 0x0000000106208819 */ /* 0x000fe20000010207 */
[----:B------:R-:W5:Y:S01]  /*0a30*/  @!P2 LDC.64 R8, c[0x0][0x3f8] ;  /* 0x0000fe00ff08ab82 */ /* 0x000f620000000a00 */
[----:B-1----:R-:W-:Y:S02]  /*0a40*/  @!P0 IADD3 R40, P6, PT, R3, R40, RZ ;  /* 0x0000002803288210 */ /* 0x002fe40007fde0ff */
[----:B------:R-:W-:Y:S02]  /*0a50*/  @!P1 MOV R28, R64 ;  /* 0x00000040001c9202 */ /* 0x000fe40000000f00 */
[----:B------:R-:W-:Y:S01]  /*0a60*/  @!P1 MOV R29, R67 ;  /* 0x00000043001d9202 */ /* 0x000fe20000000f00 */
[----:B------:R-:W-:Y:S01]  /*0a70*/  @!P1 IMAD R47, R33, R25, R2 ;  /* 0x00000019212f9224 */ /* 0x000fe200078e0202 */
[----:B------:R-:W-:Y:S01]  /*0a80*/  ISETP.GE.AND.EX P3, PT, R37, UR9, PT, P3 ;  /* 0x0000000925007c0c */ /* 0x000fe2000bf66330 */
[----:B------:R-:W1:Y:S01]  /*0a90*/  @!P1 LDC.64 R6, c[0x0][0x398] ;  /* 0x0000e600ff069b82 */ /* 0x000e620000000a00 */
[----:B------:R-:W-:Y:S01]  /*0aa0*/  @!P0 IADD3.X R41, PT, PT, R32, R41, RZ, P6, !PT ;  /* 0x0000002920298210 */ /* 0x000fe200037fe4ff */
[----:B------:R-:W-:Y:S01]  /*0ab0*/  @!P1 IMAD.WIDE.U32 R24, R33, R24, R28 ;  /* 0x0000001821189225 */ /* 0x000fe200078e001c */
[----:B------:R-:W-:-:S02]  /*0ac0*/  @!P0 IADD3 R26, P6, PT, R3, R26, RZ ;  /* 0x0000001a031a8210 */ /* 0x000fc40007fde0ff */
[----:B------:R-:W-:Y:S01]  /*0ad0*/  LOP3.LUT R18, R35, 0xffff, RZ, 0xc0, !PT ;  /* 0x0000ffff23127812 */ /* 0x000fe200078ec0ff */
[----:B------:R5:W4:Y:S02]  /*0ae0*/  @!P0 LDG.E R10, desc[UR6][R40.64] ;  /* 0x00000006280a8981 */ /* 0x000b24000c1e1900 */
[----:B------:R-:W1:Y:S01]  /*0af0*/  @!P1 LDC.64 R2, c[0x0][0x3a0] ;  /* 0x0000e800ff029b82 */ /* 0x000e620000000a00 */
[----:B------:R-:W-:Y:S01]  /*0b00*/  @!P1 IADD3 R25, PT, PT, R25, R47, RZ ;  /* 0x0000002f19199210 */ /* 0x000fe20007ffe0ff */
[----:B------:R-:W-:Y:S01]  /*0b10*/  IMAD R0, R61, 0xa0, R18 ;  /* 0x000000a03d007824 */ /* 0x000fe200078e0212 */
[----:B------:R-:W-:Y:S01]  /*0b20*/  @!P0 IADD3.X R27, PT, PT, R32, R27, RZ, P6, !PT ;  /* 0x0000001b201b8210 */ /* 0x000fe200037fe4ff */
[----:B0-----:R-:W-:Y:S01]  /*0b30*/  IMAD.WIDE R32, R34, 0x8, R22 ;  /* 0x0000000822207825 */ /* 0x001fe200078e0216 */
[----:B------:R-:W-:Y:S02]  /*0b40*/  ISETP.GE.U32.AND P4, PT, R4, UR8, PT ;  /* 0x0000000804007c0c */ /* 0x000fe4000bf86070 */
[----:B---3--:R-:W-:Y:S01]  /*0b50*/  SHF.R.S32.HI R21, RZ, 0x1f, R4 ;  /* 0x0000001fff157819 */ /* 0x008fe20000011404 */
[----:B------:R-:W0:Y:S01]  /*0b60*/  @!P2 LDC.64 R28, c[0x0][0x3a0] ;  /* 0x0000e800ff1cab82 */ /* 0x000e220000000a00 */
[----:B------:R-:W-:-:S02]  /*0b70*/  @!P1 SHF.L.U32 R47, R24, 0x1, RZ ;  /* 0x00000001182f9819 */ /* 0x000fc400000006ff */
[----:B------:R-:W-:Y:S01]  /*0b80*/  @!P1 SHF.L.U64.HI R48, R24, 0x1, R25 ;  /* 0x0000000118309819 */ /* 0x000fe20000010219 */
[----:B------:R-:W-:Y:S01]  /*0b90*/  @P5 IMAD.WIDE R30, R0, 0x2, R30 ;  /* 0x00000002001e5825 */ /* 0x000fe200078e021e */
[----:B------:R-:W-:Y:S01]  /*0ba0*/  ISETP.GE.AND.EX P4, PT, R21, UR9, PT, P4 ;  /* 0x0000000915007c0c */ /* 0x000fe2000bf86340 */
[----:B------:R-:W3:Y:S02]  /*0bb0*/  LDG.E.64 R32, desc[UR6][R32.64] ;  /* 0x0000000620207981 */ /* 0x000ee4000c1e1b00 */
[----:B------:R-:W0:Y:S02]  /*0bc0*/  @!P3 LDC.64 R24, c[0x0][0x3f8] ;  /* 0x0000fe00ff18bb82 */ /* 0x000e240000000a00 */
[----:B------:R-:W3:Y:S01]  /*0bd0*/  @P5 LDG.E.U16 R39, desc[UR6][R30.64] ;  /* 0x000000061e275981 */ /* 0x000ee2000c1e1500 */
[----:B-----5:R-:W-:-:S03]  /*0be0*/  @!P2 IMAD R42, R45, R8, RZ ;  /* 0x000000082d2aa224 */ /* 0x020fc600078e02ff */
[----:B------:R5:W3:Y:S01]  /*0bf0*/  @P5 LDG.E.U16 R20, desc[UR6][R30.64+0x2] ;  /* 0x000002061e145981 */ /* 0x000ae2000c1e1500 */
[----:B------:R-:W-:Y:S01]  /*0c00*/  @!P2 IMAD R49, R43, R9, R42 ;  /* 0x000000092b31a224 */ /* 0x000fe200078e022a */
[----:B-1----:R-:W-:Y:S01]  /*0c10*/  @!P1 IADD3 R44, P6, PT, R47, R2, RZ ;  /* 0x000000022f2c9210 */ /* 0x002fe20007fde0ff */
[----:B------:R-:W1:Y:S01]  /*0c20*/  LDC.64 R40, c[0x0][0x3a8] ;  /* 0x0000ea00ff287b82 */ /* 0x000e620000000a00 */
[----:B-----5:R-:W-:-:S07]  /*0c30*/  @!P2 MOV R30, R64 ;  /* 0x00000040001ea202 */ /* 0x020fce0000000f00 */
[----:B------:R-:W5:Y:S01]  /*0c40*/  @!P4 LDC.64 R22, c[0x0][0x3f8] ;  /* 0x0000fe00ff16cb82 */ /* 0x000f620000000a00 */
[----:B------:R-:W-:-:S03]  /*0c50*/  @!P2 MOV R31, R67 ;  /* 0x00000043001fa202 */ /* 0x000fc60000000f00 */
[----:B------:R-:W-:Y:S01]  /*0c60*/  @!P2 IMAD.WIDE.U32 R30, R43, R8, R30 ;  /* 0x000000082b1ea225 */ /* 0x000fe200078e001e */
[----:B------:R-:W-:Y:S02]  /*0c70*/  CS2R R8, SRZ ;  /* 0x0000000000087805 */ /* 0x000fe4000001ff00 */
[----:B------:R-:W-:Y:S01]  /*0c80*/  @!P1 IADD3.X R45, PT, PT, R48, R3, RZ, P6, !PT ;  /* 0x00000003302d9210 */ /* 0x000fe200037fe4ff */
[----:B------:R-:W1:Y:S01]  /*0c90*/  @!P2 LDC.64 R42, c[0x0][0x398] ;  /* 0x0000e600ff2aab82 */ /* 0x000e620000000a00 */
[----:B------:R-:W-:Y:S02]  /*0ca0*/  @!P2 IADD3 R3, PT, PT, R31, R49, RZ ;  /* 0x000000311f03a210 */ /* 0x000fe40007ffe0ff */
[----:B------:R0:W3:Y:S01]  /*0cb0*/  @!P0 LDG.E R9, desc[UR6][R26.64] ;  /* 0x000000061a098981 */ /* 0x0000e2000c1e1900 */
[----:B------:R-:W-:Y:S02]  /*0cc0*/  @!P1 IADD3 R46, P0, PT, R47, R6, RZ ;  /* 0x000000062f2e9210 */ /* 0x000fe40007f1e0ff */
[----:B------:R-:W-:Y:S01]  /*0cd0*/  @!P2 SHF.L.U32 R51, R30, 0x1, RZ ;  /* 0x000000011e33a819 */ /* 0x000fe200000006ff */
[----:B------:R0:W3:Y:S01]  /*0ce0*/  @!P1 LDG.E R8, desc[UR6][R44.64] ;  /* 0x000000062c089981 */ /* 0x0000e2000c1e1900 */
[----:B------:R-:W-:-:S02]  /*0cf0*/  @!P1 IADD3.X R47, PT, PT, R48, R7, RZ, P0, !PT ;  /* 0x00000007302f9210 */ /* 0x000fc400007fe4ff */
[----:B------:R-:W-:Y:S02]  /*0d00*/  @!P2 SHF.L.U64.HI R50, R30, 0x1, R3 ;  /* 0x000000011e32a819 */ /* 0x000fe40000010203 */
[----:B0-----:R-:W-:Y:S01]  /*0d10*/  @!P2 IADD3 R48, P0, PT, R51, R28, RZ ;  /* 0x0000001c3330a210 */ /* 0x001fe20007f1e0ff */
[----:B------:R-:W-:Y:S01]  /*0d20*/  @!P3 IMAD R26, R37, R24, RZ ;  /* 0x00000018251ab224 */ /* 0x000fe200078e02ff */
[----:B------:R-:W0:Y:S02]  /*0d30*/  @!P3 LDC.64 R30, c[0x0][0x3a0] ;  /* 0x0000e800ff1ebb82 */ /* 0x000e240000000a00 */
[----:B------:R-:W-:Y:S01]  /*0d40*/  @!P2 IADD3.X R49, PT, PT, R50, R29, RZ, P0, !PT ;  /* 0x0000001d3231a210 */ /* 0x000fe200007fe4ff */
[----:B------:R-:W-:-:S05]  /*0d50*/  @!P3 IMAD R37, R5, R25, R26 ;  /* 0x000000190525b224 */ /* 0x000fca00078e021a */
[----:B------:R-:W0:Y:S01]  /*0d60*/  @!P3 LDC.64 R2, c[0x0][0x398] ;  /* 0x0000e600ff02bb82 */ /* 0x000e220000000a00 */
[----:B------:R-:W-:Y:S02]  /*0d70*/  @!P3 MOV R44, R64 ;  /* 0x00000040002cb202 */ /* 0x000fe40000000f00 */
[----:B------:R-:W-:-:S05]  /*0d80*/  @!P3 MOV R45, R67 ;  /* 0x00000043002db202 */ /* 0x000fca0000000f00 */
[----:B------:R-:W0:Y:S01]  /*0d90*/  @!P4 LDC.64 R28, c[0x0][0x3a0] ;  /* 0x0000e800ff1ccb82 */ /* 0x000e220000000a00 */
[----:B------:R-:W-:-:S07]  /*0da0*/  CS2R R6, SRZ ;  /* 0x0000000000067805 */ /* 0x000fce000001ff00 */
[----:B------:R-:W0:Y:S01]  /*0db0*/  @!P4 LDC.64 R26, c[0x0][0x398] ;  /* 0x0000e600ff1acb82 */ /* 0x000e220000000a00 */
[----:B------:R-:W-:Y:S01]  /*0dc0*/  @!P3 IMAD.WIDE.U32 R24, R5, R24, R44 ;  /* 0x000000180518b225 */ /* 0x000fe200078e002c */
[----:B------:R-:W-:Y:S01]  /*0dd0*/  @!P4 MOV R44, R64 ;  /* 0x00000040002cc202 */ /* 0x000fe20000000f00 */
[----:B------:R1:W3:Y:S01]  /*0de0*/  @!P1 LDG.E R7, desc[UR6][R46.64] ;  /* 0x000000062e079981 */ /* 0x0002e2000c1e1900 */
[----:B------:R-:W-:Y:S01]  /*0df0*/  @!P4 MOV R45, R67 ;  /* 0x00000043002dc202 */ /* 0x000fe20000000f00 */
[----:B-----5:R-:W-:Y:S01]  /*0e00*/  @!P4 IMAD R21, R21, R22, RZ ;  /* 0x000000161515c224 */ /* 0x020fe200078e02ff */
[----:B-1----:R-:W-:Y:S01]  /*0e10*/  @!P2 IADD3 R42, P0, PT, R51, R42, RZ ;  /* 0x0000002a332aa210 */ /* 0x002fe20007f1e0ff */
[----:B------:R-:W5:Y:S01]  /*0e20*/  @!P2 LDG.E R6, desc[UR6][R48.64] ;  /* 0x000000063006a981 */ /* 0x000f62000c1e1900 */
[----:B------:R-:W-:Y:S01]  /*0e30*/  @!P4 IMAD.WIDE.U32 R44, R4, R22, R44 ;  /* 0x00000016042cc225 */ /* 0x000fe200078e002c */
[----:B------:R-:W-:-:S03]  /*0e40*/  MOV R5, RZ ;  /* 0x000000ff00057202 */ /* 0x000fc60000000f00 */
[----:B------:R-:W-:Y:S01]  /*0e50*/  @!P4 IMAD R47, R4, R23, R21 ;  /* 0x00000017042fc224 */ /* 0x000fe200078e0215 */
[----:B------:R-:W-:Y:S02]  /*0e60*/  @!P3 IADD3 R23, PT, PT, R25, R37, RZ ;  /* 0x000000251917b210 */ /* 0x000fe40007ffe0ff */
[----:B------:R-:W-:Y:S02]  /*0e70*/  @!P3 SHF.L.U32 R21, R24, 0x1, RZ ;  /* 0x000000011815b819 */ /* 0x000fe400000006ff */
[----:B------:R-:W-:Y:S02]  /*0e80*/  @!P2 IADD3.X R43, PT, PT, R50, R43, RZ, P0, !PT ;  /* 0x0000002b322ba210 */ /* 0x000fe400007fe4ff */
[----:B------:R-:W-:Y:S02]  /*0e90*/  @!P3 SHF.L.U64.HI R46, R24, 0x1, R23 ;  /* 0x00000001182eb819 */ /* 0x000fe40000010217 */
[C---:B0-----:R-:W-:Y:S01]  /*0ea0*/  @!P3 IADD3 R30, P0, PT, R21.reuse, R30, RZ ;  /* 0x0000001e151eb210 */ /* 0x041fe20007f1e0ff */
[----:B------:R0:W5:Y:S01]  /*0eb0*/  @!P2 LDG.E R5, desc[UR6][R42.64] ;  /* 0x000000062a05a981 */ /* 0x000162000c1e1900 */
[----:B------:R-:W-:-:S02]  /*0ec0*/  @!P3 IADD3 R22, P1, PT, R21, R2, RZ ;  /* 0x000000021516b210 */ /* 0x000fc40007f3e0ff */
[----:B------:R-:W-:Y:S02]  /*0ed0*/  @!P4 IADD3 R23, PT, PT, R45, R47, RZ ;  /* 0x0000002f2d17c210 */ /* 0x000fe40007ffe0ff */
[----:B------:R-:W-:Y:S02]  /*0ee0*/  @!P4 SHF.L.U32 R21, R44, 0x1, RZ ;  /* 0x000000012c15c819 */ /* 0x000fe400000006ff */
[----:B------:R-:W-:Y:S02]  /*0ef0*/  @!P3 IADD3.X R31, PT, PT, R46, R31, RZ, P0, !PT ;  /* 0x0000001f2e1fb210 */ /* 0x000fe400007fe4ff */
[----:B------:R-:W-:Y:S02]  /*0f00*/  @!P4 SHF.L.U64.HI R44, R44, 0x1, R23 ;  /* 0x000000012c2cc819 */ /* 0x000fe40000010217 */
[C---:B------:R-:W-:Y:S02]  /*0f10*/  @!P4 IADD3 R28, P0, PT, R21.reuse, R28, RZ ;  /* 0x0000001c151cc210 */ /* 0x040fe40007f1e0ff */
[----:B------:R-:W-:Y:S01]  /*0f20*/  @!P4 IADD3 R26, P2, PT, R21, R26, RZ ;  /* 0x0000001a151ac210 */ /* 0x000fe20007f5e0ff */
[----:B------:R-:W-:Y:S01]  /*0f30*/  IMAD.WIDE R40, R0, 0x2, R40 ;  /* 0x0000000200287825 */ /* 0x000fe200078e0228 */
[----:B------:R-:W-:-:S02]  /*0f40*/  @!P3 IADD3.X R23, PT, PT, R46, R3, RZ, P1, !PT ;  /* 0x000000032e17b210 */ /* 0x000fc40000ffe4ff */
[----:B------:R-:W-:Y:S02]  /*0f50*/  MOV R4, RZ ;  /* 0x000000ff00047202 */ /* 0x000fe40000000f00 */
[----:B------:R-:W-:Y:S01]  /*0f60*/  MOV R3, RZ ;  /* 0x000000ff00037202 */ /* 0x000fe20000000f00 */
[----:B------:R-:W5:Y:S01]  /*0f70*/  LDG.E.U16 R37, desc[UR6][R40.64] ;  /* 0x0000000628257981 */ /* 0x000f62000c1e1500 */
[----:B------:R-:W-:Y:S02]  /*0f80*/  MOV R2, RZ ;  /* 0x000000ff00027202 */ /* 0x000fe40000000f00 */
[----:B------:R-:W-:Y:S01]  /*0f90*/  MOV R0, RZ ;  /* 0x000000ff00007202 */ /* 0x000fe20000000f00 */
[----:B------:R-:W5:Y:S01]  /*0fa0*/  LDG.E.U16 R24, desc[UR6][R40.64+0x2] ;  /* 0x0000020628187981 */ /* 0x000f62000c1e1500 */
[C---:B------:R-:W-:Y:S02]  /*0fb0*/  @!P4 IADD3.X R29, PT, PT, R44.reuse, R29, RZ, P0, !PT ;  /* 0x0000001d2c1dc210 */ /* 0x040fe400007fe4ff */
[----:B------:R-:W-:Y:S01]  /*0fc0*/  @!P4 IADD3.X R27, PT, PT, R44, R27, RZ, P2, !PT ;  /* 0x0000001b2c1bc210 */ /* 0x000fe200017fe4ff */
[----:B------:R3:W5:Y:S04]  /*0fd0*/  @!P3 LDG.E R4, desc[UR6][R30.64] ;  /* 0x000000061e04b981 */ /* 0x000768000c1e1900 */
[----:B------:R-:W5:Y:S04]  /*0fe0*/  @!P3 LDG.E R3, desc[UR6][R22.64] ;  /* 0x000000061603b981 */ /* 0x000f68000c1e1900 */
[----:B------:R-:W5:Y:S04]  /*0ff0*/  @!P4 LDG.E R2, desc[UR6][R28.64] ;  /* 0x000000061c02c981 */ /* 0x000f68000c1e1900 */
[----:B------:R-:W5:Y:S01]  /*1000*/  @!P4 LDG.E R0, desc[UR6][R26.64] ;  /* 0x000000061a00c981 */ /* 0x000f62000c1e1900 */
[----:B------:R-:W-:Y:S01]  /*1010*/  MOV R59, 0x3f800000 ;  /* 0x3f800000003b7802 */ /* 0x000fe20000000f00 */
[----:B------:R-:W-:Y:S01]  /*1020*/  UISETP.NE.AND UP0, UPT, UR4, URZ, UPT ;  /* 0x000000ff0400728c */ /* 0x000fe2000bf05270 */
[----:B------:R-:W-:-:S02]  /*1030*/  MOV R44, RZ ;  /* 0x000000ff002c7202 */ /* 0x000fc40000000f00 */
[----:B0-----:R-:W-:Y:S02]  /*1040*/  MOV R42, RZ ;  /* 0x000000ff002a7202 */ /* 0x001fe40000000f00 */
[----:B------:R-:W-:Y:S02]  /*1050*/  PRMT R57, R16, 0x7632, R57 ;  /* 0x0000763210397816 */ /* 0x000fe40000000039 */
[----:B------:R-:W-:Y:S02]  /*1060*/  PRMT R58, R15, 0x7632, R58 ;  /* 0x000076320f3a7816 */ /* 0x000fe4000000003a */
[----:B--2---:R-:W-:Y:S02]  /*1070*/  PRMT R55, R14, 0x7632, R55 ;  /* 0x000076320e377816 */ /* 0x004fe40000000037 */
[----:B------:R-:W-:Y:S02]  /*1080*/  PRMT R56, R13, 0x7632, R56 ;  /* 0x000076320d387816 */ /* 0x000fe40000000038 */
[----:B----4-:R-:W-:Y:S01]  /*1090*/  PRMT R53, R12, 0x7632, R53 ;  /* 0x000076320c357816 */ /* 0x010fe20000000035 */
[----:B---3--:R-:W-:-:S05]  /*10a0*/  FFMA.FTZ R30, -R32, R32, R33 ;  /* 0x00000020201e7223 */ /* 0x008fca0000010121 */
[----:B------:R-:W-:-:S13]  /*10b0*/  FSETP.GTU.FTZ.AND P0, PT, R30, RZ, PT ;  /* 0x000000ff1e00720b */ /* 0x000fda0003f1c000 */
[----:B------:R-:W0:Y:S01]  /*10c0*/  @P0 LDC R21, c[0x0][0x3c0] ;  /* 0x0000f000ff150b82 */ /* 0x000e220000000800 */
[----:B------:R-:W-:Y:S02]  /*10d0*/  @P5 SHF.L.U32 R44, R39, 0x10, RZ ;  /* 0x00000010272c5819 */ /* 0x000fe400000006ff */
[----:B------:R-:W-:Y:S02]  /*10e0*/  @P5 SHF.L.U32 R42, R20, 0x10, RZ ;  /* 0x00000010142a5819 */ /* 0x000fe400000006ff */
[----:B------:R-:W-:Y:S02]  /*10f0*/  PRMT R54, R11, 0x7632, R54 ;  /* 0x000076320b367816 */ /* 0x000fe40000000036 */
[----:B------:R-:W-:Y:S01]  /*1100*/  PRMT R51, R10, 0x7632, R51 ;  /* 0x000076320a337816 */ /* 0x000fe20000000033 */
[----:B0-----:R-:W-:-:S04]  /*1110*/  @P0 FADD.FTZ R21, R30, R21 ;  /* 0x000000151e150221 */ /* 0x001fc80000010000 */
[----:B------:R0:W1:Y:S01]  /*1120*/  @P0 MUFU.RSQ R59, R21 ;  /* 0x00000015003b0308 */ /* 0x0000620000001400 */
[----:B------:R-:W-:Y:S02]  /*1130*/  PRMT R52, R9, 0x7632, R52 ;  /* 0x0000763209347816 */ /* 0x000fe40000000034 */
[----:B------:R-:W-:Y:S02]  /*1140*/  PRMT R49, R8, 0x7632, R49 ;  /* 0x0000763208317816 */ /* 0x000fe40000000031 */
[----:B------:R-:W-:Y:S02]  /*1150*/  PRMT R50, R7, 0x7632, R50 ;  /* 0x0000763207327816 */ /* 0x000fe40000000032 */
[----:B-----5:R-:W-:Y:S02]  /*1160*/  PRMT R47, R6, 0x7632, R47 ;  /* 0x00007632062f7816 */ /* 0x020fe4000000002f */
[----:B------:R-:W-:Y:S02]  /*1170*/  PRMT R48, R5, 0x7632, R48 ;  /* 0x0000763205307816 */ /* 0x000fe40000000030 */
[----:B------:R-:W-:-:S02]  /*1180*/  SHF.L.U32 R37, R37, 0x10, RZ ;  /* 0x0000001025257819 */ /* 0x000fc400000006ff */
[----:B------:R-:W-:Y:S02]  /*1190*/  SHF.L.U32 R33, R24, 0x10, RZ ;  /* 0x0000001018217819 */ /* 0x000fe400000006ff */
[----:B------:R-:W-:Y:S02]  /*11a0*/  PRMT R45, R4, 0x7632, R45 ;  /* 0x00007632042d7816 */ /* 0x000fe4000000002d */
[----:B------:R-:W-:Y:S02]  /*11b0*/  PRMT R46, R3, 0x7632, R46 ;  /* 0x00007632032e7816 */ /* 0x000fe4000000002e */
[----:B------:R-:W-:Y:S02]  /*11c0*/  PRMT R39, R2, 0x7632, R39 ;  /* 0x0000763202277816 */ /* 0x000fe40000000027 */
[----:B------:R-:W-:Y:S01]  /*11d0*/  PRMT R43, R0, 0x7632, R43 ;  /* 0x00007632002b7816 */ /* 0x000fe2000000002b */
[----:B01----:R-:W-:Y:S06]  /*11e0*/  BRA.U UP0, `(.L_x_204) ;  /* 0x0000000900447547 */ /* 0x003fec000b800000 */
[----:B------:R-:W-:Y:S02]  /*11f0*/  SHF.L.U32 R21, R16, 0x10, RZ ;  /* 0x0000001010157819 */ /* 0x000fe400000006ff */
[----:B------:R-:W-:Y:S02]  /*1200*/  SHF.L.U32 R23, R57, 0x10, RZ ;  /* 0x0000001039177819 */ /* 0x000fe400000006ff */
[----:B------:R-:W-:Y:S01]  /*1210*/  SHF.L.U32 R20, R15, 0x10, RZ ;  /* 0x000000100f147819 */ /* 0x000fe200000006ff */
[----:B------:R-:W-:Y:S01]  /*1220*/  FADD.FTZ R24, -R32, R21 ;  /* 0x0000001520187221 */ /* 0x000fe20000010100 */
[----:B------:R-:W-:Y:S01]  /*1230*/  SHF.L.U32 R22, R58, 0x10, RZ ;  /* 0x000000103a167819 */ /* 0x000fe200000006ff */
[----:B------:R-:W-:Y:S01]  /*1240*/  FADD.FTZ R26, -R32, R23 ;  /* 0x00000017201a7221 */ /* 0x000fe20000010100 */
[----:B------:R-:W-:Y:S01]  /*1250*/  SHF.L.U32 R27, R14, 0x10, RZ ;  /* 0x000000100e1b7819 */ /* 0x000fe200000006ff */
[----:B------:R-:W-:Y:S01]  /*1260*/  FMUL.FTZ R28, R37, R20 ;  /* 0x00000014251c7220 */ /* 0x000fe20000410000 */
[-C--:B------:R-:W-:Y:S01]  /*1270*/  FMUL.FTZ R21, R24, R59.reuse ;  /* 0x0000003b18157220 */ /* 0x080fe20000410000 */
[----:B------:R-:W-:Y:S01]  /*1280*/  FMUL.FTZ R23, R26, R59 ;  /* 0x0000003b1a177220 */ /* 0x000fe20000410000 */
[----:B------:R-:W-:Y:S01]  /*1290*/  SHF.L.U32 R26, R13, 0x10, RZ ;  /* 0x000000100d1a7819 */ /* 0x000fe200000006ff */
[----:B------:R-:W-:Y:S01]  /*12a0*/  FADD.FTZ R25, RZ, R28 ;  /* 0x0000001cff197221 */ /* 0x000fe20000010000 */
[----:B------:R-:W-:Y:S01]  /*12b0*/  FMUL.FTZ R24, R33, R22 ;  /* 0x0000001621187220 */ /* 0x000fe20000410000 */
[----:B------:R-:W-:Y:S01]  /*12c0*/  FFMA.FTZ R28, R21, R28, RZ ;  /* 0x0000001c151c7223 */ /* 0x000fe200000100ff */
[----:B------:R-:W-:Y:S01]  /*12d0*/  FADD.FTZ R30, -R32, R27 ;  /* 0x0000001b201e7221 */ /* 0x000fe20000010100 */
[----:B------:R-:W-:Y:S01]  /*12e0*/  FFMA.FTZ R29, R20, R21, RZ ;  /* 0x00000015141d7223 */ /* 0x000fe200000100ff */
[----:B------:R-:W-:Y:S01]  /*12f0*/  FADD.FTZ R31, RZ, R20 ;  /* 0x00000014ff1f7221 */ /* 0x000fe20000010000 */
[----:B------:R-:W-:Y:S01]  /*1300*/  FADD.FTZ R25, R24, R25 ;  /* 0x0000001918197221 */ /* 0x000fe20000010000 */
[----:B------:R-:W-:Y:S01]  /*1310*/  FFMA.FTZ R28, R23, R24, R28 ;  /* 0x00000018171c7223 */ /* 0x000fe2000001001c */
[----:B------:R-:W-:Y:S01]  /*1320*/  FMUL.FTZ R27, R30, R59 ;  /* 0x0000003b1e1b7220 */ /* 0x000fe20000410000 */
[----:B------:R-:W-:Y:S01]  /*1330*/  FMUL.FTZ R20, R37, R26 ;  /* 0x0000001a25147220 */ /* 0x000fe20000410000 */
[----:B------:R-:W-:Y:S01]  /*1340*/  SHF.L.U32 R21, R55, 0x10, RZ ;  /* 0x0000001037157819 */ /* 0x000fe200000006ff */
[----:B------:R-:W-:Y:S01]  /*1350*/  FFMA.FTZ R23, R22, R23, RZ ;  /* 0x0000001716177223 */ /* 0x000fe200000100ff */
[----:B------:R-:W-:Y:S01]  /*1360*/  FFMA.FTZ R29, R26, R27, R29 ;  /* 0x0000001b1a1d7223 */ /* 0x000fe2000001001d */
[----:B------:R-:W-:Y:S01]  /*1370*/  FADD.FTZ R41, R25, R20 ;  /* 0x0000001419297221 */ /* 0x000fe20000010000 */
[----:B------:R-:W-:Y:S01]  /*1380*/  FFMA.FTZ R28, R27, R20, R28 ;  /* 0x000000141b1c7223 */ /* 0x000fe2000001001c */
[----:B------:R-:W-:Y:S01]  /*1390*/  FADD.FTZ R24, -R32, R21 ;  /* 0x0000001520187221 */ /* 0x000fe20000010100 */
[----:B------:R-:W-:Y:S01]  /*13a0*/  SHF.L.U32 R20, R56, 0x10, RZ ;  /* 0x0000001038147819 */ /* 0x000fe200000006ff */
[----:B------:R-:W-:Y:S01]  /*13b0*/  FADD.FTZ R25, RZ, R22 ;  /* 0x00000016ff197221 */ /* 0x000fe20000010000 */
[----:B------:R-:W-:Y:S01]  /*13c0*/  SHF.L.U32 R27, R12, 0x10, RZ ;  /* 0x000000100c1b7819 */ /* 0x000fe200000006ff */
[----:B------:R-:W-:Y:S01]  /*13d0*/  FMUL.FTZ R21, R24, R59 ;  /* 0x0000003b18157220 */ /* 0x000fe20000410000 */
[----:B------:R-:W-:Y:S01]  /*13e0*/  SHF.L.U32 R63, R53, 0x10, RZ ;  /* 0x00000010353f7819 */ /* 0x000fe200000006ff */
[----:B------:R-:W-:Y:S01]  /*13f0*/  FMUL.FTZ R22, R33, R20 ;  /* 0x0000001421167220 */ /* 0x000fe20000410000 */
[----:B------:R-:W-:Y:S01]  /*1400*/  FADD.FTZ R25, R20, R25 ;  /* 0x0000001914197221 */ /* 0x000fe20000010000 */
[----:B------:R-:W-:Y:S01]  /*1410*/  FADD.FTZ R24, -R32, R27 ;  /* 0x0000001b20187221 */ /* 0x000fe20000010100 */
[----:B------:R-:W-:Y:S01]  /*1420*/  FFMA.FTZ R23, R20, R21, R23 ;  /* 0x0000001514177223 */ /* 0x000fe20000010017 */
[----:B------:R-:W-:Y:S01]  /*1430*/  FADD.FTZ R31, R26, R31 ;  /* 0x0000001f1a1f7221 */ /* 0x000fe20000010000 */
[----:B------:R-:W-:Y:S01]  /*1440*/  FFMA.FTZ R28, R21, R22, R28 ;  /* 0x00000016151c7223 */ /* 0x000fe2000001001c */
[----:B------:R-:W-:Y:S01]  /*1450*/  SHF.L.U32 R20, R11, 0x10, RZ ;  /* 0x000000100b147819 */ /* 0x000fe200000006ff */
[----:B------:R-:W-:Y:S01]  /*1460*/  FADD.FTZ R26, -R32, R63 ;  /* 0x0000003f201a7221 */ /* 0x000fe20000010100 */
[-C--:B------:R-:W-:Y:S01]  /*1470*/  FMUL.FTZ R21, R24, R59.reuse ;  /* 0x0000003b18157220 */ /* 0x080fe20000410000 */
[----:B------:R-:W-:Y:S01]  /*1480*/  FADD.FTZ R41, R22, R41 ;  /* 0x0000002916297221 */ /* 0x000fe20000010000 */
[----:B------:R-:W-:Y:S01]  /*1490*/  SHF.L.U32 R22, R54, 0x10, RZ ;  /* 0x0000001036167819 */ /* 0x000fe200000006ff */
[----:B------:R-:W-:Y:S01]  /*14a0*/  FMUL.FTZ R26, R26, R59 ;  /* 0x0000003b1a1a7220 */ /* 0x000fe20000410000 */
[----:B------:R-:W-:Y:S01]  /*14b0*/  FADD.FTZ R31, R31, R20 ;  /* 0x000000141f1f7221 */ /* 0x000fe20000010000 */
[----:B------:R-:W-:Y:S01]  /*14c0*/  FFMA.FTZ R29, R20, R21, R29 ;  /* 0x00000015141d7223 */ /* 0x000fe2000001001d */
[----:B------:R-:W-:Y:S01]  /*14d0*/  SHF.L.U32 R63, R10, 0x10, RZ ;  /* 0x000000100a3f7819 */ /* 0x000fe200000006ff */
[----:B------:R-:W-:Y:S01]  /*14e0*/  FMUL.FTZ R20, R37, R20 ;  /* 0x0000001425147220 */ /* 0x000fe20000410000 */
        /* <DEDUP_REMOVED lines=16> */
[----:B------:R-:W-:Y:S01]  /*15f0*/  FADD.FTZ R22, -R32, R27 ;  /* 0x0000001b20167221 */ /* 0x000fe20000010100 */
[----:B------:R-:W-:Y:S01]  /*1600*/  SHF.L.U32 R63, R8, 0x10, RZ ;  /* 0x00000010083f7819 */ /* 0x000fe200000006ff */
[----:B------:R-:W-:Y:S01]  /*1610*/  FFMA.FTZ R41, R24, R41, R21 ;  /* 0x0000002918297223 */ /* 0x000fe20000010015 */
[----:B------:R-:W-:Y:S01]  /*1620*/  SHF.L.U32 R27, R49, 0x10, RZ ;  /* 0x00000010311b7819 */ /* 0x000fe200000006ff */
[----:B------:R-:W-:Y:S01]  /*1630*/  FMUL.FTZ R22, R22, R59 ;  /* 0x0000003b16167220 */ /* 0x000fe20000410000 */
[----:B------:R-:W-:Y:S01]  /*1640*/  FMUL.FTZ R21, R33, R20 ;  /* 0x0000001421157220 */ /* 0x000fe20000410000 */
[----:B------:R-:W-:Y:S01]  /*1650*/  SHF.L.U32 R24, R7, 0x10, RZ ;  /* 0x0000001007187819 */ /* 0x000fe200000006ff */
[----:B------:R-:W-:Y:S01]  /*1660*/  FADD.FTZ R28, -R32, R63 ;  /* 0x0000003f201c7221 */ /* 0x000fe20000010100 */
[----:B------:R-:W-:Y:S01]  /*1670*/  FFMA.FTZ R23, R20, R22, R23 ;  /* 0x0000001614177223 */ /* 0x000fe20000010017 */
[----:B------:R-:W-:Y:S01]  /*1680*/  FFMA.FTZ R41, R22, R21, R41 ;  /* 0x0000001516297223 */ /* 0x000fe20000010029 */
[----:B------:R-:W-:Y:S01]  /*1690*/  FADD.FTZ R22, -R32, R27 ;  /* 0x0000001b20167221 */ /* 0x000fe20000010100 */
[-C--:B------:R-:W-:Y:S01]  /*16a0*/  FMUL.FTZ R28, R28, R59.reuse ;  /* 0x0000003b1c1c7220 */ /* 0x080fe20000410000 */
[----:B------:R-:W-:Y:S01]  /*16b0*/  FADD.FTZ R25, R25, R20 ;  /* 0x0000001419197221 */ /* 0x000fe20000010000 */
[----:B------:R-:W-:Y:S01]  /*16c0*/  FMUL.FTZ R63, R37, R24 ;  /* 0x00000018253f7220 */ /* 0x000fe20000410000 */
[----:B------:R-:W-:Y:S01]  /*16d0*/  FADD.FTZ R26, R21, R26 ;  /* 0x0000001a151a7221 */ /* 0x000fe20000010000 */
[----:B------:R-:W-:Y:S01]  /*16e0*/  SHF.L.U32 R20, R50, 0x10, RZ ;  /* 0x0000001032147819 */ /* 0x000fe200000006ff */
[----:B------:R-:W-:Y:S01]  /*16f0*/  FMUL.FTZ R22, R22, R59 ;  /* 0x0000003b16167220 */ /* 0x000fe20000410000 */
[----:B------:R-:W-:Y:S01]  /*1700*/  SHF.L.U32 R27, R6, 0x10, RZ ;  /* 0x00000010061b7819 */ /* 0x000fe200000006ff */
[----:B------:R-:W-:Y:S01]  /*1710*/  FADD.FTZ R26, R26, R63 ;  /* 0x0000003f1a1a7221 */ /* 0x000fe20000010000 */
[----:B------:R-:W-:Y:S01]  /*1720*/  FFMA.FTZ R41, R28, R63, R41 ;  /* 0x0000003f1c297223 */ /* 0x000fe20000010029 */
[----:B------:R-:W-:Y:S01]  /*1730*/  SHF.L.U32 R63, R47, 0x10, RZ ;  /* 0x000000102f3f7819 */ /* 0x000fe200000006ff */
[----:B------:R-:W-:Y:S01]  /*1740*/  FMUL.FTZ R21, R33, R20 ;  /* 0x0000001421157220 */ /* 0x000fe20000410000 */
[----:B------:R-:W-:Y:S01]  /*1750*/  FADD.FTZ R25, R25, R20 ;  /* 0x0000001419197221 */ /* 0x000fe20000010000 */
[----:B------:R-:W-:Y:S01]  /*1760*/  FFMA.FTZ R23, R20, R22, R23 ;  /* 0x0000001614177223 */ /* 0x000fe20000010017 */
[----:B------:R-:W-:Y:S01]  /*1770*/  FADD.FTZ R31, R31, R24 ;  /* 0x000000181f1f7221 */ /* 0x000fe20000010000 */
[----:B------:R-:W-:Y:S01]  /*1780*/  FFMA.FTZ R29, R24, R28, R29 ;  /* 0x0000001c181d7223 */ /* 0x000fe2000001001d */
[----:B------:R-:W-:Y:S01]  /*1790*/  SHF.L.U32 R20, R5, 0x10, RZ ;  /* 0x0000001005147819 */ /* 0x000fe200000006ff */
[C---:B------:R-:W-:Y:S01]  /*17a0*/  FADD.FTZ R24, -R32.reuse, R27 ;  /* 0x0000001b20187221 */ /* 0x040fe20000010100 */
[----:B------:R-:W-:Y:S01]  /*17b0*/  FADD.FTZ R28, -R32, R63 ;  /* 0x0000003f201c7221 */ /* 0x000fe20000010100 */
[----:B------:R-:W-:Y:S01]  /*17c0*/  FADD.FTZ R26, R21, R26 ;  /* 0x0000001a151a7221 */ /* 0x000fe20000010000 */
[----:B------:R-:W-:Y:S01]  /*17d0*/  FFMA.FTZ R41, R22, R21, R41 ;  /* 0x0000001516297223 */ /* 0x000fe20000010029 */
[----:B------:R-:W-:Y:S01]  /*17e0*/  SHF.L.U32 R27, R4, 0x10, RZ ;  /* 0x00000010041b7819 */ /* 0x000fe200000006ff */
[-C--:B------:R-:W-:Y:S01]  /*17f0*/  FMUL.FTZ R24, R24, R59.reuse ;  /* 0x0000003b18187220 */ /* 0x080fe20000410000 */
[----:B------:R-:W-:Y:S01]  /*1800*/  SHF.L.U32 R22, R48, 0x10, RZ ;  /* 0x0000001030167819 */ /* 0x000fe200000006ff */
[----:B------:R-:W-:Y:S01]  /*1810*/  FMUL.FTZ R21, R37, R20 ;  /* 0x0000001425157220 */ /* 0x000fe20000410000 */
[----:B------:R-:W-:Y:S01]  /*1820*/  FMUL.FTZ R28, R28, R59 ;  /* 0x0000003b1c1c7220 */ /* 0x000fe20000410000 */
[----:B------:R-:W-:Y:S01]  /*1830*/  FADD.FTZ R31, R31, R20 ;  /* 0x000000141f1f7221 */ /* 0x000fe20000010000 */
[----:B------:R-:W-:Y:S01]  /*1840*/  FFMA.FTZ R29, R20, R24, R29 ;  /* 0x00000018141d7223 */ /* 0x000fe2000001001d */
[----:B------:R-:W-:Y:S01]  /*1850*/  FADD.FTZ R30, -R32, R27 ;  /* 0x0000001b201e7221 */ /* 0x000fe20000010100 */
[----:B------:R-:W-:Y:S01]  /*1860*/  FADD.FTZ R26, R26, R21 ;  /* 0x000000151a1a7221 */ /* 0x000fe20000010000 */
[----:B------:R-:W-:Y:S01]  /*1870*/  FFMA.FTZ R41, R24, R21, R41 ;  /* 0x0000001518297223 */ /* 0x000fe20000010029 */
[----:B------:R-:W-:Y:S01]  /*1880*/  FADD.FTZ R20, R25, R22 ;  /* 0x0000001619147221 */ /* 0x000fe20000010000 */
[----:B------:R-:W-:Y:S01]  /*1890*/  SHF.L.U32 R21, R45, 0x10, RZ ;  /* 0x000000102d157819 */ /* 0x000fe200000006ff */
[----:B------:R-:W-:Y:S01]  /*18a0*/  FFMA.FTZ R23, R22, R28, R23 ;  /* 0x0000001c16177223 */ /* 0x000fe20000010017 */
[----:B------:R-:W-:Y:S01]  /*18b0*/  FMUL.FTZ R25, R33, R22 ;  /* 0x0000001621197220 */ /* 0x000fe20000410000 */
[----:B------:R-:W-:Y:S01]  /*18c0*/  SHF.L.U32 R22, R3, 0x10, RZ ;  /* 0x0000001003167819 */ /* 0x000fe200000006ff */
[----:B------:R-:W-:Y:S01]  /*18d0*/  FMUL.FTZ R30, R30, R59 ;  /* 0x0000003b1e1e7220 */ /* 0x000fe20000410000 */
[----:B------:R-:W-:Y:S01]  /*18e0*/  FADD.FTZ R24, -R32, R21 ;  /* 0x0000001520187221 */ /* 0x000fe20000010100 */
[----:B------:R-:W-:Y:S01]  /*18f0*/  FADD.FTZ R26, R25, R26 ;  /* 0x0000001a191a7221 */ /* 0x000fe20000010000 */
[----:B------:R-:W-:Y:S01]  /*1900*/  FFMA.FTZ R41, R28, R25, R41 ;  /* 0x000000191c297223 */ /* 0x000fe20000010029 */
[----:B------:R-:W-:Y:S01]  /*1910*/  FADD.FTZ R31, R31, R22 ;  /* 0x000000161f1f7221 */ /* 0x000fe20000010000 */
[----:B------:R-:W-:Y:S01]  /*1920*/  FFMA.FTZ R29, R22, R30, R29 ;  /* 0x0000001e161d7223 */ /* 0x000fe2000001001d */
[----:B------:R-:W-:Y:S01]  /*1930*/  FMUL.FTZ R25, R37, R22 ;  /* 0x0000001625197220 */ /* 0x000fe20000410000 */
[----:B------:R-:W-:Y:S01]  /*1940*/  SHF.L.U32 R21, R2, 0x10, RZ ;  /* 0x0000001002157819 */ /* 0x000fe200000006ff */
[----:B------:R-:W-:Y:S01]  /*1950*/  FMUL.FTZ R24, R24, R59 ;  /* 0x0000003b18187220 */ /* 0x000fe20000410000 */
[----:B------:R-:W-:Y:S01]  /*1960*/  SHF.L.U32 R22, R46, 0x10, RZ ;  /* 0x000000102e167819 */ /* 0x000fe200000006ff */
[----:B------:R-:W-:Y:S01]  /*1970*/  FFMA.FTZ R41, R30, R25, R41 ;  /* 0x000000191e297223 */ /* 0x000fe20000010029 */
[----:B------:R-:W-:Y:S01]  /*1980*/  FADD.FTZ R26, R26, R25 ;  /* 0x000000191a1a7221 */ /* 0x000fe20000010000 */
[----:B------:R-:W-:Y:S01]  /*1990*/  FADD.FTZ R30, -R32, R21 ;  /* 0x00000015201e7221 */ /* 0x000fe20000010100 */
[----:B------:R-:W-:Y:S01]  /*19a0*/  SHF.L.U32 R28, R0, 0x10, RZ ;  /* 0x00000010001c7819 */ /* 0x000fe200000006ff */
[----:B------:R-:W-:Y:S01]  /*19b0*/  FMUL.FTZ R25, R33, R22 ;  /* 0x0000001621197220 */ /* 0x000fe20000410000 */
[----:B------:R-:W-:Y:S01]  /*19c0*/  FFMA.FTZ R21, R22, R24, R23 ;  /* 0x0000001816157223 */ /* 0x000fe20000010017 */
[----:B------:R-:W-:Y:S01]  /*19d0*/  SHF.L.U32 R23, R39, 0x10, RZ ;  /* 0x0000001027177819 */ /* 0x000fe200000006ff */
[----:B------:R-:W-:Y:S01]  /*19e0*/  FMUL.FTZ R40, R30, R59 ;  /* 0x0000003b1e287220 */ /* 0x000fe20000410000 */
[----:B------:R-:W-:Y:S01]  /*19f0*/  FADD.FTZ R26, R25, R26 ;  /* 0x0000001a191a7221 */ /* 0x000fe20000010000 */
[----:B------:R-:W-:Y:S01]  /*1a00*/  FFMA.FTZ R41, R24, R25, R41 ;  /* 0x0000001918297223 */ /* 0x000fe20000010029 */
[----:B------:R-:W-:Y:S01]  /*1a10*/  FMUL.FTZ R25, R37, R28 ;  /* 0x0000001c25197220 */ /* 0x000fe20000410000 */
[----:B------:R-:W-:Y:S01]  /*1a20*/  SHF.L.U32 R24, R43, 0x10, RZ ;  /* 0x000000102b187819 */ /* 0x000fe200000006ff */
[----:B------:R-:W-:Y:S01]  /*1a30*/  FADD.FTZ R30, -R32, R23 ;  /* 0x00000017201e7221 */ /* 0x000fe20000010100 */
[----:B------:R-:W-:Y:S01]  /*1a40*/  FADD.FTZ R23, R20, R22 ;  /* 0x0000001614177221 */ /* 0x000fe20000010000 */
[----:B------:R-:W-:Y:S01]  /*1a50*/  FADD.FTZ R26, R26, R25 ;  /* 0x000000191a1a7221 */ /* 0x000fe20000010000 */
[----:B------:R-:W-:Y:S01]  /*1a60*/  FFMA.FTZ R41, R40, R25, R41 ;  /* 0x0000001928297223 */ /* 0x000fe20000010029 */
        /* <DEDUP_REMOVED lines=9> */
.L_x_204:
[----:B------:R-:W-:Y:S02]  /*1b00*/  SHF.L.U32 R21, R16, 0x10, RZ ;  /* 0x0000001010157819 */ /* 0x000fe400000006ff */
[----:B------:R-:W-:Y:S02]  /*1b10*/  SHF.L.U32 R23, R57, 0x10, RZ ;  /* 0x0000001039177819 */ /* 0x000fe400000006ff */
[----:B------:R-:W-:Y:S01]  /*1b20*/  SHF.L.U32 R29, R55, 0x10, RZ ;  /* 0x00000010371d7819 */ /* 0x000fe200000006ff */
[----:B------:R-:W-:Y:S01]  /*1b30*/  FADD.FTZ R20, -R32, R21 ;  /* 0x0000001520147221 */ /* 0x000fe20000010100 */
[----:B------:R-:W-:Y:S02]  /*1b40*/  SHF.L.U32 R63, R15, 0x10, RZ ;  /* 0x000000100f3f7819 */ /* 0x000fe400000006ff */
[----:B------:R-:W-:Y:S01]  /*1b50*/  SHF.L.U32 R68, R56, 0x10, RZ ;  /* 0x0000001038447819 */ /* 0x000fe200000006ff */
[----:B------:R-:W-:Y:S01]  /*1b60*/  FMUL.FTZ R21, R20, R59 ;  /* 0x0000003b14157220 */ /* 0x000fe20000410000 */
[----:B------:R-:W-:Y:S01]  /*1b70*/  FADD.FTZ R20, -R32, R23 ;  /* 0x0000001720147221 */ /* 0x000fe20000010100 */
[----:B------:R-:W-:-:S02]  /*1b80*/  SHF.L.U32 R23, R14, 0x10, RZ ;  /* 0x000000100e177819 */ /* 0x000fc400000006ff */
[----:B------:R-:W-:Y:S01]  /*1b90*/  FFMA.FTZ R24, R37, R21, R44 ;  /* 0x0000001525187223 */ /* 0x000fe2000001002c */
[-C--:B------:R-:W-:Y:S02]  /*1ba0*/  FMUL.FTZ R20, R20, R59.reuse ;  /* 0x0000003b14147220 */ /* 0x080fe40000410000 */
[----:B------:R-:W-:Y:S01]  /*1bb0*/  FADD.FTZ R26, -R32, R23 ;  /* 0x00000017201a7221 */ /* 0x000fe20000010100 */
[----:B------:R-:W-:Y:S01]  /*1bc0*/  FMUL.FTZ R22, R24, -1.4426950216293334961 ;  /* 0xbfb8aa3b18167820 */ /* 0x000fe20000410000 */
[----:B------:R-:W-:Y:S02]  /*1bd0*/  FFMA.FTZ R25, R33, R20, R42 ;  /* 0x0000001421197223 */ /* 0x000fe4000001002a */
[----:B------:R-:W-:Y:S02]  /*1be0*/  FMUL.FTZ R23, R26, R59 ;  /* 0x0000003b1a177220 */ /* 0x000fe40000410000 */
        /* <DEDUP_REMOVED lines=14> */
[----:B------:R-:W1:Y:S08]  /*1cd0*/  MUFU.RCP R29, R29 ;  /* 0x0000001d001d7308 */ /* 0x000e700000001000 */
[----:B------:R-:W2:Y:S01]  /*1ce0*/  MUFU.EX2 R41, R41 ;  /* 0x0000002900297308 */ /* 0x000ea20000000800 */
[----:B0-----:R-:W-:Y:S01]  /*1cf0*/  FADD.FTZ R27, -R26, 1 ;  /* 0x3f8000001a1b7421 */ /* 0x001fe20000010100 */
[----:B------:R-:W-:-:S02]  /*1d00*/  FMUL.FTZ R28, R63, R26 ;  /* 0x0000001a3f1c7220 */ /* 0x000fc40000410000 */
[----:B------:R-:W0:Y:S01]  /*1d10*/  MUFU.RCP R40, R40 ;  /* 0x0000002800287308 */ /* 0x000e220000001000 */
[----:B------:R-:W-:Y:S01]  /*1d20*/  SHF.L.U32 R26, R58, 0x10, RZ ;  /* 0x000000103a1a7819 */ /* 0x000fe200000006ff */
[----:B------:R-:W-:-:S04]  /*1d30*/  FFMA.FTZ R27, R24, R27, 1 ;  /* 0x3f800000181b7423 */ /* 0x000fc8000001001b */
[----:B------:R-:W-:Y:S01]  /*1d40*/  FMUL.FTZ R28, R28, R27 ;  /* 0x0000001b1c1c7220 */ /* 0x000fe20000410000 */
[----:B-1----:R-:W-:Y:S01]  /*1d50*/  FADD.FTZ R24, -R29, 1 ;  /* 0x3f8000001d187421 */ /* 0x002fe20000010100 */
[----:B------:R-:W-:Y:S01]  /*1d60*/  SHF.L.U32 R27, R12, 0x10, RZ ;  /* 0x000000100c1b7819 */ /* 0x000fe200000006ff */
[----:B------:R-:W-:Y:S01]  /*1d70*/  FMUL.FTZ R26, R26, R29 ;  /* 0x0000001d1a1a7220 */ /* 0x000fe20000410000 */
[----:B--2---:R-:W-:Y:S01]  /*1d80*/  FADD.FTZ R41, R41, 1 ;  /* 0x3f80000029297421 */ /* 0x004fe20000010000 */
[----:B------:R-:W-:Y:S02]  /*1d90*/  FFMA.FTZ R25, R25, R24, 1 ;  /* 0x3f80000019197423 */ /* 0x000fe40000010018 */
[----:B------:R-:W-:Y:S02]  /*1da0*/  FADD.FTZ R24, -R32, R27 ;  /* 0x0000001b20187221 */ /* 0x000fe40000010100 */
[----:B------:R-:W-:Y:S01]  /*1db0*/  FMUL.FTZ R26, R26, R25 ;  /* 0x000000191a1a7220 */ /* 0x000fe20000410000 */
[----:B------:R-:W1:Y:S01]  /*1dc0*/  MUFU.RCP R41, R41 ;  /* 0x0000002900297308 */ /* 0x000e620000001000 */
[----:B------:R-:W-:Y:S01]  /*1dd0*/  FMUL.FTZ R24, R24, R59 ;  /* 0x0000003b18187220 */ /* 0x000fe20000410000 */
[----:B0-----:R-:W-:-:S03]  /*1de0*/  FADD.FTZ R25, -R40, 1 ;  /* 0x3f80000028197421 */ /* 0x001fc60000010100 */
[----:B------:R-:W-:Y:S01]  /*1df0*/  FFMA.FTZ R60, R37, R24, R44 ;  /* 0x00000018253c7223 */ /* 0x000fe2000001002c */
[----:B------:R-:W-:Y:S01]  /*1e00*/  FFMA.FTZ R27, R30, R25, 1 ;  /* 0x3f8000001e1b7423 */ /* 0x000fe20000010019 */
[----:B------:R-:W-:Y:S02]  /*1e10*/  SHF.L.U32 R25, R13, 0x10, RZ ;  /* 0x000000100d197819 */ /* 0x000fe400000006ff */
[----:B------:R-:W-:-:S03]  /*1e20*/  FMUL.FTZ R62, R60, -1.4426950216293334961 ;  /* 0xbfb8aa3b3c3e7820 */ /* 0x000fc60000410000 */
[----:B------:R-:W-:Y:S01]  /*1e30*/  FMUL.FTZ R40, R25, R40 ;  /* 0x0000002819287220 */ /* 0x000fe20000410000 */
[----:B------:R-:W-:Y:S02]  /*1e40*/  SHF.L.U32 R25, R53, 0x10, RZ ;  /* 0x0000001035197819 */ /* 0x000fe400000006ff */
[----:B------:R-:W0:Y:S01]  /*1e50*/  MUFU.EX2 R62, R62 ;  /* 0x0000003e003e7308 */ /* 0x000e220000000800 */
[----:B------:R-:W-:Y:S01]  /*1e60*/  FMUL.FTZ R63, R40, R27 ;  /* 0x0000001b283f7220 */ /* 0x000fe20000410000 */
[----:B-1----:R-:W-:Y:S01]  /*1e70*/  FMUL.FTZ R29, R68, R41 ;  /* 0x00000029441d7220 */ /* 0x002fe20000410000 */
[----:B------:R-:W-:Y:S01]  /*1e80*/  FADD.FTZ R68, -R32, R25 ;  /* 0x0000001920447221 */ /* 0x000fe20000010100 */
[----:B------:R-:W-:-:S03]  /*1e90*/  FADD.FTZ R30, -R41, 1 ;  /* 0x3f800000291e7421 */ /* 0x000fc60000010100 */
[----:B------:R-:W-:Y:S01]  /*1ea0*/  FMUL.FTZ R25, R68, R59 ;  /* 0x0000003b44197220 */ /* 0x000fe20000410000 */
[----:B------:R-:W-:-:S03]  /*1eb0*/  FFMA.FTZ R30, R31, R30, 1 ;  /* 0x3f8000001f1e7423 */ /* 0x000fc6000001001e */
[----:B------:R-:W-:Y:S01]  /*1ec0*/  FFMA.FTZ R68, R33, R25, R42 ;  /* 0x0000001921447223 */ /* 0x000fe2000001002a */
[----:B------:R-:W-:Y:S01]  /*1ed0*/  FMUL.FTZ R29, R29, R30 ;  /* 0x0000001e1d1d7220 */ /* 0x000fe20000410000 */
[----:B0-----:R-:W-:Y:S01]  /*1ee0*/  FADD.FTZ R31, R62, 1 ;  /* 0x3f8000003e1f7421 */ /* 0x001fe20000010000 */
[----:B------:R-:W-:Y:S01]  /*1ef0*/  SHF.L.U32 R30, R11, 0x10, RZ ;  /* 0x000000100b1e7819 */ /* 0x000fe200000006ff */
[----:B------:R-:W-:-:S04]  /*1f00*/  FMUL.FTZ R41, R68, -1.4426950216293334961 ;  /* 0xbfb8aa3b44297820 */ /* 0x000fc80000410000 */
[----:B------:R-:W0:Y:S08]  /*1f10*/  MUFU.RCP R31, R31 ;  /* 0x0000001f001f7308 */ /* 0x000e300000001000 */
[----:B------:R-:W1:Y:S01]  /*1f20*/  MUFU.EX2 R41, R41 ;  /* 0x0000002900297308 */ /* 0x000e620000000800 */
[----:B0-----:R-:W-:Y:S01]  /*1f30*/  FADD.FTZ R27, -R31, 1 ;  /* 0x3f8000001f1b7421 */ /* 0x001fe20000010100 */
[----:B-1----:R-:W-:-:S03]  /*1f40*/  FADD.FTZ R40, R41, 1 ;  /* 0x3f80000029287421 */ /* 0x002fc60000010000 */
[----:B------:R-:W-:Y:S01]  /*1f50*/  FFMA.FTZ R60, R60, R27, 1 ;  /* 0x3f8000003c3c7423 */ /* 0x000fe2000001001b */
[----:B------:R-:W-:Y:S01]  /*1f60*/  FMUL.FTZ R27, R30, R31 ;  /* 0x0000001f1e1b7220 */ /* 0x000fe20000410000 */
[----:B------:R-:W-:Y:S01]  /*1f70*/  FMUL.FTZ R30, R37, R28 ;  /* 0x0000001c251e7220 */ /* 0x000fe20000410000 */
[----:B------:R-:W-:Y:S01]  /*1f80*/  FMUL.FTZ R31, R33, R26 ;  /* 0x0000001a211f7220 */ /* 0x000fe20000410000 */
[----:B------:R-:W0:Y:S02]  /*1f90*/  MUFU.RCP R40, R40 ;  /* 0x0000002800287308 */ /* 0x000e240000001000 */
[----:B------:R-:W-:Y:S01]  /*1fa0*/  FFMA.FTZ R41, R21, R30, RZ ;  /* 0x0000001e15297223 */ /* 0x000fe200000100ff */
[----:B------:R-:W-:Y:S01]  /*1fb0*/  FADD.FTZ R30, RZ, R30 ;  /* 0x0000001eff1e7221 */ /* 0x000fe20000010000 */
[----:B------:R-:W-:Y:S01]  /*1fc0*/  FMUL.FTZ R27, R27, R60 ;  /* 0x0000003c1b1b7220 */ /* 0x000fe20000410000 */
[----:B------:R-:W-:Y:S01]  /*1fd0*/  FFMA.FTZ R60, R21, R28, RZ ;  /* 0x0000001c153c7223 */ /* 0x000fe200000100ff */
[----:B------:R-:W-:Y:S01]  /*1fe0*/  FFMA.FTZ R62, R20, R31, R41 ;  /* 0x0000001f143e7223 */ /* 0x000fe20000010029 */
[----:B------:R-:W-:Y:S01]  /*1ff0*/  FADD.FTZ R41, R31, R30 ;  /* 0x0000001e1f297221 */ /* 0x000fe20000010000 */
[----:B------:R-:W-:-:S02]  /*2000*/  SHF.L.U32 R31, R54, 0x10, RZ ;  /* 0x00000010361f7819 */ /* 0x000fc400000006ff */
[----:B------:R-:W-:-:S03]  /*2010*/  SHF.L.U32 R21, R10, 0x10, RZ ;  /* 0x000000100a157819 */ /* 0x000fc600000006ff */
[----:B0-----:R-:W-:Y:S01]  /*2020*/  FMUL.FTZ R30, R31, R40 ;  /* 0x000000281f1e7220 */ /* 0x001fe20000410000 */
[----:B------:R-:W-:Y:S01]  /*2030*/  FADD.FTZ R31, -R40, 1 ;  /* 0x3f800000281f7421 */ /* 0x000fe20000010100 */
[----:B------:R-:W-:Y:S01]  /*2040*/  FADD.FTZ R40, RZ, R28 ;  /* 0x0000001cff287221 */ /* 0x000fe20000010000 */
[----:B------:R-:W-:Y:S02]  /*2050*/  FADD.FTZ R28, -R32, R21 ;  /* 0x00000015201c7221 */ /* 0x000fe40000010100 */
[----:B------:R-:W-:Y:S01]  /*2060*/  FFMA.FTZ R31, R68, R31, 1 ;  /* 0x3f800000441f7423 */ /* 0x000fe2000001001f */
[----:B------:R-:W-:Y:S01]  /*2070*/  FADD.FTZ R40, R40, R63 ;  /* 0x0000003f28287221 */ /* 0x000fe20000010000 */
[----:B------:R-:W-:Y:S01]  /*2080*/  FMUL.FTZ R21, R28, R59 ;  /* 0x0000003b1c157220 */ /* 0x000fe20000410000 */
[----:B------:R-:W-:Y:S01]  /*2090*/  SHF.L.U32 R28, R9, 0x10, RZ ;  /* 0x00000010091c7819 */ /* 0x000fe200000006ff */
[----:B------:R-:W-:Y:S01]  /*20a0*/  FMUL.FTZ R30, R30, R31 ;  /* 0x0000001f1e1e7220 */ /* 0x000fe20000410000 */
[-C--:B------:R-:W-:Y:S01]  /*20b0*/  FFMA.FTZ R31, R23, R63.reuse, R60 ;  /* 0x0000003f171f7223 */ /* 0x080fe2000001003c */
[----:B------:R-:W-:-:S04]  /*20c0*/  FMUL.FTZ R63, R37, R63 ;  /* 0x0000003f253f7220 */ /* 0x000fc80000410000 */
[----:B------:R-:W-:Y:S01]  /*20d0*/  FFMA.FTZ R62, R23, R63, R62 ;  /* 0x0000003f173e7223 */ /* 0x000fe2000001003e */
[----:B------:R-:W-:Y:S01]  /*20e0*/  FFMA.FTZ R23, R37, R21, R44 ;  /* 0x0000001525177223 */ /* 0x000fe2000001002c */
[----:B------:R-:W-:Y:S01]  /*20f0*/  FADD.FTZ R68, R41, R63 ;  /* 0x0000003f29447221 */ /* 0x000fe20000010000 */
[----:B------:R-:W-:Y:S02]  /*2100*/  SHF.L.U32 R41, R51, 0x10, RZ ;  /* 0x0000001033297819 */ /* 0x000fe400000006ff */
        /* <DEDUP_REMOVED lines=8> */
[----:B------:R-:W-:Y:S01]  /*2190*/  FFMA.FTZ R23, R20, R26, RZ ;  /* 0x0000001a14177223 */ /* 0x000fe200000100ff */
[----:B------:R-:W-:Y:S01]  /*21a0*/  FADD.FTZ R26, RZ, R26 ;  /* 0x0000001aff1a7221 */ /* 0x000fe20000010000 */
[----:B------:R-:W-:Y:S02]  /*21b0*/  FADD.FTZ R20, -R32, R41 ;  /* 0x0000002920147221 */ /* 0x000fe40000010100 */
[-C--:B------:R-:W-:Y:S01]  /*21c0*/  FFMA.FTZ R60, R22, R29.reuse, R23 ;  /* 0x0000001d163c7223 */ /* 0x080fe20000010017 */
[----:B------:R-:W-:Y:S01]  /*21d0*/  FADD.FTZ R41, R26, R29 ;  /* 0x0000001d1a297221 */ /* 0x000fe20000010000 */
[C---:B------:R-:W-:Y:S01]  /*21e0*/  FMUL.FTZ R29, R33.reuse, R29 ;  /* 0x0000001d211d7220 */ /* 0x040fe20000410000 */
[----:B------:R-:W-:Y:S01]  /*21f0*/  FMUL.FTZ R20, R20, R59 ;  /* 0x0000003b14147220 */ /* 0x000fe20000410000 */
[----:B------:R-:W-:Y:S02]  /*2200*/  SHF.L.U32 R23, R52, 0x10, RZ ;  /* 0x0000001034177819 */ /* 0x000fe400000006ff */
[----:B------:R-:W-:Y:S01]  /*2210*/  FFMA.FTZ R63, R22, R29, R62 ;  /* 0x0000001d163f7223 */ /* 0x000fe2000001003e */
[----:B------:R-:W-:Y:S01]  /*2220*/  FFMA.FTZ R22, R33, R20, R42 ;  /* 0x0000001421167223 */ /* 0x000fe2000001002a */
[----:B------:R-:W-:-:S03]  /*2230*/  FADD.FTZ R68, R29, R68 ;  /* 0x000000441d447221 */ /* 0x000fc60000010000 */
[----:B------:R-:W-:-:S06]  /*2240*/  FMUL.FTZ R26, R22, -1.4426950216293334961 ;  /* 0xbfb8aa3b161a7820 */ /* 0x000fcc0000410000 */
[----:B------:R-:W0:Y:S02]  /*2250*/  MUFU.EX2 R26, R26 ;  /* 0x0000001a001a7308 */ /* 0x000e240000000800 */
[----:B0-----:R-:W-:Y:S01]  /*2260*/  FADD.FTZ R62, R26, 1 ;  /* 0x3f8000001a3e7421 */ /* 0x001fe20000010000 */
[----:B------:R-:W-:-:S04]  /*2270*/  FMUL.FTZ R26, R37, R27 ;  /* 0x0000001b251a7220 */ /* 0x000fc80000410000 */
[----:B------:R-:W-:Y:S01]  /*2280*/  FFMA.FTZ R63, R24, R26, R63 ;  /* 0x0000001a183f7223 */ /* 0x000fe2000001003f */
[----:B------:R-:W0:Y:S02]  /*2290*/  MUFU.RCP R62, R62 ;  /* 0x0000003e003e7308 */ /* 0x000e240000001000 */
[----:B0-----:R-:W-:Y:S01]  /*22a0*/  FADD.FTZ R29, -R62, 1 ;  /* 0x3f8000003e1d7421 */ /* 0x001fe20000010100 */
[----:B------:R-:W-:Y:S01]  /*22b0*/  FMUL.FTZ R23, R23, R62 ;  /* 0x0000003e17177220 */ /* 0x000fe20000410000 */
[----:B------:R-:W-:Y:S02]  /*22c0*/  FADD.FTZ R62, R41, R30 ;  /* 0x0000001e293e7221 */ /* 0x000fe40000010000 */
[----:B------:R-:W-:Y:S01]  /*22d0*/  FFMA.FTZ R22, R22, R29, 1 ;  /* 0x3f80000016167423 */ /* 0x000fe2000001001d */
[----:B------:R-:W-:-:S03]  /*22e0*/  SHF.L.U32 R29, R8, 0x10, RZ ;  /* 0x00000010081d7819 */ /* 0x000fc600000006ff */
[----:B------:R-:W-:Y:S02]  /*22f0*/  FMUL.FTZ R23, R23, R22 ;  /* 0x0000001617177220 */ /* 0x000fe40000410000 */
[----:B------:R-:W-:Y:S01]  /*2300*/  FADD.FTZ R22, -R32, R29 ;  /* 0x0000001d20167221 */ /* 0x000fe20000010100 */
[----:B------:R-:W-:Y:S01]  /*2310*/  FADD.FTZ R29, R40, R27 ;  /* 0x0000001b281d7221 */ /* 0x000fe20000010000 */
[----:B------:R-:W-:Y:S01]  /*2320*/  FFMA.FTZ R40, R24, R27, R31 ;  /* 0x0000001b18287223 */ /* 0x000fe2000001001f */
[----:B------:R-:W-:Y:S01]  /*2330*/  FADD.FTZ R27, R68, R26 ;  /* 0x0000001a441b7221 */ /* 0x000fe20000010000 */
[----:B------:R-:W-:Y:S01]  /*2340*/  FMUL.FTZ R22, R22, R59 ;  /* 0x0000003b16167220 */ /* 0x000fe20000410000 */
[----:B------:R-:W-:Y:S01]  /*2350*/  SHF.L.U32 R26, R7, 0x10, RZ ;  /* 0x00000010071a7819 */ /* 0x000fe200000006ff */
[----:B------:R-:W-:Y:S01]  /*2360*/  FADD.FTZ R29, R29, R28 ;  /* 0x0000001c1d1d7221 */ /* 0x000fe20000010000 */
[----:B------:R-:W-:Y:S01]  /*2370*/  SHF.L.U32 R68, R50, 0x10, RZ ;  /* 0x0000001032447819 */ /* 0x000fe200000006ff */
[----:B------:R-:W-:Y:S01]  /*2380*/  FFMA.FTZ R24, R37, R22, R44 ;  /* 0x0000001625187223 */ /* 0x000fe2000001002c */
[----:B------:R-:W-:-:S03]  /*2390*/  FADD.FTZ R62, R62, R23 ;  /* 0x000000173e3e7221 */ /* 0x000fc60000010000 */
[----:B------:R-:W-:-:S06]  /*23a0*/  FMUL.FTZ R31, R24, -1.4426950216293334961 ;  /* 0xbfb8aa3b181f7820 */ /* 0x000fcc0000410000 */
[----:B------:R-:W0:Y:S02]  /*23b0*/  MUFU.EX2 R31, R31 ;  /* 0x0000001f001f7308 */ /* 0x000e240000000800 */
[----:B0-----:R-:W-:Y:S01]  /*23c0*/  FADD.FTZ R69, R31, 1 ;  /* 0x3f8000001f457421 */ /* 0x001fe20000010000 */
[-C--:B------:R-:W-:Y:S01]  /*23d0*/  FFMA.FTZ R31, R25, R30.reuse, R60 ;  /* 0x0000001e191f7223 */ /* 0x080fe2000001003c */
[----:B------:R-:W-:-:S03]  /*23e0*/  FMUL.FTZ R30, R33, R30 ;  /* 0x0000001e211e7220 */ /* 0x000fc60000410000 */
[-C--:B------:R-:W-:Y:S01]  /*23f0*/  FFMA.FTZ R31, R20, R23.reuse, R31 ;  /* 0x00000017141f7223 */ /* 0x080fe2000001001f */
[----:B------:R-:W0:Y:S01]  /*2400*/  MUFU.RCP R69, R69 ;  /* 0x0000004500457308 */ /* 0x000e220000001000 */
[----:B------:R-:W-:Y:S01]  /*2410*/  FFMA.FTZ R60, R25, R30, R63 ;  /* 0x0000001e193c7223 */ /* 0x000fe2000001003f */
[----:B------:R-:W-:Y:S01]  /*2420*/  FADD.FTZ R30, R30, R27 ;  /* 0x0000001b1e1e7221 */ /* 0x000fe20000010000 */
[----:B------:R-:W-:Y:S01]  /*2430*/  FMUL.FTZ R23, R33, R23 ;  /* 0x0000001721177220 */ /* 0x000fe20000410000 */
[----:B0-----:R-:W-:Y:S01]  /*2440*/  FADD.FTZ R71, -R69, 1 ;  /* 0x3f80000045477421 */ /* 0x001fe20000010100 */
[----:B------:R-:W-:Y:S01]  /*2450*/  FMUL.FTZ R26, R26, R69 ;  /* 0x000000451a1a7220 */ /* 0x000fe20000410000 */
[----:B------:R-:W-:Y:S02]  /*2460*/  SHF.L.U32 R69, R48, 0x10, RZ ;  /* 0x0000001030457819 */ /* 0x000fe400000006ff */
[----:B------:R-:W-:-:S04]  /*2470*/  FFMA.FTZ R71, R24, R71, 1 ;  /* 0x3f80000018477423 */ /* 0x000fc80000010047 */
[----:B------:R-:W-:Y:S01]  /*2480*/  FMUL.FTZ R26, R26, R71 ;  /* 0x000000471a1a7220 */ /* 0x000fe20000410000 */
[----:B------:R-:W-:-:S03]  /*2490*/  SHF.L.U32 R71, R49, 0x10, RZ ;  /* 0x0000001031477819 */ /* 0x000fc600000006ff */
[----:B------:R-:W-:Y:S02]  /*24a0*/  FADD.FTZ R29, R29, R26 ;  /* 0x0000001a1d1d7221 */ /* 0x000fe40000010000 */
[----:B------:R-:W-:Y:S01]  /*24b0*/  FADD.FTZ R24, -R32, R71 ;  /* 0x0000004720187221 */ /* 0x000fe20000010100 */
[----:B------:R-:W-:-:S03]  /*24c0*/  SHF.L.U32 R71, R43, 0x10, RZ ;  /* 0x000000102b477819 */ /* 0x000fc600000006ff */
[----:B------:R-:W-:-:S04]  /*24d0*/  FMUL.FTZ R24, R24, R59 ;  /* 0x0000003b18187220 */ /* 0x000fc80000410000 */
[----:B------:R-:W-:-:S04]  /*24e0*/  FFMA.FTZ R25, R33, R24, R42 ;  /* 0x0000001821197223 */ /* 0x000fc8000001002a */
[----:B------:R-:W-:-:S06]  /*24f0*/  FMUL.FTZ R41, R25, -1.4426950216293334961 ;  /* 0xbfb8aa3b19297820 */ /* 0x000fcc0000410000 */
[----:B------:R-:W0:Y:S02]  /*2500*/  MUFU.EX2 R41, R41 ;  /* 0x0000002900297308 */ /* 0x000e240000000800 */
[----:B0-----:R-:W-:Y:S01]  /*2510*/  FADD.FTZ R63, R41, 1 ;  /* 0x3f800000293f7421 */ /* 0x001fe20000010000 */
[----:B------:R-:W-:-:S05]  /*2520*/  FFMA.FTZ R41, R21, R28, R40 ;  /* 0x0000001c15297223 */ /* 0x000fca0000010028 */
[----:B------:R-:W0:Y:S02]  /*2530*/  MUFU.RCP R63, R63 ;  /* 0x0000003f003f7308 */ /* 0x000e240000001000 */
[----:B0-----:R-:W-:Y:S01]  /*2540*/  FMUL.FTZ R27, R68, R63 ;  /* 0x0000003f441b7220 */ /* 0x001fe20000410000 */
[----:B------:R-:W-:Y:S01]  /*2550*/  FADD.FTZ R68, -R63, 1 ;  /* 0x3f8000003f447421 */ /* 0x000fe20000010100 */
[----:B------:R-:W-:-:S03]  /*2560*/  FMUL.FTZ R63, R37, R28 ;  /* 0x0000001c253f7220 */ /* 0x000fc60000410000 */
[----:B------:R-:W-:Y:S01]  /*2570*/  FFMA.FTZ R68, R25, R68, 1 ;  /* 0x3f80000019447423 */ /* 0x000fe20000010044 */
[----:B------:R-:W-:Y:S01]  /*2580*/  SHF.L.U32 R25, R6, 0x10, RZ ;  /* 0x0000001006197819 */ /* 0x000fe200000006ff */
[----:B------:R-:W-:Y:S01]  /*2590*/  FFMA.FTZ R60, R21, R63, R60 ;  /* 0x0000003f153c7223 */ /* 0x000fe2000001003c */
[----:B------:R-:W-:Y:S01]  /*25a0*/  FADD.FTZ R30, R30, R63 ;  /* 0x0000003f1e1e7221 */ /* 0x000fe20000010000 */
[----:B------:R-:W-:Y:S01]  /*25b0*/  FMUL.FTZ R27, R27, R68 ;  /* 0x000000441b1b7220 */ /* 0x000fe20000410000 */
[----:B------:R-:W-:Y:S01]  /*25c0*/  SHF.L.U32 R63, R5, 0x10, RZ ;  /* 0x00000010053f7819 */ /* 0x000fe200000006ff */
[----:B------:R-:W-:-:S04]  /*25d0*/  FADD.FTZ R68, -R32, R25 ;  /* 0x0000001920447221 */ /* 0x000fc80000010100 */
[----:B------:R-:W-:-:S04]  /*25e0*/  FMUL.FTZ R25, R68, R59 ;  /* 0x0000003b44197220 */ /* 0x000fc80000410000 */
[----:B------:R-:W-:-:S04]  /*25f0*/  FFMA.FTZ R21, R37, R25, R44 ;  /* 0x0000001925157223 */ /* 0x000fc8000001002c */
[----:B------:R-:W-:-:S06]  /*2600*/  FMUL.FTZ R40, R21, -1.4426950216293334961 ;  /* 0xbfb8aa3b15287820 */ /* 0x000fcc0000410000 */
[----:B------:R-:W0:Y:S02]  /*2610*/  MUFU.EX2 R40, R40 ;  /* 0x0000002800287308 */ /* 0x000e240000000800 */
[----:B0-----:R-:W-:-:S06]  /*2620*/  FADD.FTZ R68, R40, 1 ;  /* 0x3f80000028447421 */ /* 0x001fcc0000010000 */
[----:B------:R-:W0:Y:S02]  /*2630*/  MUFU.RCP R68, R68 ;  /* 0x0000004400447308 */ /* 0x000e240000001000 */
[----:B0-----:R-:W-:Y:S01]  /*2640*/  FADD.FTZ R70, -R68, 1 ;  /* 0x3f80000044467421 */ /* 0x001fe20000010100 */
[----:B------:R-:W-:Y:S01]  /*2650*/  FMUL.FTZ R28, R63, R68 ;  /* 0x000000443f1c7220 */ /* 0x000fe20000410000 */
[----:B------:R-:W-:Y:S01]  /*2660*/  FFMA.FTZ R63, R20, R23, R60 ;  /* 0x00000017143f7223 */ /* 0x000fe2000001003c */
[----:B------:R-:W-:Y:S01]  /*2670*/  FADD.FTZ R23, R23, R30 ;  /* 0x0000001e17177221 */ /* 0x000fe20000010000 */
[----:B------:R-:W-:-:S04]  /*2680*/  FFMA.FTZ R21, R21, R70, 1 ;  /* 0x3f80000015157423 */ /* 0x000fc80000010046 */
[----:B------:R-:W-:Y:S01]  /*2690*/  FMUL.FTZ R28, R28, R21 ;  /* 0x000000151c1c7220 */ /* 0x000fe20000410000 */
[----:B------:R-:W-:-:S03]  /*26a0*/  SHF.L.U32 R21, R47, 0x10, RZ ;  /* 0x000000102f157819 */ /* 0x000fc600000006ff */
[----:B------:R-:W-:Y:S02]  /*26b0*/  FADD.FTZ R29, R29, R28 ;  /* 0x0000001c1d1d7221 */ /* 0x000fe40000010000 */
[----:B------:R-:W-:-:S04]  /*26c0*/  FADD.FTZ R70, -R32, R21 ;  /* 0x0000001520467221 */ /* 0x000fc80000010100 */
[----:B------:R-:W-:-:S04]  /*26d0*/  FMUL.FTZ R21, R70, R59 ;  /* 0x0000003b46157220 */ /* 0x000fc80000410000 */
[----:B------:R-:W-:-:S04]  /*26e0*/  FFMA.FTZ R20, R33, R21, R42 ;  /* 0x0000001521147223 */ /* 0x000fc8000001002a */
[----:B------:R-:W-:-:S06]  /*26f0*/  FMUL.FTZ R40, R20, -1.4426950216293334961 ;  /* 0xbfb8aa3b14287820 */ /* 0x000fcc0000410000 */
[----:B------:R-:W0:Y:S02]  /*2700*/  MUFU.EX2 R40, R40 ;  /* 0x0000002800287308 */ /* 0x000e240000000800 */
[----:B0-----:R-:W-:Y:S01]  /*2710*/  FADD.FTZ R60, R40, 1 ;  /* 0x3f800000283c7421 */ /* 0x001fe20000010000 */
[-C--:B------:R-:W-:Y:S01]  /*2720*/  FFMA.FTZ R40, R22, R26.reuse, R41 ;  /* 0x0000001a16287223 */ /* 0x080fe20000010029 */
[----:B------:R-:W-:-:S04]  /*2730*/  FMUL.FTZ R26, R37, R26 ;  /* 0x0000001a251a7220 */ /* 0x000fc80000410000 */
[----:B------:R-:W0:Y:S01]  /*2740*/  MUFU.RCP R60, R60 ;  /* 0x0000003c003c7308 */ /* 0x000e220000001000 */
[----:B------:R-:W-:Y:S01]  /*2750*/  FFMA.FTZ R68, R22, R26, R63 ;  /* 0x0000001a16447223 */ /* 0x000fe2000001003f */
[----:B------:R-:W-:Y:S01]  /*2760*/  FADD.FTZ R26, R23, R26 ;  /* 0x0000001a171a7221 */ /* 0x000fe20000010000 */
[----:B0-----:R-:W-:Y:S01]  /*2770*/  FMUL.FTZ R30, R69, R60 ;  /* 0x0000003c451e7220 */ /* 0x001fe20000410000 */
[----:B------:R-:W-:Y:S01]  /*2780*/  FADD.FTZ R69, -R60, 1 ;  /* 0x3f8000003c457421 */ /* 0x000fe20000010100 */
[----:B------:R-:W-:-:S03]  /*2790*/  SHF.L.U32 R60, R3, 0x10, RZ ;  /* 0x00000010033c7819 */ /* 0x000fc600000006ff */
[----:B------:R-:W-:-:S04]  /*27a0*/  FFMA.FTZ R69, R20, R69, 1 ;  /* 0x3f80000014457423 */ /* 0x000fc80000010045 */
[----:B------:R-:W-:Y:S01]  /*27b0*/  FMUL.FTZ R30, R30, R69 ;  /* 0x000000451e1e7220 */ /* 0x000fe20000410000 */
[----:B------:R-:W-:-:S05]  /*27c0*/  SHF.L.U32 R69, R4, 0x10, RZ ;  /* 0x0000001004457819 */ /* 0x000fca00000006ff */
[----:B------:R-:W-:-:S04]  /*27d0*/  FADD.FTZ R20, -R32, R69 ;  /* 0x0000004520147221 */ /* 0x000fc80000010100 */
[----:B------:R-:W-:-:S04]  /*27e0*/  FMUL.FTZ R20, R20, R59 ;  /* 0x0000003b14147220 */ /* 0x000fc80000410000 */
[----:B------:R-:W-:-:S04]  /*27f0*/  FFMA.FTZ R22, R37, R20, R44 ;  /* 0x0000001425167223 */ /* 0x000fc8000001002c */
[----:B------:R-:W-:-:S06]  /*2800*/  FMUL.FTZ R41, R22, -1.4426950216293334961 ;  /* 0xbfb8aa3b16297820 */ /* 0x000fcc0000410000 */
[----:B------:R-:W0:Y:S02]  /*2810*/  MUFU.EX2 R41, R41 ;  /* 0x0000002900297308 */ /* 0x000e240000000800 */
[----:B0-----:R-:W-:Y:S01]  /*2820*/  FADD.FTZ R63, R41, 1 ;  /* 0x3f800000293f7421 */ /* 0x001fe20000010000 */
[----:B------:R-:W-:-:S04]  /*2830*/  FADD.FTZ R41, R62, R27 ;  /* 0x0000001b3e297221 */ /* 0x000fc80000010000 */
[----:B------:R-:W-:Y:S01]  /*2840*/  FADD.FTZ R41, R41, R30 ;  /* 0x0000001e29297221 */ /* 0x000fe20000010000 */
[----:B------:R-:W0:Y:S02]  /*2850*/  MUFU.RCP R63, R63 ;  /* 0x0000003f003f7308 */ /* 0x000e240000001000 */
[----:B0-----:R-:W-:Y:S01]  /*2860*/  FADD.FTZ R69, -R63, 1 ;  /* 0x3f8000003f457421 */ /* 0x001fe20000010100 */
[----:B------:R-:W-:Y:S01]  /*2870*/  FMUL.FTZ R23, R60, R63 ;  /* 0x0000003f3c177220 */ /* 0x000fe20000410000 */
[-C--:B------:R-:W-:Y:S01]  /*2880*/  FFMA.FTZ R60, R24, R27.reuse, R31 ;  /* 0x0000001b183c7223 */ /* 0x080fe2000001001f */
[----:B------:R-:W-:Y:S01]  /*2890*/  FMUL.FTZ R27, R33, R27 ;  /* 0x0000001b211b7220 */ /* 0x000fe20000410000 */
[----:B------:R-:W-:Y:S01]  /*28a0*/  FFMA.FTZ R22, R22, R69, 1 ;  /* 0x3f80000016167423 */ /* 0x000fe20000010045 */
[----:B------:R-:W-:Y:S01]  /*28b0*/  SHF.L.U32 R63, R46, 0x10, RZ ;  /* 0x000000102e3f7819 */ /* 0x000fe200000006ff */
[----:B------:R-:W-:Y:S01]  /*28c0*/  FFMA.FTZ R60, R21, R30, R60 ;  /* 0x0000001e153c7223 */ /* 0x000fe2000001003c */
[----:B------:R-:W-:Y:S01]  /*28d0*/  FFMA.FTZ R68, R24, R27, R68 ;  /* 0x0000001b18447223 */ /* 0x000fe20000010044 */
[----:B------:R-:W-:Y:S01]  /*28e0*/  FMUL.FTZ R22, R23, R22 ;  /* 0x0000001617167220 */ /* 0x000fe20000410000 */
[----:B------:R-:W-:Y:S01]  /*28f0*/  SHF.L.U32 R23, R45, 0x10, RZ ;  /* 0x000000102d177819 */ /* 0x000fe200000006ff */
[----:B------:R-:W-:Y:S01]  /*2900*/  FADD.FTZ R27, R27, R26 ;  /* 0x0000001a1b1b7221 */ /* 0x000fe20000010000 */
[----:B------:R-:W-:-:S03]  /*2910*/  FMUL.FTZ R30, R33, R30 ;  /* 0x0000001e211e7220 */ /* 0x000fc60000410000 */
[----:B------:R-:W-:-:S04]  /*2920*/  FADD.FTZ R70, -R32, R23 ;  /* 0x0000001720467221 */ /* 0x000fc80000010100 */
[----:B------:R-:W-:-:S04]  /*2930*/  FMUL.FTZ R23, R70, R59 ;  /* 0x0000003b46177220 */ /* 0x000fc80000410000 */
[----:B------:R-:W-:-:S04]  /*2940*/  FFMA.FTZ R24, R33, R23, R42 ;  /* 0x0000001721187223 */ /* 0x000fc8000001002a */
[----:B------:R-:W-:-:S06]  /*2950*/  FMUL.FTZ R31, R24, -1.4426950216293334961 ;  /* 0xbfb8aa3b181f7820 */ /* 0x000fcc0000410000 */
[----:B------:R-:W0:Y:S02]  /*2960*/  MUFU.EX2 R31, R31 ;  /* 0x0000001f001f7308 */ /* 0x000e240000000800 */
[----:B0-----:R-:W-:Y:S01]  /*2970*/  FADD.FTZ R62, R31, 1 ;  /* 0x3f8000001f3e7421 */ /* 0x001fe20000010000 */
[----:B------:R-:W-:-:S04]  /*2980*/  FFMA.FTZ R31, R25, R28, R40 ;  /* 0x0000001c191f7223 */ /* 0x000fc80000010028 */
[----:B------:R-:W-:Y:S01]  /*2990*/  FFMA.FTZ R31, R20, R22, R31 ;  /* 0x00000016141f7223 */ /* 0x000fe2000001001f */
[----:B------:R-:W0:Y:S02]  /*29a0*/  MUFU.RCP R62, R62 ;  /* 0x0000003e003e7308 */ /* 0x000e240000001000 */
[----:B0-----:R-:W-:Y:S01]  /*29b0*/  FMUL.FTZ R26, R63, R62 ;  /* 0x0000003e3f1a7220 */ /* 0x001fe20000410000 */
[----:B------:R-:W-:-:S04]  /*29c0*/  FADD.FTZ R63, -R62, 1 ;  /* 0x3f8000003e3f7421 */ /* 0x000fc80000010100 */
[----:B------:R-:W-:-:S04]  /*29d0*/  FFMA.FTZ R63, R24, R63, 1 ;  /* 0x3f800000183f7423 */ /* 0x000fc8000001003f */
[----:B------:R-:W-:Y:S01]  /*29e0*/  FMUL.FTZ R26, R26, R63 ;  /* 0x0000003f1a1a7220 */ /* 0x000fe20000410000 */
[----:B------:R-:W-:-:S03]  /*29f0*/  SHF.L.U32 R63, R2, 0x10, RZ ;  /* 0x00000010023f7819 */ /* 0x000fc600000006ff */
[----:B------:R-:W-:Y:S02]  /*2a00*/  FFMA.FTZ R60, R23, R26, R60 ;  /* 0x0000001a173c7223 */ /* 0x000fe4000001003c */
        /* <DEDUP_REMOVED lines=8> */
[----:B------:R-:W-:Y:S02]  /*2a90*/  FADD.FTZ R63, R30, R63 ;  /* 0x0000003f1e3f7221 */ /* 0x000fe40000010000 */
        /* <DEDUP_REMOVED lines=17> */
[----:B------:R-:W-:-:S03]  /*2bb0*/  FMUL.FTZ R30, R71, R62 ;  /* 0x0000003e471e7220 */ /* 0x000fc60000410000 */
[----:B------:R-:W-:Y:S01]  /*2bc0*/  FFMA.FTZ R21, R21, R28, 1 ;  /* 0x3f80000015157423 */ /* 0x000fe2000001001c */
[----:B------:R-:W-:Y:S01]  /*2bd0*/  FADD.FTZ R28, R29, R22 ;  /* 0x000000161d1c7221 */ /* 0x000fe20000010000 */
[----:B------:R-:W-:Y:S02]  /*2be0*/  FMUL.FTZ R22, R37, R22 ;  /* 0x0000001625167220 */ /* 0x000fe40000410000 */
[----:B------:R-:W-:Y:S02]  /*2bf0*/  FMUL.FTZ R30, R30, R21 ;  /* 0x000000151e1e7220 */ /* 0x000fe40000410000 */
        /* <DEDUP_REMOVED lines=9> */
[----:B------:R-:W-:Y:S01]  /*2c90*/  FADD.FTZ R63, R63, R20 ;  /* 0x000000143f3f7221 */ /* 0x000fe20000010000 */
[----:B------:R-:W-:Y:S01]  /*2ca0*/  FMUL.FTZ R20, R33, R30 ;  /* 0x0000001e21147220 */ /* 0x000fe20000410000 */
[----:B------:R-:W-:-:S03]  /*2cb0*/  FADD.FTZ R23, R23, R30 ;  /* 0x0000001e17177221 */ /* 0x000fc60000010000 */
[----:B------:R-:W-:Y:S01]  /*2cc0*/  FFMA.FTZ R41, R27, R20, R22 ;  /* 0x000000141b297223 */ /* 0x000fe20000010016 */
[----:B------:R-:W-:Y:S01]  /*2cd0*/  FADD.FTZ R26, R20, R63 ;  /* 0x0000003f141a7221 */ /* 0x000fe20000010000 */
[----:B------:R-:W-:Y:S01]  /*2ce0*/  FFMA.FTZ R20, R24, R25, R31 ;  /* 0x0000001918147223 */ /* 0x000fe2000001001f */
[----:B------:R-:W-:-:S07]  /*2cf0*/  FADD.FTZ R22, R28, R25 ;  /* 0x000000191c167221 */ /* 0x000fce0000010000 */
.L_x_205:
[----:B------:R-:W0:Y:S01]  /*2d00*/  SHFL.DOWN PT, R24, R41, 0x1, 0x1f ;  /* 0x08201f0029187f89 */ /* 0x000e2200000e0000 */
[C---:B------:R-:W-:Y:S01]  /*2d10*/  ISETP.GT.AND P0, PT, R36.reuse, 0x1e, PT ;  /* 0x0000001e2400780c */ /* 0x040fe20003f04270 */
[----:B------:R-:W1:Y:S01]  /*2d20*/  S2UR UR8, SR_CgaCtaId ;  /* 0x00000000000879c3 */ /* 0x000e620000008800 */
[----:B------:R-:W-:Y:S01]  /*2d30*/  UMOV UR5, 0x400 ;  /* 0x0000040000057882 */ /* 0x000fe20000000000 */
[----:B------:R-:W2:Y:S01]  /*2d40*/  SHFL.DOWN PT, R25, R26, 0x1, 0x1f ;  /* 0x08201f001a197f89 */ /* 0x000ea200000e0000 */
[----:B------:R-:W-:Y:S01]  /*2d50*/  UIADD3 UR4, UPT, UPT, UR5, 0xd0, URZ ;  /* 0x000000d005047890 */ /* 0x000fe2000fffe0ff */
[----:B------:R-:W-:Y:S01]  /*2d60*/  ISETP.GT.AND P2, PT, R36, 0xf, PT ;  /* 0x0000000f2400780c */ /* 0x000fe20003f44270 */
[----:B------:R-:W-:Y:S01]  /*2d70*/  BSSY.RECONVERGENT B0, `(.L_x_206) ;  /* 0x0000025000007945 */ /* 0x000fe20003800200 */
[----:B------:R-:W3:Y:S06]  /*2d80*/  S2R R60, SR_TID.X ;  /* 0x00000000003c7919 */ /* 0x000eec0000002100 */
[----:B0-----:R-:W-:Y:S01]  /*2d90*/  @!P0 FADD.FTZ R41, R24, R41 ;  /* 0x0000002918298221 */ /* 0x001fe20000010000 */
[----:B-1----:R-:W-:Y:S01]  /*2da0*/  ULEA UR4, UR8, UR4, 0x18 ;  /* 0x0000000408047291 */ /* 0x002fe2000f8ec0ff */
[----:B--2---:R-:W-:-:S03]  /*2db0*/  @!P0 FADD.FTZ R26, R25, R26 ;  /* 0x0000001a191a8221 */ /* 0x004fc60000010000 */
[----:B------:R-:W0:Y:S01]  /*2dc0*/  SHFL.DOWN PT, R24, R41, 0x2, 0x1f ;  /* 0x08401f0029187f89 */ /* 0x000e2200000e0000 */
[----:B------:R-:W-:-:S03]  /*2dd0*/  ISETP.GT.AND P0, PT, R36, 0x1d, PT ;  /* 0x0000001d2400780c */ /* 0x000fc60003f04270 */
[----:B------:R-:W1:Y:S01]  /*2de0*/  SHFL.DOWN PT, R25, R26, 0x2, 0x1f ;  /* 0x08401f001a197f89 */ /* 0x000e6200000e0000 */
[C---:B---3--:R-:W-:Y:S02]  /*2df0*/  LEA R62, R60.reuse, UR4, 0x4 ;  /* 0x000000043c3e7c11 */ /* 0x048fe4000f8e20ff */
[C---:B------:R-:W-:Y:S02]  /*2e00*/  ISETP.NE.AND P1, PT, R60.reuse, RZ, PT ;  /* 0x000000ff3c00720c */ /* 0x040fe40003f25270 */
[----:B------:R-:W-:Y:S01]  /*2e10*/  ISETP.GT.U32.AND P3, PT, R60, 0x4f, PT ;  /* 0x0000004f3c00780c */ /* 0x000fe20003f64070 */
[----:B------:R-:W-:Y:S04]  /*2e20*/  STS.128 [R62], R20 ;  /* 0x000000143e007388 */ /* 0x000fe80000000c00 */
        /* <DEDUP_REMOVED lines=25> */
.L_x_207:
[----:B------:R-:W-:Y:S05]  /*2fc0*/  BSYNC.RECONVERGENT B0 ;  /* 0x0000000000007941 */ /* 0x000fea0003800200 */
.L_x_206:
        /* <DEDUP_REMOVED lines=52> */
.L_x_209:
[----:B------:R-:W-:Y:S05]  /*3310*/  BSYNC.RECONVERGENT B0 ;  /* 0x0000000000007941 */ /* 0x000fea0003800200 */
.L_x_208:
        /* <DEDUP_REMOVED lines=38> */
.L_x_211:
[----:B------:R-:W-:Y:S05]  /*3580*/  BSYNC.RECONVERGENT B0 ;  /* 0x0000000000007941 */ /* 0x000fea0003800200 */
.L_x_210:
        /* <DEDUP_REMOVED lines=32> */
.L_x_213:
[----:B------:R-:W-:Y:S05]  /*3790*/  BSYNC.RECONVERGENT B0 ;  /* 0x0000000000007941 */ /* 0x000fea0003800200 */
.L_x_212:
        /* <DEDUP_REMOVED lines=25> */
.L_x_216:
[----:B0-----:R-:W3:Y:S04]  /*3930*/  LDG.E.STRONG.GPU R22, desc[UR6][R20.64] ;  /* 0x0000000614167981 */ /* 0x001ee8000c1ef900 */
[----:B---3--:R-:W-:Y:S01]  /*3940*/  CCTL.IVALL ;  /* 0x00000000ff00798f */ /* 0x008fe20002000000 */
[----:B------:R-:W-:Y:S05]  /*3950*/  YIELD ;  /* 0x0000000000007946 */ /* 0x000fea0003800000 */
[----:B------:R-:W-:-:S13]  /*3960*/  ISETP.NE.AND P0, PT, R22, R27, PT ;  /* 0x0000001b1600720c */ /* 0x000fda0003f05270 */
[----:B------:R-:W-:Y:S05]  /*3970*/  @P0 BRA `(.L_x_216) ;  /* 0xfffffffc00ec0947 */ /* 0x000fea000383ffff */
.L_x_215:
[----:B------:R-:W-:Y:S05]  /*3980*/  WARPSYNC.ALL ;  /* 0x0000000000007948 */ /* 0x000fea0003800000 */
[----:B------:R-:W-:Y:S01]  /*3990*/  BAR.SYNC.DEFER_BLOCKING 0x0 ;  /* 0x0000000000007b1d */ /* 0x000fe20000010000 */
[----:B------:R-:W-:-:S05]  /*39a0*/  MOV R60, RZ ;  /* 0x000000ff003c7202 */ /* 0x000fca0000000f00 */
        /* <DEDUP_REMOVED lines=12> */
.L_x_218:
        /* <DEDUP_REMOVED lines=60> */
.L_x_217:
        /* <DEDUP_REMOVED lines=33> */
.L_x_219:
        /* <DEDUP_REMOVED lines=19> */
.L_x_220:
        /* <DEDUP_REMOVED lines=9> */
.L_x_221:
[----:B------:R-:W-:Y:S05]  /*4200*/  BSYNC.RECONVERGENT B0 ;  /* 0x0000000000007941 */ /* 0x000fea0003800200 */
.L_x_214:
[----:B------:R-:W5:Y:S01]  /*4210*/  S2UR UR5, SR_CgaCtaId ;  /* 0x00000000000579c3 */ /* 0x000f620000008800 */
[----:B------:R-:W-:Y:S01]  /*4220*/  UMOV UR4, 0x400 ;  /* 0x0000040000047882 */ /* 0x000fe20000000000 */
[----:B----4-:R-:W-:Y:S02]  /*4230*/  SHF.L.U32 R23, R16, 0x10, RZ ;  /* 0x0000001010177819 */ /* 0x010fe400000006ff */
[----:B------:R-:W-:Y:S02]  /*4240*/  SHF.L.U32 R57, R57, 0x10, RZ ;  /* 0x0000001039397819 */ /* 0x000fe400000006ff */
[----:B------:R-:W-:Y:S02]  /*4250*/  SHF.L.U32 R16, R15, 0x10, RZ ;  /* 0x000000100f107819 */ /* 0x000fe400000006ff */
[----:B------:R-:W-:Y:S01]  /*4260*/  SHF.L.U32 R58, R58, 0x10, RZ ;  /* 0x000000103a3a7819 */ /* 0x000fe200000006ff */
[----:B------:R-:W-:Y:S01]  /*4270*/  FADD.FTZ R22, -R32, R57 ;  /* 0x0000003920167221 */ /* 0x000fe20000010100 */
[----:B------:R-:W-:-:S02]  /*4280*/  SHF.L.U32 R55, R55, 0x10, RZ ;  /* 0x0000001037377819 */ /* 0x000fc400000006ff */
[----:B------:R-:W-:Y:S02]  /*4290*/  SHF.L.U32 R57, R12, 0x10, RZ ;  /* 0x000000100c397819 */ /* 0x000fe400000006ff */
[----:B------:R-:W-:Y:S01]  /*42a0*/  SHF.L.U32 R53, R53, 0x10, RZ ;  /* 0x0000001035357819 */ /* 0x000fe200000006ff */
[----:B-----5:R-:W-:Y:S01]  /*42b0*/  ULEA UR4, UR5, UR4, 0x18 ;  /* 0x0000000405047291 */ /* 0x020fe2000f8ec0ff */
[----:B------:R-:W4:Y:S08]  /*42c0*/  LDCU.U8 UR5, c[0x0][0x414] ;  /* 0x00008280ff0577ac */ /* 0x000f300008000000 */
[----:B------:R0:W-:Y:S01]  /*42d0*/  @!P1 STS.64 [UR4+0xc0], R40 ;  /* 0x0000c028ff009988 */ /* 0x0001e20008000a04 */
[----:B------:R-:W-:Y:S01]  /*42e0*/  BAR.SYNC.DEFER_BLOCKING 0x0 ;  /* 0x0000000000007b1d */ /* 0x000fe20000010000 */
[----:B0--3--:R-:W-:Y:S01]  /*42f0*/  SHF.L.U32 R41, R14, 0x10, RZ ;  /* 0x000000100e297819 */ /* 0x009fe200000006ff */
[----:B----4-:R-:W-:Y:S01]  /*4300*/  UISETP.NE.AND UP0, UPT, UR5, URZ, UPT ;  /* 0x000000ff0500728c */ /* 0x010fe2000bf05270 */
[----:B------:R-:W-:-:S04]  /*4310*/  FADD.FTZ R14, -R32, R23 ;  /* 0x00000017200e7221 */ /* 0x000fc80000010100 */
[-C--:B------:R-:W-:Y:S01]  /*4320*/  FMUL.FTZ R15, R14, R59.reuse ;  /* 0x0000003b0e0f7220 */ /* 0x080fe20000410000 */
[----:B------:R-:W-:Y:S01]  /*4330*/  FMUL.FTZ R14, R22, R59 ;  /* 0x0000003b160e7220 */ /* 0x000fe20000410000 */
[----:B------:R-:W0:Y:S01]  /*4340*/  LDS.64 R20, [UR4+0xc0] ;  /* 0x0000c004ff147984 */ /* 0x000e220008000a00 */
[----:B------:R-:W0:Y:S02]  /*4350*/  LDCU UR4, c[0x0][0x42c] ;  /* 0x00008580ff0477ac */ /* 0x000e240008000800 */
[----:B0-----:R-:W-:Y:S01]  /*4360*/  FMUL.FTZ R20, R20, UR4 ;  /* 0x0000000414147c20 */ /* 0x001fe20008410000 */
[----:B------:R-:W-:Y:S01]  /*4370*/  FMUL.FTZ R21, R21, UR4 ;  /* 0x0000000415157c20 */ /* 0x000fe20008410000 */
[----:B------:R-:W-:Y:S06]  /*4380*/  BRA.U !UP0, `(.L_x_222) ;  /* 0x0000000108487547 */ /* 0x000fec000b800000 */
[----:B------:R-:W-:Y:S01]  /*4390*/  FFMA.FTZ R22, R33, R14, R42 ;  /* 0x0000000e21167223 */ /* 0x000fe2000001002a */
[----:B------:R-:W-:-:S03]  /*43a0*/  FFMA.FTZ R12, R37, R15, R44 ;  /* 0x0000000f250c7223 */ /* 0x000fc6000001002c */
[----:B--2---:R-:W-:Y:S01]  /*43b0*/  FMUL.FTZ R26, R22, -1.4426950216293334961 ;  /* 0xbfb8aa3b161a7820 */ /* 0x004fe20000410000 */
[----:B------:R-:W-:-:S05]  /*43c0*/  FMUL.FTZ R23, R12, -1.4426950216293334961 ;  /* 0xbfb8aa3b0c177820 */ /* 0x000fca0000410000 */
[----:B------:R-:W1:Y:S04]  /*43d0*/  MUFU.EX2 R26, R26 ;  /* 0x0000001a001a7308 */ /* 0x000e680000000800 */
[----:B------:R-:W0:Y:S01]  /*43e0*/  MUFU.EX2 R23, R23 ;  /* 0x0000001700177308 */ /* 0x000e220000000800 */
[----:B-1----:R-:W-:Y:S01]  /*43f0*/  FADD.FTZ R27, R26, 1 ;  /* 0x3f8000001a1b7421 */ /* 0x002fe20000010000 */
[----:B0-----:R-:W-:-:S05]  /*4400*/  FADD.FTZ R24, R23, 1 ;  /* 0x3f80000017187421 */ /* 0x001fca0000010000 */
        /* <DEDUP_REMOVED lines=10> */
.L_x_222:
[----:B------:R-:W0:Y:S01]  /*44b0*/  LDCU UR4, c[0x0][0x41c] ;  /* 0x00008380ff0477ac */ /* 0x000e220008000800 */
[----:B------:R-:W-:Y:S01]  /*44c0*/  SHF.L.U32 R23, R10, 0x10, RZ ;  /* 0x000000100a177819 */ /* 0x000fe200000006ff */
[----:B------:R-:W-:Y:S01]  /*44d0*/  FADD.FTZ R62, -R32, R41 ;  /* 0x00000029203e7221 */ /* 0x000fe20000010100 */
[----:B------:R-:W-:Y:S01]  /*44e0*/  SHF.L.U32 R25, R8, 0x10, RZ ;  /* 0x0000001008197819 */ /* 0x000fe200000006ff */
[----:B------:R-:W3:Y:S01]  /*44f0*/  LDCU.64 UR8, c[0x0][0x400] ;  /* 0x00008000ff0877ac */ /* 0x000ee20008000a00 */
[----:B-1----:R-:W-:Y:S01]  /*4500*/  SHF.L.U32 R27, R6, 0x10, RZ ;  /* 0x00000010061b7819 */ /* 0x002fe200000006ff */
[C---:B------:R-:W-:Y:S01]  /*4510*/  FADD.FTZ R30, -R32.reuse, R23 ;  /* 0x00000017201e7221 */ /* 0x040fe20000010100 */
[----:B------:R-:W-:Y:S01]  /*4520*/  SHF.L.U32 R51, R51, 0x10, RZ ;  /* 0x0000001033337819 */ /* 0x000fe200000006ff */
[C---:B--2---:R-:W-:Y:S01]  /*4530*/  FADD.FTZ R26, -R32.reuse, R25 ;  /* 0x00000019201a7221 */ /* 0x044fe20000010100 */
[----:B------:R-:W-:Y:S01]  /*4540*/  SHF.L.U32 R49, R49, 0x10, RZ ;  /* 0x0000001031317819 */ /* 0x000fe200000006ff */
[C---:B------:R-:W-:Y:S01]  /*4550*/  FADD.FTZ R12, -R32.reuse, R27 ;  /* 0x0000001b200c7221 */ /* 0x040fe20000010100 */
[----:B------:R-:W-:Y:S01]  /*4560*/  SHF.L.U32 R47, R47, 0x10, RZ ;  /* 0x000000102f2f7819 */ /* 0x000fe200000006ff */
[----:B------:R-:W-:Y:S01]  /*4570*/  FADD.FTZ R68, -R32, R55 ;  /* 0x0000003720447221 */ /* 0x000fe20000010100 */
[----:B------:R-:W-:Y:S01]  /*4580*/  SHF.L.U32 R29, R4, 0x10, RZ ;  /* 0x00000010041d7819 */ /* 0x000fe200000006ff */
[C-C-:B------:R-:W-:Y:S01]  /*4590*/  FFMA.FTZ R60, R20.reuse, R15, R21.reuse ;  /* 0x0000000f143c7223 */ /* 0x140fe20000010015 */
[----:B------:R-:W-:Y:S01]  /*45a0*/  SHF.L.U32 R45, R45, 0x10, RZ ;  /* 0x000000102d2d7819 */ /* 0x000fe200000006ff */
[----:B------:R-:W-:Y:S01]  /*45b0*/  FFMA.FTZ R14, R20, R14, R21 ;  /* 0x0000000e140e7223 */ /* 0x000fe20000010015 */
[----:B------:R-:W-:Y:S01]  /*45c0*/  SHF.L.U32 R31, R2, 0x10, RZ ;  /* 0x00000010021f7819 */ /* 0x000fe200000006ff */
[----:B0-----:R-:W-:Y:S01]  /*45d0*/  IMAD R23, R17, UR4, R38 ;  /* 0x0000000411177c24 */ /* 0x001fe2000f8e0226 */
[----:B------:R-:W-:Y:S01]  /*45e0*/  SHF.L.U32 R39, R39, 0x10, RZ ;  /* 0x0000001027277819 */ /* 0x000fe200000006ff */
[----:B------:R-:W-:Y:S01]  /*45f0*/  BSSY.RECONVERGENT B0, `(.L_x_223) ;  /* 0x0000024000007945 */ /* 0x000fe20003800200 */
[C---:B------:R-:W-:Y:S01]  /*4600*/  FADD.FTZ R40, -R32.reuse, R57 ;  /* 0x0000003920287221 */ /* 0x040fe20000010100 */
[C---:B------:R-:W-:Y:S01]  /*4610*/  FADD.FTZ R2, -R32.reuse, R53 ;  /* 0x0000003520027221 */ /* 0x040fe20000010100 */
[C---:B---3--:R-:W-:Y:S01]  /*4620*/  ISETP.GE.U32.AND P0, PT, R23.reuse, UR8, PT ;  /* 0x0000000817007c0c */ /* 0x048fe2000bf06070 */
[C---:B------:R-:W-:Y:S01]  /*4630*/  FADD.FTZ R24, -R32.reuse, R51 ;  /* 0x0000003320187221 */ /* 0x040fe20000010100 */
        /* <DEDUP_REMOVED lines=11> */
[----:B------:R-:W-:Y:S01]  /*46f0*/  FFMA.FTZ R60, R37, R16, -R60 ;  /* 0x00000010253c7223 */ /* 0x000fe2000001083c */
[----:B------:R-:W-:Y:S01]  /*4700*/  ISETP.GE.AND.EX P1, PT, R27, UR9, PT, P1 ;  /* 0x000000091b007c0c */ /* 0x000fe2000bf26310 */
[-C--:B------:R-:W-:Y:S01]  /*4710*/  FMUL.FTZ R31, R62, R59.reuse ;  /* 0x0000003b3e1f7220 */ /* 0x080fe20000410000 */
        /* <DEDUP_REMOVED lines=8> */
[----:B------:R-:W-:-:S05]  /*47a0*/  FMUL.FTZ R29, R58, R59 ;  /* 0x0000003b3a1d7220 */ /* 0x000fca0000410000 */
        /* <DEDUP_REMOVED lines=8> */
.L_x_224:
[----:B------:R-:W-:Y:S05]  /*4830*/  BSYNC.RECONVERGENT B0 ;  /* 0x0000000000007941 */ /* 0x000fea0003800200 */
.L_x_223:
        /* <DEDUP_REMOVED lines=23> */
.L_x_225:
[----:B------:R-:W-:Y:S01]  /*49b0*/  BSSY.RECONVERGENT B0, `(.L_x_226) ;  /* 0x0000012000007945 */ /* 0x000fe20003800200 */
[----:B------:R-:W-:Y:S01]  /*49c0*/  FFMA.FTZ R62, R37, R14, -R62 ;  /* 0x0000000e253e7223 */ /* 0x000fe2000001083e */
[----:B------:R-:W-:Y:S02]  /*49d0*/  FFMA.FTZ R68, R33, R56, -R68 ;  /* 0x0000003821447223 */ /* 0x000fe40000010844 */
[----:B------:R-:W-:Y:S05]  /*49e0*/  @P1 BRA `(.L_x_227) ;  /* 0x0000000000381947 */ /* 0x000fea0003800000 */
        /* <DEDUP_REMOVED lines=14> */
.L_x_227:
[----:B------:R-:W-:Y:S05]  /*4ad0*/  BSYNC.RECONVERGENT B0 ;  /* 0x0000000000007941 */ /* 0x000fea0003800200 */
.L_x_226:
[----:B------:R-:W-:Y:S01]  /*4ae0*/  SHF.L.U32 R72, R54, 0x10, RZ ;  /* 0x0000001036487819 */ /* 0x000fe200000006ff */
[-C--:B------:R-:W-:Y:S01]  /*4af0*/  FMUL.FTZ R40, R40, R59.reuse ;  /* 0x0000003b28287220 */ /* 0x080fe20000410000 */
[----:B------:R-:W-:Y:S01]  /*4b00*/  SHF.L.U32 R70, R11, 0x10, RZ ;  /* 0x000000100b467819 */ /* 0x000fe200000006ff */
[-C--:B------:R-:W-:Y:S01]  /*4b10*/  FMUL.FTZ R30, R30, R59.reuse ;  /* 0x0000003b1e1e7220 */ /* 0x080fe20000410000 */
[-C--:B------:R-:W-:Y:S01]  /*4b20*/  FMUL.FTZ R24, R24, R59.reuse ;  /* 0x0000003b18187220 */ /* 0x080fe20000410000 */
[-C--:B------:R-:W-:Y:S01]  /*4b30*/  FMUL.FTZ R26, R26, R59.reuse ;  /* 0x0000003b1a1a7220 */ /* 0x080fe20000410000 */
[-C--:B------:R-:W-:Y:S01]  /*4b40*/  FMUL.FTZ R22, R22, R59.reuse ;  /* 0x0000003b16167220 */ /* 0x080fe20000410000 */
[-C--:B01----:R-:W-:Y:S01]  /*4b50*/  FMUL.FTZ R16, R12, R59.reuse ;  /* 0x0000003b0c107220 */ /* 0x083fe20000410000 */
        /* <DEDUP_REMOVED lines=25> */
.L_x_228:
[C---:B------:R-:W-:Y:S01]  /*4cf0*/  IADD3 R13, PT, PT, R23.reuse, 0x10, RZ ;  /* 0x00000010170d7810 */ /* 0x040fe20007ffe0ff */
[C-C-:B------:R-:W-:Y:S01]  /*4d00*/  FFMA.FTZ R10, R20.reuse, R40, R21.reuse ;  /* 0x00000028140a7223 */ /* 0x140fe20000010015 */
        /* <DEDUP_REMOVED lines=21> */
[C-C-:B------:R-:W-:Y:S01]  /*4e60*/  FFMA.FTZ R2, R20.reuse, R6, R21.reuse ;  /* 0x0000000614027223 */ /* 0x140fe20000010015 */
        /* <DEDUP_REMOVED lines=16> */
[-C--:B------:R-:W-:Y:S01]  /*4f70*/  FMUL.FTZ R70, R70, R59.reuse ;  /* 0x0000003b46467220 */ /* 0x080fe20000410000 */
[----:B------:R-:W-:Y:S01]  /*4f80*/  FMUL.FTZ R21, R12, R59 ;  /* 0x0000003b0c157220 */ /* 0x000fe20000410000 */
[----:B------:R-:W1:Y:S04]  /*4f90*/  LDCU.64 UR10, c[0x0][0x380] ;  /* 0x00007000ff0a77ac */ /* 0x000e680008000a00 */
[----:B------:R-:W-:Y:S01]  /*4fa0*/  F2FP.BF16.F32.PACK_AB R21, R21, R70 ;  /* 0x000000461515723e */ /* 0x000fe200000010ff */
[----:B0-----:R-:W-:Y:S01]  /*4fb0*/  IMAD R72, R11, UR4, RZ ;  /* 0x000000040b487c24 */ /* 0x001fe2000f8e02ff */
[----:B------:R-:W-:-:S03]  /*4fc0*/  MOV R11, R67 ;  /* 0x00000043000b7202 */ /* 0x000fc60000000f00 */
[----:B------:R-:W-:-:S04]  /*4fd0*/  IMAD.WIDE.U32 R10, R13, UR4, R10 ;  /* 0x000000040d0a7c25 */ /* 0x000fc8000f8e000a */
[----:B------:R-:W-:Y:S01]  /*4fe0*/  IMAD R13, R13, UR5, R72 ;  /* 0x000000050d0d7c24 */ /* 0x000fe2000f8e0248 */
[----:B-1----:R-:W-:-:S04]  /*4ff0*/  LEA R12, P3, R10, UR10, 0x1 ;  /* 0x0000000a0a0c7c11 */ /* 0x002fc8000f8608ff */
[----:B------:R-:W-:-:S04]  /*5000*/  IADD3 R13, PT, PT, R11, R13, RZ ;  /* 0x0000000d0b0d7210 */ /* 0x000fc80007ffe0ff */
[----:B------:R-:W-:-:S05]  /*5010*/  LEA.HI.X R13, R10, UR11, R13, 0x1, P3 ;  /* 0x0000000b0a0d7c11 */ /* 0x000fca00098f0c0d */
[----:B------:R0:W-:Y:S02]  /*5020*/  STG.E desc[UR6][R12.64], R21 ;  /* 0x000000150c007986 */ /* 0x0001e4000c101906 */
.L_x_230:
[----:B------:R-:W-:Y:S05]  /*5030*/  BSYNC.RECONVERGENT B0 ;  /* 0x0000000000007941 */ /* 0x000fea0003800200 */
.L_x_229:
        /* <DEDUP_REMOVED lines=21> */
.L_x_231:
[----:B------:R-:W-:Y:S01]  /*5190*/  BSSY.RECONVERGENT B0, `(.L_x_232) ;  /* 0x0000012000007945 */ /* 0x000fe20003800200 */
[----:B------:R-:W-:Y:S01]  /*51a0*/  FFMA.FTZ R68, R37, R9, -R68 ;  /* 0x0000000925447223 */ /* 0x000fe20000010844 */
[----:B0-----:R-:W-:Y:S02]  /*51b0*/  FFMA.FTZ R12, R33, R52, -R8 ;  /* 0x00000034210c7223 */ /* 0x001fe40000010808 */
[----:B------:R-:W-:Y:S05]  /*51c0*/  @P0 BRA `(.L_x_233) ;  /* 0x0000000000380947 */ /* 0x000fea0003800000 */
[----:B------:R-:W0:Y:S01]  /*51d0*/  LDCU.64 UR4, c[0x0][0x3f8] ;  /* 0x00007f00ff0477ac */ /* 0x000e220008000a00 */
[----:B------:R-:W-:Y:S01]  /*51e0*/  MOV R8, R64 ;  /* 0x0000004000087202 */ /* 0x000fe20000000f00 */
[----:B------:R-:W-:Y:S01]  /*51f0*/  FMUL.FTZ R13, R68, R59 ;  /* 0x0000003b440d7220 */ /* 0x000fe20000410000 */
[----:B------:R-:W-:Y:S01]  /*5200*/  MOV R9, R67 ;  /* 0x0000004300097202 */ /* 0x000fe20000000f00 */
[----:B------:R-:W1:Y:S01]  /*5210*/  LDCU.64 UR10, c[0x0][0x380] ;  /* 0x00007000ff0a77ac */ /* 0x000e620008000a00 */
[----:B------:R-:W-:Y:S01]  /*5220*/  FMUL.FTZ R12, R12, R59 ;  /* 0x0000003b0c0c7220 */ /* 0x000fe20000410000 */
        /* <DEDUP_REMOVED lines=8> */
.L_x_233:
[----:B------:R-:W-:Y:S05]  /*52b0*/  BSYNC.RECONVERGENT B0 ;  /* 0x0000000000007941 */ /* 0x000fea0003800200 */
.L_x_232:
[----:B------:R-:W-:Y:S02]  /*52c0*/  SHF.L.U32 R7, R7, 0x10, RZ ;  /* 0x0000001007077819 */ /* 0x000fe400000006ff */
[----:B------:R-:W-:Y:S01]  /*52d0*/  SHF.L.U32 R50, R50, 0x10, RZ ;  /* 0x0000001032327819 */ /* 0x000fe200000006ff */
[----:B------:R-:W-:Y:S06]  /*52e0*/  BRA.U !UP0, `(.L_x_234) ;  /* 0x0000000108487547 */ /* 0x000fec000b800000 */
[----:B------:R-:W-:Y:S01]  /*52f0*/  FFMA.FTZ R26, R37, R26, R44 ;  /* 0x0000001a251a7223 */ /* 0x000fe2000001002c */
[----:B------:R-:W-:-:S03]  /*5300*/  FFMA.FTZ R22, R33, R22, R42 ;  /* 0x0000001621167223 */ /* 0x000fc6000001002a */
[----:B------:R-:W-:Y:S01]  /*5310*/  FMUL.FTZ R8, R26, -1.4426950216293334961 ;  /* 0xbfb8aa3b1a087820 */ /* 0x000fe20000410000 */
        /* <DEDUP_REMOVED lines=15> */
.L_x_234:
[----:B------:R-:W-:Y:S01]  /*5410*/  BSSY.RECONVERGENT B0, `(.L_x_235) ;  /* 0x0000012000007945 */ /* 0x000fe20003800200 */
[----:B------:R-:W-:Y:S01]  /*5420*/  FFMA.FTZ R60, R37, R7, -R60 ;  /* 0x00000007253c7223 */ /* 0x000fe2000001083c */
[----:B------:R-:W-:Y:S02]  /*5430*/  FFMA.FTZ R62, R33, R50, -R62 ;  /* 0x00000032213e7223 */ /* 0x000fe4000001083e */
[----:B------:R-:W-:Y:S05]  /*5440*/  @P4 BRA `(.L_x_236) ;  /* 0x0000000000384947 */ /* 0x000fea0003800000 */
[----:B------:R-:W1:Y:S01]  /*5450*/  LDCU.64 UR4, c[0x0][0x3f8] ;  /* 0x00007f00ff0477ac */ /* 0x000e620008000a00 */
[----:B------:R-:W-:Y:S01]  /*5460*/  MOV R8, R64 ;  /* 0x0000004000087202 */ /* 0x000fe20000000f00 */
[----:B------:R-:W-:Y:S01]  /*5470*/  FMUL.FTZ R60, R60, R59 ;  /* 0x0000003b3c3c7220 */ /* 0x000fe20000410000 */
[----:B0-----:R-:W-:Y:S01]  /*5480*/  MOV R9, R67 ;  /* 0x0000004300097202 */ /* 0x001fe20000000f00 */
[----:B------:R-:W0:Y:S01]  /*5490*/  LDCU.64 UR10, c[0x0][0x380] ;  /* 0x00007000ff0a77ac */ /* 0x000e220008000a00 */
[----:B------:R-:W-:-:S05]  /*54a0*/  FMUL.FTZ R7, R62, R59 ;  /* 0x0000003b3e077220 */ /* 0x000fca0000410000 */
        /* <DEDUP_REMOVED lines=8> */
.L_x_236:
[----:B------:R-:W-:Y:S05]  /*5530*/  BSYNC.RECONVERGENT B0 ;  /* 0x0000000000007941 */ /* 0x000fea0003800200 */
.L_x_235:
[----:B------:R-:W-:Y:S02]  /*5540*/  SHF.L.U32 R5, R5, 0x10, RZ ;  /* 0x0000001005057819 */ /* 0x000fe400000006ff */
[----:B------:R-:W-:Y:S01]  /*5550*/  SHF.L.U32 R48, R48, 0x10, RZ ;  /* 0x0000001030307819 */ /* 0x000fe200000006ff */
[----:B------:R-:W-:Y:S06]  /*5560*/  BRA.U !UP0, `(.L_x_237) ;  /* 0x0000000108487547 */ /* 0x000fec000b800000 */
[----:B------:R-:W-:Y:S01]  /*5570*/  FFMA.FTZ R16, R37, R16, R44 ;  /* 0x0000001025107223 */ /* 0x000fe2000001002c */
[----:B------:R-:W-:-:S03]  /*5580*/  FFMA.FTZ R15, R33, R15, R42 ;  /* 0x0000000f210f7223 */ /* 0x000fc6000001002a */
[----:B-1----:R-:W-:Y:S01]  /*5590*/  FMUL.FTZ R7, R16, -1.4426950216293334961 ;  /* 0xbfb8aa3b10077820 */ /* 0x002fe20000410000 */
[----:B0-----:R-:W-:-:S05]  /*55a0*/  FMUL.FTZ R9, R15, -1.4426950216293334961 ;  /* 0xbfb8aa3b0f097820 */ /* 0x001fca0000410000 */
        /* <DEDUP_REMOVED lines=14> */
.L_x_237:
[----:B------:R-:W-:Y:S01]  /*5690*/  BSSY.RECONVERGENT B0, `(.L_x_238) ;  /* 0x0000012000007945 */ /* 0x000fe20003800200 */
[----:B------:R-:W-:Y:S01]  /*56a0*/  FFMA.FTZ R56, R37, R5, -R56 ;  /* 0x0000000525387223 */ /* 0x000fe20000010838 */
[----:B------:R-:W-:Y:S02]  /*56b0*/  FFMA.FTZ R58, R33, R48, -R58 ;  /* 0x00000030213a7223 */ /* 0x000fe4000001083a */
[----:B------:R-:W-:Y:S05]  /*56c0*/  @P5 BRA `(.L_x_239) ;  /* 0x0000000000385947 */ /* 0x000fea0003800000 */
[----:B------:R-:W2:Y:S01]  /*56d0*/  LDCU.64 UR4, c[0x0][0x3f8] ;  /* 0x00007f00ff0477ac */ /* 0x000ea20008000a00 */
[----:B------:R-:W-:Y:S01]  /*56e0*/  MOV R8, R64 ;  /* 0x0000004000087202 */ /* 0x000fe20000000f00 */
[----:B------:R-:W-:Y:S01]  /*56f0*/  FMUL.FTZ R56, R56, R59 ;  /* 0x0000003b38387220 */ /* 0x000fe20000410000 */
[----:B0-----:R-:W-:Y:S01]  /*5700*/  MOV R9, R67 ;  /* 0x0000004300097202 */ /* 0x001fe20000000f00 */
[----:B------:R-:W0:Y:S01]  /*5710*/  LDCU.64 UR10, c[0x0][0x380] ;  /* 0x00007000ff0a77ac */ /* 0x000e220008000a00 */
[----:B------:R-:W-:-:S05]  /*5720*/  FMUL.FTZ R5, R58, R59 ;  /* 0x0000003b3a057220 */ /* 0x000fca0000410000 */
[----:B------:R-:W-:Y:S01]  /*5730*/  F2FP.BF16.F32.PACK_AB R5, R5, R56 ;  /* 0x000000380505723e */ /* 0x000fe200000010ff */
[----:B--2---:R-:W-:Y:S02]  /*5740*/  IMAD R12, R29, UR4, RZ ;  /* 0x000000041d0c7c24 */ /* 0x004fe4000f8e02ff */
[----:B-1----:R-:W-:-:S04]  /*5750*/  IMAD.WIDE.U32 R10, R27, UR4, R8 ;  /* 0x000000041b0a7c25 */ /* 0x002fc8000f8e0008 */
[----:B------:R-:W-:Y:S01]  /*5760*/  IMAD R27, R27, UR5, R12 ;  /* 0x000000051b1b7c24 */ /* 0x000fe2000f8e020c */
[----:B0-----:R-:W-:-:S04]  /*5770*/  LEA R8, P0, R10, UR10, 0x1 ;  /* 0x0000000a0a087c11 */ /* 0x001fc8000f8008ff */
[----:B------:R-:W-:-:S04]  /*5780*/  IADD3 R27, PT, PT, R11, R27, RZ ;  /* 0x0000001b0b1b7210 */ /* 0x000fc80007ffe0ff */
[----:B------:R-:W-:-:S05]  /*5790*/  LEA.HI.X R9, R10, UR11, R27, 0x1, P0 ;  /* 0x0000000b0a097c11 */ /* 0x000fca00080f0c1b */
[----:B------:R2:W-:Y:S02]  /*57a0*/  STG.E desc[UR6][R8.64], R5 ;  /* 0x0000000508007986 */ /* 0x0005e4000c101906 */
.L_x_239:
[----:B------:R-:W-:Y:S05]  /*57b0*/  BSYNC.RECONVERGENT B0 ;  /* 0x0000000000007941 */ /* 0x000fea0003800200 */
.L_x_238:
[----:B------:R-:W-:Y:S02]  /*57c0*/  SHF.L.U32 R3, R3, 0x10, RZ ;  /* 0x0000001003037819 */ /* 0x000fe400000006ff */
[----:B------:R-:W-:Y:S01]  /*57d0*/  SHF.L.U32 R46, R46, 0x10, RZ ;  /* 0x000000102e2e7819 */ /* 0x000fe200000006ff */
[----:B------:R-:W-:Y:S06]  /*57e0*/  BRA.U !UP0, `(.L_x_240) ;  /* 0x0000000108487547 */ /* 0x000fec000b800000 */
[----:B------:R-:W-:Y:S01]  /*57f0*/  FFMA.FTZ R14, R37, R14, R44 ;  /* 0x0000000e250e7223 */ /* 0x000fe2000001002c */
[----:B------:R-:W-:-:S03]  /*5800*/  FFMA.FTZ R4, R33, R4, R42 ;  /* 0x0000000421047223 */ /* 0x000fc6000001002a */
[----:B--2---:R-:W-:Y:S01]  /*5810*/  FMUL.FTZ R5, R14, -1.4426950216293334961 ;  /* 0xbfb8aa3b0e057820 */ /* 0x004fe20000410000 */
[----:B0-----:R-:W-:-:S05]  /*5820*/  FMUL.FTZ R9, R4, -1.4426950216293334961 ;  /* 0xbfb8aa3b04097820 */ /* 0x001fca0000410000 */
[----:B------:R-:W1:Y:S04]  /*5830*/  MUFU.EX2 R5, R5 ;  /* 0x0000000500057308 */ /* 0x000e680000000800 */
[----:B------:R-:W0:Y:S01]  /*5840*/  MUFU.EX2 R9, R9 ;  /* 0x0000000900097308 */ /* 0x000e220000000800 */
[----:B-1----:R-:W-:Y:S01]  /*5850*/  FADD.FTZ R7, R5, 1 ;  /* 0x3f80000005077421 */ /* 0x002fe20000010000 */
[----:B0-----:R-:W-:-:S03]  /*5860*/  FADD.FTZ R10, R9, 1 ;  /* 0x3f800000090a7421 */ /* 0x001fc60000010000 */
        /* <DEDUP_REMOVED lines=10> */
.L_x_240:
[----:B------:R-:W-:Y:S01]  /*5910*/  BSSY.RECONVERGENT B0, `(.L_x_241) ;  /* 0x0000012000007945 */ /* 0x000fe20003800200 */
[----:B------:R-:W-:Y:S01]  /*5920*/  FFMA.FTZ R40, R37, R3, -R40 ;  /* 0x0000000325287223 */ /* 0x000fe20000010828 */
[----:B------:R-:W-:Y:S02]  /*5930*/  FFMA.FTZ R54, R33, R46, -R54 ;  /* 0x0000002e21367223 */ /* 0x000fe40000010836 */
[----:B------:R-:W-:Y:S05]  /*5940*/  @P2 BRA `(.L_x_242) ;  /* 0x0000000000382947 */ /* 0x000fea0003800000 */
[----:B------:R-:W0:Y:S01]  /*5950*/  LDCU.64 UR4, c[0x0][0x3f8] ;  /* 0x00007f00ff0477ac */ /* 0x000e220008000a00 */
[----:B------:R-:W-:Y:S01]  /*5960*/  MOV R4, R64 ;  /* 0x0000004000047202 */ /* 0x000fe20000000f00 */
[----:B------:R-:W-:Y:S01]  /*5970*/  FMUL.FTZ R40, R40, R59 ;  /* 0x0000003b28287220 */ /* 0x000fe20000410000 */
[----:B--2---:R-:W-:Y:S01]  /*5980*/  MOV R5, R67 ;  /* 0x0000004300057202 */ /* 0x004fe20000000f00 */
[----:B------:R-:W2:Y:S01]  /*5990*/  LDCU.64 UR10, c[0x0][0x380] ;  /* 0x00007000ff0a77ac */ /* 0x000ea20008000a00 */
[----:B------:R-:W-:-:S05]  /*59a0*/  FMUL.FTZ R3, R54, R59 ;  /* 0x0000003b36037220 */ /* 0x000fca0000410000 */
[----:B------:R-:W-:Y:S01]  /*59b0*/  F2FP.BF16.F32.PACK_AB R3, R3, R40 ;  /* 0x000000280303723e */ /* 0x000fe200000010ff */
[----:B01----:R-:W-:Y:S02]  /*59c0*/  IMAD R10, R25, UR4, RZ ;  /* 0x00000004190a7c24 */ /* 0x003fe4000f8e02ff */
[----:B------:R-:W-:-:S04]  /*59d0*/  IMAD.WIDE.U32 R8, R17, UR4, R4 ;  /* 0x0000000411087c25 */ /* 0x000fc8000f8e0004 */
[----:B------:R-:W-:Y:S01]  /*59e0*/  IMAD R17, R17, UR5, R10 ;  /* 0x0000000511117c24 */ /* 0x000fe2000f8e020a */
[----:B--2---:R-:W-:-:S04]  /*59f0*/  LEA R4, P0, R8, UR10, 0x1 ;  /* 0x0000000a08047c11 */ /* 0x004fc8000f8008ff */
[----:B------:R-:W-:-:S04]  /*5a00*/  IADD3 R17, PT, PT, R9, R17, RZ ;  /* 0x0000001109117210 */ /* 0x000fc80007ffe0ff */
[----:B------:R-:W-:-:S05]  /*5a10*/  LEA.HI.X R5, R8, UR11, R17, 0x1, P0 ;  /* 0x0000000b08057c11 */ /* 0x000fca00080f0c11 */
[----:B------:R3:W-:Y:S02]  /*5a20*/  STG.E desc[UR6][R4.64], R3 ;  /* 0x0000000304007986 */ /* 0x0007e4000c101906 */
.L_x_242:
[----:B------:R-:W-:Y:S05]  /*5a30*/  BSYNC.RECONVERGENT B0 ;  /* 0x0000000000007941 */ /* 0x000fea0003800200 */
.L_x_241:
[----:B------:R-:W-:Y:S02]  /*5a40*/  SHF.L.U32 R0, R0, 0x10, RZ ;  /* 0x0000001000007819 */ /* 0x000fe400000006ff */
[----:B01----:R-:W-:Y:S02]  /*5a50*/  SHF.R.S32.HI R10, RZ, 0x1f, R23 ;  /* 0x0000001fff0a7819 */ /* 0x003fe40000011417 */
[----:B------:R-:W-:Y:S01]  /*5a60*/  SHF.L.U32 R43, R43, 0x10, RZ ;  /* 0x000000102b2b7819 */ /* 0x000fe200000006ff */
[----:B------:R-:W-:Y:S06]  /*5a70*/  BRA.U !UP0, `(.L_x_243) ;  /* 0x0000000108487547 */ /* 0x000fec000b800000 */
[----:B------:R-:W-:Y:S01]  /*5a80*/  FFMA.FTZ R32, R33, R32, R42 ;  /* 0x0000002021207223 */ /* 0x000fe2000001002a */
[----:B------:R-:W-:-:S03]  /*5a90*/  FFMA.FTZ R6, R37, R6, R44 ;  /* 0x0000000625067223 */ /* 0x000fc6000001002c */
[----:B------:R-:W-:Y:S01]  /*5aa0*/  FMUL.FTZ R7, R32, -1.4426950216293334961 ;  /* 0xbfb8aa3b20077820 */ /* 0x000fe20000410000 */
[----:B---3--:R-:W-:-:S05]  /*5ab0*/  FMUL.FTZ R3, R6, -1.4426950216293334961 ;  /* 0xbfb8aa3b06037820 */ /* 0x008fca0000410000 */
[----:B------:R-:W2:Y:S04]  /*5ac0*/  MUFU.EX2 R7, R7 ;  /* 0x0000000700077308 */ /* 0x000ea80000000800 */
[----:B------:R-:W0:Y:S01]  /*5ad0*/  MUFU.EX2 R3, R3 ;  /* 0x0000000300037308 */ /* 0x000e220000000800 */
[----:B--2---:R-:W-:Y:S01]  /*5ae0*/  FADD.FTZ R8, R7, 1 ;  /* 0x3f80000007087421 */ /* 0x004fe20000010000 */
        /* <DEDUP_REMOVED lines=11> */
.L_x_243:
[----:B------:R-:W-:Y:S01]  /*5ba0*/  ISETP.GE.AND.EX P1, PT, R10, UR9, PT, P1 ;  /* 0x000000090a007c0c */ /* 0x000fe2000bf26310 */
[----:B------:R-:W-:Y:S01]  /*5bb0*/  FFMA.FTZ R2, R37, R0, -R2 ;  /* 0x0000000025027223 */ /* 0x000fe20000010802 */
[----:B------:R-:W-:Y:S01]  /*5bc0*/  FFMA.FTZ R20, R33, R43, -R20 ;  /* 0x0000002b21147223 */ /* 0x000fe20000010814 */
[----:B------:R-:W-:Y:S02]  /*5bd0*/  BSSY.RECONVERGENT B0, `(.L_x_244) ;  /* 0x000000f000007945 */ /* 0x000fe40003800200 */
[-C--:B--23--:R-:W-:Y:S01]  /*5be0*/  FMUL.FTZ R5, R2, R59.reuse ;  /* 0x0000003b02057220 */ /* 0x08cfe20000410000 */
[----:B------:R-:W-:-:S07]  /*5bf0*/  FMUL.FTZ R20, R20, R59 ;  /* 0x0000003b14147220 */ /* 0x000fce0000410000 */
        /* <DEDUP_REMOVED lines=12> */
.L_x_245:
[----:B------:R-:W-:Y:S05]  /*5cc0*/  BSYNC.RECONVERGENT B0 ;  /* 0x0000000000007941 */ /* 0x000fea0003800200 */
.L_x_244:
[----:B------:R-:W1:Y:S01]  /*5cd0*/  LDCU UR4, c[0x0][0x410] ;  /* 0x00008200ff0477ac */ /* 0x000e620008000800 */
[----:B------:R-:W-:Y:S02]  /*5ce0*/  IADD3 R34, PT, PT, R28, R34, RZ ;  /* 0x000000221c227210 */ /* 0x000fe40007ffe0ff */
[----:B------:R-:W-:Y:S01]  /*5cf0*/  IADD3 R19, PT, PT, R19, 0x1, RZ ;  /* 0x0000000113137810 */ /* 0x000fe20007ffe0ff */
[----:B------:R-:W1:Y:S02]  /*5d00*/  LDCU UR5, c[0x0][0x3e0] ;  /* 0x00007c00ff0577ac */ /* 0x000e640008000800 */
[----:B-1----:R-:W-:-:S06]  /*5d10*/  UIMAD UR4, UR4, UR5, URZ ;  /* 0x00000005040472a4 */ /* 0x002fcc000f8e02ff */
[----:B------:R-:W-:-:S13]  /*5d20*/  ISETP.GE.AND P0, PT, R34, UR4, PT ;  /* 0x0000000422007c0c */ /* 0x000fda000bf06270 */
[----:B------:R-:W-:Y:S05]  /*5d30*/  @!P0 BRA `(.L_x_246) ;  /* 0xffffffa400088947 */ /* 0x000fea000383ffff */
.L_x_203:
[----:B------:R-:W1:Y:S01]  /*5d40*/  S2R R9, SR_TID.X ;  /* 0x0000000000097919 */ /* 0x000e620000002100 */
[----:B------:R-:W2:Y:S01]  /*5d50*/  LDC R4, c[0x0][0x370] ;  /* 0x0000dc00ff047b82 */ /* 0x000ea20000000800 */
[----:B------:R-:W-:Y:S07]  /*5d60*/  BSSY.RECONVERGENT B0, `(.L_x_247) ;  /* 0x000000e000007945 */ /* 0x000fee0003800200 */
[----:B------:R-:W3:Y:S08]  /*5d70*/  LDC R7, c[0x0][0x374] ;  /* 0x0000dd00ff077b82 */ /* 0x000ef00000000800 */
[----:B0-----:R-:W0:Y:S01]  /*5d80*/  LDC.64 R2, c[0x0][0x3c8] ;  /* 0x0000f200ff027b82 */ /* 0x001e220000000a00 */
[----:B--2---:R-:W-:-:S02]  /*5d90*/  ISETP.NE.AND P0, PT, R4, 0x1, PT ;  /* 0x000000010400780c */ /* 0x004fc40003f05270 */
[----:B-1----:R-:W-:Y:S02]  /*5da0*/  ISETP.NE.AND P1, PT, R9, RZ, PT ;  /* 0x000000ff0900720c */ /* 0x002fe40003f25270 */
[----:B---3--:R-:W-:-:S04]  /*5db0*/  SHF.L.U32 R0, R7, 0x1, RZ ;  /* 0x0000000107007819 */ /* 0x008fc800000006ff */
[----:B------:R-:W-:-:S05]  /*5dc0*/  SEL R5, R0, RZ, P0 ;  /* 0x000000ff00057207 */ /* 0x000fca0000000000 */
[----:B0-----:R-:W-:Y:S02]  /*5dd0*/  IMAD.WIDE.U32 R2, R5, 0x4, R2 ;  /* 0x0000000405027825 */ /* 0x001fe400078e0002 */
[----:B------:R-:W-:Y:S05]  /*5de0*/  @P1 BRA `(.L_x_248) ;  /* 0x0000000000141947 */ /* 0x000fea0003800000 */
[----:B------:R-:W-:Y:S01]  /*5df0*/  HFMA2 R5, -RZ, RZ, 0, 5.9604644775390625e-08 ;  /* 0x00000001ff057431 */ /* 0x000fe200000001ff */
[----:B------:R-:W-:Y:S06]  /*5e00*/  MEMBAR.ALL.GPU ;  /* 0x0000000000007992 */ /* 0x000fec000000a000 */
[----:B------:R-:W-:-:S00]  /*5e10*/  ERRBAR ;  /* 0x00000000000079ab */ /* 0x000fc00000000000 */
[----:B------:R-:W-:Y:S06]  /*5e20*/  CGAERRBAR ;  /* 0x00000000000075ab */ /* 0x000fec0000000000 */
[----:B------:R0:W-:Y:S02]  /*5e30*/  REDG.E.ADD.S32.STRONG.GPU desc[UR6][R2.64], R5 ;  /* 0x000000050200798e */ /* 0x0001e4000c12e306 */
.L_x_248:
[----:B------:R-:W-:Y:S05]  /*5e40*/  BSYNC.RECONVERGENT B0 ;  /* 0x0000000000007941 */ /* 0x000fea0003800200 */
.L_x_247:
        /* <DEDUP_REMOVED lines=11> */
.L_x_250:
[----:B------:R-:W2:Y:S04]  /*5f00*/  LDG.E.STRONG.GPU R5, desc[UR6][R2.64] ;  /* 0x0000000602057981 */ /* 0x000ea8000c1ef900 */
[----:B--2---:R-:W-:Y:S01]  /*5f10*/  CCTL.IVALL ;  /* 0x00000000ff00798f */ /* 0x004fe20002000000 */
[----:B------:R-:W-:Y:S05]  /*5f20*/  YIELD ;  /* 0x0000000000007946 */ /* 0x000fea0003800000 */
[----:B------:R-:W-:-:S13]  /*5f30*/  ISETP.NE.AND P0, PT, R5, R0, PT ;  /* 0x000000000500720c */ /* 0x000fda0003f05270 */
[----:B------:R-:W-:Y:S05]  /*5f40*/  @P0 BRA `(.L_x_250) ;  /* 0xfffffffc00ec0947 */ /* 0x000fea000383ffff */
.L_x_249:
        /* <DEDUP_REMOVED lines=59> */
[----:B------:R-:W-:Y:S01]  /*6300*/  UMOV UR4, URZ ;  /* 0x000000ff00047c82 */ /* 0x000fe20008000000 */
[----:B------:R-:W-:-:S02]  /*6310*/  SHF.L.U32 R29, R5, 0x2, RZ ;  /* 0x00000002051d7819 */ /* 0x000fc400000006ff */
[----:B------:R-:W-:Y:S02]  /*6320*/  SHF.L.U64.HI R31, R0, 0x2, R3 ;  /* 0x00000002001f7819 */ /* 0x000fe40000010203 */
[C---:B0-----:R-:W-:Y:S02]  /*6330*/  IADD3 R25, P1, PT, R20.reuse, UR8, RZ ;  /* 0x0000000814197c10 */ /* 0x041fe4000ff3e0ff */
[----:B------:R-:W-:Y:S02]  /*6340*/  IADD3 R35, PT, PT, R7, UR4, RZ ;  /* 0x0000000407237c10 */ /* 0x000fe4000fffe0ff */
[----:B-1----:R-:W-:Y:S02]  /*6350*/  IADD3 R22, P2, PT, R20, UR10, RZ ;  /* 0x0000000a14167c10 */ /* 0x002fe4000ff5e0ff */
[----:B------:R-:W-:Y:S01]  /*6360*/  MOV R2, R6 ;  /* 0x0000000600027202 */ /* 0x000fe20000000f00 */
[----:B------:R-:W-:Y:S01]  /*6370*/  IMAD.WIDE.U32 R6, R4, 0x4, RZ ;  /* 0x0000000404067825 */ /* 0x000fe200078e00ff */
[----:B------:R-:W-:-:S02]  /*6380*/  IADD3.X R24, PT, PT, R21, UR9, RZ, P1, !PT ;  /* 0x0000000915187c10 */ /* 0x000fc40008ffe4ff */
[C---:B------:R-:W-:Y:S02]  /*6390*/  IADD3.X R23, PT, PT, R21.reuse, UR11, RZ, P2, !PT ;  /* 0x0000000b15177c10 */ /* 0x040fe400097fe4ff */
[----:B--2---:R-:W-:Y:S02]  /*63a0*/  IADD3 R20, P1, PT, R20, UR12, RZ ;  /* 0x0000000c14147c10 */ /* 0x004fe4000ff3e0ff */
[----:B------:R-:W-:Y:S02]  /*63b0*/  IADD3 R16, P2, PT, RZ, -R9, RZ ;  /* 0x80000009ff107210 */ /* 0x000fe40007f5e0ff */
[----:B------:R-:W-:Y:S02]  /*63c0*/  IADD3.X R21, PT, PT, R21, UR13, RZ, P1, !PT ;  /* 0x0000000d15157c10 */ /* 0x000fe40008ffe4ff */
[----:B------:R-:W-:Y:S02]  /*63d0*/  SHF.L.U64.HI R27, R26, 0x2, R33 ;  /* 0x000000021a1b7819 */ /* 0x000fe40000010221 */
[----:B------:R-:W-:-:S02]  /*63e0*/  IADD3 R29, PT, PT, R7, R29, RZ ;  /* 0x0000001d071d7210 */ /* 0x000fc40007ffe0ff */
[----:B------:R-:W-:-:S07]  /*63f0*/  IADD3.X R18, PT, PT, RZ, -0x1, RZ, P2, !PT ;  /* 0xffffffffff127810 */ /* 0x000fce00017fe4ff */
.L_x_253:
[-C--:B0-----:R-:W-:Y:S02]  /*6400*/  LEA R10, P1, R0, R25.reuse, 0x2 ;  /* 0x00000019000a7211 */ /* 0x081fe400078210ff */
[----:B------:R-:W-:Y:S02]  /*6410*/  LEA R14, P3, R26, R25, 0x2 ;  /* 0x000000191a0e7211 */ /* 0x000fe400078610ff */
[----:B------:R-:W-:Y:S02]  /*6420*/  IADD3 R12, P2, PT, R25, R6, RZ ;  /* 0x00000006190c7210 */ /* 0x000fe40007f5e0ff */
[----:B------:R-:W-:Y:S02]  /*6430*/  IADD3.X R11, PT, PT, R24, R31, RZ, P1, !PT ;  /* 0x0000001f180b7210 */ /* 0x000fe40000ffe4ff */
[----:B------:R-:W-:Y:S02]  /*6440*/  MOV R8, R25 ;  /* 0x0000001900087202 */ /* 0x000fe40000000f00 */
[----:B------:R-:W-:-:S02]  /*6450*/  MOV R9, R24 ;  /* 0x0000001800097202 */ /* 0x000fc40000000f00 */
[C---:B------:R-:W-:Y:S01]  /*6460*/  IADD3.X R15, PT, PT, R24.reuse, R27, RZ, P3, !PT ;  /* 0x0000001b180f7210 */ /* 0x040fe20001ffe4ff */
[----:B------:R0:W2:Y:S01]  /*6470*/  LDG.E R11, desc[UR6][R10.64] ;  /* 0x000000060a0b7981 */ /* 0x0000a2000c1e1900 */
[----:B------:R-:W-:-:S03]  /*6480*/  IADD3.X R13, PT, PT, R24, R29, RZ, P2, !PT ;  /* 0x0000001d180d7210 */ /* 0x000fc600017fe4ff */
[----:B------:R1:W2:Y:S04]  /*6490*/  LDG.E R8, desc[UR6][R8.64] ;  /* 0x0000000608087981 */ /* 0x0002a8000c1e1900 */
[----:B------:R-:W3:Y:S04]  /*64a0*/  LDG.E R12, desc[UR6][R12.64] ;  /* 0x000000060c0c7981 */ /* 0x000ee8000c1e1900 */
[----:B------:R-:W3:Y:S01]  /*64b0*/  LDG.E R15, desc[UR6][R14.64] ;  /* 0x000000060e0f7981 */ /* 0x000ee2000c1e1900 */
[----:B0-----:R-:W-:Y:S02]  /*64c0*/  MOV R10, R22 ;  /* 0x00000016000a7202 */ /* 0x001fe40000000f00 */
[----:B-1----:R-:W-:-:S02]  /*64d0*/  MOV R9, R21 ;  /* 0x0000001500097202 */ /* 0x002fc40000000f00 */
[----:B------:R-:W-:-:S04]  /*64e0*/  IADD3 R16, P1, PT, R16, 0x1, RZ ;  /* 0x0000000110107810 */ /* 0x000fc80007f3e0ff */
[----:B------:R-:W-:Y:S02]  /*64f0*/  IADD3.X R18, PT, PT, RZ, R18, RZ, P1, !PT ;  /* 0x00000012ff127210 */ /* 0x000fe40000ffe4ff */
[----:B------:R-:W-:-:S04]  /*6500*/  ISETP.NE.U32.AND P1, PT, R16, RZ, PT ;  /* 0x000000ff1000720c */ /* 0x000fc80003f25070 */
[----:B------:R-:W-:Y:S02]  /*6510*/  ISETP.NE.AND.EX P1, PT, R18, RZ, PT, P1 ;  /* 0x000000ff1200720c */ /* 0x000fe40003f25310 */
[----:B------:R-:W-:Y:S02]  /*6520*/  IADD3 R25, P2, PT, R25, 0xa00, RZ ;  /* 0x00000a0019197810 */ /* 0x000fe40007f5e0ff */
[----:B------:R-:W-:Y:S02]  /*6530*/  IADD3 R22, P3, PT, R22, 0xa00, RZ ;  /* 0x00000a0016167810 */ /* 0x000fe40007f7e0ff */
[----:B------:R-:W-:Y:S02]  /*6540*/  IADD3.X R24, PT, PT, RZ, R24, RZ, P2, !PT ;  /* 0x00000018ff187210 */ /* 0x000fe400017fe4ff */
[----:B--2---:R-:W-:Y:S02]  /*6550*/  F2FP.BF16.F32.PACK_AB R17, R11, R8 ;  /* 0x000000080b11723e */ /* 0x004fe400000010ff */
[----:B------:R-:W-:-:S02]  /*6560*/  MOV R8, R20 ;  /* 0x0000001400087202 */ /* 0x000fc40000000f00 */
[-C--:B------:R-:W-:Y:S02]  /*6570*/  MOV R11, R23.reuse ;  /* 0x00000017000b7202 */ /* 0x080fe40000000f00 */
[----:B---3--:R-:W-:Y:S01]  /*6580*/  F2FP.BF16.F32.PACK_AB R19, R15, R12 ;  /* 0x0000000c0f13723e */ /* 0x008fe200000010ff */
[----:B------:R0:W-:Y:S04]  /*6590*/  STG.E desc[UR6][R8.64], R17 ;  /* 0x0000001108007986 */ /* 0x0001e8000c101906 */
[----:B------:R0:W-:Y:S01]  /*65a0*/  STG.E desc[UR6][R10.64], R19 ;  /* 0x000000130a007986 */ /* 0x0001e2000c101906 */
[----:B------:R-:W-:Y:S02]  /*65b0*/  IADD3 R20, P4, PT, R20, 0xa00, RZ ;  /* 0x00000a0014147810 */ /* 0x000fe40007f9e0ff */
[----:B------:R-:W-:-:S02]  /*65c0*/  IADD3.X R23, PT, PT, RZ, R23, RZ, P3, !PT ;  /* 0x00000017ff177210 */ /* 0x000fc40001ffe4ff */
[----:B------:R-:W-:Y:S01]  /*65d0*/  IADD3.X R21, PT, PT, RZ, R21, RZ, P4, !PT ;  /* 0x00000015ff157210 */ /* 0x000fe200027fe4ff */
[----:B------:R-:W-:Y:S08]  /*65e0*/  @P1 BRA `(.L_x_253) ;  /* 0xfffffffc00841947 */ /* 0x000ff0000383ffff */
.L_x_252:
[----:B------:R-:W-:Y:S05]  /*65f0*/  BSYNC.RECONVERGENT B0 ;  /* 0x0000000000007941 */ /* 0x000fea0003800200 */
.L_x_251:
        /* <DEDUP_REMOVED lines=10> */
.L_x_254:
[C---:B------:R-:W-:Y:S02]  /*66a0*/  SHF.L.U32 R24, R2.reuse, 0x2, RZ ;  /* 0x0000000202187819 */ /* 0x040fe400000006ff */
[----:B------:R-:W-:Y:S02]  /*66b0*/  SHF.L.U64.HI R26, R2, 0x2, R35 ;  /* 0x00000002021a7819 */ /* 0x000fe40000010223 */
[----:B-1----:R-:W-:-:S04]  /*66c0*/  IADD3 R4, P0, PT, R24, UR4, RZ ;  /* 0x0000000418047c10 */ /* 0x002fc8000ff1e0ff */
[----:B----4-:R-:W-:Y:S02]  /*66d0*/  IADD3.X R5, PT, PT, R26, UR5, RZ, P0, !PT ;  /* 0x000000051a057c10 */ /* 0x010fe400087fe4ff */
[C---:B------:R-:W-:Y:S02]  /*66e0*/  IADD3 R6, P0, PT, R4.reuse, R33, RZ ;  /* 0x0000002104067210 */ /* 0x040fe40007f1e0ff */
[C---:B0-----:R-:W-:Y:S02]  /*66f0*/  IADD3 R10, P2, PT, R4.reuse, R39, RZ ;  /* 0x00000027040a7210 */ /* 0x041fe40007f5e0ff */
[C---:B------:R-:W-:Y:S02]  /*6700*/  IADD3.X R7, PT, PT, R5.reuse, R31, RZ, P0, !PT ;  /* 0x0000001f05077210 */ /* 0x040fe400007fe4ff */
[----:B------:R-:W-:Y:S02]  /*6710*/  IADD3 R8, P1, PT, R4, R27, RZ ;  /* 0x0000001b04087210 */ /* 0x000fe40007f3e0ff */
[----:B------:R-:W4:Y:S01]  /*6720*/  LDG.E R4, desc[UR6][R4.64] ;  /* 0x0000000604047981 */ /* 0x000f22000c1e1900 */
[----:B------:R-:W-:-:S02]  /*6730*/  IADD3.X R11, PT, PT, R5, R37, RZ, P2, !PT ;  /* 0x00000025050b7210 */ /* 0x000fc400017fe4ff */
[----:B------:R-:W-:Y:S01]  /*6740*/  IADD3.X R9, PT, PT, R5, R29, RZ, P1, !PT ;  /* 0x0000001d05097210 */ /* 0x000fe20000ffe4ff */
[----:B------:R-:W4:Y:S04]  /*6750*/  LDG.E R7, desc[UR6][R6.64] ;  /* 0x0000000606077981 */ /* 0x000f28000c1e1900 */
[----:B------:R-:W5:Y:S04]  /*6760*/  LDG.E R8, desc[UR6][R8.64] ;  /* 0x0000000608087981 */ /* 0x000f68000c1e1900 */
[----:B------:R-:W5:Y:S01]  /*6770*/  LDG.E R11, desc[UR6][R10.64] ;  /* 0x000000060a0b7981 */ /* 0x000f62000c1e1900 */
[----:B------:R-:W-:-:S02]  /*6780*/  LOP3.LUT R16, R24, 0xfffffffc, RZ, 0xc0, !PT ;  /* 0xfffffffc18107812 */ /* 0x000fc400078ec0ff */
[----:B------:R-:W-:Y:S02]  /*6790*/  LOP3.LUT R15, R26, 0x1, RZ, 0xc0, !PT ;  /* 0x000000011a0f7812 */ /* 0x000fe400078ec0ff */
[----:B--2---:R-:W-:-:S04]  /*67a0*/  IADD3 R12, P0, PT, R16, UR8, RZ ;  /* 0x00000008100c7c10 */ /* 0x004fc8000ff1e0ff */
[C---:B------:R-:W-:Y:S02]  /*67b0*/  IADD3.X R13, PT, PT, R15.reuse, UR9, RZ, P0, !PT ;  /* 0x000000090f0d7c10 */ /* 0x040fe400087fe4ff */
[C---:B---3--:R-:W-:Y:S02]  /*67c0*/  IADD3 R14, P0, PT, R16.reuse, UR10, RZ ;  /* 0x0000000a100e7c10 */ /* 0x048fe4000ff1e0ff */
[----:B------:R-:W-:Y:S02]  /*67d0*/  IADD3 R16, P1, PT, R16, UR4, RZ ;  /* 0x0000000410107c10 */ /* 0x000fe4000ff3e0ff */
[----:B------:R-:W-:Y:S02]  /*67e0*/  IADD3.X R15, PT, PT, R15, UR11, RZ, P0, !PT ;  /* 0x0000000b0f0f7c10 */ /* 0x000fe400087fe4ff */
[----:B----4-:R-:W-:Y:S02]  /*67f0*/  F2FP.BF16.F32.PACK_AB R19, R7, R4 ;  /* 0x000000040713723e */ /* 0x010fe400000010ff */
[----:B------:R-:W-:-:S04]  /*6800*/  LOP3.LUT R4, R26, 0x3, RZ, 0xc0, !PT ;  /* 0x000000031a047812 */ /* 0x000fc800078ec0ff */
[----:B------:R-:W-:Y:S02]  /*6810*/  IADD3.X R17, PT, PT, R4, UR5, RZ, P1, !PT ;  /* 0x0000000504117c10 */ /* 0x000fe40008ffe4ff */
[----:B-----5:R-:W-:Y:S02]  /*6820*/  F2FP.BF16.F32.PACK_AB R21, R11, R8 ;  /* 0x000000080b15723e */ /* 0x020fe400000010ff */
[C---:B------:R-:W-:Y:S02]  /*6830*/  IADD3 R4, P0, PT, R16.reuse, R33, RZ ;  /* 0x0000002110047210 */ /* 0x040fe40007f1e0ff */
[C---:B------:R-:W-:Y:S02]  /*6840*/  IADD3 R6, P1, PT, R16.reuse, R27, RZ ;  /* 0x0000001b10067210 */ /* 0x040fe40007f3e0ff */
[----:B------:R-:W-:Y:S02]  /*6850*/  IADD3 R8, P2, PT, R16, R39, RZ ;  /* 0x0000002710087210 */ /* 0x000fe40007f5e0ff */
[----:B------:R-:W-:-:S02]  /*6860*/  IADD3.X R5, PT, PT, R17, R31, RZ, P0, !PT ;  /* 0x0000001f11057210 */ /* 0x000fc400007fe4ff */
[C---:B------:R-:W-:Y:S02]  /*6870*/  IADD3.X R7, PT, PT, R17.reuse, R29, RZ, P1, !PT ;  /* 0x0000001d11077210 */ /* 0x040fe40000ffe4ff */
[----:B------:R-:W-:Y:S01]  /*6880*/  IADD3.X R9, PT, PT, R17, R37, RZ, P2, !PT ;  /* 0x0000002511097210 */ /* 0x000fe200017fe4ff */
[----:B------:R0:W-:Y:S04]  /*6890*/  STG.E desc[UR6][R12.64], R19 ;  /* 0x000000130c007986 */ /* 0x0001e8000c101906 */
[----:B------:R1:W-:Y:S04]  /*68a0*/  STG.E desc[UR6][R14.64], R21 ;  /* 0x000000150e007986 */ /* 0x0003e8000c101906 */
[----:B------:R-:W2:Y:S04]  /*68b0*/  LDG.E R18, desc[UR6][R16.64+0xa00] ;  /* 0x000a000610127981 */ /* 0x000ea8000c1e1900 */
[----:B0-----:R-:W2:Y:S04]  /*68c0*/  LDG.E R19, desc[UR6][R4.64+0xa00] ;  /* 0x000a000604137981 */ /* 0x001ea8000c1e1900 */
        /* <DEDUP_REMOVED lines=9> */
[----:B------:R-:W-:Y:S02]  /*6960*/  IADD3.X R13, PT, PT, R13, UR11, RZ, P1, !PT ;  /* 0x0000000b0d0d7c10 */ /* 0x000fe40008ffe4ff */
[----:B--2---:R-:W-:Y:S02]  /*6970*/  F2FP.BF16.F32.PACK_AB R19, R19, R18 ;  /* 0x000000121313723e */ /* 0x004fe400000010ff */
[----:B---3--:R-:W-:-:S03]  /*6980*/  F2FP.BF16.F32.PACK_AB R23, R23, R20 ;  /* 0x000000141717723e */ /* 0x008fc600000010ff */
[----:B------:R0:W-:Y:S04]  /*6990*/  STG.E desc[UR6][R10.64], R19 ;  /* 0x000000130a007986 */ /* 0x0001e8000c101906 */
[----:B------:R2:W-:Y:S04]  /*69a0*/  STG.E desc[UR6][R12.64], R23 ;  /* 0x000000170c007986 */ /* 0x0005e8000c101906 */
[----:B------:R-:W3:Y:S04]  /*69b0*/  LDG.E R18, desc[UR6][R16.64+0x1400] ;  /* 0x0014000610127981 */ /* 0x000ee8000c1e1900 */
[----:B-1----:R-:W3:Y:S04]  /*69c0*/  LDG.E R21, desc[UR6][R4.64+0x1400] ;  /* 0x0014000604157981 */ /* 0x002ee8000c1e1900 */
[----:B------:R-:W4:Y:S04]  /*69d0*/  LDG.E R20, desc[UR6][R6.64+0x1400] ;  /* 0x0014000606147981 */ /* 0x000f28000c1e1900 */
        /* <DEDUP_REMOVED lines=9> */
[----:B---3--:R-:W-:Y:S02]  /*6a70*/  F2FP.BF16.F32.PACK_AB R21, R21, R18 ;  /* 0x000000121515723e */ /* 0x008fe400000010ff */
[----:B----4-:R-:W-:-:S03]  /*6a80*/  F2FP.BF16.F32.PACK_AB R25, R25, R20 ;  /* 0x000000141919723e */ /* 0x010fc600000010ff */
[----:B------:R0:W-:Y:S04]  /*6a90*/  STG.E desc[UR6][R14.64], R21 ;  /* 0x000000150e007986 */ /* 0x0001e8000c101906 */
[----:B------:R4:W-:Y:S04]  /*6aa0*/  STG.E desc[UR6][R10.64], R25 ;  /* 0x000000190a007986 */ /* 0x0009e8000c101906 */
[----:B------:R-:W3:Y:S04]  /*6ab0*/  LDG.E R16, desc[UR6][R16.64+0x1e00] ;  /* 0x001e000610107981 */ /* 0x000ee8000c1e1900 */
[----:B------:R-:W3:Y:S04]  /*6ac0*/  LDG.E R5, desc[UR6][R4.64+0x1e00] ;  /* 0x001e000604057981 */ /* 0x000ee8000c1e1900 */
[----:B------:R-:W5:Y:S04]  /*6ad0*/  LDG.E R6, desc[UR6][R6.64+0x1e00] ;  /* 0x001e000606067981 */ /* 0x000f68000c1e1900 */
        /* <DEDUP_REMOVED lines=13> */
[----:B---3--:R-:W-:Y:S02]  /*6bb0*/  F2FP.BF16.F32.PACK_AB R5, R5, R16 ;  /* 0x000000100505723e */ /* 0x008fe400000010ff */
[----:B-----5:R-:W-:-:S03]  /*6bc0*/  F2FP.BF16.F32.PACK_AB R7, R9, R6 ;  /* 0x000000060907723e */ /* 0x020fc600000010ff */
[----:B------:R4:W-:Y:S04]  /*6bd0*/  STG.E desc[UR6][R12.64], R5 ;  /* 0x000000050c007986 */ /* 0x0009e8000c101906 */
[----:B------:R4:W-:Y:S02]  /*6be0*/  STG.E desc[UR6][R14.64], R7 ;  /* 0x000000070e007986 */ /* 0x0009e4000c101906 */
[----:B------:R-:W-:Y:S05]  /*6bf0*/  @P0 BRA `(.L_x_254) ;  /* 0xfffffff800a80947 */ /* 0x000fea000383ffff */
[----:B------:R-:W-:Y:S05]  /*6c00*/  EXIT ;  /* 0x000000000000794d */ /* 0x000fea0003800000 */
.L_x_255:
        /* <DEDUP_REMOVED lines=15> */
.L_x_4884:


//--------------------- .text._Z35group_norm_nhwc_bwd_one_pass_kernelI11Bf16IOBf16WLi128ELi160ELi640EEv26Group_norm_nhwc_bwd_params --------------------------
	.section	.text._Z35group_norm_nhwc_bwd_one_pass_kernelI11Bf16IOBf16WLi128ELi160ELi640EEv26Group_norm_nhwc_bwd_params,"ax",@progbits
	.align	128
        .global         _Z35group_norm_nhwc_bwd_one_pass_kernelI11Bf16IOBf16WLi128ELi160ELi640EEv26Group_norm_nhwc_bwd_params
        .type           _Z35group_norm_nhwc_bwd_one_pass_kernelI11Bf16IOBf16WLi128ELi160ELi640EEv26Group_norm_nhwc_bwd_params,@function
        .size           _Z35group_norm_nhwc_bwd_one_pass_kernelI11Bf16IOBf16WLi128ELi160ELi640EEv26Group_norm_nhwc_bwd_params,(.L_x_4885 - _Z35group_norm_nhwc_bwd_one_pass_kernelI11Bf16IOBf16WLi128ELi160ELi640EEv26Group_norm_nhwc_bwd_params)
        .other          _Z35group_norm_nhwc_bwd_one_pass_kernelI11Bf16IOBf16WLi128ELi160ELi640EEv26Group_norm_nhwc_bwd_params,@"STO_CUDA_ENTRY STV_DEFAULT"
_Z35group_norm_nhwc_bwd_one_pass_kernelI11Bf16IOBf16WLi128ELi160ELi640EEv26Group_norm_nhwc_bwd_params:
.text._Z35group_norm_nhwc_bwd_one_pass_kernelI11Bf16IOBf16WLi128ELi160ELi640EEv26Group_norm_nhwc_bwd_params:
        /* <DEDUP_REMOVED lines=21> */
.L_x_323:
[----:B0-----:R-:W0:Y:S01]  /*0150*/  LDC R6, c[0x0][0x410] ;  /* 0x00010400ff067b82 */ /* 0x001e220000000800 */
[----:B------:R-:W1:Y:S01]  /*0160*/  LDCU.128 UR12, c[0x0][0x400] ;  /* 0x00008000ff0c77ac */ /* 0x000e620008000c00 */
[----:B------:R-:W-:-:S06]  /*0170*/  ISETP.LE.AND P2, PT, RZ, UR4, PT ;  /* 0x00000004ff007c0c */ /* 0x000fcc000bf43270 */
[----:B------:R-:W2:Y:S08]  /*0180*/  S2UR UR8, SR_CTAID.X ;  /* 0x00000000000879c3 */ /* 0x000eb00000002500 */
[----:B------:R-:W2:Y:S01]  /*0190*/  LDC R15, c[0x0][0x41c] ;  /* 0x00010700ff0f7b82 */ /* 0x000ea20000000800 */
[----:B------:R-:W-:Y:S02]  /*01a0*/  CS2R R60, SRZ ;  /* 0x00000000003c7805 */ /* 0x000fe4000001ff00 */
[----:B------:R-:W-:-:S02]  /*01b0*/  CS2R R58, SRZ ;  /* 0x00000000003a7805 */ /* 0x000fc4000001ff00 */
[----:B------:R-:W-:Y:S02]  /*01c0*/  MOV R46, RZ ;  /* 0x000000ff002e7202 */ /* 0x000fe40000000f00 */
[----:B------:R-:W-:Y:S02]  /*01d0*/  CS2R R56, SRZ ;  /* 0x0000000000387805 */ /* 0x000fe4000001ff00 */
[----:B------:R-:W-:Y:S02]  /*01e0*/  CS2R R54, SRZ ;  /* 0x0000000000367805 */ /* 0x000fe4000001ff00 */
[----:B------:R-:W-:Y:S01]  /*01f0*/  CS2R R52, SRZ ;  /* 0x0000000000347805 */ /* 0x000fe2000001ff00 */
[----:B------:R-:W3:Y:S01]  /*0200*/  LDCU.64 UR6, c[0x0][0x3b8] ;  /* 0x00007700ff0677ac */ /* 0x000ee20008000a00 */
[----:B0-----:R-:W-:Y:S01]  /*0210*/  IABS R7, R6 ;  /* 0x0000000600077213 */ /* 0x001fe20000000000 */
[----:B------:R-:W0:Y:S03]  /*0220*/  LDCU.U8 UR9, c[0x0][0x414] ;  /* 0x00008280ff0977ac */ /* 0x000e260008000000 */
[----:B------:R-:W4:Y:S01]  /*0230*/  I2F.RP R0, R7 ;  /* 0x0000000700007306 */ /* 0x000f220000209400 */
[----:B--2---:R-:W-:-:S07]  /*0240*/  IMAD R15, R15, UR8, R92 ;  /* 0x000000080f0f7c24 */ /* 0x004fce000f8e025c */
[----:B----4-:R-:W2:Y:S01]  /*0250*/  MUFU.RCP R0, R0 ;  /* 0x0000000000007308 */ /* 0x010ea20000001000 */
[C---:B-1----:R-:W-:Y:S02]  /*0260*/  ISETP.GE.U32.AND P0, PT, R15.reuse, UR12, PT ;  /* 0x0000000c0f007c0c */ /* 0x042fe4000bf06070 */
[C---:B------:R-:W-:Y:S02]  /*0270*/  IADD3 R13, PT, PT, R15.reuse, 0x8, RZ ;  /* 0x000000080f0d7810 */ /* 0x040fe40007ffe0ff */
[----:B------:R-:W-:Y:S02]  /*0280*/  IADD3 R17, PT, PT, R15, 0x10, RZ ;  /* 0x000000100f117810 */ /* 0x000fe40007ffe0ff */
[----:B------:R-:W-:Y:S02]  /*0290*/  SHF.R.S32.HI R11, RZ, 0x1f, R13 ;  /* 0x0000001fff0b7819 */ /* 0x000fe4000001140d */
[----:B------:R-:W-:Y:S02]  /*02a0*/  SHF.R.S32.HI R25, RZ, 0x1f, R17 ;  /* 0x0000001fff197819 */ /* 0x000fe40000011411 */
[----:B--2---:R-:W-:-:S04]  /*02b0*/  IADD3 R2, PT, PT, R0, 0xffffffe, RZ ;  /* 0x0ffffffe00027810 */ /* 0x004fc80007ffe0ff */
[----:B------:R1:W2:Y:S02]  /*02c0*/  F2I.FTZ.U32.TRUNC.NTZ R3, R2 ;  /* 0x0000000200037305 */ /* 0x0002a4000021f000 */
[----:B-1----:R-:W-:Y:S02]  /*02d0*/  MOV R2, RZ ;  /* 0x000000ff00027202 */ /* 0x002fe40000000f00 */
[----:B--2---:R-:W-:-:S05]  /*02e0*/  IADD3 R4, PT, PT, RZ, -R3, RZ ;  /* 0x80000003ff047210 */ /* 0x004fca0007ffe0ff */
[----:B------:R-:W-:Y:S01]  /*02f0*/  IMAD R9, R4, R7, RZ ;  /* 0x0000000704097224 */ /* 0x000fe200078e02ff */
[----:B------:R-:W-:-:S03]  /*0300*/  IABS R4, UR4 ;  /* 0x0000000400047c13 */ /* 0x000fc60008000000 */
[----:B------:R-:W-:Y:S01]  /*0310*/  IMAD.HI.U32 R3, R3, R9, R2 ;  /* 0x0000000903037227 */ /* 0x000fe200078e0002 */
[----:B------:R-:W-:Y:S02]  /*0320*/  LOP3.LUT R2, R6, UR4, RZ, 0x3c, !PT ;  /* 0x0000000406027c12 */ /* 0x000fe4000f8e3cff */
[----:B------:R-:W-:Y:S02]  /*0330*/  SHF.R.S32.HI R9, RZ, 0x1f, R15 ;  /* 0x0000001fff097819 */ /* 0x000fe4000001140f */
[----:B------:R-:W-:Y:S01]  /*0340*/  ISETP.GE.AND P5, PT, R2, RZ, PT ;  /* 0x000000ff0200720c */ /* 0x000fe20003fa6270 */
[----:B------:R-:W-:Y:S01]  /*0350*/  IMAD.HI.U32 R3, R3, R4, RZ ;  /* 0x0000000403037227 */ /* 0x000fe200078e00ff */
[----:B------:R-:W-:-:S04]  /*0360*/  ISETP.GE.AND.EX P0, PT, R9, UR13, PT, P0 ;  /* 0x0000000d09007c0c */ /* 0x000fc8000bf06300 */
[----:B------:R-:W-:-:S05]  /*0370*/  IADD3 R0, PT, PT, -R3, RZ, RZ ;  /* 0x000000ff03007210 */ /* 0x000fca0007ffe1ff */
[----:B------:R-:W-:Y:S01]  /*0380*/  IMAD R0, R7, R0, R4 ;  /* 0x0000000007007224 */ /* 0x000fe200078e0204 */
[----:B------:R-:W-:-:S03]  /*0390*/  MOV R4, RZ ;  /* 0x000000ff00047202 */ /* 0x000fc60000000f00 */
[----:B------:R-:W1:Y:S01]  /*03a0*/  @!P0 LDC.64 R20, c[0x0][0x3f8] ;  /* 0x0000fe00ff148b82 */ /* 0x000e620000000a00 */
[----:B------:R-:W-:-:S07]  /*03b0*/  ISETP.GT.U32.AND P3, PT, R7, R0, PT ;  /* 0x000000000700720c */ /* 0x000fce0003f64070 */
[----:B------:R-:W2:Y:S06]  /*03c0*/  @!P0 LDC.64 R28, c[0x0][0x398] ;  /* 0x0000e600ff1c8b82 */ /* 0x000eac0000000a00 */
[-C--:B------:R-:W-:Y:S02]  /*03d0*/  @!P3 IADD3 R0, PT, PT, R0, -R7.reuse, RZ ;  /* 0x800000070000b210 */ /* 0x080fe40007ffe0ff */
[----:B------:R-:W-:Y:S01]  /*03e0*/  @!P3 IADD3 R3, PT, PT, R3, 0x1, RZ ;  /* 0x000000010303b810 */ /* 0x000fe20007ffe0ff */
[----:B------:R-:W4:Y:S01]  /*03f0*/  @!P0 LDC.64 R22, c[0x0][0x3a0] ;  /* 0x0000e800ff168b82 */ /* 0x000f220000000a00 */
[----:B------:R-:W-:-:S02]  /*0400*/  ISETP.GE.U32.AND P1, PT, R0, R7, PT ;  /* 0x000000070000720c */ /* 0x000fc40003f26070 */
[-C--:B------:R-:W-:Y:S02]  /*0410*/  ISETP.GT.U32.AND P4, PT, R7, R0.reuse, PT ;  /* 0x000000000700720c */ /* 0x080fe40003f84070 */
[----:B------:R-:W-:Y:S02]  /*0420*/  IADD3 R7, PT, PT, R0, -R7, RZ ;  /* 0x8000000700077210 */ /* 0x000fe40007ffe0ff */
[----:B------:R-:W-:Y:S02]  /*0430*/  ISETP.NE.AND P3, PT, R6, RZ, PT ;  /* 0x000000ff0600720c */ /* 0x000fe40003f65270 */
[----:B------:R-:W-:Y:S02]  /*0440*/  SEL R0, R7, R0, !P4 ;  /* 0x0000000007007207 */ /* 0x000fe40006000000 */
[----:B------:R-:W-:Y:S02]  /*0450*/  LOP3.LUT R7, RZ, R6, RZ, 0x33, !PT ;  /* 0x00000006ff077212 */ /* 0x000fe400078e33ff */
[----:B------:R-:W-:-:S02]  /*0460*/  @!P2 IADD3 R0, PT, PT, -R0, RZ, RZ ;  /* 0x000000ff0000a210 */ /* 0x000fc40007ffe1ff */
[----:B------:R-:W-:Y:S02]  /*0470*/  @P1 IADD3 R3, PT, PT, R3, 0x1, RZ ;  /* 0x0000000103031810 */ /* 0x000fe40007ffe0ff */
[----:B------:R-:W-:Y:S02]  /*0480*/  SEL R62, R7, R0, !P3 ;  /* 0x00000000073e7207 */ /* 0x000fe40005800000 */
[----:B------:R-:W-:Y:S02]  /*0490*/  @!P5 IADD3 R3, PT, PT, -R3, RZ, RZ ;  /* 0x000000ff0303d210 */ /* 0x000fe40007ffe1ff */
[----:B------:R-:W-:Y:S01]  /*04a0*/  ISETP.GE.U32.AND P4, PT, R17, UR12, PT ;  /* 0x0000000c11007c0c */ /* 0x000fe2000bf86070 */
[----:B------:R-:W-:Y:S01]  /*04b0*/  IMAD R0, R62, 0xa0, RZ ;  /* 0x000000a03e007824 */ /* 0x000fe200078e02ff */
[----:B------:R-:W-:Y:S02]  /*04c0*/  SEL R3, R7, R3, !P3 ;  /* 0x0000000307037207 */ /* 0x000fe40005800000 */
[----:B------:R-:W-:-:S02]  /*04d0*/  ISETP.GE.U32.AND P3, PT, R13, UR12, PT ;  /* 0x0000000c0d007c0c */ /* 0x000fc4000bf66070 */
[C---:B------:R-:W-:Y:S02]  /*04e0*/  IADD3 R18, P1, PT, R0.reuse, R91, RZ ;  /* 0x0000005b00127210 */ /* 0x040fe40007f3e0ff */
[----:B------:R-:W-:Y:S02]  /*04f0*/  ISETP.GE.AND.EX P3, PT, R11, UR13, PT, P3 ;  /* 0x0000000d0b007c0c */ /* 0x000fe4000bf66330 */
[----:B------:R-:W-:Y:S02]  /*0500*/  SHF.R.S32.HI R2, RZ, 0x1f, R3 ;  /* 0x0000001fff027819 */ /* 0x000fe40000011403 */
[----:B------:R-:W-:Y:S01]  /*0510*/  LEA.HI.X.SX32 R19, R0, RZ, 0x1, P1 ;  /* 0x000000ff00137211 */ /* 0x000fe200008f0eff */
[----:B-1----:R-:W-:Y:S01]  /*0520*/  @!P0 IMAD R0, R9, R20, RZ ;  /* 0x0000001409008224 */ /* 0x002fe200078e02ff */
[----:B------:R-:W-:Y:S01]  /*0530*/  ISETP.GE.AND.EX P4, PT, R25, UR13, PT, P4 ;  /* 0x0000000d19007c0c */ /* 0x000fe2000bf86340 */
[----:B------:R-:W-:Y:S02]  /*0540*/  IMAD R2, R2, UR14, RZ ;  /* 0x0000000e02027c24 */ /* 0x000fe4000f8e02ff */
[----:B------:R-:W-:-:S04]  /*0550*/  IMAD.WIDE.U32 R18, R3, UR14, R18 ;  /* 0x0000000e03127c25 */ /* 0x000fc8000f8e0012 */
[----:B------:R-:W1:Y:S01]  /*0560*/  @!P3 LDC.64 R30, c[0x0][0x3f8] ;  /* 0x0000fe00ff1ebb82 */ /* 0x000e620000000a00 */
[----:B------:R-:W-:Y:S01]  /*0570*/  IMAD R37, R3, UR15, R2 ;  /* 0x0000000f03257c24 */ /* 0x000fe2000f8e0202 */
[----:B------:R-:W-:Y:S01]  /*0580*/  @!P0 MOV R36, R18 ;  /* 0x0000001200248202 */ /* 0x000fe20000000f00 */
[C---:B------:R-:W-:Y:S01]  /*0590*/  @!P0 IMAD R7, R15.reuse, R21, R0 ;  /* 0x000000150f078224 */ /* 0x040fe200078e0200 */
[----:B------:R-:W-:Y:S02]  /*05a0*/  IADD3 R21, PT, PT, R15, 0x18, RZ ;  /* 0x000000180f157810 */ /* 0x000fe40007ffe0ff */
[----:B------:R-:W-:Y:S02]  /*05b0*/  IADD3 R37, PT, PT, R19, R37, RZ ;  /* 0x0000002513257210 */ /* 0x000fe40007ffe0ff */
[----:B------:R-:W5:Y:S01]  /*05c0*/  @!P3 LDC.64 R32, c[0x0][0x3a0] ;  /* 0x0000e800ff20bb82 */ /* 0x000f620000000a00 */
[----:B------:R-:W-:Y:S01]  /*05d0*/  ISETP.GE.U32.AND P2, PT, R21, UR12, PT ;  /* 0x0000000c15007c0c */ /* 0x000fe2000bf46070 */
[----:B------:R-:W-:Y:S01]  /*05e0*/  @!P0 IMAD.WIDE.U32 R2, R15, R20, R36 ;  /* 0x000000140f028225 */ /* 0x000fe200078e0024 */
[----:B------:R-:W-:-:S02]  /*05f0*/  SHF.R.S32.HI R27, RZ, 0x1f, R21 ;  /* 0x0000001fff1b7819 */ /* 0x000fc40000011415 */
[----:B------:R-:W-:-:S03]  /*0600*/  @!P3 MOV R10, R18 ;  /* 0x00000012000ab202 */ /* 0x000fc60000000f00 */
[----:B------:R-:W3:Y:S01]  /*0610*/  @!P4 LDC.64 R38, c[0x0][0x3f8] ;  /* 0x0000fe00ff26cb82 */ /* 0x000ee20000000a00 */
[----:B------:R-:W-:Y:S02]  /*0620*/  @!P0 IADD3 R3, PT, PT, R3, R7, RZ ;  /* 0x0000000703038210 */ /* 0x000fe40007ffe0ff */
[C---:B------:R-:W-:Y:S02]  /*0630*/  @!P0 SHF.L.U32 R9, R2.reuse, 0x1, RZ ;  /* 0x0000000102098819 */ /* 0x040fe400000006ff */
[----:B------:R-:W-:Y:S02]  /*0640*/  @!P0 SHF.L.U64.HI R2, R2, 0x1, R3 ;  /* 0x0000000102028819 */ /* 0x000fe40000010203 */
[----:B--2---:R-:W-:Y:S01]  /*0650*/  @!P0 IADD3 R8, P5, PT, R9, R28, RZ ;  /* 0x0000001c09088210 */ /* 0x004fe20007fbe0ff */
[----:B-1----:R-:W-:Y:S01]  /*0660*/  @!P3 IMAD R0, R11, R30, RZ ;  /* 0x0000001e0b00b224 */ /* 0x002fe200078e02ff */
[----:B------:R-:W1:Y:S01]  /*0670*/  @!P3 LDC.64 R34, c[0x0][0x398] ;  /* 0x0000e600ff22bb82 */ /* 0x000e620000000a00 */
[----:B------:R-:W-:-:S02]  /*0680*/  @!P3 MOV R11, R37 ;  /* 0x00000025000bb202 */ /* 0x000fc40000000f00 */
[----:B----4-:R-:W-:Y:S02]  /*0690*/  @!P0 IADD3 R6, P1, PT, R9, R22, RZ ;  /* 0x0000001609068210 */ /* 0x010fe40007f3e0ff */
[----:B------:R-:W-:Y:S01]  /*06a0*/  ISETP.GE.AND.EX P2, PT, R27, UR13, PT, P2 ;  /* 0x0000000d1b007c0c */ /* 0x000fe2000bf46320 */
[C---:B------:R-:W-:Y:S01]  /*06b0*/  @!P3 IMAD.WIDE.U32 R10, R13.reuse, R30, R10 ;  /* 0x0000001e0d0ab225 */ /* 0x040fe200078e000a */
[C---:B------:R-:W-:Y:S01]  /*06c0*/  @!P0 IADD3.X R9, PT, PT, R2.reuse, R29, RZ, P5, !PT ;  /* 0x0000001d02098210 */ /* 0x040fe20002ffe4ff */
[----:B------:R-:W2:Y:S01]  /*06d0*/  @!P4 LDC.64 R40, c[0x0][0x3a0] ;  /* 0x0000e800ff28cb82 */ /* 0x000ea20000000a00 */
[----:B------:R-:W-:Y:S01]  /*06e0*/  MOV R3, RZ ;  /* 0x000000ff00037202 */ /* 0x000fe20000000f00 */
[----:B------:R-:W-:Y:S01]  /*06f0*/  @!P3 IMAD R29, R13, R31, R0 ;  /* 0x0000001f0d1db224 */ /* 0x000fe200078e0200 */
[----:B------:R-:W-:Y:S02]  /*0700*/  @!P0 IADD3.X R7, PT, PT, R2, R23, RZ, P1, !PT ;  /* 0x0000001702078210 */ /* 0x000fe40000ffe4ff */
[----:B------:R-:W-:-:S02]  /*0710*/  IADD3 R23, PT, PT, R15, 0x20, RZ ;  /* 0x000000200f177810 */ /* 0x000fc40007ffe0ff */
[----:B------:R-:W-:Y:S01]  /*0720*/  @!P3 IADD3 R11, PT, PT, R11, R29, RZ ;  /* 0x0000001d0b0bb210 */ /* 0x000fe20007ffe0ff */
[----:B------:R4:W2:Y:S01]  /*0730*/  @!P0 LDG.E R4, desc[UR10][R6.64] ;  /* 0x0000000a06048981 */ /* 0x0008a2000c1e1900 */
[----:B------:R-:W-:Y:S01]  /*0740*/  SHF.R.S32.HI R29, RZ, 0x1f, R23 ;  /* 0x0000001fff1d7819 */ /* 0x000fe20000011417 */
[----:B------:R-:W0:Y:S02]  /*0750*/  @!P2 LDC.64 R42, c[0x0][0x3f8] ;  /* 0x0000fe00ff2aab82 */ /* 0x000e240000000a00 */
[----:B------:R1:W2:Y:S01]  /*0760*/  @!P0 LDG.E R3, desc[UR10][R8.64] ;  /* 0x0000000a08038981 */ /* 0x0002a2000c1e1900 */
[----:B------:R-:W-:Y:S01]  /*0770*/  ISETP.GE.U32.AND P0, PT, R23, UR12, PT ;  /* 0x0000000c17007c0c */ /* 0x000fe2000bf06070 */
[----:B---3--:R-:W-:Y:S01]  /*0780*/  @!P4 IMAD R2, R25, R38, RZ ;  /* 0x000000261902c224 */ /* 0x008fe200078e02ff */
[C---:B------:R-:W-:Y:S02]  /*0790*/  @!P3 SHF.L.U32 R13, R10.reuse, 0x1, RZ ;  /* 0x000000010a0db819 */ /* 0x040fe400000006ff */
[----:B------:R-:W-:Y:S01]  /*07a0*/  @!P3 SHF.L.U64.HI R0, R10, 0x1, R11 ;  /* 0x000000010a00b819 */ /* 0x000fe2000001020b */
[----:B------:R-:W-:Y:S01]  /*07b0*/  @!P4 IMAD R25, R17, R39, R2 ;  /* 0x000000271119c224 */ /* 0x000fe200078e0202 */
[----:B------:R-:W-:-:S02]  /*07c0*/  ISETP.GE.AND.EX P0, PT, R29, UR13, PT, P0 ;  /* 0x0000000d1d007c0c */ /* 0x000fc4000bf06300 */
[----:B-----5:R-:W-:Y:S02]  /*07d0*/  @!P3 IADD3 R10, P1, PT, R13, R32, RZ ;  /* 0x000000200d0ab210 */ /* 0x020fe40007f3e0ff */
[----:B----4-:R-:W-:Y:S02]  /*07e0*/  @!P4 MOV R6, R18 ;  /* 0x000000120006c202 */ /* 0x010fe40000000f00 */
[----:B------:R-:W-:Y:S02]  /*07f0*/  @!P4 MOV R7, R37 ;  /* 0x000000250007c202 */ /* 0x000fe40000000f00 */
[----:B------:R-:W-:Y:S02]  /*0800*/  @!P3 IADD3.X R11, PT, PT, R0, R33, RZ, P1, !PT ;  /* 0x00000021000bb210 */ /* 0x000fe40000ffe4ff */
[----:B------:R-:W3:Y:S01]  /*0810*/  @!P4 LDC.64 R32, c[0x0][0x398] ;  /* 0x0000e600ff20cb82 */ /* 0x000ee20000000a00 */
[----:B------:R-:W-:Y:S01]  /*0820*/  @!P4 IMAD.WIDE.U32 R6, R17, R38, R6 ;  /* 0x000000261106c225 */ /* 0x000fe200078e0006 */
[----:B-1----:R-:W-:Y:S01]  /*0830*/  @!P3 IADD3 R8, P1, PT, R13, R34, RZ ;  /* 0x000000220d08b210 */ /* 0x002fe20007f3e0ff */
[----:B------:R2:W4:Y:S01]  /*0840*/  @!P3 LDG.E R61, desc[UR10][R10.64] ;  /* 0x0000000a0a3db981 */ /* 0x000522000c1e1900 */
[----:B------:R-:W-:-:S02]  /*0850*/  @!P2 MOV R16, R18 ;  /* 0x000000120010a202 */ /* 0x000fc40000000f00 */
[----:B------:R-:W-:Y:S02]  /*0860*/  @!P3 IADD3.X R9, PT, PT, R0, R35, RZ, P1, !PT ;  /* 0x000000230009b210 */ /* 0x000fe40000ffe4ff */
[----:B------:R-:W-:Y:S01]  /*0870*/  @!P4 IADD3 R7, PT, PT, R7, R25, RZ ;  /* 0x000000190707c210 */ /* 0x000fe20007ffe0ff */
[----:B------:R-:W1:Y:S01]  /*0880*/  @!P0 LDC.64 R44, c[0x0][0x3f8] ;  /* 0x0000fe00ff2c8b82 */ /* 0x000e620000000a00 */
[----:B------:R-:W-:Y:S02]  /*0890*/  IADD3 R25, PT, PT, R15, 0x28, RZ ;  /* 0x000000280f197810 */ /* 0x000fe40007ffe0ff */
[C---:B------:R-:W-:Y:S02]  /*08a0*/  @!P4 SHF.L.U32 R13, R6.reuse, 0x1, RZ ;  /* 0x00000001060dc819 */ /* 0x040fe400000006ff */
[----:B------:R-:W-:Y:S02]  /*08b0*/  ISETP.GE.U32.AND P1, PT, R25, UR12, PT ;  /* 0x0000000c19007c0c */ /* 0x000fe4000bf26070 */
[----:B------:R-:W-:Y:S01]  /*08c0*/  SHF.R.S32.HI R31, RZ, 0x1f, R25 ;  /* 0x0000001fff1f7819 */ /* 0x000fe20000011419 */
[----:B------:R-:W5:Y:S01]  /*08d0*/  @!P2 LDC.64 R34, c[0x0][0x3a0] ;  /* 0x0000e800ff22ab82 */ /* 0x000f620000000a00 */
[----:B------:R-:W-:Y:S01]  /*08e0*/  @!P4 SHF.L.U64.HI R0, R6, 0x1, R7 ;  /* 0x000000010600c819 */ /* 0x000fe20000010207 */
[----:B0-----:R-:W-:Y:S01]  /*08f0*/  @!P2 IMAD R6, R27, R42, RZ ;  /* 0x0000002a1b06a224 */ /* 0x001fe200078e02ff */
[----:B------:R-:W-:-:S02]  /*0900*/  ISETP.GE.AND.EX P1, PT, R31, UR13, PT, P1 ;  /* 0x0000000d1f007c0c */ /* 0x000fc4000bf26310 */
[----:B------:R-:W-:Y:S02]  /*0910*/  @!P2 MOV R17, R37 ;  /* 0x000000250011a202 */ /* 0x000fe40000000f00 */
[----:B------:R-:W-:Y:S01]  /*0920*/  MOV R2, RZ ;  /* 0x000000ff00027202 */ /* 0x000fe20000000f00 */
[C---:B------:R-:W-:Y:S01]  /*0930*/  @!P2 IMAD R7, R21.reuse, R43, R6 ;  /* 0x0000002b1507a224 */ /* 0x040fe200078e0206 */
[----:B------:R-:W0:Y:S01]  /*0940*/  @!P2 LDC.64 R38, c[0x0][0x398] ;  /* 0x0000e600ff26ab82 */ /* 0x000e220000000a00 */
[----:B------:R-:W-:Y:S01]  /*0950*/  @!P2 IMAD.WIDE.U32 R16, R21, R42, R16 ;  /* 0x0000002a1510a225 */ /* 0x000fe200078e0010 */
[C---:B--2---:R-:W-:Y:S02]  /*0960*/  @!P4 IADD3 R10, P5, PT, R13.reuse, R40, RZ ;  /* 0x000000280d0ac210 */ /* 0x044fe40007fbe0ff */
[----:B------:R5:W2:Y:S01]  /*0970*/  @!P3 LDG.E R2, desc[UR10][R8.64] ;  /* 0x0000000a0802b981 */ /* 0x000aa2000c1e1900 */
[----:B---3--:R-:W-:Y:S02]  /*0980*/  @!P4 IADD3 R12, P3, PT, R13, R32, RZ ;  /* 0x000000200d0cc210 */ /* 0x008fe40007f7e0ff */
[----:B------:R-:W-:-:S02]  /*0990*/  @!P2 IADD3 R17, PT, PT, R17, R7, RZ ;  /* 0x000000071111a210 */ /* 0x000fc40007ffe0ff */
[----:B------:R-:W-:Y:S01]  /*09a0*/  @!P2 SHF.L.U32 R21, R16, 0x1, RZ ;  /* 0x000000011015a819 */ /* 0x000fe200000006ff */
[----:B------:R-:W3:Y:S01]  /*09b0*/  @!P1 LDC.64 R6, c[0x0][0x3f8] ;  /* 0x0000fe00ff069b82 */ /* 0x000ee20000000a00 */
[----:B------:R-:W-:Y:S02]  /*09c0*/  @!P4 IADD3.X R13, PT, PT, R0, R33, RZ, P3, !PT ;  /* 0x00000021000dc210 */ /* 0x000fe40001ffe4ff */
[----:B------:R-:W-:Y:S01]  /*09d0*/  @!P2 SHF.L.U64.HI R14, R16, 0x1, R17 ;  /* 0x00000001100ea819 */ /* 0x000fe20000010211 */
[----:B-1----:R-:W-:Y:S01]  /*09e0*/  @!P0 IMAD R16, R29, R44, RZ ;  /* 0x0000002c1d108224 */ /* 0x002fe200078e02ff */
[----:B------:R-:W-:-:S03]  /*09f0*/  @!P4 IADD3.X R11, PT, PT, R0, R41, RZ, P5, !PT ;  /* 0x00000029000bc210 */ /* 0x000fc60002ffe4ff */
[----:B------:R-:W1:Y:S01]  /*0a00*/  @!P0 LDC.64 R32, c[0x0][0x3a0] ;  /* 0x0000e800ff208b82 */ /* 0x000e620000000a00 */
[----:B-----5:R-:W-:Y:S01]  /*0a10*/  @!P2 IADD3 R8, P3, PT, R21, R34, RZ ;  /* 0x000000221508a210 */ /* 0x020fe20007f7e0ff */
[----:B------:R5:W2:Y:S01]  /*0a20*/  @!P4 LDG.E R60, desc[UR10][R10.64] ;  /* 0x0000000a0a3cc981 */ /* 0x000aa2000c1e1900 */
[----:B------:R-:W-:Y:S02]  /*0a30*/  IADD3 R29, PT, PT, R15, 0x30, RZ ;  /* 0x000000300f1d7810 */ /* 0x000fe40007ffe0ff */
[----:B------:R-:W-:Y:S02]  /*0a40*/  @!P2 IADD3.X R9, PT, PT, R14, R35, RZ, P3, !PT ;  /* 0x000000230e09a210 */ /* 0x000fe40001ffe4ff */
[----:B------:R-:W-:Y:S01]  /*0a50*/  ISETP.GE.U32.AND P3, PT, R29, UR12, PT ;  /* 0x0000000c1d007c0c */ /* 0x000fe2000bf66070 */
[----:B------:R-:W1:Y:S01]  /*0a60*/  @!P0 LDC.64 R40, c[0x0][0x398] ;  /* 0x0000e600ff288b82 */ /* 0x000e620000000a00 */
[----:B------:R-:W-:Y:S01]  /*0a70*/  SHF.R.S32.HI R27, RZ, 0x1f, R29 ;  /* 0x0000001fff1b7819 */ /* 0x000fe2000001141d */
[----:B------:R0:W2:Y:S01]  /*0a80*/  @!P2 LDG.E R59, desc[UR10][R8.64] ;  /* 0x0000000a083ba981 */ /* 0x0000a2000c1e1900 */
[----:B------:R-:W-:Y:S01]  /*0a90*/  @!P0 MOV R17, R37 ;  /* 0x0000002500118202 */ /* 0x000fe20000000f00 */
[----:B-----5:R-:W-:Y:S01]  /*0aa0*/  @!P0 IMAD R11, R23, R45, R16 ;  /* 0x0000002d170b8224 */ /* 0x020fe200078e0210 */
[----:B------:R-:W-:-:S02]  /*0ab0*/  @!P0 MOV R16, R18 ;  /* 0x0000001200108202 */ /* 0x000fc40000000f00 */
[----:B------:R-:W-:Y:S02]  /*0ac0*/  MOV R0, RZ ;  /* 0x000000ff00007202 */ /* 0x000fe40000000f00 */
[----:B------:R-:W-:Y:S01]  /*0ad0*/  ISETP.GE.AND.EX P3, PT, R27, UR13, PT, P3 ;  /* 0x0000000d1b007c0c */ /* 0x000fe2000bf66330 */
[----:B------:R-:W-:Y:S02]  /*0ae0*/  @!P0 IMAD.WIDE.U32 R16, R23, R44, R16 ;  /* 0x0000002c17108225 */ /* 0x000fe400078e0010 */
[----:B------:R-:W5:Y:S01]  /*0af0*/  @!P1 LDC.64 R44, c[0x0][0x3a0] ;  /* 0x0000e800ff2c9b82 */ /* 0x000f620000000a00 */
[----:B------:R3:W2:Y:S01]  /*0b00*/  @!P4 LDG.E R0, desc[UR10][R12.64] ;  /* 0x0000000a0c00c981 */ /* 0x0006a2000c1e1900 */
[----:B0-----:R-:W-:Y:S02]  /*0b10*/  @!P2 IADD3 R10, P4, PT, R21, R38, RZ ;  /* 0x00000026150aa210 */ /* 0x001fe40007f9e0ff */
[----:B------:R-:W-:-:S06]  /*0b20*/  @!P0 SHF.L.U32 R21, R16, 0x1, RZ ;  /* 0x0000000110158819 */ /* 0x000fcc00000006ff */
[----:B------:R-:W0:Y:S01]  /*0b30*/  @!P3 LDC.64 R8, c[0x0][0x3f8] ;  /* 0x0000fe00ff08bb82 */ /* 0x000e220000000a00 */
[----:B---3--:R-:W-:Y:S02]  /*0b40*/  @!P0 IADD3 R13, PT, PT, R17, R11, RZ ;  /* 0x0000000b110d8210 */ /* 0x008fe40007ffe0ff */
[----:B------:R-:W-:Y:S01]  /*0b50*/  @!P2 IADD3.X R11, PT, PT, R14, R39, RZ, P4, !PT ;  /* 0x000000270e0ba210 */ /* 0x000fe200027fe4ff */
[----:B------:R-:W-:Y:S01]  /*0b60*/  @!P1 IMAD R12, R31, R6, RZ ;  /* 0x000000061f0c9224 */ /* 0x000fe200078e02ff */
[----:B------:R-:W-:Y:S02]  /*0b70*/  @!P0 SHF.L.U64.HI R14, R16, 0x1, R13 ;  /* 0x00000001100e8819 */ /* 0x000fe4000001020d */
[----:B-1----:R-:W-:Y:S01]  /*0b80*/  @!P0 IADD3 R16, P4, PT, R21, R32, RZ ;  /* 0x0000002015108210 */ /* 0x002fe20007f9e0ff */
[----:B------:R1:W3:Y:S01]  /*0b90*/  @!P2 LDG.E R46, desc[UR10][R10.64] ;  /* 0x0000000a0a2ea981 */ /* 0x0002e2000c1e1900 */
[----:B------:R-:W-:Y:S01]  /*0ba0*/  IADD3 R31, PT, PT, R15, 0x38, RZ ;  /* 0x000000380f1f7810 */ /* 0x000fe20007ffe0ff */
[----:B------:R-:W-:Y:S01]  /*0bb0*/  @!P1 IMAD R23, R25, R7, R12 ;  /* 0x0000000719179224 */ /* 0x000fe200078e020c */
[----:B------:R-:W-:-:S02]  /*0bc0*/  @!P0 IADD3.X R17, PT, PT, R14, R33, RZ, P4, !PT ;  /* 0x000000210e118210 */ /* 0x000fc400027fe4ff */
[----:B------:R-:W-:Y:S02]  /*0bd0*/  ISETP.GE.U32.AND P4, PT, R31, UR12, PT ;  /* 0x0000000c1f007c0c */ /* 0x000fe4000bf86070 */
[----:B------:R-:W-:Y:S01]  /*0be0*/  SHF.R.S32.HI R35, RZ, 0x1f, R31 ;  /* 0x0000001fff237819 */ /* 0x000fe2000001141f */
[----:B------:R5:W3:Y:S01]  /*0bf0*/  @!P0 LDG.E R58, desc[UR10][R16.64] ;  /* 0x0000000a103a8981 */ /* 0x000ae2000c1e1900 */
[----:B------:R-:W-:Y:S01]  /*0c00*/  @!P1 MOV R12, R18 ;  /* 0x00000012000c9202 */ /* 0x000fe20000000f00 */
[----:B-1----:R-:W1:Y:S01]  /*0c10*/  @!P3 LDC.64 R10, c[0x0][0x3a0] ;  /* 0x0000e800ff0abb82 */ /* 0x002e620000000a00 */
[----:B------:R-:W-:Y:S02]  /*0c20*/  @!P1 MOV R13, R37 ;  /* 0x00000025000d9202 */ /* 0x000fe40000000f00 */
[----:B------:R-:W-:Y:S01]  /*0c30*/  ISETP.GE.AND.EX P4, PT, R35, UR13, PT, P4 ;  /* 0x0000000d23007c0c */ /* 0x000fe2000bf86340 */
[----:B------:R-:W-:Y:S01]  /*0c40*/  @!P1 IMAD.WIDE.U32 R12, R25, R6, R12 ;  /* 0x00000006190c9225 */ /* 0x000fe200078e000c */
[----:B------:R-:W-:-:S03]  /*0c50*/  @!P0 IADD3 R20, P2, PT, R21, R40, RZ ;  /* 0x0000002815148210 */ /* 0x000fc60007f5e0ff */
[----:B------:R-:W5:Y:S01]  /*0c60*/  @!P1 LDC.64 R6, c[0x0][0x398] ;  /* 0x0000e600ff069b82 */ /* 0x000f620000000a00 */
[----:B------:R-:W-:Y:S02]  /*0c70*/  IADD3 R33, PT, PT, R15, 0x40, RZ ;  /* 0x000000400f217810 */ /* 0x000fe40007ffe0ff */
[----:B------:R-:W-:Y:S02]  /*0c80*/  @!P1 IADD3 R13, PT, PT, R13, R23, RZ ;  /* 0x000000170d0d9210 */ /* 0x000fe40007ffe0ff */
[----:B------:R-:W-:Y:S02]  /*0c90*/  @!P0 IADD3.X R21, PT, PT, R14, R41, RZ, P2, !PT ;  /* 0x000000290e158210 */ /* 0x000fe400017fe4ff */
[----:B------:R-:W-:Y:S01]  /*0ca0*/  ISETP.GE.U32.AND P2, PT, R33, UR12, PT ;  /* 0x0000000c21007c0c */ /* 0x000fe2000bf46070 */
[----:B0-----:R-:W-:Y:S01]  /*0cb0*/  @!P3 IMAD R26, R27, R8, RZ ;  /* 0x000000081b1ab224 */ /* 0x001fe200078e02ff */
[----:B------:R-:W-:Y:S01]  /*0cc0*/  SHF.R.S32.HI R39, RZ, 0x1f, R33 ;  /* 0x0000001fff277819 */ /* 0x000fe20000011421 */
[----:B------:R-:W0:Y:S01]  /*0cd0*/  @!P3 LDC.64 R22, c[0x0][0x398] ;  /* 0x0000e600ff16bb82 */ /* 0x000e220000000a00 */
[----:B------:R-:W-:-:S02]  /*0ce0*/  @!P1 SHF.L.U32 R25, R12, 0x1, RZ ;  /* 0x000000010c199819 */ /* 0x000fc400000006ff */
[----:B------:R-:W-:Y:S02]  /*0cf0*/  @!P1 SHF.L.U64.HI R14, R12, 0x1, R13 ;  /* 0x000000010c0e9819 */ /* 0x000fe4000001020d */
[----:B------:R-:W-:-:S03]  /*0d00*/  ISETP.GE.AND.EX P2, PT, R39, UR13, PT, P2 ;  /* 0x0000000d27007c0c */ /* 0x000fc6000bf46320 */
[----:B------:R-:W1:Y:S01]  /*0d10*/  @!P4 LDC.64 R12, c[0x0][0x3f8] ;  /* 0x0000fe00ff0ccb82 */ /* 0x000e620000000a00 */
[C---:B------:R-:W-:Y:S01]  /*0d20*/  @!P3 IMAD R41, R29.reuse, R9, R26 ;  /* 0x000000091d29b224 */ /* 0x040fe200078e021a */
[----:B------:R-:W-:Y:S02]  /*0d30*/  @!P3 MOV R26, R18 ;  /* 0x00000012001ab202 */ /* 0x000fe40000000f00 */
[----:B------:R-:W-:Y:S02]  /*0d40*/  @!P3 MOV R27, R37 ;  /* 0x00000025001bb202 */ /* 0x000fe40000000f00 */
[----:B------:R-:W-:Y:S01]  /*0d50*/  MOV R42, RZ ;  /* 0x000000ff002a7202 */ /* 0x000fe20000000f00 */
[----:B------:R-:W-:-:S03]  /*0d60*/  @!P3 IMAD.WIDE.U32 R26, R29, R8, R26 ;  /* 0x000000081d1ab225 */ /* 0x000fc600078e001a */
[----:B------:R-:W0:Y:S02]  /*0d70*/  @!P2 LDC.64 R8, c[0x0][0x3f8] ;  /* 0x0000fe00ff08ab82 */ /* 0x000e240000000a00 */
[----:B------:R1:W3:Y:S01]  /*0d80*/  @!P0 LDG.E R42, desc[UR10][R20.64] ;  /* 0x0000000a142a8981 */ /* 0x0002e2000c1e1900 */
[C---:B-----5:R-:W-:Y:S02]  /*0d90*/  @!P1 IADD3 R24, P0, PT, R25.reuse, R6, RZ ;  /* 0x0000000619189210 */ /* 0x060fe40007f1e0ff */
[----:B------:R-:W-:Y:S02]  /*0da0*/  @!P1 IADD3 R16, P5, PT, R25, R44, RZ ;  /* 0x0000002c19109210 */ /* 0x000fe40007fbe0ff */
[----:B------:R-:W-:Y:S02]  /*0db0*/  @!P3 IADD3 R27, PT, PT, R27, R41, RZ ;  /* 0x000000291b1bb210 */ /* 0x000fe40007ffe0ff */
[----:B------:R-:W-:Y:S02]  /*0dc0*/  @!P1 IADD3.X R25, PT, PT, R14, R7, RZ, P0, !PT ;  /* 0x000000070e199210 */ /* 0x000fe400007fe4ff */
[----:B------:R-:W-:-:S02]  /*0dd0*/  MOV R7, RZ ;  /* 0x000000ff00077202 */ /* 0x000fc40000000f00 */
[----:B------:R-:W-:Y:S01]  /*0de0*/  @!P1 IADD3.X R17, PT, PT, R14, R45, RZ, P5, !PT ;  /* 0x0000002d0e119210 */ /* 0x000fe20002ffe4ff */
[----:B-1----:R-:W-:Y:S01]  /*0df0*/  @!P4 IMAD R14, R35, R12, RZ ;  /* 0x0000000c230ec224 */ /* 0x002fe200078e02ff */
[C---:B------:R-:W-:Y:S02]  /*0e00*/  @!P3 SHF.L.U32 R21, R26.reuse, 0x1, RZ ;  /* 0x000000011a15b819 */ /* 0x040fe400000006ff */
[----:B------:R-:W-:Y:S01]  /*0e10*/  @!P3 SHF.L.U64.HI R6, R26, 0x1, R27 ;  /* 0x000000011a06b819 */ /* 0x000fe2000001021b */
[----:B------:R-:W5:Y:S01]  /*0e20*/  @!P1 LDG.E R57, desc[UR10][R16.64] ;  /* 0x0000000a10399981 */ /* 0x000f62000c1e1900 */
[----:B------:R-:W-:Y:S02]  /*0e30*/  @!P4 MOV R26, R18 ;  /* 0x00000012001ac202 */ /* 0x000fe40000000f00 */
[----:B------:R-:W-:Y:S01]  /*0e40*/  @!P4 MOV R27, R37 ;  /* 0x00000025001bc202 */ /* 0x000fe20000000f00 */
[----:B------:R1:W5:Y:S01]  /*0e50*/  @!P1 LDG.E R7, desc[UR10][R24.64] ;  /* 0x0000000a18079981 */ /* 0x000362000c1e1900 */
[----:B------:R-:W-:Y:S01]  /*0e60*/  IADD3 R35, PT, PT, R15, 0x48, RZ ;  /* 0x000000480f237810 */ /* 0x000fe20007ffe0ff */
[----:B------:R-:W-:-:S02]  /*0e70*/  @!P4 IMAD R29, R31, R13, R14 ;  /* 0x0000000d1f1dc224 */ /* 0x000fc400078e020e */
[----:B------:R-:W-:Y:S01]  /*0e80*/  @!P4 IMAD.WIDE.U32 R26, R31, R12, R26 ;  /* 0x0000000c1f1ac225 */ /* 0x000fe200078e001a */
[----:B------:R-:W-:Y:S01]  /*0e90*/  ISETP.GE.U32.AND P1, PT, R35, UR12, PT ;  /* 0x0000000c23007c0c */ /* 0x000fe2000bf26070 */
[----:B------:R-:W1:Y:S01]  /*0ea0*/  @!P4 LDC.64 R12, c[0x0][0x3a0] ;  /* 0x0000e800ff0ccb82 */ /* 0x000e620000000a00 */
[----:B------:R-:W-:Y:S02]  /*0eb0*/  SHF.R.S32.HI R41, RZ, 0x1f, R35 ;  /* 0x0000001fff297819 */ /* 0x000fe40000011423 */
[C---:B------:R-:W-:Y:S02]  /*0ec0*/  @!P3 IADD3 R10, P0, PT, R21.reuse, R10, RZ ;  /* 0x0000000a150ab210 */ /* 0x040fe40007f1e0ff */
[----:B0-----:R-:W-:Y:S02]  /*0ed0*/  @!P3 IADD3 R22, P5, PT, R21, R22, RZ ;  /* 0x000000161516b210 */ /* 0x001fe40007fbe0ff */
[----:B------:R-:W-:Y:S01]  /*0ee0*/  ISETP.GE.AND.EX P1, PT, R41, UR13, PT, P1 ;  /* 0x0000000d29007c0c */ /* 0x000fe2000bf26310 */
[----:B-1----:R-:W-:Y:S01]  /*0ef0*/  @!P2 IMAD R24, R39, R8, RZ ;  /* 0x000000082718a224 */ /* 0x002fe200078e02ff */
[C---:B------:R-:W-:Y:S01]  /*0f00*/  @!P3 IADD3.X R11, PT, PT, R6.reuse, R11, RZ, P0, !PT ;  /* 0x0000000b060bb210 */ /* 0x040fe200007fe4ff */
[----:B------:R-:W0:Y:S01]  /*0f10*/  @!P2 LDC.64 R20, c[0x0][0x3a0] ;  /* 0x0000e800ff14ab82 */ /* 0x000e220000000a00 */
[----:B------:R-:W-:-:S02]  /*0f20*/  @!P3 IADD3.X R23, PT, PT, R6, R23, RZ, P5, !PT ;  /* 0x000000170617b210 */ /* 0x000fc40002ffe4ff */
[----:B------:R-:W-:Y:S01]  /*0f30*/  @!P4 IADD3 R25, PT, PT, R27, R29, RZ ;  /* 0x0000001d1b19c210 */ /* 0x000fe20007ffe0ff */
[----:B------:R-:W-:Y:S01]  /*0f40*/  @!P2 IMAD R9, R33, R9, R24 ;  /* 0x000000092109a224 */ /* 0x000fe200078e0218 */
[----:B------:R-:W-:Y:S01]  /*0f50*/  IADD3 R6, PT, PT, R15, 0x50, RZ ;  /* 0x000000500f067810 */ /* 0x000fe20007ffe0ff */
[----:B------:R1:W5:Y:S01]  /*0f60*/  @!P3 LDG.E R56, desc[UR10][R10.64] ;  /* 0x0000000a0a38b981 */ /* 0x000362000c1e1900 */
[----:B------:R-:W-:Y:S01]  /*0f70*/  @!P4 SHF.L.U64.HI R14, R26, 0x1, R25 ;  /* 0x000000011a0ec819 */ /* 0x000fe20000010219 */
[----:B------:R-:W0:Y:S01]  /*0f80*/  @!P4 LDC.64 R16, c[0x0][0x398] ;  /* 0x0000e600ff10cb82 */ /* 0x000e220000000a00 */
[----:B------:R-:W-:Y:S02]  /*0f90*/  ISETP.GE.U32.AND P5, PT, R6, UR12, PT ;  /* 0x0000000c06007c0c */ /* 0x000fe4000bfa6070 */
[----:B------:R-:W-:-:S05]  /*0fa0*/  SHF.R.S32.HI R39, RZ, 0x1f, R6 ;  /* 0x0000001fff277819 */ /* 0x000fca0000011406 */
[----:B------:R-:W4:Y:S01]  /*0fb0*/  @!P2 LDC.64 R24, c[0x0][0x398] ;  /* 0x0000e600ff18ab82 */ /* 0x000f220000000a00 */
[----:B------:R-:W-:Y:S02]  /*0fc0*/  ISETP.GE.AND.EX P5, PT, R39, UR13, PT, P5 ;  /* 0x0000000d27007c0c */ /* 0x000fe4000bfa6350 */
[----:B------:R-:W-:Y:S02]  /*0fd0*/  @!P2 MOV R30, R18 ;  /* 0x00000012001ea202 */ /* 0x000fe40000000f00 */
[----:B------:R-:W-:-:S03]  /*0fe0*/  @!P2 MOV R31, R37 ;  /* 0x00000025001fa202 */ /* 0x000fc60000000f00 */
[----:B-1----:R-:W1:Y:S01]  /*0ff0*/  @!P1 LDC.64 R10, c[0x0][0x3f8] ;  /* 0x0000fe00ff0a9b82 */ /* 0x002e620000000a00 */
[----:B------:R-:W-:Y:S01]  /*1000*/  @!P4 SHF.L.U32 R29, R26, 0x1, RZ ;  /* 0x000000011a1dc819 */ /* 0x000fe200000006ff */
[----:B------:R-:W-:Y:S01]  /*1010*/  @!P2 IMAD.WIDE.U32 R30, R33, R8, R30 ;  /* 0x00000008211ea225 */ /* 0x000fe200078e001e */
[----:B------:R-:W-:Y:S02]  /*1020*/  MOV R8, RZ ;  /* 0x000000ff00087202 */ /* 0x000fe40000000f00 */
[----:B------:R-:W-:Y:S02]  /*1030*/  @!P4 IADD3 R26, P0, PT, R29, R12, RZ ;  /* 0x0000000c1d1ac210 */ /* 0x000fe40007f1e0ff */
[----:B------:R-:W-:Y:S02]  /*1040*/  @!P2 IADD3 R9, PT, PT, R31, R9, RZ ;  /* 0x000000091f09a210 */ /* 0x000fe40007ffe0ff */
[----:B------:R-:W-:Y:S01]  /*1050*/  @!P4 IADD3.X R27, PT, PT, R14, R13, RZ, P0, !PT ;  /* 0x0000000d0e1bc210 */ /* 0x000fe200007fe4ff */
[----:B------:R0:W5:Y:S01]  /*1060*/  @!P3 LDG.E R8, desc[UR10][R22.64] ;  /* 0x0000000a1608b981 */ /* 0x000162000c1e1900 */
[C---:B------:R-:W-:Y:S01]  /*1070*/  @!P2 SHF.L.U32 R31, R30.reuse, 0x1, RZ ;  /* 0x000000011e1fa819 */ /* 0x040fe200000006ff */
[----:B------:R-:W1:Y:S01]  /*1080*/  @!P5 LDC.64 R12, c[0x0][0x3f8] ;  /* 0x0000fe00ff0cdb82 */ /* 0x000e620000000a00 */
[----:B------:R-:W-:Y:S01]  /*1090*/  @!P2 SHF.L.U64.HI R30, R30, 0x1, R9 ;  /* 0x000000011e1ea819 */ /* 0x000fe20000010209 */
[----:B------:R1:W5:Y:S01]  /*10a0*/  @!P4 LDG.E R55, desc[UR10][R26.64] ;  /* 0x0000000a1a37c981 */ /* 0x000362000c1e1900 */
[----:B0-----:R-:W-:-:S05]  /*10b0*/  @!P2 IADD3 R20, P0, PT, R31, R20, RZ ;  /* 0x000000141f14a210 */ /* 0x001fca0007f1e0ff */
[----:B------:R-:W0:Y:S01]  /*10c0*/  @!P1 LDC.64 R22, c[0x0][0x3a0] ;  /* 0x0000e800ff169b82 */ /* 0x000e220000000a00 */
[----:B------:R-:W-:Y:S02]  /*10d0*/  @!P4 IADD3 R28, P3, PT, R29, R16, RZ ;  /* 0x000000101d1cc210 */ /* 0x000fe40007f7e0ff */
[----:B------:R-:W-:Y:S02]  /*10e0*/  @!P2 IADD3.X R21, PT, PT, R30, R21, RZ, P0, !PT ;  /* 0x000000151e15a210 */ /* 0x000fe400007fe4ff */
[----:B----4-:R-:W-:Y:S02]  /*10f0*/  @!P2 IADD3 R24, P0, PT, R31, R24, RZ ;  /* 0x000000181f18a210 */ /* 0x010fe40007f1e0ff */
[----:B------:R-:W-:Y:S01]  /*1100*/  IADD3 R33, PT, PT, R15, 0x58, RZ ;  /* 0x000000580f217810 */ /* 0x000fe20007ffe0ff */
[----:B------:R4:W5:Y:S01]  /*1110*/  @!P2 LDG.E R54, desc[UR10][R20.64] ;  /* 0x0000000a1436a981 */ /* 0x000962000c1e1900 */
[----:B------:R-:W-:Y:S01]  /*1120*/  @!P4 IADD3.X R29, PT, PT, R14, R17, RZ, P3, !PT ;  /* 0x000000110e1dc210 */ /* 0x000fe20001ffe4ff */
[----:B-1----:R-:W-:Y:S01]  /*1130*/  @!P1 IMAD R14, R41, R10, RZ ;  /* 0x0000000a290e9224 */ /* 0x002fe200078e02ff */
[----:B------:R-:W-:Y:S01]  /*1140*/  @!P1 MOV R26, R18 ;  /* 0x00000012001a9202 */ /* 0x000fe20000000f00 */
[----:B------:R-:W1:Y:S01]  /*1150*/  @!P1 LDC.64 R16, c[0x0][0x398] ;  /* 0x0000e600ff109b82 */ /* 0x000e620000000a00 */
[----:B------:R-:W-:-:S02]  /*1160*/  @!P1 MOV R27, R37 ;  /* 0x00000025001b9202 */ /* 0x000fc40000000f00 */
[----:B------:R-:W-:Y:S02]  /*1170*/  @!P2 IADD3.X R25, PT, PT, R30, R25, RZ, P0, !PT ;  /* 0x000000191e19a210 */ /* 0x000fe400007fe4ff */
[----:B------:R-:W-:Y:S02]  /*1180*/  ISETP.GE.U32.AND P0, PT, R33, UR12, PT ;  /* 0x0000000c21007c0c */ /* 0x000fe4000bf06070 */
[----:B------:R-:W-:Y:S01]  /*1190*/  SHF.R.S32.HI R41, RZ, 0x1f, R33 ;  /* 0x0000001fff297819 */ /* 0x000fe20000011421 */
[C---:B------:R-:W-:Y:S01]  /*11a0*/  @!P1 IMAD R11, R35.reuse, R11, R14 ;  /* 0x0000000b230b9224 */ /* 0x040fe200078e020e */
[----:B------:R-:W-:Y:S01]  /*11b0*/  MOV R9, RZ ;  /* 0x000000ff00097202 */ /* 0x000fe20000000f00 */
[----:B------:R-:W-:Y:S01]  /*11c0*/  @!P1 IMAD.WIDE.U32 R26, R35, R10, R26 ;  /* 0x0000000a231a9225 */ /* 0x000fe200078e001a */
[----:B------:R-:W-:Y:S01]  /*11d0*/  ISETP.GE.AND.EX P0, PT, R41, UR13, PT, P0 ;  /* 0x0000000d29007c0c */ /* 0x000fe2000bf06300 */
[----:B----4-:R-:W4:Y:S01]  /*11e0*/  @!P5 LDC.64 R20, c[0x0][0x3a0] ;  /* 0x0000e800ff14db82 */ /* 0x010f220000000a00 */
[----:B------:R-:W-:-:S02]  /*11f0*/  MOV R10, RZ ;  /* 0x000000ff000a7202 */ /* 0x000fc40000000f00 */
[----:B------:R0:W5:Y:S01]  /*1200*/  @!P4 LDG.E R9, desc[UR10][R28.64] ;  /* 0x0000000a1c09c981 */ /* 0x000162000c1e1900 */
[----:B------:R-:W-:Y:S01]  /*1210*/  @!P1 IADD3 R11, PT, PT, R27, R11, RZ ;  /* 0x0000000b1b0b9210 */ /* 0x000fe20007ffe0ff */
[----:B------:R-:W-:Y:S01]  /*1220*/  @!P5 IMAD R39, R39, R12, RZ ;  /* 0x0000000c2727d224 */ /* 0x000fe200078e02ff */
[----:B------:R-:W-:Y:S01]  /*1230*/  @!P5 MOV R30, R18 ;  /* 0x00000012001ed202 */ /* 0x000fe20000000f00 */
[----:B------:R1:W5:Y:S01]  /*1240*/  @!P2 LDG.E R10, desc[UR10][R24.64] ;  /* 0x0000000a180aa981 */ /* 0x000362000c1e1900 */
[----:B------:R-:W-:Y:S02]  /*1250*/  @!P5 MOV R31, R37 ;  /* 0x00000025001fd202 */ /* 0x000fe40000000f00 */
[C---:B------:R-:W-:Y:S02]  /*1260*/  @!P1 SHF.L.U64.HI R14, R26.reuse, 0x1, R11 ;  /* 0x000000011a0e9819 */ /* 0x040fe4000001020b */
[----:B0-----:R-:W-:Y:S01]  /*1270*/  @!P1 SHF.L.U32 R29, R26, 0x1, RZ ;  /* 0x000000011a1d9819 */ /* 0x001fe200000006ff */
[----:B------:R-:W-:-:S03]  /*1280*/  @!P5 IMAD R39, R6, R13, R39 ;  /* 0x0000000d0627d224 */ /* 0x000fc600078e0227 */
[----:B------:R-:W-:Y:S01]  /*1290*/  @!P1 IADD3 R26, P2, PT, R29, R22, RZ ;  /* 0x000000161d1a9210 */ /* 0x000fe20007f5e0ff */
[----:B------:R-:W-:Y:S02]  /*12a0*/  @!P5 IMAD.WIDE.U32 R30, R6, R12, R30 ;  /* 0x0000000c061ed225 */ /* 0x000fe400078e001e */
[----:B------:R-:W0:Y:S01]  /*12b0*/  @!P5 LDC.64 R12, c[0x0][0x398] ;  /* 0x0000e600ff0cdb82 */ /* 0x000e220000000a00 */
[----:B------:R-:W-:-:S07]  /*12c0*/  @!P1 IADD3.X R27, PT, PT, R14, R23, RZ, P2, !PT ;  /* 0x000000170e1b9210 */ /* 0x000fce00017fe4ff */
[----:B------:R-:W2:Y:S01]  /*12d0*/  @!P0 LDC.64 R22, c[0x0][0x3f8] ;  /* 0x0000fe00ff168b82 */ /* 0x000ea20000000a00 */
[----:B-1----:R-:W-:Y:S01]  /*12e0*/  @!P1 IADD3 R28, P2, PT, R29, R16, RZ ;  /* 0x000000101d1c9210 */ /* 0x002fe20007f5e0ff */
[----:B------:R0:W5:Y:S01]  /*12f0*/  @!P1 LDG.E R53, desc[UR10][R26.64] ;  /* 0x0000000a1a359981 */ /* 0x000162000c1e1900 */
[----:B------:R-:W-:Y:S02]  /*1300*/  MOV R11, RZ ;  /* 0x000000ff000b7202 */ /* 0x000fe40000000f00 */
[----:B------:R-:W-:Y:S02]  /*1310*/  @!P1 IADD3.X R29, PT, PT, R14, R17, RZ, P2, !PT ;  /* 0x000000110e1d9210 */ /* 0x000fe400017fe4ff */
[----:B------:R-:W-:Y:S01]  /*1320*/  @!P5 IADD3 R31, PT, PT, R31, R39, RZ ;  /* 0x000000271f1fd210 */ /* 0x000fe20007ffe0ff */
[----:B------:R-:W1:Y:S01]  /*1330*/  @!P0 LDC.64 R16, c[0x0][0x3a0] ;  /* 0x0000e800ff108b82 */ /* 0x000e620000000a00 */
[----:B------:R-:W-:Y:S01]  /*1340*/  IADD3 R39, PT, PT, R15, 0x60, RZ ;  /* 0x000000600f277810 */ /* 0x000fe20007ffe0ff */
[----:B------:R2:W5:Y:S01]  /*1350*/  @!P1 LDG.E R11, desc[UR10][R28.64] ;  /* 0x0000000a1c0b9981 */ /* 0x000562000c1e1900 */
[----:B------:R-:W-:-:S02]  /*1360*/  @!P5 SHF.L.U32 R25, R30, 0x1, RZ ;  /* 0x000000011e19d819 */ /* 0x000fc400000006ff */
[----:B------:R-:W-:Y:S02]  /*1370*/  ISETP.GE.U32.AND P1, PT, R39, UR12, PT ;  /* 0x0000000c27007c0c */ /* 0x000fe4000bf26070 */
[----:B------:R-:W-:Y:S02]  /*1380*/  SHF.R.S32.HI R35, RZ, 0x1f, R39 ;  /* 0x0000001fff237819 */ /* 0x000fe40000011427 */
[----:B------:R-:W-:Y:S02]  /*1390*/  @!P5 SHF.L.U64.HI R6, R30, 0x1, R31 ;  /* 0x000000011e06d819 */ /* 0x000fe4000001021f */
[----:B----4-:R-:W-:Y:S02]  /*13a0*/  @!P5 IADD3 R30, P2, PT, R25, R20, RZ ;  /* 0x00000014191ed210 */ /* 0x010fe40007f5e0ff */
[----:B------:R-:W-:Y:S02]  /*13b0*/  ISETP.GE.AND.EX P1, PT, R35, UR13, PT, P1 ;  /* 0x0000000d23007c0c */ /* 0x000fe4000bf26310 */
[----:B------:R-:W-:-:S02]  /*13c0*/  @!P5 IADD3.X R31, PT, PT, R6, R21, RZ, P2, !PT ;  /* 0x00000015061fd210 */ /* 0x000fc400017fe4ff */
[----:B0-----:R-:W-:Y:S01]  /*13d0*/  @!P5 IADD3 R26, P2, PT, R25, R12, RZ ;  /* 0x0000000c191ad210 */ /* 0x001fe20007f5e0ff */
[----:B--2---:R-:W-:Y:S01]  /*13e0*/  @!P0 IMAD R12, R41, R22, RZ ;  /* 0x00000016290c8224 */ /* 0x004fe200078e02ff */
[----:B------:R-:W-:Y:S01]  /*13f0*/  @!P0 MOV R24, R18 ;  /* 0x0000001200188202 */ /* 0x000fe20000000f00 */
[----:B------:R-:W-:Y:S01]  /*1400*/  UIMAD.WIDE UR6, UR4, 0x8, UR6 ;  /* 0x00000008040678a5 */ /* 0x000fe2000f8e0206 */
[----:B------:R-:W-:Y:S01]  /*1410*/  @!P5 IADD3.X R27, PT, PT, R6, R13, RZ, P2, !PT ;  /* 0x0000000d061bd210 */ /* 0x000fe200017fe4ff */
[C---:B------:R-:W-:Y:S01]  /*1420*/  @!P0 IMAD R13, R33.reuse, R23, R12 ;  /* 0x00000017210d8224 */ /* 0x040fe200078e020c */
[----:B------:R-:W-:Y:S01]  /*1430*/  @!P0 MOV R25, R37 ;  /* 0x0000002500198202 */ /* 0x000fe20000000f00 */
[----:B------:R-:W2:Y:S01]  /*1440*/  @!P5 LDG.E R52, desc[UR10][R30.64] ;  /* 0x0000000a1e34d981 */ /* 0x000ea2000c1e1900 */
[----:B------:R-:W-:Y:S01]  /*1450*/  MOV R12, RZ ;  /* 0x000000ff000c7202 */ /* 0x000fe20000000f00 */
[----:B------:R-:W0:Y:S01]  /*1460*/  @!P0 LDC.64 R20, c[0x0][0x398] ;  /* 0x0000e600ff148b82 */ /* 0x000e220000000a00 */
[----:B------:R-:W-:-:S04]  /*1470*/  @!P0 IMAD.WIDE.U32 R22, R33, R22, R24 ;  /* 0x0000001621168225 */ /* 0x000fc800078e0018 */
[----:B------:R4:W2:Y:S03]  /*1480*/  @!P5 LDG.E R12, desc[UR10][R26.64] ;  /* 0x0000000a1a0cd981 */ /* 0x0008a6000c1e1900 */
[----:B------:R-:W0:Y:S01]  /*1490*/  @!P1 LDC.64 R32, c[0x0][0x3f8] ;  /* 0x0000fe00ff209b82 */ /* 0x000e220000000a00 */
[----:B------:R-:W-:Y:S02]  /*14a0*/  ISETP.NE.AND P5, PT, RZ, UR9, PT ;  /* 0x00000009ff007c0c */ /* 0x000fe4000bfa5270 */
[----:B------:R-:W-:Y:S02]  /*14b0*/  IADD3 R63, PT, PT, R15, 0x68, RZ ;  /* 0x000000680f3f7810 */ /* 0x000fe40007ffe0ff */
[----:B------:R-:W-:Y:S02]  /*14c0*/  MOV R28, UR6 ;  /* 0x00000006001c7c02 */ /* 0x000fe40008000f00 */
[----:B------:R-:W-:Y:S01]  /*14d0*/  MOV R29, UR7 ;  /* 0x00000007001d7c02 */ /* 0x000fe20008000f00 */
[----:B----4-:R-:W4:Y:S01]  /*14e0*/  @!P1 LDC.64 R26, c[0x0][0x3a0] ;  /* 0x0000e800ff1a9b82 */ /* 0x010f220000000a00 */
[----:B------:R-:W-:-:S02]  /*14f0*/  ISETP.GE.U32.AND P3, PT, R63, UR12, PT ;  /* 0x0000000c3f007c0c */ /* 0x000fc4000bf66070 */
[----:B------:R-:W-:Y:S01]  /*1500*/  SHF.R.S32.HI R65, RZ, 0x1f, R63 ;  /* 0x0000001fff417819 */ /* 0x000fe2000001143f */
[----:B------:R0:W2:Y:S01]  /*1510*/  LDG.E.64 R24, desc[UR10][R28.64] ;  /* 0x0000000a1c187981 */ /* 0x0000a2000c1e1b00 */
[----:B------:R-:W-:Y:S02]  /*1520*/  @!P0 IADD3 R23, PT, PT, R23, R13, RZ ;  /* 0x0000000d17178210 */ /* 0x000fe40007ffe0ff */
[----:B------:R-:W-:Y:S01]  /*1530*/  ISETP.GE.AND.EX P3, PT, R65, UR13, PT, P3 ;  /* 0x0000000d41007c0c */ /* 0x000fe2000bf66330 */
[----:B------:R-:W4:Y:S01]  /*1540*/  @P5 LDC.64 R30, c[0x0][0x3b0] ;  /* 0x0000ec00ff1e5b82 */ /* 0x000f220000000a00 */
[C---:B------:R-:W-:Y:S02]  /*1550*/  @!P0 SHF.L.U32 R13, R22.reuse, 0x1, RZ ;  /* 0x00000001160d8819 */ /* 0x040fe400000006ff */
[----:B------:R-:W-:Y:S02]  /*1560*/  @!P0 SHF.L.U64.HI R6, R22, 0x1, R23 ;  /* 0x0000000116068819 */ /* 0x000fe40000010217 */
[----:B-1----:R-:W-:-:S02]  /*1570*/  @!P0 IADD3 R16, P2, PT, R13, R16, RZ ;  /* 0x000000100d108210 */ /* 0x002fc40007f5e0ff */
[----:B------:R-:W-:Y:S01]  /*1580*/  IADD3 R43, PT, PT, R15, 0x70, RZ ;  /* 0x000000700f2b7810 */ /* 0x000fe20007ffe0ff */
[----:B0-----:R-:W-:Y:S01]  /*1590*/  @!P1 IMAD R14, R35, R32, RZ ;  /* 0x00000020230e9224 */ /* 0x001fe200078e02ff */
[----:B------:R-:W-:Y:S01]  /*15a0*/  @!P0 IADD3.X R17, PT, PT, R6, R17, RZ, P2, !PT ;  /* 0x0000001106118210 */ /* 0x000fe200017fe4ff */
[----:B------:R-:W0:Y:S01]  /*15b0*/  @!P1 LDC.64 R22, c[0x0][0x398] ;  /* 0x0000e600ff169b82 */ /* 0x000e220000000a00 */
[----:B------:R-:W-:Y:S02]  /*15c0*/  ISETP.GE.U32.AND P2, PT, R43, UR12, PT ;  /* 0x0000000c2b007c0c */ /* 0x000fe4000bf46070 */
[----:B------:R-:W-:Y:S02]  /*15d0*/  SHF.R.S32.HI R47, RZ, 0x1f, R43 ;  /* 0x0000001fff2f7819 */ /* 0x000fe4000001142b */
[----:B------:R-:W-:Y:S02]  /*15e0*/  @!P1 MOV R34, R18 ;  /* 0x0000001200229202 */ /* 0x000fe40000000f00 */
[----:B------:R-:W-:Y:S01]  /*15f0*/  @!P1 MOV R35, R37 ;  /* 0x0000002500239202 */ /* 0x000fe20000000f00 */
[----:B------:R-:W1:Y:S01]  /*1600*/  @!P3 LDC.64 R28, c[0x0][0x3f8] ;  /* 0x0000fe00ff1cbb82 */ /* 0x000e620000000a00 */
[----:B------:R-:W-:Y:S01]  /*1610*/  ISETP.GE.AND.EX P2, PT, R47, UR13, PT, P2 ;  /* 0x0000000d2f007c0c */ /* 0x000fe2000bf46320 */
[----:B------:R-:W-:Y:S01]  /*1620*/  @!P1 IMAD R45, R39, R33, R14 ;  /* 0x00000021272d9224 */ /* 0x000fe200078e020e */
[----:B------:R-:W-:Y:S01]  /*1630*/  LOP3.LUT R91, R93, 0xffff, RZ, 0xc0, !PT ;  /* 0x0000ffff5d5b7812 */ /* 0x000fe200078ec0ff */
[----:B------:R-:W-:Y:S01]  /*1640*/  @!P1 IMAD.WIDE.U32 R32, R39, R32, R34 ;  /* 0x0000002027209225 */ /* 0x000fe200078e0022 */
[----:B------:R-:W-:-:S02]  /*1650*/  IADD3 R15, PT, PT, R15, 0x78, RZ ;  /* 0x000000780f0f7810 */ /* 0x000fc40007ffe0ff */
[----:B------:R-:W-:Y:S01]  /*1660*/  @!P0 IADD3 R20, P6, PT, R13, R20, RZ ;  /* 0x000000140d148210 */ /* 0x000fe20007fde0ff */
[----:B------:R-:W-:Y:S01]  /*1670*/  IMAD R49, R62, 0xa0, R91 ;  /* 0x000000a03e317824 */ /* 0x000fe200078e025b */
[----:B------:R-:W-:Y:S02]  /*1680*/  @!P1 IADD3 R33, PT, PT, R33, R45, RZ ;  /* 0x0000002d21219210 */ /* 0x000fe40007ffe0ff */
[----:B------:R-:W-:Y:S01]  /*1690*/  ISETP.GE.U32.AND P4, PT, R15, UR12, PT ;  /* 0x0000000c0f007c0c */ /* 0x000fe2000bf86070 */
[----:B----4-:R-:W-:Y:S01]  /*16a0*/  @P5 IMAD.WIDE R44, R49, 0x2, R30 ;  /* 0x00000002312c5825 */ /* 0x010fe200078e021e */
[----:B------:R-:W-:Y:S01]  /*16b0*/  SHF.R.S32.HI R41, RZ, 0x1f, R15 ;  /* 0x0000001fff297819 */ /* 0x000fe2000001140f */
[----:B------:R-:W4:Y:S01]  /*16c0*/  @!P2 LDC.64 R34, c[0x0][0x3f8] ;  /* 0x0000fe00ff22ab82 */ /* 0x000f220000000a00 */
[----:B------:R-:W-:Y:S02]  /*16d0*/  MOV R13, RZ ;  /* 0x000000ff000d7202 */ /* 0x000fe40000000f00 */
[----:B------:R-:W-:-:S02]  /*16e0*/  @!P0 IADD3.X R21, PT, PT, R6, R21, RZ, P6, !PT ;  /* 0x0000001506158210 */ /* 0x000fc400037fe4ff */
[----:B------:R-:W-:Y:S02]  /*16f0*/  CS2R R50, SRZ ;  /* 0x0000000000327805 */ /* 0x000fe4000001ff00 */
[C---:B------:R-:W-:Y:S01]  /*1700*/  @!P1 SHF.L.U32 R39, R32.reuse, 0x1, RZ ;  /* 0x0000000120279819 */ /* 0x040fe200000006ff */
[----:B------:R-:W2:Y:S01]  /*1710*/  @P5 LDG.E.U16 R40, desc[UR10][R44.64] ;  /* 0x0000000a2c285981 */ /* 0x000ea2000c1e1500 */
[----:B------:R-:W-:Y:S01]  /*1720*/  @!P1 SHF.L.U64.HI R14, R32, 0x1, R33 ;  /* 0x00000001200e9819 */ /* 0x000fe20000010221 */
[----:B------:R-:W3:Y:S01]  /*1730*/  @!P3 LDC.64 R30, c[0x0][0x3a0] ;  /* 0x0000e800ff1ebb82 */ /* 0x000ee20000000a00 */
[----:B------:R-:W-:Y:S01]  /*1740*/  ISETP.GE.AND.EX P4, PT, R41, UR13, PT, P4 ;  /* 0x0000000d29007c0c */ /* 0x000fe2000bf86340 */
[----:B------:R0:W2:Y:S01]  /*1750*/  @!P0 LDG.E R13, desc[UR10][R20.64] ;  /* 0x0000000a140d8981 */ /* 0x0000a2000c1e1900 */
[----:B------:R-:W-:-:S03]  /*1760*/  @!P3 MOV R38, R18 ;  /* 0x000000120026b202 */ /* 0x000fc60000000f00 */
[----:B------:R1:W2:Y:S02]  /*1770*/  @!P0 LDG.E R51, desc[UR10][R16.64] ;  /* 0x0000000a10338981 */ /* 0x0002a4000c1e1900 */
[----:B------:R-:W3:Y:S01]  /*1780*/  @!P3 LDC.64 R32, c[0x0][0x398] ;  /* 0x0000e600ff20bb82 */ /* 0x000ee20000000a00 */
[C---:B------:R-:W-:Y:S01]  /*1790*/  @!P1 IADD3 R26, P0, PT, R39.reuse, R26, RZ ;  /* 0x0000001a271a9210 */ /* 0x040fe20007f1e0ff */
[----:B------:R1:W2:Y:S01]  /*17a0*/  @P5 LDG.E.U16 R6, desc[UR10][R44.64+0x2] ;  /* 0x0000020a2c065981 */ /* 0x0002a2000c1e1500 */
[----:B0-----:R-:W-:-:S05]  /*17b0*/  @!P1 IADD3 R22, P6, PT, R39, R22, RZ ;  /* 0x0000001627169210 */ /* 0x001fca0007fde0ff */
[----:B------:R-:W0:Y:S01]  /*17c0*/  LDC.64 R20, c[0x0][0x3a8] ;  /* 0x0000ea00ff147b82 */ /* 0x000e220000000a00 */
[----:B-1----:R-:W-:Y:S01]  /*17d0*/  @!P3 IMAD R16, R65, R28, RZ ;  /* 0x0000001c4110b224 */ /* 0x002fe200078e02ff */
[----:B------:R-:W-:-:S03]  /*17e0*/  @!P3 MOV R39, R37 ;  /* 0x000000250027b202 */ /* 0x000fc60000000f00 */
[C---:B------:R-:W-:Y:S02]  /*17f0*/  @!P3 IMAD R29, R63.reuse, R29, R16 ;  /* 0x0000001d3f1db224 */ /* 0x040fe400078e0210 */
[----:B------:R-:W-:Y:S01]  /*1800*/  @!P3 IMAD.WIDE.U32 R38, R63, R28, R38 ;  /* 0x0000001c3f26b225 */ /* 0x000fe200078e0026 */
[----:B------:R-:W1:Y:S01]  /*1810*/  @!P4 LDC.64 R16, c[0x0][0x3f8] ;  /* 0x0000fe00ff10cb82 */ /* 0x000e620000000a00 */
[C---:B------:R-:W-:Y:S02]  /*1820*/  @!P1 IADD3.X R27, PT, PT, R14.reuse, R27, RZ, P0, !PT ;  /* 0x0000001b0e1b9210 */ /* 0x040fe400007fe4ff */
[----:B------:R-:W-:Y:S02]  /*1830*/  @!P1 IADD3.X R23, PT, PT, R14, R23, RZ, P6, !PT ;  /* 0x000000170e179210 */ /* 0x000fe400037fe4ff */
[----:B------:R-:W-:Y:S01]  /*1840*/  MOV R14, RZ ;  /* 0x000000ff000e7202 */ /* 0x000fe20000000f00 */
[----:B------:R-:W2:Y:S01]  /*1850*/  @!P1 LDG.E R50, desc[UR10][R26.64] ;  /* 0x0000000a1a329981 */ /* 0x000ea2000c1e1900 */
[----:B------:R-:W-:-:S02]  /*1860*/  @!P3 IADD3 R45, PT, PT, R39, R29, RZ ;  /* 0x0000001d272db210 */ /* 0x000fc40007ffe0ff */
[C---:B------:R-:W-:Y:S01]  /*1870*/  @!P3 SHF.L.U32 R39, R38.reuse, 0x1, RZ ;  /* 0x000000012627b819 */ /* 0x040fe200000006ff */
[----:B----4-:R-:W-:Y:S01]  /*1880*/  @!P2 IMAD R44, R47, R34, RZ ;  /* 0x000000222f2ca224 */ /* 0x010fe200078e02ff */
[----:B------:R4:W2:Y:S01]  /*1890*/  @!P1 LDG.E R14, desc[UR10][R22.64] ;  /* 0x0000000a160e9981 */ /* 0x0008a2000c1e1900 */
[----:B------:R-:W-:Y:S01]  /*18a0*/  @!P3 SHF.L.U64.HI R38, R38, 0x1, R45 ;  /* 0x000000012626b819 */ /* 0x000fe2000001022d */
[----:B------:R-:W1:Y:S01]  /*18b0*/  @!P2 LDC.64 R28, c[0x0][0x3a0] ;  /* 0x0000e800ff1cab82 */ /* 0x000e620000000a00 */
[C---:B---3--:R-:W-:Y:S02]  /*18c0*/  @!P3 IADD3 R30, P0, PT, R39.reuse, R30, RZ ;  /* 0x0000001e271eb210 */ /* 0x048fe40007f1e0ff */
[----:B------:R-:W-:Y:S01]  /*18d0*/  @!P3 IADD3 R32, P1, PT, R39, R32, RZ ;  /* 0x000000202720b210 */ /* 0x000fe20007f3e0ff */
[----:B------:R-:W-:Y:S01]  /*18e0*/  @!P2 IMAD R45, R43, R35, R44 ;  /* 0x000000232b2da224 */ /* 0x000fe200078e022c */
[----:B----4-:R-:W-:-:S03]  /*18f0*/  @!P2 MOV R22, R18 ;  /* 0x000000120016a202 */ /* 0x010fc60000000f00 */
[----:B------:R-:W3:Y:S01]  /*1900*/  @!P2 LDC.64 R26, c[0x0][0x398] ;  /* 0x0000e600ff1aab82 */ /* 0x000ee20000000a00 */
[----:B------:R-:W-:Y:S02]  /*1910*/  @!P2 MOV R23, R37 ;  /* 0x000000250017a202 */ /* 0x000fe40000000f00 */
[C---:B------:R-:W-:Y:S02]  /*1920*/  @!P3 IADD3.X R31, PT, PT, R38.reuse, R31, RZ, P0, !PT ;  /* 0x0000001f261fb210 */ /* 0x040fe400007fe4ff */
[----:B------:R-:W-:Y:S01]  /*1930*/  @!P3 IADD3.X R33, PT, PT, R38, R33, RZ, P1, !PT ;  /* 0x000000212621b210 */ /* 0x000fe20000ffe4ff */
[----:B------:R-:W-:Y:S02]  /*1940*/  @!P2 IMAD.WIDE.U32 R34, R43, R34, R22 ;  /* 0x000000222b22a225 */ /* 0x000fe400078e0016 */
[----:B------:R-:W4:Y:S02]  /*1950*/  @!P4 LDC.64 R22, c[0x0][0x398] ;  /* 0x0000e600ff16cb82 */ /* 0x000f240000000a00 */
[----:B0-----:R-:W-:Y:S01]  /*1960*/  IMAD.WIDE R38, R49, 0x2, R20 ;  /* 0x0000000231267825 */ /* 0x001fe200078e0214 */
[----:B------:R-:W-:-:S05]  /*1970*/  @!P2 IADD3 R35, PT, PT, R35, R45, RZ ;  /* 0x0000002d2323a210 */ /* 0x000fca0007ffe0ff */
[----:B------:R-:W0:Y:S01]  /*1980*/  @!P4 LDC.64 R20, c[0x0][0x3a0] ;  /* 0x0000e800ff14cb82 */ /* 0x000e220000000a00 */
[C---:B------:R-:W-:Y:S01]  /*1990*/  @!P2 SHF.L.U32 R45, R34.reuse, 0x1, RZ ;  /* 0x00000001222da819 */ /* 0x040fe200000006ff */
[----:B-1----:R-:W-:Y:S01]  /*19a0*/  @!P4 IMAD R48, R41, R16, RZ ;  /* 0x000000102930c224 */ /* 0x002fe200078e02ff */
[----:B------:R-:W-:Y:S01]  /*19b0*/  @!P2 SHF.L.U64.HI R44, R34, 0x1, R35 ;  /* 0x00000001222ca819 */ /* 0x000fe20000010223 */
[----:B------:R-:W2:Y:S01]  /*19c0*/  LDG.E.U16 R41, desc[UR10][R38.64] ;  /* 0x0000000a26297981 */ /* 0x000ea2000c1e1500 */
[----:B------:R-:W-:Y:S02]  /*19d0*/  @!P4 MOV R34, R18 ;  /* 0x000000120022c202 */ /* 0x000fe40000000f00 */
[----:B------:R-:W-:Y:S01]  /*19e0*/  @!P4 MOV R35, R37 ;  /* 0x000000250023c202 */ /* 0x000fe20000000f00 */
[C---:B------:R-:W-:Y:S01]  /*19f0*/  @!P4 IMAD R47, R15.reuse, R17, R48 ;  /* 0x000000110f2fc224 */ /* 0x040fe200078e0230 */
[----:B------:R-:W-:Y:S01]  /*1a00*/  CS2R R48, SRZ ;  /* 0x0000000000307805 */ /* 0x000fe2000001ff00 */
[----:B------:R1:W2:Y:S01]  /*1a10*/  LDG.E.U16 R43, desc[UR10][R38.64+0x2] ;  /* 0x0000020a262b7981 */ /* 0x0002a2000c1e1500 */
[----:B------:R-:W-:Y:S01]  /*1a20*/  @!P4 IMAD.WIDE.U32 R16, R15, R16, R34 ;  /* 0x000000100f10c225 */ /* 0x000fe200078e0022 */
[----:B------:R-:W-:-:S02]  /*1a30*/  MOV R15, RZ ;  /* 0x000000ff000f7202 */ /* 0x000fc40000000f00 */
[----:B------:R-:W-:Y:S01]  /*1a40*/  @!P2 IADD3 R28, P0, PT, R45, R28, RZ ;  /* 0x0000001c2d1ca210 */ /* 0x000fe20007f1e0ff */
[----:B------:R-:W2:Y:S01]  /*1a50*/  @!P3 LDG.E R49, desc[UR10][R30.64] ;  /* 0x0000000a1e31b981 */ /* 0x000ea2000c1e1900 */
[----:B------:R-:W-:Y:S02]  /*1a60*/  @!P4 IADD3 R35, PT, PT, R17, R47, RZ ;  /* 0x0000002f1123c210 */ /* 0x000fe40007ffe0ff */
[----:B------:R-:W-:Y:S01]  /*1a70*/  @!P4 SHF.L.U32 R17, R16, 0x1, RZ ;  /* 0x000000011011c819 */ /* 0x000fe200000006ff */
[----:B------:R-:W2:Y:S01]  /*1a80*/  @!P3 LDG.E R15, desc[UR10][R32.64] ;  /* 0x0000000a200fb981 */ /* 0x000ea2000c1e1900 */
[----:B------:R-:W-:Y:S02]  /*1a90*/  @!P2 IADD3.X R29, PT, PT, R44, R29, RZ, P0, !PT ;  /* 0x0000001d2c1da210 */ /* 0x000fe400007fe4ff */
[----:B---3--:R-:W-:Y:S02]  /*1aa0*/  @!P2 IADD3 R26, P0, PT, R45, R26, RZ ;  /* 0x0000001a2d1aa210 */ /* 0x008fe40007f1e0ff */
[----:B------:R-:W-:Y:S01]  /*1ab0*/  @!P4 SHF.L.U64.HI R34, R16, 0x1, R35 ;  /* 0x000000011022c819 */ /* 0x000fe20000010223 */
[----:B------:R-:W3:Y:S01]  /*1ac0*/  @!P2 LDG.E R48, desc[UR10][R28.64] ;  /* 0x0000000a1c30a981 */ /* 0x000ee2000c1e1900 */
[----:B0-----:R-:W-:-:S02]  /*1ad0*/  @!P4 IADD3 R20, P1, PT, R17, R20, RZ ;  /* 0x000000141114c210 */ /* 0x001fc40007f3e0ff */
[----:B----4-:R-:W-:Y:S02]  /*1ae0*/  @!P4 IADD3 R22, P3, PT, R17, R22, RZ ;  /* 0x000000161116c210 */ /* 0x010fe40007f7e0ff */
[----:B------:R-:W-:Y:S02]  /*1af0*/  CS2R R16, SRZ ;  /* 0x0000000000107805 */ /* 0x000fe4000001ff00 */
[----:B------:R-:W-:Y:S02]  /*1b00*/  MOV R47, RZ ;  /* 0x000000ff002f7202 */ /* 0x000fe40000000f00 */
[----:B------:R-:W-:Y:S02]  /*1b10*/  @!P2 IADD3.X R27, PT, PT, R44, R27, RZ, P0, !PT ;  /* 0x0000001b2c1ba210 */ /* 0x000fe400007fe4ff */
[C---:B------:R-:W-:Y:S02]  /*1b20*/  @!P4 IADD3.X R21, PT, PT, R34.reuse, R21, RZ, P1, !PT ;  /* 0x000000152215c210 */ /* 0x040fe40000ffe4ff */
[----:B------:R-:W-:Y:S01]  /*1b30*/  @!P4 IADD3.X R23, PT, PT, R34, R23, RZ, P3, !PT ;  /* 0x000000172217c210 */ /* 0x000fe20001ffe4ff */
[----:B------:R-:W4:Y:S04]  /*1b40*/  @!P2 LDG.E R16, desc[UR10][R26.64] ;  /* 0x0000000a1a10a981 */ /* 0x000f28000c1e1900 */
[----:B------:R0:W4:Y:S04]  /*1b50*/  @!P4 LDG.E R47, desc[UR10][R20.64] ;  /* 0x0000000a142fc981 */ /* 0x000128000c1e1900 */
[----:B------:R0:W4:Y:S01]  /*1b60*/  @!P4 LDG.E R17, desc[UR10][R22.64] ;  /* 0x0000000a1611c981 */ /* 0x000122000c1e1900 */
[----:B------:R-:W-:Y:S01]  /*1b70*/  UISETP.NE.AND UP1, UPT, UR9, URZ, UPT ;  /* 0x000000ff0900728c */ /* 0x000fe2000bf25270 */
[----:B-1----:R-:W-:-:S02]  /*1b80*/  CS2R R38, SRZ ;  /* 0x0000000000267805 */ /* 0x002fc4000001ff00 */
[----:B------:R-:W-:Y:S02]  /*1b90*/  PRMT R71, R61, 0x7632, R71 ;  /* 0x000076323d477816 */ /* 0x000fe40000000047 */
[----:B------:R-:W-:Y:S02]  /*1ba0*/  PRMT R77, R60, 0x7632, R77 ;  /* 0x000076323c4d7816 */ /* 0x000fe4000000004d */
[----:B0-----:R-:W-:Y:S02]  /*1bb0*/  PRMT R21, R3, 0x7632, R21 ;  /* 0x0000763203157816 */ /* 0x001fe40000000015 */
[----:B------:R-:W-:Y:S02]  /*1bc0*/  PRMT R76, R59, 0x7632, R76 ;  /* 0x000076323b4c7816 */ /* 0x000fe4000000004c */
[----:B------:R-:W-:Y:S02]  /*1bd0*/  PRMT R22, R0, 0x7632, R22 ;  /* 0x0000763200167816 */ /* 0x000fe40000000016 */
[----:B------:R-:W-:-:S02]  /*1be0*/  PRMT R78, R46, 0x7632, R78 ;  /* 0x000076322e4e7816 */ /* 0x000fc4000000004e */
[----:B------:R-:W-:Y:S02]  /*1bf0*/  PRMT R83, R58, 0x7632, R83 ;  /* 0x000076323a537816 */ /* 0x000fe40000000053 */
[----:B------:R-:W-:Y:S02]  /*1c00*/  PRMT R75, R42, 0x7632, R75 ;  /* 0x000076322a4b7816 */ /* 0x000fe4000000004b */
[----:B-----5:R-:W-:Y:S02]  /*1c10*/  PRMT R82, R57, 0x7632, R82 ;  /* 0x0000763239527816 */ /* 0x020fe40000000052 */
[----:B------:R-:W-:Y:S02]  /*1c20*/  PRMT R74, R7, 0x7632, R74 ;  /* 0x00007632074a7816 */ /* 0x000fe4000000004a */
[----:B------:R-:W-:Y:S01]  /*1c30*/  PRMT R90, R56, 0x7632, R90 ;  /* 0x00007632385a7816 */ /* 0x000fe2000000005a */
[----:B------:R-:W-:Y:S01]  /*1c40*/  UMOV UR13, 0x3f800000 ;  /* 0x3f800000000d7882 */ /* 0x000fe20000000000 */
[----:B------:R-:W-:-:S02]  /*1c50*/  PRMT R73, R8, 0x7632, R73 ;  /* 0x0000763208497816 */ /* 0x000fc40000000049 */
[----:B------:R-:W-:Y:S02]  /*1c60*/  PRMT R89, R55, 0x7632, R89 ;  /* 0x0000763237597816 */ /* 0x000fe40000000059 */
[----:B------:R-:W-:Y:S02]  /*1c70*/  PRMT R88, R54, 0x7632, R88 ;  /* 0x0000763236587816 */ /* 0x000fe40000000058 */
[----:B--2---:R-:W-:-:S13]  /*1c80*/  R2UR UR12, R24 ;  /* 0x00000000180c72ca */ /* 0x004fda00000e0000 */
        /* <DEDUP_REMOVED lines=8> */
[----:B------:R-:W-:Y:S02]  /*1d10*/  @P5 SHF.L.U32 R38, R40, 0x10, RZ ;  /* 0x0000001028265819 */ /* 0x000fe400000006ff */
[----:B------:R-:W-:Y:S02]  /*1d20*/  @P5 SHF.L.U32 R39, R6, 0x10, RZ ;  /* 0x0000001006275819 */ /* 0x000fe400000006ff */
        /* <DEDUP_REMOVED lines=11> */
[----:B------:R-:W-:Y:S02]  /*1de0*/  PRMT R84, R50, 0x7632, R84 ;  /* 0x0000763232547816 */ /* 0x000fe40000000054 */
[----:B------:R-:W-:Y:S01]  /*1df0*/  PRMT R66, R14, 0x7632, R66 ;  /* 0x000076320e427816 */ /* 0x000fe20000000042 */
[----:B------:R-:W-:Y:S01]  /*1e00*/  @UP0 UMOV UR13, UR5 ;  /* 0x00000005000d0c82 */ /* 0x000fe20008000000 */
[----:B------:R-:W-:Y:S02]  /*1e10*/  SHF.L.U32 R41, R41, 0x10, RZ ;  /* 0x0000001029297819 */ /* 0x000fe400000006ff */
[----:B------:R-:W-:Y:S02]  /*1e20*/  SHF.L.U32 R40, R43, 0x10, RZ ;  /* 0x000000102b287819 */ /* 0x000fe400000006ff */
[----:B------:R-:W-:-:S02]  /*1e30*/  PRMT R81, R49, 0x7632, R81 ;  /* 0x0000763231517816 */ /* 0x000fc40000000051 */
[----:B------:R-:W-:Y:S02]  /*1e40*/  PRMT R65, R15, 0x7632, R65 ;  /* 0x000076320f417816 */ /* 0x000fe40000000041 */
[----:B---3--:R-:W-:Y:S02]  /*1e50*/  PRMT R80, R48, 0x7632, R80 ;  /* 0x0000763230507816 */ /* 0x008fe40000000050 */
[----:B----4-:R-:W-:Y:S02]  /*1e60*/  PRMT R64, R16, 0x7632, R64 ;  /* 0x0000763210407816 */ /* 0x010fe40000000040 */
[----:B------:R-:W-:Y:S02]  /*1e70*/  PRMT R79, R47, 0x7632, R79 ;  /* 0x000076322f4f7816 */ /* 0x000fe4000000004f */
[----:B------:R-:W-:Y:S01]  /*1e80*/  PRMT R63, R17, 0x7632, R63 ;  /* 0x00007632113f7816 */ /* 0x000fe2000000003f */
[----:B------:R-:W-:Y:S06]  /*1e90*/  BRA.U UP1, `(.L_x_257) ;  /* 0x0000001101847547 */ /* 0x000fec000b800000 */
[----:B------:R-:W-:Y:S02]  /*1ea0*/  SHF.L.U32 R20, R4, 0x10, RZ ;  /* 0x0000001004147819 */ /* 0x000fe400000006ff */
[----:B------:R-:W-:Y:S02]  /*1eb0*/  SHF.L.U32 R23, R6, 0x10, RZ ;  /* 0x0000001006177819 */ /* 0x000fe400000006ff */
[----:B------:R-:W-:Y:S01]  /*1ec0*/  SHF.L.U32 R6, R3, 0x10, RZ ;  /* 0x0000001003067819 */ /* 0x000fe200000006ff */
[----:B------:R-:W-:Y:S01]  /*1ed0*/  FADD.FTZ R20, R20, -UR12 ;  /* 0x8000000c14147e21 */ /* 0x000fe20008010000 */
[----:B------:R-:W-:Y:S01]  /*1ee0*/  SHF.L.U32 R21, R21, 0x10, RZ ;  /* 0x0000001015157819 */ /* 0x000fe200000006ff */
[----:B------:R-:W-:Y:S01]  /*1ef0*/  FADD.FTZ R25, R23, -UR12 ;  /* 0x8000000c17197e21 */ /* 0x000fe20008010000 */
[----:B------:R-:W-:Y:S01]  /*1f00*/  SHF.L.U32 R30, R61, 0x10, RZ ;  /* 0x000000103d1e7819 */ /* 0x000fe200000006ff */
[----:B------:R-:W-:Y:S01]  /*1f10*/  FMUL.FTZ R26, R41, R6 ;  /* 0x00000006291a7220 */ /* 0x000fe20000410000 */
        /* <DEDUP_REMOVED lines=8> */
[----:B------:R-:W-:Y:S01]  /*1fa0*/  FFMA.FTZ R29, R20, R27, R29 ;  /* 0x0000001b141d7223 */ /* 0x000fe2000001001d */
[----:B------:R-:W-:Y:S01]  /*1fb0*/  SHF.L.U32 R27, R71, 0x10, RZ ;  /* 0x00000010471b7819 */ /* 0x000fe200000006ff */
[----:B------:R-:W-:Y:S01]  /*1fc0*/  FFMA.FTZ R23, R6, R23, RZ ;  /* 0x0000001706177223 */ /* 0x000fe200000100ff */
[----:B------:R-:W-:Y:S01]  /*1fd0*/  FADD.FTZ R31, RZ, R6 ;  /* 0x00000006ff1f7221 */ /* 0x000fe20000010000 */
[----:B------:R-:W-:Y:S01]  /*1fe0*/  FMUL.FTZ R30, R30, UR13 ;  /* 0x0000000d1e1e7c20 */ /* 0x000fe20008410000 */
[----:B------:R-:W-:Y:S01]  /*1ff0*/  FMUL.FTZ R28, R41, R26 ;  /* 0x0000001a291c7220 */ /* 0x000fe20000410000 */
[----:B------:R-:W-:Y:S01]  /*2000*/  FADD.FTZ R27, R27, -UR12 ;  /* 0x8000000c1b1b7e21 */ /* 0x000fe20008010000 */
[C---:B------:R-:W-:Y:S01]  /*2010*/  FADD.FTZ R6, R26.reuse, R31 ;  /* 0x0000001f1a067221 */ /* 0x040fe20000010000 */
[----:B------:R-:W-:Y:S01]  /*2020*/  FFMA.FTZ R23, R26, R30, R23 ;  /* 0x0000001e1a177223 */ /* 0x000fe20000010017 */
[----:B------:R-:W-:Y:S01]  /*2030*/  FFMA.FTZ R26, R30, R28, R29 ;  /* 0x0000001c1e1a7223 */ /* 0x000fe2000001001d */
[----:B------:R-:W-:Y:S01]  /*2040*/  SHF.L.U32 R29, R24, 0x10, RZ ;  /* 0x00000010181d7819 */ /* 0x000fe200000006ff */
[----:B------:R-:W-:Y:S01]  /*2050*/  FFMA.FTZ R24, R21, R20, RZ ;  /* 0x0000001415187223 */ /* 0x000fe200000100ff */
[----:B------:R-:W-:Y:S01]  /*2060*/  SHF.L.U32 R30, R60, 0x10, RZ ;  /* 0x000000103c1e7819 */ /* 0x000fe200000006ff */
[----:B------:R-:W-:Y:S01]  /*2070*/  FADD.FTZ R20, RZ, R21 ;  /* 0x00000015ff147221 */ /* 0x000fe20000010000 */
[----:B------:R-:W-:Y:S01]  /*2080*/  FMUL.FTZ R27, R27, UR13 ;  /* 0x0000000d1b1b7c20 */ /* 0x000fe20008410000 */
[----:B------:R-:W-:Y:S01]  /*2090*/  FADD.FTZ R28, R25, R28 ;  /* 0x0000001c191c7221 */ /* 0x000fe20000010000 */
[----:B------:R-:W-:Y:S01]  /*20a0*/  FMUL.FTZ R25, R40, R29 ;  /* 0x0000001d28197220 */ /* 0x000fe20000410000 */
[C---:B------:R-:W-:Y:S01]  /*20b0*/  FADD.FTZ R20, R29.reuse, R20 ;  /* 0x000000141d147221 */ /* 0x040fe20000010000 */
[----:B------:R-:W-:Y:S01]  /*20c0*/  FFMA.FTZ R21, R29, R27, R24 ;  /* 0x0000001b1d157223 */ /* 0x000fe20000010018 */
[----:B------:R-:W-:Y:S01]  /*20d0*/  FADD.FTZ R29, R30, -UR12 ;  /* 0x8000000c1e1d7e21 */ /* 0x000fe20008010000 */
[----:B------:R-:W-:Y:S01]  /*20e0*/  SHF.L.U32 R30, R0, 0x10, RZ ;  /* 0x00000010001e7819 */ /* 0x000fe200000006ff */
[----:B------:R-:W-:Y:S01]  /*20f0*/  FADD.FTZ R24, R25, R28 ;  /* 0x0000001c19187221 */ /* 0x000fe20000010000 */
[----:B------:R-:W-:Y:S01]  /*2100*/  FFMA.FTZ R25, R27, R25, R26 ;  /* 0x000000191b197223 */ /* 0x000fe2000001001a */
[----:B------:R-:W-:Y:S01]  /*2110*/  FMUL.FTZ R28, R29, UR13 ;  /* 0x0000000d1d1c7c20 */ /* 0x000fe20008410000 */
[----:B------:R-:W-:Y:S01]  /*2120*/  SHF.L.U32 R26, R77, 0x10, RZ ;  /* 0x000000104d1a7819 */ /* 0x000fe200000006ff */
[----:B------:R-:W-:Y:S01]  /*2130*/  FMUL.FTZ R27, R41, R30 ;  /* 0x0000001e291b7220 */ /* 0x000fe20000410000 */
[----:B------:R-:W-:Y:S01]  /*2140*/  FADD.FTZ R6, R6, R30 ;  /* 0x0000001e06067221 */ /* 0x000fe20000010000 */
[----:B------:R-:W-:Y:S01]  /*2150*/  FFMA.FTZ R23, R30, R28, R23 ;  /* 0x0000001c1e177223 */ /* 0x000fe20000010017 */
[----:B------:R-:W-:Y:S01]  /*2160*/  SHF.L.U32 R29, R59, 0x10, RZ ;  /* 0x000000103b1d7819 */ /* 0x000fe200000006ff */
[----:B------:R-:W-:Y:S01]  /*2170*/  FFMA.FTZ R25, R28, R27, R25 ;  /* 0x0000001b1c197223 */ /* 0x000fe20000010019 */
[----:B------:R-:W-:Y:S01]  /*2180*/  FADD.FTZ R26, R26, -UR12 ;  /* 0x8000000c1a1a7e21 */ /* 0x000fe20008010000 */
[----:B------:R-:W-:Y:S01]  /*2190*/  SHF.L.U32 R28, R22, 0x10, RZ ;  /* 0x00000010161c7819 */ /* 0x000fe200000006ff */
[----:B------:R-:W-:Y:S01]  /*21a0*/  FADD.FTZ R24, R24, R27 ;  /* 0x0000001b18187221 */ /* 0x000fe20000010000 */
[----:B------:R-:W-:Y:S01]  /*21b0*/  SHF.L.U32 R32, R46, 0x10, RZ ;  /* 0x000000102e207819 */ /* 0x000fe200000006ff */
[----:B------:R-:W-:Y:S01]  /*21c0*/  FMUL.FTZ R30, R26, UR13 ;  /* 0x0000000d1a1e7c20 */ /* 0x000fe20008410000 */
[----:B------:R-:W-:Y:S01]  /*21d0*/  SHF.L.U32 R26, R76, 0x10, RZ ;  /* 0x000000104c1a7819 */ /* 0x000fe200000006ff */
[----:B------:R-:W-:Y:S01]  /*21e0*/  FMUL.FTZ R27, R40, R28 ;  /* 0x0000001c281b7220 */ /* 0x000fe20000410000 */
[----:B------:R-:W-:Y:S01]  /*21f0*/  FADD.FTZ R22, R29, -UR12 ;  /* 0x8000000c1d167e21 */ /* 0x000fe20008010000 */
[----:B------:R-:W-:Y:S01]  /*2200*/  FMUL.FTZ R29, R41, R32 ;  /* 0x00000020291d7220 */ /* 0x000fe20000410000 */
[----:B------:R-:W-:Y:S01]  /*2210*/  FADD.FTZ R20, R20, R28 ;  /* 0x0000001c14147221 */ /* 0x000fe20000010000 */
[----:B------:R-:W-:Y:S01]  /*2220*/  FADD.FTZ R24, R27, R24 ;  /* 0x000000181b187221 */ /* 0x000fe20000010000 */
[----:B------:R-:W-:Y:S01]  /*2230*/  FFMA.FTZ R25, R30, R27, R25 ;  /* 0x0000001b1e197223 */ /* 0x000fe20000010019 */
[----:B------:R-:W-:Y:S01]  /*2240*/  FADD.FTZ R27, R26, -UR12 ;  /* 0x8000000c1a1b7e21 */ /* 0x000fe20008010000 */
[----:B------:R-:W-:Y:S01]  /*2250*/  SHF.L.U32 R26, R78, 0x10, RZ ;  /* 0x000000104e1a7819 */ /* 0x000fe200000006ff */
[----:B------:R-:W-:Y:S01]  /*2260*/  FMUL.FTZ R22, R22, UR13 ;  /* 0x0000000d16167c20 */ /* 0x000fe20008410000 */
[----:B------:R-:W-:Y:S01]  /*2270*/  FFMA.FTZ R21, R28, R30, R21 ;  /* 0x0000001e1c157223 */ /* 0x000fe20000010015 */
[----:B------:R-:W-:Y:S01]  /*2280*/  FMUL.FTZ R27, R27, UR13 ;  /* 0x0000000d1b1b7c20 */ /* 0x000fe20008410000 */
[----:B------:R-:W-:Y:S01]  /*2290*/  FADD.FTZ R31, R24, R29 ;  /* 0x0000001d181f7221 */ /* 0x000fe20000010000 */
[----:B------:R-:W-:Y:S01]  /*22a0*/  FFMA.FTZ R28, R22, R29, R25 ;  /* 0x0000001d161c7223 */ /* 0x000fe20000010019 */
[----:B------:R-:W-:Y:S01]  /*22b0*/  FMUL.FTZ R24, R40, R26 ;  /* 0x0000001a28187220 */ /* 0x000fe20000410000 */
[----:B------:R-:W-:Y:S01]  /*22c0*/  FADD.FTZ R20, R20, R26 ;  /* 0x0000001a14147221 */ /* 0x000fe20000010000 */
[----:B------:R-:W-:Y:S01]  /*22d0*/  FFMA.FTZ R21, R26, R27, R21 ;  /* 0x0000001b1a157223 */ /* 0x000fe20000010015 */
[----:B------:R-:W-:Y:S01]  /*22e0*/  SHF.L.U32 R25, R58, 0x10, RZ ;  /* 0x000000103a197819 */ /* 0x000fe200000006ff */
        /* <DEDUP_REMOVED lines=10> */
[----:B------:R-:W-:Y:S01]  /*2390*/  FMUL.FTZ R26, R26, UR13 ;  /* 0x0000000d1a1a7c20 */ /* 0x000fe20008410000 */
[----:B------:R-:W-:Y:S01]  /*23a0*/  FMUL.FTZ R31, R41, R28 ;  /* 0x0000001c291f7220 */ /* 0x000fe20000410000 */
[----:B------:R-:W-:Y:S01]  /*23b0*/  FFMA.FTZ R23, R28, R29, R23 ;  /* 0x0000001d1c177223 */ /* 0x000fe20000010017 */
[----:B------:R-:W-:Y:S01]  /*23c0*/  FADD.FTZ R20, R20, R27 ;  /* 0x0000001b14147221 */ /* 0x000fe20000010000 */
[----:B------:R-:W-:Y:S01]  /*23d0*/  FFMA.FTZ R21, R27, R26, R21 ;  /* 0x0000001a1b157223 */ /* 0x000fe20000010015 */
[----:B------:R-:W-:Y:S01]  /*23e0*/  FADD.FTZ R6, R6, R32 ;  /* 0x0000002006067221 */ /* 0x000fe20000010000 */
[----:B------:R-:W-:Y:S01]  /*23f0*/  FMUL.FTZ R27, R40, R27 ;  /* 0x0000001b281b7220 */ /* 0x000fe20000410000 */
[----:B------:R-:W-:Y:S01]  /*2400*/  FADD.FTZ R22, R22, R31 ;  /* 0x0000001f16167221 */ /* 0x000fe20000010000 */
[----:B------:R-:W-:Y:S01]  /*2410*/  FFMA.FTZ R29, R29, R31, R24 ;  /* 0x0000001f1d1d7223 */ /* 0x000fe20000010018 */
[----:B------:R-:W-:Y:S01]  /*2420*/  FADD.FTZ R25, R25, -UR12 ;  /* 0x8000000c19197e21 */ /* 0x000fe20008010000 */
[----:B------:R-:W-:Y:S01]  /*2430*/  FADD.FTZ R6, R6, R28 ;  /* 0x0000001c06067221 */ /* 0x000fe20000010000 */
[----:B------:R-:W-:Y:S01]  /*2440*/  FADD.FTZ R22, R27, R22 ;  /* 0x000000161b167221 */ /* 0x000fe20000010000 */
[----:B------:R-:W-:Y:S01]  /*2450*/  FFMA.FTZ R24, R26, R27, R29 ;  /* 0x0000001b1a187223 */ /* 0x000fe2000001001d */
[----:B------:R-:W-:Y:S01]  /*2460*/  SHF.L.U32 R28, R7, 0x10, RZ ;  /* 0x00000010071c7819 */ /* 0x000fe200000006ff */
[----:B------:R-:W-:Y:S01]  /*2470*/  FMUL.FTZ R27, R25, UR13 ;  /* 0x0000000d191b7c20 */ /* 0x000fe20008410000 */
[----:B------:R-:W-:-:S02]  /*2480*/  SHF.L.U32 R25, R82, 0x10, RZ ;  /* 0x0000001052197819 */ /* 0x000fc400000006ff */
[----:B------:R-:W-:Y:S01]  /*2490*/  SHF.L.U32 R26, R56, 0x10, RZ ;  /* 0x00000010381a7819 */ /* 0x000fe200000006ff */
[----:B------:R-:W-:Y:S01]  /*24a0*/  FMUL.FTZ R29, R41, R28 ;  /* 0x0000001c291d7220 */ /* 0x000fe20000410000 */
[----:B------:R-:W-:Y:S01]  /*24b0*/  FADD.FTZ R6, R6, R28 ;  /* 0x0000001c06067221 */ /* 0x000fe20000010000 */
[----:B------:R-:W-:Y:S01]  /*24c0*/  FFMA.FTZ R23, R28, R27, R23 ;  /* 0x0000001b1c177223 */ /* 0x000fe20000010017 */
[----:B------:R-:W-:Y:S01]  /*24d0*/  FADD.FTZ R25, R25, -UR12 ;  /* 0x8000000c19197e21 */ /* 0x000fe20008010000 */
[----:B------:R-:W-:Y:S01]  /*24e0*/  SHF.L.U32 R28, R74, 0x10, RZ ;  /* 0x000000104a1c7819 */ /* 0x000fe200000006ff */
[----:B------:R-:W-:Y:S01]  /*24f0*/  FFMA.FTZ R24, R27, R29, R24 ;  /* 0x0000001d1b187223 */ /* 0x000fe20000010018 */
[----:B------:R-:W-:Y:S01]  /*2500*/  FADD.FTZ R22, R22, R29 ;  /* 0x0000001d16167221 */ /* 0x000fe20000010000 */
        /* <DEDUP_REMOVED lines=10> */
[----:B------:R-:W-:Y:S01]  /*25b0*/  FADD.FTZ R25, R25, -UR12 ;  /* 0x8000000c19197e21 */ /* 0x000fe20008010000 */
[----:B------:R-:W-:Y:S01]  /*25c0*/  SHF.L.U32 R24, R73, 0x10, RZ ;  /* 0x0000001049187819 */ /* 0x000fe200000006ff */
[----:B------:R-:W-:Y:S01]  /*25d0*/  FADD.FTZ R22, R29, R22 ;  /* 0x000000161d167221 */ /* 0x000fe20000010000 */
[----:B------:R-:W-:Y:S01]  /*25e0*/  FFMA.FTZ R28, R26, R31, R27 ;  /* 0x0000001f1a1c7223 */ /* 0x000fe2000001001b */
[----:B------:R-:W-:Y:S01]  /*25f0*/  SHF.L.U32 R27, R55, 0x10, RZ ;  /* 0x00000010371b7819 */ /* 0x000fe200000006ff */
[----:B------:R-:W-:Y:S01]  /*2600*/  FFMA.FTZ R23, R30, R26, R23 ;  /* 0x0000001a1e177223 */ /* 0x000fe20000010017 */
[----:B------:R-:W-:Y:S01]  /*2610*/  FMUL.FTZ R25, R25, UR13 ;  /* 0x0000000d19197c20 */ /* 0x000fe20008410000 */
[----:B------:R-:W-:Y:S01]  /*2620*/  FADD.FTZ R29, R22, R31 ;  /* 0x0000001f161d7221 */ /* 0x000fe20000010000 */
[----:B------:R-:W-:Y:S01]  /*2630*/  FMUL.FTZ R26, R40, R24 ;  /* 0x00000018281a7220 */ /* 0x000fe20000410000 */
[----:B------:R-:W-:Y:S01]  /*2640*/  FADD.FTZ R27, R27, -UR12 ;  /* 0x8000000c1b1b7e21 */ /* 0x000fe20008010000 */
[----:B------:R-:W-:Y:S01]  /*2650*/  FADD.FTZ R20, R20, R24 ;  /* 0x0000001814147221 */ /* 0x000fe20000010000 */
[----:B------:R-:W-:Y:S01]  /*2660*/  FFMA.FTZ R22, R24, R25, R21 ;  /* 0x0000001918167223 */ /* 0x000fe20000010015 */
[----:B------:R-:W-:Y:S01]  /*2670*/  FADD.FTZ R21, R26, R29 ;  /* 0x0000001d1a157221 */ /* 0x000fe20000010000 */
[----:B------:R-:W-:Y:S01]  /*2680*/  FFMA.FTZ R24, R25, R26, R28 ;  /* 0x0000001a19187223 */ /* 0x000fe2000001001c */
[----:B------:R-:W-:Y:S01]  /*2690*/  FADD.FTZ R6, R6, R30 ;  /* 0x0000001e06067221 */ /* 0x000fe20000010000 */
[----:B------:R-:W-:Y:S01]  /*26a0*/  SHF.L.U32 R26, R9, 0x10, RZ ;  /* 0x00000010091a7819 */ /* 0x000fe200000006ff */
[----:B------:R-:W-:Y:S01]  /*26b0*/  FMUL.FTZ R31, R27, UR13 ;  /* 0x0000000d1b1f7c20 */ /* 0x000fe20008410000 */
[----:B------:R-:W-:-:S02]  /*26c0*/  SHF.L.U32 R30, R89, 0x10, RZ ;  /* 0x00000010591e7819 */ /* 0x000fc400000006ff */
[----:B------:R-:W-:Y:S01]  /*26d0*/  SHF.L.U32 R29, R72, 0x10, RZ ;  /* 0x00000010481d7819 */ /* 0x000fe200000006ff */
[----:B------:R-:W-:Y:S01]  /*26e0*/  FADD.FTZ R6, R6, R26 ;  /* 0x0000001a06067221 */ /* 0x000fe20000010000 */
[----:B------:R-:W-:Y:S01]  /*26f0*/  FFMA.FTZ R23, R26, R31, R23 ;  /* 0x0000001f1a177223 */ /* 0x000fe20000010017 */
[----:B------:R-:W-:Y:S01]  /*2700*/  FADD.FTZ R30, R30, -UR12 ;  /* 0x8000000c1e1e7e21 */ /* 0x000fe20008010000 */
[----:B------:R-:W-:Y:S01]  /*2710*/  SHF.L.U32 R25, R54, 0x10, RZ ;  /* 0x0000001036197819 */ /* 0x000fe200000006ff */
[----:B------:R-:W-:Y:S01]  /*2720*/  FMUL.FTZ R26, R41, R26 ;  /* 0x0000001a291a7220 */ /* 0x000fe20000410000 */
[----:B------:R-:W-:Y:S01]  /*2730*/  FMUL.FTZ R28, R40, R29 ;  /* 0x0000001d281c7220 */ /* 0x000fe20000410000 */
[----:B------:R-:W-:Y:S01]  /*2740*/  FMUL.FTZ R27, R30, UR13 ;  /* 0x0000000d1e1b7c20 */ /* 0x000fe20008410000 */
[----:B------:R-:W-:Y:S01]  /*2750*/  FADD.FTZ R20, R20, R29 ;  /* 0x0000001d14147221 */ /* 0x000fe20000010000 */
[----:B------:R-:W-:Y:S01]  /*2760*/  FFMA.FTZ R24, R31, R26, R24 ;  /* 0x0000001a1f187223 */ /* 0x000fe20000010018 */
[----:B------:R-:W-:Y:S01]  /*2770*/  FADD.FTZ R25, R25, -UR12 ;  /* 0x8000000c19197e21 */ /* 0x000fe20008010000 */
[----:B------:R-:W-:Y:S01]  /*2780*/  FADD.FTZ R21, R21, R26 ;  /* 0x0000001a15157221 */ /* 0x000fe20000010000 */
[----:B------:R-:W-:Y:S01]  /*2790*/  SHF.L.U32 R26, R10, 0x10, RZ ;  /* 0x000000100a1a7819 */ /* 0x000fe200000006ff */
[----:B------:R-:W-:Y:S01]  /*27a0*/  FFMA.FTZ R22, R29, R27, R22 ;  /* 0x0000001b1d167223 */ /* 0x000fe20000010016 */
[----:B------:R-:W-:Y:S01]  /*27b0*/  FFMA.FTZ R24, R27, R28, R24 ;  /* 0x0000001c1b187223 */ /* 0x000fe20000010018 */
[----:B------:R-:W-:Y:S01]  /*27c0*/  FMUL.FTZ R27, R25, UR13 ;  /* 0x0000000d191b7c20 */ /* 0x000fe20008410000 */
[----:B------:R-:W-:Y:S01]  /*27d0*/  FADD.FTZ R21, R28, R21 ;  /* 0x000000151c157221 */ /* 0x000fe20000010000 */
        /* <DEDUP_REMOVED lines=9> */
[----:B------:R-:W-:Y:S01]  /*2870*/  FADD.FTZ R26, R26, -UR12 ;  /* 0x8000000c1a1a7e21 */ /* 0x000fe20008010000 */
[----:B------:R-:W-:Y:S01]  /*2880*/  FMUL.FTZ R29, R25, UR13 ;  /* 0x0000000d191d7c20 */ /* 0x000fe20008410000 */
[----:B------:R-:W-:Y:S01]  /*2890*/  SHF.L.U32 R30, R11, 0x10, RZ ;  /* 0x000000100b1e7819 */ /* 0x000fe200000006ff */
[----:B------:R-:W-:Y:S01]  /*28a0*/  FMUL.FTZ R28, R40, R27 ;  /* 0x0000001b281c7220 */ /* 0x000fe20000410000 */
[----:B------:R-:W-:Y:S01]  /*28b0*/  SHF.L.U32 R25, R87, 0x10, RZ ;  /* 0x0000001057197819 */ /* 0x000fe200000006ff */
[----:B------:R-:W-:Y:S01]  /*28c0*/  FMUL.FTZ R26, R26, UR13 ;  /* 0x0000000d1a1a7c20 */ /* 0x000fe20008410000 */
[----:B------:R-:W-:Y:S01]  /*28d0*/  FFMA.FTZ R22, R27, R29, R22 ;  /* 0x0000001d1b167223 */ /* 0x000fe20000010016 */
[----:B------:R-:W-:Y:S01]  /*28e0*/  FFMA.FTZ R29, R29, R28, R24 ;  /* 0x0000001c1d1d7223 */ /* 0x000fe20000010018 */
[----:B------:R-:W-:Y:S01]  /*28f0*/  FADD.FTZ R6, R6, R30 ;  /* 0x0000001e06067221 */ /* 0x000fe20000010000 */
[----:B------:R-:W-:Y:S01]  /*2900*/  FFMA.FTZ R23, R30, R26, R23 ;  /* 0x0000001a1e177223 */ /* 0x000fe20000010017 */
[----:B------:R-:W-:Y:S01]  /*2910*/  FADD.FTZ R24, R25, -UR12 ;  /* 0x8000000c19187e21 */ /* 0x000fe20008010000 */
[----:B------:R-:W-:Y:S01]  /*2920*/  FMUL.FTZ R30, R41, R30 ;  /* 0x0000001e291e7220 */ /* 0x000fe20000410000 */
[----:B------:R-:W-:Y:S01]  /*2930*/  SHF.L.U32 R25, R69, 0x10, RZ ;  /* 0x0000001045197819 */ /* 0x000fe200000006ff */
[----:B------:R-:W-:Y:S01]  /*2940*/  FADD.FTZ R21, R28, R21 ;  /* 0x000000151c157221 */ /* 0x000fe20000010000 */
[----:B------:R-:W-:Y:S01]  /*2950*/  FADD.FTZ R20, R20, R27 ;  /* 0x0000001b14147221 */ /* 0x000fe20000010000 */
[----:B------:R-:W-:Y:S01]  /*2960*/  FFMA.FTZ R29, R26, R30, R29 ;  /* 0x0000001e1a1d7223 */ /* 0x000fe2000001001d */
[----:B------:R-:W-:Y:S01]  /*2970*/  FMUL.FTZ R24, R24, UR13 ;  /* 0x0000000d18187c20 */ /* 0x000fe20008410000 */
[----:B------:R-:W-:Y:S01]  /*2980*/  FADD.FTZ R28, R21, R30 ;  /* 0x0000001e151c7221 */ /* 0x000fe20000010000 */
[----:B------:R-:W-:Y:S01]  /*2990*/  SHF.L.U32 R26, R52, 0x10, RZ ;  /* 0x00000010341a7819 */ /* 0x000fe200000006ff */
[----:B------:R-:W-:Y:S01]  /*29a0*/  FMUL.FTZ R27, R40, R25 ;  /* 0x00000019281b7220 */ /* 0x000fe20000410000 */
[----:B------:R-:W-:Y:S01]  /*29b0*/  FFMA.FTZ R22, R25, R24, R22 ;  /* 0x0000001819167223 */ /* 0x000fe20000010016 */
[----:B------:R-:W-:Y:S01]  /*29c0*/  FADD.FTZ R20, R20, R25 ;  /* 0x0000001914147221 */ /* 0x000fe20000010000 */
        /* <DEDUP_REMOVED lines=9> */
[----:B------:R-:W-:Y:S01]  /*2a60*/  FADD.FTZ R6, R6, R26 ;  /* 0x0000001a06067221 */ /* 0x000fe20000010000 */
[----:B------:R-:W-:Y:S01]  /*2a70*/  FMUL.FTZ R27, R28, UR13 ;  /* 0x0000000d1c1b7c20 */ /* 0x000fe20008410000 */
[----:B------:R-:W-:Y:S01]  /*2a80*/  FFMA.FTZ R23, R26, R31, R23 ;  /* 0x0000001f1a177223 */ /* 0x000fe20000010017 */
[----:B------:R-:W-:Y:S01]  /*2a90*/  FMUL.FTZ R26, R41, R26 ;  /* 0x0000001a291a7220 */ /* 0x000fe20000410000 */
[----:B------:R-:W-:Y:S01]  /*2aa0*/  FMUL.FTZ R28, R40, R29 ;  /* 0x0000001d281c7220 */ /* 0x000fe20000410000 */
[----:B------:R-:W-:Y:S01]  /*2ab0*/  FADD.FTZ R25, R25, -UR12 ;  /* 0x8000000c19197e21 */ /* 0x000fe20008010000 */
[----:B------:R-:W-:Y:S01]  /*2ac0*/  FFMA.FTZ R22, R29, R27, R22 ;  /* 0x0000001b1d167223 */ /* 0x000fe20000010016 */
[----:B------:R-:W-:Y:S01]  /*2ad0*/  FFMA.FTZ R24, R31, R26, R24 ;  /* 0x0000001a1f187223 */ /* 0x000fe20000010018 */
[----:B------:R-:W-:Y:S01]  /*2ae0*/  FADD.FTZ R21, R21, R26 ;  /* 0x0000001a15157221 */ /* 0x000fe20000010000 */
[----:B------:R-:W-:Y:S01]  /*2af0*/  SHF.L.U32 R26, R13, 0x10, RZ ;  /* 0x000000100d1a7819 */ /* 0x000fe200000006ff */
[----:B------:R-:W-:Y:S01]  /*2b00*/  FADD.FTZ R20, R20, R29 ;  /* 0x0000001d14147221 */ /* 0x000fe20000010000 */
        /* <DEDUP_REMOVED lines=50> */
[----:B------:R-:W-:Y:S01]  /*2e30*/  FADD.FTZ R21, R21, R26 ;  /* 0x0000001a15157221 */ /* 0x000fe20000010000 */
[----:B------:R-:W-:Y:S01]  /*2e40*/  FFMA.FTZ R24, R27, R26, R24 ;  /* 0x0000001a1b187223 */ /* 0x000fe20000010018 */
[----:B------:R-:W-:Y:S01]  /*2e50*/  FADD.FTZ R29, R30, -UR12 ;  /* 0x8000000c1e1d7e21 */ /* 0x000fe20008010000 */
[----:B------:R-:W-:Y:S01]  /*2e60*/  SHF.L.U32 R30, R16, 0x10, RZ ;  /* 0x00000010101e7819 */ /* 0x000fe200000006ff */
[----:B------:R-:W-:Y:S01]  /*2e70*/  FADD.FTZ R27, R28, R21 ;  /* 0x000000151c1b7221 */ /* 0x000fe20000010000 */
[----:B------:R-:W-:Y:S01]  /*2e80*/  FFMA.FTZ R25, R25, R28, R24 ;  /* 0x0000001c19197223 */ /* 0x000fe20000010018 */
[----:B------:R-:W-:Y:S01]  /*2e90*/  FMUL.FTZ R26, R29, UR13 ;  /* 0x0000000d1d1a7c20 */ /* 0x000fe20008410000 */
[----:B------:R-:W-:Y:S01]  /*2ea0*/  SHF.L.U32 R28, R80, 0x10, RZ ;  /* 0x00000010501c7819 */ /* 0x000fe200000006ff */
[----:B------:R-:W-:Y:S01]  /*2eb0*/  FADD.FTZ R6, R6, R30 ;  /* 0x0000001e06067221 */ /* 0x000fe20000010000 */
[----:B------:R-:W-:Y:S01]  /*2ec0*/  SHF.L.U32 R21, R64, 0x10, RZ ;  /* 0x0000001040157819 */ /* 0x000fe200000006ff */
[----:B------:R-:W-:Y:S01]  /*2ed0*/  FFMA.FTZ R24, R30, R26, R23 ;  /* 0x0000001a1e187223 */ /* 0x000fe20000010017 */
[----:B------:R-:W-:Y:S01]  /*2ee0*/  FMUL.FTZ R30, R41, R30 ;  /* 0x0000001e291e7220 */ /* 0x000fe20000410000 */
[----:B------:R-:W-:Y:S01]  /*2ef0*/  FADD.FTZ R28, R28, -UR12 ;  /* 0x8000000c1c1c7e21 */ /* 0x000fe20008010000 */
[----:B------:R-:W-:Y:S01]  /*2f00*/  SHF.L.U32 R29, R47, 0x10, RZ ;  /* 0x000000102f1d7819 */ /* 0x000fe200000006ff */
[----:B------:R-:W-:Y:S01]  /*2f10*/  FMUL.FTZ R23, R40, R21 ;  /* 0x0000001528177220 */ /* 0x000fe20000410000 */
[----:B------:R-:W-:Y:S01]  /*2f20*/  FADD.FTZ R32, R27, R30 ;  /* 0x0000001e1b207221 */ /* 0x000fe20000010000 */
[----:B------:R-:W-:Y:S01]  /*2f30*/  FMUL.FTZ R28, R28, UR13 ;  /* 0x0000000d1c1c7c20 */ /* 0x000fe20008410000 */
[----:B------:R-:W-:Y:S01]  /*2f40*/  FFMA.FTZ R27, R26, R30, R25 ;  /* 0x0000001e1a1b7223 */ /* 0x000fe20000010019 */
[----:B------:R-:W-:Y:S01]  /*2f50*/  SHF.L.U32 R25, R17, 0x10, RZ ;  /* 0x0000001011197819 */ /* 0x000fe200000006ff */
[----:B------:R-:W-:Y:S01]  /*2f60*/  FADD.FTZ R29, R29, -UR12 ;  /* 0x8000000c1d1d7e21 */ /* 0x000fe20008010000 */
[----:B------:R-:W-:Y:S01]  /*2f70*/  FFMA.FTZ R22, R21, R28, R22 ;  /* 0x0000001c15167223 */ /* 0x000fe20000010016 */
[----:B------:R-:W-:Y:S01]  /*2f80*/  FADD.FTZ R32, R23, R32 ;  /* 0x0000002017207221 */ /* 0x000fe20000010000 */
[----:B------:R-:W-:Y:S01]  /*2f90*/  FFMA.FTZ R28, R28, R23, R27 ;  /* 0x000000171c1c7223 */ /* 0x000fe2000001001b */
[----:B------:R-:W-:Y:S01]  /*2fa0*/  SHF.L.U32 R23, R79, 0x10, RZ ;  /* 0x000000104f177819 */ /* 0x000fe200000006ff */
[----:B------:R-:W-:Y:S01]  /*2fb0*/  FMUL.FTZ R27, R29, UR13 ;  /* 0x0000000d1d1b7c20 */ /* 0x000fe20008410000 */
[----:B------:R-:W-:Y:S01]  /*2fc0*/  FMUL.FTZ R31, R41, R25 ;  /* 0x00000019291f7220 */ /* 0x000fe20000410000 */
[----:B------:R-:W-:Y:S01]  /*2fd0*/  SHF.L.U32 R29, R63, 0x10, RZ ;  /* 0x000000103f1d7819 */ /* 0x000fe200000006ff */
[----:B------:R-:W-:Y:S01]  /*2fe0*/  FADD.FTZ R20, R20, R21 ;  /* 0x0000001514147221 */ /* 0x000fe20000010000 */
[----:B------:R-:W-:Y:S01]  /*2ff0*/  FADD.FTZ R23, R23, -UR12 ;  /* 0x8000000c17177e21 */ /* 0x000fe20008010000 */
        /* <DEDUP_REMOVED lines=11> */
.L_x_257:
        /* <DEDUP_REMOVED lines=11> */
[C-C-:B------:R-:W-:Y:S01]  /*3160*/  FFMA.FTZ R30, R40.reuse, R6, R39.reuse ;  /* 0x00000006281e7223 */ /* 0x140fe20000010027 */
[----:B------:R-:W-:Y:S01]  /*3170*/  FADD.FTZ R35, R27, -UR12 ;  /* 0x8000000c1b237e21 */ /* 0x000fe20008010000 */
[----:B------:R-:W-:Y:S01]  /*3180*/  FFMA.FTZ R31, R40, R28, R39 ;  /* 0x0000001c281f7223 */ /* 0x000fe20000010027 */
[----:B------:R-:W-:Y:S01]  /*3190*/  SHF.L.U32 R22, R22, 0x10, RZ ;  /* 0x0000001016167819 */ /* 0x000fe200000006ff */
[----:B------:R-:W-:Y:S01]  /*31a0*/  FMUL.FTZ R20, R30, -1.4426950216293334961 ;  /* 0xbfb8aa3b1e147820 */ /* 0x000fe20000410000 */
[----:B------:R-:W-:Y:S01]  /*31b0*/  FADD.FTZ R25, R25, -UR12 ;  /* 0x8000000c19197e21 */ /* 0x000fe20008010000 */
[----:B------:R-:W-:Y:S01]  /*31c0*/  FMUL.FTZ R21, R31, -1.4426950216293334961 ;  /* 0xbfb8aa3b1f157820 */ /* 0x000fe20000410000 */
[----:B------:R-:W-:-:S03]  /*31d0*/  FMUL.FTZ R35, R35, UR13 ;  /* 0x0000000d23237c20 */ /* 0x000fc60008410000 */
[----:B------:R-:W0:Y:S04]  /*31e0*/  MUFU.EX2 R20, R20 ;  /* 0x0000001400147308 */ /* 0x000e280000000800 */
[----:B------:R-:W1:Y:S01]  /*31f0*/  MUFU.EX2 R21, R21 ;  /* 0x0000001500157308 */ /* 0x000e620000000800 */
[----:B0-----:R-:W-:Y:S01]  /*3200*/  FADD.FTZ R23, R20, 1 ;  /* 0x3f80000014177421 */ /* 0x001fe20000010000 */
[----:B------:R-:W-:Y:S01]  /*3210*/  FMUL.FTZ R20, R25, UR13 ;  /* 0x0000000d19147c20 */ /* 0x000fe20008410000 */
[----:B-1----:R-:W-:-:S03]  /*3220*/  FADD.FTZ R34, R21, 1 ;  /* 0x3f80000015227421 */ /* 0x002fc60000010000 */
[----:B------:R-:W-:Y:S01]  /*3230*/  FFMA.FTZ R25, R41, R20, R38 ;  /* 0x0000001429197223 */ /* 0x000fe20000010026 */
[----:B------:R-:W0:Y:S01]  /*3240*/  MUFU.RCP R23, R23 ;  /* 0x0000001700177308 */ /* 0x000e220000001000 */
[----:B------:R-:W-:Y:S02]  /*3250*/  SHF.L.U32 R21, R60, 0x10, RZ ;  /* 0x000000103c157819 */ /* 0x000fe400000006ff */
[----:B------:R-:W-:-:S03]  /*3260*/  FMUL.FTZ R33, R25, -1.4426950216293334961 ;  /* 0xbfb8aa3b19217820 */ /* 0x000fc60000410000 */
[----:B------:R-:W-:Y:S02]  /*3270*/  FADD.FTZ R21, R21, -UR12 ;  /* 0x8000000c15157e21 */ /* 0x000fe40008010000 */
[----:B------:R-:W1:Y:S02]  /*3280*/  MUFU.RCP R34, R34 ;  /* 0x0000002200227308 */ /* 0x000e640000001000 */
[----:B------:R-:W-:-:S04]  /*3290*/  FMUL.FTZ R29, R21, UR13 ;  /* 0x0000000d151d7c20 */ /* 0x000fc80008410000 */
[----:B------:R-:W-:Y:S02]  /*32a0*/  FFMA.FTZ R21, R41, R29, R38 ;  /* 0x0000001d29157223 */ /* 0x000fe40000010026 */
[----:B------:R-:W2:Y:S01]  /*32b0*/  MUFU.EX2 R33, R33 ;  /* 0x0000002100217308 */ /* 0x000ea20000000800 */
[----:B0-----:R-:W-:Y:S01]  /*32c0*/  FMUL.FTZ R27, R26, R23 ;  /* 0x000000171a1b7220 */ /* 0x001fe20000410000 */
[----:B------:R-:W-:-:S04]  /*32d0*/  FADD.FTZ R23, -R23, 1 ;  /* 0x3f80000017177421 */ /* 0x000fc80000010100 */
[----:B------:R-:W-:Y:S01]  /*32e0*/  FFMA.FTZ R30, R30, R23, 1 ;  /* 0x3f8000001e1e7423 */ /* 0x000fe20000010017 */
[----:B------:R-:W-:Y:S01]  /*32f0*/  FFMA.FTZ R23, R41, R35, R38 ;  /* 0x0000002329177223 */ /* 0x000fe20000010026 */
[----:B-1----:R-:W-:Y:S01]  /*3300*/  FMUL.FTZ R24, R43, R34 ;  /* 0x000000222b187220 */ /* 0x002fe20000410000 */
[----:B------:R-:W-:Y:S02]  /*3310*/  FADD.FTZ R44, -R34, 1 ;  /* 0x3f800000222c7421 */ /* 0x000fe40000010100 */
[----:B------:R-:W-:Y:S01]  /*3320*/  FMUL.FTZ R26, R23, -1.4426950216293334961 ;  /* 0xbfb8aa3b171a7820 */ /* 0x000fe20000410000 */
[----:B------:R-:W-:Y:S01]  /*3330*/  FMUL.FTZ R27, R27, R30 ;  /* 0x0000001e1b1b7220 */ /* 0x000fe20000410000 */
[----:B--2---:R-:W-:Y:S01]  /*3340*/  FADD.FTZ R32, R33, 1 ;  /* 0x3f80000021207421 */ /* 0x004fe20000010000 */
[----:B------:R-:W-:Y:S01]  /*3350*/  FMUL.FTZ R33, R21, -1.4426950216293334961 ;  /* 0xbfb8aa3b15217820 */ /* 0x000fe20000410000 */
[----:B------:R-:W-:Y:S02]  /*3360*/  FFMA.FTZ R31, R31, R44, 1 ;  /* 0x3f8000001f1f7423 */ /* 0x000fe4000001002c */
[----:B------:R-:W0:Y:S02]  /*3370*/  MUFU.EX2 R26, R26 ;  /* 0x0000001a001a7308 */ /* 0x000e240000000800 */
[----:B------:R-:W-:-:S02]  /*3380*/  FMUL.FTZ R31, R24, R31 ;  /* 0x0000001f181f7220 */ /* 0x000fc40000410000 */
[----:B------:R-:W1:Y:S08]  /*3390*/  MUFU.RCP R32, R32 ;  /* 0x0000002000207308 */ /* 0x000e700000001000 */
[----:B------:R-:W2:Y:S01]  /*33a0*/  MUFU.EX2 R33, R33 ;  /* 0x0000002100217308 */ /* 0x000ea20000000800 */
[----:B0-----:R-:W-:-:S06]  /*33b0*/  FADD.FTZ R26, R26, 1 ;  /* 0x3f8000001a1a7421 */ /* 0x001fcc0000010000 */
[----:B------:R-:W0:Y:S01]  /*33c0*/  MUFU.RCP R26, R26 ;  /* 0x0000001a001a7308 */ /* 0x000e220000001000 */
[----:B-1----:R-:W-:Y:S01]  /*33d0*/  FADD.FTZ R34, -R32, 1 ;  /* 0x3f80000020227421 */ /* 0x002fe20000010100 */
[----:B--2---:R-:W-:-:S03]  /*33e0*/  FADD.FTZ R43, R33, 1 ;  /* 0x3f800000212b7421 */ /* 0x004fc60000010000 */
[----:B------:R-:W-:Y:S01]  /*33f0*/  FFMA.FTZ R25, R25, R34, 1 ;  /* 0x3f80000019197423 */ /* 0x000fe20000010022 */
[----:B------:R-:W-:Y:S01]  /*3400*/  FMUL.FTZ R34, R45, R32 ;  /* 0x000000202d227220 */ /* 0x000fe20000410000 */
[----:B------:R-:W-:Y:S01]  /*3410*/  SHF.L.U32 R33, R2, 0x10, RZ ;  /* 0x0000001002217819 */ /* 0x000fe200000006ff */
[----:B------:R-:W1:Y:S02]  /*3420*/  MUFU.RCP R32, R43 ;  /* 0x0000002b00207308 */ /* 0x000e640000001000 */
[----:B------:R-:W-:Y:S01]  /*3430*/  FMUL.FTZ R25, R34, R25 ;  /* 0x0000001922197220 */ /* 0x000fe20000410000 */
[----:B------:R-:W-:Y:S01]  /*3440*/  SHF.L.U32 R34, R77, 0x10, RZ ;  /* 0x000000104d227819 */ /* 0x000fe200000006ff */
[----:B0-----:R-:W-:-:S04]  /*3450*/  FADD.FTZ R30, -R26, 1 ;  /* 0x3f8000001a1e7421 */ /* 0x001fc80000010100 */
[----:B------:R-:W-:Y:S01]  /*3460*/  FADD.FTZ R34, R34, -UR12 ;  /* 0x8000000c22227e21 */ /* 0x000fe20008010000 */
[----:B------:R-:W-:Y:S01]  /*3470*/  FFMA.FTZ R23, R23, R30, 1 ;  /* 0x3f80000017177423 */ /* 0x000fe2000001001e */
[----:B------:R-:W-:Y:S01]  /*3480*/  FMUL.FTZ R30, R33, R26 ;  /* 0x0000001a211e7220 */ /* 0x000fe20000410000 */
[----:B------:R-:W-:Y:S01]  /*3490*/  SHF.L.U32 R33, R0, 0x10, RZ ;  /* 0x0000001000217819 */ /* 0x000fe200000006ff */
[----:B------:R-:W-:Y:S01]  /*34a0*/  FMUL.FTZ R45, R34, UR13 ;  /* 0x0000000d222d7c20 */ /* 0x000fe20008410000 */
[----:B-1----:R-:W-:-:S04]  /*34b0*/  FADD.FTZ R26, -R32, 1 ;  /* 0x3f800000201a7421 */ /* 0x002fc80000010100 */
[----:B------:R-:W-:Y:S01]  /*34c0*/  FFMA.FTZ R21, R21, R26, 1 ;  /* 0x3f80000015157423 */ /* 0x000fe2000001001a */
[----:B------:R-:W-:Y:S01]  /*34d0*/  FMUL.FTZ R26, R33, R32 ;  /* 0x00000020211a7220 */ /* 0x000fe20000410000 */
        /* <DEDUP_REMOVED lines=8> */
[----:B------:R-:W-:Y:S01]  /*3560*/  FMUL.FTZ R32, R30, R23 ;  /* 0x000000171e207220 */ /* 0x000fe20000410000 */
[----:B------:R-:W-:Y:S01]  /*3570*/  SHF.L.U32 R23, R59, 0x10, RZ ;  /* 0x000000103b177819 */ /* 0x000fe200000006ff */
[----:B------:R-:W-:Y:S01]  /*3580*/  FMUL.FTZ R22, R26, R21 ;  /* 0x000000151a167220 */ /* 0x000fe20000410000 */
[----:B------:R-:W-:Y:S01]  /*3590*/  FMUL.FTZ R21, R41, R25 ;  /* 0x0000001929157220 */ /* 0x000fe20000410000 */
[----:B------:R-:W-:Y:S01]  /*35a0*/  FMUL.FTZ R26, R33, R44 ;  /* 0x0000002c211a7220 */ /* 0x000fe20000410000 */
[----:B------:R-:W-:Y:S01]  /*35b0*/  FMUL.FTZ R33, R40, R27 ;  /* 0x0000001b28217220 */ /* 0x000fe20000410000 */
[----:B------:R-:W-:Y:S01]  /*35c0*/  FADD.FTZ R43, R23, -UR12 ;  /* 0x8000000c172b7e21 */ /* 0x000fe20008010000 */
[----:B------:R-:W-:Y:S01]  /*35d0*/  FFMA.FTZ R23, R20, R21, RZ ;  /* 0x0000001514177223 */ /* 0x000fe200000100ff */
[----:B------:R-:W-:Y:S02]  /*35e0*/  FADD.FTZ R30, RZ, R21 ;  /* 0x00000015ff1e7221 */ /* 0x000fe40000010000 */
[----:B------:R-:W-:Y:S01]  /*35f0*/  FMUL.FTZ R43, R43, UR13 ;  /* 0x0000000d2b2b7c20 */ /* 0x000fe20008410000 */
[----:B------:R-:W-:Y:S01]  /*3600*/  FFMA.FTZ R24, R6, R33, R23 ;  /* 0x0000002106187223 */ /* 0x000fe20000010017 */
[----:B------:R-:W-:Y:S01]  /*3610*/  FADD.FTZ R33, R33, R30 ;  /* 0x0000001e21217221 */ /* 0x000fe20000010000 */
[----:B------:R-:W-:Y:S01]  /*3620*/  FFMA.FTZ R30, R20, R25, RZ ;  /* 0x00000019141e7223 */ /* 0x000fe200000100ff */
[----:B------:R-:W-:Y:S01]  /*3630*/  FFMA.FTZ R21, R41, R43, R38 ;  /* 0x0000002b29157223 */ /* 0x000fe20000010026 */
[----:B------:R-:W-:Y:S01]  /*3640*/  SHF.L.U32 R20, R46, 0x10, RZ ;  /* 0x000000102e147819 */ /* 0x000fe200000006ff */
[----:B------:R-:W-:Y:S01]  /*3650*/  FADD.FTZ R25, RZ, R25 ;  /* 0x00000019ff197221 */ /* 0x000fe20000010000 */
[----:B------:R-:W-:Y:S01]  /*3660*/  FFMA.FTZ R30, R35, R32, R30 ;  /* 0x00000020231e7223 */ /* 0x000fe2000001001e */
[----:B------:R-:W-:-:S02]  /*3670*/  FMUL.FTZ R34, R21, -1.4426950216293334961 ;  /* 0xbfb8aa3b15227820 */ /* 0x000fc40000410000 */
[----:B------:R-:W-:Y:S01]  /*3680*/  FADD.FTZ R25, R25, R32 ;  /* 0x0000002019197221 */ /* 0x000fe20000010000 */
[----:B------:R-:W-:Y:S01]  /*3690*/  FMUL.FTZ R32, R41, R32 ;  /* 0x0000002029207220 */ /* 0x000fe20000410000 */
[----:B------:R-:W-:Y:S02]  /*36a0*/  FFMA.FTZ R30, R29, R22, R30 ;  /* 0x000000161d1e7223 */ /* 0x000fe4000001001e */
[----:B------:R-:W0:Y:S01]  /*36b0*/  MUFU.EX2 R34, R34 ;  /* 0x0000002200227308 */ /* 0x000e220000000800 */
[----:B------:R-:W-:Y:S01]  /*36c0*/  FFMA.FTZ R24, R35, R32, R24 ;  /* 0x0000002023187223 */ /* 0x000fe20000010018 */
[----:B------:R-:W-:Y:S01]  /*36d0*/  FADD.FTZ R33, R33, R32 ;  /* 0x0000002021217221 */ /* 0x000fe20000010000 */
[----:B------:R-:W-:Y:S01]  /*36e0*/  FADD.FTZ R25, R25, R22 ;  /* 0x0000001619197221 */ /* 0x000fe20000010000 */
[----:B0-----:R-:W-:-:S06]  /*36f0*/  FADD.FTZ R23, R34, 1 ;  /* 0x3f80000022177421 */ /* 0x001fcc0000010000 */
[----:B------:R-:W0:Y:S02]  /*3700*/  MUFU.RCP R23, R23 ;  /* 0x0000001700177308 */ /* 0x000e240000001000 */
[----:B0-----:R-:W-:Y:S01]  /*3710*/  FMUL.FTZ R20, R20, R23 ;  /* 0x0000001714147220 */ /* 0x001fe20000410000 */
[----:B------:R-:W-:Y:S01]  /*3720*/  FADD.FTZ R34, -R23, 1 ;  /* 0x3f80000017227421 */ /* 0x000fe20000010100 */
[----:B------:R-:W-:-:S03]  /*3730*/  SHF.L.U32 R23, R76, 0x10, RZ ;  /* 0x000000104c177819 */ /* 0x000fc600000006ff */
[----:B------:R-:W-:Y:S01]  /*3740*/  FFMA.FTZ R21, R21, R34, 1 ;  /* 0x3f80000015157423 */ /* 0x000fe20000010022 */
[----:B------:R-:W-:Y:S01]  /*3750*/  FFMA.FTZ R34, R6, R27, RZ ;  /* 0x0000001b06227223 */ /* 0x000fe200000100ff */
[----:B------:R-:W-:Y:S01]  /*3760*/  FADD.FTZ R23, R23, -UR12 ;  /* 0x8000000c17177e21 */ /* 0x000fe20008010000 */
[----:B------:R-:W-:Y:S01]  /*3770*/  FADD.FTZ R6, RZ, R27 ;  /* 0x0000001bff067221 */ /* 0x000fe20000010000 */
[----:B------:R-:W-:Y:S01]  /*3780*/  FMUL.FTZ R20, R20, R21 ;  /* 0x0000001514147220 */ /* 0x000fe20000410000 */
[-C--:B------:R-:W-:Y:S01]  /*3790*/  FFMA.FTZ R34, R28, R31.reuse, R34 ;  /* 0x0000001f1c227223 */ /* 0x080fe20000010022 */
[----:B------:R-:W-:Y:S01]  /*37a0*/  FMUL.FTZ R35, R23, UR13 ;  /* 0x0000000d17237c20 */ /* 0x000fe20008410000 */
[----:B------:R-:W-:Y:S01]  /*37b0*/  FADD.FTZ R27, R6, R31 ;  /* 0x0000001f061b7221 */ /* 0x000fe20000010000 */
[C---:B------:R-:W-:Y:S01]  /*37c0*/  FMUL.FTZ R6, R40.reuse, R31 ;  /* 0x0000001f28067220 */ /* 0x040fe20000410000 */
[----:B------:R-:W-:Y:S01]  /*37d0*/  FFMA.FTZ R34, R45, R26, R34 ;  /* 0x0000001a2d227223 */ /* 0x000fe20000010022 */
[----:B------:R-:W-:Y:S01]  /*37e0*/  FFMA.FTZ R21, R40, R35, R39 ;  /* 0x0000002328157223 */ /* 0x000fe20000010027 */
[----:B------:R-:W-:Y:S01]  /*37f0*/  FADD.FTZ R27, R27, R26 ;  /* 0x0000001a1b1b7221 */ /* 0x000fe20000010000 */
[----:B------:R-:W-:Y:S01]  /*3800*/  FFMA.FTZ R28, R28, R6, R24 ;  /* 0x000000061c1c7223 */ /* 0x000fe20000010018 */
[----:B------:R-:W-:Y:S01]  /*3810*/  SHF.L.U32 R24, R78, 0x10, RZ ;  /* 0x000000104e187819 */ /* 0x000fe200000006ff */
[----:B------:R-:W-:Y:S01]  /*3820*/  FMUL.FTZ R32, R21, -1.4426950216293334961 ;  /* 0xbfb8aa3b15207820 */ /* 0x000fe20000410000 */
[----:B------:R-:W-:Y:S01]  /*3830*/  FADD.FTZ R33, R6, R33 ;  /* 0x0000002106217221 */ /* 0x000fe20000010000 */
[----:B------:R-:W-:Y:S01]  /*3840*/  FMUL.FTZ R6, R41, R22 ;  /* 0x0000001629067220 */ /* 0x000fe20000410000 */
[----:B------:R-:W-:Y:S01]  /*3850*/  SHF.L.U32 R22, R42, 0x10, RZ ;  /* 0x000000102a167819 */ /* 0x000fe200000006ff */
[----:B------:R-:W-:Y:S01]  /*3860*/  FMUL.FTZ R26, R40, R26 ;  /* 0x0000001a281a7220 */ /* 0x000fe20000410000 */
[----:B------:R-:W-:Y:S01]  /*3870*/  FADD.FTZ R25, R25, R20 ;  /* 0x0000001419197221 */ /* 0x000fe20000010000 */
[----:B------:R-:W0:Y:S01]  /*3880*/  MUFU.EX2 R32, R32 ;  /* 0x0000002000207308 */ /* 0x000e220000000800 */
[----:B------:R-:W-:Y:S01]  /*3890*/  FFMA.FTZ R29, R29, R6, R28 ;  /* 0x000000061d1d7223 */ /* 0x000fe2000001001c */
[----:B------:R-:W-:Y:S01]  /*38a0*/  FADD.FTZ R33, R33, R6 ;  /* 0x0000000621217221 */ /* 0x000fe20000010000 */
[-C--:B------:R-:W-:Y:S01]  /*38b0*/  FFMA.FTZ R30, R43, R20.reuse, R30 ;  /* 0x000000142b1e7223 */ /* 0x080fe2000001001e */
[----:B------:R-:W-:Y:S01]  /*38c0*/  FMUL.FTZ R20, R41, R20 ;  /* 0x0000001429147220 */ /* 0x000fe20000410000 */
[----:B------:R-:W-:Y:S01]  /*38d0*/  FFMA.FTZ R45, R45, R26, R29 ;  /* 0x0000001a2d2d7223 */ /* 0x000fe2000001001d */
[----:B------:R-:W-:-:S03]  /*38e0*/  FADD.FTZ R33, R26, R33 ;  /* 0x000000211a217221 */ /* 0x000fc60000010000 */
[----:B------:R-:W-:Y:S01]  /*38f0*/  FFMA.FTZ R43, R43, R20, R45 ;  /* 0x000000142b2b7223 */ /* 0x000fe2000001002d */
[----:B------:R-:W-:Y:S01]  /*3900*/  SHF.L.U32 R45, R7, 0x10, RZ ;  /* 0x00000010072d7819 */ /* 0x000fe200000006ff */
[----:B------:R-:W-:Y:S01]  /*3910*/  FADD.FTZ R33, R33, R20 ;  /* 0x0000001421217221 */ /* 0x000fe20000010000 */
[----:B0-----:R-:W-:-:S06]  /*3920*/  FADD.FTZ R23, R32, 1 ;  /* 0x3f80000020177421 */ /* 0x001fcc0000010000 */
        /* <DEDUP_REMOVED lines=12> */
[----:B------:R-:W-:Y:S01]  /*39f0*/  FMUL.FTZ R32, R21, -1.4426950216293334961 ;  /* 0xbfb8aa3b15207820 */ /* 0x000fe20000410000 */
[----:B------:R-:W-:Y:S01]  /*3a00*/  FFMA.FTZ R35, R35, R24, R43 ;  /* 0x0000001823237223 */ /* 0x000fe2000001002b */
[----:B------:R-:W-:-:S04]  /*3a10*/  FADD.FTZ R33, R24, R33 ;  /* 0x0000002118217221 */ /* 0x000fc80000010000 */
[----:B------:R-:W0:Y:S02]  /*3a20*/  MUFU.EX2 R32, R32 ;  /* 0x0000002000207308 */ /* 0x000e240000000800 */
        /* <DEDUP_REMOVED lines=15> */
[----:B------:R-:W-:Y:S01]  /*3b20*/  SHF.L.U32 R35, R8, 0x10, RZ ;  /* 0x0000001008237819 */ /* 0x000fe200000006ff */
[----:B------:R-:W-:Y:S01]  /*3b30*/  FMUL.FTZ R32, R6, -1.4426950216293334961 ;  /* 0xbfb8aa3b06207820 */ /* 0x000fe20000410000 */
[----:B------:R-:W-:-:S05]  /*3b40*/  FADD.FTZ R33, R33, R22 ;  /* 0x0000001621217221 */ /* 0x000fca0000010000 */
        /* <DEDUP_REMOVED lines=16> */
[----:B------:R-:W-:Y:S01]  /*3c50*/  SHF.L.U32 R31, R73, 0x10, RZ ;  /* 0x00000010491f7819 */ /* 0x000fe200000006ff */
[----:B------:R-:W-:-:S04]  /*3c60*/  FADD.FTZ R33, R6, R33 ;  /* 0x0000002106217221 */ /* 0x000fc80000010000 */
[----:B------:R-:W0:Y:S02]  /*3c70*/  MUFU.EX2 R28, R28 ;  /* 0x0000001c001c7308 */ /* 0x000e240000000800 */
[----:B0-----:R-:W-:Y:S01]  /*3c80*/  FADD.FTZ R26, R28, 1 ;  /* 0x3f8000001c1a7421 */ /* 0x001fe20000010000 */
[----:B------:R-:W-:-:S05]  /*3c90*/  SHF.L.U32 R28, R82, 0x10, RZ ;  /* 0x00000010521c7819 */ /* 0x000fca00000006ff */
[----:B------:R-:W0:Y:S01]  /*3ca0*/  MUFU.RCP R26, R26 ;  /* 0x0000001a001a7308 */ /* 0x000e220000001000 */
[----:B------:R-:W-:Y:S01]  /*3cb0*/  FADD.FTZ R28, R28, -UR12 ;  /* 0x8000000c1c1c7e21 */ /* 0x000fe20008010000 */
[----:B0-----:R-:W-:-:S03]  /*3cc0*/  FMUL.FTZ R32, R45, R26 ;  /* 0x0000001a2d207220 */ /* 0x001fc60000410000 */
[----:B------:R-:W-:Y:S01]  /*3cd0*/  FMUL.FTZ R45, R28, UR13 ;  /* 0x0000000d1c2d7c20 */ /* 0x000fe20008410000 */
[----:B------:R-:W-:Y:S01]  /*3ce0*/  FADD.FTZ R44, -R26, 1 ;  /* 0x3f8000001a2c7421 */ /* 0x000fe20000010100 */
[----:B------:R-:W-:Y:S02]  /*3cf0*/  SHF.L.U32 R26, R74, 0x10, RZ ;  /* 0x000000104a1a7819 */ /* 0x000fe400000006ff */
[----:B------:R-:W-:Y:S01]  /*3d00*/  FFMA.FTZ R20, R40, R45, R39 ;  /* 0x0000002d28147223 */ /* 0x000fe20000010027 */
[----:B------:R-:W-:-:S03]  /*3d10*/  FFMA.FTZ R21, R21, R44, 1 ;  /* 0x3f80000015157423 */ /* 0x000fc6000001002c */
[----:B------:R-:W-:Y:S01]  /*3d20*/  FMUL.FTZ R28, R20, -1.4426950216293334961 ;  /* 0xbfb8aa3b141c7820 */ /* 0x000fe20000410000 */
[----:B------:R-:W-:-:S04]  /*3d30*/  FMUL.FTZ R32, R32, R21 ;  /* 0x0000001520207220 */ /* 0x000fc80000410000 */
[----:B------:R-:W-:Y:S01]  /*3d40*/  FADD.FTZ R25, R25, R32 ;  /* 0x0000002019197221 */ /* 0x000fe20000010000 */
[----:B------:R-:W0:Y:S01]  /*3d50*/  MUFU.EX2 R28, R28 ;  /* 0x0000001c001c7308 */ /* 0x000e220000000800 */
[-C--:B------:R-:W-:Y:S01]  /*3d60*/  FFMA.FTZ R30, R29, R32.reuse, R30 ;  /* 0x000000201d1e7223 */ /* 0x080fe2000001001e */
[----:B------:R-:W-:-:S04]  /*3d70*/  FMUL.FTZ R32, R41, R32 ;  /* 0x0000002029207220 */ /* 0x000fc80000410000 */
[----:B------:R-:W-:Y:S01]  /*3d80*/  FFMA.FTZ R29, R29, R32, R23 ;  /* 0x000000201d1d7223 */ /* 0x000fe20000010017 */
[----:B------:R-:W-:Y:S01]  /*3d90*/  FADD.FTZ R33, R33, R32 ;  /* 0x0000002021217221 */ /* 0x000fe20000010000 */
[----:B------:R-:W-:Y:S01]  /*3da0*/  SHF.L.U32 R32, R72, 0x10, RZ ;  /* 0x0000001048207819 */ /* 0x000fe200000006ff */
        /* <DEDUP_REMOVED lines=20> */
[----:B------:R-:W-:Y:S01]  /*3ef0*/  FADD.FTZ R28, R28, -UR12 ;  /* 0x8000000c1c1c7e21 */ /* 0x000fe20008010000 */
[----:B0-----:R-:W-:Y:S01]  /*3f00*/  FADD.FTZ R44, -R24, 1 ;  /* 0x3f800000182c7421 */ /* 0x001fe20000010100 */
[----:B------:R-:W-:Y:S02]  /*3f10*/  FMUL.FTZ R26, R35, R24 ;  /* 0x00000018231a7220 */ /* 0x000fe40000410000 */
[----:B------:R-:W-:Y:S01]  /*3f20*/  FMUL.FTZ R35, R28, UR13 ;  /* 0x0000000d1c237c20 */ /* 0x000fe20008410000 */
[----:B------:R-:W-:-:S04]  /*3f30*/  FFMA.FTZ R21, R21, R44, 1 ;  /* 0x3f80000015157423 */ /* 0x000fc8000001002c */
[----:B------:R-:W-:Y:S01]  /*3f40*/  FMUL.FTZ R24, R26, R21 ;  /* 0x000000151a187220 */ /* 0x000fe20000410000 */
[----:B------:R-:W-:-:S03]  /*3f50*/  FFMA.FTZ R21, R40, R35, R39 ;  /* 0x0000002328157223 */ /* 0x000fc60000010027 */
[----:B------:R-:W-:Y:S01]  /*3f60*/  FADD.FTZ R25, R25, R24 ;  /* 0x0000001819197221 */ /* 0x000fe20000010000 */
[----:B------:R-:W-:-:S06]  /*3f70*/  FMUL.FTZ R26, R21, -1.4426950216293334961 ;  /* 0xbfb8aa3b151a7820 */ /* 0x000fcc0000410000 */
[----:B------:R-:W0:Y:S02]  /*3f80*/  MUFU.EX2 R26, R26 ;  /* 0x0000001a001a7308 */ /* 0x000e240000000800 */
[----:B0-----:R-:W-:Y:S01]  /*3f90*/  FADD.FTZ R22, R26, 1 ;  /* 0x3f8000001a167421 */ /* 0x001fe20000010000 */
[----:B------:R-:W-:-:S05]  /*3fa0*/  SHF.L.U32 R26, R55, 0x10, RZ ;  /* 0x00000010371a7819 */ /* 0x000fca00000006ff */
[----:B------:R-:W0:Y:S01]  /*3fb0*/  MUFU.RCP R22, R22 ;  /* 0x0000001600167308 */ /* 0x000e220000001000 */
[----:B------:R-:W-:-:S04]  /*3fc0*/  FADD.FTZ R26, R26, -UR12 ;  /* 0x8000000c1a1a7e21 */ /* 0x000fc80008010000 */
[----:B------:R-:W-:-:S04]  /*3fd0*/  FMUL.FTZ R26, R26, UR13 ;  /* 0x0000000d1a1a7c20 */ /* 0x000fc80008410000 */
[----:B------:R-:W-:Y:S01]  /*3fe0*/  FFMA.FTZ R6, R41, R26, R38 ;  /* 0x0000001a29067223 */ /* 0x000fe20000010026 */
[----:B0-----:R-:W-:-:S03]  /*3ff0*/  FMUL.FTZ R28, R31, R22 ;  /* 0x000000161f1c7220 */ /* 0x001fc60000410000 */
[----:B------:R-:W-:Y:S01]  /*4000*/  FMUL.FTZ R31, R6, -1.4426950216293334961 ;  /* 0xbfb8aa3b061f7820 */ /* 0x000fe20000410000 */
[----:B------:R-:W-:Y:S01]  /*4010*/  FADD.FTZ R44, -R22, 1 ;  /* 0x3f800000162c7421 */ /* 0x000fe20000010100 */
[----:B------:R-:W-:-:S03]  /*4020*/  SHF.L.U32 R22, R9, 0x10, RZ ;  /* 0x0000001009167819 */ /* 0x000fc600000006ff */
[----:B------:R-:W-:Y:S01]  /*4030*/  FFMA.FTZ R21, R21, R44, 1 ;  /* 0x3f80000015157423 */ /* 0x000fe2000001002c */
[----:B------:R-:W0:Y:S03]  /*4040*/  MUFU.EX2 R31, R31 ;  /* 0x0000001f001f7308 */ /* 0x000e260000000800 */
[----:B------:R-:W-:Y:S01]  /*4050*/  FMUL.FTZ R28, R28, R21 ;  /* 0x000000151c1c7220 */ /* 0x000fe20000410000 */
        /* <DEDUP_REMOVED lines=8> */
[----:B------:R-:W-:Y:S02]  /*40e0*/  FADD.FTZ R25, R25, R22 ;  /* 0x0000001619197221 */ /* 0x000fe40000010000 */
        /* <DEDUP_REMOVED lines=11> */
[----:B------:R-:W-:Y:S01]  /*41a0*/  FMUL.FTZ R21, R29, R32 ;  /* 0x000000201d157220 */ /* 0x000fe20000410000 */
[-C--:B------:R-:W-:Y:S01]  /*41b0*/  FFMA.FTZ R29, R43, R24.reuse, R30 ;  /* 0x000000182b1d7223 */ /* 0x080fe2000001001e */
[----:B------:R-:W-:Y:S01]  /*41c0*/  FMUL.FTZ R24, R41, R24 ;  /* 0x0000001829187220 */ /* 0x000fe20000410000 */
[----:B------:R-:W-:Y:S01]  /*41d0*/  FMUL.FTZ R31, R31, UR13 ;  /* 0x0000000d1f1f7c20 */ /* 0x000fe20008410000 */
[----:B------:R-:W-:Y:S02]  /*41e0*/  SHF.L.U32 R30, R10, 0x10, RZ ;  /* 0x000000100a1e7819 */ /* 0x000fe400000006ff */
[----:B------:R-:W-:Y:S01]  /*41f0*/  FFMA.FTZ R43, R43, R24, R45 ;  /* 0x000000182b2b7223 */ /* 0x000fe2000001002d */
[----:B------:R-:W-:Y:S01]  /*4200*/  FFMA.FTZ R20, R41, R31, R38 ;  /* 0x0000001f29147223 */ /* 0x000fe20000010026 */
[----:B------:R-:W-:Y:S01]  /*4210*/  FADD.FTZ R33, R33, R24 ;  /* 0x0000001821217221 */ /* 0x000fe20000010000 */
[----:B------:R-:W-:Y:S01]  /*4220*/  FADD.FTZ R24, R27, R28 ;  /* 0x0000001c1b187221 */ /* 0x000fe20000010000 */
[-C--:B------:R-:W-:Y:S01]  /*4230*/  FFMA.FTZ R27, R35, R28.reuse, R34 ;  /* 0x0000001c231b7223 */ /* 0x080fe20000010022 */
[----:B------:R-:W-:Y:S01]  /*4240*/  FMUL.FTZ R32, R20, -1.4426950216293334961 ;  /* 0xbfb8aa3b14207820 */ /* 0x000fe20000410000 */
[----:B------:R-:W-:-:S04]  /*4250*/  FMUL.FTZ R28, R40, R28 ;  /* 0x0000001c281c7220 */ /* 0x000fc80000410000 */
[----:B------:R-:W-:Y:S01]  /*4260*/  FFMA.FTZ R35, R35, R28, R43 ;  /* 0x0000001c23237223 */ /* 0x000fe2000001002b */
[----:B------:R-:W0:Y:S01]  /*4270*/  MUFU.EX2 R32, R32 ;  /* 0x0000002000207308 */ /* 0x000e220000000800 */
        /* <DEDUP_REMOVED lines=10> */
[----:B------:R-:W-:-:S03]  /*4320*/  FADD.FTZ R25, R25, R20 ;  /* 0x0000001419197221 */ /* 0x000fc60000010000 */
        /* <DEDUP_REMOVED lines=11> */
[----:B------:R-:W-:Y:S02]  /*43e0*/  FADD.FTZ R34, R28, R33 ;  /* 0x000000211c227221 */ /* 0x000fe40000010000 */
[----:B------:R-:W-:Y:S01]  /*43f0*/  FMUL.FTZ R32, R44, UR13 ;  /* 0x0000000d2c207c20 */ /* 0x000fe20008410000 */
[CC--:B------:R-:W-:Y:S01]  /*4400*/  FFMA.FTZ R44, R26.reuse, R22.reuse, R29 ;  /* 0x000000161a2c7223 */ /* 0x0c0fe2000001001d */
[----:B------:R-:W-:Y:S01]  /*4410*/  FMUL.FTZ R22, R41, R22 ;  /* 0x0000001629167220 */ /* 0x000fe20000410000 */
[----:B------:R-:W-:Y:S01]  /*4420*/  SHF.L.U32 R29, R11, 0x10, RZ ;  /* 0x000000100b1d7819 */ /* 0x000fe200000006ff */
[----:B------:R-:W-:Y:S02]  /*4430*/  FFMA.FTZ R33, R41, R32, R38 ;  /* 0x0000002029217223 */ /* 0x000fe40000010026 */
[----:B------:R-:W-:Y:S01]  /*4440*/  FFMA.FTZ R35, R26, R22, R35 ;  /* 0x000000161a237223 */ /* 0x000fe20000010023 */
[----:B------:R-:W-:Y:S01]  /*4450*/  FADD.FTZ R34, R34, R22 ;  /* 0x0000001622227221 */ /* 0x000fe20000010000 */
        /* <DEDUP_REMOVED lines=10> */
[----:B------:R-:W-:Y:S02]  /*4500*/  FADD.FTZ R25, R25, R28 ;  /* 0x0000001c19197221 */ /* 0x000fe40000010000 */
[----:B------:R-:W-:Y:S01]  /*4510*/  FMUL.FTZ R26, R33, UR13 ;  /* 0x0000000d211a7c20 */ /* 0x000fe20008410000 */
[----:B------:R-:W-:Y:S01]  /*4520*/  FADD.FTZ R33, R24, R21 ;  /* 0x0000001518217221 */ /* 0x000fe20000010000 */
[-C--:B------:R-:W-:Y:S01]  /*4530*/  FFMA.FTZ R24, R6, R21.reuse, R27 ;  /* 0x0000001506187223 */ /* 0x080fe2000001001b */
[C---:B------:R-:W-:Y:S01]  /*4540*/  FMUL.FTZ R21, R40.reuse, R21 ;  /* 0x0000001528157220 */ /* 0x040fe20000410000 */
[----:B------:R-:W-:Y:S01]  /*4550*/  FFMA.FTZ R22, R40, R26, R39 ;  /* 0x0000001a28167223 */ /* 0x000fe20000010027 */
[----:B------:R-:W-:-:S02]  /*4560*/  SHF.L.U32 R27, R69, 0x10, RZ ;  /* 0x00000010451b7819 */ /* 0x000fc400000006ff */
[----:B------:R-:W-:Y:S01]  /*4570*/  FFMA.FTZ R6, R6, R21, R35 ;  /* 0x0000001506067223 */ /* 0x000fe20000010023 */
[----:B------:R-:W-:Y:S01]  /*4580*/  FMUL.FTZ R43, R22, -1.4426950216293334961 ;  /* 0xbfb8aa3b162b7820 */ /* 0x000fe20000410000 */
[----:B------:R-:W-:-:S05]  /*4590*/  FADD.FTZ R34, R21, R34 ;  /* 0x0000002215227221 */ /* 0x000fca0000010000 */
[----:B------:R-:W0:Y:S02]  /*45a0*/  MUFU.EX2 R43, R43 ;  /* 0x0000002b002b7308 */ /* 0x000e240000000800 */
[----:B0-----:R-:W-:Y:S01]  /*45b0*/  FADD.FTZ R29, R43, 1 ;  /* 0x3f8000002b1d7421 */ /* 0x001fe20000010000 */
[----:B------:R-:W-:-:S04]  /*45c0*/  FMUL.FTZ R43, R41, R20 ;  /* 0x00000014292b7220 */ /* 0x000fc80000410000 */
[----:B------:R-:W-:Y:S01]  /*45d0*/  FFMA.FTZ R6, R31, R43, R6 ;  /* 0x0000002b1f067223 */ /* 0x000fe20000010006 */
[----:B------:R-:W0:Y:S01]  /*45e0*/  MUFU.RCP R29, R29 ;  /* 0x0000001d001d7308 */ /* 0x000e220000001000 */
[----:B------:R-:W-:Y:S01]  /*45f0*/  FADD.FTZ R34, R34, R43 ;  /* 0x0000002b22227221 */ /* 0x000fe20000010000 */
[----:B------:R-:W-:-:S04]  /*4600*/  FMUL.FTZ R43, R40, R30 ;  /* 0x0000001e282b7220 */ /* 0x000fc80000410000 */
[----:B------:R-:W-:Y:S01]  /*4610*/  FADD.FTZ R34, R43, R34 ;  /* 0x000000222b227221 */ /* 0x000fe20000010000 */
[----:B0-----:R-:W-:Y:S01]  /*4620*/  FADD.FTZ R35, -R29, 1 ;  /* 0x3f8000001d237421 */ /* 0x001fe20000010100 */
[----:B------:R-:W-:-:S03]  /*4630*/  FMUL.FTZ R27, R27, R29 ;  /* 0x0000001d1b1b7220 */ /* 0x000fc60000410000 */
[----:B------:R-:W-:Y:S01]  /*4640*/  FFMA.FTZ R22, R22, R35, 1 ;  /* 0x3f80000016167423 */ /* 0x000fe20000010023 */
[----:B------:R-:W-:-:S03]  /*4650*/  SHF.L.U32 R35, R52, 0x10, RZ ;  /* 0x0000001034237819 */ /* 0x000fc600000006ff */
[----:B------:R-:W-:Y:S02]  /*4660*/  FMUL.FTZ R27, R27, R22 ;  /* 0x000000161b1b7220 */ /* 0x000fe40000410000 */
[----:B------:R-:W-:-:S04]  /*4670*/  FADD.FTZ R35, R35, -UR12 ;  /* 0x8000000c23237e21 */ /* 0x000fc80008010000 */
[----:B------:R-:W-:Y:S01]  /*4680*/  FMUL.FTZ R22, R35, UR13 ;  /* 0x0000000d23167c20 */ /* 0x000fe20008410000 */
[----:B------:R-:W-:Y:S01]  /*4690*/  FFMA.FTZ R35, R31, R20, R44 ;  /* 0x000000141f237223 */ /* 0x000fe2000001002c */
[----:B------:R-:W-:Y:S02]  /*46a0*/  SHF.L.U32 R20, R12, 0x10, RZ ;  /* 0x000000100c147819 */ /* 0x000fe400000006ff */
[C---:B------:R-:W-:Y:S01]  /*46b0*/  FFMA.FTZ R29, R41.reuse, R22, R38 ;  /* 0x00000016291d7223 */ /* 0x040fe20000010026 */
[----:B------:R-:W-:Y:S01]  /*46c0*/  SHF.L.U32 R31, R86, 0x10, RZ ;  /* 0x00000010561f7819 */ /* 0x000fe200000006ff */
[-C--:B------:R-:W-:Y:S01]  /*46d0*/  FFMA.FTZ R35, R32, R28.reuse, R35 ;  /* 0x0000001c20237223 */ /* 0x080fe20000010023 */
[----:B------:R-:W-:Y:S01]  /*46e0*/  FMUL.FTZ R28, R41, R28 ;  /* 0x0000001c291c7220 */ /* 0x000fe20000410000 */
[----:B------:R-:W-:Y:S02]  /*46f0*/  FMUL.FTZ R45, R29, -1.4426950216293334961 ;  /* 0xbfb8aa3b1d2d7820 */ /* 0x000fe40000410000 */
[----:B------:R-:W-:Y:S01]  /*4700*/  FADD.FTZ R31, R31, -UR12 ;  /* 0x8000000c1f1f7e21 */ /* 0x000fe20008010000 */
[----:B------:R-:W-:-:S03]  /*4710*/  FADD.FTZ R34, R34, R28 ;  /* 0x0000001c22227221 */ /* 0x000fc60000010000 */
[----:B------:R-:W0:Y:S02]  /*4720*/  MUFU.EX2 R45, R45 ;  /* 0x0000002d002d7308 */ /* 0x000e240000000800 */
[----:B0-----:R-:W-:-:S06]  /*4730*/  FADD.FTZ R21, R45, 1 ;  /* 0x3f8000002d157421 */ /* 0x001fcc0000010000 */
[----:B------:R-:W0:Y:S02]  /*4740*/  MUFU.RCP R21, R21 ;  /* 0x0000001500157308 */ /* 0x000e240000001000 */
[----:B0-----:R-:W-:Y:S01]  /*4750*/  FADD.FTZ R44, -R21, 1 ;  /* 0x3f800000152c7421 */ /* 0x001fe20000010100 */
[----:B------:R-:W-:-:S03]  /*4760*/  FMUL.FTZ R20, R20, R21 ;  /* 0x0000001514147220 */ /* 0x000fc60000410000 */
[----:B------:R-:W-:Y:S01]  /*4770*/  FFMA.FTZ R29, R29, R44, 1 ;  /* 0x3f8000001d1d7423 */ /* 0x000fe2000001002c */
[----:B------:R-:W-:Y:S01]  /*4780*/  FADD.FTZ R44, R33, R30 ;  /* 0x0000001e212c7221 */ /* 0x000fe20000010000 */
[C---:B------:R-:W-:Y:S01]  /*4790*/  FFMA.FTZ R33, R23.reuse, R30, R24 ;  /* 0x0000001e17217223 */ /* 0x040fe20000010018 */
[----:B------:R-:W-:Y:S01]  /*47a0*/  FFMA.FTZ R23, R23, R43, R6 ;  /* 0x0000002b17177223 */ /* 0x000fe20000010006 */
[----:B------:R-:W-:Y:S01]  /*47b0*/  FMUL.FTZ R21, R20, R29 ;  /* 0x0000001d14157220 */ /* 0x000fe20000410000 */
[----:B------:R-:W-:Y:S01]  /*47c0*/  FMUL.FTZ R20, R31, UR13 ;  /* 0x0000000d1f147c20 */ /* 0x000fe20008410000 */
[----:B------:R-:W-:Y:S01]  /*47d0*/  SHF.L.U32 R6, R68, 0x10, RZ ;  /* 0x0000001044067819 */ /* 0x000fe200000006ff */
[----:B------:R-:W-:Y:S01]  /*47e0*/  FFMA.FTZ R23, R32, R28, R23 ;  /* 0x0000001c20177223 */ /* 0x000fe20000010017 */
[----:B------:R-:W-:Y:S01]  /*47f0*/  SHF.L.U32 R32, R85, 0x10, RZ ;  /* 0x0000001055207819 */ /* 0x000fe200000006ff */
[----:B------:R-:W-:Y:S01]  /*4800*/  FFMA.FTZ R29, R40, R20, R39 ;  /* 0x00000014281d7223 */ /* 0x000fe20000010027 */
[----:B------:R-:W-:Y:S01]  /*4810*/  FFMA.FTZ R33, R26, R27, R33 ;  /* 0x0000001b1a217223 */ /* 0x000fe20000010021 */
[----:B------:R-:W-:Y:S01]  /*4820*/  FADD.FTZ R44, R44, R27 ;  /* 0x0000001b2c2c7221 */ /* 0x000fe20000010000 */
[----:B------:R-:W-:Y:S01]  /*4830*/  FFMA.FTZ R35, R22, R21, R35 ;  /* 0x0000001516237223 */ /* 0x000fe20000010023 */
[----:B------:R-:W-:Y:S01]  /*4840*/  FMUL.FTZ R45, R29, -1.4426950216293334961 ;  /* 0xbfb8aa3b1d2d7820 */ /* 0x000fe20000410000 */
[----:B------:R-:W-:Y:S01]  /*4850*/  FADD.FTZ R32, R32, -UR12 ;  /* 0x8000000c20207e21 */ /* 0x000fe20008010000 */
[----:B------:R-:W-:-:S04]  /*4860*/  FADD.FTZ R25, R25, R21 ;  /* 0x0000001519197221 */ /* 0x000fc80000010000 */
[----:B------:R-:W0:Y:S02]  /*4870*/  MUFU.EX2 R45, R45 ;  /* 0x0000002d002d7308 */ /* 0x000e240000000800 */
[----:B0-----:R-:W-:-:S06]  /*4880*/  FADD.FTZ R31, R45, 1 ;  /* 0x3f8000002d1f7421 */ /* 0x001fcc0000010000 */
[----:B------:R-:W0:Y:S02]  /*4890*/  MUFU.RCP R31, R31 ;  /* 0x0000001f001f7308 */ /* 0x000e240000001000 */
        /* <DEDUP_REMOVED lines=25> */
[----:B------:R-:W-:Y:S01]  /*4a30*/  FADD.FTZ R34, R32, R34 ;  /* 0x0000002220227221 */ /* 0x000fe20000010000 */
[----:B------:R-:W-:Y:S01]  /*4a40*/  FMUL.FTZ R32, R41, R21 ;  /* 0x0000001529207220 */ /* 0x000fe20000410000 */
[----:B------:R-:W-:Y:S01]  /*4a50*/  FMUL.FTZ R43, R31, -1.4426950216293334961 ;  /* 0xbfb8aa3b1f2b7820 */ /* 0x000fe20000410000 */
[----:B------:R-:W-:-:S02]  /*4a60*/  SHF.L.U32 R21, R14, 0x10, RZ ;  /* 0x000000100e157819 */ /* 0x000fc400000006ff */
[----:B------:R-:W-:Y:S01]  /*4a70*/  FFMA.FTZ R23, R22, R32, R23 ;  /* 0x0000002016177223 */ /* 0x000fe20000010017 */
[----:B------:R-:W-:Y:S01]  /*4a80*/  FADD.FTZ R34, R34, R32 ;  /* 0x0000002022227221 */ /* 0x000fe20000010000 */
[----:B------:R-:W-:Y:S01]  /*4a90*/  FMUL.FTZ R32, R40, R29 ;  /* 0x0000001d28207220 */ /* 0x000fe20000410000 */
[----:B------:R-:W0:Y:S03]  /*4aa0*/  MUFU.EX2 R43, R43 ;  /* 0x0000002b002b7308 */ /* 0x000e260000000800 */
[----:B------:R-:W-:Y:S01]  /*4ab0*/  FFMA.FTZ R23, R20, R32, R23 ;  /* 0x0000002014177223 */ /* 0x000fe20000010017 */
[----:B------:R-:W-:Y:S01]  /*4ac0*/  SHF.L.U32 R20, R66, 0x10, RZ ;  /* 0x0000001042147819 */ /* 0x000fe200000006ff */
[----:B------:R-:W-:Y:S01]  /*4ad0*/  FADD.FTZ R34, R32, R34 ;  /* 0x0000002220227221 */ /* 0x000fe20000010000 */
[----:B------:R-:W-:Y:S01]  /*4ae0*/  FADD.FTZ R32, R25, R24 ;  /* 0x0000001819207221 */ /* 0x000fe20000010000 */
[----:B------:R-:W-:Y:S01]  /*4af0*/  FMUL.FTZ R24, R41, R24 ;  /* 0x0000001829187220 */ /* 0x000fe20000410000 */
[----:B------:R-:W-:-:S03]  /*4b00*/  SHF.L.U32 R25, R15, 0x10, RZ ;  /* 0x000000100f197819 */ /* 0x000fc600000006ff */
[----:B------:R-:W-:Y:S01]  /*4b10*/  FFMA.FTZ R23, R6, R24, R23 ;  /* 0x0000001806177223 */ /* 0x000fe20000010017 */
        /* <DEDUP_REMOVED lines=13> */
[----:B------:R-:W-:Y:S01]  /*4bf0*/  FFMA.FTZ R31, R41, R26, R38 ;  /* 0x0000001a291f7223 */ /* 0x000fe20000010026 */
[----:B------:R-:W-:Y:S01]  /*4c00*/  FFMA.FTZ R23, R30, R27, R23 ;  /* 0x0000001b1e177223 */ /* 0x000fe20000010017 */
[----:B------:R-:W-:Y:S01]  /*4c10*/  SHF.L.U32 R30, R48, 0x10, RZ ;  /* 0x00000010301e7819 */ /* 0x000fe200000006ff */
[----:B------:R-:W-:Y:S01]  /*4c20*/  FADD.FTZ R34, R27, R34 ;  /* 0x000000221b227221 */ /* 0x000fe20000010000 */
[----:B------:R-:W-:-:S03]  /*4c30*/  FMUL.FTZ R43, R31, -1.4426950216293334961 ;  /* 0xbfb8aa3b1f2b7820 */ /* 0x000fc60000410000 */
[----:B------:R-:W-:-:S03]  /*4c40*/  FADD.FTZ R30, R30, -UR12 ;  /* 0x8000000c1e1e7e21 */ /* 0x000fc60008010000 */
        /* <DEDUP_REMOVED lines=10> */
[----:B------:R-:W-:Y:S01]  /*4cf0*/  FFMA.FTZ R35, R26, R21, R35 ;  /* 0x000000151a237223 */ /* 0x000fe20000010023 */
[----:B------:R-:W-:-:S04]  /*4d00*/  FMUL.FTZ R22, R31, UR13 ;  /* 0x0000000d1f167c20 */ /* 0x000fc80008410000 */
[----:B------:R-:W-:-:S04]  /*4d10*/  FFMA.FTZ R28, R40, R22, R39 ;  /* 0x00000016281c7223 */ /* 0x000fc80000010027 */
[----:B------:R-:W-:-:S06]  /*4d20*/  FMUL.FTZ R43, R28, -1.4426950216293334961 ;  /* 0xbfb8aa3b1c2b7820 */ /* 0x000fcc0000410000 */
[----:B------:R-:W0:Y:S02]  /*4d30*/  MUFU.EX2 R43, R43 ;  /* 0x0000002b002b7308 */ /* 0x000e240000000800 */
[----:B0-----:R-:W-:-:S06]  /*4d40*/  FADD.FTZ R31, R43, 1 ;  /* 0x3f8000002b1f7421 */ /* 0x001fcc0000010000 */
[----:B------:R-:W0:Y:S02]  /*4d50*/  MUFU.RCP R31, R31 ;  /* 0x0000001f001f7308 */ /* 0x000e240000001000 */
[----:B0-----:R-:W-:Y:S01]  /*4d60*/  FMUL.FTZ R29, R20, R31 ;  /* 0x0000001f141d7220 */ /* 0x001fe20000410000 */
[----:B------:R-:W-:Y:S01]  /*4d70*/  SHF.L.U32 R20, R49, 0x10, RZ ;  /* 0x0000001031147819 */ /* 0x000fe200000006ff */
[----:B------:R-:W-:-:S04]  /*4d80*/  FADD.FTZ R45, -R31, 1 ;  /* 0x3f8000001f2d7421 */ /* 0x000fc80000010100 */
[----:B------:R-:W-:Y:S01]  /*4d90*/  FADD.FTZ R20, R20, -UR12 ;  /* 0x8000000c14147e21 */ /* 0x000fe20008010000 */
[----:B------:R-:W-:-:S03]  /*4da0*/  FFMA.FTZ R28, R28, R45, 1 ;  /* 0x3f8000001c1c7423 */ /* 0x000fc6000001002d */
[----:B------:R-:W-:Y:S01]  /*4db0*/  FMUL.FTZ R20, R20, UR13 ;  /* 0x0000000d14147c20 */ /* 0x000fe20008410000 */
[----:B------:R-:W-:-:S03]  /*4dc0*/  FMUL.FTZ R29, R29, R28 ;  /* 0x0000001c1d1d7220 */ /* 0x000fc60000410000 */
[----:B------:R-:W-:Y:S01]  /*4dd0*/  FFMA.FTZ R31, R41, R20, R38 ;  /* 0x00000014291f7223 */ /* 0x000fe20000010026 */
[----:B------:R-:W-:Y:S01]  /*4de0*/  FADD.FTZ R44, R44, R29 ;  /* 0x0000001d2c2c7221 */ /* 0x000fe20000010000 */
[----:B------:R-:W-:Y:S02]  /*4df0*/  FFMA.FTZ R33, R22, R29, R33 ;  /* 0x0000001d16217223 */ /* 0x000fe40000010021 */
        /* <DEDUP_REMOVED lines=10> */
[----:B------:R-:W-:Y:S02]  /*4ea0*/  FFMA.FTZ R35, R20, R25, R35 ;  /* 0x0000001914237223 */ /* 0x000fe40000010023 */
[----:B------:R-:W-:Y:S01]  /*4eb0*/  FMUL.FTZ R6, R31, UR13 ;  /* 0x0000000d1f067c20 */ /* 0x000fe20008410000 */
[----:B------:R-:W-:-:S03]  /*4ec0*/  SHF.L.U32 R31, R65, 0x10, RZ ;  /* 0x00000010411f7819 */ /* 0x000fc600000006ff */
        /* <DEDUP_REMOVED lines=10> */
[C---:B------:R-:W-:Y:S01]  /*4f70*/  FMUL.FTZ R30, R41.reuse, R21 ;  /* 0x00000015291e7220 */ /* 0x040fe20000410000 */
[----:B------:R-:W-:Y:S01]  /*4f80*/  SHF.L.U32 R21, R16, 0x10, RZ ;  /* 0x0000001010157819 */ /* 0x000fe200000006ff */
[----:B------:R-:W-:Y:S01]  /*4f90*/  FADD.FTZ R44, R44, R31 ;  /* 0x0000001f2c2c7221 */ /* 0x000fe20000010000 */
        /* <DEDUP_REMOVED lines=11> */
[----:B------:R-:W-:Y:S01]  /*5050*/  FADD.FTZ R34, R34, R30 ;  /* 0x0000001e22227221 */ /* 0x000fe20000010000 */
[----:B------:R-:W-:Y:S01]  /*5060*/  FFMA.FTZ R30, R6, R31, R33 ;  /* 0x0000001f061e7223 */ /* 0x000fe20000010021 */
        /* <DEDUP_REMOVED lines=14> */
[----:B------:R-:W-:Y:S01]  /*5150*/  FADD.FTZ R43, R32, R25 ;  /* 0x00000019202b7221 */ /* 0x000fe20000010000 */
[----:B------:R-:W-:-:S03]  /*5160*/  SHF.L.U32 R25, R17, 0x10, RZ ;  /* 0x0000001011197819 */ /* 0x000fc600000006ff */
[----:B------:R-:W-:Y:S01]  /*5170*/  FADD.FTZ R43, R43, R26 ;  /* 0x0000001a2b2b7221 */ /* 0x000fe20000010000 */
        /* <DEDUP_REMOVED lines=18> */
[----:B------:R-:W-:Y:S01]  /*52a0*/  FFMA.FTZ R29, R29, R32, 1 ;  /* 0x3f8000001d1d7423 */ /* 0x000fe20000010020 */
[----:B------:R-:W-:Y:S01]  /*52b0*/  FMUL.FTZ R32, R40, R31 ;  /* 0x0000001f28207220 */ /* 0x000fe20000410000 */
[----:B------:R-:W-:Y:S01]  /*52c0*/  SHF.L.U32 R31, R63, 0x10, RZ ;  /* 0x000000103f1f7819 */ /* 0x000fe200000006ff */
[----:B------:R-:W-:Y:S01]  /*52d0*/  FMUL.FTZ R25, R25, UR13 ;  /* 0x0000000d19197c20 */ /* 0x000fe20008410000 */
[----:B------:R-:W-:Y:S01]  /*52e0*/  FMUL.FTZ R20, R20, R29 ;  /* 0x0000001d14147220 */ /* 0x000fe20000410000 */
[----:B------:R-:W-:Y:S01]  /*52f0*/  FFMA.FTZ R23, R6, R32, R23 ;  /* 0x0000002006177223 */ /* 0x000fe20000010017 */
[----:B------:R-:W-:Y:S01]  /*5300*/  FADD.FTZ R34, R32, R34 ;  /* 0x0000002220227221 */ /* 0x000fe20000010000 */
[----:B------:R-:W-:-:S04]  /*5310*/  FFMA.FTZ R29, R40, R25, R39 ;  /* 0x00000019281d7223 */ /* 0x000fc80000010027 */
[----:B------:R-:W-:-:S06]  /*5320*/  FMUL.FTZ R45, R29, -1.4426950216293334961 ;  /* 0xbfb8aa3b1d2d7820 */ /* 0x000fcc0000410000 */
[----:B------:R-:W0:Y:S02]  /*5330*/  MUFU.EX2 R45, R45 ;  /* 0x0000002d002d7308 */ /* 0x000e240000000800 */
[----:B0-----:R-:W-:-:S06]  /*5340*/  FADD.FTZ R28, R45, 1 ;  /* 0x3f8000002d1c7421 */ /* 0x001fcc0000010000 */
[----:B------:R-:W0:Y:S02]  /*5350*/  MUFU.RCP R28, R28 ;  /* 0x0000001c001c7308 */ /* 0x000e240000001000 */
[----:B0-----:R-:W-:Y:S01]  /*5360*/  FMUL.FTZ R6, R31, R28 ;  /* 0x0000001c1f067220 */ /* 0x001fe20000410000 */
[----:B------:R-:W-:Y:S01]  /*5370*/  FADD.FTZ R31, -R28, 1 ;  /* 0x3f8000001c1f7421 */ /* 0x000fe20000010100 */
[----:B------:R-:W-:-:S03]  /*5380*/  FMUL.FTZ R28, R41, R26 ;  /* 0x0000001a291c7220 */ /* 0x000fc60000410000 */
[----:B------:R-:W-:Y:S01]  /*5390*/  FFMA.FTZ R31, R29, R31, 1 ;  /* 0x3f8000001d1f7423 */ /* 0x000fe2000001001f */
[----:B------:R-:W-:Y:S01]  /*53a0*/  FFMA.FTZ R23, R24, R28, R23 ;  /* 0x0000001c18177223 */ /* 0x000fe20000010017 */
[----:B------:R-:W-:Y:S01]  /*53b0*/  FADD.FTZ R29, R34, R28 ;  /* 0x0000001c221d7221 */ /* 0x000fe20000010000 */
[----:B------:R-:W-:Y:S01]  /*53c0*/  FMUL.FTZ R24, R40, R27 ;  /* 0x0000001b28187220 */ /* 0x000fe20000410000 */
[----:B------:R-:W-:Y:S01]  /*53d0*/  FMUL.FTZ R6, R6, R31 ;  /* 0x0000001f06067220 */ /* 0x000fe20000410000 */
[----:B------:R-:W-:Y:S02]  /*53e0*/  FADD.FTZ R27, R44, R27 ;  /* 0x0000001b2c1b7221 */ /* 0x000fe40000010000 */
[----:B------:R-:W-:Y:S01]  /*53f0*/  FFMA.FTZ R23, R21, R24, R23 ;  /* 0x0000001815177223 */ /* 0x000fe20000010017 */
[----:B------:R-:W-:Y:S01]  /*5400*/  FADD.FTZ R29, R24, R29 ;  /* 0x0000001d181d7221 */ /* 0x000fe20000010000 */
[----:B------:R-:W-:Y:S01]  /*5410*/  FMUL.FTZ R24, R41, R20 ;  /* 0x0000001429187220 */ /* 0x000fe20000410000 */
[----:B------:R-:W-:-:S03]  /*5420*/  FADD.FTZ R27, R27, R6 ;  /* 0x000000061b1b7221 */ /* 0x000fc60000010000 */
[----:B------:R-:W-:Y:S01]  /*5430*/  FFMA.FTZ R26, R22, R24, R23 ;  /* 0x00000018161a7223 */ /* 0x000fe20000010017 */
[----:B------:R-:W-:Y:S01]  /*5440*/  FADD.FTZ R29, R29, R24 ;  /* 0x000000181d1d7221 */ /* 0x000fe20000010000 */
[----:B------:R-:W-:-:S04]  /*5450*/  FMUL.FTZ R24, R40, R6 ;  /* 0x0000000628187220 */ /* 0x000fc80000410000 */
[----:B------:R-:W-:Y:S01]  /*5460*/  FFMA.FTZ R21, R25, R24, R26 ;  /* 0x0000001819157223 */ /* 0x000fe2000001001a */
[----:B------:R-:W-:Y:S01]  /*5470*/  FADD.FTZ R23, R24, R29 ;  /* 0x0000001d18177221 */ /* 0x000fe20000010000 */
[----:B------:R-:W-:Y:S01]  /*5480*/  FFMA.FTZ R24, R22, R20, R35 ;  /* 0x0000001416187223 */ /* 0x000fe20000010023 */
[----:B------:R-:W-:Y:S01]  /*5490*/  FADD.FTZ R26, R43, R20 ;  /* 0x000000142b1a7221 */ /* 0x000fe20000010000 */
[----:B------:R-:W-:-:S07]  /*54a0*/  FFMA.FTZ R25, R25, R6, R30 ;  /* 0x0000000619197223 */ /* 0x000fce000001001e */
.L_x_258:
[----:B------:R-:W0:Y:S01]  /*54b0*/  S2R R30, SR_LANEID ;  /* 0x00000000001e7919 */ /* 0x000e220000000000 */
[----:B------:R-:W-:Y:S01]  /*54c0*/  MOV R29, R21 ;  /* 0x00000015001d7202 */ /* 0x000fe20000000f00 */
[----:B------:R-:W1:Y:S01]  /*54d0*/  S2UR UR7, SR_CgaCtaId ;  /* 0x00000000000779c3 */ /* 0x000e620000008800 */
[----:B------:R-:W-:Y:S01]  /*54e0*/  UMOV UR6, 0x400 ;  /* 0x0000040000067882 */ /* 0x000fe20000000000 */
[----:B------:R-:W-:Y:S01]  /*54f0*/  SHFL.DOWN PT, R20, R23, 0x1, 0x1f ;  /* 0x08201f0017147f89 */ /* 0x000fe200000e0000 */
[----:B------:R-:W-:Y:S01]  /*5500*/  UIADD3 UR5, UPT, UPT, UR6, 0xd0, URZ ;  /* 0x000000d006057890 */ /* 0x000fe2000fffe0ff */
[----:B------:R-:W-:Y:S02]  /*5510*/  BSSY.RECONVERGENT B0, `(.L_x_259) ;  /* 0x0000028000007945 */ /* 0x000fe40003800200 */
[----:B------:R-:W2:Y:S01]  /*5520*/  SHFL.DOWN PT, R6, R29, 0x1, 0x1f ;  /* 0x08201f001d067f89 */ /* 0x000ea200000e0000 */
[----:B-1----:R-:W-:Y:S01]  /*5530*/  ULEA UR5, UR7, UR5, 0x18 ;  /* 0x0000000507057291 */ /* 0x002fe2000f8ec0ff */
[----:B0-----:R-:W-:-:S02]  /*5540*/  ISETP.GT.AND P0, PT, R30, 0x1e, PT ;  /* 0x0000001e1e00780c */ /* 0x001fc40003f04270 */
[C---:B------:R-:W-:Y:S02]  /*5550*/  ISETP.GT.AND P2, PT, R30.reuse, 0xf, PT ;  /* 0x0000000f1e00780c */ /* 0x040fe40003f44270 */
[----:B------:R-:W-:-:S09]  /*5560*/  ISETP.GT.AND P1, PT, R30, 0x17, PT ;  /* 0x000000171e00780c */ /* 0x000fd20003f24270 */
[----:B--2---:R-:W-:Y:S01]  /*5570*/  @!P0 FADD.FTZ R29, R6, R29 ;  /* 0x0000001d061d8221 */ /* 0x004fe20000010000 */
[----:B------:R-:W-:Y:S01]  /*5580*/  @!P0 FADD.FTZ R23, R20, R23 ;  /* 0x0000001714178221 */ /* 0x000fe20000010000 */
        /* <DEDUP_REMOVED lines=32> */
.L_x_260:
[----:B------:R-:W-:Y:S05]  /*5790*/  BSYNC.RECONVERGENT B0 ;  /* 0x0000000000007941 */ /* 0x000fea0003800200 */
.L_x_259:
        /* <DEDUP_REMOVED lines=52> */
.L_x_262:
[----:B------:R-:W-:Y:S05]  /*5ae0*/  BSYNC.RECONVERGENT B0 ;  /* 0x0000000000007941 */ /* 0x000fea0003800200 */
.L_x_261:
        /* <DEDUP_REMOVED lines=38> */
.L_x_264:
[----:B------:R-:W-:Y:S05]  /*5d50*/  BSYNC.RECONVERGENT B0 ;  /* 0x0000000000007941 */ /* 0x000fea0003800200 */
.L_x_263:
        /* <DEDUP_REMOVED lines=31> */
.L_x_266:
[----:B------:R-:W-:Y:S05]  /*5f50*/  BSYNC.RECONVERGENT B0 ;  /* 0x0000000000007941 */ /* 0x000fea0003800200 */
.L_x_265:
        /* <DEDUP_REMOVED lines=28> */
.L_x_269:
        /* <DEDUP_REMOVED lines=8> */
.L_x_268:
        /* <DEDUP_REMOVED lines=18> */
.L_x_271:
        /* <DEDUP_REMOVED lines=145> */
.L_x_270:
        /* <DEDUP_REMOVED lines=12> */
[----:B------:R-:W-:-:S02]  /*6c90*/  ISETP.EQ.OR P3, PT, R32, UR8, P0 ;  /* 0x0000000820007c0c */ /* 0x000fc40008762670 */
[----:B------:R-:W-:-:S04]  /*6ca0*/  IADD3 R31, PT, PT, R29, 0x3, RZ ;  /* 0x000000031d1f7810 */ /* 0x000fc80007ffe0ff */
[----:B------:R-:W-:Y:S01]  /*6cb0*/  ISETP.EQ.OR P0, PT, R31, UR8, P0 ;  /* 0x000000081f007c0c */ /* 0x000fe20008702670 */
[----:B--2---:R-:W0:Y:S01]  /*6cc0*/  @!P1 LDC R26, c[0x0][0x374] ;  /* 0x0000dd00ff1a9b82 */ /* 0x004e220000000800 */
[----:B------:R-:W2:Y:S01]  /*6cd0*/  @!P1 S2R R25, SR_CTAID.Y ;  /* 0x0000000000199919 */ /* 0x000ea20000002600 */
[C---:B-1----:R-:W-:Y:S02]  /*6ce0*/  @!P1 LOP3.LUT R23, R5.reuse, 0x1, RZ, 0xc0, !PT ;  /* 0x0000000105179812 */ /* 0x042fe400078ec0ff */
[----:B------:R-:W1:Y:S02]  /*6cf0*/  @!P2 S2R R33, SR_CTAID.Y ;  /* 0x000000000021a919 */ /* 0x000e640000002600 */
[----:B------:R-:W-:Y:S02]  /*6d00*/  @!P3 LOP3.LUT R35, R5, 0x1, RZ, 0xc0, !PT ;  /* 0x000000010523b812 */ /* 0x000fe400078ec0ff */
[----:B------:R-:W3:Y:S08]  /*6d10*/  @!P1 LDC.64 R20, c[0x0][0x3d0] ;  /* 0x0000f400ff149b82 */ /* 0x000ef00000000a00 */
[----:B------:R-:W4:Y:S01]  /*6d20*/  @!P2 LDC R22, c[0x0][0x374] ;  /* 0x0000dd00ff16ab82 */ /* 0x000f220000000800 */
[----:B0-----:R-:W-:-:S04]  /*6d30*/  @!P1 IMAD R23, R23, R26, RZ ;  /* 0x0000001a17179224 */ /* 0x001fc800078e02ff */
[----:B------:R-:W-:Y:S02]  /*6d40*/  @!P1 IMAD R24, R23, R28, RZ ;  /* 0x0000001c17189224 */ /* 0x000fe400078e02ff */
[----:B------:R-:W0:Y:S01]  /*6d50*/  @!P3 S2R R23, SR_CTAID.Y ;  /* 0x000000000017b919 */ /* 0x000e220000002600 */
[----:B--2---:R-:W-:Y:S02]  /*6d60*/  @!P1 IMAD R25, R29, R26, R25 ;  /* 0x0000001a1d199224 */ /* 0x004fe400078e0219 */
[----:B------:R-:W-:Y:S01]  /*6d70*/  @!P1 SHF.L.U32 R27, R24, 0x1, RZ ;  /* 0x00000001181b9819 */ /* 0x000fe200000006ff */
[----:B------:R-:W2:Y:S04]  /*6d80*/  @!P3 LDC R26, c[0x0][0x374] ;  /* 0x0000dd00ff1abb82 */ /* 0x000ea80000000800 */
[----:B---3--:R-:W-:Y:S01]  /*6d90*/  @!P1 IMAD.WIDE R20, R27, 0x4, R20 ;  /* 0x000000041b149825 */ /* 0x008fe200078e0214 */
[----:B------:R-:W-:-:S03]  /*6da0*/  @!P2 LOP3.LUT R27, R5, 0x1, RZ, 0xc0, !PT ;  /* 0x00000001051ba812 */ /* 0x000fc600078ec0ff */
[-C--:B----4-:R-:W-:Y:S02]  /*6db0*/  @!P2 IMAD R34, R29, R22.reuse, R22 ;  /* 0x000000161d22a224 */ /* 0x090fe400078e0216 */
[----:B------:R-:W-:Y:S02]  /*6dc0*/  @!P2 IMAD R27, R27, R22, RZ ;  /* 0x000000161b1ba224 */ /* 0x000fe400078e02ff */
[----:B------:R-:W3:Y:S01]  /*6dd0*/  @!P0 S2R R22, SR_CTAID.Y ;  /* 0x0000000000168919 */ /* 0x000ee20000002600 */
[----:B------:R-:W-:Y:S01]  /*6de0*/  @!P1 IMAD.WIDE.U32 R24, R25, 0x8, R20 ;  /* 0x0000000819189825 */ /* 0x000fe200078e0014 */
[----:B-1----:R-:W-:Y:S01]  /*6df0*/  @!P2 IADD3 R33, PT, PT, R34, R33, RZ ;  /* 0x000000212221a210 */ /* 0x002fe20007ffe0ff */
[----:B------:R-:W1:Y:S02]  /*6e00*/  @!P2 LDC.64 R20, c[0x0][0x3d0] ;  /* 0x0000f400ff14ab82 */ /* 0x000e640000000a00 */
[----:B------:R-:W-:Y:S02]  /*6e10*/  @!P2 IMAD R27, R27, R28, RZ ;  /* 0x0000001c1b1ba224 */ /* 0x000fe400078e02ff */
[----:B------:R-:W4:Y:S03]  /*6e20*/  @!P1 LDG.E.64 R24, desc[UR10][R24.64] ;  /* 0x0000000a18189981 */ /* 0x000f26000c1e1b00 */
[----:B------:R-:W-:Y:S01]  /*6e30*/  @!P2 SHF.L.U32 R27, R27, 0x1, RZ ;  /* 0x000000011b1ba819 */ /* 0x000fe200000006ff */
[----:B--2---:R-:W-:-:S02]  /*6e40*/  @!P3 IMAD R35, R35, R26, RZ ;  /* 0x0000001a2323b224 */ /* 0x004fc400078e02ff */
[----:B0-----:R-:W-:Y:S02]  /*6e50*/  @!P3 IMAD R32, R32, R26, R23 ;  /* 0x0000001a2020b224 */ /* 0x001fe400078e0217 */
[----:B------:R-:W3:Y:S01]  /*6e60*/  @!P0 LDC R23, c[0x0][0x374] ;  /* 0x0000dd00ff178b82 */ /* 0x000ee20000000800 */
[----:B------:R-:W-:-:S05]  /*6e70*/  @!P3 IMAD R35, R35, R28, RZ ;  /* 0x0000001c2323b224 */ /* 0x000fca00078e02ff */
[----:B------:R-:W-:Y:S01]  /*6e80*/  @!P3 SHF.L.U32 R43, R35, 0x1, RZ ;  /* 0x00000001232bb819 */ /* 0x000fe200000006ff */
[----:B-1----:R-:W-:Y:S02]  /*6e90*/  @!P2 IMAD.WIDE R20, R27, 0x4, R20 ;  /* 0x000000041b14a825 */ /* 0x002fe400078e0214 */
[----:B------:R-:W0:Y:S02]  /*6ea0*/  @!P3 LDC.64 R26, c[0x0][0x3d0] ;  /* 0x0000f400ff1abb82 */ /* 0x000e240000000a00 */
[----:B------:R-:W-:-:S06]  /*6eb0*/  @!P2 IMAD.WIDE.U32 R20, R33, 0x8, R20 ;  /* 0x000000082114a825 */ /* 0x000fcc00078e0014 */
[----:B------:R-:W2:Y:S01]  /*6ec0*/  @!P2 LDG.E.64 R20, desc[UR10][R20.64] ;  /* 0x0000000a1414a981 */ /* 0x000ea2000c1e1b00 */
[----:B---3--:R-:W-:Y:S01]  /*6ed0*/  @!P0 IMAD R31, R31, R23, R22 ;  /* 0x000000171f1f8224 */ /* 0x008fe200078e0216 */
[----:B------:R-:W-:-:S05]  /*6ee0*/  @!P0 LOP3.LUT R22, R5, 0x1, RZ, 0xc0, !PT ;  /* 0x0000000105168812 */ /* 0x000fca00078ec0ff */
[----:B------:R-:W-:Y:S02]  /*6ef0*/  @!P0 IMAD R35, R22, R23, RZ ;  /* 0x0000001716238224 */ /* 0x000fe400078e02ff */
[----:B------:R-:W1:Y:S02]  /*6f00*/  @!P0 LDC.64 R22, c[0x0][0x3d0] ;  /* 0x0000f400ff168b82 */ /* 0x000e640000000a00 */
[----:B------:R-:W-:Y:S02]  /*6f10*/  @!P0 IMAD R35, R35, R28, RZ ;  /* 0x0000001c23238224 */ /* 0x000fe400078e02ff */
[----:B0-----:R-:W-:-:S03]  /*6f20*/  @!P3 IMAD.WIDE R26, R43, 0x4, R26 ;  /* 0x000000042b1ab825 */ /* 0x001fc600078e021a */
[----:B------:R-:W-:Y:S01]  /*6f30*/  @!P0 SHF.L.U32 R35, R35, 0x1, RZ ;  /* 0x0000000123238819 */ /* 0x000fe200000006ff */
[----:B------:R-:W-:-:S06]  /*6f40*/  @!P3 IMAD.WIDE.U32 R26, R32, 0x8, R26 ;  /* 0x00000008201ab825 */ /* 0x000fcc00078e001a */
[----:B------:R-:W3:Y:S01]  /*6f50*/  @!P3 LDG.E.64 R26, desc[UR10][R26.64] ;  /* 0x0000000a1a1ab981 */ /* 0x000ee2000c1e1b00 */
[----:B-1----:R-:W-:-:S04]  /*6f60*/  @!P0 IMAD.WIDE R22, R35, 0x4, R22 ;  /* 0x0000000423168825 */ /* 0x002fc800078e0216 */
[----:B------:R-:W-:-:S06]  /*6f70*/  @!P0 IMAD.WIDE.U32 R22, R31, 0x8, R22 ;  /* 0x000000081f168825 */ /* 0x000fcc00078e0016 */
[----:B------:R-:W5:Y:S01]  /*6f80*/  @!P0 LDG.E.64 R22, desc[UR10][R22.64] ;  /* 0x0000000a16168981 */ /* 0x000f62000c1e1b00 */
[----:B------:R-:W-:Y:S01]  /*6f90*/  IADD3 R29, PT, PT, R29, 0x4, RZ ;  /* 0x000000041d1d7810 */ /* 0x000fe20007ffe0ff */
[----:B----4-:R-:W-:Y:S01]  /*6fa0*/  @!P1 FADD.FTZ R44, R44, R24 ;  /* 0x000000182c2c9221 */ /* 0x010fe20000010000 */
[----:B------:R-:W-:-:S03]  /*6fb0*/  @!P1 FADD.FTZ R45, R45, R25 ;  /* 0x000000192d2d9221 */ /* 0x000fc60000010000 */
[----:B--2---:R-:W-:Y:S01]  /*6fc0*/  @!P2 FADD.FTZ R44, R44, R20 ;  /* 0x000000142c2ca221 */ /* 0x004fe20000010000 */
[----:B------:R-:W-:-:S03]  /*6fd0*/  @!P2 FADD.FTZ R45, R45, R21 ;  /* 0x000000152d2da221 */ /* 0x000fc60000010000 */
[----:B---3--:R-:W-:Y:S01]  /*6fe0*/  @!P3 FADD.FTZ R44, R44, R26 ;  /* 0x0000001a2c2cb221 */ /* 0x008fe20000010000 */
[----:B------:R-:W-:-:S03]  /*6ff0*/  @!P3 FADD.FTZ R45, R45, R27 ;  /* 0x0000001b2d2db221 */ /* 0x000fc60000010000 */
[----:B-----5:R-:W-:Y:S01]  /*7000*/  @!P0 FADD.FTZ R44, R44, R22 ;  /* 0x000000162c2c8221 */ /* 0x020fe20000010000 */
[----:B------:R-:W-:-:S07]  /*7010*/  @!P0 FADD.FTZ R45, R45, R23 ;  /* 0x000000172d2d8221 */ /* 0x000fce0000010000 */
.L_x_272:
        /* <DEDUP_REMOVED lines=19> */
[----:B--2---:R-:W-:Y:S02]  /*7150*/  @!P1 IMAD R25, R29, R25, R26 ;  /* 0x000000191d199224 */ /* 0x004fe400078e021a */
[----:B------:R-:W-:Y:S02]  /*7160*/  @!P0 IMAD R31, R31, R28, RZ ;  /* 0x0000001c1f1f8224 */ /* 0x000fe400078e02ff */
[----:B-1----:R-:W-:-:S03]  /*7170*/  @!P1 IMAD.WIDE R22, R27, 0x4, R22 ;  /* 0x000000041b169825 */ /* 0x002fc600078e0216 */
[----:B------:R-:W-:Y:S01]  /*7180*/  @!P0 SHF.L.U32 R31, R31, 0x1, RZ ;  /* 0x000000011f1f8819 */ /* 0x000fe200000006ff */
[----:B------:R-:W-:Y:S02]  /*7190*/  @!P0 IMAD R27, R29, R30, R30 ;  /* 0x0000001e1d1b8224 */ /* 0x000fe400078e021e */
[----:B------:R-:W-:-:S03]  /*71a0*/  @!P1 IMAD.WIDE.U32 R22, R25, 0x8, R22 ;  /* 0x0000000819169825 */ /* 0x000fc600078e0016 */
[----:B---3--:R-:W-:Y:S01]  /*71b0*/  @!P0 IADD3 R27, PT, PT, R27, R24, RZ ;  /* 0x000000181b1b8210 */ /* 0x008fe20007ffe0ff */
        /* <DEDUP_REMOVED lines=9> */
.L_x_273:
[----:B------:R-:W-:Y:S01]  /*7250*/  ISETP.NE.AND P0, PT, R29, UR8, PT ;  /* 0x000000081d007c0c */ /* 0x000fe2000bf05270 */
[----:B------:R-:W-:Y:S01]  /*7260*/  BSSY.RECONVERGENT B0, `(.L_x_267) ;  /* 0x0000012000007945 */ /* 0x000fe20003800200 */
[----:B------:R-:W-:Y:S02]  /*7270*/  LOP3.LUT R20, R28, 0x1, RZ, 0xc0, !PT ;  /* 0x000000011c147812 */ /* 0x000fe400078ec0ff */
[----:B------:R-:W-:-:S04]  /*7280*/  ISETP.NE.OR P0, PT, R6, RZ, !P0 ;  /* 0x000000ff0600720c */ /* 0x000fc80004705670 */
[----:B------:R-:W-:-:S13]  /*7290*/  ISETP.NE.U32.OR P0, PT, R20, 0x1, P0 ;  /* 0x000000011400780c */ /* 0x000fda0000705470 */
[----:B------:R-:W-:Y:S05]  /*72a0*/  @P0 BRA `(.L_x_274) ;  /* 0x0000000000340947 */ /* 0x000fea0003800000 */
[----:B------:R-:W0:Y:S01]  /*72b0*/  LDCU UR5, c[0x0][0x374] ;  /* 0x00006e80ff0577ac */ /* 0x000e220008000800 */
[----:B------:R-:W3:Y:S01]  /*72c0*/  S2R R22, SR_CTAID.Y ;  /* 0x0000000000167919 */ /* 0x000ee20000002600 */
[----:B------:R-:W4:Y:S01]  /*72d0*/  LDC.64 R20, c[0x0][0x3d0] ;  /* 0x0000f400ff147b82 */ /* 0x000f220000000a00 */
[----:B-1----:R-:W-:-:S05]  /*72e0*/  LOP3.LUT R23, R5, 0x1, RZ, 0xc0, !PT ;  /* 0x0000000105177812 */ /* 0x002fca00078ec0ff */
[----:B0-----:R-:W-:-:S04]  /*72f0*/  IMAD R23, R23, UR5, RZ ;  /* 0x0000000517177c24 */ /* 0x001fc8000f8e02ff */
[----:B------:R-:W-:-:S05]  /*7300*/  IMAD R23, R23, R28, RZ ;  /* 0x0000001c17177224 */ /* 0x000fca00078e02ff */
[----:B------:R-:W-:-:S05]  /*7310*/  SHF.L.U32 R23, R23, 0x1, RZ ;  /* 0x0000000117177819 */ /* 0x000fca00000006ff */
[----:B----4-:R-:W-:-:S04]  /*7320*/  IMAD.WIDE R20, R23, 0x4, R20 ;  /* 0x0000000417147825 */ /* 0x010fc800078e0214 */
[----:B---3--:R-:W-:-:S04]  /*7330*/  IMAD R29, R29, UR5, R22 ;  /* 0x000000051d1d7c24 */ /* 0x008fc8000f8e0216 */
[----:B------:R-:W-:-:S06]  /*7340*/  IMAD.WIDE.U32 R20, R29, 0x8, R20 ;  /* 0x000000081d147825 */ /* 0x000fcc00078e0014 */
[----:B------:R-:W2:Y:S02]  /*7350*/  LDG.E.64 R20, desc[UR10][R20.64] ;  /* 0x0000000a14147981 */ /* 0x000ea4000c1e1b00 */
[----:B--2---:R-:W-:Y:S01]  /*7360*/  FADD.FTZ R44, R44, R20 ;  /* 0x000000142c2c7221 */ /* 0x004fe20000010000 */
[----:B------:R-:W-:-:S07]  /*7370*/  FADD.FTZ R45, R45, R21 ;  /* 0x000000152d2d7221 */ /* 0x000fce0000010000 */
.L_x_274:
[----:B------:R-:W-:Y:S05]  /*7380*/  BSYNC.RECONVERGENT B0 ;  /* 0x0000000000007941 */ /* 0x000fea0003800200 */
.L_x_267:
        /* <DEDUP_REMOVED lines=27> */
[----:B------:R-:W-:Y:S01]  /*7540*/  FADD.FTZ R4, R4, -UR12 ;  /* 0x8000000c04047e21 */ /* 0x000fe20008010000 */
[----:B------:R-:W-:Y:S01]  /*7550*/  SHF.L.U32 R21, R21, 0x10, RZ ;  /* 0x0000001015157819 */ /* 0x000fe200000006ff */
[----:B------:R-:W-:-:S02]  /*7560*/  FADD.FTZ R20, R20, -UR12 ;  /* 0x8000000c14147e21 */ /* 0x000fc40008010000 */
[----:B------:R-:W-:Y:S02]  /*7570*/  FMUL.FTZ R29, R4, UR13 ;  /* 0x0000000d041d7c20 */ /* 0x000fe40008410000 */
        /* <DEDUP_REMOVED lines=21> */
.L_x_275:
        /* <DEDUP_REMOVED lines=22> */
.L_x_277:
[----:B------:R-:W-:Y:S05]  /*7830*/  BSYNC.RECONVERGENT B0 ;  /* 0x0000000000007941 */ /* 0x000fea0003800200 */
.L_x_276:
[C---:B0-----:R-:W-:Y:S01]  /*7840*/  PRMT R3, R2.reuse, 0x7632, R3 ;  /* 0x0000763202037816 */ /* 0x041fe20000000003 */
[----:B------:R-:W-:Y:S01]  /*7850*/  FMUL.FTZ R61, R61, UR13 ;  /* 0x0000000d3d3d7c20 */ /* 0x000fe20008410000 */
[----:B------:R-:W-:Y:S01]  /*7860*/  FADD.FTZ R21, R71, -UR12 ;  /* 0x8000000c47157e21 */ /* 0x000fe20008010000 */
[----:B------:R-:W-:Y:S02]  /*7870*/  SHF.L.U32 R20, R2, 0x10, RZ ;  /* 0x0000001002147819 */ /* 0x000fe400000006ff */
[----:B------:R-:W-:Y:S01]  /*7880*/  ISETP.GE.AND.EX P1, PT, R4, UR7, PT, P1 ;  /* 0x0000000704007c0c */ /* 0x000fe2000bf26310 */
[----:B------:R-:W-:Y:S01]  /*7890*/  FFMA.FTZ R2, R61, UR5, R24 ;  /* 0x000000053d027c23 */ /* 0x000fe20008010018 */
[----:B------:R-:W-:Y:S01]  /*78a0*/  SHF.L.U32 R3, R3, 0x10, RZ ;  /* 0x0000001003037819 */ /* 0x000fe200000006ff */
[----:B------:R-:W-:Y:S01]  /*78b0*/  FMUL.FTZ R21, R21, UR13 ;  /* 0x0000000d15157c20 */ /* 0x000fe20008410000 */
[----:B------:R-:W-:Y:S09]  /*78c0*/  BRA.U !UP0, `(.L_x_278) ;  /* 0x0000000108487547 */ /* 0x000ff2000b800000 */
        /* <DEDUP_REMOVED lines=18> */
.L_x_278:
[----:B------:R-:W-:Y:S01]  /*79f0*/  FFMA.FTZ R21, R21, UR5, R24 ;  /* 0x0000000515157c23 */ /* 0x000fe20008010018 */
[----:B------:R-:W-:Y:S01]  /*7a00*/  BSSY.RECONVERGENT B0, `(.L_x_279) ;  /* 0x0000014000007945 */ /* 0x000fe20003800200 */
[----:B------:R-:W-:Y:S01]  /*7a10*/  FFMA.FTZ R20, R41, R20, -R2 ;  /* 0x0000001429147223 */ /* 0x000fe20000010802 */
[C---:B------:R-:W-:Y:S01]  /*7a20*/  IADD3 R29, PT, PT, R25.reuse, 0x10, RZ ;  /* 0x00000010191d7810 */ /* 0x040fe20007ffe0ff */
        /* <DEDUP_REMOVED lines=17> */
.L_x_280:
[----:B------:R-:W-:Y:S05]  /*7b40*/  BSYNC.RECONVERGENT B0 ;  /* 0x0000000000007941 */ /* 0x000fea0003800200 */
.L_x_279:
[----:B------:R-:W-:Y:S02]  /*7b50*/  SHF.L.U32 R60, R60, 0x10, RZ ;  /* 0x000000103c3c7819 */ /* 0x000fe400000006ff */
[----:B------:R-:W-:Y:S02]  /*7b60*/  SHF.L.U32 R77, R77, 0x10, RZ ;  /* 0x000000104d4d7819 */ /* 0x000fe400000006ff */
[----:B------:R-:W-:Y:S01]  /*7b70*/  ISETP.GE.U32.AND P0, PT, R29, UR6, PT ;  /* 0x000000061d007c0c */ /* 0x000fe2000bf06070 */
[----:B------:R-:W-:Y:S01]  /*7b80*/  FADD.FTZ R60, R60, -UR12 ;  /* 0x8000000c3c3c7e21 */ /* 0x000fe20008010000 */
[----:B------:R-:W-:Y:S01]  /*7b90*/  ISETP.GE.U32.AND P1, PT, R23, UR6, PT ;  /* 0x0000000617007c0c */ /* 0x000fe2000bf26070 */
[----:B------:R-:W-:Y:S01]  /*7ba0*/  FADD.FTZ R77, R77, -UR12 ;  /* 0x8000000c4d4d7e21 */ /* 0x000fe20008010000 */
[----:B------:R-:W-:Y:S01]  /*7bb0*/  SHF.R.S32.HI R2, RZ, 0x1f, R29 ;  /* 0x0000001fff027819 */ /* 0x000fe2000001141d */
[----:B0-----:R-:W-:Y:S01]  /*7bc0*/  FMUL.FTZ R21, R60, UR13 ;  /* 0x0000000d3c157c20 */ /* 0x001fe20008410000 */
[----:B------:R-:W-:Y:S01]  /*7bd0*/  SHF.R.S32.HI R4, RZ, 0x1f, R23 ;  /* 0x0000001fff047819 */ /* 0x000fe20000011417 */
[----:B------:R-:W-:Y:S01]  /*7be0*/  FMUL.FTZ R77, R77, UR13 ;  /* 0x0000000d4d4d7c20 */ /* 0x000fe20008410000 */
[----:B------:R-:W-:Y:S01]  /*7bf0*/  PRMT R3, R0, 0x7632, R3 ;  /* 0x0000763200037816 */ /* 0x000fe20000000003 */
[----:B------:R-:W-:Y:S01]  /*7c00*/  FFMA.FTZ R20, R21, UR5, R24 ;  /* 0x0000000515147c23 */ /* 0x000fe20008010018 */
[----:B------:R-:W-:-:S02]  /*7c10*/  ISETP.GE.AND.EX P0, PT, R2, UR7, PT, P0 ;  /* 0x0000000702007c0c */ /* 0x000fc4000bf06300 */
[----:B------:R-:W-:Y:S02]  /*7c20*/  ISETP.GE.AND.EX P1, PT, R4, UR7, PT, P1 ;  /* 0x0000000704007c0c */ /* 0x000fe4000bf26310 */
        /* <DEDUP_REMOVED lines=22> */
.L_x_281:
        /* <DEDUP_REMOVED lines=21> */
.L_x_283:
[----:B------:R-:W-:Y:S05]  /*7ee0*/  BSYNC.RECONVERGENT B0 ;  /* 0x0000000000007941 */ /* 0x000fea0003800200 */
.L_x_282:
        /* <DEDUP_REMOVED lines=25> */
.L_x_284:
        /* <DEDUP_REMOVED lines=21> */
.L_x_286:
[----:B------:R-:W-:Y:S05]  /*81d0*/  BSYNC.RECONVERGENT B0 ;  /* 0x0000000000007941 */ /* 0x000fea0003800200 */
.L_x_285:
        /* <DEDUP_REMOVED lines=35> */
.L_x_287:
        /* <DEDUP_REMOVED lines=21> */
.L_x_289:
[----:B------:R-:W-:Y:S05]  /*8560*/  BSYNC.RECONVERGENT B0 ;  /* 0x0000000000007941 */ /* 0x000fea0003800200 */
.L_x_288:
        /* <DEDUP_REMOVED lines=25> */
.L_x_290:
        /* <DEDUP_REMOVED lines=21> */
.L_x_292:
[----:B------:R-:W-:Y:S05]  /*8850*/  BSYNC.RECONVERGENT B0 ;  /* 0x0000000000007941 */ /* 0x000fea0003800200 */
.L_x_291:
        /* <DEDUP_REMOVED lines=35> */
.L_x_293:
        /* <DEDUP_REMOVED lines=21> */
.L_x_295:
[----:B------:R-:W-:Y:S05]  /*8be0*/  BSYNC.RECONVERGENT B0 ;  /* 0x0000000000007941 */ /* 0x000fea0003800200 */
.L_x_294:
        /* <DEDUP_REMOVED lines=25> */
.L_x_296:
        /* <DEDUP_REMOVED lines=21> */
.L_x_298:
[----:B------:R-:W-:Y:S05]  /*8ed0*/  BSYNC.RECONVERGENT B0 ;  /* 0x0000000000007941 */ /* 0x000fea0003800200 */
.L_x_297:
        /* <DEDUP_REMOVED lines=13> */
[----:B------:R-:W-:Y:S02]  /*8fb0*/  SHF.L.U32 R10, R10, 0x10, RZ ;  /* 0x000000100a0a7819 */ /* 0x000fe400000006ff */
[----:B0-----:R-:W-:Y:S02]  /*8fc0*/  SHF.L.U32 R3, R70, 0x10, RZ ;  /* 0x0000001046037819 */ /* 0x001fe400000006ff */
        /* <DEDUP_REMOVED lines=20> */
.L_x_299:
        /* <DEDUP_REMOVED lines=21> */
.L_x_301:
[----:B------:R-:W-:Y:S05]  /*9260*/  BSYNC.RECONVERGENT B0 ;  /* 0x0000000000007941 */ /* 0x000fea0003800200 */
.L_x_300:
        /* <DEDUP_REMOVED lines=25> */
.L_x_302:
[----:B0-----:R-:W-:Y:S01]  /*9400*/  FFMA.FTZ R7, R87, UR5, R24 ;  /* 0x0000000557077c23 */ /* 0x001fe20008010018 */
        /* <DEDUP_REMOVED lines=20> */
.L_x_304:
[----:B------:R-:W-:Y:S05]  /*9550*/  BSYNC.RECONVERGENT B0 ;  /* 0x0000000000007941 */ /* 0x000fea0003800200 */
.L_x_303:
        /* <DEDUP_REMOVED lines=35> */
.L_x_305:
        /* <DEDUP_REMOVED lines=21> */
.L_x_307:
[----:B------:R-:W-:Y:S05]  /*98e0*/  BSYNC.RECONVERGENT B0 ;  /* 0x0000000000007941 */ /* 0x000fea0003800200 */
.L_x_306:
        /* <DEDUP_REMOVED lines=25> */
.L_x_308:
        /* <DEDUP_REMOVED lines=21> */
.L_x_310:
[----:B------:R-:W-:Y:S05]  /*9bd0*/  BSYNC.RECONVERGENT B0 ;  /* 0x0000000000007941 */ /* 0x000fea0003800200 */
.L_x_309:
        /* <DEDUP_REMOVED lines=37> */
.L_x_311:
        /* <DEDUP_REMOVED lines=24> */
.L_x_313:
[----:B------:R-:W-:Y:S05]  /*9fb0*/  BSYNC.RECONVERGENT B0 ;  /* 0x0000000000007941 */ /* 0x000fea0003800200 */
.L_x_312:
        /* <DEDUP_REMOVED lines=23> */
.L_x_314:
        /* <DEDUP_REMOVED lines=19> */
.L_x_316:
[----:B------:R-:W-:Y:S05]  /*a260*/  BSYNC.RECONVERGENT B0 ;  /* 0x0000000000007941 */ /* 0x000fea0003800200 */
.L_x_315:
[----:B------:R-:W-:Y:S01]  /*a270*/  SHF.L.U32 R80, R80, 0x10, RZ ;  /* 0x0000001050507819 */ /* 0x000fe200000006ff */
[----:B------:R-:W-:Y:S01]  /*a280*/  FADD.FTZ R48, R48, -UR12 ;  /* 0x8000000c30307e21 */ /* 0x000fe20008010000 */
[----:B------:R-:W-:Y:S02]  /*a290*/  SHF.R.S32.HI R20, RZ, 0x1f, R0 ;  /* 0x0000001fff147819 */ /* 0x000fe40000011400 */
[----:B------:R-:W-:Y:S01]  /*a2a0*/  SHF.L.U32 R16, R16, 0x10, RZ ;  /* 0x0000001010107819 */ /* 0x000fe200000006ff */
[----:B01----:R-:W-:Y:S01]  /*a2b0*/  FMUL.FTZ R7, R48, UR13 ;  /* 0x0000000d30077c20 */ /* 0x003fe20008410000 */
        /* <DEDUP_REMOVED lines=26> */
.L_x_317:
        /* <DEDUP_REMOVED lines=22> */
.L_x_319:
[----:B------:R-:W-:Y:S05]  /*a5c0*/  BSYNC.RECONVERGENT B0 ;  /* 0x0000000000007941 */ /* 0x000fea0003800200 */
.L_x_318:
[----:B------:R-:W-:Y:S01]  /*a5d0*/  FMUL.FTZ R47, R47, UR13 ;  /* 0x0000000d2f2f7c20 */ /* 0x000fe20008410000 */
[----:B------:R-:W-:Y:S01]  /*a5e0*/  FMUL.FTZ R79, R79, UR13 ;  /* 0x0000000d4f4f7c20 */ /* 0x000fe20008410000 */
[----:B------:R-:W-:Y:S02]  /*a5f0*/  ISETP.GE.U32.AND P0, PT, R25, UR6, PT ;  /* 0x0000000619007c0c */ /* 0x000fe4000bf06070 */
[----:B------:R-:W-:Y:S01]  /*a600*/  SHF.L.U32 R0, R17, 0x10, RZ ;  /* 0x0000001011007819 */ /* 0x000fe200000006ff */
[--C-:B------:R-:W-:Y:S01]  /*a610*/  FFMA.FTZ R12, R47, UR5, R24.reuse ;  /* 0x000000052f0c7c23 */ /* 0x100fe20008010018 */
[----:B------:R-:W-:Y:S01]  /*a620*/  SHF.R.S32.HI R13, RZ, 0x1f, R25 ;  /* 0x0000001fff0d7819 */ /* 0x000fe20000011419 */
[----:B------:R-:W-:Y:S01]  /*a630*/  FFMA.FTZ R11, R79, UR5, R24 ;  /* 0x000000054f0b7c23 */ /* 0x000fe20008010018 */
        /* <DEDUP_REMOVED lines=20> */
.L_x_320:
[----:B------:R-:W-:Y:S01]  /*a780*/  ISETP.GE.AND.EX P0, PT, R13, UR7, PT, P0 ;  /* 0x000000070d007c0c */ /* 0x000fe2000bf06300 */
[----:B------:R-:W-:Y:S01]  /*a790*/  FFMA.FTZ R12, R41, R0, -R12 ;  /* 0x00000000290c7223 */ /* 0x000fe2000001080c */
[----:B------:R-:W-:Y:S01]  /*a7a0*/  FFMA.FTZ R11, R40, R63, -R11 ;  /* 0x0000003f280b7223 */ /* 0x000fe2000001080b */
[----:B------:R-:W-:Y:S02]  /*a7b0*/  BSSY.RECONVERGENT B0, `(.L_x_321) ;  /* 0x000000f000007945 */ /* 0x000fe40003800200 */
[----:B0-----:R-:W-:Y:S01]  /*a7c0*/  FMUL.FTZ R7, R12, UR13 ;  /* 0x0000000d0c077c20 */ /* 0x001fe20008410000 */
        /* <DEDUP_REMOVED lines=13> */
.L_x_322:
[----:B------:R-:W-:Y:S05]  /*a8a0*/  BSYNC.RECONVERGENT B0 ;  /* 0x0000000000007941 */ /* 0x000fea0003800200 */
.L_x_321:
        /* <DEDUP_REMOVED lines=8> */
.L_x_256:
        /* <DEDUP_REMOVED lines=15> */
.L_x_325:
[----:B------:R-:W-:Y:S05]  /*aa20*/  BSYNC.RECONVERGENT B0 ;  /* 0x0000000000007941 */ /* 0x000fea0003800200 */
.L_x_324:
        /* <DEDUP_REMOVED lines=11> */
.L_x_327:
[----:B------:R-:W2:Y:S04]  /*aae0*/  LDG.E.STRONG.GPU R5, desc[UR10][R2.64] ;  /* 0x0000000a02057981 */ /* 0x000ea8000c1ef900 */
[----:B--2---:R-:W-:Y:S01]  /*aaf0*/  CCTL.IVALL ;  /* 0x00000000ff00798f */ /* 0x004fe20002000000 */
[----:B------:R-:W-:Y:S05]  /*ab00*/  YIELD ;  /* 0x0000000000007946 */ /* 0x000fea0003800000 */
[----:B------:R-:W-:-:S13]  /*ab10*/  ISETP.NE.AND P0, PT, R5, R0, PT ;  /* 0x000000000500720c */ /* 0x000fda0003f05270 */
[----:B------:R-:W-:Y:S05]  /*ab20*/  @P0 BRA `(.L_x_327) ;  /* 0xfffffffc00ec0947 */ /* 0x000fea000383ffff */
.L_x_326:
        /* <DEDUP_REMOVED lines=31> */
[----:B------:R-:W-:Y:S01]  /*ad20*/  IMAD.WIDE.U32 R10, R4, 0x3, RZ ;  /* 0x00000003040a7825 */ /* 0x000fe200078e00ff */
[----:B------:R-:W-:-:S03]  /*ad30*/  LEA R7, R5, R5, 0x1 ;  /* 0x0000000505077211 */ /* 0x000fc600078e08ff */
[----:B------:R-:W-:Y:S01]  /*ad40*/  IMAD.WIDE.U32.X R8, R15, -0x33333334, R12, P0 ;  /* 0xcccccccc0f087825 */ /* 0x000fe200000e040c */
[----:B------:R-:W-:-:S04]  /*ad50*/  IADD3 R7, PT, PT, R11, R7, RZ ;  /* 0x000000070b077210 */ /* 0x000fc80007ffe0ff */
[----:B------:R-:W-:Y:S02]  /*ad60*/  SHF.R.U64 R2, R8, 0x9, R9 ;  /* 0x0000000908027819 */ /* 0x000fe40000001209 */
[----:B------:R-:W-:Y:S02]  /*ad70*/  LEA.HI R28, P2, R7, R10, RZ, 0x1 ;  /* 0x0000000a071c7211 */ /* 0x000fe400078508ff */
[----:B------:R-:W-:Y:S02]  /*ad80*/  IADD3 R2, P0, PT, R2, R17, RZ ;  /* 0x0000001102027210 */ /* 0x000fe40007f1e0ff */
[----:B------:R-:W-:Y:S02]  /*ad90*/  IADD3.X R7, PT, PT, RZ, R7, RZ, P2, !PT ;  /* 0x00000007ff077210 */ /* 0x000fe400017fe4ff */
[----:B------:R-:W-:Y:S02]  /*ada0*/  LOP3.LUT R12, R2, 0x3, RZ, 0xc0, !PT ;  /* 0x00000003020c7812 */ /* 0x000fe400078ec0ff */
[----:B------:R-:W-:-:S02]  /*adb0*/  LEA.HI.X R8, R9, RZ, RZ, 0x17, P0 ;  /* 0x000000ff09087211 */ /* 0x000fc400000fbcff */
[----:B------:R-:W-:Y:S02]  /*adc0*/  ISETP.NE.U32.AND P1, PT, R12, 0x3, PT ;  /* 0x000000030c00780c */ /* 0x000fe40003f25070 */
[----:B------:R-:W-:Y:S02]  /*add0*/  ISETP.GE.U32.AND P0, PT, R2, 0x3, PT ;  /* 0x000000030200780c */ /* 0x000fe40003f06070 */
[----:B------:R-:W-:Y:S02]  /*ade0*/  ISETP.NE.AND.EX P1, PT, RZ, RZ, PT, P1 ;  /* 0x000000ffff00720c */ /* 0x000fe40003f25310 */
[----:B------:R-:W-:Y:S02]  /*adf0*/  ISETP.GE.U32.AND.EX P0, PT, R8, RZ, PT, P0 ;  /* 0x000000ff0800720c */ /* 0x000fe40003f06100 */
[--C-:B------:R-:W-:Y:S02]  /*ae00*/  SHF.R.S64 R28, R28, 0x1, R7.reuse ;  /* 0x000000011c1c7819 */ /* 0x100fe40000001007 */
[----:B------:R-:W-:-:S07]  /*ae10*/  SHF.R.S32.HI R33, RZ, 0x1, R7 ;  /* 0x00000001ff217819 */ /* 0x000fce0000011407 */
        /* <DEDUP_REMOVED lines=8> */
[----:B------:R-:W-:Y:S01]  /*aea0*/  SHF.L.U64.HI R22, R6, 0x2, R35 ;  /* 0x0000000206167819 */ /* 0x000fe20000010223 */
[----:B------:R-:W-:Y:S01]  /*aeb0*/  IMAD.WIDE.U32 R8, R11, 0x280, R6 ;  /* 0x000002800b087825 */ /* 0x000fe200078e0006 */
[----:B------:R-:W-:Y:S01]  /*aec0*/  SHF.L.U32 R29, R5, 0x2, RZ ;  /* 0x00000002051d7819 */ /* 0x000fe200000006ff */
[----:B------:R-:W-:Y:S01]  /*aed0*/  UMOV UR4, URZ ;  /* 0x000000ff00047c82 */ /* 0x000fe20008000000 */
[----:B------:R-:W-:-:S02]  /*aee0*/  SHF.L.U64.HI R31, R3, 0x2, R0 ;  /* 0x00000002031f7819 */ /* 0x000fc40000010200 */
[----:B------:R-:W-:Y:S02]  /*aef0*/  IADD3 R35, PT, PT, R9, UR4, RZ ;  /* 0x0000000409237c10 */ /* 0x000fe4000fffe0ff */
[----:B------:R-:W-:Y:S01]  /*af00*/  MOV R6, R8 ;  /* 0x0000000800067202 */ /* 0x000fe20000000f00 */
[----:B------:R-:W-:Y:S01]  /*af10*/  IMAD.WIDE.U32 R8, R4, 0x4, RZ ;  /* 0x0000000404087825 */ /* 0x000fe200078e00ff */
[C---:B0-----:R-:W-:Y:S02]  /*af20*/  IADD3 R25, P1, PT, R21.reuse, UR6, RZ ;  /* 0x0000000615197c10 */ /* 0x041fe4000ff3e0ff */
[----:B------:R-:W-:Y:S02]  /*af30*/  SHF.L.U64.HI R27, R28, 0x2, R33 ;  /* 0x000000021c1b7819 */ /* 0x000fe40000010221 */
[----:B-1----:R-:W-:Y:S02]  /*af40*/  IADD3 R23, P2, PT, R21, UR8, RZ ;  /* 0x0000000815177c10 */ /* 0x002fe4000ff5e0ff */
[----:B------:R-:W-:-:S02]  /*af50*/  IADD3.X R26, PT, PT, R22, UR7, RZ, P1, !PT ;  /* 0x00000007161a7c10 */ /* 0x000fc40008ffe4ff */
[C---:B------:R-:W-:Y:S02]  /*af60*/  IADD3.X R24, PT, PT, R22.reuse, UR9, RZ, P2, !PT ;  /* 0x0000000916187c10 */ /* 0x040fe400097fe4ff */
[----:B--2---:R-:W-:Y:S02]  /*af70*/  IADD3 R21, P1, PT, R21, UR12, RZ ;  /* 0x0000000c15157c10 */ /* 0x004fe4000ff3e0ff */
[----:B------:R-:W-:Y:S02]  /*af80*/  IADD3 R18, P2, PT, RZ, -R11, RZ ;  /* 0x8000000bff127210 */ /* 0x000fe40007f5e0ff */
[----:B------:R-:W-:Y:S02]  /*af90*/  IADD3.X R22, PT, PT, R22, UR13, RZ, P1, !PT ;  /* 0x0000000d16167c10 */ /* 0x000fe40008ffe4ff */
[----:B------:R-:W-:Y:S02]  /*afa0*/  IADD3 R29, PT, PT, R9, R29, RZ ;  /* 0x0000001d091d7210 */ /* 0x000fe40007ffe0ff */
[----:B------:R-:W-:-:S07]  /*afb0*/  IADD3.X R20, PT, PT, RZ, -0x1, RZ, P2, !PT ;  /* 0xffffffffff147810 */ /* 0x000fce00017fe4ff */
.L_x_330:
        /* <DEDUP_REMOVED lines=24> */
[----:B--2---:R-:W-:Y:S02]  /*b140*/  F2FP.BF16.F32.PACK_AB R7, R13, R2 ;  /* 0x000000020d07723e */ /* 0x004fe400000010ff */
[----:B------:R-:W-:Y:S02]  /*b150*/  MOV R13, R24 ;  /* 0x00000018000d7202 */ /* 0x000fe40000000f00 */
[----:B---3--:R-:W-:Y:S01]  /*b160*/  F2FP.BF16.F32.PACK_AB R19, R17, R14 ;  /* 0x0000000e1113723e */ /* 0x008fe200000010ff */
[----:B------:R0:W-:Y:S04]  /*b170*/  STG.E desc[UR10][R10.64], R7 ;  /* 0x000000070a007986 */ /* 0x0001e8000c10190a */
[----:B------:R0:W-:Y:S01]  /*b180*/  STG.E desc[UR10][R12.64], R19 ;  /* 0x000000130c007986 */ /* 0x0001e2000c10190a */
[----:B------:R-:W-:Y:S01]  /*b190*/  IADD3.X R24, PT, PT, RZ, R24, RZ, P3, !PT ;  /* 0x00000018ff187210 */ /* 0x000fe20001ffe4ff */
[----:B------:R-:W-:Y:S06]  /*b1a0*/  @P1 BRA `(.L_x_330) ;  /* 0xfffffffc00841947 */ /* 0x000fec000383ffff */
.L_x_329:
[----:B------:R-:W-:Y:S05]  /*b1b0*/  BSYNC.RECONVERGENT B0 ;  /* 0x0000000000007941 */ /* 0x000fea0003800200 */
.L_x_328:
        /* <DEDUP_REMOVED lines=10> */
.L_x_331:
[C---:B------:R-:W-:Y:S02]  /*b260*/  SHF.L.U32 R24, R6.reuse, 0x2, RZ ;  /* 0x0000000206187819 */ /* 0x040fe400000006ff */
[----:B------:R-:W-:Y:S02]  /*b270*/  SHF.L.U64.HI R26, R6, 0x2, R35 ;  /* 0x00000002061a7819 */ /* 0x000fe40000010223 */
[----:B-1----:R-:W-:-:S04]  /*b280*/  IADD3 R4, P0, PT, R24, UR4, RZ ;  /* 0x0000000418047c10 */ /* 0x002fc8000ff1e0ff */
[----:B----4-:R-:W-:Y:S02]  /*b290*/  IADD3.X R5, PT, PT, R26, UR5, RZ, P0, !PT ;  /* 0x000000051a057c10 */ /* 0x010fe400087fe4ff */
[C---:B------:R-:W-:Y:S02]  /*b2a0*/  IADD3 R8, P0, PT, R4.reuse, R33, RZ ;  /* 0x0000002104087210 */ /* 0x040fe40007f1e0ff */
[C---:B0-----:R-:W-:Y:S01]  /*b2b0*/  IADD3 R12, P2, PT, R4.reuse, R39, RZ ;  /* 0x00000027040c7210 */ /* 0x041fe20007f5e0ff */
[----:B------:R0:W4:Y:S01]  /*b2c0*/  LDG.E R2, desc[UR10][R4.64] ;  /* 0x0000000a04027981 */ /* 0x000122000c1e1900 */
[C---:B------:R-:W-:Y:S02]  /*b2d0*/  IADD3.X R9, PT, PT, R5.reuse, R31, RZ, P0, !PT ;  /* 0x0000001f05097210 */ /* 0x040fe400007fe4ff */
[----:B------:R-:W-:Y:S02]  /*b2e0*/  IADD3 R10, P1, PT, R4, R27, RZ ;  /* 0x0000001b040a7210 */ /* 0x000fe40007f3e0ff */
        /* <DEDUP_REMOVED lines=12> */
[----:B0-----:R-:W-:Y:S02]  /*b3b0*/  IADD3 R4, P0, PT, R18, R33, RZ ;  /* 0x0000002112047210 */ /* 0x001fe40007f1e0ff */
[----:B----4-:R-:W-:-:S02]  /*b3c0*/  F2FP.BF16.F32.PACK_AB R7, R9, R2 ;  /* 0x000000020907723e */ /* 0x010fc400000010ff */
[----:B------:R-:W-:-:S04]  /*b3d0*/  LOP3.LUT R2, R26, 0x3, RZ, 0xc0, !PT ;  /* 0x000000031a027812 */ /* 0x000fc800078ec0ff */
[----:B------:R-:W-:Y:S02]  /*b3e0*/  IADD3.X R19, PT, PT, R2, UR5, RZ, P1, !PT ;  /* 0x0000000502137c10 */ /* 0x000fe40008ffe4ff */
[----:B-----5:R-:W-:Y:S02]  /*b3f0*/  F2FP.BF16.F32.PACK_AB R21, R13, R10 ;  /* 0x0000000a0d15723e */ /* 0x020fe400000010ff */
[C---:B------:R-:W-:Y:S02]  /*b400*/  IADD3 R8, P1, PT, R18.reuse, R27, RZ ;  /* 0x0000001b12087210 */ /* 0x040fe40007f3e0ff */
[----:B------:R-:W-:Y:S02]  /*b410*/  IADD3 R10, P2, PT, R18, R39, RZ ;  /* 0x00000027120a7210 */ /* 0x000fe40007f5e0ff */
[C---:B------:R-:W-:Y:S02]  /*b420*/  IADD3.X R5, PT, PT, R19.reuse, R31, RZ, P0, !PT ;  /* 0x0000001f13057210 */ /* 0x040fe400007fe4ff */
[----:B------:R-:W-:-:S02]  /*b430*/  IADD3.X R9, PT, PT, R19, R29, RZ, P1, !PT ;  /* 0x0000001d13097210 */ /* 0x000fc40000ffe4ff */
        /* <DEDUP_REMOVED lines=39> */
[----:B------:R-:W-:-:S04]  /*b6b0*/  IADD3 R2, P0, PT, R24, 0x1e00, RZ ;  /* 0x00001e0018027810 */ /* 0x000fc80007f1e0ff */
[----:B------:R-:W-:Y:S02]  /*b6c0*/  IADD3.X R7, PT, PT, RZ, R26, RZ, P0, !PT ;  /* 0x0000001aff077210 */ /* 0x000fe400007fe4ff */
[----:B------:R-:W-:Y:S02]  /*b6d0*/  LOP3.LUT R2, R2, 0xfffffffc, RZ, 0xc0, !PT ;  /* 0xfffffffc02027812 */ /* 0x000fe400078ec0ff */
[----:B------:R-:W-:Y:S02]  /*b6e0*/  LOP3.LUT R7, R7, 0x1, RZ, 0xc0, !PT ;  /* 0x0000000107077812 */ /* 0x000fe400078ec0ff */
[C---:B--2---:R-:W-:Y:S02]  /*b6f0*/  IADD3 R14, P0, PT, R2.reuse, UR6, RZ ;  /* 0x00000006020e7c10 */ /* 0x044fe4000ff1e0ff */
        /* <DEDUP_REMOVED lines=13> */
.L_x_332:
        /* <DEDUP_REMOVED lines=11> */
.L_x_4885:


//--------------------- .text._Z35group_norm_nhwc_bwd_one_pass_kernelI11Bf16IOBf16WLi256ELi160ELi640EEv26Group_norm_nhwc_bwd_params --------------------------
	.section	.text._Z35group_norm_nhwc_bwd_one_pass_kernelI11Bf16IOBf16WLi256ELi160ELi640EEv26Group_norm_nhwc_bwd_params,"ax",@progbits
	.align	128
        .global         _Z35group_norm_nhwc_bwd_one_pass_kernelI11Bf16IOBf16WLi256ELi160ELi640EEv26Group_norm_nhwc_bwd_params
        .type           _Z35group_norm_nhwc_bwd_one_pass_kernelI11Bf16IOBf16WLi256ELi160ELi640EEv26Group_norm_nhwc_bwd_params,@function
        .size           _Z35group_norm_nhwc_bwd_one_pass_kernelI11Bf16IOBf16WLi256ELi160ELi640EEv26Group_norm_nhwc_bwd_params,(.L_x_4886 - _Z35group_norm_nhwc_bwd_one_pass_kernelI11Bf16IOBf16WLi256ELi160ELi640EEv26Group_norm_nhwc_bwd_params)
        .other          _Z35group_norm_nhwc_bwd_one_pass_kernelI11Bf16IOBf16WLi256ELi160ELi640EEv26Group_norm_nhwc_bwd_params,@"STO_CUDA_ENTRY STV_DEFAULT"
_Z35group_norm_nhwc_bwd_one_pass_kernelI11Bf16IOBf16WLi256ELi160ELi640EEv26Group_norm_nhwc_bwd_params:
.text._Z35group_norm_nhwc_bwd_one_pass_kernelI11Bf16IOBf16WLi256ELi160ELi640EEv26Group_norm_nhwc_bwd_params:
        /* <DEDUP_REMOVED lines=28> */
.L_x_359:
        /* <DEDUP_REMOVED lines=39> */
[----:B------:R-:W-:Y:S01]  /*0430*/  IADD3 R0, PT, PT, R4, 0x8, RZ ;  /* 0x0000000804007810 */ /* 0x000fe20007ffe0ff */
[----:B------:R-:W-:-:S03]  /*0440*/  USEL UR7, UR9, UR7, !UP0 ;  /* 0x0000000709077287 */ /* 0x000fc6000c000000 */
[----:B------:R-:W-:Y:S02]  /*0450*/  ISETP.GE.U32.AND P1, PT, R0, UR16, PT ;  /* 0x0000001000007c0c */ /* 0x000fe4000bf26070 */
[----:B------:R-:W-:Y:S02]  /*0460*/  MOV R2, UR5 ;  /* 0x0000000500027c02 */ /* 0x000fe40008000f00 */
[----:B------:R-:W-:Y:S02]  /*0470*/  SHF.R.S32.HI R17, RZ, 0x1f, R0 ;  /* 0x0000001fff117819 */ /* 0x000fe40000011400 */
[----:B------:R-:W-:Y:S02]  /*0480*/  MOV R3, UR18 ;  /* 0x0000001200037c02 */ /* 0x000fe40008000f00 */
[----:B------:R-:W-:Y:S02]  /*0490*/  ISETP.GE.AND.EX P4, PT, R17, UR17, PT, P1 ;  /* 0x0000001111007c0c */ /* 0x000fe4000bf86310 */
[----:B------:R-:W-:-:S04]  /*04a0*/  IADD3 R19, PT, PT, R4, 0x10, RZ ;  /* 0x0000001004137810 */ /* 0x000fc80007ffe0ff */
[----:B------:R-:W-:Y:S02]  /*04b0*/  ISETP.GE.U32.AND P1, PT, R19, UR16, PT ;  /* 0x0000001013007c0c */ /* 0x000fe4000bf26070 */
[----:B------:R-:W-:-:S05]  /*04c0*/  LOP3.LUT R40, R40, 0xfeffffff, RZ, 0xc0, !PT ;  /* 0xfeffffff28287812 */ /* 0x000fca00078ec0ff */
[----:B------:R-:W0:Y:S01]  /*04d0*/  @!P4 LDC.64 R12, c[0x0][0x3f8] ;  /* 0x0000fe00ff0ccb82 */ /* 0x000e220000000a00 */
[----:B------:R-:W-:Y:S02]  /*04e0*/  @P4 LOP3.LUT R40, R40, 0x1000000, RZ, 0xfc, !PT ;  /* 0x0100000028284812 */ /* 0x000fe400078efcff */
[----:B------:R-:W-:Y:S02]  /*04f0*/  IADD3 R23, PT, PT, R4, 0x18, RZ ;  /* 0x0000001804177810 */ /* 0x000fe40007ffe0ff */
[----:B------:R-:W-:Y:S02]  /*0500*/  LOP3.LUT R40, R40, 0xff7fffff, RZ, 0xc0, !PT ;  /* 0xff7fffff28287812 */ /* 0x000fe400078ec0ff */
[----:B------:R-:W-:Y:S01]  /*0510*/  IADD3 R39, PT, PT, R4, 0x20, RZ ;  /* 0x0000002004277810 */ /* 0x000fe20007ffe0ff */
[----:B------:R-:W1:Y:S03]  /*0520*/  @!P4 LDC.64 R32, c[0x0][0x3a0] ;  /* 0x0000e800ff20cb82 */ /* 0x000e660000000a00 */
[----:B------:R-:W-:-:S05]  /*0530*/  SHF.R.S32.HI R21, RZ, 0x1f, R39 ;  /* 0x0000001fff157819 */ /* 0x000fca0000011427 */
[----:B------:R-:W4:Y:S01]  /*0540*/  @!P4 LDC.64 R34, c[0x0][0x398] ;  /* 0x0000e600ff22cb82 */ /* 0x000f220000000a00 */
[----:B0-----:R-:W-:-:S04]  /*0550*/  @!P4 IMAD R17, R17, R12, RZ ;  /* 0x0000000c1111c224 */ /* 0x001fc800078e02ff */
[----:B------:R-:W-:Y:S01]  /*0560*/  @!P4 IMAD R25, R0, R13, R17 ;  /* 0x0000000d0019c224 */ /* 0x000fe200078e0211 */
[----:B--2---:R-:W-:Y:S02]  /*0570*/  ISETP.GE.AND.EX P0, PT, R8, UR17, PT, P0 ;  /* 0x0000001108007c0c */ /* 0x004fe4000bf06300 */
[----:B---3--:R-:W-:-:S11]  /*0580*/  IADD3 R6, P2, PT, R5, UR5, RZ ;  /* 0x0000000505067c10 */ /* 0x008fd6000ff5e0ff */
[----:B------:R-:W0:Y:S01]  /*0590*/  @!P0 LDC.64 R10, c[0x0][0x3f8] ;  /* 0x0000fe00ff0a8b82 */ /* 0x000e220000000a00 */
[----:B------:R-:W-:Y:S01]  /*05a0*/  USHF.R.S32.HI UR5, URZ, 0x1f, UR7 ;  /* 0x0000001fff057899 */ /* 0x000fe20008011407 */
[----:B------:R-:W-:-:S03]  /*05b0*/  LEA.HI.X.SX32 R7, R2, RZ, 0x1, P2 ;  /* 0x000000ff02077211 */ /* 0x000fc600010f0eff */
[----:B------:R-:W-:Y:S01]  /*05c0*/  UIMAD UR5, UR5, UR18, URZ ;  /* 0x00000012050572a4 */ /* 0x000fe2000f8e02ff */
[----:B------:R-:W-:Y:S01]  /*05d0*/  @!P0 SHF.R.S32.HI R8, RZ, 0x1f, R4 ;  /* 0x0000001fff088819 */ /* 0x000fe20000011404 */
[----:B------:R-:W-:Y:S01]  /*05e0*/  IMAD.WIDE.U32 R6, R3, UR7, R6 ;  /* 0x0000000703067c25 */ /* 0x000fe2000f8e0006 */
[----:B------:R-:W2:Y:S01]  /*05f0*/  @!P0 LDC.64 R36, c[0x0][0x398] ;  /* 0x0000e600ff248b82 */ /* 0x000ea20000000a00 */
[----:B------:R-:W-:Y:S01]  /*0600*/  UIMAD UR5, UR7, UR19, UR5 ;  /* 0x00000013070572a4 */ /* 0x000fe2000f8e0205 */
[----:B------:R-:W-:-:S06]  /*0610*/  SHF.R.S32.HI R5, RZ, 0x1f, R19 ;  /* 0x0000001fff057819 */ /* 0x000fcc0000011413 */
[----:B------:R-:W3:Y:S01]  /*0620*/  @!P0 LDC.64 R14, c[0x0][0x3a0] ;  /* 0x0000e800ff0e8b82 */ /* 0x000ee20000000a00 */
[----:B------:R-:W-:Y:S01]  /*0630*/  IADD3 R29, PT, PT, R7, UR5, RZ ;  /* 0x00000005071d7c10 */ /* 0x000fe2000fffe0ff */
[----:B0-----:R-:W-:Y:S01]  /*0640*/  @!P0 IMAD R2, R8, R10, RZ ;  /* 0x0000000a08028224 */ /* 0x001fe200078e02ff */
[----:B------:R-:W-:Y:S01]  /*0650*/  @!P0 MOV R28, R6 ;  /* 0x00000006001c8202 */ /* 0x000fe20000000f00 */
[----:B------:R0:W-:Y:S01]  /*0660*/  @!P0 STL [R1+0x3a4], R8 ;  /* 0x0003a40801008387 */ /* 0x0001e20000100800 */
[----:B------:R-:W-:Y:S01]  /*0670*/  ISETP.GE.AND.EX P3, PT, R5, UR17, PT, P1 ;  /* 0x0000001105007c0c */ /* 0x000fe2000bf66310 */
[C---:B------:R-:W-:Y:S01]  /*0680*/  @!P0 IMAD R11, R4.reuse, R11, R2 ;  /* 0x0000000b040b8224 */ /* 0x040fe200078e0202 */
[----:B------:R-:W4:Y:S01]  /*0690*/  LDCU.64 UR6, c[0x0][0x3b8] ;  /* 0x00007700ff0677ac */ /* 0x000f220008000a00 */
[----:B------:R-:W-:-:S05]  /*06a0*/  @!P0 IMAD.WIDE.U32 R2, R4, R10, R28 ;  /* 0x0000000a04028225 */ /* 0x000fca00078e001c */
[----:B------:R-:W-:Y:S02]  /*06b0*/  @!P0 IADD3 R11, PT, PT, R3, R11, RZ ;  /* 0x0000000b030b8210 */ /* 0x000fe40007ffe0ff */
[C---:B------:R-:W-:Y:S02]  /*06c0*/  @!P0 SHF.L.U32 R3, R2.reuse, 0x1, RZ ;  /* 0x0000000102038819 */ /* 0x040fe400000006ff */
[----:B------:R-:W-:Y:S01]  /*06d0*/  @!P0 SHF.L.U64.HI R2, R2, 0x1, R11 ;  /* 0x0000000102028819 */ /* 0x000fe2000001020b */
[----:B0-----:R-:W0:Y:S01]  /*06e0*/  @!P3 LDC.64 R8, c[0x0][0x3f8] ;  /* 0x0000fe00ff08bb82 */ /* 0x001e220000000a00 */
[----:B------:R-:W-:Y:S02]  /*06f0*/  ISETP.GE.U32.AND P1, PT, R23, UR16, PT ;  /* 0x0000001017007c0c */ /* 0x000fe4000bf26070 */
[----:B------:R-:W-:Y:S02]  /*0700*/  SHF.R.S32.HI R11, RZ, 0x1f, R23 ;  /* 0x0000001fff0b7819 */ /* 0x000fe40000011417 */
[----:B------:R-:W-:-:S02]  /*0710*/  @P3 LOP3.LUT R40, R40, 0x800000, RZ, 0xfc, !PT ;  /* 0x0080000028283812 */ /* 0x000fc400078efcff */
[----:B------:R-:W-:Y:S02]  /*0720*/  ISETP.GE.AND.EX P6, PT, R11, UR17, PT, P1 ;  /* 0x000000110b007c0c */ /* 0x000fe4000bfc6310 */
[C---:B--2---:R-:W-:Y:S02]  /*0730*/  @!P0 IADD3 R36, P3, PT, R3.reuse, R36, RZ ;  /* 0x0000002403248210 */ /* 0x044fe40007f7e0ff */
[----:B---3--:R-:W-:Y:S02]  /*0740*/  @!P0 IADD3 R14, P2, PT, R3, R14, RZ ;  /* 0x0000000e030e8210 */ /* 0x008fe40007f5e0ff */
[----:B------:R-:W-:Y:S02]  /*0750*/  ISETP.GE.U32.AND P1, PT, R39, UR16, PT ;  /* 0x0000001027007c0c */ /* 0x000fe4000bf26070 */
[----:B------:R-:W-:Y:S02]  /*0760*/  @!P0 IADD3.X R37, PT, PT, R2, R37, RZ, P3, !PT ;  /* 0x0000002502258210 */ /* 0x000fe40001ffe4ff */
[----:B------:R-:W-:-:S02]  /*0770*/  LOP3.LUT P3, RZ, R40, 0x800000, RZ, 0xc0, !PT ;  /* 0x0080000028ff7812 */ /* 0x000fc4000786c0ff */
[----:B------:R-:W-:Y:S02]  /*0780*/  @!P0 IADD3.X R15, PT, PT, R2, R15, RZ, P2, !PT ;  /* 0x0000000f020f8210 */ /* 0x000fe400017fe4ff */
[----:B------:R-:W-:Y:S02]  /*0790*/  @!P4 MOV R2, R6 ;  /* 0x000000060002c202 */ /* 0x000fe40000000f00 */
[----:B------:R-:W-:Y:S02]  /*07a0*/  @!P4 MOV R3, R29 ;  /* 0x0000001d0003c202 */ /* 0x000fe40000000f00 */
[----:B------:R-:W-:Y:S02]  /*07b0*/  ISETP.GE.AND.EX P5, PT, R21, UR17, PT, P1 ;  /* 0x0000001115007c0c */ /* 0x000fe4000bfa6310 */
[----:B------:R-:W-:Y:S01]  /*07c0*/  LOP3.LUT R40, R40, 0xffbfffff, RZ, 0xc0, !PT ;  /* 0xffbfffff28287812 */ /* 0x000fe200078ec0ff */
[----:B------:R-:W-:Y:S02]  /*07d0*/  @!P4 IMAD.WIDE.U32 R12, R0, R12, R2 ;  /* 0x0000000c000cc225 */ /* 0x000fe400078e0002 */
[----:B------:R-:W2:Y:S01]  /*07e0*/  @!P3 LDC.64 R16, c[0x0][0x3a0] ;  /* 0x0000e800ff10bb82 */ /* 0x000ea20000000a00 */
[----:B------:R-:W-:-:S02]  /*07f0*/  @P6 LOP3.LUT R40, R40, 0x400000, RZ, 0xfc, !PT ;  /* 0x0040000028286812 */ /* 0x000fc400078efcff */
[----:B------:R-:W-:Y:S02]  /*0800*/  IADD3 R0, PT, PT, R4, 0x28, RZ ;  /* 0x0000002804007810 */ /* 0x000fe40007ffe0ff */
[----:B------:R-:W-:Y:S01]  /*0810*/  LOP3.LUT R40, R40, 0xffdfffff, RZ, 0xc0, !PT ;  /* 0xffdfffff28287812 */ /* 0x000fe200078ec0ff */
[----:B0-----:R-:W-:Y:S01]  /*0820*/  @!P3 IMAD R18, R5, R8, RZ ;  /* 0x000000080512b224 */ /* 0x001fe200078e02ff */
[----:B------:R-:W-:Y:S01]  /*0830*/  @!P4 IADD3 R13, PT, PT, R13, R25, RZ ;  /* 0x000000190d0dc210 */ /* 0x000fe20007ffe0ff */
[----:B------:R-:W0:Y:S01]  /*0840*/  @!P6 LDC.64 R2, c[0x0][0x3f8] ;  /* 0x0000fe00ff02eb82 */ /* 0x000e220000000a00 */
[----:B------:R-:W-:Y:S02]  /*0850*/  @!P4 SHF.L.U32 R25, R12, 0x1, RZ ;  /* 0x000000010c19c819 */ /* 0x000fe400000006ff */
[----:B------:R-:W-:Y:S02]  /*0860*/  ISETP.GE.U32.AND P2, PT, R0, UR16, PT ;  /* 0x0000001000007c0c */ /* 0x000fe4000bf46070 */
[----:B------:R-:W-:-:S02]  /*0870*/  SHF.R.S32.HI R5, RZ, 0x1f, R0 ;  /* 0x0000001fff057819 */ /* 0x000fc40000011400 */
[----:B------:R-:W-:Y:S01]  /*0880*/  @P5 LOP3.LUT R40, R40, 0x200000, RZ, 0xfc, !PT ;  /* 0x0020000028285812 */ /* 0x000fe200078efcff */
[----:B------:R-:W3:Y:S01]  /*0890*/  @!P3 LDC.64 R30, c[0x0][0x398] ;  /* 0x0000e600ff1ebb82 */ /* 0x000ee20000000a00 */
[----:B------:R-:W-:Y:S02]  /*08a0*/  @!P4 SHF.L.U64.HI R10, R12, 0x1, R13 ;  /* 0x000000010c0ac819 */ /* 0x000fe4000001020d */
[----:B-1----:R-:W-:Y:S02]  /*08b0*/  @!P4 IADD3 R32, P1, PT, R25, R32, RZ ;  /* 0x000000201920c210 */ /* 0x002fe40007f3e0ff */
[----:B------:R-:W-:Y:S02]  /*08c0*/  ISETP.GE.AND.EX P4, PT, R5, UR17, PT, P2 ;  /* 0x0000001105007c0c */ /* 0x000fe4000bf86320 */
[----:B------:R-:W-:Y:S02]  /*08d0*/  LOP3.LUT P2, RZ, R40, 0x1000000, RZ, 0xc0, !PT ;  /* 0x0100000028ff7812 */ /* 0x000fe4000784c0ff */
[----:B------:R-:W-:-:S02]  /*08e0*/  @!P3 MOV R12, R6 ;  /* 0x00000006000cb202 */ /* 0x000fc40000000f00 */
[----:B------:R-:W-:Y:S01]  /*08f0*/  @!P3 MOV R13, R29 ;  /* 0x0000001d000db202 */ /* 0x000fe20000000f00 */
[C---:B------:R-:W-:Y:S02]  /*0900*/  @!P3 IMAD R27, R19.reuse, R9, R18 ;  /* 0x00000009131bb224 */ /* 0x040fe400078e0212 */
[----:B------:R-:W-:-:S03]  /*0910*/  @!P3 IMAD.WIDE.U32 R8, R19, R8, R12 ;  /* 0x000000081308b225 */ /* 0x000fc600078e000c */
[----:B------:R-:W1:Y:S03]  /*0920*/  @!P5 LDC.64 R12, c[0x0][0x3f8] ;  /* 0x0000fe00ff0cdb82 */ /* 0x000e660000000a00 */
[----:B------:R-:W-:Y:S02]  /*0930*/  @!P2 IADD3.X R33, PT, PT, R10, R33, RZ, P1, !PT ;  /* 0x000000210a21a210 */ /* 0x000fe40000ffe4ff */
[----:B----4-:R-:W-:Y:S02]  /*0940*/  @!P2 IADD3 R34, P1, PT, R25, R34, RZ ;  /* 0x000000221922a210 */ /* 0x010fe40007f3e0ff */
[----:B------:R-:W-:Y:S02]  /*0950*/  @!P3 IADD3 R9, PT, PT, R9, R27, RZ ;  /* 0x0000001b0909b210 */ /* 0x000fe40007ffe0ff */
[----:B------:R-:W-:Y:S01]  /*0960*/  @!P3 SHF.L.U32 R25, R8, 0x1, RZ ;  /* 0x000000010819b819 */ /* 0x000fe200000006ff */
[----:B------:R-:W4:Y:S01]  /*0970*/  @!P6 LDC.64 R18, c[0x0][0x3a0] ;  /* 0x0000e800ff12eb82 */ /* 0x000f220000000a00 */
[----:B------:R-:W-:-:S02]  /*0980*/  @!P2 IADD3.X R35, PT, PT, R10, R35, RZ, P1, !PT ;  /* 0x000000230a23a210 */ /* 0x000fc40000ffe4ff */
[----:B------:R-:W-:Y:S02]  /*0990*/  @!P3 SHF.L.U64.HI R20, R8, 0x1, R9 ;  /* 0x000000010814b819 */ /* 0x000fe40000010209 */
[----:B--2---:R-:W-:Y:S01]  /*09a0*/  @!P3 IADD3 R16, P1, PT, R25, R16, RZ ;  /* 0x000000101910b210 */ /* 0x004fe20007f3e0ff */
[----:B0-----:R-:W-:Y:S02]  /*09b0*/  @!P6 IMAD R10, R11, R2, RZ ;  /* 0x000000020b0ae224 */ /* 0x001fe400078e02ff */
[----:B------:R-:W0:Y:S01]  /*09c0*/  @!P6 LDC.64 R26, c[0x0][0x398] ;  /* 0x0000e600ff1aeb82 */ /* 0x000e220000000a00 */
[----:B------:R-:W-:Y:S02]  /*09d0*/  @!P3 IADD3.X R17, PT, PT, R20, R17, RZ, P1, !PT ;  /* 0x000000111411b210 */ /* 0x000fe40000ffe4ff */
[----:B---3--:R-:W-:Y:S01]  /*09e0*/  @!P3 IADD3 R30, P1, PT, R25, R30, RZ ;  /* 0x0000001e191eb210 */ /* 0x008fe20007f3e0ff */
[----:B------:R-:W-:Y:S01]  /*09f0*/  @!P6 IMAD R25, R23, R3, R10 ;  /* 0x000000031719e224 */ /* 0x000fe200078e020a */
[----:B------:R-:W-:-:S02]  /*0a00*/  @!P6 MOV R10, R6 ;  /* 0x00000006000ae202 */ /* 0x000fc40000000f00 */
[----:B------:R-:W-:Y:S01]  /*0a10*/  @!P6 MOV R11, R29 ;  /* 0x0000001d000be202 */ /* 0x000fe20000000f00 */
[----:B------:R-:W2:Y:S02]  /*0a20*/  @!P4 LDC.64 R8, c[0x0][0x3f8] ;  /* 0x0000fe00ff08cb82 */ /* 0x000ea40000000a00 */
[----:B------:R-:W-:-:S06]  /*0a30*/  @!P6 IMAD.WIDE.U32 R2, R23, R2, R10 ;  /* 0x000000021702e225 */ /* 0x000fcc00078e000a */
[----:B------:R-:W3:Y:S01]  /*0a40*/  @!P5 LDC.64 R10, c[0x0][0x3a0] ;  /* 0x0000e800ff0adb82 */ /* 0x000ee20000000a00 */
[----:B------:R-:W-:Y:S01]  /*0a50*/  @!P6 IADD3 R3, PT, PT, R3, R25, RZ ;  /* 0x000000190303e210 */ /* 0x000fe20007ffe0ff */
[----:B-1----:R-:W-:Y:S01]  /*0a60*/  @!P5 IMAD R22, R21, R12, RZ ;  /* 0x0000000c1516d224 */ /* 0x002fe200078e02ff */
[C---:B------:R-:W-:Y:S02]  /*0a70*/  @!P6 SHF.L.U32 R38, R2.reuse, 0x1, RZ ;  /* 0x000000010226e819 */ /* 0x040fe400000006ff */
[----:B------:R-:W-:Y:S01]  /*0a80*/  @!P6 SHF.L.U64.HI R2, R2, 0x1, R3 ;  /* 0x000000010202e819 */ /* 0x000fe20000010203 */
[----:B------:R-:W-:Y:S01]  /*0a90*/  @!P5 IMAD R3, R39, R13, R22 ;  /* 0x0000000d2703d224 */ /* 0x000fe200078e0216 */
[----:B------:R-:W-:Y:S01]  /*0aa0*/  @!P3 IADD3.X R31, PT, PT, R20, R31, RZ, P1, !PT ;  /* 0x0000001f141fb210 */ /* 0x000fe20000ffe4ff */
[----:B------:R-:W1:Y:S01]  /*0ab0*/  @!P4 LDC.64 R24, c[0x0][0x3a0] ;  /* 0x0000e800ff18cb82 */ /* 0x000e620000000a00 */
[----:B------:R-:W-:Y:S02]  /*0ac0*/  @!P5 MOV R22, R6 ;  /* 0x000000060016d202 */ /* 0x000fe40000000f00 */
[----:B------:R-:W-:-:S05]  /*0ad0*/  @!P5 MOV R23, R29 ;  /* 0x0000001d0017d202 */ /* 0x000fca0000000f00 */
[----:B------:R-:W1:Y:S01]  /*0ae0*/  @!P5 LDC.64 R20, c[0x0][0x398] ;  /* 0x0000e600ff14db82 */ /* 0x000e620000000a00 */
[----:B----4-:R-:W-:Y:S01]  /*0af0*/  @!P6 IADD3 R18, P1, PT, R38, R18, RZ ;  /* 0x000000122612e210 */ /* 0x010fe20007f3e0ff */
[----:B------:R-:W-:-:S03]  /*0b00*/  @!P5 IMAD.WIDE.U32 R12, R39, R12, R22 ;  /* 0x0000000c270cd225 */ /* 0x000fc600078e0016 */
[----:B------:R-:W-:Y:S02]  /*0b10*/  @!P6 IADD3.X R19, PT, PT, R2, R19, RZ, P1, !PT ;  /* 0x000000130213e210 */ /* 0x000fe40000ffe4ff */
[----:B0-----:R-:W-:Y:S01]  /*0b20*/  @!P6 IADD3 R26, P1, PT, R38, R26, RZ ;  /* 0x0000001a261ae210 */ /* 0x001fe20007f3e0ff */
[----:B------:R-:W0:Y:S01]  /*0b30*/  @!P4 LDC.64 R22, c[0x0][0x398] ;  /* 0x0000e600ff16cb82 */ /* 0x000e220000000a00 */
[----:B------:R-:W-:Y:S01]  /*0b40*/  @!P5 IADD3 R3, PT, PT, R13, R3, RZ ;  /* 0x000000030d03d210 */ /* 0x000fe20007ffe0ff */
[----:B--2---:R-:W-:Y:S01]  /*0b50*/  @!P4 IMAD R13, R5, R8, RZ ;  /* 0x00000008050dc224 */ /* 0x004fe200078e02ff */
[----:B------:R-:W-:Y:S02]  /*0b60*/  @!P5 SHF.L.U32 R5, R12, 0x1, RZ ;  /* 0x000000010c05d819 */ /* 0x000fe400000006ff */
[----:B------:R-:W-:Y:S02]  /*0b70*/  @!P6 IADD3.X R27, PT, PT, R2, R27, RZ, P1, !PT ;  /* 0x0000001b021be210 */ /* 0x000fe40000ffe4ff */
[----:B------:R-:W-:-:S02]  /*0b80*/  @!P5 SHF.L.U64.HI R12, R12, 0x1, R3 ;  /* 0x000000010c0cd819 */ /* 0x000fc40000010203 */
[----:B------:R-:W-:Y:S02]  /*0b90*/  @!P4 MOV R2, R6 ;  /* 0x000000060002c202 */ /* 0x000fe40000000f00 */
[----:B------:R-:W-:Y:S01]  /*0ba0*/  @!P4 MOV R3, R29 ;  /* 0x0000001d0003c202 */ /* 0x000fe20000000f00 */
[C---:B------:R-:W-:Y:S01]  /*0bb0*/  @!P4 IMAD R9, R0.reuse, R9, R13 ;  /* 0x000000090009c224 */ /* 0x040fe200078e020d */
[----:B---3--:R-:W-:Y:S01]  /*0bc0*/  @!P5 IADD3 R10, P1, PT, R5, R10, RZ ;  /* 0x0000000a050ad210 */ /* 0x008fe20007f3e0ff */
[----:B------:R-:W-:-:S03]  /*0bd0*/  @!P4 IMAD.WIDE.U32 R2, R0, R8, R2 ;  /* 0x000000080002c225 */ /* 0x000fc600078e0002 */
[----:B------:R-:W-:Y:S02]  /*0be0*/  @!P5 IADD3.X R11, PT, PT, R12, R11, RZ, P1, !PT ;  /* 0x0000000b0c0bd210 */ /* 0x000fe40000ffe4ff */
[----:B-1----:R-:W-:Y:S02]  /*0bf0*/  @!P5 IADD3 R20, P1, PT, R5, R20, RZ ;  /* 0x000000140514d210 */ /* 0x002fe40007f3e0ff */
[----:B------:R-:W-:Y:S02]  /*0c00*/  @!P4 IADD3 R5, PT, PT, R3, R9, RZ ;  /* 0x000000090305c210 */ /* 0x000fe40007ffe0ff */
[----:B------:R-:W-:Y:S02]  /*0c10*/  @!P4 SHF.L.U32 R3, R2, 0x1, RZ ;  /* 0x000000010203c819 */ /* 0x000fe400000006ff */
[----:B------:R-:W-:Y:S02]  /*0c20*/  @!P5 IADD3.X R21, PT, PT, R12, R21, RZ, P1, !PT ;  /* 0x000000150c15d210 */ /* 0x000fe40000ffe4ff */
[----:B------:R-:W-:-:S02]  /*0c30*/  @!P4 SHF.L.U64.HI R2, R2, 0x1, R5 ;  /* 0x000000010202c819 */ /* 0x000fc40000010205 */
[C---:B------:R-:W-:Y:S02]  /*0c40*/  @!P4 IADD3 R24, P1, PT, R3.reuse, R24, RZ ;  /* 0x000000180318c210 */ /* 0x040fe40007f3e0ff */
[----:B------:R-:W-:Y:S02]  /*0c50*/  IADD3 R5, PT, PT, R4, 0x30, RZ ;  /* 0x0000003004057810 */ /* 0x000fe40007ffe0ff */
[C---:B------:R-:W-:Y:S02]  /*0c60*/  @!P4 IADD3.X R25, PT, PT, R2.reuse, R25, RZ, P1, !PT ;  /* 0x000000190219c210 */ /* 0x040fe40000ffe4ff */
[----:B0-----:R-:W-:Y:S02]  /*0c70*/  @!P4 IADD3 R22, P1, PT, R3, R22, RZ ;  /* 0x000000160316c210 */ /* 0x001fe40007f3e0ff */
[----:B------:R-:W-:Y:S02]  /*0c80*/  SHF.R.S32.HI R13, RZ, 0x1f, R5 ;  /* 0x0000001fff0d7819 */ /* 0x000fe40000011405 */
[----:B------:R-:W-:-:S02]  /*0c90*/  @!P4 IADD3.X R23, PT, PT, R2, R23, RZ, P1, !PT ;  /* 0x000000170217c210 */ /* 0x000fc40000ffe4ff */
[----:B------:R-:W-:-:S04]  /*0ca0*/  ISETP.GE.U32.AND P1, PT, R5, UR16, PT ;  /* 0x0000001005007c0c */ /* 0x000fc8000bf26070 */
[----:B------:R-:W-:-:S13]  /*0cb0*/  ISETP.GE.AND.EX P2, PT, R13, UR17, PT, P1 ;  /* 0x000000110d007c0c */ /* 0x000fda000bf46310 */
[----:B------:R-:W0:Y:S01]  /*0cc0*/  @!P2 LDC.64 R2, c[0x0][0x3f8] ;  /* 0x0000fe00ff02ab82 */ /* 0x000e220000000a00 */
[----:B------:R-:W-:-:S07]  /*0cd0*/  @!P2 MOV R12, R6 ;  /* 0x00000006000ca202 */ /* 0x000fce0000000f00 */
[----:B------:R-:W1:Y:S01]  /*0ce0*/  @!P2 LDC.64 R8, c[0x0][0x3a0] ;  /* 0x0000e800ff08ab82 */ /* 0x000e620000000a00 */
[----:B0-----:R-:W-:Y:S01]  /*0cf0*/  @!P2 IMAD R0, R13, R2, RZ ;  /* 0x000000020d00a224 */ /* 0x001fe200078e02ff */
[----:B------:R-:W-:-:S03]  /*0d00*/  @!P2 MOV R13, R29 ;  /* 0x0000001d000da202 */ /* 0x000fc60000000f00 */
[C---:B------:R-:W-:Y:S02]  /*0d10*/  @!P2 IMAD R3, R5.reuse, R3, R0 ;  /* 0x000000030503a224 */ /* 0x040fe400078e0200 */
        /* <DEDUP_REMOVED lines=17> */
[----:B------:R-:W0:Y:S08]  /*0e30*/  @!P2 LDC.64 R38, c[0x0][0x3f8] ;  /* 0x0000fe00ff26ab82 */ /* 0x000e300000000a00 */
[----:B------:R-:W1:Y:S01]  /*0e40*/  @!P2 LDC.64 R12, c[0x0][0x3a0] ;  /* 0x0000e800ff0cab82 */ /* 0x000e620000000a00 */
[----:B------:R-:W-:Y:S02]  /*0e50*/  @!P2 MOV R42, R6 ;  /* 0x00000006002aa202 */ /* 0x000fe40000000f00 */
[----:B------:R-:W-:Y:S01]  /*0e60*/  @!P2 MOV R43, R29 ;  /* 0x0000001d002ba202 */ /* 0x000fe20000000f00 */
[----:B------:R1:W-:Y:S01]  /*0e70*/  STL.64 [R1+0x4c0], R44 ;  /* 0x0004c02c01007387 */ /* 0x0003e20000100a00 */
[----:B0-----:R-:W-:-:S02]  /*0e80*/  @!P2 IMAD R0, R41, R38, RZ ;  /* 0x000000262900a224 */ /* 0x001fc400078e02ff */
[----:B------:R-:W-:-:S04]  /*0e90*/  @!P2 IMAD.WIDE.U32 R42, R5, R38, R42 ;  /* 0x00000026052aa225 */ /* 0x000fc800078e002a */
[----:B------:R-:W-:Y:S01]  /*0ea0*/  @!P2 IMAD R39, R5, R39, R0 ;  /* 0x000000270527a224 */ /* 0x000fe200078e0200 */
[----:B------:R-:W-:-:S04]  /*0eb0*/  @!P2 SHF.L.U32 R5, R42, 0x1, RZ ;  /* 0x000000012a05a819 */ /* 0x000fc800000006ff */
[----:B------:R-:W-:Y:S02]  /*0ec0*/  @!P2 IADD3 R39, PT, PT, R43, R39, RZ ;  /* 0x000000272b27a210 */ /* 0x000fe40007ffe0ff */
[----:B-1----:R-:W-:Y:S02]  /*0ed0*/  @!P2 IADD3 R44, P1, PT, R5, R12, RZ ;  /* 0x0000000c052ca210 */ /* 0x002fe40007f3e0ff */
[----:B------:R-:W-:-:S04]  /*0ee0*/  @!P2 SHF.L.U64.HI R0, R42, 0x1, R39 ;  /* 0x000000012a00a819 */ /* 0x000fc80000010227 */
[----:B------:R-:W-:Y:S02]  /*0ef0*/  @!P2 IADD3.X R45, PT, PT, R0, R13, RZ, P1, !PT ;  /* 0x0000000d002da210 */ /* 0x000fe40000ffe4ff */
[----:B------:R-:W0:Y:S01]  /*0f00*/  @!P2 LDC.64 R12, c[0x0][0x398] ;  /* 0x0000e600ff0cab82 */ /* 0x000e220000000a00 */
[----:B------:R0:W-:Y:S01]  /*0f10*/  STL.64 [R1+0x4d0], R14 ;  /* 0x0004d00e01007387 */ /* 0x0001e20000100a00 */
[----:B------:R-:W-:-:S03]  /*0f20*/  LOP3.LUT R40, R40, 0xfffbffff, RZ, 0xc0, !PT ;  /* 0xfffbffff28287812 */ /* 0x000fc600078ec0ff */
[----:B------:R-:W-:Y:S01]  /*0f30*/  @!P2 STL.64 [R1+0x130], R44 ;  /* 0x0001302c0100a387 */ /* 0x000fe20000100a00 */
        /* <DEDUP_REMOVED lines=8> */
[----:B------:R-:W1:Y:S01]  /*0fc0*/  @!P2 LDC.64 R12, c[0x0][0x3f8] ;  /* 0x0000fe00ff0cab82 */ /* 0x000e620000000a00 */
[----:B------:R-:W-:Y:S02]  /*0fd0*/  @!P2 MOV R42, R6 ;  /* 0x00000006002aa202 */ /* 0x000fe40000000f00 */
[----:B------:R-:W-:-:S05]  /*0fe0*/  @!P2 MOV R43, R29 ;  /* 0x0000001d002ba202 */ /* 0x000fca0000000f00 */
[----:B------:R-:W0:Y:S01]  /*0ff0*/  @!P2 LDC.64 R38, c[0x0][0x3a0] ;  /* 0x0000e800ff26ab82 */ /* 0x000e220000000a00 */
[-C--:B-1----:R-:W-:Y:S02]  /*1000*/  @!P2 IMAD R5, R5, R12.reuse, RZ ;  /* 0x0000000c0505a224 */ /* 0x082fe400078e02ff */
[----:B------:R-:W-:-:S04]  /*1010*/  @!P2 IMAD.WIDE.U32 R42, R0, R12, R42 ;  /* 0x0000000c002aa225 */ /* 0x000fc800078e002a */
[----:B------:R-:W-:Y:S01]  /*1020*/  @!P2 IMAD R13, R0, R13, R5 ;  /* 0x0000000d000da224 */ /* 0x000fe200078e0205 */
[----:B------:R-:W-:-:S04]  /*1030*/  @!P2 SHF.L.U32 R0, R42, 0x1, RZ ;  /* 0x000000012a00a819 */ /* 0x000fc800000006ff */
[----:B------:R-:W-:-:S04]  /*1040*/  @!P2 IADD3 R13, PT, PT, R43, R13, RZ ;  /* 0x0000000d2b0da210 */ /* 0x000fc80007ffe0ff */
        /* <DEDUP_REMOVED lines=62> */
[----:B------:R-:W-:Y:S02]  /*1430*/  @!P2 MOV R42, R6 ;  /* 0x00000006002aa202 */ /* 0x000fe40000000f00 */
[----:B------:R-:W-:Y:S01]  /*1440*/  @!P2 MOV R43, R29 ;  /* 0x0000001d002ba202 */ /* 0x000fe20000000f00 */
[----:B-1----:R-:W-:-:S02]  /*1450*/  @!P2 IMAD R5, R5, R38, RZ ;  /* 0x000000260505a224 */ /* 0x002fc400078e02ff */
[----:B------:R-:W-:-:S04]  /*1460*/  @!P2 IMAD.WIDE.U32 R42, R0, R38, R42 ;  /* 0x00000026002aa225 */ /* 0x000fc800078e002a */
[----:B------:R-:W-:Y:S01]  /*1470*/  @!P2 IMAD R39, R0, R39, R5 ;  /* 0x000000270027a224 */ /* 0x000fe200078e0205 */
[----:B------:R-:W-:-:S04]  /*1480*/  @!P2 SHF.L.U32 R5, R42, 0x1, RZ ;  /* 0x000000012a05a819 */ /* 0x000fc800000006ff */
[----:B------:R-:W-:Y:S02]  /*1490*/  @!P2 IADD3 R0, PT, PT, R43, R39, RZ ;  /* 0x000000272b00a210 */ /* 0x000fe40007ffe0ff */
[----:B0-----:R-:W-:Y:S02]  /*14a0*/  @!P2 IADD3 R14, P1, PT, R5, R12, RZ ;  /* 0x0000000c050ea210 */ /* 0x001fe40007f3e0ff */
[----:B------:R-:W-:-:S04]  /*14b0*/  @!P2 SHF.L.U64.HI R0, R42, 0x1, R0 ;  /* 0x000000012a00a819 */ /* 0x000fc80000010200 */
[----:B------:R-:W-:Y:S02]  /*14c0*/  @!P2 IADD3.X R15, PT, PT, R0, R13, RZ, P1, !PT ;  /* 0x0000000d000fa210 */ /* 0x000fe40000ffe4ff */
[----:B------:R-:W0:Y:S01]  /*14d0*/  @!P2 LDC.64 R12, c[0x0][0x398] ;  /* 0x0000e600ff0cab82 */ /* 0x000e220000000a00 */
[----:B------:R-:W-:Y:S02]  /*14e0*/  LOP3.LUT R40, R40, 0xffffbfff, RZ, 0xc0, !PT ;  /* 0xffffbfff28287812 */ /* 0x000fe400078ec0ff */
[----:B------:R1:W-:Y:S02]  /*14f0*/  @!P2 STL.64 [R1+0x2b8], R14 ;  /* 0x0002b80e0100a387 */ /* 0x0003e40000100a00 */
[----:B------:R-:W-:Y:S02]  /*1500*/  @P2 LOP3.LUT R40, R40, 0x4000, RZ, 0xfc, !PT ;  /* 0x0000400028282812 */ /* 0x000fe400078efcff */
[----:B0-----:R-:W-:-:S04]  /*1510*/  @!P2 IADD3 R44, P1, PT, R5, R12, RZ ;  /* 0x0000000c052ca210 */ /* 0x001fc80007f3e0ff */
[----:B------:R-:W-:Y:S02]  /*1520*/  @!P2 IADD3.X R45, PT, PT, R0, R13, RZ, P1, !PT ;  /* 0x0000000d002da210 */ /* 0x000fe40000ffe4ff */
[----:B------:R-:W-:-:S04]  /*1530*/  IADD3 R0, PT, PT, R4, 0x60, RZ ;  /* 0x0000006004007810 */ /* 0x000fc80007ffe0ff */
[----:B------:R-:W-:Y:S02]  /*1540*/  SHF.R.S32.HI R5, RZ, 0x1f, R0 ;  /* 0x0000001fff057819 */ /* 0x000fe40000011400 */
[----:B------:R-:W-:-:S04]  /*1550*/  ISETP.GE.U32.AND P1, PT, R0, UR16, PT ;  /* 0x0000001000007c0c */ /* 0x000fc8000bf26070 */
[----:B------:R-:W-:-:S13]  /*1560*/  ISETP.GE.AND.EX P2, PT, R5, UR17, PT, P1 ;  /* 0x0000001105007c0c */ /* 0x000fda000bf46310 */
[----:B------:R-:W0:Y:S01]  /*1570*/  @!P2 LDC.64 R12, c[0x0][0x3f8] ;  /* 0x0000fe00ff0cab82 */ /* 0x000e220000000a00 */
[----:B------:R-:W-:Y:S02]  /*1580*/  @!P2 MOV R42, R6 ;  /* 0x00000006002aa202 */ /* 0x000fe40000000f00 */
[----:B------:R-:W-:-:S05]  /*1590*/  @!P2 MOV R43, R29 ;  /* 0x0000001d002ba202 */ /* 0x000fca0000000f00 */
[----:B------:R-:W1:Y:S01]  /*15a0*/  @!P2 LDC.64 R38, c[0x0][0x3a0] ;  /* 0x0000e800ff26ab82 */ /* 0x000e620000000a00 */
[-C--:B0-----:R-:W-:Y:S02]  /*15b0*/  @!P2 IMAD R5, R5, R12.reuse, RZ ;  /* 0x0000000c0505a224 */ /* 0x081fe400078e02ff */
[----:B------:R-:W-:-:S04]  /*15c0*/  @!P2 IMAD.WIDE.U32 R42, R0, R12, R42 ;  /* 0x0000000c002aa225 */ /* 0x000fc800078e002a */
[----:B------:R-:W-:Y:S01]  /*15d0*/  @!P2 IMAD R13, R0, R13, R5 ;  /* 0x0000000d000da224 */ /* 0x000fe200078e0205 */
[----:B------:R-:W-:-:S04]  /*15e0*/  @!P2 SHF.L.U32 R0, R42, 0x1, RZ ;  /* 0x000000012a00a819 */ /* 0x000fc800000006ff */
[----:B------:R-:W-:-:S04]  /*15f0*/  @!P2 IADD3 R13, PT, PT, R43, R13, RZ ;  /* 0x0000000d2b0da210 */ /* 0x000fc80007ffe0ff */
[----:B------:R-:W-:Y:S02]  /*1600*/  @!P2 SHF.L.U64.HI R42, R42, 0x1, R13 ;  /* 0x000000012a2aa819 */ /* 0x000fe4000001020d */
[----:B------:R-:W0:Y:S01]  /*1610*/  @!P2 LDC.64 R12, c[0x0][0x398] ;  /* 0x0000e600ff0cab82 */ /* 0x000e220000000a00 */
[----:B-1----:R-:W-:-:S04]  /*1620*/  @!P2 IADD3 R14, P1, PT, R0, R38, RZ ;  /* 0x00000026000ea210 */ /* 0x002fc80007f3e0ff */
[----:B------:R-:W-:-:S05]  /*1630*/  @!P2 IADD3.X R15, PT, PT, R42, R39, RZ, P1, !PT ;  /* 0x000000272a0fa210 */ /* 0x000fca0000ffe4ff */
[----:B------:R0:W-:Y:S01]  /*1640*/  @!P2 STL.64 [R1+0x2d0], R14 ;  /* 0x0002d00e0100a387 */ /* 0x0001e20000100a00 */
        /* <DEDUP_REMOVED lines=298> */
[----:B------:R1:W-:Y:S02]  /*28f0*/  @!P2 STL.64 [R1+0x200], R14 ;  /* 0x0002000e0100a387 */ /* 0x0003e40000100a00 */
[----:B-1----:R-:W-:Y:S02]  /*2900*/  @!P2 IADD3 R14, P1, PT, R0, R12, RZ ;  /* 0x0000000c000ea210 */ /* 0x002fe40007f3e0ff */
[----:B------:R-:W-:Y:S02]  /*2910*/  IADD3 R0, PT, PT, R4, 0xd0, RZ ;  /* 0x000000d004007810 */ /* 0x000fe40007ffe0ff */
[----:B------:R-:W-:Y:S02]  /*2920*/  @!P2 IADD3.X R15, PT, PT, R42, R13, RZ, P1, !PT ;  /* 0x0000000d2a0fa210 */ /* 0x000fe40000ffe4ff */
        /* <DEDUP_REMOVED lines=14> */
[----:B------:R-:W-:Y:S01]  /*2a10*/  LOP3.LUT R40, R40, 0xfffffffe, RZ, 0xc0, !PT ;  /* 0xfffffffe28287812 */ /* 0x000fe200078ec0ff */
[----:B------:R1:W-:Y:S03]  /*2a20*/  @!P2 STL.64 [R1+0x1f8], R14 ;  /* 0x0001f80e0100a387 */ /* 0x0003e60000100a00 */
[----:B------:R-:W-:Y:S02]  /*2a30*/  @P2 LOP3.LUT R40, R40, 0x1, RZ, 0xfc, !PT ;  /* 0x0000000128282812 */ /* 0x000fe400078efcff */
[----:B-1----:R-:W-:-:S04]  /*2a40*/  @!P1 IADD3 R14, P2, PT, R0, R38, RZ ;  /* 0x00000026000e9210 */ /* 0x002fc80007f5e0ff */
[----:B------:R-:W-:-:S05]  /*2a50*/  @!P1 IADD3.X R15, PT, PT, R42, R39, RZ, P2, !PT ;  /* 0x000000272a0f9210 */ /* 0x000fca00017fe4ff */
[----:B------:R0:W-:Y:S02]  /*2a60*/  @!P1 STL.64 [R1+0x1e8], R14 ;  /* 0x0001e80e01009387 */ /* 0x0001e40000100a00 */
[----:B0-----:R-:W-:Y:S02]  /*2a70*/  @!P1 IADD3 R14, P2, PT, R0, R12, RZ ;  /* 0x0000000c000e9210 */ /* 0x001fe40007f5e0ff */
        /* <DEDUP_REMOVED lines=16> */
[----:B------:R1:W-:Y:S02]  /*2b80*/  @!P1 STL.64 [R1+0x1e0], R14 ;  /* 0x0001e00e01009387 */ /* 0x0003e40000100a00 */
        /* <DEDUP_REMOVED lines=34> */
[----:B------:R1:W-:Y:S01]  /*2db0*/  @!P3 STL.64 [R1+0x1c0], R14 ;  /* 0x0001c00e0100b387 */ /* 0x0003e20000100a00 */
        /* <DEDUP_REMOVED lines=36> */
[----:B------:R-:W-:Y:S01]  /*3000*/  ISETP.GE.AND.EX P6, PT, R5, UR17, PT, P6 ;  /* 0x0000001105007c0c */ /* 0x000fe2000bfc6360 */
[----:B------:R0:W-:-:S12]  /*3010*/  STL.64 [R1+0x3b8], R6 ;  /* 0x0003b80601007387 */ /* 0x0001d80000100a00 */
[----:B------:R-:W-:Y:S01]  /*3020*/  @!P6 MOV R42, R6 ;  /* 0x00000006002ae202 */ /* 0x000fe20000000f00 */
[----:B------:R-:W1:Y:S01]  /*3030*/  @!P6 LDC.64 R38, c[0x0][0x3f8] ;  /* 0x0000fe00ff26eb82 */ /* 0x000e620000000a00 */
[----:B0-----:R-:W-:Y:S02]  /*3040*/  MOV R6, R14 ;  /* 0x0000000e00067202 */ /* 0x001fe40000000f00 */
[----:B------:R-:W-:Y:S02]  /*3050*/  MOV R7, R15 ;  /* 0x0000000f00077202 */ /* 0x000fe40000000f00 */
[----:B------:R-:W2:Y:S03]  /*3060*/  LDL.LU.64 R14, [R1+0x4d0] ;  /* 0x0004d000010e7983 */ /* 0x000ea60000300a00 */
[----:B------:R-:W0:Y:S01]  /*3070*/  @!P6 LDC.64 R12, c[0x0][0x3a0] ;  /* 0x0000e800ff0ceb82 */ /* 0x000e220000000a00 */
[----:B------:R-:W-:-:S02]  /*3080*/  LOP3.LUT R40, R40, 0x7fffffff, RZ, 0xc0, !PT ;  /* 0x7fffffff28287812 */ /* 0x000fc400078ec0ff */
[----:B------:R-:W-:Y:S02]  /*3090*/  @!P6 MOV R43, R29 ;  /* 0x0000001d002be202 */ /* 0x000fe40000000f00 */
[----:B------:R-:W-:-:S04]  /*30a0*/  @P1 LOP3.LUT R40, R40, 0x80000000, RZ, 0xfc, !PT ;  /* 0x8000000028281812 */ /* 0x000fc800078efcff */
[----:B------:R-:W-:Y:S01]  /*30b0*/  LOP3.LUT P1, RZ, R40, 0x1000000, RZ, 0xc0, !PT ;  /* 0x0100000028ff7812 */ /* 0x000fe2000782c0ff */
[-C--:B-1----:R-:W-:Y:S02]  /*30c0*/  @!P6 IMAD R5, R5, R38.reuse, RZ ;  /* 0x000000260505e224 */ /* 0x082fe400078e02ff */
[----:B------:R-:W-:-:S04]  /*30d0*/  @!P6 IMAD.WIDE.U32 R42, R0, R38, R42 ;  /* 0x00000026002ae225 */ /* 0x000fc800078e002a */
[----:B------:R-:W-:Y:S01]  /*30e0*/  @!P6 IMAD R39, R0, R39, R5 ;  /* 0x000000270027e224 */ /* 0x000fe200078e0205 */
[----:B------:R-:W-:Y:S02]  /*30f0*/  LOP3.LUT R40, R40, 0xbfffffff, RZ, 0xc0, !PT ;  /* 0xbfffffff28287812 */ /* 0x000fe400078ec0ff */
[----:B------:R-:W-:Y:S02]  /*3100*/  @!P6 SHF.L.U32 R5, R42, 0x1, RZ ;  /* 0x000000012a05e819 */ /* 0x000fe400000006ff */
[----:B------:R-:W-:Y:S01]  /*3110*/  @!P6 IADD3 R0, PT, PT, R43, R39, RZ ;  /* 0x000000272b00e210 */ /* 0x000fe20007ffe0ff */
[----:B------:R0:W-:Y:S01]  /*3120*/  STL.64 [R1+0x3c0], R28 ;  /* 0x0003c01c01007387 */ /* 0x0001e20000100a00 */
[----:B------:R-:W-:Y:S02]  /*3130*/  @P2 LOP3.LUT R40, R40, 0x40000000, RZ, 0xfc, !PT ;  /* 0x4000000028282812 */ /* 0x000fe400078efcff */
[----:B------:R-:W-:Y:S01]  /*3140*/  @!P6 SHF.L.U64.HI R0, R42, 0x1, R0 ;  /* 0x000000012a00e819 */ /* 0x000fe20000010200 */
[----:B------:R1:W-:Y:S01]  /*3150*/  STL [R1+0x3b0], R29 ;  /* 0x0003b01d01007387 */ /* 0x0003e20000100800 */
[----:B0-----:R-:W-:-:S04]  /*3160*/  @!P6 IADD3 R28, P2, PT, R5, R12, RZ ;  /* 0x0000000c051ce210 */ /* 0x001fc80007f5e0ff */
[----:B-1----:R-:W-:Y:S02]  /*3170*/  @!P6 IADD3.X R29, PT, PT, R0, R13, RZ, P2, !PT ;  /* 0x0000000d001de210 */ /* 0x002fe400017fe4ff */
[----:B------:R-:W0:Y:S01]  /*3180*/  @!P6 LDC.64 R12, c[0x0][0x398] ;  /* 0x0000e600ff0ceb82 */ /* 0x000e220000000a00 */
[----:B------:R-:W-:Y:S02]  /*3190*/  MOV R38, R6 ;  /* 0x0000000600267202 */ /* 0x000fe40000000f00 */
[----:B------:R-:W-:Y:S02]  /*31a0*/  MOV R39, R7 ;  /* 0x0000000700277202 */ /* 0x000fe40000000f00 */
[----:B0-----:R-:W-:-:S04]  /*31b0*/  @!P6 IADD3 R6, P2, PT, R5, R12, RZ ;  /* 0x0000000c0506e210 */ /* 0x001fc80007f5e0ff */
[----:B------:R-:W-:Y:S01]  /*31c0*/  @!P6 IADD3.X R7, PT, PT, R0, R13, RZ, P2, !PT ;  /* 0x0000000d0007e210 */ /* 0x000fe200017fe4ff */
[----:B------:R-:W-:-:S06]  /*31d0*/  HFMA2 R0, -RZ, RZ, 0, 0 ;  /* 0x00000000ff007431 */ /* 0x000fcc00000001ff */
[----:B--2---:R0:W2:Y:S02]  /*31e0*/  @!P0 LDG.E R0, desc[UR10][R14.64] ;  /* 0x0000000a0e008981 */ /* 0x0040a4000c1e1900 */
[----:B0-----:R-:W-:Y:S02]  /*31f0*/  PRMT R14, RZ, 0x7610, R14 ;  /* 0x00007610ff0e7816 */ /* 0x001fe4000000000e */
[----:B------:R-:W-:Y:S02]  /*3200*/  LOP3.LUT R40, R40, 0xdfffffff, RZ, 0xc0, !PT ;  /* 0xdfffffff28287812 */ /* 0x000fe400078ec0ff */
[----:B--2---:R-:W-:-:S05]  /*3210*/  @!P0 PRMT R14, R0, 0x7632, R14 ;  /* 0x00007632000e8816 */ /* 0x004fca000000000e */
[----:B------:R0:W-:Y:S02]  /*3220*/  STL.S16 [R1+0x188], R14 ;  /* 0x0001880e01007387 */ /* 0x0001e40000100600 */
[----:B0-----:R-:W-:-:S06]  /*3230*/  MOV R14, RZ ;  /* 0x000000ff000e7202 */ /* 0x001fcc0000000f00 */
[----:B------:R-:W2:Y:S01]  /*3240*/  @!P1 LDG.E R14, desc[UR10][R34.64] ;  /* 0x0000000a220e9981 */ /* 0x000ea2000c1e1900 */
        /* <DEDUP_REMOVED lines=12> */
[----:B------:R-:W3:Y:S01]  /*3310*/  @!P4 LDG.E R17, desc[UR10][R30.64] ;  /* 0x0000000a1e11c981 */ /* 0x000ee2000c1e1900 */
[----:B------:R-:W-:Y:S02]  /*3320*/  PRMT R16, RZ, 0x7610, R16 ;  /* 0x00007610ff107816 */ /* 0x000fe40000000010 */
[----:B------:R-:W-:Y:S02]  /*3330*/  LOP3.LUT P3, RZ, R40, 0x400000, RZ, 0xc0, !PT ;  /* 0x0040000028ff7812 */ /* 0x000fe4000786c0ff */
[----:B------:R-:W-:Y:S01]  /*3340*/  MOV R12, RZ ;  /* 0x000000ff000c7202 */ /* 0x000fe20000000f00 */
[----:B------:R0:W-:Y:S05]  /*3350*/  STL [R1+0x4c8], R33 ;  /* 0x0004c82101007387 */ /* 0x0001ea0000100800 */
[----:B------:R-:W4:Y:S01]  /*3360*/  @!P0 LDG.E R12, desc[UR10][R36.64] ;  /* 0x0000000a240c8981 */ /* 0x000f22000c1e1900 */
[----:B0-----:R-:W-:-:S04]  /*3370*/  PRMT R33, RZ, 0x7610, R33 ;  /* 0x00007610ff217816 */ /* 0x001fc80000000021 */
[----:B------:R-:W-:-:S05]  /*3380*/  @!P0 PRMT R33, R0, 0x7610, R33 ;  /* 0x0000761000218816 */ /* 0x000fca0000000021 */
[----:B------:R0:W-:Y:S04]  /*3390*/  STL.S16 [R1+0x174], R33 ;  /* 0x0001742101007387 */ /* 0x0001e80000100600 */
[----:B0-----:R-:W2:Y:S01]  /*33a0*/  LDL.LU R33, [R1+0x4c8] ;  /* 0x0004c80001217983 */ /* 0x001ea20000300800 */
[----:B---3--:R-:W-:-:S05]  /*33b0*/  @!P4 PRMT R16, R17, 0x7632, R16 ;  /* 0x000076321110c816 */ /* 0x008fca0000000010 */
[----:B------:R0:W-:Y:S02]  /*33c0*/  STL.S16 [R1+0x238], R16 ;  /* 0x0002381001007387 */ /* 0x0001e40000100600 */
[----:B0-----:R-:W-:-:S06]  /*33d0*/  HFMA2 R16, -RZ, RZ, 0, 0 ;  /* 0x00000000ff107431 */ /* 0x001fcc00000001ff */
[----:B------:R0:W3:Y:S02]  /*33e0*/  @!P3 LDG.E R16, desc[UR10][R18.64] ;  /* 0x0000000a1210b981 */ /* 0x0000e4000c1e1900 */
[----:B0-----:R-:W-:-:S06]  /*33f0*/  MOV R19, RZ ;  /* 0x000000ff00137202 */ /* 0x001fcc0000000f00 */
[----:B------:R-:W3:Y:S01]  /*3400*/  @!P3 LDG.E R19, desc[UR10][R26.64] ;  /* 0x0000000a1a13b981 */ /* 0x000ee2000c1e1900 */
[----:B------:R-:W-:Y:S02]  /*3410*/  PRMT R18, RZ, 0x7610, R18 ;  /* 0x00007610ff127816 */ /* 0x000fe40000000012 */
[----:B------:R-:W-:Y:S02]  /*3420*/  LOP3.LUT P2, RZ, R40, 0x200000, RZ, 0xc0, !PT ;  /* 0x0020000028ff7812 */ /* 0x000fe4000784c0ff */
[----:B------:R-:W-:-:S04]  /*3430*/  PRMT R13, RZ, 0x7610, R13 ;  /* 0x00007610ff0d7816 */ /* 0x000fc8000000000d */
[----:B----4-:R-:W-:-:S05]  /*3440*/  @!P0 PRMT R13, R12, 0x7610, R13 ;  /* 0x000076100c0d8816 */ /* 0x010fca000000000d */
[----:B------:R0:W-:Y:S02]  /*3450*/  STL.S16 [R1+0x18c], R13 ;  /* 0x00018c0d01007387 */ /* 0x0001e40000100600 */
[----:B0-----:R-:W-:-:S06]  /*3460*/  HFMA2 R13, -RZ, RZ, 0, 0 ;  /* 0x00000000ff0d7431 */ /* 0x001fcc00000001ff */
[----:B--2---:R-:W2:Y:S01]  /*3470*/  @!P1 LDG.E R13, desc[UR10][R32.64] ;  /* 0x0000000a200d9981 */ /* 0x004ea2000c1e1900 */
[----:B---3--:R-:W-:-:S05]  /*3480*/  @!P3 PRMT R18, R19, 0x7632, R18 ;  /* 0x000076321312b816 */ /* 0x008fca0000000012 */
[----:B------:R0:W-:Y:S02]  /*3490*/  STL.S16 [R1+0x170], R18 ;  /* 0x0001701201007387 */ /* 0x0001e40000100600 */
[----:B0-----:R-:W-:-:S06]  /*34a0*/  HFMA2 R18, -RZ, RZ, 0, 0 ;  /* 0x00000000ff127431 */ /* 0x001fcc00000001ff */
[----:B------:R0:W3:Y:S02]  /*34b0*/  @!P2 LDG.E R18, desc[UR10][R10.64] ;  /* 0x0000000a0a12a981 */ /* 0x0000e4000c1e1900 */
[----:B0-----:R-:W-:-:S06]  /*34c0*/  MOV R10, RZ ;  /* 0x000000ff000a7202 */ /* 0x001fcc0000000f00 */
[----:B------:R0:W4:Y:S01]  /*34d0*/  @!P2 LDG.E R10, desc[UR10][R20.64] ;  /* 0x0000000a140aa981 */ /* 0x000122000c1e1900 */
[----:B------:R-:W-:Y:S02]  /*34e0*/  LOP3.LUT R40, R40, 0xfbffffff, RZ, 0xc0, !PT ;  /* 0xfbffffff28287812 */ /* 0x000fe400078ec0ff */
[----:B------:R-:W-:Y:S01]  /*34f0*/  PRMT R37, RZ, 0x7610, R37 ;  /* 0x00007610ff257816 */ /* 0x000fe20000000025 */
[----:B------:R1:W-:Y:S01]  /*3500*/  STL.64 [R1+0x4b0], R42 ;  /* 0x0004b02a01007387 */ /* 0x0003e20000100a00 */
[----:B------:R-:W-:Y:S02]  /*3510*/  PRMT R36, RZ, 0x7610, R36 ;  /* 0x00007610ff247816 */ /* 0x000fe40000000024 */
[----:B------:R-:W-:Y:S02]  /*3520*/  @P6 LOP3.LUT R40, R40, 0x4000000, RZ, 0xfc, !PT ;  /* 0x0400000028286812 */ /* 0x000fe400078efcff */
[----:B------:R-:W-:Y:S02]  /*3530*/  PRMT R11, RZ, 0x7610, R11 ;  /* 0x00007610ff0b7816 */ /* 0x000fe4000000000b */
[----:B0-----:R-:W-:-:S02]  /*3540*/  PRMT R20, RZ, 0x7610, R20 ;  /* 0x00007610ff147816 */ /* 0x001fc40000000014 */
[----:B-1----:R-:W-:Y:S02]  /*3550*/  PRMT R42, RZ, 0x7610, R42 ;  /* 0x00007610ff2a7816 */ /* 0x002fe4000000002a */
[C---:B--2---:R-:W-:Y:S02]  /*3560*/  @!P1 PRMT R37, R13.reuse, 0x7632, R37 ;  /* 0x000076320d259816 */ /* 0x044fe40000000025 */
[----:B------:R-:W-:Y:S02]  /*3570*/  @!P1 PRMT R42, R13, 0x7610, R42 ;  /* 0x000076100d2a9816 */ /* 0x000fe4000000002a */
[----:B------:R-:W-:Y:S02]  /*3580*/  @!P1 PRMT R36, R14, 0x7610, R36 ;  /* 0x000076100e249816 */ /* 0x000fe40000000024 */
[----:B------:R-:W-:Y:S02]  /*3590*/  LOP3.LUT P1, RZ, R40, 0x100000, RZ, 0xc0, !PT ;  /* 0x0010000028ff7812 */ /* 0x000fe4000782c0ff */
[----:B------:R-:W-:-:S04]  /*35a0*/  PRMT R34, RZ, 0x7610, R34 ;  /* 0x00007610ff227816 */ /* 0x000fc80000000022 */
[----:B------:R-:W-:-:S05]  /*35b0*/  @!P4 PRMT R34, R15, 0x7610, R34 ;  /* 0x000076100f22c816 */ /* 0x000fca0000000022 */
[----:B------:R0:W-:Y:S04]  /*35c0*/  STL.S16 [R1+0x114], R34 ;  /* 0x0001142201007387 */ /* 0x0001e80000100600 */
[----:B------:R-:W-:Y:S04]  /*35d0*/  STL.S16 [R1+0x1ac], R37 ;  /* 0x0001ac2501007387 */ /* 0x000fe80000100600 */
[----:B0-----:R-:W2:Y:S04]  /*35e0*/  LDL.LU.64 R34, [R1+0x130] ;  /* 0x0001300001227983 */ /* 0x001ea80000300a00 */
[----:B------:R0:W-:Y:S04]  /*35f0*/  STL.S16 [R1+0x1a8], R36 ;  /* 0x0001a82401007387 */ /* 0x0001e80000100600 */
[----:B0-----:R-:W2:Y:S01]  /*3600*/  LDL.LU.64 R36, [R1+0x138] ;  /* 0x0001380001247983 */ /* 0x001ea20000300a00 */
[----:B------:R-:W-:-:S02]  /*3610*/  PRMT R31, RZ, 0x7610, R31 ;  /* 0x00007610ff1f7816 */ /* 0x000fc4000000001f */
[----:B------:R-:W-:Y:S02]  /*3620*/  PRMT R30, RZ, 0x7610, R30 ;  /* 0x00007610ff1e7816 */ /* 0x000fe4000000001e */
[C---:B------:R-:W-:Y:S02]  /*3630*/  @!P3 PRMT R31, R16.reuse, 0x7610, R31 ;  /* 0x00007610101fb816 */ /* 0x040fe4000000001f */
[----:B------:R-:W-:Y:S02]  /*3640*/  @!P3 PRMT R30, R16, 0x7632, R30 ;  /* 0x00007632101eb816 */ /* 0x000fe4000000001e */
[----:B------:R-:W-:Y:S02]  /*3650*/  PRMT R33, RZ, 0x7610, R33 ;  /* 0x00007610ff217816 */ /* 0x000fe40000000021 */
[----:B------:R-:W-:Y:S01]  /*3660*/  PRMT R32, RZ, 0x7610, R32 ;  /* 0x00007610ff207816 */ /* 0x000fe20000000020 */
[----:B------:R-:W-:Y:S01]  /*3670*/  STL.S16 [R1+0x164], R31 ;  /* 0x0001641f01007387 */ /* 0x000fe20000100600 */
[----:B------:R-:W-:-:S03]  /*3680*/  @!P4 PRMT R33, R15, 0x7632, R33 ;  /* 0x000076320f21c816 */ /* 0x000fc60000000021 */
[----:B------:R0:W-:Y:S01]  /*3690*/  STL.S16 [R1+0x168], R30 ;  /* 0x0001681e01007387 */ /* 0x0001e20000100600 */
[----:B------:R-:W-:-:S03]  /*36a0*/  @!P4 PRMT R32, R17, 0x7610, R32 ;  /* 0x000076101120c816 */ /* 0x000fc60000000020 */
[----:B------:R-:W-:Y:S04]  /*36b0*/  STL.S16 [R1+0x194], R33 ;  /* 0x0001942101007387 */ /* 0x000fe80000100600 */
[----:B0-----:R-:W2:Y:S04]  /*36c0*/  LDL.LU.64 R30, [R1+0x308] ;  /* 0x00030800011e7983 */ /* 0x001ea80000300a00 */
[----:B------:R0:W-:Y:S04]  /*36d0*/  STL.S16 [R1+0x1f4], R32 ;  /* 0x0001f42001007387 */ /* 0x0001e80000100600 */
[----:B0-----:R-:W2:Y:S01]  /*36e0*/  LDL.LU.64 R32, [R1+0x300] ;  /* 0x0003000001207983 */ /* 0x001ea20000300a00 */
[----:B----4-:R-:W-:-:S02]  /*36f0*/  @!P2 PRMT R20, R10, 0x7610, R20 ;  /* 0x000076100a14a816 */ /* 0x010fc40000000014 */
[----:B------:R-:W-:-:S03]  /*3700*/  @!P2 PRMT R11, R10, 0x7632, R11 ;  /* 0x000076320a0ba816 */ /* 0x000fc6000000000b */
[----:B------:R0:W-:Y:S04]  /*3710*/  STL.S16 [R1+0x15c], R20 ;  /* 0x00015c1401007387 */ /* 0x0001e80000100600 */
[----:B------:R1:W-:Y:S01]  /*3720*/  STL.S16 [R1+0x160], R11 ;  /* 0x0001600b01007387 */ /* 0x0003e20000100600 */
[----:B0-----:R-:W-:Y:S01]  /*3730*/  HFMA2 R20, -RZ, RZ, 0, 0 ;  /* 0x00000000ff147431 */ /* 0x001fe200000001ff */
[----:B-1----:R-:W-:-:S05]  /*3740*/  MOV R11, RZ ;  /* 0x000000ff000b7202 */ /* 0x002fca0000000f00 */
[----:B------:R0:W4:Y:S04]  /*3750*/  @!P1 LDG.E R20, desc[UR10][R24.64] ;  /* 0x0000000a18149981 */ /* 0x000128000c1e1900 */
[----:B------:R1:W2:Y:S01]  /*3760*/  @!P1 LDG.E R11, desc[UR10][R22.64] ;  /* 0x0000000a160b9981 */ /* 0x0002a2000c1e1900 */
[----:B------:R-:W-:Y:S02]  /*3770*/  LOP3.LUT P5, RZ, R40, 0x40000, RZ, 0xc0, !PT ;  /* 0x0004000028ff7812 */ /* 0x000fe400078ac0ff */
[----:B0-----:R-:W-:Y:S02]  /*3780*/  PRMT R25, RZ, 0x7610, R25 ;  /* 0x00007610ff197816 */ /* 0x001fe40000000019 */
[----:B------:R-:W-:Y:S02]  /*3790*/  PRMT R24, RZ, 0x7610, R24 ;  /* 0x00007610ff187816 */ /* 0x000fe40000000018 */
[----:B------:R-:W-:-:S02]  /*37a0*/  PRMT R27, RZ, 0x7610, R27 ;  /* 0x00007610ff1b7816 */ /* 0x000fc4000000001b */
[----:B------:R-:W-:Y:S02]  /*37b0*/  PRMT R26, RZ, 0x7610, R26 ;  /* 0x00007610ff1a7816 */ /* 0x000fe4000000001a */
[----:B---3--:R-:W-:Y:S01]  /*37c0*/  @!P2 PRMT R27, R18, 0x7632, R27 ;  /* 0x00007632121ba816 */ /* 0x008fe2000000001b */
[----:B------:R0:W-:Y:S04]  /*37d0*/  STL.64 [R1+0x3c8], R28 ;  /* 0x0003c81c01007387 */ /* 0x0001e80000100a00 */
[----:B------:R-:W-:Y:S01]  /*37e0*/  STL.S16 [R1+0x158], R27 ;  /* 0x0001581b01007387 */ /* 0x000fe20000100600 */
[----:B-1----:R-:W-:Y:S02]  /*37f0*/  PRMT R22, RZ, 0x7610, R22 ;  /* 0x00007610ff167816 */ /* 0x002fe40000000016 */
[----:B0-----:R-:W-:-:S02]  /*3800*/  PRMT R29, RZ, 0x7610, R29 ;  /* 0x00007610ff1d7816 */ /* 0x001fc4000000001d */
[----:B------:R-:W-:Y:S02]  /*3810*/  PRMT R28, RZ, 0x7610, R28 ;  /* 0x00007610ff1c7816 */ /* 0x000fe4000000001c */
[----:B------:R-:W-:Y:S02]  /*3820*/  @!P3 PRMT R29, R19, 0x7610, R29 ;  /* 0x00007610131db816 */ /* 0x000fe4000000001d */
[----:B------:R-:W-:Y:S02]  /*3830*/  LOP3.LUT P3, RZ, R40, 0x80000, RZ, 0xc0, !PT ;  /* 0x0008000028ff7812 */ /* 0x000fe4000786c0ff */
[----:B------:R-:W-:Y:S01]  /*3840*/  @!P2 PRMT R28, R18, 0x7610, R28 ;  /* 0x00007610121ca816 */ /* 0x000fe2000000001c */
[----:B------:R0:W-:Y:S04]  /*3850*/  STL.S16 [R1+0x16c], R29 ;  /* 0x00016c1d01007387 */ /* 0x0001e80000100600 */
[----:B------:R1:W-:Y:S01]  /*3860*/  STL.S16 [R1+0x154], R28 ;  /* 0x0001541c01007387 */ /* 0x0003e20000100600 */
[----:B------:R-:W-:-:S02]  /*3870*/  PRMT R43, RZ, 0x7610, R43 ;  /* 0x00007610ff2b7816 */ /* 0x000fc4000000002b */
[----:B0-----:R-:W-:Y:S02]  /*3880*/  MOV R29, R39 ;  /* 0x00000027001d7202 */ /* 0x001fe40000000f00 */
[----:B-1----:R-:W-:Y:S02]  /*3890*/  MOV R28, R38 ;  /* 0x00000026001c7202 */ /* 0x002fe40000000f00 */
[----:B------:R-:W3:Y:S01]  /*38a0*/  LDL.LU.64 R38, [R1+0x140] ;  /* 0x0001400001267983 */ /* 0x000ee20000300a00 */
[----:B------:R-:W-:Y:S02]  /*38b0*/  @!P0 PRMT R43, R12, 0x7632, R43 ;  /* 0x000076320c2b8816 */ /* 0x000fe4000000002b */
[----:B------:R-:W-:Y:S01]  /*38c0*/  LOP3.LUT P0, RZ, R40, 0x20000, RZ, 0xc0, !PT ;  /* 0x0002000028ff7812 */ /* 0x000fe2000780c0ff */
[----:B------:R-:W-:Y:S04]  /*38d0*/  STL.S16 [R1+0x118], R42 ;  /* 0x0001182a01007387 */ /* 0x000fe80000100600 */
[----:B------:R0:W-:Y:S04]  /*38e0*/  STL.S16 [R1+0x190], R43 ;  /* 0x0001902b01007387 */ /* 0x0001e80000100600 */
[----:B0-----:R-:W3:Y:S01]  /*38f0*/  LDL.LU.64 R42, [R1+0x2f8] ;  /* 0x0002f800012a7983 */ /* 0x001ee20000300a00 */
[----:B----4-:R-:W-:-:S02]  /*3900*/  @!P1 PRMT R25, R20, 0x7632, R25 ;  /* 0x0000763214199816 */ /* 0x010fc40000000019 */
[----:B--2---:R-:W-:-:S03]  /*3910*/  @!P1 PRMT R24, R11, 0x7610, R24 ;  /* 0x000076100b189816 */ /* 0x004fc60000000018 */
[----:B------:R-:W-:Y:S01]  /*3920*/  STL.S16 [R1+0x2c4], R25 ;  /* 0x0002c41901007387 */ /* 0x000fe20000100600 */
[----:B------:R-:W-:-:S03]  /*3930*/  @!P1 PRMT R26, R20, 0x7610, R26 ;  /* 0x00007610141a9816 */ /* 0x000fc6000000001a */
[----:B------:R0:W-:Y:S04]  /*3940*/  STL.S16 [R1+0x2c0], R24 ;  /* 0x0002c01801007387 */ /* 0x0001e80000100600 */
[----:B------:R1:W-:Y:S01]  /*3950*/  STL.S16 [R1+0x150], R26 ;  /* 0x0001501a01007387 */ /* 0x0003e20000100600 */
[----:B0-----:R-:W-:Y:S02]  /*3960*/  CS2R R24, SRZ ;  /* 0x0000000000187805 */ /* 0x001fe4000001ff00 */
[----:B-1----:R-:W-:-:S04]  /*3970*/  CS2R R26, SRZ ;  /* 0x00000000001a7805 */ /* 0x002fc8000001ff00 */
[----:B------:R-:W2:Y:S01]  /*3980*/  @!P5 LDG.E R25, desc[UR10][R34.64] ;  /* 0x0000000a2219d981 */ /* 0x000ea2000c1e1900 */
[----:B------:R-:W-:-:S03]  /*3990*/  @!P1 PRMT R22, R11, 0x7632, R22 ;  /* 0x000076320b169816 */ /* 0x000fc60000000016 */
[----:B------:R-:W4:Y:S04]  /*39a0*/  @!P5 LDG.E R26, desc[UR10][R36.64] ;  /* 0x0000000a241ad981 */ /* 0x000f28000c1e1900 */
[----:B------:R0:W4:Y:S04]  /*39b0*/  @!P0 LDG.E R27, desc[UR10][R30.64] ;  /* 0x0000000a1e1b8981 */ /* 0x000128000c1e1900 */
[----:B------:R-:W2:Y:S04]  /*39c0*/  LDL.LU.64 R34, [R1+0x2e8] ;  /* 0x0002e80001227983 */ /* 0x000ea80000300a00 */
[----:B------:R-:W4:Y:S04]  /*39d0*/  LDL.LU.64 R36, [R1+0x2b8] ;  /* 0x0002b80001247983 */ /* 0x000f280000300a00 */
[----:B------:R1:W-:Y:S04]  /*39e0*/  STL.S16 [R1+0x2f4], R22 ;  /* 0x0002f41601007387 */ /* 0x0003e80000100600 */
[----:B------:R-:W4:Y:S01]  /*39f0*/  @!P3 LDG.E R24, desc[UR10][R2.64] ;  /* 0x0000000a0218b981 */ /* 0x000f22000c1e1900 */
[----:B-1----:R-:W-:-:S06]  /*3a00*/  HFMA2 R22, -RZ, RZ, 0, 0 ;  /* 0x00000000ff167431 */ /* 0x002fcc00000001ff */
[----:B------:R-:W4:Y:S01]  /*3a10*/  @!P3 LDG.E R22, desc[UR10][R8.64] ;  /* 0x0000000a0816b981 */ /* 0x000f22000c1e1900 */
[----:B0-----:R-:W-:-:S06]  /*3a20*/  CS2R R30, SRZ ;  /* 0x00000000001e7805 */ /* 0x001fcc000001ff00 */
[----:B------:R0:W4:Y:S01]  /*3a30*/  @!P0 LDG.E R30, desc[UR10][R32.64] ;  /* 0x0000000a201e8981 */ /* 0x000122000c1e1900 */
[C---:B------:R-:W-:Y:S02]  /*3a40*/  LOP3.LUT P1, RZ, R40.reuse, 0x8000, RZ, 0xc0, !PT ;  /* 0x0000800028ff7812 */ /* 0x040fe4000782c0ff */
[C---:B------:R-:W-:Y:S02]  /*3a50*/  LOP3.LUT P2, RZ, R40.reuse, 0x4000, RZ, 0xc0, !PT ;  /* 0x0000400028ff7812 */ /* 0x040fe4000784c0ff */
[----:B0-----:R-:W-:Y:S02]  /*3a60*/  CS2R R32, SRZ ;  /* 0x0000000000207805 */ /* 0x001fe4000001ff00 */
[----:B------:R-:W-:Y:S01]  /*3a70*/  LOP3.LUT P6, RZ, R40, 0x10000, RZ, 0xc0, !PT ;  /* 0x0001000028ff7812 */ /* 0x000fe200078cc0ff */
[----:B------:R-:W-:Y:S04]  /*3a80*/  STL [R1+0x498], R12 ;  /* 0x0004980c01007387 */ /* 0x000fe80000100800 */
[----:B------:R-:W-:Y:S04]  /*3a90*/  STL [R1+0x49c], R13 ;  /* 0x00049c0d01007387 */ /* 0x000fe80000100800 */
[----:B------:R0:W-:Y:S04]  /*3aa0*/  STL.64 [R1+0x4a0], R12 ;  /* 0x0004a00c01007387 */ /* 0x0001e80000100a00 */
[----:B------:R1:W-:Y:S04]  /*3ab0*/  STL [R1+0x4bc], R12 ;  /* 0x0004bc0c01007387 */ /* 0x0003e80000100800 */
[----:B------:R-:W-:Y:S04]  /*3ac0*/  STL [R1+0x474], R15 ;  /* 0x0004740f01007387 */ /* 0x000fe80000100800 */
[----:B------:R3:W-:Y:S01]  /*3ad0*/  STL.64 [R1+0x478], R14 ;  /* 0x0004780e01007387 */ /* 0x0007e20000100a00 */
[----:B0-----:R-:W-:-:S02]  /*3ae0*/  PRMT R13, RZ, 0x7610, R13 ;  /* 0x00007610ff0d7816 */ /* 0x001fc4000000000d */
[----:B-1----:R-:W-:Y:S01]  /*3af0*/  PRMT R12, RZ, 0x7610, R12 ;  /* 0x00007610ff0c7816 */ /* 0x002fe2000000000c */
[----:B------:R0:W-:Y:S04]  /*3b00*/  STL [R1+0x4a8], R14 ;  /* 0x0004a80e01007387 */ /* 0x0001e80000100800 */
[----:B---3--:R-:W3:Y:S01]  /*3b10*/  @!P6 LDG.E R32, desc[UR10][R38.64] ;  /* 0x0000000a2620e981 */ /* 0x008ee2000c1e1900 */
[----:B------:R-:W-:-:S03]  /*3b20*/  PRMT R15, RZ, 0x7610, R15 ;  /* 0x00007610ff0f7816 */ /* 0x000fc6000000000f */
[----:B------:R-:W-:Y:S01]  /*3b30*/  STL [R1+0x3a8], R4 ;  /* 0x0003a80401007387 */ /* 0x000fe20000100800 */
[----:B0-----:R-:W-:Y:S02]  /*3b40*/  PRMT R14, RZ, 0x7610, R14 ;  /* 0x00007610ff0e7816 */ /* 0x001fe4000000000e */
[----:B------:R-:W-:Y:S01]  /*3b50*/  PRMT R9, RZ, 0x7610, R9 ;  /* 0x00007610ff097816 */ /* 0x000fe20000000009 */
[----:B------:R-:W-:Y:S04]  /*3b60*/  STL [R1+0x3ac], R4 ;  /* 0x0003ac0401007387 */ /* 0x000fe80000100800 */
[----:B------:R-:W3:Y:S01]  /*3b70*/  LDL.LU.64 R38, [R1+0x2d0] ;  /* 0x0002d00001267983 */ /* 0x000ee20000300a00 */
[----:B------:R-:W-:Y:S02]  /*3b80*/  PRMT R8, RZ, 0x7610, R8 ;  /* 0x00007610ff087816 */ /* 0x000fe40000000008 */
[----:B------:R-:W-:Y:S01]  /*3b90*/  PRMT R5, RZ, 0x7610, R5 ;  /* 0x00007610ff057816 */ /* 0x000fe20000000005 */
        /* <DEDUP_REMOVED lines=20> */
[----:B------:R0:W-:Y:S04]  /*3ce0*/  STL [R1+0x4b8], R4 ;  /* 0x0004b80401007387 */ /* 0x0001e80000100800 */
[----:B------:R-:W3:Y:S01]  /*3cf0*/  @!P6 LDG.E R31, desc[UR10][R42.64] ;  /* 0x0000000a2a1fe981 */ /* 0x000ee2000c1e1900 */
[----:B0-----:R-:W-:-:S03]  /*3d00*/  PRMT R4, RZ, 0x7610, R4 ;  /* 0x00007610ff047816 */ /* 0x001fc60000000004 */
[----:B------:R-:W3:Y:S04]  /*3d10*/  LDL.LU.64 R42, [R1+0x2c8] ;  /* 0x0002c800012a7983 */ /* 0x000ee80000300a00 */
[----:B--2---:R0:W2:Y:S02]  /*3d20*/  @!P1 LDG.E R33, desc[UR10][R34.64] ;  /* 0x0000000a22219981 */ /* 0x0040a4000c1e1900 */
[----:B0-----:R-:W-:-:S06]  /*3d30*/  CS2R R34, SRZ ;  /* 0x0000000000227805 */ /* 0x001fcc000001ff00 */
[----:B----4-:R0:W4:Y:S02]  /*3d40*/  @!P2 LDG.E R35, desc[UR10][R36.64] ;  /* 0x0000000a2423a981 */ /* 0x010124000c1e1900 */
[----:B0-----:R-:W-:-:S06]  /*3d50*/  CS2R R36, SRZ ;  /* 0x0000000000247805 */ /* 0x001fcc000001ff00 */
[----:B------:R-:W2:Y:S01]  /*3d60*/  @!P2 LDG.E R36, desc[UR10][R44.64] ;  /* 0x0000000a2c24a981 */ /* 0x000ea2000c1e1900 */
[C---:B------:R-:W-:Y:S02]  /*3d70*/  @!P5 PRMT R13, R25.reuse, 0x7632, R13 ;  /* 0x00007632190dd816 */ /* 0x040fe4000000000d */
[----:B------:R-:W-:Y:S01]  /*3d80*/  @!P5 PRMT R12, R26, 0x7610, R12 ;  /* 0x000076101a0cd816 */ /* 0x000fe2000000000c */
[----:B------:R-:W4:Y:S01]  /*3d90*/  LDL.LU.64 R44, [R1+0x4c0] ;  /* 0x0004c000012c7983 */ /* 0x000f220000300a00 */
[----:B------:R-:W-:Y:S02]  /*3da0*/  @!P3 PRMT R15, R22, 0x7632, R15 ;  /* 0x00007632160fb816 */ /* 0x000fe4000000000f */
[----:B------:R-:W-:Y:S01]  /*3db0*/  @!P5 PRMT R14, R25, 0x7610, R14 ;  /* 0x00007610190ed816 */ /* 0x000fe2000000000e */
[----:B------:R-:W-:Y:S04]  /*3dc0*/  STL.S16 [R1+0x144], R13 ;  /* 0x0001440d01007387 */ /* 0x000fe80000100600 */
[----:B------:R0:W-:Y:S04]  /*3dd0*/  STL.S16 [R1+0x2f8], R12 ;  /* 0x0002f80c01007387 */ /* 0x0001e80000100600 */
[----:B------:R-:W-:Y:S04]  /*3de0*/  STL.S16 [R1+0x13c], R15 ;  /* 0x00013c0f01007387 */ /* 0x000fe80000100600 */
[----:B------:R1:W-:Y:S04]  /*3df0*/  STL.S16 [R1+0x134], R14 ;  /* 0x0001340e01007387 */ /* 0x0003e80000100600 */
[----:B0-----:R-:W2:Y:S04]  /*3e00*/  LDL.LU.64 R12, [R1+0x148] ;  /* 0x00014800010c7983 */ /* 0x001ea80000300a00 */
[----:B-1----:R-:W2:Y:S01]  /*3e10*/  LDL.LU.64 R14, [R1+0x288] ;  /* 0x00028800010e7983 */ /* 0x002ea20000300a00 */
[----:B------:R-:W-:-:S02]  /*3e20*/  @!P3 PRMT R9, R24, 0x7610, R9 ;  /* 0x000076101809b816 */ /* 0x000fc40000000009 */
[----:B------:R-:W-:Y:S02]  /*3e30*/  @!P3 PRMT R8, R24, 0x7632, R8 ;  /* 0x000076321808b816 */ /* 0x000fe40000000008 */
[----:B------:R-:W-:Y:S02]  /*3e40*/  @!P0 PRMT R5, R27, 0x7632, R5 ;  /* 0x000076321b058816 */ /* 0x000fe40000000005 */
[----:B------:R-:W-:Y:S01]  /*3e50*/  @!P0 PRMT R4, R30, 0x7610, R4 ;  /* 0x000076101e048816 */ /* 0x000fe20000000004 */
[----:B------:R-:W-:Y:S04]  /*3e60*/  STL.S16 [R1+0x310], R8 ;  /* 0x0003100801007387 */ /* 0x000fe80000100600 */
[----:B------:R0:W-:Y:S04]  /*3e70*/  STL.S16 [R1+0x2f0], R9 ;  /* 0x0002f00901007387 */ /* 0x0001e80000100600 */
[----:B------:R-:W-:Y:S04]  /*3e80*/  STL.S16 [R1+0x2b8], R5 ;  /* 0x0002b80501007387 */ /* 0x000fe80000100600 */
[----:B------:R1:W-:Y:S04]  /*3e90*/  STL.S16 [R1+0x2bc], R4 ;  /* 0x0002bc0401007387 */ /* 0x0003e80000100600 */
[----:B0-----:R-:W2:Y:S04]  /*3ea0*/  LDL.LU.64 R8, [R1+0x2e0] ;  /* 0x0002e00001087983 */ /* 0x001ea80000300a00 */
[----:B-1----:R-:W2:Y:S04]  /*3eb0*/  LDL.LU.64 R4, [R1+0x2b0] ;  /* 0x0002b00001047983 */ /* 0x002ea80000300a00 */
[----:B------:R0:W-:Y:S01]  /*3ec0*/  STL.64 [R1+0x480], R16 ;  /* 0x0004801001007387 */ /* 0x0001e20000100a00 */
[----:B------:R-:W-:-:S02]  /*3ed0*/  PRMT R2, RZ, 0x7610, R2 ;  /* 0x00007610ff027816 */ /* 0x000fc40000000002 */
[----:B0-----:R-:W-:-:S04]  /*3ee0*/  PRMT R17, RZ, 0x7610, R17 ;  /* 0x00007610ff117816 */ /* 0x001fc80000000011 */
[----:B------:R-:W-:Y:S02]  /*3ef0*/  @!P3 PRMT R17, R22, 0x7610, R17 ;  /* 0x000076101611b816 */ /* 0x000fe40000000011 */
[C---:B------:R-:W-:Y:S02]  /*3f00*/  LOP3.LUT P3, RZ, R40.reuse, 0x2000, RZ, 0xc0, !PT ;  /* 0x0000200028ff7812 */ /* 0x040fe4000786c0ff */
[----:B------:R-:W-:Y:S02]  /*3f10*/  LOP3.LUT P4, RZ, R40, 0x1000, RZ, 0xc0, !PT ;  /* 0x0000100028ff7812 */ /* 0x000fe4000788c0ff */
[----:B------:R-:W-:-:S05]  /*3f20*/  @!P0 PRMT R2, R30, 0x7632, R2 ;  /* 0x000076321e028816 */ /* 0x000fca0000000002 */
[----:B------:R0:W-:Y:S04]  /*3f30*/  STL.S16 [R1+0x2d8], R2 ;  /* 0x0002d80201007387 */ /* 0x0001e80000100600 */
[----:B---3--:R1:W3:Y:S01]  /*3f40*/  @!P3 LDG.E R37, desc[UR10][R38.64] ;  /* 0x0000000a2625b981 */ /* 0x0082e2000c1e1900 */
[----:B0-----:R-:W-:Y:S02]  /*3f50*/  MOV R2, RZ ;  /* 0x000000ff00027202 */ /* 0x001fe40000000f00 */
[----:B-1----:R-:W-:Y:S01]  /*3f60*/  CS2R R38, SRZ ;  /* 0x0000000000267805 */ /* 0x002fe2000001ff00 */
[----:B------:R-:W-:Y:S01]  /*3f70*/  STL.64 [R1+0x3d8], R6 ;  /* 0x0003d80601007387 */ /* 0x000fe20000100a00 */
[----:B------:R-:W-:-:S03]  /*3f80*/  PRMT R3, RZ, 0x7610, R3 ;  /* 0x00007610ff037816 */ /* 0x000fc60000000003 */
[----:B------:R0:W-:Y:S02]  /*3f90*/  STL.64 [R1+0x468], R6 ;  /* 0x0004680601007387 */ /* 0x0001e40000100a00 */
[----:B0-----:R-:W-:-:S04]  /*3fa0*/  PRMT R7, RZ, 0x7610, R7 ;  /* 0x00007610ff077816 */ /* 0x001fc80000000007 */
[----:B------:R-:W-:Y:S02]  /*3fb0*/  @!P5 PRMT R7, R26, 0x7632, R7 ;  /* 0x000076321a07d816 */ /* 0x000fe40000000007 */
[----:B------:R-:W-:Y:S01]  /*3fc0*/  LOP3.LUT P5, RZ, R40, 0x800, RZ, 0xc0, !PT ;  /* 0x0000080028ff7812 */ /* 0x000fe200078ac0ff */
[----:B------:R-:W3:Y:S04]  /*3fd0*/  @!P3 LDG.E R38, desc[UR10][R42.64] ;  /* 0x0000000a2a26b981 */ /* 0x000ee8000c1e1900 */
[----:B------:R-:W3:Y:S01]  /*3fe0*/  LDL.LU.64 R42, [R1+0x248] ;  /* 0x00024800012a7983 */ /* 0x000ee20000300a00 */
[----:B----4-:R-:W-:-:S04]  /*3ff0*/  LOP3.LUT R45, R45, 0xfffffff7, RZ, 0xc0, !PT ;  /* 0xfffffff72d2d7812 */ /* 0x010fc800078ec0ff */
[----:B------:R-:W-:-:S04]  /*4000*/  @P3 LOP3.LUT R45, R45, 0x8, RZ, 0xfc, !PT ;  /* 0x000000082d2d3812 */ /* 0x000fc800078efcff */
[----:B------:R-:W-:-:S04]  /*4010*/  LOP3.LUT R45, R45, 0xfffffffb, RZ, 0xc0, !PT ;  /* 0xfffffffb2d2d7812 */ /* 0x000fc800078ec0ff */
[----:B------:R-:W-:Y:S01]  /*4020*/  @P4 LOP3.LUT R45, R45, 0x4, RZ, 0xfc, !PT ;  /* 0x000000042d2d4812 */ /* 0x000fe200078efcff */
[----:B--2---:R0:W2:Y:S04]  /*4030*/  @!P4 LDG.E R39, desc[UR10][R12.64] ;  /* 0x0000000a0c27c981 */ /* 0x0040a8000c1e1900 */
[----:B------:R-:W4:Y:S01]  /*4040*/  @!P4 LDG.E R2, desc[UR10][R14.64] ;  /* 0x0000000a0e02c981 */ /* 0x000f22000c1e1900 */
[----:B------:R-:W-:-:S03]  /*4050*/  LOP3.LUT P4, RZ, R40, 0x10000, RZ, 0xc0, !PT ;  /* 0x0001000028ff7812 */ /* 0x000fc6000788c0ff */
[----:B------:R-:W0:Y:S01]  /*4060*/  LDL.LU R12, [R1+0x4bc] ;  /* 0x0004bc00010c7983 */ /* 0x000e220000300800 */
[----:B------:R-:W-:Y:S02]  /*4070*/  PRMT R44, RZ, 0x7610, R44 ;  /* 0x00007610ff2c7816 */ /* 0x000fe4000000002c */
[----:B------:R-:W-:Y:S01]  /*4080*/  LOP3.LUT P6, RZ, R40, 0x400, RZ, 0xc0, !PT ;  /* 0x0000040028ff7812 */ /* 0x000fe200078cc0ff */
[----:B------:R-:W-:Y:S04]  /*4090*/  STL [R1+0x494], R0 ;  /* 0x0004940001007387 */ /* 0x000fe80000100800 */
[----:B------:R-:W2:Y:S02]  /*40a0*/  LDL.LU.64 R14, [R1+0x298] ;  /* 0x00029800010e7983 */ /* 0x000ea40000300a00 */
[----:B------:R-:W-:-:S05]  /*40b0*/  @!P4 PRMT R3, R32, 0x7632, R3 ;  /* 0x000076322003c816 */ /* 0x000fca0000000003 */
[----:B------:R1:W-:Y:S04]  /*40c0*/  STL.S16 [R1+0x2cc], R3 ;  /* 0x0002cc0301007387 */ /* 0x0003e80000100600 */
[----:B------:R-:W4:Y:S01]  /*40d0*/  @!P1 LDG.E R34, desc[UR10][R8.64] ;  /* 0x0000000a08229981 */ /* 0x000f22000c1e1900 */
[----:B-1----:R-:W-:-:S03]  /*40e0*/  HFMA2 R3, -RZ, RZ, 0, 0 ;  /* 0x00000000ff037431 */ /* 0x002fc600000001ff */
[----:B------:R-:W3:Y:S04]  /*40f0*/  LDL.LU.64 R8, [R1+0x2a8] ;  /* 0x0002a80001087983 */ /* 0x000ee80000300a00 */
[----:B------:R-:W2:Y:S04]  /*4100*/  @!P5 LDG.E R3, desc[UR10][R4.64] ;  /* 0x0000000a0403d981 */ /* 0x000ea8000c1e1900 */
[----:B------:R-:W4:Y:S01]  /*4110*/  LDL.LU R4, [R1+0x4b8] ;  /* 0x0004b80001047983 */ /* 0x000f220000300800 */
[----:B------:R-:W-:Y:S02]  /*4120*/  @!P4 PRMT R44, R32, 0x7610, R44 ;  /* 0x00007610202cc816 */ /* 0x000fe4000000002c */
[----:B------:R-:W-:-:S03]  /*4130*/  PRMT R0, RZ, 0x7610, R0 ;  /* 0x00007610ff007816 */ /* 0x000fc60000000000 */
[----:B------:R1:W-:Y:S01]  /*4140*/  STL.S16 [R1+0x2c8], R44 ;  /* 0x0002c82c01007387 */ /* 0x0003e20000100600 */
[----:B------:R-:W-:Y:S02]  /*4150*/  @!P2 PRMT R0, R36, 0x7632, R0 ;  /* 0x000076322400a816 */ /* 0x000fe40000000000 */
[----:B-1----:R-:W-:-:S03]  /*4160*/  MOV R44, RZ ;  /* 0x000000ff002c7202 */ /* 0x002fc60000000f00 */
[----:B------:R1:W-:Y:S04]  /*4170*/  STL.S16 [R1+0x29c], R0 ;  /* 0x00029c0001007387 */ /* 0x0003e80000100600 */
[----:B-1----:R-:W2:Y:S01]  /*4180*/  LDL.LU R0, [R1+0x494] ;  /* 0x0004940001007983 */ /* 0x002ea20000300800 */
[----:B0-----:R-:W-:-:S04]  /*4190*/  PRMT R12, RZ, 0x7610, R12 ;  /* 0x00007610ff0c7816 */ /* 0x001fc8000000000c */
[----:B------:R-:W-:-:S05]  /*41a0*/  @!P4 PRMT R12, R31, 0x7610, R12 ;  /* 0x000076101f0cc816 */ /* 0x000fca000000000c */
[----:B------:R0:W-:Y:S04]  /*41b0*/  STL.S16 [R1+0x14c], R12 ;  /* 0x00014c0c01007387 */ /* 0x0001e80000100600 */
[----:B0-----:R-:W2:Y:S04]  /*41c0*/  LDL.LU.64 R12, [R1+0x268] ;  /* 0x00026800010c7983 */ /* 0x001ea80000300a00 */
[----:B---3--:R0:W3:Y:S02]  /*41d0*/  @!P5 LDG.E R44, desc[UR10][R8.64] ;  /* 0x0000000a082cd981 */ /* 0x0080e4000c1e1900 */
[----:B0-----:R-:W-:-:S02]  /*41e0*/  CS2R R8, SRZ ;  /* 0x0000000000087805 */ /* 0x001fc4000001ff00 */
[----:B----4-:R-:W-:-:S04]  /*41f0*/  PRMT R4, RZ, 0x7610, R4 ;  /* 0x00007610ff047816 */ /* 0x010fc80000000004 */
[----:B------:R0:W4:Y:S01]  /*4200*/  @!P6 LDG.E R8, desc[UR10][R42.64] ;  /* 0x0000000a2a08e981 */ /* 0x000122000c1e1900 */
[----:B------:R-:W-:-:S05]  /*4210*/  @!P1 PRMT R4, R33, 0x7610, R4 ;  /* 0x0000761021049816 */ /* 0x000fca0000000004 */
[----:B------:R1:W-:Y:S04]  /*4220*/  STL.S16 [R1+0x148], R4 ;  /* 0x0001480401007387 */ /* 0x0003e80000100600 */
[----:B------:R-:W0:Y:S04]  /*4230*/  LDL.LU.64 R42, [R1+0x4b0] ;  /* 0x0004b000012a7983 */ /* 0x000e280000300a00 */
[----:B-1----:R-:W3:Y:S01]  /*4240*/  LDL.LU.64 R4, [R1+0x290] ;  /* 0x0002900001047983 */ /* 0x002ee20000300a00 */
[----:B------:R-:W-:-:S03]  /*4250*/  PRMT R41, RZ, 0x7610, R41 ;  /* 0x00007610ff297816 */ /* 0x000fc60000000029 */
[----:B------:R-:W-:Y:S04]  /*4260*/  STL [R1+0x428], R6 ;  /* 0x0004280601007387 */ /* 0x000fe80000100800 */
[----:B------:R1:W-:Y:S01]  /*4270*/  STL [R1+0x48c], R6 ;  /* 0x00048c0601007387 */ /* 0x0003e20000100800 */
[----:B------:R-:W-:Y:S02]  /*4280*/  @!P1 PRMT R41, R34, 0x7632, R41 ;  /* 0x0000763222299816 */ /* 0x000fe40000000029 */
[----:B-1----:R-:W-:-:S04]  /*4290*/  PRMT R6, RZ, 0x7610, R6 ;  /* 0x00007610ff067816 */ /* 0x002fc80000000006 */
[----:B------:R-:W-:Y:S02]  /*42a0*/  @!P0 PRMT R6, R27, 0x7610, R6 ;  /* 0x000076101b068816 */ /* 0x000fe40000000006 */
[----:B------:R-:W-:Y:S01]  /*42b0*/  LOP3.LUT P0, RZ, R40, 0x200, RZ, 0xc0, !PT ;  /* 0x0000020028ff7812 */ /* 0x000fe2000780c0ff */
[----:B------:R-:W-:Y:S04]  /*42c0*/  STL.S16 [R1+0x2fc], R7 ;  /* 0x0002fc0701007387 */ /* 0x000fe80000100600 */
[----:B------:R1:W-:Y:S04]  /*42d0*/  STL.S16 [R1+0x140], R6 ;  /* 0x0001400601007387 */ /* 0x0003e80000100600 */
[----:B-1----:R-:W4:Y:S04]  /*42e0*/  LDL.LU.64 R6, [R1+0x2a0] ;  /* 0x0002a00001067983 */ /* 0x002f280000300a00 */
[----:B------:R1:W-:Y:S02]  /*42f0*/  STL.S16 [R1+0x2a4], R41 ;  /* 0x0002a42901007387 */ /* 0x0003e40000100600 */
[----:B-1----:R-:W-:-:S02]  /*4300*/  MOV R41, RZ ;  /* 0x000000ff00297202 */ /* 0x002fc40000000f00 */
[----:B------:R-:W-:Y:S02]  /*4310*/  PRMT R16, RZ, 0x7610, R16 ;  /* 0x00007610ff107816 */ /* 0x000fe40000000010 */
[----:B------:R-:W-:Y:S02]  /*4320*/  LOP3.LUT P3, RZ, R40, 0x100, RZ, 0xc0, !PT ;  /* 0x0000010028ff7812 */ /* 0x000fe4000786c0ff */
[----:B------:R-:W-:Y:S01]  /*4330*/  @!P4 PRMT R16, R31, 0x7632, R16 ;  /* 0x000076321f10c816 */ /* 0x000fe20000000010 */
[----:B------:R-:W-:Y:S04]  /*4340*/  STL.S16 [R1+0x138], R17 ;  /* 0x0001381101007387 */ /* 0x000fe80000100600 */
[----:B------:R1:W-:Y:S04]  /*4350*/  STL.S16 [R1+0x28c], R16 ;  /* 0x00028c1001007387 */ /* 0x0003e80000100600 */
[----:B--2---:R2:W-:Y:S04]  /*4360*/  STL [R1+0x10], R0 ;  /* 0x0000100001007387 */ /* 0x0045e80000100800 */
[----:B-1----:R-:W4:Y:S01]  /*4370*/  LDL.LU.64 R16, [R1+0x218] ;  /* 0x0002180001107983 */ /* 0x002f220000300a00 */
[----:B--2---:R-:W-:-:S03]  /*4380*/  MOV R0, RZ ;  /* 0x000000ff00007202 */ /* 0x004fc60000000f00 */
[----:B------:R1:W2:Y:S04]  /*4390*/  @!P0 LDG.E R41, desc[UR10][R12.64] ;  /* 0x0000000a0c298981 */ /* 0x0002a8000c1e1900 */
[----:B------:R-:W1:Y:S01]  /*43a0*/  LDL.LU.64 R12, [R1+0x4a0] ;  /* 0x0004a000010c7983 */ /* 0x000e620000300a00 */
[----:B0-----:R-:W-:-:S04]  /*43b0*/  PRMT R43, RZ, 0x7610, R43 ;  /* 0x00007610ff2b7816 */ /* 0x001fc8000000002b */
[----:B------:R-:W-:Y:S01]  /*43c0*/  @!P1 PRMT R43, R33, 0x7632, R43 ;  /* 0x00007632212b9816 */ /* 0x000fe2000000002b */
[----:B---3--:R0:W3:Y:S04]  /*43d0*/  @!P3 LDG.E R0, desc[UR10][R4.64] ;  /* 0x0000000a0400b981 */ /* 0x0080e8000c1e1900 */
[----:B------:R0:W-:Y:S04]  /*43e0*/  STL.S16 [R1+0x288], R43 ;  /* 0x0002882b01007387 */ /* 0x0001e80000100600 */
[----:B------:R-:W2:Y:S01]  /*43f0*/  LDL.LU R4, [R1+0x490] ;  /* 0x0004900001047983 */ /* 0x000ea20000300800 */
[----:B0-----:R-:W-:-:S06]  /*4400*/  HFMA2 R43, -RZ, RZ, 0, 0 ;  /* 0x00000000ff2b7431 */ /* 0x001fcc00000001ff */
[----:B------:R0:W3:Y:S04]  /*4410*/  @!P0 LDG.E R43, desc[UR10][R14.64] ;  /* 0x0000000a0e2b8981 */ /* 0x0000e8000c1e1900 */
[----:B------:R-:W0:Y:S01]  /*4420*/  LDL.LU R14, [R1+0x4a8] ;  /* 0x0004a800010e7983 */ /* 0x000e220000300800 */
[----:B------:R-:W-:-:S04]  /*4430*/  PRMT R42, RZ, 0x7610, R42 ;  /* 0x00007610ff2a7816 */ /* 0x000fc8000000002a */
[----:B------:R-:W-:Y:S01]  /*4440*/  @!P1 PRMT R42, R34, 0x7610, R42 ;  /* 0x00007610222a9816 */ /* 0x000fe2000000002a */
[----:B----4-:R-:W4:Y:S04]  /*4450*/  @!P6 LDG.E R9, desc[UR10][R6.64] ;  /* 0x0000000a0609e981 */ /* 0x010f28000c1e1900 */
[----:B------:R1:W-:Y:S04]  /*4460*/  STL.S16 [R1+0x2a0], R42 ;  /* 0x0002a02a01007387 */ /* 0x0003e80000100600 */
[----:B------:R-:W3:Y:S01]  /*4470*/  LDL.LU.64 R6, [R1+0x128] ;  /* 0x0001280001067983 */ /* 0x000ee20000300a00 */
[----:B-1----:R-:W-:-:S06]  /*4480*/  HFMA2 R42, -RZ, RZ, 0, 0 ;  /* 0x00000000ff2a7431 */ /* 0x002fcc00000001ff */
[----:B------:R-:W4:Y:S01]  /*4490*/  @!P3 LDG.E R42, desc[UR10][R16.64] ;  /* 0x0000000a102ab981 */ /* 0x000f22000c1e1900 */
[----:B------:R-:W-:-:S03]  /*44a0*/  LOP3.LUT P3, RZ, R45, 0x8, RZ, 0xc0, !PT ;  /* 0x000000082dff7812 */ /* 0x000fc6000786c0ff */
[----:B------:R-:W4:Y:S01]  /*44b0*/  LDL.LU.64 R16, [R1+0x280] ;  /* 0x0002800001107983 */ /* 0x000f220000300a00 */
[----:B------:R-:W-:-:S04]  /*44c0*/  PRMT R12, RZ, 0x7610, R12 ;  /* 0x00007610ff0c7816 */ /* 0x000fc8000000000c */
[----:B------:R-:W-:Y:S02]  /*44d0*/  @!P2 PRMT R12, R36, 0x7610, R12 ;  /* 0x00007610240ca816 */ /* 0x000fe4000000000c */
[----:B------:R-:W-:-:S03]  /*44e0*/  PRMT R13, RZ, 0x7610, R13 ;  /* 0x00007610ff0d7816 */ /* 0x000fc6000000000d */
[----:B------:R1:W-:Y:S01]  /*44f0*/  STL.S16 [R1+0x298], R12 ;  /* 0x0002980c01007387 */ /* 0x0003e20000100600 */
[----:B------:R-:W-:-:S03]  /*4500*/  @!P2 PRMT R13, R35, 0x7632, R13 ;  /* 0x00007632230da816 */ /* 0x000fc6000000000d */
[----:B-1----:R-:W4:Y:S04]  /*4510*/  LDL.LU R12, [R1+0x498] ;  /* 0x00049800010c7983 */ /* 0x002f280000300800 */
[----:B------:R1:W-:Y:S04]  /*4520*/  STL.S16 [R1+0x26c], R13 ;  /* 0x00026c0d01007387 */ /* 0x0003e80000100600 */
[----:B-1----:R-:W4:Y:S01]  /*4530*/  LDL.LU R13, [R1+0x49c] ;  /* 0x00049c00010d7983 */ /* 0x002f220000300800 */
        /* <DEDUP_REMOVED lines=8> */
[C---:B------:R-:W-:Y:S01]  /*45c0*/  LOP3.LUT P4, RZ, R40.reuse, 0x80, RZ, 0xc0, !PT ;  /* 0x0000008028ff7812 */ /* 0x040fe2000788c0ff */
[----:B------:R-:W-:Y:S01]  /*45d0*/  HFMA2 R5, -RZ, RZ, 0, 0 ;  /* 0x00000000ff057431 */ /* 0x000fe200000001ff */
[----:B------:R-:W-:-:S11]  /*45e0*/  LOP3.LUT P1, RZ, R40, 0x40, RZ, 0xc0, !PT ;  /* 0x0000004028ff7812 */ /* 0x000fd6000782c0ff */
[----:B---3--:R0:W3:Y:S04]  /*45f0*/  @!P4 LDG.E R5, desc[UR10][R6.64] ;  /* 0x0000000a0605c981 */ /* 0x0080e8000c1e1900 */
[----:B------:R-:W0:Y:S04]  /*4600*/  LDL.LU R6, [R1+0x48c] ;  /* 0x00048c0001067983 */ /* 0x000e280000300800 */
[----:B----4-:R1:W-:Y:S02]  /*4610*/  STL [R1+0x90], R12 ;  /* 0x0000900c01007387 */ /* 0x0103e40000100800 */
[----:B-1----:R-:W-:-:S04]  /*4620*/  PRMT R12, RZ, 0x7610, R12 ;  /* 0x00007610ff0c7816 */ /* 0x002fc8000000000c */
[----:B------:R-:W-:Y:S01]  /*4630*/  @!P3 PRMT R12, R38, 0x7632, R12 ;  /* 0x00007632260cb816 */ /* 0x000fe2000000000c */
[----:B------:R-:W-:Y:S04]  /*4640*/  STL [R1+0x14], R13 ;  /* 0x0000140d01007387 */ /* 0x000fe80000100800 */
[----:B------:R1:W-:Y:S02]  /*4650*/  STL.S16 [R1+0x294], R12 ;  /* 0x0002940c01007387 */ /* 0x0003e40000100600 */
[----:B-1----:R-:W-:-:S06]  /*4660*/  CS2R R12, SRZ ;  /* 0x00000000000c7805 */ /* 0x002fcc000001ff00 */
[----:B------:R-:W4:Y:S01]  /*4670*/  @!P4 LDG.E R12, desc[UR10][R16.64] ;  /* 0x0000000a100cc981 */ /* 0x000f22000c1e1900 */
[----:B------:R-:W-:Y:S02]  /*4680*/  LOP3.LUT P4, RZ, R45, 0x4, RZ, 0xc0, !PT ;  /* 0x000000042dff7812 */ /* 0x000fe4000788c0ff */
[----:B--2---:R-:W-:Y:S01]  /*4690*/  PRMT R4, RZ, 0x7610, R4 ;  /* 0x00007610ff047816 */ /* 0x004fe20000000004 */
[----:B------:R-:W-:Y:S10]  /*46a0*/  STL.64 [R1+0x460], R18 ;  /* 0x0004601201007387 */ /* 0x000ff40000100a00 */
[----:B------:R-:W-:Y:S01]  /*46b0*/  @!P4 PRMT R4, R2, 0x7610, R4 ;  /* 0x000076100204c816 */ /* 0x000fe20000000004 */
[----:B------:R-:W2:Y:S04]  /*46c0*/  LDL.LU.64 R16, [R1+0x480] ;  /* 0x0004800001107983 */ /* 0x000ea80000300a00 */
[----:B------:R1:W-:Y:S04]  /*46d0*/  STL.S16 [R1+0x270], R4 ;  /* 0x0002700401007387 */ /* 0x0003e80000100600 */
[----:B-1----:R-:W3:Y:S04]  /*46e0*/  LDL.LU R4, [R1+0x470] ;  /* 0x0004700001047983 */ /* 0x002ee80000300800 */
[----:B------:R1:W4:Y:S04]  /*46f0*/  @!P1 LDG.E R13, desc[UR10][R14.64] ;  /* 0x0000000a0e0d9981 */ /* 0x000328000c1e1900 */
[----:B------:R-:W1:Y:S01]  /*4700*/  LDL.LU.64 R14, [R1+0x478] ;  /* 0x00047800010e7983 */ /* 0x000e620000300a00 */
[----:B0-----:R-:W-:-:S04]  /*4710*/  PRMT R6, RZ, 0x7610, R6 ;  /* 0x00007610ff067816 */ /* 0x001fc80000000006 */
[----:B------:R-:W-:-:S05]  /*4720*/  @!P3 PRMT R6, R37, 0x7610, R6 ;  /* 0x000076102506b816 */ /* 0x000fca0000000006 */
[----:B------:R0:W-:Y:S04]  /*4730*/  STL.S16 [R1+0x21c], R6 ;  /* 0x00021c0601007387 */ /* 0x0001e80000100600 */
[----:B0-----:R-:W2:Y:S01]  /*4740*/  LDL.LU.64 R6, [R1+0x278] ;  /* 0x0002780001067983 */ /* 0x001ea20000300a00 */
[----:B---3--:R-:W-:-:S04]  /*4750*/  PRMT R4, RZ, 0x7610, R4 ;  /* 0x00007610ff047816 */ /* 0x008fc80000000004 */
[----:B------:R-:W-:Y:S02]  /*4760*/  @!P6 PRMT R4, R9, 0x7610, R4 ;  /* 0x000076100904e816 */ /* 0x000fe40000000004 */
[----:B-1----:R-:W-:-:S03]  /*4770*/  PRMT R15, RZ, 0x7610, R15 ;  /* 0x00007610ff0f7816 */ /* 0x002fc6000000000f */
[----:B------:R0:W-:Y:S01]  /*4780*/  STL.S16 [R1+0x12c], R4 ;  /* 0x00012c0401007387 */ /* 0x0001e20000100600 */
[----:B------:R-:W-:-:S05]  /*4790*/  @!P4 PRMT R15, R39, 0x7632, R15 ;  /* 0x00007632270fc816 */ /* 0x000fca000000000f */
[----:B------:R1:W-:Y:S04]  /*47a0*/  STL.S16 [R1+0x248], R15 ;  /* 0x0002480f01007387 */ /* 0x0003e80000100600 */
[----:B0-----:R-:W3:Y:S04]  /*47b0*/  LDL.LU R4, [R1+0x454] ;  /* 0x0004540001047983 */ /* 0x001ee80000300800 */
[----:B-1----:R-:W4:Y:S01]  /*47c0*/  LDL.LU R15, [R1+0x474] ;  /* 0x00047400010f7983 */ /* 0x002f220000300800 */
[----:B------:R-:W-:Y:S02]  /*47d0*/  PRMT R19, RZ, 0x7610, R19 ;  /* 0x00007610ff137816 */ /* 0x000fe40000000013 */
[----:B------:R-:W-:Y:S01]  /*47e0*/  PRMT R18, RZ, 0x7610, R18 ;  /* 0x00007610ff127816 */ /* 0x000fe20000000012 */
[----:B------:R0:W-:Y:S01]  /*47f0*/  STL [R1+0x94], R14 ;  /* 0x0000940e01007387 */ /* 0x0001e20000100800 */
[----:B------:R-:W-:-:S02]  /*4800*/  @!P3 PRMT R19, R38, 0x7610, R19 ;  /* 0x000076102613b816 */ /* 0x000fc40000000013 */
[----:B------:R-:W-:Y:S01]  /*4810*/  @!P4 PRMT R18, R39, 0x7610, R18 ;  /* 0x000076102712c816 */ /* 0x000fe20000000012 */
[----:B------:R1:W-:Y:S01]  /*4820*/  STL.64 [R1+0x3e0], R38 ;  /* 0x0003e02601007387 */ /* 0x0003e20000100a00 */
[----:B0-----:R-:W-:-:S03]  /*4830*/  PRMT R14, RZ, 0x7610, R14 ;  /* 0x00007610ff0e7816 */ /* 0x001fc6000000000e */
[----:B------:R-:W-:Y:S01]  /*4840*/  STL.S16 [R1+0x290], R19 ;  /* 0x0002901301007387 */ /* 0x000fe20000100600 */
[----:B------:R-:W-:-:S03]  /*4850*/  @!P4 PRMT R14, R2, 0x7632, R14 ;  /* 0x00007632020ec816 */ /* 0x000fc6000000000e */
[----:B------:R0:W-:Y:S04]  /*4860*/  STL.S16 [R1+0x218], R18 ;  /* 0x0002181201007387 */ /* 0x0001e80000100600 */
[----:B-1----:R-:W2:Y:S04]  /*4870*/  LDL.LU.64 R38, [R1+0x258] ;  /* 0x0002580001267983 */ /* 0x002ea80000300a00 */
[----:B0-----:R-:W2:Y:S04]  /*4880*/  LDL.LU.64 R18, [R1+0x260] ;  /* 0x0002600001127983 */ /* 0x001ea80000300a00 */
[----:B------:R-:W-:Y:S01]  /*4890*/  STL.S16 [R1+0x274], R14 ;  /* 0x0002740e01007387 */ /* 0x000fe20000100600 */
[----:B---3--:R-:W-:-:S04]  /*48a0*/  PRMT R4, RZ, 0x7610, R4 ;  /* 0x00007610ff047816 */ /* 0x008fc80000000004 */
[----:B------:R-:W-:Y:S01]  /*48b0*/  @!P0 PRMT R4, R41, 0x7610, R4 ;  /* 0x0000761029048816 */ /* 0x000fe20000000004 */
[----:B----4-:R0:W-:Y:S04]  /*48c0*/  STL [R1+0x18], R15 ;  /* 0x0000180f01007387 */ /* 0x0101e80000100800 */
[----:B------:R1:W-:Y:S01]  /*48d0*/  STL.S16 [R1+0x11c], R4 ;  /* 0x00011c0401007387 */ /* 0x0003e20000100600 */
[----:B0-----:R-:W-:-:S03]  /*48e0*/  CS2R R14, SRZ ;  /* 0x00000000000e7805 */ /* 0x001fc6000001ff00 */
[----:B-1----:R-:W3:Y:S04]  /*48f0*/  LDL.LU R4, [R1+0x44c] ;  /* 0x00044c0001047983 */ /* 0x002ee80000300800 */
[----:B--2---:R0:W2:Y:S04]  /*4900*/  @!P1 LDG.E R14, desc[UR10][R6.64] ;  /* 0x0000000a060e9981 */ /* 0x0040a8000c1e1900 */
[----:B------:R-:W0:Y:S01]  /*4910*/  LDL.LU.64 R6, [R1+0x468] ;  /* 0x0004680001067983 */ /* 0x000e220000300a00 */
[----:B------:R-:W-:Y:S02]  /*4920*/  LOP3.LUT P2, RZ, R40, 0x20, RZ, 0xc0, !PT ;  /* 0x0000002028ff7812 */ /* 0x000fe4000784c0ff */
[----:B------:R-:W-:Y:S01]  /*4930*/  LOP3.LUT R45, R45, 0xfffffffe, RZ, 0xc0, !PT ;  /* 0xfffffffe2d2d7812 */ /* 0x000fe200078ec0ff */
[----:B------:R1:W-:Y:S03]  /*4940*/  STL [R1+0x1c], R16 ;  /* 0x00001c1001007387 */ /* 0x0003e60000100800 */
[----:B------:R-:W-:-:S04]  /*4950*/  @P1 LOP3.LUT R45, R45, 0x1, RZ, 0xfc, !PT ;  /* 0x000000012d2d1812 */ /* 0x000fc800078efcff */
[----:B------:R-:W-:Y:S02]  /*4960*/  LOP3.LUT R45, R45, 0xfffffffd, RZ, 0xc0, !PT ;  /* 0xfffffffd2d2d7812 */ /* 0x000fe400078ec0ff */
[----:B-1----:R-:W-:Y:S01]  /*4970*/  MOV R16, RZ ;  /* 0x000000ff00107202 */ /* 0x002fe20000000f00 */
[----:B------:R-:W4:Y:S01]  /*4980*/  @!P2 LDG.E R15, desc[UR10][R38.64] ;  /* 0x0000000a260fa981 */ /* 0x000f22000c1e1900 */
[----:B------:R-:W-:-:S04]  /*4990*/  @P2 LOP3.LUT R45, R45, 0x2, RZ, 0xfc, !PT ;  /* 0x000000022d2d2812 */ /* 0x000fc800078efcff */
[----:B------:R1:W4:Y:S01]  /*49a0*/  @!P2 LDG.E R16, desc[UR10][R18.64] ;  /* 0x0000000a1210a981 */ /* 0x000322000c1e1900 */
[----:B------:R-:W-:-:S03]  /*49b0*/  LOP3.LUT P2, RZ, R40, 0x100, RZ, 0xc0, !PT ;  /* 0x0000010028ff7812 */ /* 0x000fc6000784c0ff */
[----:B------:R-:W-:Y:S04]  /*49c0*/  STL [R1+0x3ec], R37 ;  /* 0x0003ec2501007387 */ /* 0x000fe80000100800 */
[----:B------:R1:W-:Y:S04]  /*49d0*/  STL.64 [R1+0x3f8], R36 ;  /* 0x0003f82401007387 */ /* 0x0003e80000100a00 */
[----:B------:R-:W2:Y:S04]  /*49e0*/  LDL.LU.64 R18, [R1+0x460] ;  /* 0x0004600001127983 */ /* 0x000ea80000300a00 */
[----:B------:R0:W-:Y:S01]  /*49f0*/  STL.64 [R1+0x400], R2 ;  /* 0x0004000201007387 */ /* 0x0001e20000100a00 */
[----:B-1----:R-:W-:-:S03]  /*4a00*/  PRMT R37, RZ, 0x7610, R37 ;  /* 0x00007610ff257816 */ /* 0x002fc60000000025 */
[----:B------:R-:W4:Y:S01]  /*4a10*/  LDL.LU.64 R38, [R1+0x250] ;  /* 0x0002500001267983 */ /* 0x000f220000300a00 */
[----:B------:R-:W-:Y:S02]  /*4a20*/  PRMT R36, RZ, 0x7610, R36 ;  /* 0x00007610ff247816 */ /* 0x000fe40000000024 */
[----:B------:R-:W-:Y:S02]  /*4a30*/  @!P5 PRMT R37, R44, 0x7610, R37 ;  /* 0x000076102c25d816 */ /* 0x000fe40000000025 */
[----:B------:R-:W-:-:S03]  /*4a40*/  @!P6 PRMT R36, R8, 0x7610, R36 ;  /* 0x000076100824e816 */ /* 0x000fc60000000024 */
[----:B------:R-:W-:Y:S01]  /*4a50*/  STL.S16 [R1+0x258], R37 ;  /* 0x0002582501007387 */ /* 0x000fe20000100600 */
[----:B---3--:R-:W-:-:S04]  /*4a60*/  PRMT R4, RZ, 0x7610, R4 ;  /* 0x00007610ff047816 */ /* 0x008fc80000000004 */
[----:B------:R-:W-:Y:S02]  /*4a70*/  @!P2 PRMT R4, R0, 0x7610, R4 ;  /* 0x000076100004a816 */ /* 0x000fe40000000004 */
[----:B0-----:R-:W-:Y:S02]  /*4a80*/  PRMT R7, RZ, 0x7610, R7 ;  /* 0x00007610ff077816 */ /* 0x001fe40000000007 */
[----:B------:R-:W-:Y:S02]  /*4a90*/  PRMT R6, RZ, 0x7610, R6 ;  /* 0x00007610ff067816 */ /* 0x000fe40000000006 */
[C---:B------:R-:W-:Y:S02]  /*4aa0*/  @!P5 PRMT R7, R3.reuse, 0x7610, R7 ;  /* 0x000076100307d816 */ /* 0x040fe40000000007 */
[----:B------:R-:W-:Y:S02]  /*4ab0*/  @!P5 PRMT R6, R3, 0x7632, R6 ;  /* 0x000076320306d816 */ /* 0x000fe40000000006 */
[----:B------:R-:W3:Y:S04]  /*4ac0*/  LDL.LU.64 R2, [R1+0x120] ;  /* 0x0001200001027983 */ /* 0x000ee80000300a00 */
[----:B------:R0:W-:Y:S04]  /*4ad0*/  STL.S16 [R1+0x124], R36 ;  /* 0x0001242401007387 */ /* 0x0001e80000100600 */
[----:B0-----:R-:W3:Y:S04]  /*4ae0*/  LDL.LU.64 R36, [R1+0x228] ;  /* 0x0002280001247983 */ /* 0x001ee80000300a00 */
[----:B------:R0:W-:Y:S04]  /*4af0*/  STL.S16 [R1+0x228], R4 ;  /* 0x0002280401007387 */ /* 0x0001e80000100600 */
[----:B------:R-:W-:Y:S04]  /*4b00*/  STL.S16 [R1+0x130], R7 ;  /* 0x0001300701007387 */ /* 0x000fe80000100600 */
[----:B0-----:R-:W4:Y:S04]  /*4b10*/  LDL.LU R4, [R1+0x444] ;  /* 0x0004440001047983 */ /* 0x001f280000300800 */
[----:B------:R0:W-:Y:S04]  /*4b20*/  STL.S16 [R1+0x23c], R6 ;  /* 0x00023c0601007387 */ /* 0x0001e80000100600 */
[----:B0-----:R-:W3:Y:S01]  /*4b30*/  LDL.LU.64 R6, [R1+0x230] ;  /* 0x0002300001067983 */ /* 0x001ee20000300a00 */
[----:B------:R-:W-:-:S03]  /*4b40*/  LOP3.LUT P1, RZ, R40, 0x80, RZ, 0xc0, !PT ;  /* 0x0000008028ff7812 */ /* 0x000fc6000782c0ff */
[----:B--2---:R0:W-:Y:S01]  /*4b50*/  STL [R1+0x9c], R19 ;  /* 0x00009c1301007387 */ /* 0x0041e20000100800 */
[----:B------:R-:W-:Y:S02]  /*4b60*/  LOP3.LUT P4, RZ, R40, 0x8, RZ, 0xc0, !PT ;  /* 0x0000000828ff7812 */ /* 0x000fe4000788c0ff */
[----:B0-----:R-:W-:-:S04]  /*4b70*/  PRMT R19, RZ, 0x7610, R19 ;  /* 0x00007610ff137816 */ /* 0x001fc80000000013 */
[----:B------:R-:W-:Y:S01]  /*4b80*/  @!P6 PRMT R19, R9, 0x7632, R19 ;  /* 0x000076320913e816 */ /* 0x000fe20000000013 */
[----:B------:R-:W-:Y:S04]  /*4b90*/  STL [R1+0x20], R18 ;  /* 0x0000201201007387 */ /* 0x000fe80000100800 */
[----:B------:R0:W-:Y:S02]  /*4ba0*/  STL.S16 [R1+0x260], R19 ;  /* 0x0002601301007387 */ /* 0x0001e40000100600 */
[----:B0-----:R-:W-:Y:S02]  /*4bb0*/  CS2R R18, SRZ ;  /* 0x0000000000127805 */ /* 0x001fe4000001ff00 */
[----:B----4-:R-:W-:-:S04]  /*4bc0*/  PRMT R4, RZ, 0x7610, R4 ;  /* 0x00007610ff047816 */ /* 0x010fc80000000004 */
[----:B------:R-:W-:Y:S01]  /*4bd0*/  @!P1 PRMT R4, R5, 0x7610, R4 ;  /* 0x0000761005049816 */ /* 0x000fe20000000004 */
[----:B---3--:R-:W2:Y:S04]  /*4be0*/  @!P4 LDG.E R19, desc[UR10][R6.64] ;  /* 0x0000000a0613c981 */ /* 0x008ea8000c1e1900 */
[----:B------:R-:W3:Y:S04]  /*4bf0*/  LDL.LU.64 R6, [R1+0x210] ;  /* 0x0002100001067983 */ /* 0x000ee80000300a00 */
[----:B------:R0:W-:Y:S04]  /*4c00*/  STL.S16 [R1+0x214], R4 ;  /* 0x0002140401007387 */ /* 0x0001e80000100600 */
[----:B0-----:R-:W4:Y:S01]  /*4c10*/  LDL.LU R4, [R1+0x440] ;  /* 0x0004400001047983 */ /* 0x001f220000300800 */
[----:B------:R-:W-:-:S13]  /*4c20*/  LOP3.LUT P3, RZ, R40, 0x10, RZ, 0xc0, !PT ;  /* 0x0000001028ff7812 */ /* 0x000fda000786c0ff */
[----:B------:R-:W2:Y:S04]  /*4c30*/  @!P3 LDG.E R18, desc[UR10][R38.64] ;  /* 0x0000000a2612b981 */ /* 0x000ea8000c1e1900 */
[----:B------:R-:W2:Y:S01]  /*4c40*/  LDL.LU.64 R38, [R1+0x220] ;  /* 0x0002200001267983 */ /* 0x000ea20000300a00 */
[----:B----4-:R-:W-:-:S04]  /*4c50*/  PRMT R4, RZ, 0x7610, R4 ;  /* 0x00007610ff047816 */ /* 0x010fc80000000004 */
[----:B------:R-:W-:-:S05]  /*4c60*/  @!P1 PRMT R4, R12, 0x7610, R4 ;  /* 0x000076100c049816 */ /* 0x000fca0000000004 */
[----:B------:R0:W-:Y:S04]  /*4c70*/  STL.S16 [R1+0x220], R4 ;  /* 0x0002200401007387 */ /* 0x0001e80000100600 */
[----:B0-----:R-:W4:Y:S04]  /*4c80*/  LDL.LU R4, [R1+0x438] ;  /* 0x0004380001047983 */ /* 0x001f280000300800 */
[----:B------:R0:W-:Y:S04]  /*4c90*/  STL [R1+0x43c], R25 ;  /* 0x00043c1901007387 */ /* 0x0001e80000100800 */
[----:B------:R1:W-:Y:S01]  /*4ca0*/  STL [R1+0xa8], R24 ;  /* 0x0000a81801007387 */ /* 0x0003e20000100800 */
[----:B0-----:R-:W-:-:S02]  /*4cb0*/  PRMT R25, RZ, 0x7610, R25 ;  /* 0x00007610ff197816 */ /* 0x001fc40000000019 */
[----:B-1----:R-:W-:Y:S01]  /*4cc0*/  PRMT R24, RZ, 0x7610, R24 ;  /* 0x00007610ff187816 */ /* 0x002fe20000000018 */
[----:B------:R0:W-:Y:S01]  /*4cd0*/  STL [R1+0x98], R17 ;  /* 0x0000981101007387 */ /* 0x0001e20000100800 */
[----:B------:R-:W-:Y:S02]  /*4ce0*/  @!P1 PRMT R25, R5, 0x7632, R25 ;  /* 0x0000763205199816 */ /* 0x000fe40000000019 */
[----:B------:R-:W-:Y:S02]  /*4cf0*/  @!P1 PRMT R24, R12, 0x7632, R24 ;  /* 0x000076320c189816 */ /* 0x000fe40000000018 */
[----:B------:R-:W-:Y:S02]  /*4d00*/  LOP3.LUT P1, RZ, R45, 0x1, RZ, 0xc0, !PT ;  /* 0x000000012dff7812 */ /* 0x000fe4000782c0ff */
[----:B0-----:R-:W-:-:S04]  /*4d10*/  PRMT R17, RZ, 0x7610, R17 ;  /* 0x00007610ff117816 */ /* 0x001fc80000000011 */
[----:B------:R-:W-:-:S05]  /*4d20*/  @!P5 PRMT R17, R44, 0x7632, R17 ;  /* 0x000076322c11d816 */ /* 0x000fca0000000011 */
[----:B------:R0:W-:Y:S02]  /*4d30*/  STL.S16 [R1+0x25c], R17 ;  /* 0x00025c1101007387 */ /* 0x0001e40000100600 */
[----:B0-----:R-:W-:-:S06]  /*4d40*/  HFMA2 R17, -RZ, RZ, 0, 0 ;  /* 0x00000000ff117431 */ /* 0x001fcc00000001ff */
[----:B------:R-:W2:Y:S04]  /*4d50*/  @!P3 LDG.E R17, desc[UR10][R2.64] ;  /* 0x0000000a0211b981 */ /* 0x000ea8000c1e1900 */
[----:B------:R-:W2:Y:S01]  /*4d60*/  LDL.LU.64 R2, [R1+0x240] ;  /* 0x0002400001027983 */ /* 0x000ea20000300a00 */
[----:B----4-:R-:W-:-:S04]  /*4d70*/  PRMT R4, RZ, 0x7610, R4 ;  /* 0x00007610ff047816 */ /* 0x010fc80000000004 */
[----:B------:R-:W-:-:S05]  /*4d80*/  @!P1 PRMT R4, R13, 0x7610, R4 ;  /* 0x000076100d049816 */ /* 0x000fca0000000004 */
[----:B------:R0:W-:Y:S04]  /*4d90*/  STL.S16 [R1+0x240], R4 ;  /* 0x0002400401007387 */ /* 0x0001e80000100600 */
[----:B0-----:R-:W4:Y:S04]  /*4da0*/  LDL.LU R4, [R1+0x434] ;  /* 0x0004340001047983 */ /* 0x001f280000300800 */
[----:B------:R0:W-:Y:S02]  /*4db0*/  STL [R1+0x450], R23 ;  /* 0x0004501701007387 */ /* 0x0001e40000100800 */
[----:B0-----:R-:W-:-:S04]  /*4dc0*/  PRMT R23, RZ, 0x7610, R23 ;  /* 0x00007610ff177816 */ /* 0x001fc80000000017 */
[----:B------:R-:W-:Y:S01]  /*4dd0*/  @!P0 PRMT R23, R43, 0x7632, R23 ;  /* 0x000076322b178816 */ /* 0x000fe20000000017 */
[----:B------:R0:W-:Y:S04]  /*4de0*/  STL [R1+0x458], R21 ;  /* 0x0004581501007387 */ /* 0x0001e80000100800 */
[----:B------:R1:W-:Y:S01]  /*4df0*/  STL.S16 [R1+0x110], R23 ;  /* 0x0001101701007387 */ /* 0x0003e20000100600 */
[----:B0-----:R-:W-:-:S03]  /*4e00*/  PRMT R21, RZ, 0x7610, R21 ;  /* 0x00007610ff157816 */ /* 0x001fc60000000015 */
[----:B-1----:R-:W3:Y:S01]  /*4e10*/  LDL.LU R23, [R1+0x450] ;  /* 0x0004500001177983 */ /* 0x002ee20000300800 */
[----:B------:R-:W-:-:S05]  /*4e20*/  @!P6 PRMT R21, R8, 0x7632, R21 ;  /* 0x000076320815e816 */ /* 0x000fca0000000015 */
[----:B------:R0:W-:Y:S04]  /*4e30*/  STL.S16 [R1+0x128], R21 ;  /* 0x0001281501007387 */ /* 0x0001e80000100600 */
[----:B0-----:R-:W2:Y:S01]  /*4e40*/  LDL.LU R21, [R1+0x458] ;  /* 0x0004580001157983 */ /* 0x001ea20000300800 */
[----:B----4-:R-:W-:-:S04]  /*4e50*/  PRMT R4, RZ, 0x7610, R4 ;  /* 0x00007610ff047816 */ /* 0x010fc80000000004 */
[----:B------:R-:W-:-:S05]  /*4e60*/  @!P1 PRMT R4, R14, 0x7610, R4 ;  /* 0x000076100e049816 */ /* 0x000fca0000000004 */
[----:B------:R0:W-:Y:S04]  /*4e70*/  STL.S16 [R1+0x254], R4 ;  /* 0x0002540401007387 */ /* 0x0001e80000100600 */
[----:B0-----:R-:W4:Y:S04]  /*4e80*/  LDL.LU R4, [R1+0x42c] ;  /* 0x00042c0001047983 */ /* 0x001f280000300800 */
[----:B------:R0:W-:Y:S04]  /*4e90*/  STL [R1+0x448], R22 ;  /* 0x0004481601007387 */ /* 0x0001e80000100800 */
[----:B------:R1:W-:Y:S01]  /*4ea0*/  STL [R1+0xa4], R11 ;  /* 0x0000a40b01007387 */ /* 0x0003e20000100800 */
[----:B0-----:R-:W-:-:S02]  /*4eb0*/  PRMT R22, RZ, 0x7610, R22 ;  /* 0x00007610ff167816 */ /* 0x001fc40000000016 */
[----:B---3--:R-:W-:Y:S02]  /*4ec0*/  PRMT R23, RZ, 0x7610, R23 ;  /* 0x00007610ff177816 */ /* 0x008fe40000000017 */
[----:B-1----:R-:W-:Y:S02]  /*4ed0*/  PRMT R11, RZ, 0x7610, R11 ;  /* 0x00007610ff0b7816 */ /* 0x002fe4000000000b */
[C---:B------:R-:W-:Y:S02]  /*4ee0*/  @!P2 PRMT R22, R42.reuse, 0x7632, R22 ;  /* 0x000076322a16a816 */ /* 0x040fe40000000016 */
[----:B------:R-:W-:Y:S02]  /*4ef0*/  @!P2 PRMT R11, R42, 0x7610, R11 ;  /* 0x000076102a0ba816 */ /* 0x000fe4000000000b */
[----:B------:R-:W-:Y:S02]  /*4f00*/  @!P2 PRMT R23, R0, 0x7632, R23 ;  /* 0x000076320017a816 */ /* 0x000fe40000000017 */
[----:B------:R-:W-:-:S02]  /*4f10*/  LOP3.LUT P2, RZ, R45, 0x2, RZ, 0xc0, !PT ;  /* 0x000000022dff7812 */ /* 0x000fc4000784c0ff */
[----:B--2---:R-:W-:Y:S02]  /*4f20*/  PRMT R21, RZ, 0x7610, R21 ;  /* 0x00007610ff157816 */ /* 0x004fe40000000015 */
[----:B------:R-:W-:Y:S02]  /*4f30*/  LOP3.LUT P5, RZ, R40, 0x4, RZ, 0xc0, !PT ;  /* 0x0000000428ff7812 */ /* 0x000fe400078ac0ff */
[----:B------:R-:W-:Y:S01]  /*4f40*/  @!P0 PRMT R21, R41, 0x7632, R21 ;  /* 0x0000763229158816 */ /* 0x000fe20000000015 */
[----:B------:R0:W-:Y:S04]  /*4f50*/  STL.S16 [R1+0x234], R25 ;  /* 0x0002341901007387 */ /* 0x0001e80000100600 */
[----:B------:R1:W-:Y:S04]  /*4f60*/  STL.S16 [R1+0x120], R21 ;  /* 0x0001201501007387 */ /* 0x0003e80000100600 */
[----:B0-----:R-:W2:Y:S01]  /*4f70*/  LDL.LU R25, [R1+0x43c] ;  /* 0x00043c0001197983 */ /* 0x001ea20000300800 */
[----:B-1----:R-:W-:-:S06]  /*4f80*/  HFMA2 R21, -RZ, RZ, 0, 0 ;  /* 0x00000000ff157431 */ /* 0x002fcc00000001ff */
[----:B------:R-:W3:Y:S04]  /*4f90*/  @!P5 LDG.E R21, desc[UR10][R36.64] ;  /* 0x0000000a2415d981 */ /* 0x000ee8000c1e1900 */
[----:B------:R-:W3:Y:S01]  /*4fa0*/  LDL.LU.64 R36, [R1+0x200] ;  /* 0x0002000001247983 */ /* 0x000ee20000300a00 */
[----:B----4-:R-:W-:-:S04]  /*4fb0*/  PRMT R4, RZ, 0x7610, R4 ;  /* 0x00007610ff047816 */ /* 0x010fc80000000004 */
[----:B------:R-:W-:-:S05]  /*4fc0*/  @!P2 PRMT R4, R16, 0x7610, R4 ;  /* 0x000076101004a816 */ /* 0x000fca0000000004 */
[----:B------:R0:W-:Y:S04]  /*4fd0*/  STL.S16 [R1+0x284], R4 ;  /* 0x0002840401007387 */ /* 0x0001e80000100600 */
[----:B0-----:R-:W4:Y:S04]  /*4fe0*/  LDL.LU R4, [R1+0x420] ;  /* 0x0004200001047983 */ /* 0x001f280000300800 */
[----:B------:R0:W-:Y:S02]  /*4ff0*/  STL [R1+0xa0], R10 ;  /* 0x0000a00a01007387 */ /* 0x0001e40000100800 */
[----:B0-----:R-:W-:-:S04]  /*5000*/  PRMT R10, RZ, 0x7610, R10 ;  /* 0x00007610ff0a7816 */ /* 0x001fc8000000000a */
[----:B------:R-:W-:Y:S02]  /*5010*/  @!P0 PRMT R10, R43, 0x7610, R10 ;  /* 0x000076102b0a8816 */ /* 0x000fe4000000000a */
[C---:B------:R-:W-:Y:S01]  /*5020*/  LOP3.LUT P0, RZ, R40.reuse, 0x1, RZ, 0xc0, !PT ;  /* 0x0000000128ff7812 */ /* 0x040fe2000780c0ff */
[----:B------:R0:W-:Y:S01]  /*5030*/  STL [R1+0x430], R27 ;  /* 0x0004301b01007387 */ /* 0x0001e20000100800 */
[----:B------:R-:W-:-:S03]  /*5040*/  LOP3.LUT P6, RZ, R40, 0x2, RZ, 0xc0, !PT ;  /* 0x0000000228ff7812 */ /* 0x000fc600078cc0ff */
[----:B------:R-:W-:Y:S04]  /*5050*/  STL.S16 [R1+0x250], R24 ;  /* 0x0002501801007387 */ /* 0x000fe80000100600 */
[----:B--2---:R1:W-:Y:S01]  /*5060*/  STL [R1+0x2c], R25 ;  /* 0x00002c1901007387 */ /* 0x0043e20000100800 */
[----:B0-----:R-:W-:-:S04]  /*5070*/  PRMT R27, RZ, 0x7610, R27 ;  /* 0x00007610ff1b7816 */ /* 0x001fc8000000001b */
[----:B------:R-:W-:Y:S02]  /*5080*/  @!P1 PRMT R27, R13, 0x7632, R27 ;  /* 0x000076320d1b9816 */ /* 0x000fe4000000001b */
[----:B-1----:R-:W-:Y:S01]  /*5090*/  CS2R R24, SRZ ;  /* 0x0000000000187805 */ /* 0x002fe2000001ff00 */
[----:B------:R0:W-:Y:S04]  /*50a0*/  STL.S16 [R1+0x230], R23 ;  /* 0x0002301701007387 */ /* 0x0001e80000100600 */
[----:B------:R1:W-:Y:S04]  /*50b0*/  STL.S16 [R1+0x278], R27 ;  /* 0x0002781b01007387 */ /* 0x0003e80000100600 */
[----:B---3--:R-:W2:Y:S01]  /*50c0*/  @!P0 LDG.E R25, desc[UR10][R36.64] ;  /* 0x0000000a24198981 */ /* 0x008ea2000c1e1900 */
[----:B0-----:R-:W-:-:S03]  /*50d0*/  HFMA2 R23, -RZ, RZ, 0, 0 ;  /* 0x00000000ff177431 */ /* 0x001fc600000001ff */
[----:B-1----:R-:W3:Y:S04]  /*50e0*/  LDL.LU R27, [R1+0x430] ;  /* 0x00043000011b7983 */ /* 0x002ee80000300800 */
[----:B------:R-:W2:Y:S04]  /*50f0*/  LDL.LU.64 R36, [R1+0x1d8] ;  /* 0x0001d80001247983 */ /* 0x000ea80000300a00 */
        /* <DEDUP_REMOVED lines=8> */
[----:B------:R-:W-:-:S05]  /*5180*/  @!P1 PRMT R26, R14, 0x7632, R26 ;  /* 0x000076320e1a9816 */ /* 0x000fca000000001a */
[----:B------:R-:W-:Y:S04]  /*5190*/  STL.S16 [R1+0x280], R26 ;  /* 0x0002801a01007387 */ /* 0x000fe80000100600 */
[----:B------:R0:W-:Y:S04]  /*51a0*/  STL.S16 [R1+0x22c], R22 ;  /* 0x00022c1601007387 */ /* 0x0001e80000100600 */
[----:B---3--:R1:W-:Y:S04]  /*51b0*/  STL [R1+0x30], R27 ;  /* 0x0000301b01007387 */ /* 0x0083e80000100800 */
[----:B0-----:R-:W3:Y:S01]  /*51c0*/  LDL.LU R22, [R1+0x448] ;  /* 0x0004480001167983 */ /* 0x001ee20000300800 */
[----:B-1----:R-:W-:-:S06]  /*51d0*/  CS2R R26, SRZ ;  /* 0x00000000001a7805 */ /* 0x002fcc000001ff00 */
[----:B--2---:R0:W2:Y:S04]  /*51e0*/  @!P0 LDG.E R26, desc[UR10][R6.64] ;  /* 0x0000000a061a8981 */ /* 0x0040a8000c1e1900 */
[----:B------:R-:W0:Y:S01]  /*51f0*/  LDL.LU R6, [R1+0x428] ;  /* 0x0004280001067983 */ /* 0x000e220000300800 */
[----:B----4-:R-:W-:-:S04]  /*5200*/  PRMT R4, RZ, 0x7610, R4 ;  /* 0x00007610ff047816 */ /* 0x010fc80000000004 */
[----:B------:R-:W-:-:S05]  /*5210*/  @!P3 PRMT R4, R18, 0x7610, R4 ;  /* 0x000076101204b816 */ /* 0x000fca0000000004 */
[----:B------:R1:W-:Y:S04]  /*5220*/  STL.S16 [R1+0x1dc], R4 ;  /* 0x0001dc0401007387 */ /* 0x0003e80000100600 */
[----:B-1----:R-:W4:Y:S04]  /*5230*/  LDL.LU R4, [R1+0x414] ;  /* 0x0004140001047983 */ /* 0x002f280000300800 */
[----:B------:R1:W-:Y:S04]  /*5240*/  STL [R1+0x24], R20 ;  /* 0x0000241401007387 */ /* 0x0003e80000100800 */
[----:B---3--:R3:W-:Y:S01]  /*5250*/  STL [R1+0x28], R22 ;  /* 0x0000281601007387 */ /* 0x0087e20000100800 */
[----:B-1----:R-:W-:-:S03]  /*5260*/  MOV R20, RZ ;  /* 0x000000ff00147202 */ /* 0x002fc60000000f00 */
[----:B------:R1:W-:Y:S04]  /*5270*/  STL [R1+0x424], R31 ;  /* 0x0004241f01007387 */ /* 0x0003e80000100800 */
[----:B------:R-:W2:Y:S01]  /*5280*/  @!P4 LDG.E R20, desc[UR10][R2.64] ;  /* 0x0000000a0214c981 */ /* 0x000ea2000c1e1900 */
[----:B---3--:R-:W-:-:S06]  /*5290*/  MOV R22, RZ ;  /* 0x000000ff00167202 */ /* 0x008fcc0000000f00 */
[----:B------:R-:W3:Y:S01]  /*52a0*/  @!P5 LDG.E R22, desc[UR10][R38.64] ;  /* 0x0000000a2616d981 */ /* 0x000ee2000c1e1900 */
[----:B0-----:R-:W-:-:S03]  /*52b0*/  PRMT R6, RZ, 0x7610, R6 ;  /* 0x00007610ff067816 */ /* 0x001fc60000000006 */
[----:B------:R-:W-:Y:S01]  /*52c0*/  STL [R1+0xb0], R30 ;  /* 0x0000b01e01007387 */ /* 0x000fe20000100800 */
[----:B------:R-:W-:-:S03]  /*52d0*/  @!P2 PRMT R6, R15, 0x7610, R6 ;  /* 0x000076100f06a816 */ /* 0x000fc60000000006 */
[----:B------:R-:W2:Y:S04]  /*52e0*/  LDL.LU.64 R38, [R1+0x1e8] ;  /* 0x0001e80001267983 */ /* 0x000ea80000300a00 */
[----:B------:R0:W-:Y:S01]  /*52f0*/  STL.S16 [R1+0x1ec], R6 ;  /* 0x0001ec0601007387 */ /* 0x0001e20000100600 */
[----:B-1----:R-:W-:Y:S02]  /*5300*/  PRMT R31, RZ, 0x7610, R31 ;  /* 0x00007610ff1f7816 */ /* 0x002fe4000000001f */
[----:B------:R-:W-:Y:S01]  /*5310*/  LOP3.LUT P1, RZ, R40, 0x80000000, RZ, 0xc0, !PT ;  /* 0x8000000028ff7812 */ /* 0x000fe2000782c0ff */
[----:B------:R-:W-:Y:S04]  /*5320*/  STL [R1+0x40c], R35 ;  /* 0x00040c2301007387 */ /* 0x000fe80000100800 */
[----:B------:R-:W3:Y:S04]  /*5330*/  LDL.LU.64 R2, [R1+0x208] ;  /* 0x0002080001027983 */ /* 0x000ee80000300a00 */
[----:B0-----:R-:W3:Y:S01]  /*5340*/  LDL.LU.64 R6, [R1+0x1c8] ;  /* 0x0001c80001067983 */ /* 0x001ee20000300a00 */
[----:B------:R-:W-:-:S05]  /*5350*/  @!P2 PRMT R31, R15, 0x7632, R31 ;  /* 0x000076320f1fa816 */ /* 0x000fca000000001f */
[----:B------:R0:W-:Y:S04]  /*5360*/  STL.S16 [R1+0x2a8], R31 ;  /* 0x0002a81f01007387 */ /* 0x0001e80000100600 */
[----:B0-----:R-:W3:Y:S01]  /*5370*/  LDL.LU R31, [R1+0x424] ;  /* 0x00042400011f7983 */ /* 0x001ee20000300800 */
[----:B----4-:R-:W-:-:S04]  /*5380*/  PRMT R4, RZ, 0x7610, R4 ;  /* 0x00007610ff047816 */ /* 0x010fc80000000004 */
[----:B------:R-:W-:-:S05]  /*5390*/  @!P4 PRMT R4, R19, 0x7610, R4 ;  /* 0x000076101304c816 */ /* 0x000fca0000000004 */
[----:B------:R0:W-:Y:S04]  /*53a0*/  STL.S16 [R1+0x1c8], R4 ;  /* 0x0001c80401007387 */ /* 0x0001e80000100600 */
[----:B0-----:R-:W4:Y:S01]  /*53b0*/  LDL.LU R4, [R1+0x410] ;  /* 0x0004100001047983 */ /* 0x001f220000300800 */
[----:B------:R-:W-:Y:S02]  /*53c0*/  PRMT R30, RZ, 0x7610, R30 ;  /* 0x00007610ff1e7816 */ /* 0x000fe4000000001e */
[----:B------:R-:W-:Y:S02]  /*53d0*/  PRMT R35, RZ, 0x7610, R35 ;  /* 0x00007610ff237816 */ /* 0x000fe40000000023 */
[----:B------:R-:W-:Y:S02]  /*53e0*/  @!P2 PRMT R30, R16, 0x7632, R30 ;  /* 0x00007632101ea816 */ /* 0x000fe4000000001e */
[----:B------:R-:W-:-:S02]  /*53f0*/  LOP3.LUT P2, RZ, R40, 0x40000000, RZ, 0xc0, !PT ;  /* 0x4000000028ff7812 */ /* 0x000fc4000784c0ff */
[----:B------:R-:W-:Y:S01]  /*5400*/  @!P4 PRMT R35, R19, 0x7632, R35 ;  /* 0x000076321323c816 */ /* 0x000fe20000000023 */
[----:B------:R-:W-:Y:S04]  /*5410*/  STL.S16 [R1+0x2b0], R30 ;  /* 0x0002b01e01007387 */ /* 0x000fe80000100600 */
[----:B--2---:R-:W2:Y:S04]  /*5420*/  @!P1 LDG.E R27, desc[UR10][R38.64] ;  /* 0x0000000a261b9981 */ /* 0x004ea8000c1e1900 */
[----:B------:R-:W2:Y:S04]  /*5430*/  LDL.LU.64 R38, [R1+0x1d0] ;  /* 0x0001d00001267983 */ /* 0x000ea80000300a00 */
[----:B------:R0:W-:Y:S04]  /*5440*/  STL.S16 [R1+0x1d0], R35 ;  /* 0x0001d02301007387 */ /* 0x0001e80000100600 */
[----:B------:R-:W-:Y:S04]  /*5450*/  STL [R1+0xb8], R34 ;  /* 0x0000b82201007387 */ /* 0x000fe80000100800 */
[----:B------:R-:W-:Y:S04]  /*5460*/  STL [R1+0x418], R33 ;  /* 0x0004182101007387 */ /* 0x000fe80000100800 */
[----:B0-----:R-:W2:Y:S04]  /*5470*/  LDL.LU R35, [R1+0x40c] ;  /* 0x00040c0001237983 */ /* 0x001ea80000300800 */
[----:B---3--:R-:W3:Y:S04]  /*5480*/  @!P6 LDG.E R24, desc[UR10][R2.64] ;  /* 0x0000000a0218e981 */ /* 0x008ee8000c1e1900 */
[----:B------:R0:W-:Y:S01]  /*5490*/  STL [R1+0x34], R31 ;  /* 0x0000341f01007387 */ /* 0x0001e20000100800 */
[----:B----4-:R-:W-:-:S03]  /*54a0*/  PRMT R4, RZ, 0x7610, R4 ;  /* 0x00007610ff047816 */ /* 0x010fc60000000004 */
[----:B------:R-:W4:Y:S01]  /*54b0*/  LDL.LU.64 R2, [R1+0x1e0] ;  /* 0x0001e00001027983 */ /* 0x000f220000300a00 */
[----:B------:R-:W-:Y:S02]  /*54c0*/  @!P4 PRMT R4, R20, 0x7610, R4 ;  /* 0x000076101404c816 */ /* 0x000fe40000000004 */
[----:B0-----:R-:W-:-:S03]  /*54d0*/  CS2R R30, SRZ ;  /* 0x00000000001e7805 */ /* 0x001fc6000001ff00 */
[----:B------:R0:W-:Y:S04]  /*54e0*/  STL.S16 [R1+0x1cc], R4 ;  /* 0x0001cc0401007387 */ /* 0x0001e80000100600 */
[----:B------:R-:W3:Y:S04]  /*54f0*/  @!P2 LDG.E R31, desc[UR10][R36.64] ;  /* 0x0000000a241fa981 */ /* 0x000ee8000c1e1900 */
[----:B0-----:R-:W3:Y:S04]  /*5500*/  LDL.LU R4, [R1+0x408] ;  /* 0x0004080001047983 */ /* 0x001ee80000300800 */
[----:B------:R-:W3:Y:S01]  /*5510*/  LDL.LU.64 R36, [R1+0x1b0] ;  /* 0x0001b00001247983 */ /* 0x000ee20000300a00 */
[----:B------:R-:W-:-:S04]  /*5520*/  PRMT R34, RZ, 0x7610, R34 ;  /* 0x00007610ff227816 */ /* 0x000fc80000000022 */
[----:B------:R-:W-:Y:S02]  /*5530*/  @!P4 PRMT R34, R20, 0x7632, R34 ;  /* 0x000076321422c816 */ /* 0x000fe40000000022 */
[----:B------:R-:W-:-:S03]  /*5540*/  LOP3.LUT P4, RZ, R40, 0x10000000, RZ, 0xc0, !PT ;  /* 0x1000000028ff7812 */ /* 0x000fc6000788c0ff */
[----:B------:R-:W-:Y:S01]  /*5550*/  STL.S16 [R1+0x2e8], R34 ;  /* 0x0002e82201007387 */ /* 0x000fe20000100600 */
[----:B------:R-:W-:-:S04]  /*5560*/  PRMT R33, RZ, 0x7610, R33 ;  /* 0x00007610ff217816 */ /* 0x000fc80000000021 */
[----:B------:R-:W-:Y:S01]  /*5570*/  @!P3 PRMT R33, R17, 0x7632, R33 ;  /* 0x000076321121b816 */ /* 0x000fe20000000021 */
[----:B--2---:R0:W-:Y:S02]  /*5580*/  STL [R1+0x3c], R35 ;  /* 0x00003c2301007387 */ /* 0x0041e40000100800 */
[----:B0-----:R-:W-:Y:S02]  /*5590*/  CS2R R34, SRZ ;  /* 0x0000000000227805 */ /* 0x001fe4000001ff00 */
[----:B------:R0:W-:Y:S04]  /*55a0*/  STL.S16 [R1+0x2d0], R33 ;  /* 0x0002d02101007387 */ /* 0x0001e80000100600 */
[----:B0-----:R-:W2:Y:S04]  /*55b0*/  LDL.LU R33, [R1+0x418] ;  /* 0x0004180001217983 */ /* 0x001ea80000300800 */
[----:B------:R-:W-:Y:S04]  /*55c0*/  STL [R1+0xb4], R32 ;  /* 0x0000b42001007387 */ /* 0x000fe80000100800 */
[----:B----4-:R-:W4:Y:S01]  /*55d0*/  @!P1 LDG.E R30, desc[UR10][R2.64] ;  /* 0x0000000a021e9981 */ /* 0x010f22000c1e1900 */
[----:B---3--:R-:W-:-:S03]  /*55e0*/  PRMT R4, RZ, 0x7610, R4 ;  /* 0x00007610ff047816 */ /* 0x008fc60000000004 */
[----:B------:R-:W3:Y:S01]  /*55f0*/  LDL.LU.64 R2, [R1+0x1c0] ;  /* 0x0001c00001027983 */ /* 0x000ee20000300a00 */
[----:B------:R-:W-:-:S03]  /*5600*/  @!P5 PRMT R4, R21, 0x7610, R4 ;  /* 0x000076101504d816 */ /* 0x000fc60000000004 */
[----:B------:R0:W4:Y:S04]  /*5610*/  @!P4 LDG.E R35, desc[UR10][R36.64] ;  /* 0x0000000a2423c981 */ /* 0x000128000c1e1900 */
[----:B------:R1:W-:Y:S04]  /*5620*/  STL.S16 [R1+0x1b4], R4 ;  /* 0x0001b40401007387 */ /* 0x0003e80000100600 */
[----:B------:R-:W0:Y:S04]  /*5630*/  LDL.LU.64 R36, [R1+0x3f8] ;  /* 0x0003f80001247983 */ /* 0x000e280000300a00 */
[----:B-1----:R-:W4:Y:S01]  /*5640*/  LDL.LU R4, [R1+0x3f0] ;  /* 0x0003f00001047983 */ /* 0x002f220000300800 */
[----:B------:R-:W-:-:S04]  /*5650*/  PRMT R32, RZ, 0x7610, R32 ;  /* 0x00007610ff207816 */ /* 0x000fc80000000020 */
[----:B------:R-:W-:Y:S02]  /*5660*/  @!P3 PRMT R32, R18, 0x7632, R32 ;  /* 0x000076321220b816 */ /* 0x000fe40000000020 */
[----:B------:R-:W-:-:S03]  /*5670*/  LOP3.LUT P3, RZ, R40, 0x20000000, RZ, 0xc0, !PT ;  /* 0x2000000028ff7812 */ /* 0x000fc6000786c0ff */
[----:B------:R-:W-:Y:S04]  /*5680*/  STL.S16 [R1+0x2d4], R32 ;  /* 0x0002d42001007387 */ /* 0x000fe80000100600 */
[----:B--2---:R1:W-:Y:S02]  /*5690*/  STL [R1+0x38], R33 ;  /* 0x0000382101007387 */ /* 0x0043e40000100800 */
[----:B-1----:R-:W-:-:S06]  /*56a0*/  CS2R R32, SRZ ;  /* 0x0000000000207805 */ /* 0x002fcc000001ff00 */
[----:B------:R-:W2:Y:S04]  /*56b0*/  @!P2 LDG.E R32, desc[UR10][R38.64] ;  /* 0x0000000a2620a981 */ /* 0x000ea8000c1e1900 */
[----:B------:R-:W2:Y:S04]  /*56c0*/  @!P3 LDG.E R33, desc[UR10][R6.64] ;  /* 0x0000000a0621b981 */ /* 0x000ea8000c1e1900 */
[----:B------:R-:W2:Y:S04]  /*56d0*/  LDL.LU.64 R38, [R1+0x1b8] ;  /* 0x0001b80001267983 */ /* 0x000ea80000300a00 */
[----:B------:R-:W2:Y:S04]  /*56e0*/  LDL.LU.64 R6, [R1+0x198] ;  /* 0x0001980001067983 */ /* 0x000ea80000300a00 */
[----:B---3--:R-:W3:Y:S04]  /*56f0*/  @!P3 LDG.E R34, desc[UR10][R2.64] ;  /* 0x0000000a0222b981 */ /* 0x008ee8000c1e1900 */
[----:B------:R-:W3:Y:S01]  /*5700*/  LDL.LU.64 R2, [R1+0x400] ;  /* 0x0004000001027983 */ /* 0x000ee20000300a00 */
[----:B0-----:R-:W-:-:S02]  /*5710*/  PRMT R37, RZ, 0x7610, R37 ;  /* 0x00007610ff257816 */ /* 0x001fc40000000025 */
[----:B----4-:R-:W-:Y:S02]  /*5720*/  PRMT R4, RZ, 0x7610, R4 ;  /* 0x00007610ff047816 */ /* 0x010fe40000000004 */
[----:B------:R-:W-:Y:S02]  /*5730*/  @!P5 PRMT R37, R21, 0x7632, R37 ;  /* 0x000076321525d816 */ /* 0x000fe40000000025 */
[----:B------:R-:W-:-:S03]  /*5740*/  @!P5 PRMT R4, R22, 0x7610, R4 ;  /* 0x000076101604d816 */ /* 0x000fc60000000004 */
[----:B------:R0:W-:Y:S04]  /*5750*/  STL.S16 [R1+0x1c4], R37 ;  /* 0x0001c42501007387 */ /* 0x0001e80000100600 */
[----:B------:R1:W-:Y:S04]  /*5760*/  STL.S16 [R1+0x1c0], R4 ;  /* 0x0001c00401007387 */ /* 0x0003e80000100600 */
[----:B0-----:R-:W4:Y:S04]  /*5770*/  LDL.LU R37, [R1+0x3ec] ;  /* 0x0003ec0001257983 */ /* 0x001f280000300800 */
[----:B-1----:R-:W2:Y:S04]  /*5780*/  LDL.LU R4, [R1+0x3e8] ;  /* 0x0003e80001047983 */ /* 0x002ea80000300800 */
[----:B------:R0:W-:Y:S02]  /*5790*/  STL [R1+0xbc], R36 ;  /* 0x0000bc2401007387 */ /* 0x0001e40000100800 */
[----:B0-----:R-:W-:-:S04]  /*57a0*/  PRMT R36, RZ, 0x7610, R36 ;  /* 0x00007610ff247816 */ /* 0x001fc80000000024 */
[----:B------:R-:W-:Y:S02]  /*57b0*/  @!P5 PRMT R36, R22, 0x7632, R36 ;  /* 0x000076321624d816 */ /* 0x000fe40000000024 */
[----:B------:R-:W-:-:S03]  /*57c0*/  LOP3.LUT P5, RZ, R40, 0x8000000, RZ, 0xc0, !PT ;  /* 0x0800000028ff7812 */ /* 0x000fc600078ac0ff */
[----:B------:R-:W-:Y:S04]  /*57d0*/  STL.S16 [R1+0x308], R36 ;  /* 0x0003082401007387 */ /* 0x000fe80000100600 */
[----:B----4-:R0:W-:Y:S01]  /*57e0*/  STL [R1+0x40], R37 ;  /* 0x0000402501007387 */ /* 0x0101e20000100800 */
[----:B--2---:R-:W-:-:S04]  /*57f0*/  PRMT R4, RZ, 0x7610, R4 ;  /* 0x00007610ff047816 */ /* 0x004fc80000000004 */
[----:B------:R-:W-:Y:S02]  /*5800*/  @!P6 PRMT R4, R23, 0x7610, R4 ;  /* 0x000076101704e816 */ /* 0x000fe40000000004 */
[----:B0-----:R-:W-:-:S03]  /*5810*/  CS2R R36, SRZ ;  /* 0x0000000000247805 */ /* 0x001fc6000001ff00 */
[----:B------:R0:W-:Y:S04]  /*5820*/  STL.S16 [R1+0x19c], R4 ;  /* 0x00019c0401007387 */ /* 0x0001e80000100600 */
[----:B------:R1:W2:Y:S04]  /*5830*/  @!P4 LDG.E R36, desc[UR10][R38.64] ;  /* 0x0000000a2624c981 */ /* 0x0002a8000c1e1900 */
[----:B------:R-:W4:Y:S04]  /*5840*/  @!P5 LDG.E R37, desc[UR10][R6.64] ;  /* 0x0000000a0625d981 */ /* 0x000f28000c1e1900 */
[----:B------:R-:W3:Y:S04]  /*5850*/  LDL.LU.64 R38, [R1+0x3e0] ;  /* 0x0003e00001267983 */ /* 0x000ee80000300a00 */
[----:B------:R-:W2:Y:S04]  /*5860*/  LDL.LU.64 R6, [R1+0x3d8] ;  /* 0x0003d80001067983 */ /* 0x000ea80000300a00 */
[----:B0-----:R-:W4:Y:S02]  /*5870*/  LDL.LU R4, [R1+0x3d4] ;  /* 0x0003d40001047983 */ /* 0x001f240000300800 */
[----:B----4-:R-:W-:-:S04]  /*5880*/  PRMT R4, RZ, 0x7610, R4 ;  /* 0x00007610ff047816 */ /* 0x010fc80000000004 */
[----:B------:R-:W-:-:S05]  /*5890*/  @!P6 PRMT R4, R23, 0x7632, R4 ;  /* 0x000076321704e816 */ /* 0x000fca0000000004 */
[----:B------:R0:W-:Y:S04]  /*58a0*/  STL.S16 [R1+0x1bc], R4 ;  /* 0x0001bc0401007387 */ /* 0x0001e80000100600 */
[----:B0-----:R-:W4:Y:S04]  /*58b0*/  LDL.LU R4, [R1+0x3d0] ;  /* 0x0003d00001047983 */ /* 0x001f280000300800 */
[----:B---3--:R1:W-:Y:S02]  /*58c0*/  STL [R1+0xc0], R38 ;  /* 0x0000c02601007387 */ /* 0x0083e40000100800 */
[----:B-1----:R-:W-:-:S04]  /*58d0*/  PRMT R38, RZ, 0x7610, R38 ;  /* 0x00007610ff267816 */ /* 0x002fc80000000026 */
[----:B------:R-:W-:Y:S01]  /*58e0*/  @!P6 PRMT R38, R24, 0x7632, R38 ;  /* 0x000076321826e816 */ /* 0x000fe20000000026 */
[----:B------:R-:W-:Y:S04]  /*58f0*/  STL [R1+0x44], R39 ;  /* 0x0000442701007387 */ /* 0x000fe80000100800 */
[----:B------:R0:W-:Y:S02]  /*5900*/  STL.S16 [R1+0x33c], R38 ;  /* 0x00033c2601007387 */ /* 0x0001e40000100600 */
[----:B0-----:R-:W-:-:S06]  /*5910*/  CS2R R38, SRZ ;  /* 0x0000000000267805 */ /* 0x001fcc000001ff00 */
[----:B------:R-:W3:Y:S04]  /*5920*/  @!P5 LDG.E R38, desc[UR10][R28.64] ;  /* 0x0000000a1c26d981 */ /* 0x000ee8000c1e1900 */
[----:B------:R-:W2:Y:S01]  /*5930*/  LDL.LU.64 R28, [R1+0x3c8] ;  /* 0x0003c800011c7983 */ /* 0x000ea20000300a00 */
[----:B------:R-:W-:-:S04]  /*5940*/  PRMT R45, RZ, 0x7610, R45 ;  /* 0x00007610ff2d7816 */ /* 0x000fc8000000002d */
[----:B------:R-:W-:Y:S02]  /*5950*/  @!P6 PRMT R45, R24, 0x7610, R45 ;  /* 0x00007610182de816 */ /* 0x000fe4000000002d */
[----:B------:R-:W-:Y:S02]  /*5960*/  LOP3.LUT P6, RZ, R40, 0x4000000, RZ, 0xc0, !PT ;  /* 0x0400000028ff7812 */ /* 0x000fe400078cc0ff */
[----:B----4-:R-:W-:-:S04]  /*5970*/  PRMT R4, RZ, 0x7610, R4 ;  /* 0x00007610ff047816 */ /* 0x010fc80000000004 */
[----:B------:R-:W-:-:S05]  /*5980*/  @!P0 PRMT R4, R25, 0x7610, R4 ;  /* 0x0000761019048816 */ /* 0x000fca0000000004 */
[----:B------:R0:W-:Y:S04]  /*5990*/  STL.S16 [R1+0x184], R4 ;  /* 0x0001840401007387 */ /* 0x0001e80000100600 */
[----:B0-----:R-:W4:Y:S04]  /*59a0*/  LDL.LU R4, [R1+0x3b4] ;  /* 0x0003b40001047983 */ /* 0x001f280000300800 */
[----:B--2---:R0:W2:Y:S04]  /*59b0*/  @!P6 LDG.E R39, desc[UR10][R28.64] ;  /* 0x0000000a1c27e981 */ /* 0x0040a8000c1e1900 */
[----:B------:R-:W0:Y:S04]  /*59c0*/  LDL.LU.64 R28, [R1+0x3c0] ;  /* 0x0003c000011c7983 */ /* 0x000e280000300a00 */
[----:B------:R1:W-:Y:S02]  /*59d0*/  STL.S16 [R1+0x1b8], R45 ;  /* 0x0001b82d01007387 */ /* 0x0003e40000100600 */
[----:B-1----:R-:W1:Y:S01]  /*59e0*/  S2R R45, SR_TID.X ;  /* 0x00000000002d7919 */ /* 0x002e620000002100 */
[----:B------:R-:W-:Y:S01]  /*59f0*/  UIMAD.WIDE UR6, UR8, 0x8, UR6 ;  /* 0x00000008080678a5 */ /* 0x000fe2000f8e0206 */
[----:B------:R-:W-:Y:S04]  /*5a00*/  STL [R1+0xc8], R44 ;  /* 0x0000c82c01007387 */ /* 0x000fe80000100800 */
[----:B------:R3:W-:Y:S02]  /*5a10*/  STL [R1+0xc4], R2 ;  /* 0x0000c40201007387 */ /* 0x0007e40000100800 */
[----:B---3--:R-:W-:-:S04]  /*5a20*/  MOV R2, UR6 ;  /* 0x0000000600027c02 */ /* 0x008fc80008000f00 */
[----:B------:R-:W3:Y:S01]  /*5a30*/  LDCU.U8 UR6, c[0x0][0x414] ;  /* 0x00008280ff0677ac */ /* 0x000ee20008000000 */
[----:B----4-:R-:W-:-:S04]  /*5a40*/  PRMT R4, RZ, 0x7610, R4 ;  /* 0x00007610ff047816 */ /* 0x010fc80000000004 */
[----:B------:R-:W-:-:S05]  /*5a50*/  @!P0 PRMT R4, R26, 0x7610, R4 ;  /* 0x000076101a048816 */ /* 0x000fca0000000004 */
[----:B------:R4:W-:Y:S04]  /*5a60*/  STL.S16 [R1+0x328], R4 ;  /* 0x0003280401007387 */ /* 0x0009e80000100600 */
[----:B----4-:R-:W4:Y:S01]  /*5a70*/  LDL.LU R4, [R1+0x3ac] ;  /* 0x0003ac0001047983 */ /* 0x010f220000300800 */
[----:B-1----:R-:W-:-:S05]  /*5a80*/  LOP3.LUT R44, R45, 0xffff, RZ, 0xc0, !PT ;  /* 0x0000ffff2d2c7812 */ /* 0x002fca00078ec0ff */
[----:B------:R-:W-:-:S05]  /*5a90*/  IMAD R44, R44, 0x334, RZ ;  /* 0x000003342c2c7824 */ /* 0x000fca00078e02ff */
[----:B------:R-:W-:Y:S01]  /*5aa0*/  SHF.R.U32.HI R44, RZ, 0x10, R44 ;  /* 0x00000010ff2c7819 */ /* 0x000fe2000001162c */
[----:B------:R1:W-:Y:S03]  /*5ab0*/  STL [R1+0x4c], R8 ;  /* 0x00004c0801007387 */ /* 0x0003e60000100800 */
[----:B------:R-:W-:Y:S02]  /*5ac0*/  PRMT R44, R44, 0x9910, RZ ;  /* 0x000099102c2c7816 */ /* 0x000fe400000000ff */
[----:B0-----:R-:W-:Y:S02]  /*5ad0*/  PRMT R29, RZ, 0x7610, R29 ;  /* 0x00007610ff1d7816 */ /* 0x001fe4000000001d */
[----:B-1----:R-:W-:Y:S02]  /*5ae0*/  MOV R8, R44 ;  /* 0x0000002c00087202 */ /* 0x002fe40000000f00 */
[----:B------:R-:W-:-:S02]  /*5af0*/  PRMT R44, RZ, 0x7610, R44 ;  /* 0x00007610ff2c7816 */ /* 0x000fc4000000002c */
[----:B------:R-:W-:Y:S01]  /*5b00*/  @!P0 PRMT R29, R25, 0x7632, R29 ;  /* 0x00007632191d8816 */ /* 0x000fe2000000001d */
[----:B------:R-:W-:Y:S01]  /*5b10*/  IMAD R8, R8, 0x50, RZ ;  /* 0x0000005008087824 */ /* 0x000fe200078e02ff */
[----:B------:R-:W-:Y:S02]  /*5b20*/  @!P0 PRMT R44, R26, 0x7632, R44 ;  /* 0x000076321a2c8816 */ /* 0x000fe4000000002c */
[----:B---3--:R-:W-:Y:S02]  /*5b30*/  ISETP.NE.AND P0, PT, RZ, UR6, PT ;  /* 0x00000006ff007c0c */ /* 0x008fe4000bf05270 */
[----:B------:R-:W-:-:S04]  /*5b40*/  IADD3 R8, PT, PT, RZ, -R8, RZ ;  /* 0x80000008ff087210 */ /* 0x000fc80007ffe0ff */
[----:B------:R-:W-:Y:S01]  /*5b50*/  PRMT R8, R8, 0x7710, RZ ;  /* 0x0000771008087816 */ /* 0x000fe200000000ff */
[----:B------:R0:W-:Y:S03]  /*5b60*/  STL.S16 [R1+0x344], R44 ;  /* 0x0003442c01007387 */ /* 0x0001e60000100600 */
[----:B------:R-:W-:-:S03]  /*5b70*/  IADD3 R8, PT, PT, R8, R45, RZ ;  /* 0x0000002d08087210 */ /* 0x000fc60007ffe0ff */
[----:B0-----:R-:W0:Y:S01]  /*5b80*/  @P0 LDC.64 R44, c[0x0][0x3b0] ;  /* 0x0000ec00ff2c0b82 */ /* 0x001e220000000a00 */
[----:B------:R-:W-:Y:S01]  /*5b90*/  SHF.L.U32 R8, R8, 0x1, RZ ;  /* 0x0000000108087819 */ /* 0x000fe200000006ff */
[----:B------:R1:W-:Y:S04]  /*5ba0*/  STL [R1+0xcc], R9 ;  /* 0x0000cc0901007387 */ /* 0x0003e80000100800 */
[----:B------:R3:W-:Y:S01]  /*5bb0*/  STL [R1+0x50], R43 ;  /* 0x0000502b01007387 */ /* 0x0007e20000100800 */
[----:B-1----:R-:W-:Y:S02]  /*5bc0*/  LOP3.LUT R9, R8, 0xffff, RZ, 0xc0, !PT ;  /* 0x0000ffff08097812 */ /* 0x002fe400078ec0ff */
[----:B---3--:R-:W-:-:S03]  /*5bd0*/  MOV R43, UR13 ;  /* 0x0000000d002b7c02 */ /* 0x008fc60008000f00 */
[----:B------:R0:W-:Y:S02]  /*5be0*/  STL [R1+0x3a0], R9 ;  /* 0x0003a00901007387 */ /* 0x0001e40000100800 */
[----:B------:R-:W-:Y:S02]  /*5bf0*/  IMAD R43, R43, 0xa0, R9 ;  /* 0x000000a02b2b7824 */ /* 0x000fe400078e0209 */
[----:B------:R1:W-:Y:S02]  /*5c00*/  STL [R1+0x54], R42 ;  /* 0x0000542a01007387 */ /* 0x0003e40000100800 */
[----:B0-----:R-:W-:-:S05]  /*5c10*/  @P0 IMAD.WIDE R8, R43, 0x2, R44 ;  /* 0x000000022b080825 */ /* 0x001fca00078e022c */
[----:B------:R-:W3:Y:S04]  /*5c20*/  @P0 LDG.E.U16 R44, desc[UR10][R8.64] ;  /* 0x0000000a082c0981 */ /* 0x000ee8000c1e1500 */
[----:B-1----:R0:W3:Y:S02]  /*5c30*/  @P0 LDG.E.U16 R42, desc[UR10][R8.64+0x2] ;  /* 0x0000020a082a0981 */ /* 0x0020e4000c1e1500 */
[----:B0-----:R-:W0:Y:S02]  /*5c40*/  LDC.64 R8, c[0x0][0x3a8] ;  /* 0x0000ea00ff087b82 */ /* 0x001e240000000a00 */
[----:B------:R1:W-:Y:S02]  /*5c50*/  STL [R1+0x48], R3 ;  /* 0x0000480301007387 */ /* 0x0003e40000100800 */
[----:B-1----:R-:W-:-:S06]  /*5c60*/  MOV R3, UR7 ;  /* 0x0000000700037c02 */ /* 0x002fcc0008000f00 */
[----:B------:R-:W2:Y:S01]  /*5c70*/  LDG.E.64 R2, desc[UR10][R2.64] ;  /* 0x0000000a02027981 */ /* 0x000ea2000c1e1b00 */
[----:B------:R-:W-:Y:S01]  /*5c80*/  PRMT R45, RZ, 0x7610, R45 ;  /* 0x00007610ff2d7816 */ /* 0x000fe2000000002d */
[----:B0-----:R-:W-:Y:S01]  /*5c90*/  IMAD.WIDE R8, R43, 0x2, R8 ;  /* 0x000000022b087825 */ /* 0x001fe200078e0208 */
[----:B------:R-:W-:Y:S01]  /*5ca0*/  PRMT R43, RZ, 0x7610, R43 ;  /* 0x00007610ff2b7816 */ /* 0x000fe2000000002b */
[----:B------:R-:W-:Y:S01]  /*5cb0*/  STL [R1+0x78], R27 ;  /* 0x0000781b01007387 */ /* 0x000fe20000100800 */
[----:B------:R-:W-:-:S03]  /*5cc0*/  @!P1 PRMT R45, R27, 0x7610, R45 ;  /* 0x000076101b2d9816 */ /* 0x000fc6000000002d */
[----:B------:R-:W-:Y:S01]  /*5cd0*/  STL.S16 [R1+0x338], R43 ;  /* 0x0003382b01007387 */ /* 0x000fe20000100600 */
[----:B------:R-:W-:-:S03]  /*5ce0*/  MOV R40, RZ ;  /* 0x000000ff00287202 */ /* 0x000fc60000000f00 */
[----:B------:R0:W-:Y:S04]  /*5cf0*/  STL [R1+0x70], R23 ;  /* 0x0000701701007387 */ /* 0x0001e80000100800 */
[----:B------:R1:W-:Y:S04]  /*5d00*/  STL [R1+0xf0], R24 ;  /* 0x0000f01801007387 */ /* 0x0003e80000100800 */
[----:B------:R1:W-:Y:S01]  /*5d10*/  STL [R1+0xe4], R18 ;  /* 0x0000e41201007387 */ /* 0x0003e20000100800 */
[----:B0-----:R-:W-:-:S03]  /*5d20*/  PRMT R23, RZ, 0x7610, R23 ;  /* 0x00007610ff177816 */ /* 0x001fc60000000017 */
[----:B------:R0:W-:Y:S01]  /*5d30*/  STL [R1+0xe8], R20 ;  /* 0x0000e81401007387 */ /* 0x0001e20000100800 */
[----:B-1----:R-:W-:Y:S02]  /*5d40*/  PRMT R24, RZ, 0x7610, R24 ;  /* 0x00007610ff187816 */ /* 0x002fe40000000018 */
[C---:B------:R-:W-:Y:S01]  /*5d50*/  @!P2 PRMT R23, R32.reuse, 0x7632, R23 ;  /* 0x000076322017a816 */ /* 0x040fe20000000017 */
[----:B------:R1:W-:Y:S01]  /*5d60*/  STL [R1+0xfc], R32 ;  /* 0x0000fc2001007387 */ /* 0x0003e20000100800 */
[----:B------:R-:W-:Y:S02]  /*5d70*/  @!P2 PRMT R24, R32, 0x7610, R24 ;  /* 0x000076102018a816 */ /* 0x000fe40000000018 */
[----:B------:R-:W-:Y:S01]  /*5d80*/  PRMT R18, RZ, 0x7610, R18 ;  /* 0x00007610ff127816 */ /* 0x000fe20000000012 */
[----:B------:R-:W3:Y:S01]  /*5d90*/  @!P6 LDG.E R40, desc[UR10][R6.64] ;  /* 0x0000000a0628e981 */ /* 0x000ee2000c1e1900 */
[----:B0-----:R-:W-:Y:S02]  /*5da0*/  PRMT R20, RZ, 0x7610, R20 ;  /* 0x00007610ff147816 */ /* 0x001fe40000000014 */
[----:B-1----:R-:W-:Y:S01]  /*5db0*/  PRMT R32, RZ, 0x7610, R32 ;  /* 0x00007610ff207816 */ /* 0x002fe20000000020 */
[----:B------:R0:W-:Y:S01]  /*5dc0*/  STL [R1+0x80], R33 ;  /* 0x0000802101007387 */ /* 0x0001e20000100800 */
[----:B------:R-:W-:-:S02]  /*5dd0*/  @!P3 PRMT R20, R33, 0x7632, R20 ;  /* 0x000076322114b816 */ /* 0x000fc40000000014 */
[----:B------:R-:W-:Y:S01]  /*5de0*/  @!P3 PRMT R32, R33, 0x7610, R32 ;  /* 0x000076102120b816 */ /* 0x000fe20000000020 */
[----:B------:R-:W-:Y:S04]  /*5df0*/  STL.S16 [R1+0x35c], R18 ;  /* 0x00035c1201007387 */ /* 0x000fe80000100600 */
[----:B------:R1:W-:Y:S04]  /*5e00*/  STL [R1+0xd0], R41 ;  /* 0x0000d02901007387 */ /* 0x0003e80000100800 */
[----:B0-----:R-:W3:Y:S01]  /*5e10*/  LDL R33, [R1+0x35c] ;  /* 0x00035c0001217983 */ /* 0x001ee20000100800 */
[----:B----4-:R-:W-:-:S03]  /*5e20*/  PRMT R4, RZ, 0x7610, R4 ;  /* 0x00007610ff047816 */ /* 0x010fc60000000004 */
[----:B-1----:R-:W4:Y:S01]  /*5e30*/  LDG.E.U16 R41, desc[UR10][R8.64] ;  /* 0x0000000a08297981 */ /* 0x002f22000c1e1500 */
[----:B------:R-:W-:-:S03]  /*5e40*/  @!P1 PRMT R4, R27, 0x7632, R4 ;  /* 0x000076321b049816 */ /* 0x000fc60000000004 */
[----:B------:R-:W-:Y:S04]  /*5e50*/  STL [R1+0xd4], R0 ;  /* 0x0000d40001007387 */ /* 0x000fe80000100800 */
[----:B------:R-:W4:Y:S04]  /*5e60*/  LDL R27, [R1+0x338] ;  /* 0x00033800011b7983 */ /* 0x000f280000100800 */
[----:B------:R0:W-:Y:S04]  /*5e70*/  STL [R1+0xf4], R26 ;  /* 0x0000f41a01007387 */ /* 0x0001e80000100800 */
[----:B------:R1:W-:Y:S04]  /*5e80*/  STL [R1+0x68], R19 ;  /* 0x0000681301007387 */ /* 0x0003e80000100800 */
[----:B------:R1:W-:Y:S01]  /*5e90*/  STL [R1+0x74], R25 ;  /* 0x0000741901007387 */ /* 0x0003e20000100800 */
[----:B0-----:R-:W-:-:S03]  /*5ea0*/  PRMT R26, RZ, 0x7610, R26 ;  /* 0x00007610ff1a7816 */ /* 0x001fc6000000001a */
[----:B------:R0:W4:Y:S01]  /*5eb0*/  LDG.E.U16 R8, desc[UR10][R8.64+0x2] ;  /* 0x0000020a08087981 */ /* 0x000122000c1e1500 */
[----:B------:R-:W-:Y:S02]  /*5ec0*/  @!P1 PRMT R26, R30, 0x7610, R26 ;  /* 0x000076101e1a9816 */ /* 0x000fe4000000001a */
[----:B-1----:R-:W-:Y:S01]  /*5ed0*/  PRMT R19, RZ, 0x7610, R19 ;  /* 0x00007610ff137816 */ /* 0x002fe20000000013 */
[----:B------:R-:W-:Y:S01]  /*5ee0*/  STL [R1+0x58], R5 ;  /* 0x0000580501007387 */ /* 0x000fe20000100800 */
[----:B------:R-:W-:Y:S02]  /*5ef0*/  PRMT R25, RZ, 0x7610, R25 ;  /* 0x00007610ff197816 */ /* 0x000fe40000000019 */
[----:B--2---:R-:W-:Y:S01]  /*5f00*/  R2UR UR28, R2 ;  /* 0x00000000021c72ca */ /* 0x004fe200000e0000 */
[----:B------:R-:W-:Y:S04]  /*5f10*/  STL [R1+0xd8], R12 ;  /* 0x0000d80c01007387 */ /* 0x000fe80000100800 */
[----:B------:R-:W-:Y:S04]  /*5f20*/  STL [R1+0x5c], R13 ;  /* 0x00005c0d01007387 */ /* 0x000fe80000100800 */
[----:B------:R-:W-:Y:S04]  /*5f30*/  STL [R1+0xdc], R14 ;  /* 0x0000dc0e01007387 */ /* 0x000fe80000100800 */
[----:B------:R-:W-:Y:S01]  /*5f40*/  MOV R0, UR28 ;  /* 0x0000001c00007c02 */ /* 0x000fe20008000f00 */
[----:B------:R1:W-:Y:S04]  /*5f50*/  STL [R1+0x60], R15 ;  /* 0x0000600f01007387 */ /* 0x0003e80000100800 */
[--C-:B------:R-:W-:Y:S01]  /*5f60*/  FFMA.FTZ R0, -R0, UR28, R3.reuse ;  /* 0x0000001c00007c23 */ /* 0x100fe20008010103 */
[----:B------:R-:W-:Y:S01]  /*5f70*/  PRMT R2, RZ, 0x7610, R2 ;  /* 0x00007610ff027816 */ /* 0x000fe20000000002 */
[----:B------:R2:W-:Y:S01]  /*5f80*/  STL [R1+0xe0], R16 ;  /* 0x0000e01001007387 */ /* 0x0005e20000100800 */
[----:B------:R-:W-:-:S02]  /*5f90*/  PRMT R3, RZ, 0x7610, R3 ;  /* 0x00007610ff037816 */ /* 0x000fc40000000003 */
[----:B------:R-:W-:Y:S01]  /*5fa0*/  @!P2 PRMT R25, R31, 0x7632, R25 ;  /* 0x000076321f19a816 */ /* 0x000fe20000000019 */
[----:B------:R0:W-:Y:S01]  /*5fb0*/  STL [R1+0x64], R17 ;  /* 0x0000641101007387 */ /* 0x0001e20000100800 */
[----:B------:R-:W-:Y:S02]  /*5fc0*/  @!P6 PRMT R3, R39, 0x7632, R3 ;  /* 0x000076322703e816 */ /* 0x000fe40000000003 */
[----:B------:R-:W-:Y:S01]  /*5fd0*/  @!P3 PRMT R19, R34, 0x7610, R19 ;  /* 0x000076102213b816 */ /* 0x000fe20000000013 */
[----:B------:R3:W-:Y:S01]  /*5fe0*/  STL [R1+0x6c], R21 ;  /* 0x00006c1501007387 */ /* 0x0007e20000100800 */
[----:B-1----:R-:W-:Y:S02]  /*5ff0*/  PRMT R15, RZ, 0x7610, R15 ;  /* 0x00007610ff0f7816 */ /* 0x002fe4000000000f */
[----:B--2---:R-:W-:Y:S01]  /*6000*/  PRMT R16, RZ, 0x7610, R16 ;  /* 0x00007610ff107816 */ /* 0x004fe20000000010 */
[----:B------:R1:W-:Y:S01]  /*6010*/  STL [R1+0xec], R22 ;  /* 0x0000ec1601007387 */ /* 0x0003e20000100800 */
[----:B------:R-:W-:-:S02]  /*6020*/  PRMT R14, RZ, 0x7610, R14 ;  /* 0x00007610ff0e7816 */ /* 0x000fc4000000000e */
[----:B0-----:R-:W-:Y:S01]  /*6030*/  PRMT R17, RZ, 0x7610, R17 ;  /* 0x00007610ff117816 */ /* 0x001fe20000000011 */
[----:B------:R-:W-:Y:S01]  /*6040*/  STL [R1+0xf8], R30 ;  /* 0x0000f81e01007387 */ /* 0x000fe20000100800 */
[----:B---3--:R-:W-:Y:S02]  /*6050*/  @!P6 PRMT R2, R40, 0x7610, R2 ;  /* 0x000076102802e816 */ /* 0x008fe40000000002 */
[----:B------:R-:W-:Y:S01]  /*6060*/  PRMT R13, RZ, 0x7610, R13 ;  /* 0x00007610ff0d7816 */ /* 0x000fe2000000000d */
[----:B------:R-:W-:Y:S01]  /*6070*/  STL.S16 [R1+0x32c], R29 ;  /* 0x00032c1d01007387 */ /* 0x000fe20000100600 */
[----:B------:R-:W-:Y:S02]  /*6080*/  PRMT R12, RZ, 0x7610, R12 ;  /* 0x00007610ff0c7816 */ /* 0x000fe4000000000c */
[----:B------:R-:W-:Y:S01]  /*6090*/  PRMT R9, RZ, 0x7610, R9 ;  /* 0x00007610ff097816 */ /* 0x000fe20000000009 */
[----:B------:R-:W-:Y:S01]  /*60a0*/  STL [R1+0x7c], R31 ;  /* 0x00007c1f01007387 */ /* 0x000fe20000100800 */
[----:B------:R-:W-:-:S02]  /*60b0*/  PRMT R21, RZ, 0x7610, R21 ;  /* 0x00007610ff157816 */ /* 0x000fc40000000015 */
[----:B------:R-:W-:Y:S01]  /*60c0*/  PRMT R5, RZ, 0x7610, R5 ;  /* 0x00007610ff057816 */ /* 0x000fe20000000005 */
[----:B------:R-:W-:Y:S01]  /*60d0*/  STL.S16 [R1+0x340], R24 ;  /* 0x0003401801007387 */ /* 0x000fe20000100600 */
[----:B-1----:R-:W-:-:S03]  /*60e0*/  PRMT R22, RZ, 0x7610, R22 ;  /* 0x00007610ff167816 */ /* 0x002fc60000000016 */
[----:B------:R0:W-:Y:S01]  /*60f0*/  STL.S16 [R1+0x380], R2 ;  /* 0x0003800201007387 */ /* 0x0001e20000100600 */
[----:B------:R-:W-:-:S03]  /*6100*/  PRMT R33, R18, 0x7610, R18 ;  /* 0x0000761012217816 */ /* 0x000fc60000000012 */
[----:B------:R-:W-:Y:S01]  /*6110*/  STL.S16 [R1+0x384], R3 ;  /* 0x0003840301007387 */ /* 0x000fe20000100600 */
[C---:B------:R-:W-:Y:S02]  /*6120*/  @!P4 PRMT R17, R35.reuse, 0x7610, R17 ;  /* 0x000076102311c816 */ /* 0x040fe40000000011 */
[----:B------:R-:W-:Y:S01]  /*6130*/  @!P3 PRMT R33, R34, 0x7632, R33 ;  /* 0x000076322221b816 */ /* 0x000fe20000000021 */
[----:B------:R1:W-:Y:S01]  /*6140*/  STL.S16 [R1+0x320], R4 ;  /* 0x0003200401007387 */ /* 0x0003e20000100600 */
[----:B0-----:R-:W-:Y:S02]  /*6150*/  MOV R2, RZ ;  /* 0x000000ff00027202 */ /* 0x001fe40000000f00 */
[----:B------:R-:W-:Y:S01]  /*6160*/  @!P4 PRMT R16, R35, 0x7632, R16 ;  /* 0x000076322310c816 */ /* 0x000fe20000000010 */
[----:B------:R-:W-:Y:S01]  /*6170*/  STL.S16 [R1+0x314], R26 ;  /* 0x0003141a01007387 */ /* 0x000fe20000100600 */
[C---:B------:R-:W-:Y:S02]  /*6180*/  @!P4 PRMT R15, R36.reuse, 0x7610, R15 ;  /* 0x00007610240fc816 */ /* 0x040fe4000000000f */
[----:B------:R-:W-:Y:S01]  /*6190*/  @!P4 PRMT R14, R36, 0x7632, R14 ;  /* 0x00007632240ec816 */ /* 0x000fe2000000000e */
[----:B------:R-:W-:Y:S01]  /*61a0*/  STL.S16 [R1+0x348], R25 ;  /* 0x0003481901007387 */ /* 0x000fe20000100600 */
[----:B------:R-:W-:-:S02]  /*61b0*/  @!P5 PRMT R13, R37, 0x7610, R13 ;  /* 0x00007610250dd816 */ /* 0x000fc4000000000d */
[----:B------:R-:W-:Y:S01]  /*61c0*/  @!P5 PRMT R12, R37, 0x7632, R12 ;  /* 0x00007632250cd816 */ /* 0x000fe2000000000c */
[----:B------:R0:W-:Y:S01]  /*61d0*/  STL.S16 [R1+0x34c], R23 ;  /* 0x00034c1701007387 */ /* 0x0001e20000100600 */
[C---:B------:R-:W-:Y:S02]  /*61e0*/  @!P5 PRMT R9, R38.reuse, 0x7610, R9 ;  /* 0x000076102609d816 */ /* 0x040fe40000000009 */
[----:B------:R-:W-:Y:S01]  /*61f0*/  @!P5 PRMT R21, R38, 0x7632, R21 ;  /* 0x000076322615d816 */ /* 0x000fe20000000015 */
[----:B------:R-:W-:Y:S01]  /*6200*/  STL.S16 [R1+0x350], R19 ;  /* 0x0003501301007387 */ /* 0x000fe20000100600 */
[----:B------:R-:W-:Y:S02]  /*6210*/  @!P6 PRMT R5, R39, 0x7610, R5 ;  /* 0x000076102705e816 */ /* 0x000fe40000000005 */
[----:B------:R-:W-:Y:S01]  /*6220*/  @!P6 PRMT R22, R40, 0x7632, R22 ;  /* 0x000076322816e816 */ /* 0x000fe20000000016 */
[----:B------:R2:W-:Y:S01]  /*6230*/  STL [R1+0x100], R34 ;  /* 0x0001002201007387 */ /* 0x0005e20000100800 */
[----:B------:R-:W-:-:S03]  /*6240*/  @P0 SHF.L.U32 R2, R42, 0x10, RZ ;  /* 0x000000102a020819 */ /* 0x000fc600000006ff */
[----:B------:R3:W-:Y:S04]  /*6250*/  STL [R1+0x84], R35 ;  /* 0x0000842301007387 */ /* 0x0007e80000100800 */
[----:B------:R3:W-:Y:S04]  /*6260*/  STL [R1+0x104], R36 ;  /* 0x0001042401007387 */ /* 0x0007e80000100800 */
[----:B------:R3:W-:Y:S04]  /*6270*/  STL [R1+0x88], R37 ;  /* 0x0000882501007387 */ /* 0x0007e80000100800 */
[----:B------:R3:W-:Y:S04]  /*6280*/  STL [R1+0x108], R38 ;  /* 0x0001082601007387 */ /* 0x0007e80000100800 */
[----:B------:R3:W-:Y:S04]  /*6290*/  STL [R1+0x8c], R39 ;  /* 0x00008c2701007387 */ /* 0x0007e80000100800 */
[----:B------:R3:W-:Y:S04]  /*62a0*/  STL [R1+0x10c], R40 ;  /* 0x00010c2801007387 */ /* 0x0007e80000100800 */
[----:B------:R0:W5:Y:S04]  /*62b0*/  LDL.LU.64 R6, [R1+0x3b8] ;  /* 0x0003b80001067983 */ /* 0x0001680000300a00 */
[----:B------:R0:W5:Y:S04]  /*62c0*/  LDL.LU R29, [R1+0x3b0] ;  /* 0x0003b000011d7983 */ /* 0x0001680000300800 */
[----:B-1----:R1:W5:Y:S04]  /*62d0*/  LDL.LU R4, [R1+0x3a8] ;  /* 0x0003a80001047983 */ /* 0x0023680000300800 */
[----:B0-----:R1:W5:Y:S04]  /*62e0*/  LDL R23, [R1+0x168] ;  /* 0x0001680001177983 */ /* 0x0013680000100800 */
[----:B------:R1:W5:Y:S04]  /*62f0*/  LDL R24, [R1+0x26c] ;  /* 0x00026c0001187983 */ /* 0x0003680000100800 */
[----:B------:R1:W5:Y:S04]  /*6300*/  LDL R25, [R1+0x218] ;  /* 0x0002180001197983 */ /* 0x0003680000100800 */
[----:B------:R1:W5:Y:S04]  /*6310*/  LDL R26, [R1+0x23c] ;  /* 0x00023c00011a7983 */ /* 0x0003680000100800 */
[----:B--2---:R1:W5:Y:S04]  /*6320*/  LDL R34, [R1+0x344] ;  /* 0x0003440001227983 */ /* 0x0043680000100800 */
[----:B---3--:R1:W5:Y:S04]  /*6330*/  LDL R35, [R1+0x308] ;  /* 0x0003080001237983 */ /* 0x0083680000100800 */
[----:B------:R1:W5:Y:S04]  /*6340*/  LDL R36, [R1+0x350] ;  /* 0x0003500001247983 */ /* 0x0003680000100800 */
[----:B------:R1:W5:Y:S04]  /*6350*/  LDL R37, [R1+0x2e8] ;  /* 0x0002e80001257983 */ /* 0x0003680000100800 */
[----:B------:R1:W5:Y:S04]  /*6360*/  LDL R38, [R1+0x340] ;  /* 0x0003400001267983 */ /* 0x0003680000100800 */
[----:B------:R1:W5:Y:S04]  /*6370*/  LDL R39, [R1+0x314] ;  /* 0x0003140001277983 */ /* 0x0003680000100800 */
[----:B------:R1:W5:Y:S04]  /*6380*/  LDL R40, [R1+0x328] ;  /* 0x0003280001287983 */ /* 0x0003680000100800 */
[----:B------:R1:W5:Y:S01]  /*6390*/  LDL R42, [R1+0x1c0] ;  /* 0x0001c000012a7983 */ /* 0x0003620000100800 */
[----:B----4-:R-:W-:-:S02]  /*63a0*/  PRMT R27, R43, 0x7610, R43 ;  /* 0x000076102b1b7816 */ /* 0x010fc4000000002b */
[----:B------:R-:W-:Y:S01]  /*63b0*/  SHF.L.U32 R3, R41, 0x10, RZ ;  /* 0x0000001029037819 */ /* 0x000fe200000006ff */
[----:B------:R1:W5:Y:S01]  /*63c0*/  LDL R43, [R1+0x1cc] ;  /* 0x0001cc00012b7983 */ /* 0x0003620000100800 */
[----:B------:R-:W-:-:S03]  /*63d0*/  @!P1 PRMT R27, R30, 0x7632, R27 ;  /* 0x000076321e1b9816 */ /* 0x000fc6000000001b */
[----:B------:R1:W5:Y:S04]  /*63e0*/  LDL R41, [R1+0x1b8] ;  /* 0x0001b80001297983 */ /* 0x0003680000100800 */
[----:B------:R-:W-:Y:S01]  /*63f0*/  @!P1 STL.S16 [R1+0x338], R27 ;  /* 0x0003381b01009387 */ /* 0x000fe20000100600 */
[----:B------:R-:W-:-:S13]  /*6400*/  FSETP.GTU.FTZ.AND P1, PT, R0, RZ, PT ;  /* 0x000000ff0000720b */ /* 0x000fda0003f3c000 */
[----:B------:R-:W-:-:S05]  /*6410*/  VOTEU.ANY UP0, P1 ;  /* 0x0000000000ff7886 */ /* 0x000fca0000800100 */
[----:B------:R-:W0:Y:S01]  /*6420*/  @UP0 LDCU UR5, c[0x0][0x3c0] ;  /* 0x00007800ff0507ac */ /* 0x000e220008000800 */
[----:B------:R-:W-:-:S13]  /*6430*/  PLOP3.LUT P1, PT, PT, PT, UP0, 0x80, 0x8 ;  /* 0x000000000008781c */ /* 0x000fda0003f2f008 */
[----:B0-----:R-:W-:-:S06]  /*6440*/  @P1 FADD.FTZ R0, R0, UR5 ;  /* 0x0000000500001e21 */ /* 0x001fcc0008010000 */
[----:B------:R-:W0:Y:S01]  /*6450*/  @P1 MUFU.RSQ R0, R0 ;  /* 0x0000000000001308 */ /* 0x000e220000001400 */
[----:B------:R-:W-:-:S04]  /*6460*/  PRMT R30, RZ, 0x7610, R30 ;  /* 0x00007610ff1e7816 */ /* 0x000fc8000000001e */
[----:B------:R-:W-:Y:S02]  /*6470*/  @!P2 PRMT R30, R31, 0x7610, R30 ;  /* 0x000076101f1ea816 */ /* 0x000fe4000000001e */
[----:B------:R1:W5:Y:S01]  /*6480*/  LDL R31, [R1+0x33c] ;  /* 0x00033c00011f7983 */ /* 0x0003620000100800 */
[----:B0-----:R-:W-:Y:S01]  /*6490*/  @P1 R2UR UR5, R0 ;  /* 0x00000000000512ca */ /* 0x001fe200000e0000 */
[----:B------:R-:W-:Y:S01]  /*64a0*/  HFMA2 R0, -RZ, RZ, 0, 0 ;  /* 0x00000000ff007431 */ /* 0x000fe200000001ff */
[----:B------:R-:W-:Y:S02]  /*64b0*/  @P0 SHF.L.U32 R0, R44, 0x10, RZ ;  /* 0x000000102c000819 */ /* 0x000fe400000006ff */
[----:B------:R1:W5:Y:S04]  /*64c0*/  LDL R44, [R1+0x228] ;  /* 0x00022800012c7983 */ /* 0x0003680000100800 */
[----:B------:R-:W-:Y:S04]  /*64d0*/  STL.S16 [R1+0x354], R20 ;  /* 0x0003541401007387 */ /* 0x000fe80000100600 */
[----:B------:R-:W-:Y:S04]  /*64e0*/  @!P3 STL.S16 [R1+0x35c], R33 ;  /* 0x00035c210100b387 */ /* 0x000fe80000100600 */
[----:B------:R-:W-:Y:S04]  /*64f0*/  STL.S16 [R1+0x358], R17 ;  /* 0x0003581101007387 */ /* 0x000fe80000100600 */
[----:B------:R-:W-:Y:S04]  /*6500*/  STL.S16 [R1+0x364], R16 ;  /* 0x0003641001007387 */ /* 0x000fe80000100600 */
[----:B------:R-:W-:Y:S04]  /*6510*/  STL.S16 [R1+0x360], R15 ;  /* 0x0003600f01007387 */ /* 0x000fe80000100600 */
[----:B------:R-:W-:Y:S04]  /*6520*/  STL.S16 [R1+0x36c], R14 ;  /* 0x00036c0e01007387 */ /* 0x000fe80000100600 */
[----:B------:R-:W-:Y:S04]  /*6530*/  STL.S16 [R1+0x368], R13 ;  /* 0x0003680d01007387 */ /* 0x000fe80000100600 */
[----:B------:R-:W-:Y:S04]  /*6540*/  STL.S16 [R1+0x374], R12 ;  /* 0x0003740c01007387 */ /* 0x000fe80000100600 */
[----:B------:R-:W-:Y:S04]  /*6550*/  STL.S16 [R1+0x370], R9 ;  /* 0x0003700901007387 */ /* 0x000fe80000100600 */
[----:B------:R-:W-:Y:S04]  /*6560*/  STL.S16 [R1+0x37c], R21 ;  /* 0x00037c1501007387 */ /* 0x000fe80000100600 */
[----:B------:R-:W-:Y:S01]  /*6570*/  STL.S16 [R1+0x388], R22 ;  /* 0x0003881601007387 */ /* 0x000fe20000100600 */
[----:B------:R-:W-:-:S03]  /*6580*/  UISETP.NE.AND UP1, UPT, UR6, URZ, UPT ;  /* 0x000000ff0600728c */ /* 0x000fc6000bf25270 */
[----:B------:R0:W-:Y:S01]  /*6590*/  STL.S16 [R1+0x378], R5 ;  /* 0x0003780501007387 */ /* 0x0001e20000100600 */
[----:B------:R-:W-:Y:S01]  /*65a0*/  UMOV UR16, 0x3f800000 ;  /* 0x3f80000000107882 */ /* 0x000fe20000000000 */
[----:B------:R-:W-:Y:S01]  /*65b0*/  @UP0 UMOV UR16, UR5 ;  /* 0x0000000500100c82 */ /* 0x000fe20008000000 */
[----:B0-----:R-:W-:-:S03]  /*65c0*/  SHF.L.U32 R5, R8, 0x10, RZ ;  /* 0x0000001008057819 */ /* 0x001fc600000006ff */
[----:B-1----:R-:W-:Y:S05]  /*65d0*/  BRA.U UP1, `(.L_x_334) ;  /* 0x0000002901a07547 */ /* 0x002fea000b800000 */
[----:B------:R-:W2:Y:S04]  /*65e0*/  LDL.LU R9, [R1+0x174] ;  /* 0x0001740001097983 */ /* 0x000ea80000300800 */
[----:B------:R-:W3:Y:S04]  /*65f0*/  LDL.LU R13, [R1+0x18c] ;  /* 0x00018c00010d7983 */ /* 0x000ee80000300800 */
        /* <DEDUP_REMOVED lines=11> */
[----:B------:R-:W-:Y:S01]  /*66b0*/  FMUL.FTZ R13, R3, R8 ;  /* 0x00000008030d7220 */ /* 0x000fe20000410000 */
        /* <DEDUP_REMOVED lines=23> */
[----:B------:R-:W-:Y:S02]  /*6830*/  FADD.FTZ R15, R15, R13 ;  /* 0x0000000d0f0f7221 */ /* 0x000fe40000010000 */
[----:B------:R-:W4:Y:S01]  /*6840*/  LDL.LU R13, [R1+0x114] ;  /* 0x00011400010d7983 */ /* 0x000f220000300800 */
[----:B------:R-:W-:Y:S01]  /*6850*/  FADD.FTZ R12, RZ, R12 ;  /* 0x0000000cff0c7221 */ /* 0x000fe20000010000 */
[----:B------:R-:W-:Y:S01]  /*6860*/  FMUL.FTZ R18, R18, UR16 ;  /* 0x0000001012127c20 */ /* 0x000fe20008410000 */
        /* <DEDUP_REMOVED lines=14> */
[----:B------:R-:W-:Y:S02]  /*6950*/  FMUL.FTZ R18, R3, R16 ;  /* 0x0000001003127220 */ /* 0x000fe40000410000 */
[----:B------:R-:W3:Y:S02]  /*6960*/  LDL.LU R16, [R1+0x238] ;  /* 0x0002380001107983 */ /* 0x000ee40000300800 */
[----:B------:R-:W-:Y:S01]  /*6970*/  FFMA.FTZ R17, R19, R18, R17 ;  /* 0x0000001213117223 */ /* 0x000fe20000010011 */
[----:B------:R-:W-:Y:S02]  /*6980*/  FADD.FTZ R15, R15, R18 ;  /* 0x000000120f0f7221 */ /* 0x000fe40000010000 */
[----:B------:R-:W4:Y:S01]  /*6990*/  LDL.LU R18, [R1+0x16c] ;  /* 0x00016c0001127983 */ /* 0x000f220000300800 */
[----:B------:R-:W-:Y:S01]  /*69a0*/  FADD.FTZ R13, R13, -UR28 ;  /* 0x8000001c0d0d7e21 */ /* 0x000fe20008010000 */
[----:B--2---:R-:W-:-:S02]  /*69b0*/  SHF.L.U32 R19, R20, 0x10, RZ ;  /* 0x0000001014137819 */ /* 0x004fc400000006ff */
[----:B------:R-:W2:Y:S01]  /*69c0*/  LDL.LU R20, [R1+0x150] ;  /* 0x0001500001147983 */ /* 0x000ea20000300800 */
[----:B------:R-:W-:Y:S02]  /*69d0*/  FMUL.FTZ R13, R13, UR16 ;  /* 0x000000100d0d7c20 */ /* 0x000fe40008410000 */
[----:B------:R-:W-:-:S04]  /*69e0*/  FADD.FTZ R19, R19, -UR28 ;  /* 0x8000001c13137e21 */ /* 0x000fc80008010000 */
[----:B------:R-:W-:Y:S01]  /*69f0*/  FMUL.FTZ R19, R19, UR16 ;  /* 0x0000001013137c20 */ /* 0x000fe20008410000 */
[----:B---3--:R-:W-:-:S05]  /*6a00*/  SHF.L.U32 R16, R16, 0x10, RZ ;  /* 0x0000001010107819 */ /* 0x008fca00000006ff */
[----:B------:R-:W-:Y:S01]  /*6a10*/  FADD.FTZ R12, R12, R16 ;  /* 0x000000100c0c7221 */ /* 0x000fe20000010000 */
[----:B------:R-:W-:Y:S01]  /*6a20*/  FFMA.FTZ R14, R16, R13, R14 ;  /* 0x0000000d100e7223 */ /* 0x000fe2000001000e */
[----:B------:R-:W-:-:S04]  /*6a30*/  FMUL.FTZ R16, R5, R16 ;  /* 0x0000001005107220 */ /* 0x000fc80000410000 */
[----:B------:R-:W-:Y:S01]  /*6a40*/  FFMA.FTZ R17, R13, R16, R17 ;  /* 0x000000100d117223 */ /* 0x000fe20000010011 */
[----:B----4-:R-:W-:Y:S01]  /*6a50*/  SHF.L.U32 R13, R18, 0x10, RZ ;  /* 0x00000010120d7819 */ /* 0x010fe200000006ff */
[----:B------:R-:W-:Y:S02]  /*6a60*/  FADD.FTZ R15, R16, R15 ;  /* 0x0000000f100f7221 */ /* 0x000fe40000010000 */
[----:B------:R-:W3:Y:S02]  /*6a70*/  LDL.LU R16, [R1+0x170] ;  /* 0x0001700001107983 */ /* 0x000ee40000300800 */
[----:B------:R-:W-:Y:S01]  /*6a80*/  FADD.FTZ R8, R8, R13 ;  /* 0x0000000d08087221 */ /* 0x000fe20000010000 */
[----:B------:R-:W-:Y:S01]  /*6a90*/  FFMA.FTZ R9, R13, R19, R9 ;  /* 0x000000130d097223 */ /* 0x000fe20000010009 */
[----:B------:R-:W-:-:S04]  /*6aa0*/  FMUL.FTZ R13, R3, R13 ;  /* 0x0000000d030d7220 */ /* 0x000fc80000410000 */
[----:B------:R-:W-:Y:S01]  /*6ab0*/  FFMA.FTZ R17, R19, R13, R17 ;  /* 0x0000000d13117223 */ /* 0x000fe20000010011 */
[----:B------:R-:W-:Y:S01]  /*6ac0*/  FADD.FTZ R15, R15, R13 ;  /* 0x0000000d0f0f7221 */ /* 0x000fe20000010000 */
[----:B-----5:R-:W-:Y:S01]  /*6ad0*/  SHF.L.U32 R18, R23, 0x10, RZ ;  /* 0x0000001017127819 */ /* 0x020fe200000006ff */
[----:B------:R-:W4:Y:S04]  /*6ae0*/  LDL.LU R13, [R1+0x154] ;  /* 0x00015400010d7983 */ /* 0x000f280000300800 */
[----:B------:R-:W2:Y:S01]  /*6af0*/  LDL.LU R23, [R1+0x15c] ;  /* 0x00015c0001177983 */ /* 0x000ea20000300800 */
[----:B------:R-:W-:-:S03]  /*6b00*/  FADD.FTZ R18, R18, -UR28 ;  /* 0x8000001c12127e21 */ /* 0x000fc60008010000 */
[----:B------:R-:W2:Y:S01]  /*6b10*/  LDL.LU R19, [R1+0x160] ;  /* 0x0001600001137983 */ /* 0x000ea20000300800 */
[----:B------:R-:W-:Y:S01]  /*6b20*/  FMUL.FTZ R18, R18, UR16 ;  /* 0x0000001012127c20 */ /* 0x000fe20008410000 */
[----:B---3--:R-:W-:-:S05]  /*6b30*/  SHF.L.U32 R16, R16, 0x10, RZ ;  /* 0x0000001010107819 */ /* 0x008fca00000006ff */
[----:B------:R-:W-:Y:S01]  /*6b40*/  FADD.FTZ R12, R12, R16 ;  /* 0x000000100c0c7221 */ /* 0x000fe20000010000 */
[----:B------:R-:W-:Y:S01]  /*6b50*/  FFMA.FTZ R14, R16, R18, R14 ;  /* 0x00000012100e7223 */ /* 0x000fe2000001000e */
[----:B------:R-:W-:Y:S01]  /*6b60*/  FMUL.FTZ R16, R5, R16 ;  /* 0x0000001005107220 */ /* 0x000fe20000410000 */
[----:B----4-:R-:W-:-:S03]  /*6b70*/  SHF.L.U32 R13, R13, 0x10, RZ ;  /* 0x000000100d0d7819 */ /* 0x010fc600000006ff */
[----:B------:R-:W-:Y:S02]  /*6b80*/  FFMA.FTZ R17, R18, R16, R17 ;  /* 0x0000001012117223 */ /* 0x000fe40000010011 */
[----:B------:R-:W3:Y:S01]  /*6b90*/  LDL.LU R18, [R1+0x158] ;  /* 0x0001580001127983 */ /* 0x000ee20000300800 */
[----:B------:R-:W-:Y:S01]  /*6ba0*/  FADD.FTZ R13, R13, -UR28 ;  /* 0x8000001c0d0d7e21 */ /* 0x000fe20008010000 */
[----:B------:R-:W-:Y:S01]  /*6bb0*/  FADD.FTZ R15, R16, R15 ;  /* 0x0000000f100f7221 */ /* 0x000fe20000010000 */
[----:B--2---:R-:W-:Y:S02]  /*6bc0*/  SHF.L.U32 R16, R23, 0x10, RZ ;  /* 0x0000001017107819 */ /* 0x004fe400000006ff */
[----:B------:R-:W-:Y:S01]  /*6bd0*/  FMUL.FTZ R13, R13, UR16 ;  /* 0x000000100d0d7c20 */ /* 0x000fe20008410000 */
[----:B------:R-:W-:Y:S01]  /*6be0*/  SHF.L.U32 R19, R19, 0x10, RZ ;  /* 0x0000001013137819 */ /* 0x000fe200000006ff */
[----:B------:R-:W2:Y:S01]  /*6bf0*/  LDL.LU R23, [R1+0x2f0] ;  /* 0x0002f00001177983 */ /* 0x000ea20000300800 */
[----:B------:R-:W-:Y:S01]  /*6c00*/  FADD.FTZ R8, R8, R16 ;  /* 0x0000001008087221 */ /* 0x000fe20000010000 */
[----:B------:R-:W-:Y:S01]  /*6c10*/  FFMA.FTZ R9, R16, R13, R9 ;  /* 0x0000000d10097223 */ /* 0x000fe20000010009 */
[----:B------:R-:W-:-:S04]  /*6c20*/  FMUL.FTZ R16, R3, R16 ;  /* 0x0000001003107220 */ /* 0x000fc80000410000 */
[----:B------:R-:W-:Y:S02]  /*6c30*/  FFMA.FTZ R17, R13, R16, R17 ;  /* 0x000000100d117223 */ /* 0x000fe40000010011 */
[----:B------:R-:W4:Y:S01]  /*6c40*/  LDL.LU R13, [R1+0x2c0] ;  /* 0x0002c000010d7983 */ /* 0x000f220000300800 */
[----:B------:R-:W-:Y:S01]  /*6c50*/  SHF.L.U32 R20, R20, 0x10, RZ ;  /* 0x0000001014147819 */ /* 0x000fe200000006ff */
[----:B------:R-:W-:Y:S01]  /*6c60*/  FADD.FTZ R12, R12, R19 ;  /* 0x000000130c0c7221 */ /* 0x000fe20000010000 */
[----:B------:R-:W-:Y:S02]  /*6c70*/  FADD.FTZ R15, R15, R16 ;  /* 0x000000100f0f7221 */ /* 0x000fe40000010000 */
[----:B------:R-:W2:Y:S01]  /*6c80*/  LDL.LU R16, [R1+0x2c4] ;  /* 0x0002c40001107983 */ /* 0x000ea20000300800 */
[----:B------:R-:W-:-:S04]  /*6c90*/  FADD.FTZ R20, R20, -UR28 ;  /* 0x8000001c14147e21 */ /* 0x000fc80008010000 */
[----:B------:R-:W-:Y:S01]  /*6ca0*/  FMUL.FTZ R20, R20, UR16 ;  /* 0x0000001014147c20 */ /* 0x000fe20008410000 */
[----:B---3--:R-:W-:-:S05]  /*6cb0*/  SHF.L.U32 R18, R18, 0x10, RZ ;  /* 0x0000001012127819 */ /* 0x008fca00000006ff */
[----:B------:R-:W-:-:S04]  /*6cc0*/  FADD.FTZ R18, R18, -UR28 ;  /* 0x8000001c12127e21 */ /* 0x000fc80008010000 */
[----:B------:R-:W-:-:S04]  /*6cd0*/  FMUL.FTZ R18, R18, UR16 ;  /* 0x0000001012127c20 */ /* 0x000fc80008410000 */
[----:B------:R-:W-:Y:S01]  /*6ce0*/  FFMA.FTZ R14, R19, R18, R14 ;  /* 0x00000012130e7223 */ /* 0x000fe2000001000e */
[----:B------:R-:W-:Y:S01]  /*6cf0*/  FMUL.FTZ R19, R5, R19 ;  /* 0x0000001305137220 */ /* 0x000fe20000410000 */
[----:B----4-:R-:W-:-:S03]  /*6d00*/  SHF.L.U32 R13, R13, 0x10, RZ ;  /* 0x000000100d0d7819 */ /* 0x010fc600000006ff */
[----:B------:R-:W-:Y:S01]  /*6d10*/  FFMA.FTZ R17, R18, R19, R17 ;  /* 0x0000001312117223 */ /* 0x000fe20000010011 */
[----:B------:R-:W-:Y:S02]  /*6d20*/  FADD.FTZ R15, R19, R15 ;  /* 0x0000000f130f7221 */ /* 0x000fe40000010000 */
[----:B------:R-:W3:Y:S01]  /*6d30*/  LDL.LU R19, [R1+0x13c] ;  /* 0x00013c0001137983 */ /* 0x000ee20000300800 */
[----:B------:R-:W-:-:S04]  /*6d40*/  FMUL.FTZ R18, R3, R13 ;  /* 0x0000000d03127220 */ /* 0x000fc80000410000 */
[----:B------:R-:W-:Y:S01]  /*6d50*/  FADD.FTZ R15, R15, R18 ;  /* 0x000000120f0f7221 */ /* 0x000fe20000010000 */
[----:B------:R-:W-:Y:S02]  /*6d60*/  FFMA.FTZ R17, R20, R18, R17 ;  /* 0x0000001214117223 */ /* 0x000fe40000010011 */
[----:B------:R-:W4:Y:S01]  /*6d70*/  LDL.LU R18, [R1+0x2f4] ;  /* 0x0002f40001127983 */ /* 0x000f220000300800 */
[----:B--2---:R-:W-:Y:S01]  /*6d80*/  SHF.L.U32 R16, R16, 0x10, RZ ;  /* 0x0000001010107819 */ /* 0x004fe200000006ff */
[----:B------:R-:W-:Y:S01]  /*6d90*/  FADD.FTZ R8, R8, R13 ;  /* 0x0000000d08087221 */ /* 0x000fe20000010000 */
[----:B------:R-:W-:Y:S02]  /*6da0*/  FFMA.FTZ R9, R13, R20, R9 ;  /* 0x000000140d097223 */ /* 0x000fe40000010009 */
[----:B------:R-:W2:Y:S01]  /*6db0*/  LDL.LU R13, [R1+0x138] ;  /* 0x00013800010d7983 */ /* 0x000ea20000300800 */
[----:B------:R-:W-:-:S04]  /*6dc0*/  FADD.FTZ R16, R16, -UR28 ;  /* 0x8000001c10107e21 */ /* 0x000fc80008010000 */
[----:B------:R-:W-:Y:S01]  /*6dd0*/  FMUL.FTZ R16, R16, UR16 ;  /* 0x0000001010107c20 */ /* 0x000fe20008410000 */
[----:B----4-:R-:W-:-:S05]  /*6de0*/  SHF.L.U32 R18, R18, 0x10, RZ ;  /* 0x0000001012127819 */ /* 0x010fca00000006ff */
[----:B------:R-:W-:Y:S01]  /*6df0*/  FADD.FTZ R12, R12, R18 ;  /* 0x000000120c0c7221 */ /* 0x000fe20000010000 */
[----:B------:R-:W-:Y:S01]  /*6e00*/  FFMA.FTZ R14, R18, R16, R14 ;  /* 0x00000010120e7223 */ /* 0x000fe2000001000e */
[----:B------:R-:W-:-:S04]  /*6e10*/  FMUL.FTZ R18, R5, R18 ;  /* 0x0000001205127220 */ /* 0x000fc80000410000 */
[----:B------:R-:W-:Y:S02]  /*6e20*/  FFMA.FTZ R17, R16, R18, R17 ;  /* 0x0000001210117223 */ /* 0x000fe40000010011 */
[----:B------:R-:W4:Y:S01]  /*6e30*/  LDL.LU R16, [R1+0x310] ;  /* 0x0003100001107983 */ /* 0x000f220000300800 */
[----:B------:R-:W-:-:S03]  /*6e40*/  FADD.FTZ R15, R18, R15 ;  /* 0x0000000f120f7221 */ /* 0x000fc60000010000 */
[----:B------:R-:W4:Y:S01]  /*6e50*/  LDL.LU R18, [R1+0x134] ;  /* 0x0001340001127983 */ /* 0x000f220000300800 */
[----:B--2---:R-:W-:Y:S02]  /*6e60*/  SHF.L.U32 R13, R13, 0x10, RZ ;  /* 0x000000100d0d7819 */ /* 0x004fe400000006ff */
[----:B------:R-:W-:Y:S02]  /*6e70*/  SHF.L.U32 R20, R23, 0x10, RZ ;  /* 0x0000001017147819 */ /* 0x000fe400000006ff */
[----:B---3--:R-:W-:Y:S01]  /*6e80*/  SHF.L.U32 R19, R19, 0x10, RZ ;  /* 0x0000001013137819 */ /* 0x008fe200000006ff */
[----:B------:R-:W-:Y:S01]  /*6e90*/  FADD.FTZ R13, R13, -UR28 ;  /* 0x8000001c0d0d7e21 */ /* 0x000fe20008010000 */
[----:B------:R-:W2:Y:S03]  /*6ea0*/  LDL.LU R23, [R1+0x2bc] ;  /* 0x0002bc0001177983 */ /* 0x000ea60000300800 */
        /* <DEDUP_REMOVED lines=8> */
[----:B------:R-:W3:Y:S01]  /*6f30*/  LDL.LU R20, [R1+0x140] ;  /* 0x0001400001147983 */ /* 0x000ee20000300800 */
[----:B----4-:R-:W-:Y:S02]  /*6f40*/  SHF.L.U32 R16, R16, 0x10, RZ ;  /* 0x0000001010107819 */ /* 0x010fe400000006ff */
[----:B------:R-:W-:-:S03]  /*6f50*/  SHF.L.U32 R13, R18, 0x10, RZ ;  /* 0x00000010120d7819 */ /* 0x000fc600000006ff */
[----:B------:R-:W-:-:S04]  /*6f60*/  FMUL.FTZ R18, R5, R16 ;  /* 0x0000001005127220 */ /* 0x000fc80000410000 */
[----:B------:R-:W-:Y:S01]  /*6f70*/  FADD.FTZ R15, R18, R15 ;  /* 0x0000000f120f7221 */ /* 0x000fe20000010000 */
[----:B------:R-:W-:Y:S02]  /*6f80*/  FFMA.FTZ R17, R19, R18, R17 ;  /* 0x0000001213117223 */ /* 0x000fe40000010011 */
[----:B------:R-:W4:Y:S01]  /*6f90*/  LDL.LU R18, [R1+0x2f8] ;  /* 0x0002f80001127983 */ /* 0x000f220000300800 */
[----:B------:R-:W-:Y:S01]  /*6fa0*/  FADD.FTZ R12, R12, R16 ;  /* 0x000000100c0c7221 */ /* 0x000fe20000010000 */
[----:B------:R-:W-:Y:S02]  /*6fb0*/  FFMA.FTZ R14, R16, R19, R14 ;  /* 0x00000013100e7223 */ /* 0x000fe4000001000e */
[----:B------:R-:W2:Y:S01]  /*6fc0*/  LDL.LU R16, [R1+0x144] ;  /* 0x0001440001107983 */ /* 0x000ea20000300800 */
[----:B------:R-:W-:-:S03]  /*6fd0*/  FADD.FTZ R13, R13, -UR28 ;  /* 0x8000001c0d0d7e21 */ /* 0x000fc60008010000 */
[----:B------:R-:W3:Y:S01]  /*6fe0*/  LDL.LU R19, [R1+0x2fc] ;  /* 0x0002fc0001137983 */ /* 0x000ee20000300800 */
[----:B------:R-:W-:Y:S01]  /*6ff0*/  FMUL.FTZ R13, R13, UR16 ;  /* 0x000000100d0d7c20 */ /* 0x000fe20008410000 */
[----:B----4-:R-:W-:-:S05]  /*7000*/  SHF.L.U32 R18, R18, 0x10, RZ ;  /* 0x0000001012127819 */ /* 0x010fca00000006ff */
[----:B------:R-:W-:Y:S01]  /*7010*/  FADD.FTZ R8, R8, R18 ;  /* 0x0000001208087221 */ /* 0x000fe20000010000 */
[----:B------:R-:W-:Y:S01]  /*7020*/  FFMA.FTZ R9, R18, R13, R9 ;  /* 0x0000000d12097223 */ /* 0x000fe20000010009 */
[----:B------:R-:W-:-:S04]  /*7030*/  FMUL.FTZ R18, R3, R18 ;  /* 0x0000001203127220 */ /* 0x000fc80000410000 */
[----:B------:R-:W-:Y:S01]  /*7040*/  FADD.FTZ R15, R15, R18 ;  /* 0x000000120f0f7221 */ /* 0x000fe20000010000 */
[----:B------:R-:W-:Y:S02]  /*7050*/  FFMA.FTZ R17, R13, R18, R17 ;  /* 0x000000120d117223 */ /* 0x000fe40000010011 */
[----:B------:R-:W4:Y:S01]  /*7060*/  LDL.LU R18, [R1+0x2b8] ;  /* 0x0002b80001127983 */ /* 0x000f220000300800 */
[----:B--2---:R-:W-:Y:S02]  /*7070*/  SHF.L.U32 R16, R16, 0x10, RZ ;  /* 0x0000001010107819 */ /* 0x004fe400000006ff */
[----:B---3--:R-:W-:-:S03]  /*7080*/  SHF.L.U32 R19, R19, 0x10, RZ ;  /* 0x0000001013137819 */ /* 0x008fc600000006ff */
        /* <DEDUP_REMOVED lines=8> */
[----:B------:R-:W2:Y:S02]  /*7110*/  LDL.LU R23, [R1+0x148] ;  /* 0x0001480001177983 */ /* 0x000ea40000300800 */
[----:B------:R-:W-:Y:S01]  /*7120*/  FFMA.FTZ R17, R16, R19, R17 ;  /* 0x0000001310117223 */ /* 0x000fe20000010011 */
[----:B------:R-:W-:Y:S01]  /*7130*/  FADD.FTZ R15, R19, R15 ;  /* 0x0000000f130f7221 */ /* 0x000fe20000010000 */
[----:B------:R-:W-:Y:S01]  /*7140*/  FMUL.FTZ R20, R20, UR16 ;  /* 0x0000001014147c20 */ /* 0x000fe20008410000 */
[----:B------:R-:W-:Y:S01]  /*7150*/  FADD.FTZ R8, R8, R13 ;  /* 0x0000000d08087221 */ /* 0x000fe20000010000 */
[----:B------:R-:W3:Y:S01]  /*7160*/  LDL.LU R19, [R1+0x28c] ;  /* 0x00028c0001137983 */ /* 0x000ee20000300800 */
[----:B----4-:R-:W-:Y:S01]  /*7170*/  SHF.L.U32 R16, R18, 0x10, RZ ;  /* 0x0000001012107819 */ /* 0x010fe200000006ff */
[----:B------:R-:W-:-:S04]  /*7180*/  FMUL.FTZ R18, R3, R13 ;  /* 0x0000000d03127220 */ /* 0x000fc80000410000 */
[----:B------:R-:W-:Y:S01]  /*7190*/  FADD.FTZ R15, R15, R18 ;  /* 0x000000120f0f7221 */ /* 0x000fe20000010000 */
[----:B------:R-:W-:Y:S02]  /*71a0*/  FFMA.FTZ R17, R20, R18, R17 ;  /* 0x0000001214117223 */ /* 0x000fe40000010011 */
[----:B------:R-:W4:Y:S01]  /*71b0*/  LDL.LU R18, [R1+0x2d8] ;  /* 0x0002d80001127983 */ /* 0x000f220000300800 */
[----:B------:R-:W-:Y:S01]  /*71c0*/  FADD.FTZ R16, R16, -UR28 ;  /* 0x8000001c10107e21 */ /* 0x000fe20008010000 */
[----:B------:R-:W-:Y:S02]  /*71d0*/  FFMA.FTZ R9, R13, R20, R9 ;  /* 0x000000140d097223 */ /* 0x000fe40000010009 */
[----:B------:R-:W2:Y:S01]  /*71e0*/  LDL.LU R13, [R1+0x14c] ;  /* 0x00014c00010d7983 */ /* 0x000ea20000300800 */
[----:B------:R-:W-:-:S03]  /*71f0*/  FMUL.FTZ R16, R16, UR16 ;  /* 0x0000001010107c20 */ /* 0x000fc60008410000 */
[----:B------:R-:W3:Y:S01]  /*7200*/  LDL.LU R20, [R1+0x2c8] ;  /* 0x0002c80001147983 */ /* 0x000ee20000300800 */
        /* <DEDUP_REMOVED lines=19> */
[----:B----4-:R-:W-:Y:S01]  /*7340*/  SHF.L.U32 R16, R18, 0x10, RZ ;  /* 0x0000001012107819 */ /* 0x010fe200000006ff */
        /* <DEDUP_REMOVED lines=17> */
[----:B------:R-:W-:Y:S01]  /*7460*/  FADD.FTZ R15, R15, R18 ;  /* 0x000000120f0f7221 */ /* 0x000fe20000010000 */
[----:B------:R-:W-:Y:S02]  /*7470*/  FFMA.FTZ R17, R13, R18, R17 ;  /* 0x000000120d117223 */ /* 0x000fe40000010011 */
[----:B------:R-:W3:Y:S01]  /*7480*/  LDL.LU R18, [R1+0x298] ;  /* 0x0002980001127983 */ /* 0x000ee20000300800 */
[----:B--2---:R-:W-:Y:S02]  /*7490*/  SHF.L.U32 R16, R16, 0x10, RZ ;  /* 0x0000001010107819 */ /* 0x004fe400000006ff */
        /* <DEDUP_REMOVED lines=11> */
[----:B---3--:R-:W-:Y:S01]  /*7550*/  SHF.L.U32 R13, R18, 0x10, RZ ;  /* 0x00000010120d7819 */ /* 0x008fe200000006ff */
[----:B------:R-:W2:Y:S04]  /*7560*/  LDL.LU R19, [R1+0x24c] ;  /* 0x00024c0001137983 */ /* 0x000ea80000300800 */
[----:B------:R-:W-:-:S04]  /*7570*/  FMUL.FTZ R18, R3, R13 ;  /* 0x0000000d03127220 */ /* 0x000fc80000410000 */
[----:B------:R-:W-:Y:S01]  /*7580*/  FADD.FTZ R15, R15, R18 ;  /* 0x000000120f0f7221 */ /* 0x000fe20000010000 */
[----:B------:R-:W-:Y:S02]  /*7590*/  FFMA.FTZ R17, R20, R18, R17 ;  /* 0x0000001214117223 */ /* 0x000fe40000010011 */
[----:B------:R-:W3:Y:S01]  /*75a0*/  LDL.LU R18, [R1+0x29c] ;  /* 0x00029c0001127983 */ /* 0x000ee20000300800 */
[----:B------:R-:W-:Y:S01]  /*75b0*/  SHF.L.U32 R16, R24, 0x10, RZ ;  /* 0x0000001018107819 */ /* 0x000fe200000006ff */
[----:B------:R-:W-:Y:S02]  /*75c0*/  FFMA.FTZ R9, R13, R20, R9 ;  /* 0x000000140d097223 */ /* 0x000fe40000010009 */
[----:B------:R-:W4:Y:S02]  /*75d0*/  LDL.LU R20, [R1+0x290] ;  /* 0x0002900001147983 */ /* 0x000f240000300800 */
[----:B------:R-:W-:Y:S01]  /*75e0*/  FADD.FTZ R16, R16, -UR28 ;  /* 0x8000001c10107e21 */ /* 0x000fe20008010000 */
[----:B------:R-:W-:Y:S01]  /*75f0*/  FADD.FTZ R8, R8, R13 ;  /* 0x0000000d08087221 */ /* 0x000fe20000010000 */
[----:B------:R-:W2:Y:S02]  /*7600*/  LDL.LU R24, [R1+0x248] ;  /* 0x0002480001187983 */ /* 0x000ea40000300800 */
[----:B------:R-:W-:Y:S01]  /*7610*/  FMUL.FTZ R16, R16, UR16 ;  /* 0x0000001010107c20 */ /* 0x000fe20008410000 */
[----:B------:R-:W-:-:S02]  /*7620*/  SHF.L.U32 R13, R23, 0x10, RZ ;  /* 0x00000010170d7819 */ /* 0x000fc400000006ff */
[----:B------:R-:W2:Y:S01]  /*7630*/  LDL.LU R23, [R1+0x270] ;  /* 0x0002700001177983 */ /* 0x000ea20000300800 */
[----:B---3--:R-:W-:-:S05]  /*7640*/  SHF.L.U32 R18, R18, 0x10, RZ ;  /* 0x0000001012127819 */ /* 0x008fca00000006ff */
[----:B------:R-:W-:Y:S01]  /*7650*/  FADD.FTZ R12, R12, R18 ;  /* 0x000000120c0c7221 */ /* 0x000fe20000010000 */
[----:B------:R-:W-:Y:S01]  /*7660*/  FFMA.FTZ R14, R18, R16, R14 ;  /* 0x00000010120e7223 */ /* 0x000fe2000001000e */
[----:B------:R-:W-:-:S04]  /*7670*/  FMUL.FTZ R18, R5, R18 ;  /* 0x0000001205127220 */ /* 0x000fc80000410000 */
[----:B------:R-:W-:Y:S01]  /*7680*/  FADD.FTZ R15, R18, R15 ;  /* 0x0000000f120f7221 */ /* 0x000fe20000010000 */
[----:B------:R-:W-:Y:S02]  /*7690*/  FFMA.FTZ R17, R16, R18, R17 ;  /* 0x0000001210117223 */ /* 0x000fe40000010011 */
        /* <DEDUP_REMOVED lines=10> */
[----:B------:R-:W-:Y:S01]  /*7740*/  SHF.L.U32 R13, R25, 0x10, RZ ;  /* 0x00000010190d7819 */ /* 0x000fe200000006ff */
[----:B------:R-:W-:Y:S01]  /*7750*/  FADD.FTZ R15, R15, R20 ;  /* 0x000000140f0f7221 */ /* 0x000fe20000010000 */
[----:B------:R-:W-:Y:S01]  /*7760*/  FMUL.FTZ R19, R19, UR16 ;  /* 0x0000001013137c20 */ /* 0x000fe20008410000 */
[----:B------:R-:W2:Y:S02]  /*7770*/  LDL.LU R20, [R1+0x130] ;  /* 0x0001300001147983 */ /* 0x000ea40000300800 */
[----:B------:R-:W-:Y:S02]  /*7780*/  FADD.FTZ R13, R13, -UR28 ;  /* 0x8000001c0d0d7e21 */ /* 0x000fe40008010000 */
[----:B------:R-:W4:Y:S02]  /*7790*/  LDL.LU R25, [R1+0x274] ;  /* 0x0002740001197983 */ /* 0x000f240000300800 */
[----:B------:R-:W-:Y:S01]  /*77a0*/  FMUL.FTZ R13, R13, UR16 ;  /* 0x000000100d0d7c20 */ /* 0x000fe20008410000 */
[----:B---3--:R-:W-:-:S05]  /*77b0*/  SHF.L.U32 R16, R18, 0x10, RZ ;  /* 0x0000001012107819 */ /* 0x008fca00000006ff */
[----:B------:R-:W-:-:S04]  /*77c0*/  FMUL.FTZ R18, R5, R16 ;  /* 0x0000001005127220 */ /* 0x000fc80000410000 */
[----:B------:R-:W-:Y:S01]  /*77d0*/  FADD.FTZ R15, R18, R15 ;  /* 0x0000000f120f7221 */ /* 0x000fe20000010000 */
[----:B------:R-:W-:Y:S01]  /*77e0*/  FFMA.FTZ R17, R19, R18, R17 ;  /* 0x0000001213117223 */ /* 0x000fe20000010011 */
[----:B------:R-:W-:Y:S01]  /*77f0*/  SHF.L.U32 R18, R23, 0x10, RZ ;  /* 0x0000001017127819 */ /* 0x000fe200000006ff */
[----:B------:R-:W-:Y:S01]  /*7800*/  FADD.FTZ R12, R12, R16 ;  /* 0x000000100c0c7221 */ /* 0x000fe20000010000 */
[----:B------:R-:W-:Y:S01]  /*7810*/  FFMA.FTZ R14, R16, R19, R14 ;  /* 0x00000013100e7223 */ /* 0x000fe2000001000e */
[----:B------:R-:W3:Y:S02]  /*7820*/  LDL.LU R23, [R1+0x25c] ;  /* 0x00025c0001177983 */ /* 0x000ee40000300800 */
[----:B------:R-:W-:Y:S01]  /*7830*/  FADD.FTZ R8, R8, R18 ;  /* 0x0000001208087221 */ /* 0x000fe20000010000 */
[----:B------:R-:W-:Y:S01]  /*7840*/  FFMA.FTZ R9, R18, R13, R9 ;  /* 0x0000000d12097223 */ /* 0x000fe20000010009 */
[----:B------:R-:W-:-:S04]  /*7850*/  FMUL.FTZ R18, R3, R18 ;  /* 0x0000001203127220 */ /* 0x000fc80000410000 */
[----:B------:R-:W-:Y:S01]  /*7860*/  FADD.FTZ R15, R15, R18 ;  /* 0x000000120f0f7221 */ /* 0x000fe20000010000 */
[----:B------:R-:W-:Y:S02]  /*7870*/  FFMA.FTZ R17, R13, R18, R17 ;  /* 0x000000120d117223 */ /* 0x000fe40000010011 */
[----:B------:R-:W3:Y:S01]  /*7880*/  LDL.LU R18, [R1+0x258] ;  /* 0x0002580001127983 */ /* 0x000ee20000300800 */
[----:B------:R-:W-:-:S03]  /*7890*/  SHF.L.U32 R16, R24, 0x10, RZ ;  /* 0x0000001018107819 */ /* 0x000fc600000006ff */
[----:B------:R-:W3:Y:S02]  /*78a0*/  LDL.LU R24, [R1+0x124] ;  /* 0x0001240001187983 */ /* 0x000ee40000300800 */
[----:B------:R-:W-:Y:S01]  /*78b0*/  FADD.FTZ R16, R16, -UR28 ;  /* 0x8000001c10107e21 */ /* 0x000fe20008010000 */
[----:B----4-:R-:W-:Y:S02]  /*78c0*/  SHF.L.U32 R19, R25, 0x10, RZ ;  /* 0x0000001019137819 */ /* 0x010fe400000006ff */
[----:B--2---:R-:W-:Y:S01]  /*78d0*/  SHF.L.U32 R20, R20, 0x10, RZ ;  /* 0x0000001014147819 */ /* 0x004fe200000006ff */
[----:B------:R-:W-:Y:S01]  /*78e0*/  FMUL.FTZ R16, R16, UR16 ;  /* 0x0000001010107c20 */ /* 0x000fe20008410000 */
[----:B------:R-:W2:Y:S01]  /*78f0*/  LDL.LU R25, [R1+0x260] ;  /* 0x0002600001197983 */ /* 0x000ea20000300800 */
[----:B------:R-:W-:Y:S02]  /*7900*/  FADD.FTZ R12, R12, R19 ;  /* 0x000000130c0c7221 */ /* 0x000fe40000010000 */
[----:B------:R-:W-:Y:S01]  /*7910*/  FFMA.FTZ R14, R19, R16, R14 ;  /* 0x00000010130e7223 */ /* 0x000fe2000001000e */
[----:B------:R-:W-:Y:S01]  /*7920*/  FADD.FTZ R20, R20, -UR28 ;  /* 0x8000001c14147e21 */ /* 0x000fe20008010000 */
[----:B------:R-:W-:-:S03]  /*7930*/  FMUL.FTZ R19, R5, R19 ;  /* 0x0000001305137220 */ /* 0x000fc60000410000 */
[----:B------:R-:W-:Y:S01]  /*7940*/  FMUL.FTZ R20, R20, UR16 ;  /* 0x0000001014147c20 */ /* 0x000fe20008410000 */
[----:B------:R-:W-:Y:S01]  /*7950*/  FFMA.FTZ R17, R16, R19, R17 ;  /* 0x0000001310117223 */ /* 0x000fe20000010011 */
[----:B------:R-:W-:Y:S02]  /*7960*/  FADD.FTZ R15, R19, R15 ;  /* 0x0000000f130f7221 */ /* 0x000fe40000010000 */
[----:B------:R-:W4:Y:S01]  /*7970*/  LDL.LU R19, [R1+0x128] ;  /* 0x0001280001137983 */ /* 0x000f220000300800 */
[----:B---3--:R-:W-:-:S05]  /*7980*/  SHF.L.U32 R13, R18, 0x10, RZ ;  /* 0x00000010120d7819 */ /* 0x008fca00000006ff */
[----:B------:R-:W-:Y:S01]  /*7990*/  FMUL.FTZ R18, R3, R13 ;  /* 0x0000000d03127220 */ /* 0x000fe20000410000 */
[----:B------:R-:W-:-:S03]  /*79a0*/  FFMA.FTZ R9, R13, R20, R9 ;  /* 0x000000140d097223 */ /* 0x000fc60000010009 */
[----:B------:R-:W-:Y:S02]  /*79b0*/  FFMA.FTZ R17, R20, R18, R17 ;  /* 0x0000001214117223 */ /* 0x000fe40000010011 */
[----:B------:R-:W3:Y:S01]  /*79c0*/  LDL.LU R20, [R1+0x12c] ;  /* 0x00012c0001147983 */ /* 0x000ee20000300800 */
[----:B------:R-:W-:Y:S01]  /*79d0*/  FADD.FTZ R8, R8, R13 ;  /* 0x0000000d08087221 */ /* 0x000fe20000010000 */
[----:B------:R-:W-:Y:S02]  /*79e0*/  SHF.L.U32 R13, R24, 0x10, RZ ;  /* 0x00000010180d7819 */ /* 0x000fe400000006ff */
[----:B------:R-:W3:Y:S01]  /*79f0*/  LDL.LU R24, [R1+0x11c] ;  /* 0x00011c0001187983 */ /* 0x000ee20000300800 */
[----:B------:R-:W-:Y:S01]  /*7a00*/  FADD.FTZ R15, R15, R18 ;  /* 0x000000120f0f7221 */ /* 0x000fe20000010000 */
[----:B------:R-:W-:Y:S02]  /*7a10*/  SHF.L.U32 R18, R23, 0x10, RZ ;  /* 0x0000001017127819 */ /* 0x000fe400000006ff */
[----:B------:R-:W3:Y:S01]  /*7a20*/  LDL.LU R23, [R1+0x120] ;  /* 0x0001200001177983 */ /* 0x000ee20000300800 */
[----:B------:R-:W-:Y:S01]  /*7a30*/  SHF.L.U32 R16, R26, 0x10, RZ ;  /* 0x000000101a107819 */ /* 0x000fe200000006ff */
[----:B------:R-:W-:-:S02]  /*7a40*/  FADD.FTZ R13, R13, -UR28 ;  /* 0x8000001c0d0d7e21 */ /* 0x000fc40008010000 */
[----:B------:R-:W3:Y:S02]  /*7a50*/  LDL.LU R26, [R1+0x110] ;  /* 0x00011000011a7983 */ /* 0x000ee40000300800 */
[----:B------:R-:W-:-:S04]  /*7a60*/  FADD.FTZ R16, R16, -UR28 ;  /* 0x8000001c10107e21 */ /* 0x000fc80008010000 */
[----:B------:R-:W-:Y:S01]  /*7a70*/  FMUL.FTZ R16, R16, UR16 ;  /* 0x0000001010107c20 */ /* 0x000fe20008410000 */
[----:B------:R-:W-:Y:S01]  /*7a80*/  FADD.FTZ R12, R12, R18 ;  /* 0x000000120c0c7221 */ /* 0x000fe20000010000 */
[----:B----4-:R-:W-:Y:S01]  /*7a90*/  SHF.L.U32 R19, R19, 0x10, RZ ;  /* 0x0000001013137819 */ /* 0x010fe200000006ff */
[----:B------:R-:W-:Y:S01]  /*7aa0*/  FMUL.FTZ R13, R13, UR16 ;  /* 0x000000100d0d7c20 */ /* 0x000fe20008410000 */
[----:B------:R-:W-:Y:S01]  /*7ab0*/  FFMA.FTZ R14, R18, R16, R14 ;  /* 0x00000010120e7223 */ /* 0x000fe2000001000e */
[----:B------:R-:W-:Y:S02]  /*7ac0*/  FMUL.FTZ R18, R5, R18 ;  /* 0x0000001205127220 */ /* 0x000fe40000410000 */
[----:B------:R-:W-:Y:S02]  /*7ad0*/  FADD.FTZ R19, R19, -UR28 ;  /* 0x8000001c13137e21 */ /* 0x000fe40008010000 */
[----:B------:R-:W-:Y:S01]  /*7ae0*/  FFMA.FTZ R17, R16, R18, R17 ;  /* 0x0000001210117223 */ /* 0x000fe20000010011 */
[----:B--2---:R-:W-:-:S02]  /*7af0*/  SHF.L.U32 R16, R25, 0x10, RZ ;  /* 0x0000001019107819 */ /* 0x004fc400000006ff */
[----:B------:R-:W2:Y:S01]  /*7b00*/  LDL.LU R25, [R1+0x22c] ;  /* 0x00022c0001197983 */ /* 0x000ea20000300800 */
[----:B------:R-:W-:Y:S01]  /*7b10*/  FMUL.FTZ R19, R19, UR16 ;  /* 0x0000001013137c20 */ /* 0x000fe20008410000 */
[----:B------:R-:W-:-:S03]  /*7b20*/  FADD.FTZ R15, R18, R15 ;  /* 0x0000000f120f7221 */ /* 0x000fc60000010000 */
[----:B------:R-:W-:Y:S01]  /*7b30*/  FFMA.FTZ R14, R16, R19, R14 ;  /* 0x00000013100e7223 */ /* 0x000fe2000001000e */
[----:B---3--:R-:W-:-:S05]  /*7b40*/  SHF.L.U32 R20, R20, 0x10, RZ ;  /* 0x0000001014147819 */ /* 0x008fca00000006ff */
[----:B------:R-:W-:Y:S01]  /*7b50*/  FADD.FTZ R8, R8, R20 ;  /* 0x0000001408087221 */ /* 0x000fe20000010000 */
[----:B------:R-:W-:Y:S01]  /*7b60*/  FFMA.FTZ R9, R20, R13, R9 ;  /* 0x0000000d14097223 */ /* 0x000fe20000010009 */
[----:B------:R-:W-:-:S04]  /*7b70*/  FMUL.FTZ R20, R3, R20 ;  /* 0x0000001403147220 */ /* 0x000fc80000410000 */
[----:B------:R-:W-:Y:S01]  /*7b80*/  FFMA.FTZ R17, R13, R20, R17 ;  /* 0x000000140d117223 */ /* 0x000fe20000010011 */
[----:B------:R-:W-:Y:S01]  /*7b90*/  FMUL.FTZ R13, R5, R16 ;  /* 0x00000010050d7220 */ /* 0x000fe20000410000 */
[----:B------:R-:W-:Y:S01]  /*7ba0*/  FADD.FTZ R15, R15, R20 ;  /* 0x000000140f0f7221 */ /* 0x000fe20000010000 */
[----:B------:R-:W-:Y:S01]  /*7bb0*/  SHF.L.U32 R18, R23, 0x10, RZ ;  /* 0x0000001017127819 */ /* 0x000fe200000006ff */
[----:B------:R-:W3:Y:S01]  /*7bc0*/  LDL.LU R20, [R1+0x230] ;  /* 0x0002300001147983 */ /* 0x000ee20000300800 */
[----:B------:R-:W-:-:S03]  /*7bd0*/  FFMA.FTZ R17, R19, R13, R17 ;  /* 0x0000000d13117223 */ /* 0x000fc60000010011 */
[----:B------:R-:W4:Y:S01]  /*7be0*/  LDL.LU R19, [R1+0x214] ;  /* 0x0002140001137983 */ /* 0x000f220000300800 */
[----:B------:R-:W-:Y:S01]  /*7bf0*/  FADD.FTZ R15, R13, R15 ;  /* 0x0000000f0d0f7221 */ /* 0x000fe20000010000 */
[----:B------:R-:W-:Y:S02]  /*7c00*/  SHF.L.U32 R13, R24, 0x10, RZ ;  /* 0x00000010180d7819 */ /* 0x000fe400000006ff */
[----:B------:R-:W3:Y:S04]  /*7c10*/  LDL.LU R24, [R1+0x234] ;  /* 0x0002340001187983 */ /* 0x000ee80000300800 */
[----:B------:R-:W3:Y:S01]  /*7c20*/  LDL.LU R23, [R1+0x220] ;  /* 0x0002200001177983 */ /* 0x000ee20000300800 */
[----:B------:R-:W-:Y:S01]  /*7c30*/  SHF.L.U32 R10, R10, 0x10, RZ ;  /* 0x000000100a0a7819 */ /* 0x000fe200000006ff */
[----:B------:R-:W-:Y:S01]  /*7c40*/  FADD.FTZ R12, R12, R16 ;  /* 0x000000100c0c7221 */ /* 0x000fe20000010000 */
[----:B------:R-:W-:Y:S01]  /*7c50*/  SHF.L.U32 R16, R26, 0x10, RZ ;  /* 0x000000101a107819 */ /* 0x000fe200000006ff */
[----:B------:R-:W-:Y:S01]  /*7c60*/  FADD.FTZ R8, R8, R13 ;  /* 0x0000000d08087221 */ /* 0x000fe20000010000 */
[----:B------:R-:W-:Y:S01]  /*7c70*/  SHF.L.U32 R11, R11, 0x10, RZ ;  /* 0x000000100b0b7819 */ /* 0x000fe200000006ff */
[----:B------:R-:W-:Y:S01]  /*7c80*/  FADD.FTZ R10, R10, -UR28 ;  /* 0x8000001c0a0a7e21 */ /* 0x000fe20008010000 */
[----:B------:R-:W3:Y:S03]  /*7c90*/  LDL.LU R26, [R1+0x250] ;  /* 0x00025000011a7983 */ /* 0x000ee60000300800 */
[----:B------:R-:W-:Y:S01]  /*7ca0*/  FMUL.FTZ R10, R10, UR16 ;  /* 0x000000100a0a7c20 */ /* 0x000fe20008410000 */
[----:B------:R-:W-:-:S03]  /*7cb0*/  FADD.FTZ R16, R16, -UR28 ;  /* 0x8000001c10107e21 */ /* 0x000fc60008010000 */
[----:B------:R-:W-:Y:S01]  /*7cc0*/  FFMA.FTZ R9, R13, R10, R9 ;  /* 0x0000000a0d097223 */ /* 0x000fe20000010009 */
[----:B------:R-:W-:Y:S01]  /*7cd0*/  FMUL.FTZ R13, R3, R13 ;  /* 0x0000000d030d7220 */ /* 0x000fe20000410000 */
[----:B------:R-:W-:Y:S01]  /*7ce0*/  FMUL.FTZ R16, R16, UR16 ;  /* 0x0000001010107c20 */ /* 0x000fe20008410000 */
[----:B------:R-:W-:Y:S02]  /*7cf0*/  FADD.FTZ R11, R11, -UR28 ;  /* 0x8000001c0b0b7e21 */ /* 0x000fe40008010000 */
[----:B------:R-:W-:Y:S01]  /*7d00*/  FADD.FTZ R15, R15, R13 ;  /* 0x0000000d0f0f7221 */ /* 0x000fe20000010000 */
[----:B------:R-:W-:Y:S01]  /*7d10*/  FFMA.FTZ R17, R10, R13, R17 ;  /* 0x0000000d0a117223 */ /* 0x000fe20000010011 */
[----:B--2---:R-:W-:Y:S01]  /*7d20*/  SHF.L.U32 R13, R25, 0x10, RZ ;  /* 0x00000010190d7819 */ /* 0x004fe200000006ff */
[----:B------:R-:W-:Y:S01]  /*7d30*/  FADD.FTZ R12, R12, R18 ;  /* 0x000000120c0c7221 */ /* 0x000fe20000010000 */
[----:B------:R-:W-:Y:S01]  /*7d40*/  FFMA.FTZ R14, R18, R16, R14 ;  /* 0x00000010120e7223 */ /* 0x000fe2000001000e */
[----:B------:R-:W2:Y:S01]  /*7d50*/  LDL.LU R25, [R1+0x240] ;  /* 0x0002400001197983 */ /* 0x000ea20000300800 */
[----:B------:R-:W-:Y:S01]  /*7d60*/  FMUL.FTZ R18, R5, R18 ;  /* 0x0000001205127220 */ /* 0x000fe20000410000 */
[----:B------:R-:W-:Y:S01]  /*7d70*/  SHF.L.U32 R10, R44, 0x10, RZ ;  /* 0x000000102c0a7819 */ /* 0x000fe200000006ff */
[----:B------:R-:W-:Y:S01]  /*7d80*/  FMUL.FTZ R11, R11, UR16 ;  /* 0x000000100b0b7c20 */ /* 0x000fe20008410000 */
[----:B------:R-:W-:Y:S01]  /*7d90*/  FADD.FTZ R13, R13, -UR28 ;  /* 0x8000001c0d0d7e21 */ /* 0x000fe20008010000 */
[----:B------:R-:W-:Y:S01]  /*7da0*/  FFMA.FTZ R17, R16, R18, R17 ;  /* 0x0000001210117223 */ /* 0x000fe20000010011 */
[----:B------:R-:W-:Y:S01]  /*7db0*/  FADD.FTZ R15, R18, R15 ;  /* 0x0000000f120f7221 */ /* 0x000fe20000010000 */
[----:B------:R-:W-:Y:S01]  /*7dc0*/  FMUL.FTZ R16, R3, R10 ;  /* 0x0000000a03107220 */ /* 0x000fe20000410000 */
[----:B------:R-:W-:Y:S01]  /*7dd0*/  FADD.FTZ R8, R8, R10 ;  /* 0x0000000a08087221 */ /* 0x000fe20000010000 */
[----:B------:R-:W-:Y:S01]  /*7de0*/  FFMA.FTZ R9, R10, R11, R9 ;  /* 0x0000000b0a097223 */ /* 0x000fe20000010009 */
[----:B------:R-:W2:Y:S01]  /*7df0*/  LDL.LU R44, [R1+0x1d8] ;  /* 0x0001d800012c7983 */ /* 0x000ea20000300800 */
[----:B------:R-:W-:Y:S01]  /*7e00*/  FADD.FTZ R15, R15, R16 ;  /* 0x000000100f0f7221 */ /* 0x000fe20000010000 */
[----:B------:R-:W-:Y:S01]  /*7e10*/  FFMA.FTZ R17, R11, R16, R17 ;  /* 0x000000100b117223 */ /* 0x000fe20000010011 */
[----:B----4-:R-:W-:-:S02]  /*7e20*/  SHF.L.U32 R10, R19, 0x10, RZ ;  /* 0x00000010130a7819 */ /* 0x010fc400000006ff */
[----:B------:R-:W4:Y:S01]  /*7e30*/  LDL.LU R19, [R1+0x278] ;  /* 0x0002780001137983 */ /* 0x000f220000300800 */
[----:B---3--:R-:W-:-:S03]  /*7e40*/  SHF.L.U32 R16, R24, 0x10, RZ ;  /* 0x0000001018107819 */ /* 0x008fc600000006ff */
[----:B------:R-:W3:Y:S01]  /*7e50*/  LDL.LU R24, [R1+0x280] ;  /* 0x0002800001187983 */ /* 0x000ee20000300800 */
[----:B------:R-:W-:-:S03]  /*7e60*/  SHF.L.U32 R18, R23, 0x10, RZ ;  /* 0x0000001017127819 */ /* 0x000fc600000006ff */
[----:B------:R-:W3:Y:S01]  /*7e70*/  LDL.LU R23, [R1+0x1ec] ;  /* 0x0001ec0001177983 */ /* 0x000ee20000300800 */
[----:B------:R-:W-:Y:S01]  /*7e80*/  SHF.L.U32 R11, R20, 0x10, RZ ;  /* 0x00000010140b7819 */ /* 0x000fe200000006ff */
[----:B------:R-:W-:Y:S02]  /*7e90*/  FMUL.FTZ R13, R13, UR16 ;  /* 0x000000100d0d7c20 */ /* 0x000fe40008410000 */
[----:B------:R-:W3:Y:S01]  /*7ea0*/  LDL.LU R20, [R1+0x254] ;  /* 0x0002540001147983 */ /* 0x000ee20000300800 */
[----:B------:R-:W-:Y:S01]  /*7eb0*/  FADD.FTZ R10, R10, -UR28 ;  /* 0x8000001c0a0a7e21 */ /* 0x000fe20008010000 */
[----:B------:R-:W-:Y:S01]  /*7ec0*/  FADD.FTZ R12, R12, R11 ;  /* 0x0000000b0c0c7221 */ /* 0x000fe20000010000 */
[----:B------:R-:W-:Y:S01]  /*7ed0*/  FFMA.FTZ R14, R11, R13, R14 ;  /* 0x0000000d0b0e7223 */ /* 0x000fe2000001000e */
[----:B------:R-:W-:Y:S01]  /*7ee0*/  FMUL.FTZ R11, R5, R11 ;  /* 0x0000000b050b7220 */ /* 0x000fe20000410000 */
[----:B------:R-:W-:Y:S01]  /*7ef0*/  FMUL.FTZ R10, R10, UR16 ;  /* 0x000000100a0a7c20 */ /* 0x000fe20008410000 */
[----:B------:R-:W-:-:S02]  /*7f00*/  FADD.FTZ R8, R8, R18 ;  /* 0x0000001208087221 */ /* 0x000fc40000010000 */
[----:B------:R-:W-:Y:S01]  /*7f10*/  FADD.FTZ R15, R11, R15 ;  /* 0x0000000f0b0f7221 */ /* 0x000fe20000010000 */
[----:B------:R-:W-:Y:S01]  /*7f20*/  FFMA.FTZ R17, R13, R11, R17 ;  /* 0x0000000b0d117223 */ /* 0x000fe20000010011 */
[----:B------:R-:W-:Y:S01]  /*7f30*/  FFMA.FTZ R9, R18, R10, R9 ;  /* 0x0000000a12097223 */ /* 0x000fe20000010009 */
[----:B------:R-:W-:Y:S01]  /*7f40*/  SHF.L.U32 R11, R26, 0x10, RZ ;  /* 0x000000101a0b7819 */ /* 0x000fe200000006ff */
[----:B------:R-:W-:Y:S01]  /*7f50*/  FMUL.FTZ R18, R3, R18 ;  /* 0x0000001203127220 */ /* 0x000fe20000410000 */
[----:B------:R-:W3:Y:S01]  /*7f60*/  LDL.LU R26, [R1+0x284] ;  /* 0x00028400011a7983 */ /* 0x000ee20000300800 */
[----:B------:R-:W-:Y:S02]  /*7f70*/  FADD.FTZ R16, R16, -UR28 ;  /* 0x8000001c10107e21 */ /* 0x000fe40008010000 */
[----:B------:R-:W-:Y:S01]  /*7f80*/  FFMA.FTZ R17, R10, R18, R17 ;  /* 0x000000120a117223 */ /* 0x000fe20000010011 */
[----:B--2---:R-:W-:Y:S02]  /*7f90*/  SHF.L.U32 R10, R25, 0x10, RZ ;  /* 0x00000010190a7819 */ /* 0x004fe400000006ff */
[----:B------:R-:W2:Y:S01]  /*7fa0*/  LDL.LU R25, [R1+0x2a8] ;  /* 0x0002a80001197983 */ /* 0x000ea20000300800 */
[----:B------:R-:W-:Y:S01]  /*7fb0*/  FMUL.FTZ R16, R16, UR16 ;  /* 0x0000001010107c20 */ /* 0x000fe20008410000 */
[----:B------:R-:W-:Y:S01]  /*7fc0*/  FMUL.FTZ R13, R5, R11 ;  /* 0x0000000b050d7220 */ /* 0x000fe20000410000 */
[----:B------:R-:W-:-:S02]  /*7fd0*/  FADD.FTZ R12, R12, R11 ;  /* 0x0000000b0c0c7221 */ /* 0x000fc40000010000 */
[----:B------:R-:W-:Y:S01]  /*7fe0*/  FFMA.FTZ R14, R11, R16, R14 ;  /* 0x000000100b0e7223 */ /* 0x000fe2000001000e */
[----:B------:R-:W-:Y:S01]  /*7ff0*/  FFMA.FTZ R17, R16, R13, R17 ;  /* 0x0000000d10117223 */ /* 0x000fe20000010011 */
[----:B------:R-:W-:Y:S01]  /*8000*/  FADD.FTZ R15, R15, R18 ;  /* 0x000000120f0f7221 */ /* 0x000fe20000010000 */
[----:B----4-:R-:W-:Y:S02]  /*8010*/  SHF.L.U32 R11, R19, 0x10, RZ ;  /* 0x00000010130b7819 */ /* 0x010fe400000006ff */
[----:B------:R-:W4:Y:S01]  /*8020*/  LDL.LU R19, [R1+0x2b0] ;  /* 0x0002b00001137983 */ /* 0x000f220000300800 */
[----:B---3--:R-:W-:-:S03]  /*8030*/  SHF.L.U32 R16, R24, 0x10, RZ ;  /* 0x0000001018107819 */ /* 0x008fc600000006ff */
[----:B------:R-:W3:Y:S01]  /*8040*/  LDL.LU R24, [R1+0x2d0] ;  /* 0x0002d00001187983 */ /* 0x000ee20000300800 */
[----:B------:R-:W-:-:S03]  /*8050*/  SHF.L.U32 R18, R23, 0x10, RZ ;  /* 0x0000001017127819 */ /* 0x000fc600000006ff */
[----:B------:R-:W3:Y:S01]  /*8060*/  LDL.LU R23, [R1+0x2d4] ;  /* 0x0002d40001177983 */ /* 0x000ee20000300800 */
[----:B------:R-:W-:Y:S01]  /*8070*/  FADD.FTZ R10, R10, -UR28 ;  /* 0x8000001c0a0a7e21 */ /* 0x000fe20008010000 */
[----:B------:R-:W-:Y:S01]  /*8080*/  FADD.FTZ R15, R13, R15 ;  /* 0x0000000f0d0f7221 */ /* 0x000fe20000010000 */
[----:B------:R-:W-:Y:S02]  /*8090*/  SHF.L.U32 R13, R20, 0x10, RZ ;  /* 0x00000010140d7819 */ /* 0x000fe400000006ff */
[----:B------:R-:W-:Y:S01]  /*80a0*/  FMUL.FTZ R10, R10, UR16 ;  /* 0x000000100a0a7c20 */ /* 0x000fe20008410000 */
[----:B------:R-:W3:Y:S01]  /*80b0*/  LDL.LU R20, [R1+0x1dc] ;  /* 0x0001dc0001147983 */ /* 0x000ee20000300800 */
        /* <DEDUP_REMOVED lines=8> */
[----:B------:R-:W-:Y:S01]  /*8140*/  SHF.L.U32 R10, R26, 0x10, RZ ;  /* 0x000000101a0a7819 */ /* 0x000fe200000006ff */
[----:B------:R-:W-:Y:S01]  /*8150*/  FMUL.FTZ R16, R5, R16 ;  /* 0x0000001005107220 */ /* 0x000fe20000410000 */
[----:B------:R-:W3:Y:S01]  /*8160*/  LDL.LU R26, [R1+0x1c8] ;  /* 0x0001c800011a7983 */ /* 0x000ee20000300800 */
[----:B------:R-:W-:Y:S01]  /*8170*/  FADD.FTZ R15, R15, R13 ;  /* 0x0000000d0f0f7221 */ /* 0x000fe20000010000 */
[----:B------:R-:W-:Y:S01]  /*8180*/  FADD.FTZ R18, R18, -UR28 ;  /* 0x8000001c12127e21 */ /* 0x000fe20008010000 */
[----:B------:R-:W-:Y:S01]  /*8190*/  FFMA.FTZ R17, R11, R16, R17 ;  /* 0x000000100b117223 */ /* 0x000fe20000010011 */
[----:B--2---:R-:W-:Y:S02]  /*81a0*/  SHF.L.U32 R11, R25, 0x10, RZ ;  /* 0x00000010190b7819 */ /* 0x004fe400000006ff */
[----:B------:R-:W2:Y:S01]  /*81b0*/  LDL.LU R25, [R1+0x1d0] ;  /* 0x0001d00001197983 */ /* 0x000ea20000300800 */
[----:B------:R-:W-:Y:S01]  /*81c0*/  FADD.FTZ R15, R16, R15 ;  /* 0x0000000f100f7221 */ /* 0x000fe20000010000 */
[----:B------:R-:W-:Y:S01]  /*81d0*/  FMUL.FTZ R18, R18, UR16 ;  /* 0x0000001012127c20 */ /* 0x000fe20008410000 */
[----:B------:R-:W-:Y:S01]  /*81e0*/  FMUL.FTZ R13, R3, R10 ;  /* 0x0000000a030d7220 */ /* 0x000fe20000410000 */
[----:B------:R-:W-:-:S03]  /*81f0*/  FADD.FTZ R11, R11, -UR28 ;  /* 0x8000001c0b0b7e21 */ /* 0x000fc60008010000 */
[----:B------:R-:W-:Y:S01]  /*8200*/  FADD.FTZ R15, R15, R13 ;  /* 0x0000000d0f0f7221 */ /* 0x000fe20000010000 */
[----:B------:R-:W-:Y:S01]  /*8210*/  FFMA.FTZ R17, R18, R13, R17 ;  /* 0x0000000d12117223 */ /* 0x000fe20000010011 */
[----:B------:R-:W-:Y:S01]  /*8220*/  FMUL.FTZ R11, R11, UR16 ;  /* 0x000000100b0b7c20 */ /* 0x000fe20008410000 */
[----:B----4-:R-:W-:Y:S02]  /*8230*/  SHF.L.U32 R13, R19, 0x10, RZ ;  /* 0x00000010130d7819 */ /* 0x010fe400000006ff */
[----:B---3--:R-:W-:-:S03]  /*8240*/  SHF.L.U32 R16, R24, 0x10, RZ ;  /* 0x0000001018107819 */ /* 0x008fc600000006ff */
[----:B------:R-:W-:Y:S01]  /*8250*/  FADD.FTZ R12, R12, R13 ;  /* 0x0000000d0c0c7221 */ /* 0x000fe20000010000 */
[----:B------:R-:W-:Y:S01]  /*8260*/  FFMA.FTZ R14, R13, R11, R14 ;  /* 0x0000000b0d0e7223 */ /* 0x000fe2000001000e */
[----:B------:R-:W3:Y:S01]  /*8270*/  LDL.LU R24, [R1+0x1b4] ;  /* 0x0001b40001187983 */ /* 0x000ee20000300800 */
[----:B------:R-:W-:Y:S01]  /*8280*/  FMUL.FTZ R13, R5, R13 ;  /* 0x0000000d050d7220 */ /* 0x000fe20000410000 */
[----:B------:R-:W-:Y:S01]  /*8290*/  FADD.FTZ R8, R8, R10 ;  /* 0x0000000a08087221 */ /* 0x000fe20000010000 */
[----:B------:R-:W-:Y:S01]  /*82a0*/  FFMA.FTZ R9, R10, R18, R9 ;  /* 0x000000120a097223 */ /* 0x000fe20000010009 */
[----:B------:R-:W-:Y:S01]  /*82b0*/  SHF.L.U32 R45, R45, 0x10, RZ ;  /* 0x000000102d2d7819 */ /* 0x000fe200000006ff */
[----:B------:R-:W-:Y:S01]  /*82c0*/  FFMA.FTZ R17, R11, R13, R17 ;  /* 0x0000000d0b117223 */ /* 0x000fe20000010011 */
[----:B------:R-:W-:Y:S01]  /*82d0*/  SHF.L.U32 R11, R23, 0x10, RZ ;  /* 0x00000010170b7819 */ /* 0x000fe200000006ff */
[----:B------:R-:W4:Y:S04]  /*82e0*/  LDL.LU R19, [R1+0x36c] ;  /* 0x00036c0001137983 */ /* 0x000f280000300800 */
[----:B------:R-:W4:Y:S01]  /*82f0*/  LDL.LU R23, [R1+0x1c4] ;  /* 0x0001c40001177983 */ /* 0x000f220000300800 */
[----:B------:R-:W-:-:S02]  /*8300*/  SHF.L.U32 R10, R44, 0x10, RZ ;  /* 0x000000102c0a7819 */ /* 0x000fc400000006ff */
[----:B------:R-:W-:Y:S01]  /*8310*/  SHF.L.U32 R18, R20, 0x10, RZ ;  /* 0x0000001014127819 */ /* 0x000fe200000006ff */
[----:B------:R-:W-:Y:S01]  /*8320*/  FADD.FTZ R16, R16, -UR28 ;  /* 0x8000001c10107e21 */ /* 0x000fe20008010000 */
[----:B------:R-:W-:Y:S01]  /*8330*/  FADD.FTZ R15, R13, R15 ;  /* 0x0000000f0d0f7221 */ /* 0x000fe20000010000 */
[----:B------:R-:W-:Y:S01]  /*8340*/  FADD.FTZ R10, R10, -UR28 ;  /* 0x8000001c0a0a7e21 */ /* 0x000fe20008010000 */
[----:B------:R-:W-:Y:S01]  /*8350*/  FADD.FTZ R12, R12, R11 ;  /* 0x0000000b0c0c7221 */ /* 0x000fe20000010000 */
[----:B------:R-:W-:Y:S01]  /*8360*/  FADD.FTZ R45, R45, -UR28 ;  /* 0x8000001c2d2d7e21 */ /* 0x000fe20008010000 */
[----:B------:R-:W-:Y:S01]  /*8370*/  SHF.L.U32 R30, R30, 0x10, RZ ;  /* 0x000000101e1e7819 */ /* 0x000fe200000006ff */
[----:B------:R-:W-:Y:S01]  /*8380*/  FMUL.FTZ R10, R10, UR16 ;  /* 0x000000100a0a7c20 */ /* 0x000fe20008410000 */
[----:B------:R-:W-:Y:S01]  /*8390*/  FADD.FTZ R8, R8, R18 ;  /* 0x0000001208087221 */ /* 0x000fe20000010000 */
[----:B------:R-:W-:Y:S01]  /*83a0*/  SHF.L.U32 R32, R32, 0x10, RZ ;  /* 0x0000001020207819 */ /* 0x000fe200000006ff */
[----:B------:R-:W4:Y:S01]  /*83b0*/  LDL.LU R44, [R1+0x370] ;  /* 0x00037000012c7983 */ /* 0x000f220000300800 */
[----:B------:R-:W-:Y:S01]  /*83c0*/  FFMA.FTZ R9, R18, R10, R9 ;  /* 0x0000000a12097223 */ /* 0x000fe20000010009 */
[----:B------:R-:W-:Y:S01]  /*83d0*/  FMUL.FTZ R18, R3, R18 ;  /* 0x0000001203127220 */ /* 0x000fe20000410000 */
[----:B------:R-:W-:-:S03]  /*83e0*/  FMUL.FTZ R16, R16, UR16 ;  /* 0x0000001010107c20 */ /* 0x000fc60008410000 */
[----:B------:R-:W-:Y:S01]  /*83f0*/  FFMA.FTZ R17, R10, R18, R17 ;  /* 0x000000120a117223 */ /* 0x000fe20000010011 */
[----:B------:R-:W-:Y:S02]  /*8400*/  SHF.L.U32 R10, R26, 0x10, RZ ;  /* 0x000000101a0a7819 */ /* 0x000fe400000006ff */
[----:B------:R-:W4:Y:S01]  /*8410*/  LDL.LU R26, [R1+0x19c] ;  /* 0x00019c00011a7983 */ /* 0x000f220000300800 */
[----:B------:R-:W-:Y:S01]  /*8420*/  FADD.FTZ R15, R15, R18 ;  /* 0x000000120f0f7221 */ /* 0x000fe20000010000 */
[----:B------:R-:W-:Y:S01]  /*8430*/  FMUL.FTZ R13, R5, R11 ;  /* 0x0000000b050d7220 */ /* 0x000fe20000410000 */
[----:B------:R-:W-:Y:S01]  /*8440*/  FFMA.FTZ R14, R11, R16, R14 ;  /* 0x000000100b0e7223 */ /* 0x000fe2000001000e */
[----:B--2---:R-:W-:Y:S01]  /*8450*/  SHF.L.U32 R11, R25, 0x10, RZ ;  /* 0x00000010190b7819 */ /* 0x004fe200000006ff */
[----:B------:R-:W-:Y:S01]  /*8460*/  FADD.FTZ R10, R10, -UR28 ;  /* 0x8000001c0a0a7e21 */ /* 0x000fe20008010000 */
[----:B------:R-:W-:Y:S01]  /*8470*/  FADD.FTZ R15, R13, R15 ;  /* 0x0000000f0d0f7221 */ /* 0x000fe20000010000 */
[----:B------:R-:W-:Y:S01]  /*8480*/  FFMA.FTZ R17, R16, R13, R17 ;  /* 0x0000000d10117223 */ /* 0x000fe20000010011 */
[----:B------:R-:W2:Y:S01]  /*8490*/  LDL.LU R25, [R1+0x1bc] ;  /* 0x0001bc0001197983 */ /* 0x000ea20000300800 */
[----:B------:R-:W-:Y:S01]  /*84a0*/  SHF.L.U32 R13, R43, 0x10, RZ ;  /* 0x000000102b0d7819 */ /* 0x000fe200000006ff */
[----:B------:R-:W-:Y:S01]  /*84b0*/  FADD.FTZ R11, R11, -UR28 ;  /* 0x8000001c0b0b7e21 */ /* 0x000fe20008010000 */
[----:B------:R-:W-:Y:S01]  /*84c0*/  FMUL.FTZ R10, R10, UR16 ;  /* 0x000000100a0a7c20 */ /* 0x000fe20008410000 */
[----:B------:R-:W-:Y:S01]  /*84d0*/  SHF.L.U32 R16, R37, 0x10, RZ ;  /* 0x0000001025107819 */ /* 0x000fe200000006ff */
[----:B------:R-:W-:Y:S01]  /*84e0*/  FMUL.FTZ R45, R45, UR16 ;  /* 0x000000102d2d7c20 */ /* 0x000fe20008410000 */
        /* <DEDUP_REMOVED lines=9> */
[----:B------:R-:W2:Y:S02]  /*8580*/  LDL.LU R43, [R1+0x368] ;  /* 0x00036800012b7983 */ /* 0x000ea40000300800 */
[----:B------:R-:W-:Y:S01]  /*8590*/  FFMA.FTZ R17, R11, R16, R17 ;  /* 0x000000100b117223 */ /* 0x000fe20000010011 */
[----:B---3--:R-:W-:-:S02]  /*85a0*/  SHF.L.U32 R18, R24, 0x10, RZ ;  /* 0x0000001018127819 */ /* 0x008fc400000006ff */
[----:B------:R-:W3:Y:S01]  /*85b0*/  LDL.LU R24, [R1+0x184] ;  /* 0x0001840001187983 */ /* 0x000ee20000300800 */
[----:B----4-:R-:W-:-:S03]  /*85c0*/  SHF.L.U32 R11, R23, 0x10, RZ ;  /* 0x00000010170b7819 */ /* 0x010fc600000006ff */
[----:B------:R-:W4:Y:S01]  /*85d0*/  LDL.LU R23, [R1+0x32c] ;  /* 0x00032c0001177983 */ /* 0x000f220000300800 */
        /* <DEDUP_REMOVED lines=15> */
[----:B------:R-:W-:Y:S01]  /*86d0*/  SHF.L.U32 R18, R41, 0x10, RZ ;  /* 0x0000001029127819 */ /* 0x000fe200000006ff */
[----:B------:R-:W-:Y:S01]  /*86e0*/  FFMA.FTZ R14, R13, R11, R14 ;  /* 0x0000000b0d0e7223 */ /* 0x000fe2000001000e */
[----:B------:R-:W4:Y:S01]  /*86f0*/  LDL.LU R26, [R1+0x354] ;  /* 0x00035400011a7983 */ /* 0x000f220000300800 */
[----:B------:R-:W-:Y:S01]  /*8700*/  FADD.FTZ R10, R10, -UR28 ;  /* 0x8000001c0a0a7e21 */ /* 0x000fe20008010000 */
[----:B------:R-:W-:Y:S01]  /*8710*/  FMUL.FTZ R13, R5, R13 ;  /* 0x0000000d050d7220 */ /* 0x000fe20000410000 */
[----:B--2---:R-:W-:Y:S02]  /*8720*/  SHF.L.U32 R16, R25, 0x10, RZ ;  /* 0x0000001019107819 */ /* 0x004fe400000006ff */
[----:B------:R-:W-:Y:S01]  /*8730*/  FMUL.FTZ R10, R10, UR16 ;  /* 0x000000100a0a7c20 */ /* 0x000fe20008410000 */
[----:B------:R-:W2:Y:S01]  /*8740*/  LDL.LU R25, [R1+0x320] ;  /* 0x0003200001197983 */ /* 0x000ea20000300800 */
[----:B------:R-:W-:Y:S01]  /*8750*/  FADD.FTZ R8, R8, R18 ;  /* 0x0000001208087221 */ /* 0x000fe20000010000 */
[----:B------:R-:W-:Y:S01]  /*8760*/  FFMA.FTZ R17, R11, R13, R17 ;  /* 0x0000000d0b117223 */ /* 0x000fe20000010011 */
[----:B------:R-:W-:Y:S01]  /*8770*/  FFMA.FTZ R9, R18, R10, R9 ;  /* 0x0000000a12097223 */ /* 0x000fe20000010009 */
[----:B------:R-:W-:Y:S01]  /*8780*/  FMUL.FTZ R18, R3, R18 ;  /* 0x0000001203127220 */ /* 0x000fe20000410000 */
[----:B------:R-:W-:Y:S01]  /*8790*/  FADD.FTZ R16, R16, -UR28 ;  /* 0x8000001c10107e21 */ /* 0x000fe20008010000 */
[----:B------:R-:W-:-:S02]  /*87a0*/  SHF.L.U32 R11, R31, 0x10, RZ ;  /* 0x000000101f0b7819 */ /* 0x000fc400000006ff */
[----:B------:R-:W-:Y:S01]  /*87b0*/  FFMA.FTZ R17, R10, R18, R17 ;  /* 0x000000120a117223 */ /* 0x000fe20000010011 */
[----:B------:R-:W-:Y:S01]  /*87c0*/  FMUL.FTZ R16, R16, UR16 ;  /* 0x0000001010107c20 */ /* 0x000fe20008410000 */
[----:B------:R-:W-:Y:S01]  /*87d0*/  FADD.FTZ R15, R13, R15 ;  /* 0x0000000f0d0f7221 */ /* 0x000fe20000010000 */
[----:B------:R-:W-:Y:S01]  /*87e0*/  FMUL.FTZ R13, R5, R11 ;  /* 0x0000000b050d7220 */ /* 0x000fe20000410000 */
[----:B------:R-:W-:Y:S01]  /*87f0*/  FADD.FTZ R12, R12, R11 ;  /* 0x0000000b0c0c7221 */ /* 0x000fe20000010000 */
[----:B------:R-:W-:Y:S01]  /*8800*/  FFMA.FTZ R14, R11, R16, R14 ;  /* 0x000000100b0e7223 */ /* 0x000fe2000001000e */
[----:B---3--:R-:W-:Y:S02]  /*8810*/  SHF.L.U32 R10, R24, 0x10, RZ ;  /* 0x00000010180a7819 */ /* 0x008fe400000006ff */
[----:B------:R-:W3:Y:S01]  /*8820*/  LDL.LU R24, [R1+0x348] ;  /* 0x0003480001187983 */ /* 0x000ee20000300800 */
[----:B----4-:R-:W-:-:S03]  /*8830*/  SHF.L.U32 R11, R23, 0x10, RZ ;  /* 0x00000010170b7819 */ /* 0x010fc600000006ff */
[----:B------:R-:W4:Y:S01]  /*8840*/  LDL.LU R23, [R1+0x34c] ;  /* 0x00034c0001177983 */ /* 0x000f220000300800 */
[----:B------:R-:W-:Y:S01]  /*8850*/  FADD.FTZ R10, R10, -UR28 ;  /* 0x8000001c0a0a7e21 */ /* 0x000fe20008010000 */
[----:B------:R-:W-:Y:S01]  /*8860*/  FFMA.FTZ R17, R16, R13, R17 ;  /* 0x0000000d10117223 */ /* 0x000fe20000010011 */
[----:B------:R-:W-:Y:S01]  /*8870*/  FADD.FTZ R15, R15, R18 ;  /* 0x000000120f0f7221 */ /* 0x000fe20000010000 */
[----:B------:R-:W-:Y:S01]  /*8880*/  SHF.L.U32 R16, R40, 0x10, RZ ;  /* 0x0000001028107819 */ /* 0x000fe200000006ff */
[----:B------:R-:W-:Y:S02]  /*8890*/  FMUL.FTZ R10, R10, UR16 ;  /* 0x000000100a0a7c20 */ /* 0x000fe40008410000 */
[----:B------:R-:W-:Y:S01]  /*88a0*/  FADD.FTZ R15, R13, R15 ;  /* 0x0000000f0d0f7221 */ /* 0x000fe20000010000 */
[----:B------:R-:W-:Y:S01]  /*88b0*/  SHF.L.U32 R13, R34, 0x10, RZ ;  /* 0x00000010220d7819 */ /* 0x000fe200000006ff */
[----:B------:R-:W-:Y:S01]  /*88c0*/  FADD.FTZ R8, R8, R16 ;  /* 0x0000001008087221 */ /* 0x000fe20000010000 */
[----:B------:R-:W-:Y:S01]  /*88d0*/  FFMA.FTZ R9, R16, R10, R9 ;  /* 0x0000000a10097223 */ /* 0x000fe20000010009 */
[----:B------:R-:W-:Y:S01]  /*88e0*/  FADD.FTZ R11, R11, -UR28 ;  /* 0x8000001c0b0b7e21 */ /* 0x000fe20008010000 */
[----:B------:R-:W-:Y:S01]  /*88f0*/  FMUL.FTZ R16, R3, R16 ;  /* 0x0000001003107220 */ /* 0x000fe20000410000 */
[----:B------:R-:W-:-:S02]  /*8900*/  FMUL.FTZ R18, R5, R13 ;  /* 0x0000000d05127220 */ /* 0x000fc40000410000 */
[----:B------:R-:W-:Y:S01]  /*8910*/  FMUL.FTZ R11, R11, UR16 ;  /* 0x000000100b0b7c20 */ /* 0x000fe20008410000 */
[----:B------:R-:W-:Y:S01]  /*8920*/  FFMA.FTZ R10, R10, R16, R17 ;  /* 0x000000100a0a7223 */ /* 0x000fe20000010011 */
[----:B------:R-:W-:Y:S01]  /*8930*/  FADD.FTZ R15, R15, R16 ;  /* 0x000000100f0f7221 */ /* 0x000fe20000010000 */
[----:B------:R-:W-:Y:S01]  /*8940*/  SHF.L.U32 R16, R39, 0x10, RZ ;  /* 0x0000001027107819 */ /* 0x000fe200000006ff */
[----:B------:R-:W-:Y:S01]  /*8950*/  FFMA.FTZ R14, R13, R11, R14 ;  /* 0x0000000b0d0e7223 */ /* 0x000fe2000001000e */
[----:B------:R-:W-:Y:S01]  /*8960*/  FFMA.FTZ R10, R11, R18, R10 ;  /* 0x000000120b0a7223 */ /* 0x000fe2000001000a */
[----:B------:R-:W-:Y:S01]  /*8970*/  FADD.FTZ R12, R12, R13 ;  /* 0x0000000d0c0c7221 */ /* 0x000fe20000010000 */
[----:B------:R-:W-:Y:S01]  /*8980*/  FADD.FTZ R15, R18, R15 ;  /* 0x0000000f120f7221 */ /* 0x000fe20000010000 */
[----:B------:R-:W-:Y:S01]  /*8990*/  FMUL.FTZ R18, R3, R16 ;  /* 0x0000001003127220 */ /* 0x000fe20000410000 */
[----:B--2---:R-:W-:Y:S02]  /*89a0*/  SHF.L.U32 R11, R25, 0x10, RZ ;  /* 0x00000010190b7819 */ /* 0x004fe400000006ff */
[----:B------:R-:W-:Y:S01]  /*89b0*/  SHF.L.U32 R17, R27, 0x10, RZ ;  /* 0x000000101b117819 */ /* 0x000fe200000006ff */
[----:B------:R-:W2:Y:S02]  /*89c0*/  LDL.LU R25, [R1+0x358] ;  /* 0x0003580001197983 */ /* 0x000ea40000300800 */
[----:B------:R-:W-:Y:S01]  /*89d0*/  FADD.FTZ R13, R11, -UR28 ;  /* 0x8000001c0b0d7e21 */ /* 0x000fe20008010000 */
[----:B------:R-:W-:Y:S01]  /*89e0*/  FADD.FTZ R15, R15, R18 ;  /* 0x000000120f0f7221 */ /* 0x000fe20000010000 */
[----:B------:R-:W-:Y:S01]  /*89f0*/  FFMA.FTZ R10, R45, R18, R10 ;  /* 0x000000122d0a7223 */ /* 0x000fe2000001000a */
[----:B------:R-:W-:Y:S01]  /*8a00*/  FMUL.FTZ R18, R5, R17 ;  /* 0x0000001105127220 */ /* 0x000fe20000410000 */
[----:B------:R-:W-:-:S04]  /*8a10*/  FMUL.FTZ R13, R13, UR16 ;  /* 0x000000100d0d7c20 */ /* 0x000fc80008410000 */
[----:B------:R-:W-:Y:S01]  /*8a20*/  FFMA.FTZ R14, R17, R13, R14 ;  /* 0x0000000d110e7223 */ /* 0x000fe2000001000e */
[----:B------:R-:W-:Y:S01]  /*8a30*/  FFMA.FTZ R13, R13, R18, R10 ;  /* 0x000000120d0d7223 */ /* 0x000fe2000001000a */
[----:B---3--:R-:W-:Y:S02]  /*8a40*/  SHF.L.U32 R11, R24, 0x10, RZ ;  /* 0x00000010180b7819 */ /* 0x008fe400000006ff */
[----:B------:R-:W3:Y:S03]  /*8a50*/  LDL.LU R24, [R1+0x360] ;  /* 0x0003600001187983 */ /* 0x000ee60000300800 */
[----:B------:R-:W-:Y:S01]  /*8a60*/  FADD.FTZ R10, R11, -UR28 ;  /* 0x8000001c0b0a7e21 */ /* 0x000fe20008010000 */
[----:B----4-:R-:W-:Y:S02]  /*8a70*/  SHF.L.U32 R11, R23, 0x10, RZ ;  /* 0x00000010170b7819 */ /* 0x010fe400000006ff */
[----:B------:R-:W4:Y:S01]  /*8a80*/  LDL.LU R23, [R1+0x364] ;  /* 0x0003640001177983 */ /* 0x000f220000300800 */
[----:B------:R-:W-:Y:S01]  /*8a90*/  FADD.FTZ R8, R8, R16 ;  /* 0x0000001008087221 */ /* 0x000fe20000010000 */
[----:B------:R-:W-:Y:S01]  /*8aa0*/  FFMA.FTZ R9, R16, R45, R9 ;  /* 0x0000002d10097223 */ /* 0x000fe20000010009 */
[----:B------:R-:W-:-:S04]  /*8ab0*/  FADD.FTZ R16, R30, -UR28 ;  /* 0x8000001c1e107e21 */ /* 0x000fc80008010000 */
[----:B------:R-:W-:Y:S01]  /*8ac0*/  FMUL.FTZ R16, R16, UR16 ;  /* 0x0000001010107c20 */ /* 0x000fe20008410000 */
[----:B------:R-:W-:Y:S01]  /*8ad0*/  FADD.FTZ R8, R8, R20 ;  /* 0x0000001408087221 */ /* 0x000fe20000010000 */
[----:B------:R-:W-:Y:S02]  /*8ae0*/  FADD.FTZ R15, R18, R15 ;  /* 0x0000000f120f7221 */ /* 0x000fe40000010000 */
[----:B------:R-:W-:Y:S01]  /*8af0*/  FFMA.FTZ R9, R20, R16, R9 ;  /* 0x0000001014097223 */ /* 0x000fe20000010009 */
[----:B------:R-:W-:Y:S01]  /*8b00*/  FMUL.FTZ R20, R3, R20 ;  /* 0x0000001403147220 */ /* 0x000fe20000410000 */
[----:B------:R-:W-:-:S03]  /*8b10*/  FADD.FTZ R12, R12, R17 ;  /* 0x000000110c0c7221 */ /* 0x000fc60000010000 */
[----:B------:R-:W-:Y:S01]  /*8b20*/  FADD.FTZ R15, R15, R20 ;  /* 0x000000140f0f7221 */ /* 0x000fe20000010000 */
[----:B------:R-:W-:Y:S01]  /*8b30*/  FFMA.FTZ R20, R16, R20, R13 ;  /* 0x0000001410147223 */ /* 0x000fe2000001000d */
[----:B------:R-:W-:Y:S01]  /*8b40*/  FMUL.FTZ R13, R10, UR16 ;  /* 0x000000100a0d7c20 */ /* 0x000fe20008410000 */
[----:B------:R-:W-:Y:S01]  /*8b50*/  FMUL.FTZ R16, R5, R11 ;  /* 0x0000000b05107220 */ /* 0x000fe20000410000 */
[----:B------:R-:W-:Y:S01]  /*8b60*/  SHF.L.U32 R17, R26, 0x10, RZ ;  /* 0x000000101a117819 */ /* 0x000fe200000006ff */
[----:B------:R-:W-:Y:S01]  /*8b70*/  FADD.FTZ R12, R12, R11 ;  /* 0x0000000b0c0c7221 */ /* 0x000fe20000010000 */
[----:B------:R-:W-:Y:S01]  /*8b80*/  FFMA.FTZ R14, R11, R13, R14 ;  /* 0x0000000d0b0e7223 */ /* 0x000fe2000001000e */
[----:B------:R-:W-:Y:S01]  /*8b90*/  FADD.FTZ R10, R16, R15 ;  /* 0x0000000f100a7221 */ /* 0x000fe20000010000 */
[----:B------:R-:W-:Y:S01]  /*8ba0*/  FFMA.FTZ R11, R13, R16, R20 ;  /* 0x000000100d0b7223 */ /* 0x000fe20000010014 */
[----:B------:R-:W-:Y:S01]  /*8bb0*/  FADD.FTZ R32, R32, -UR28 ;  /* 0x8000001c20207e21 */ /* 0x000fe20008010000 */
[----:B------:R-:W-:Y:S01]  /*8bc0*/  SHF.L.U32 R16, R36, 0x10, RZ ;  /* 0x0000001024107819 */ /* 0x000fe200000006ff */
[----:B------:R-:W-:Y:S01]  /*8bd0*/  FADD.FTZ R17, R17, -UR28 ;  /* 0x8000001c11117e21 */ /* 0x000fe20008010000 */
[----:B------:R-:W4:Y:S01]  /*8be0*/  LDL.LU R26, [R1+0x374] ;  /* 0x00037400011a7983 */ /* 0x000f220000300800 */
[----:B------:R-:W-:Y:S01]  /*8bf0*/  SHF.L.U32 R13, R33, 0x10, RZ ;  /* 0x00000010210d7819 */ /* 0x000fe200000006ff */
[----:B------:R-:W-:Y:S01]  /*8c00*/  FMUL.FTZ R32, R32, UR16 ;  /* 0x0000001020207c20 */ /* 0x000fe20008410000 */
[----:B------:R-:W-:Y:S01]  /*8c10*/  FMUL.FTZ R17, R17, UR16 ;  /* 0x0000001011117c20 */ /* 0x000fe20008410000 */
[----:B--2---:R-:W-:Y:S01]  /*8c20*/  SHF.L.U32 R18, R25, 0x10, RZ ;  /* 0x0000001019127819 */ /* 0x004fe200000006ff */
[----:B------:R-:W-:Y:S01]  /*8c30*/  FMUL.FTZ R15, R3, R16 ;  /* 0x00000010030f7220 */ /* 0x000fe20000410000 */
[----:B------:R-:W-:Y:S01]  /*8c40*/  FADD.FTZ R8, R8, R16 ;  /* 0x0000001008087221 */ /* 0x000fe20000010000 */
[----:B------:R-:W-:Y:S01]  /*8c50*/  FFMA.FTZ R9, R16, R32, R9 ;  /* 0x0000002010097223 */ /* 0x000fe20000010009 */
[----:B------:R-:W-:Y:S01]  /*8c60*/  FADD.FTZ R12, R12, R13 ;  /* 0x0000000d0c0c7221 */ /* 0x000fe20000010000 */
[----:B------:R-:W-:Y:S01]  /*8c70*/  FFMA.FTZ R14, R13, R17, R14 ;  /* 0x000000110d0e7223 */ /* 0x000fe2000001000e */
[----:B------:R-:W-:Y:S01]  /*8c80*/  FMUL.FTZ R16, R5, R13 ;  /* 0x0000000d05107220 */ /* 0x000fe20000410000 */
[----:B------:R-:W-:Y:S01]  /*8c90*/  FADD.FTZ R13, R10, R15 ;  /* 0x0000000f0a0d7221 */ /* 0x000fe20000010000 */
[----:B------:R-:W-:Y:S01]  /*8ca0*/  FADD.FTZ R10, R18, -UR28 ;  /* 0x8000001c120a7e21 */ /* 0x000fe20008010000 */
[----:B------:R-:W2:Y:S01]  /*8cb0*/  LDL.LU R25, [R1+0x378] ;  /* 0x0003780001197983 */ /* 0x000ea20000300800 */
[----:B------:R-:W-:-:S02]  /*8cc0*/  FFMA.FTZ R32, R32, R15, R11 ;  /* 0x0000000f20207223 */ /* 0x000fc4000001000b */
[----:B------:R-:W-:Y:S01]  /*8cd0*/  FMUL.FTZ R15, R10, UR16 ;  /* 0x000000100a0f7c20 */ /* 0x000fe20008410000 */
[----:B---3--:R-:W-:Y:S02]  /*8ce0*/  SHF.L.U32 R18, R24, 0x10, RZ ;  /* 0x0000001018127819 */ /* 0x008fe400000006ff */
[----:B------:R-:W3:Y:S01]  /*8cf0*/  LDL.LU R24, [R1+0x380] ;  /* 0x0003800001187983 */ /* 0x000ee20000300800 */
[----:B----4-:R-:W-:-:S03]  /*8d00*/  SHF.L.U32 R10, R23, 0x10, RZ ;  /* 0x00000010170a7819 */ /* 0x010fc600000006ff */
[----:B------:R-:W4:Y:S01]  /*8d10*/  LDL.LU R23, [R1+0x384] ;  /* 0x0003840001177983 */ /* 0x000f220000300800 */
[----:B------:R-:W-:Y:S01]  /*8d20*/  FADD.FTZ R13, R16, R13 ;  /* 0x0000000d100d7221 */ /* 0x000fe20000010000 */
[----:B------:R-:W-:Y:S01]  /*8d30*/  FFMA.FTZ R32, R17, R16, R32 ;  /* 0x0000001011207223 */ /* 0x000fe20000010020 */
[----:B------:R-:W-:Y:S01]  /*8d40*/  FMUL.FTZ R16, R3, R18 ;  /* 0x0000001203107220 */ /* 0x000fe20000410000 */
[----:B------:R-:W-:Y:S01]  /*8d50*/  SHF.L.U32 R11, R19, 0x10, RZ ;  /* 0x00000010130b7819 */ /* 0x000fe200000006ff */
[----:B------:R-:W-:Y:S02]  /*8d60*/  FFMA.FTZ R9, R18, R15, R9 ;  /* 0x0000000f12097223 */ /* 0x000fe40000010009 */
[----:B------:R-:W-:Y:S01]  /*8d70*/  FADD.FTZ R19, R13, R16 ;  /* 0x000000100d137221 */ /* 0x000fe20000010000 */
[----:B------:R-:W-:Y:S01]  /*8d80*/  FFMA.FTZ R32, R15, R16, R32 ;  /* 0x000000100f207223 */ /* 0x000fe20000010020 */
[----:B------:R-:W-:Y:S01]  /*8d90*/  FADD.FTZ R13, R10, -UR28 ;  /* 0x8000001c0a0d7e21 */ /* 0x000fe20008010000 */
[----:B------:R-:W-:Y:S01]  /*8da0*/  SHF.L.U32 R15, R43, 0x10, RZ ;  /* 0x000000102b0f7819 */ /* 0x000fe200000006ff */
[----:B------:R-:W-:Y:S01]  /*8db0*/  FADD.FTZ R8, R8, R18 ;  /* 0x0000001208087221 */ /* 0x000fe20000010000 */
[----:B------:R-:W-:Y:S01]  /*8dc0*/  SHF.L.U32 R10, R44, 0x10, RZ ;  /* 0x000000102c0a7819 */ /* 0x000fe200000006ff */
[----:B------:R-:W-:Y:S01]  /*8dd0*/  FMUL.FTZ R16, R5, R11 ;  /* 0x0000000b05107220 */ /* 0x000fe20000410000 */
[----:B------:R-:W-:Y:S01]  /*8de0*/  FMUL.FTZ R17, R13, UR16 ;  /* 0x000000100d117c20 */ /* 0x000fe20008410000 */
[----:B------:R-:W-:-:S02]  /*8df0*/  FADD.FTZ R13, R15, -UR28 ;  /* 0x8000001c0f0d7e21 */ /* 0x000fc40008010000 */
[----:B------:R-:W-:Y:S01]  /*8e00*/  FADD.FTZ R19, R16, R19 ;  /* 0x0000001310137221 */ /* 0x000fe20000010000 */
[----:B------:R-:W-:Y:S01]  /*8e10*/  FFMA.FTZ R32, R17, R16, R32 ;  /* 0x0000001011207223 */ /* 0x000fe20000010020 */
[----:B------:R-:W-:Y:S01]  /*8e20*/  FMUL.FTZ R20, R3, R10 ;  /* 0x0000000a03147220 */ /* 0x000fe20000410000 */
[----:B------:R-:W-:Y:S01]  /*8e30*/  FMUL.FTZ R13, R13, UR16 ;  /* 0x000000100d0d7c20 */ /* 0x000fe20008410000 */
[----:B------:R-:W-:Y:S02]  /*8e40*/  SHF.L.U32 R16, R21, 0x10, RZ ;  /* 0x0000001015107819 */ /* 0x000fe400000006ff */
[----:B------:R-:W-:Y:S01]  /*8e50*/  SHF.L.U32 R18, R26, 0x10, RZ ;  /* 0x000000101a127819 */ /* 0x000fe200000006ff */
[----:B------:R-:W-:Y:S01]  /*8e60*/  FADD.FTZ R21, R19, R20 ;  /* 0x0000001413157221 */ /* 0x000fe20000010000 */
[----:B------:R-:W-:-:S03]  /*8e70*/  FFMA.FTZ R32, R13, R20, R32 ;  /* 0x000000140d207223 */ /* 0x000fc60000010020 */
[----:B------:R-:W-:Y:S01]  /*8e80*/  FADD.FTZ R15, R18, -UR28 ;  /* 0x8000001c120f7e21 */ /* 0x000fe20008010000 */
[----:B------:R-:W-:Y:S01]  /*8e90*/  FADD.FTZ R19, R12, R11 ;  /* 0x0000000b0c137221 */ /* 0x000fe20000010000 */
[----:B------:R-:W-:Y:S01]  /*8ea0*/  FMUL.FTZ R18, R5, R16 ;  /* 0x0000001005127220 */ /* 0x000fe20000410000 */
[----:B------:R-:W-:Y:S01]  /*8eb0*/  FFMA.FTZ R11, R11, R17, R14 ;  /* 0x000000110b0b7223 */ /* 0x000fe2000001000e */
[----:B------:R-:W-:Y:S01]  /*8ec0*/  FMUL.FTZ R15, R15, UR16 ;  /* 0x000000100f0f7c20 */ /* 0x000fe20008410000 */
[----:B--2---:R-:W-:Y:S01]  /*8ed0*/  SHF.L.U32 R20, R25, 0x10, RZ ;  /* 0x0000001019147819 */ /* 0x004fe200000006ff */
[----:B------:R-:W-:Y:S02]  /*8ee0*/  FADD.FTZ R21, R18, R21 ;  /* 0x0000001512157221 */ /* 0x000fe40000010000 */
[----:B------:R-:W-:Y:S01]  /*8ef0*/  FFMA.FTZ R32, R15, R18, R32 ;  /* 0x000000120f207223 */ /* 0x000fe20000010020 */
[----:B------:R-:W-:Y:S01]  /*8f00*/  SHF.L.U32 R18, R22, 0x10, RZ ;  /* 0x0000001016127819 */ /* 0x000fe200000006ff */
[----:B------:R-:W-:Y:S01]  /*8f10*/  FADD.FTZ R20, R20, -UR28 ;  /* 0x8000001c14147e21 */ /* 0x000fe20008010000 */
[----:B------:R-:W-:Y:S01]  /*8f20*/  FADD.FTZ R8, R8, R10 ;  /* 0x0000000a08087221 */ /* 0x000fe20000010000 */
[----:B------:R-:W-:-:S02]  /*8f30*/  FFMA.FTZ R9, R10, R13, R9 ;  /* 0x0000000d0a097223 */ /* 0x000fc40000010009 */
[----:B------:R-:W-:Y:S01]  /*8f40*/  FMUL.FTZ R13, R5, R18 ;  /* 0x00000012050d7220 */ /* 0x000fe20000410000 */
[----:B------:R-:W-:Y:S01]  /*8f50*/  FMUL.FTZ R17, R20, UR16 ;  /* 0x0000001014117c20 */ /* 0x000fe20008410000 */
[----:B------:R-:W-:Y:S01]  /*8f60*/  FADD.FTZ R19, R19, R16 ;  /* 0x0000001013137221 */ /* 0x000fe20000010000 */
[----:B------:R-:W-:-:S03]  /*8f70*/  FFMA.FTZ R15, R16, R15, R11 ;  /* 0x0000000f100f7223 */ /* 0x000fc6000001000b */
[----:B------:R-:W-:Y:S01]  /*8f80*/  FADD.FTZ R11, R19, R18 ;  /* 0x00000012130b7221 */ /* 0x000fe20000010000 */
[----:B---3--:R-:W-:-:S05]  /*8f90*/  SHF.L.U32 R14, R24, 0x10, RZ ;  /* 0x00000010180e7819 */ /* 0x008fca00000006ff */
[----:B------:R-:W-:Y:S01]  /*8fa0*/  FMUL.FTZ R22, R3, R14 ;  /* 0x0000000e03167220 */ /* 0x000fe20000410000 */
[----:B----4-:R-:W-:-:S03]  /*8fb0*/  SHF.L.U32 R12, R23, 0x10, RZ ;  /* 0x00000010170c7819 */ /* 0x010fc600000006ff */
[----:B------:R-:W-:Y:S02]  /*8fc0*/  FADD.FTZ R10, R21, R22 ;  /* 0x00000016150a7221 */ /* 0x000fe40000010000 */
[----:B------:R-:W-:Y:S01]  /*8fd0*/  FADD.FTZ R12, R12, -UR28 ;  /* 0x8000001c0c0c7e21 */ /* 0x000fe20008010000 */
[----:B------:R-:W-:Y:S01]  /*8fe0*/  FFMA.FTZ R21, R17, R22, R32 ;  /* 0x0000001611157223 */ /* 0x000fe20000010020 */
[----:B------:R-:W-:Y:S02]  /*8ff0*/  FADD.FTZ R16, R13, R10 ;  /* 0x0000000a0d107221 */ /* 0x000fe40000010000 */
[----:B------:R-:W-:Y:S01]  /*9000*/  FMUL.FTZ R12, R12, UR16 ;  /* 0x000000100c0c7c20 */ /* 0x000fe20008410000 */
[----:B------:R-:W-:Y:S01]  /*9010*/  FADD.FTZ R10, R8, R14 ;  /* 0x0000000e080a7221 */ /* 0x000fe20000010000 */
[----:B------:R-:W-:Y:S02]  /*9020*/  FFMA.FTZ R8, R14, R17, R9 ;  /* 0x000000110e087223 */ /* 0x000fe40000010009 */
[----:B------:R-:W-:Y:S01]  /*9030*/  FFMA.FTZ R13, R12, R13, R21 ;  /* 0x0000000d0c0d7223 */ /* 0x000fe20000010015 */
[----:B------:R-:W-:Y:S01]  /*9040*/  FFMA.FTZ R9, R18, R12, R15 ;  /* 0x0000000c12097223 */ /* 0x000fe2000001000f */
[----:B------:R-:W-:Y:S06]  /*9050*/  BRA `(.L_x_335) ;  /* 0x0000005800e87947 */ /* 0x000fec0003800000 */
.L_x_334:
        /* <DEDUP_REMOVED lines=9> */
[----:B-----5:R0:W-:Y:S04]  /*90f0*/  STL [R1+0x3b8], R29 ;  /* 0x0003b81d01007387 */ /* 0x0201e80000100800 */
[----:B------:R1:W-:Y:S04]  /*9100*/  STL [R1+0x3b4], R28 ;  /* 0x0003b41c01007387 */ /* 0x0003e80000100800 */
[----:B------:R4:W-:Y:S04]  /*9110*/  STL [R1+0x3a8], R4 ;  /* 0x0003a80401007387 */ /* 0x0009e80000100800 */
[----:B0-----:R-:W4:Y:S04]  /*9120*/  LDL.LU R29, [R1+0x194] ;  /* 0x00019400011d7983 */ /* 0x001f280000300800 */
[----:B-1----:R-:W4:Y:S04]  /*9130*/  LDL.LU R28, [R1+0x1f4] ;  /* 0x0001f400011c7983 */ /* 0x002f280000300800 */
[----:B------:R0:W-:Y:S04]  /*9140*/  STL [R1+0x3ac], R6 ;  /* 0x0003ac0601007387 */ /* 0x0001e80000100800 */
[----:B------:R-:W-:Y:S01]  /*9150*/  STL [R1+0x3b0], R7 ;  /* 0x0003b00701007387 */ /* 0x000fe20000100800 */
[----:B--2---:R-:W-:-:S02]  /*9160*/  SHF.L.U32 R8, R12, 0x10, RZ ;  /* 0x000000100c087819 */ /* 0x004fc400000006ff */
[----:B---3--:R-:W-:-:S03]  /*9170*/  SHF.L.U32 R13, R18, 0x10, RZ ;  /* 0x00000010120d7819 */ /* 0x008fc600000006ff */
[----:B------:R-:W-:Y:S01]  /*9180*/  FADD.FTZ R8, R8, -UR28 ;  /* 0x8000001c08087e21 */ /* 0x000fe20008010000 */
[----:B----4-:R-:W-:-:S03]  /*9190*/  SHF.L.U32 R14, R14, 0x10, RZ ;  /* 0x000000100e0e7819 */ /* 0x010fc600000006ff */
[----:B------:R-:W-:-:S04]  /*91a0*/  FMUL.FTZ R8, R8, UR16 ;  /* 0x0000001008087c20 */ /* 0x000fc80008410000 */
[----:B------:R-:W-:-:S04]  /*91b0*/  FFMA.FTZ R12, R3, R8, R0 ;  /* 0x00000008030c7223 */ /* 0x000fc80000010000 */
[----:B------:R-:W-:-:S06]  /*91c0*/  FMUL.FTZ R9, R12, -1.4426950216293334961 ;  /* 0xbfb8aa3b0c097820 */ /* 0x000fcc0000410000 */
[----:B------:R-:W1:Y:S02]  /*91d0*/  MUFU.EX2 R9, R9 ;  /* 0x0000000900097308 */ /* 0x000e640000000800 */
[----:B-1----:R-:W-:-:S06]  /*91e0*/  FADD.FTZ R9, R9, 1 ;  /* 0x3f80000009097421 */ /* 0x002fcc0000010000 */
[----:B------:R-:W1:Y:S01]  /*91f0*/  MUFU.RCP R9, R9 ;  /* 0x0000000900097308 */ /* 0x000e620000001000 */
[----:B------:R-:W-:Y:S01]  /*9200*/  FADD.FTZ R14, R14, -UR28 ;  /* 0x8000001c0e0e7e21 */ /* 0x000fe20008010000 */
[----:B-1----:R-:W-:Y:S01]  /*9210*/  FMUL.FTZ R13, R13, R9 ;  /* 0x000000090d0d7220 */ /* 0x002fe20000410000 */
[----:B------:R-:W-:-:S04]  /*9220*/  FADD.FTZ R9, -R9, 1 ;  /* 0x3f80000009097421 */ /* 0x000fc80000010100 */
[----:B------:R-:W-:Y:S01]  /*9230*/  FFMA.FTZ R12, R12, R9, 1 ;  /* 0x3f8000000c0c7423 */ /* 0x000fe20000010009 */
[----:B------:R-:W-:-:S03]  /*9240*/  FMUL.FTZ R9, R14, UR16 ;  /* 0x000000100e097c20 */ /* 0x000fc60008410000 */
[----:B------:R-:W-:Y:S01]  /*9250*/  FMUL.FTZ R12, R13, R12 ;  /* 0x0000000c0d0c7220 */ /* 0x000fe20000410000 */
[----:B------:R-:W-:-:S04]  /*9260*/  FFMA.FTZ R13, R5, R9, R2 ;  /* 0x00000009050d7223 */ /* 0x000fc80000010002 */
[----:B------:R-:W-:-:S06]  /*9270*/  FMUL.FTZ R14, R13, -1.4426950216293334961 ;  /* 0xbfb8aa3b0d0e7820 */ /* 0x000fcc0000410000 */
[----:B------:R-:W1:Y:S02]  /*9280*/  MUFU.EX2 R14, R14 ;  /* 0x0000000e000e7308 */ /* 0x000e640000000800 */
[----:B-1----:R-:W-:-:S06]  /*9290*/  FADD.FTZ R14, R14, 1 ;  /* 0x3f8000000e0e7421 */ /* 0x002fcc0000010000 */
[----:B------:R-:W1:Y:S01]  /*92a0*/  MUFU.RCP R14, R14 ;  /* 0x0000000e000e7308 */ /* 0x000e620000001000 */
[----:B------:R-:W-:Y:S02]  /*92b0*/  SHF.L.U32 R15, R15, 0x10, RZ ;  /* 0x000000100f0f7819 */ /* 0x000fe400000006ff */
[----:B------:R-:W-:-:S05]  /*92c0*/  SHF.L.U32 R16, R17, 0x10, RZ ;  /* 0x0000001011107819 */ /* 0x000fca00000006ff */
[----:B------:R-:W-:Y:S01]  /*92d0*/  FADD.FTZ R16, R16, -UR28 ;  /* 0x8000001c10107e21 */ /* 0x000fe20008010000 */
[----:B-1----:R-:W-:Y:S01]  /*92e0*/  FMUL.FTZ R15, R15, R14 ;  /* 0x0000000e0f0f7220 */ /* 0x002fe20000410000 */
        /* <DEDUP_REMOVED lines=12> */
[----:B------:R-:W1:Y:S02]  /*93b0*/  MUFU.EX2 R17, R17 ;  /* 0x0000001100117308 */ /* 0x000e640000000800 */
[----:B-1----:R-:W-:-:S06]  /*93c0*/  FADD.FTZ R17, R17, 1 ;  /* 0x3f80000011117421 */ /* 0x002fcc0000010000 */
[----:B------:R-:W1:Y:S01]  /*93d0*/  MUFU.RCP R17, R17 ;  /* 0x0000001100117308 */ /* 0x000e620000001000 */
[----:B------:R-:W-:Y:S01]  /*93e0*/  SHF.L.U32 R19, R19, 0x10, RZ ;  /* 0x0000001013137819 */ /* 0x000fe200000006ff */
[----:B------:R-:W-:-:S04]  /*93f0*/  FFMA.FTZ R8, R8, R12, RZ ;  /* 0x0000000c08087223 */ /* 0x000fc800000100ff */
[----:B-1----:R-:W-:Y:S01]  /*9400*/  FMUL.FTZ R19, R19, R17 ;  /* 0x0000001113137220 */ /* 0x002fe20000410000 */
        /* <DEDUP_REMOVED lines=10> */
[----:B0-----:R-:W-:-:S03]  /*94b0*/  FADD.FTZ R6, R12, R17 ;  /* 0x000000110c067221 */ /* 0x001fc60000010000 */
[----:B------:R-:W-:-:S06]  /*94c0*/  FMUL.FTZ R12, R8, -1.4426950216293334961 ;  /* 0xbfb8aa3b080c7820 */ /* 0x000fcc0000410000 */
[----:B------:R-:W0:Y:S02]  /*94d0*/  MUFU.EX2 R12, R12 ;  /* 0x0000000c000c7308 */ /* 0x000e240000000800 */
[----:B0-----:R-:W-:-:S06]  /*94e0*/  FADD.FTZ R12, R12, 1 ;  /* 0x3f8000000c0c7421 */ /* 0x001fcc0000010000 */
[----:B------:R-:W0:Y:S01]  /*94f0*/  MUFU.RCP R12, R12 ;  /* 0x0000000c000c7308 */ /* 0x000e220000001000 */
[----:B------:R-:W-:-:S04]  /*9500*/  FMUL.FTZ R17, R3, R17 ;  /* 0x0000001103117220 */ /* 0x000fc80000410000 */
[----:B------:R-:W-:Y:S01]  /*9510*/  FFMA.FTZ R14, R16, R17, R14 ;  /* 0x00000011100e7223 */ /* 0x000fe2000001000e */
[----:B------:R-:W-:Y:S02]  /*9520*/  SHF.L.U32 R16, R20, 0x10, RZ ;  /* 0x0000001014107819 */ /* 0x000fe400000006ff */
[----:B------:R-:W3:Y:S03]  /*9530*/  LDL.LU R20, [R1+0x164] ;  /* 0x0001640001147983 */ /* 0x000ee60000300800 */
[----:B0-----:R-:W-:Y:S01]  /*9540*/  FMUL.FTZ R16, R16, R12 ;  /* 0x0000000c10107220 */ /* 0x001fe20000410000 */
[----:B------:R-:W-:-:S04]  /*9550*/  FADD.FTZ R12, -R12, 1 ;  /* 0x3f8000000c0c7421 */ /* 0x000fc80000010100 */
[----:B------:R-:W-:Y:S01]  /*9560*/  FFMA.FTZ R12, R8, R12, 1 ;  /* 0x3f800000080c7423 */ /* 0x000fe2000001000c */
[----:B------:R-:W-:Y:S02]  /*9570*/  SHF.L.U32 R8, R21, 0x10, RZ ;  /* 0x0000001015087819 */ /* 0x000fe400000006ff */
[----:B------:R-:W4:Y:S01]  /*9580*/  LDL.LU R21, [R1+0x16c] ;  /* 0x00016c0001157983 */ /* 0x000f220000300800 */
[----:B------:R-:W-:-:S03]  /*9590*/  FFMA.FTZ R9, R9, R13, RZ ;  /* 0x0000000d09097223 */ /* 0x000fc600000100ff */
[----:B------:R0:W-:Y:S01]  /*95a0*/  STL [R1+0x39c], R4 ;  /* 0x00039c0401007387 */ /* 0x0001e20000100800 */
[----:B------:R-:W-:Y:S01]  /*95b0*/  FMUL.FTZ R12, R16, R12 ;  /* 0x0000000c100c7220 */ /* 0x000fe20000410000 */
[----:B------:R-:W-:Y:S01]  /*95c0*/  FADD.FTZ R13, RZ, R13 ;  /* 0x0000000dff0d7221 */ /* 0x000fe20000010000 */
[----:B0-----:R-:W-:Y:S01]  /*95d0*/  FADD.FTZ R4, R15, R17 ;  /* 0x000000110f047221 */ /* 0x001fe20000010000 */
[----:B------:R-:W-:-:S04]  /*95e0*/  FADD.FTZ R8, R8, -UR28 ;  /* 0x8000001c08087e21 */ /* 0x000fc80008010000 */
[----:B------:R0:W-:Y:S01]  /*95f0*/  STL [R1+0x398], R4 ;  /* 0x0003980401007387 */ /* 0x0001e20000100800 */
[----:B------:R-:W-:Y:S01]  /*9600*/  FFMA.FTZ R7, R18, R12, R9 ;  /* 0x0000000c12077223 */ /* 0x000fe20000010009 */
[----:B0-----:R-:W-:-:S05]  /*9610*/  FADD.FTZ R4, R13, R12 ;  /* 0x0000000c0d047221 */ /* 0x001fca0000010000 */
        /* <DEDUP_REMOVED lines=11> */
[----:B------:R-:W4:Y:S01]  /*96d0*/  LDL.LU R29, [R1+0x154] ;  /* 0x00015400011d7983 */ /* 0x000f220000300800 */
[----:B-1----:R-:W-:Y:S01]  /*96e0*/  FMUL.FTZ R6, R5, R12 ;  /* 0x0000000c05067220 */ /* 0x002fe20000410000 */
[----:B------:R-:W-:Y:S02]  /*96f0*/  SHF.L.U32 R12, R28, 0x10, RZ ;  /* 0x000000101c0c7819 */ /* 0x000fe400000006ff */
[----:B------:R-:W4:Y:S01]  /*9700*/  LDL.LU R28, [R1+0x170] ;  /* 0x00017000011c7983 */ /* 0x000f220000300800 */
[----:B0-----:R-:W-:Y:S02]  /*9710*/  FMUL.FTZ R4, R13, UR16 ;  /* 0x000000100d047c20 */ /* 0x001fe40008410000 */
[----:B------:R-:W-:Y:S01]  /*9720*/  FMUL.FTZ R12, R12, R8 ;  /* 0x000000080c0c7220 */ /* 0x000fe20000410000 */
[----:B------:R-:W-:Y:S01]  /*9730*/  FADD.FTZ R8, -R8, 1 ;  /* 0x3f80000008087421 */ /* 0x000fe20000010100 */
[----:B------:R0:W-:Y:S03]  /*9740*/  STL [R1+0x334], R6 ;  /* 0x0003340601007387 */ /* 0x0001e60000100800 */
[----:B------:R-:W-:Y:S01]  /*9750*/  FFMA.FTZ R8, R9, R8, 1 ;  /* 0x3f80000009087423 */ /* 0x000fe20000010008 */
[----:B------:R-:W-:Y:S01]  /*9760*/  FFMA.FTZ R9, R5, R4, R2 ;  /* 0x0000000405097223 */ /* 0x000fe20000010002 */
[----:B0-----:R-:W-:-:S02]  /*9770*/  FFMA.FTZ R6, R18, R6, R14 ;  /* 0x0000000612067223 */ /* 0x001fc4000001000e */
[----:B------:R-:W-:Y:S01]  /*9780*/  FMUL.FTZ R18, R12, R8 ;  /* 0x000000080c127220 */ /* 0x000fe20000410000 */
[----:B------:R-:W-:-:S06]  /*9790*/  FMUL.FTZ R8, R9, -1.4426950216293334961 ;  /* 0xbfb8aa3b09087820 */ /* 0x000fcc0000410000 */
[----:B------:R-:W0:Y:S02]  /*97a0*/  MUFU.EX2 R8, R8 ;  /* 0x0000000800087308 */ /* 0x000e240000000800 */
[----:B0-----:R-:W-:-:S06]  /*97b0*/  FADD.FTZ R8, R8, 1 ;  /* 0x3f80000008087421 */ /* 0x001fcc0000010000 */
[----:B------:R-:W0:Y:S01]  /*97c0*/  MUFU.RCP R8, R8 ;  /* 0x0000000800087308 */ /* 0x000e220000001000 */
[----:B--2---:R-:W-:Y:S02]  /*97d0*/  SHF.L.U32 R12, R22, 0x10, RZ ;  /* 0x00000010160c7819 */ /* 0x004fe400000006ff */
[----:B------:R-:W2:Y:S03]  /*97e0*/  LDL.LU R22, [R1+0x158] ;  /* 0x0001580001167983 */ /* 0x000ea60000300800 */
[----:B0-----:R-:W-:Y:S01]  /*97f0*/  FMUL.FTZ R12, R12, R8 ;  /* 0x000000080c0c7220 */ /* 0x001fe20000410000 */
[----:B------:R-:W-:-:S04]  /*9800*/  FADD.FTZ R8, -R8, 1 ;  /* 0x3f80000008087421 */ /* 0x000fc80000010100 */
[----:B------:R-:W-:Y:S01]  /*9810*/  FFMA.FTZ R8, R9, R8, 1 ;  /* 0x3f80000009087423 */ /* 0x000fe20000010008 */
[----:B---3--:R-:W-:-:S03]  /*9820*/  SHF.L.U32 R13, R20, 0x10, RZ ;  /* 0x00000010140d7819 */ /* 0x008fc600000006ff */
[----:B------:R-:W-:Y:S01]  /*9830*/  FMUL.FTZ R20, R12, R8 ;  /* 0x000000080c147220 */ /* 0x000fe20000410000 */
[----:B----4-:R-:W-:Y:S02]  /*9840*/  SHF.L.U32 R12, R21, 0x10, RZ ;  /* 0x00000010150c7819 */ /* 0x010fe400000006ff */
[----:B------:R-:W3:Y:S01]  /*9850*/  LDL.LU R21, [R1+0x15c] ;  /* 0x00015c0001157983 */ /* 0x000ee20000300800 */
[----:B------:R-:W-:-:S03]  /*9860*/  FADD.FTZ R13, R13, -UR28 ;  /* 0x8000001c0d0d7e21 */ /* 0x000fc60008010000 */
[----:B------:R0:W-:Y:S02]  /*9870*/  STL [R1+0x324], R4 ;  /* 0x0003240401007387 */ /* 0x0001e40000100800 */
[----:B0-----:R-:W-:-:S04]  /*9880*/  FMUL.FTZ R4, R13, UR16 ;  /* 0x000000100d047c20 */ /* 0x001fc80008410000 */
[----:B------:R-:W-:-:S04]  /*9890*/  FFMA.FTZ R9, R3, R4, R0 ;  /* 0x0000000403097223 */ /* 0x000fc80000010000 */
[----:B------:R-:W-:Y:S01]  /*98a0*/  FMUL.FTZ R8, R9, -1.4426950216293334961 ;  /* 0xbfb8aa3b09087820 */ /* 0x000fe20000410000 */
[----:B------:R0:W-:Y:S04]  /*98b0*/  STL [R1+0x390], R7 ;  /* 0x0003900701007387 */ /* 0x0001e80000100800 */
[----:B------:R1:W-:Y:S01]  /*98c0*/  STL [R1+0x38c], R6 ;  /* 0x00038c0601007387 */ /* 0x0003e20000100800 */
[----:B------:R-:W4:Y:S03]  /*98d0*/  MUFU.EX2 R8, R8 ;  /* 0x0000000800087308 */ /* 0x000f260000000800 */
[----:B0-----:R-:W2:Y:S04]  /*98e0*/  LDL.LU R7, [R1+0x150] ;  /* 0x0001500001077983 */ /* 0x001ea80000300800 */
[----:B-1----:R-:W2:Y:S01]  /*98f0*/  LDL.LU R6, [R1+0x160] ;  /* 0x0001600001067983 */ /* 0x002ea20000300800 */
[----:B----4-:R-:W-:-:S06]  /*9900*/  FADD.FTZ R8, R8, 1 ;  /* 0x3f80000008087421 */ /* 0x010fcc0000010000 */
        /* <DEDUP_REMOVED lines=13> */
[----:B------:R-:W4:Y:S01]  /*99e0*/  LDL.LU R28, [R1+0x2c0] ;  /* 0x0002c000011c7983 */ /* 0x000f220000300800 */
[----:B0-----:R-:W-:-:S06]  /*99f0*/  FADD.FTZ R8, R8, 1 ;  /* 0x3f80000008087421 */ /* 0x001fcc0000010000 */
[----:B------:R-:W0:Y:S01]  /*9a00*/  MUFU.RCP R8, R8 ;  /* 0x0000000800087308 */ /* 0x000e220000001000 */
[----:B------:R-:W-:Y:S02]  /*9a10*/  SHF.L.U32 R13, R29, 0x10, RZ ;  /* 0x000000101d0d7819 */ /* 0x000fe400000006ff */
[----:B------:R-:W4:Y:S01]  /*9a20*/  LDL.LU R29, [R1+0x2f4] ;  /* 0x0002f400011d7983 */ /* 0x000f220000300800 */
[----:B0-----:R-:W-:Y:S01]  /*9a30*/  FMUL.FTZ R12, R12, R8 ;  /* 0x000000080c0c7220 */ /* 0x001fe20000410000 */
[----:B------:R-:W-:-:S04]  /*9a40*/  FADD.FTZ R8, -R8, 1 ;  /* 0x3f80000008087421 */ /* 0x000fc80000010100 */
[----:B------:R-:W-:-:S04]  /*9a50*/  FFMA.FTZ R8, R9, R8, 1 ;  /* 0x3f80000009087423 */ /* 0x000fc80000010008 */
[----:B------:R-:W-:Y:S01]  /*9a60*/  FMUL.FTZ R19, R12, R8 ;  /* 0x000000080c137220 */ /* 0x000fe20000410000 */
[----:B------:R-:W-:Y:S01]  /*9a70*/  FADD.FTZ R13, R13, -UR28 ;  /* 0x8000001c0d0d7e21 */ /* 0x000fe20008010000 */
[----:B------:R0:W-:Y:S03]  /*9a80*/  STL [R1+0x318], R4 ;  /* 0x0003180401007387 */ /* 0x0001e60000100800 */
[----:B0-----:R-:W-:-:S04]  /*9a90*/  FMUL.FTZ R4, R13, UR16 ;  /* 0x000000100d047c20 */ /* 0x001fc80008410000 */
[----:B------:R-:W-:-:S04]  /*9aa0*/  FFMA.FTZ R9, R3, R4, R0 ;  /* 0x0000000403097223 */ /* 0x000fc80000010000 */
[----:B------:R-:W-:-:S06]  /*9ab0*/  FMUL.FTZ R8, R9, -1.4426950216293334961 ;  /* 0xbfb8aa3b09087820 */ /* 0x000fcc0000410000 */
[----:B------:R-:W0:Y:S02]  /*9ac0*/  MUFU.EX2 R8, R8 ;  /* 0x0000000800087308 */ /* 0x000e240000000800 */
[----:B0-----:R-:W-:Y:S01]  /*9ad0*/  FADD.FTZ R8, R8, 1 ;  /* 0x3f80000008087421 */ /* 0x001fe20000010000 */
[----:B---3--:R-:W-:Y:S02]  /*9ae0*/  SHF.L.U32 R12, R21, 0x10, RZ ;  /* 0x00000010150c7819 */ /* 0x008fe400000006ff */
[----:B------:R-:W3:Y:S03]  /*9af0*/  LDL.LU R21, [R1+0x2c4] ;  /* 0x0002c40001157983 */ /* 0x000ee60000300800 */
[----:B------:R-:W0:Y:S01]  /*9b00*/  MUFU.RCP R8, R8 ;  /* 0x0000000800087308 */ /* 0x000e220000001000 */
[----:B--2---:R-:W-:Y:S01]  /*9b10*/  SHF.L.U32 R13, R22, 0x10, RZ ;  /* 0x00000010160d7819 */ /* 0x004fe200000006ff */
[----:B------:R1:W-:Y:S04]  /*9b20*/  STL [R1+0x30c], R4 ;  /* 0x00030c0401007387 */ /* 0x0003e80000100800 */
[----:B------:R-:W-:-:S04]  /*9b30*/  FADD.FTZ R13, R13, -UR28 ;  /* 0x8000001c0d0d7e21 */ /* 0x000fc80008010000 */
[----:B-1----:R-:W-:Y:S01]  /*9b40*/  FMUL.FTZ R4, R13, UR16 ;  /* 0x000000100d047c20 */ /* 0x002fe20008410000 */
[----:B0-----:R-:W-:Y:S01]  /*9b50*/  FMUL.FTZ R12, R12, R8 ;  /* 0x000000080c0c7220 */ /* 0x001fe20000410000 */
[----:B------:R-:W-:-:S03]  /*9b60*/  FADD.FTZ R8, -R8, 1 ;  /* 0x3f80000008087421 */ /* 0x000fc60000010100 */
[----:B------:R0:W-:Y:S01]  /*9b70*/  STL [R1+0x304], R4 ;  /* 0x0003040401007387 */ /* 0x0001e20000100800 */
[----:B------:R-:W-:Y:S01]  /*9b80*/  FFMA.FTZ R8, R9, R8, 1 ;  /* 0x3f80000009087423 */ /* 0x000fe20000010008 */
[----:B------:R-:W-:Y:S02]  /*9b90*/  FFMA.FTZ R9, R5, R4, R2 ;  /* 0x0000000405097223 */ /* 0x000fe40000010002 */
[----:B0-----:R-:W2:Y:S01]  /*9ba0*/  LDL.LU R4, [R1+0x138] ;  /* 0x0001380001047983 */ /* 0x001ea20000300800 */
[----:B------:R-:W-:Y:S01]  /*9bb0*/  FMUL.FTZ R22, R12, R8 ;  /* 0x000000080c167220 */ /* 0x000fe20000410000 */
[----:B------:R-:W-:-:S06]  /*9bc0*/  FMUL.FTZ R8, R9, -1.4426950216293334961 ;  /* 0xbfb8aa3b09087820 */ /* 0x000fcc0000410000 */
[----:B------:R-:W0:Y:S02]  /*9bd0*/  MUFU.EX2 R8, R8 ;  /* 0x0000000800087308 */ /* 0x000e240000000800 */
[----:B0-----:R-:W-:-:S06]  /*9be0*/  FADD.FTZ R8, R8, 1 ;  /* 0x3f80000008087421 */ /* 0x001fcc0000010000 */
[----:B------:R-:W0:Y:S01]  /*9bf0*/  MUFU.RCP R8, R8 ;  /* 0x0000000800087308 */ /* 0x000e220000001000 */
[----:B------:R-:W-:Y:S02]  /*9c00*/  SHF.L.U32 R13, R7, 0x10, RZ ;  /* 0x00000010070d7819 */ /* 0x000fe400000006ff */
[----:B------:R-:W-:Y:S01]  /*9c10*/  SHF.L.U32 R12, R6, 0x10, RZ ;  /* 0x00000010060c7819 */ /* 0x000fe200000006ff */
[----:B------:R-:W2:Y:S02]  /*9c20*/  LDL.LU R7, [R1+0x13c] ;  /* 0x00013c0001077983 */ /* 0x000ea40000300800 */
[----:B------:R-:W-:-:S04]  /*9c30*/  FADD.FTZ R13, R13, -UR28 ;  /* 0x8000001c0d0d7e21 */ /* 0x000fc80008010000 */
[----:B------:R-:W-:Y:S01]  /*9c40*/  FMUL.FTZ R6, R13, UR16 ;  /* 0x000000100d067c20 */ /* 0x000fe20008410000 */
        /* <DEDUP_REMOVED lines=8> */
[----:B------:R-:W0:Y:S01]  /*9cd0*/  MUFU.EX2 R8, R8 ;  /* 0x0000000800087308 */ /* 0x000e220000000800 */
[----:B----4-:R-:W-:Y:S02]  /*9ce0*/  SHF.L.U32 R12, R28, 0x10, RZ ;  /* 0x000000101c0c7819 */ /* 0x010fe400000006ff */
[----:B------:R-:W4:Y:S01]  /*9cf0*/  LDL.LU R28, [R1+0x310] ;  /* 0x00031000011c7983 */ /* 0x000f220000300800 */
[----:B0-----:R-:W-:-:S06]  /*9d00*/  FADD.FTZ R8, R8, 1 ;  /* 0x3f80000008087421 */ /* 0x001fcc0000010000 */
[----:B------:R-:W0:Y:S02]  /*9d10*/  MUFU.RCP R8, R8 ;  /* 0x0000000800087308 */ /* 0x000e240000001000 */
[----:B0-----:R-:W-:Y:S01]  /*9d20*/  FMUL.FTZ R12, R12, R8 ;  /* 0x000000080c0c7220 */ /* 0x001fe20000410000 */
[----:B------:R-:W-:-:S04]  /*9d30*/  FADD.FTZ R8, -R8, 1 ;  /* 0x3f80000008087421 */ /* 0x000fc80000010100 */
[----:B------:R-:W-:Y:S01]  /*9d40*/  FFMA.FTZ R8, R9, R8, 1 ;  /* 0x3f80000009087423 */ /* 0x000fe20000010008 */
[----:B---3--:R-:W-:-:S03]  /*9d50*/  SHF.L.U32 R13, R21, 0x10, RZ ;  /* 0x00000010150d7819 */ /* 0x008fc600000006ff */
[----:B------:R-:W-:Y:S01]  /*9d60*/  FMUL.FTZ R21, R12, R8 ;  /* 0x000000080c157220 */ /* 0x000fe20000410000 */
[----:B------:R-:W-:Y:S02]  /*9d70*/  SHF.L.U32 R12, R29, 0x10, RZ ;  /* 0x000000101d0c7819 */ /* 0x000fe400000006ff */
[----:B------:R-:W3:Y:S01]  /*9d80*/  LDL.LU R29, [R1+0x134] ;  /* 0x00013400011d7983 */ /* 0x000ee20000300800 */
[----:B------:R-:W-:-:S04]  /*9d90*/  FADD.FTZ R13, R13, -UR28 ;  /* 0x8000001c0d0d7e21 */ /* 0x000fc80008010000 */
[----:B------:R-:W-:-:S04]  /*9da0*/  FMUL.FTZ R14, R13, UR16 ;  /* 0x000000100d0e7c20 */ /* 0x000fc80008410000 */
[----:B------:R-:W-:-:S04]  /*9db0*/  FFMA.FTZ R9, R5, R14, R2 ;  /* 0x0000000e05097223 */ /* 0x000fc80000010002 */
[----:B------:R-:W-:-:S06]  /*9dc0*/  FMUL.FTZ R8, R9, -1.4426950216293334961 ;  /* 0xbfb8aa3b09087820 */ /* 0x000fcc0000410000 */
[----:B------:R-:W0:Y:S02]  /*9dd0*/  MUFU.EX2 R8, R8 ;  /* 0x0000000800087308 */ /* 0x000e240000000800 */
[----:B0-----:R-:W-:-:S06]  /*9de0*/  FADD.FTZ R8, R8, 1 ;  /* 0x3f80000008087421 */ /* 0x001fcc0000010000 */
[----:B------:R-:W0:Y:S01]  /*9df0*/  MUFU.RCP R8, R8 ;  /* 0x0000000800087308 */ /* 0x000e220000001000 */
[----:B--2---:R-:W-:-:S05]  /*9e00*/  SHF.L.U32 R13, R4, 0x10, RZ ;  /* 0x00000010040d7819 */ /* 0x004fca00000006ff */
        /* <DEDUP_REMOVED lines=8> */
[----:B------:R-:W-:-:S05]  /*9e90*/  FMUL.FTZ R8, R12, R8 ;  /* 0x000000080c087220 */ /* 0x000fca0000410000 */
[----:B------:R0:W-:Y:S02]  /*9ea0*/  STL [R1+0x138], R8 ;  /* 0x0001380801007387 */ /* 0x0001e40000100800 */
[----:B0-----:R-:W-:-:S06]  /*9eb0*/  FMUL.FTZ R8, R9, -1.4426950216293334961 ;  /* 0xbfb8aa3b09087820 */ /* 0x001fcc0000410000 */
[----:B------:R-:W0:Y:S01]  /*9ec0*/  MUFU.EX2 R8, R8 ;  /* 0x0000000800087308 */ /* 0x000e220000000800 */
[----:B------:R-:W-:Y:S02]  /*9ed0*/  SHF.L.U32 R12, R6, 0x10, RZ ;  /* 0x00000010060c7819 */ /* 0x000fe400000006ff */
[----:B------:R-:W2:Y:S01]  /*9ee0*/  LDL.LU R6, [R1+0x144] ;  /* 0x0001440001067983 */ /* 0x000ea20000300800 */
[----:B0-----:R-:W-:-:S06]  /*9ef0*/  FADD.FTZ R8, R8, 1 ;  /* 0x3f80000008087421 */ /* 0x001fcc0000010000 */
[----:B------:R-:W0:Y:S01]  /*9f00*/  MUFU.RCP R8, R8 ;  /* 0x0000000800087308 */ /* 0x000e220000001000 */
[----:B------:R-:W-:-:S05]  /*9f10*/  SHF.L.U32 R13, R7, 0x10, RZ ;  /* 0x00000010070d7819 */ /* 0x000fca00000006ff */
        /* <DEDUP_REMOVED lines=9> */
[----:B----4-:R-:W-:Y:S02]  /*9fb0*/  SHF.L.U32 R12, R28, 0x10, RZ ;  /* 0x000000101c0c7819 */ /* 0x010fe400000006ff */
[----:B------:R-:W4:Y:S04]  /*9fc0*/  LDL.LU R28, [R1+0x140] ;  /* 0x00014000011c7983 */ /* 0x000f280000300800 */
[----:B------:R0:W-:Y:S02]  /*9fd0*/  STL [R1+0x13c], R8 ;  /* 0x00013c0801007387 */ /* 0x0001e40000100800 */
[----:B0-----:R-:W-:-:S06]  /*9fe0*/  FMUL.FTZ R8, R9, -1.4426950216293334961 ;  /* 0xbfb8aa3b09087820 */ /* 0x001fcc0000410000 */
[----:B------:R-:W0:Y:S01]  /*9ff0*/  MUFU.EX2 R8, R8 ;  /* 0x0000000800087308 */ /* 0x000e220000000800 */
[----:B---3--:R-:W-:Y:S02]  /*a000*/  SHF.L.U32 R13, R29, 0x10, RZ ;  /* 0x000000101d0d7819 */ /* 0x008fe400000006ff */
[----:B------:R-:W3:Y:S01]  /*a010*/  LDL.LU R29, [R1+0x2bc] ;  /* 0x0002bc00011d7983 */ /* 0x000ee20000300800 */
[----:B0-----:R-:W-:-:S06]  /*a020*/  FADD.FTZ R8, R8, 1 ;  /* 0x3f80000008087421 */ /* 0x001fcc0000010000 */
[----:B------:R-:W0:Y:S01]  /*a030*/  MUFU.RCP R8, R8 ;  /* 0x0000000800087308 */ /* 0x000e220000001000 */
        /* <DEDUP_REMOVED lines=9> */
[----:B------:R-:W0:Y:S01]  /*a0d0*/  MUFU.EX2 R8, R8 ;  /* 0x0000000800087308 */ /* 0x000e220000000800 */
[----:B--2---:R-:W-:Y:S02]  /*a0e0*/  SHF.L.U32 R12, R4, 0x10, RZ ;  /* 0x00000010040c7819 */ /* 0x004fe400000006ff */
[----:B------:R-:W2:Y:S01]  /*a0f0*/  LDL.LU R4, [R1+0x2b8] ;  /* 0x0002b80001047983 */ /* 0x000ea20000300800 */
[----:B0-----:R-:W-:-:S06]  /*a100*/  FADD.FTZ R8, R8, 1 ;  /* 0x3f80000008087421 */ /* 0x001fcc0000010000 */
[----:B------:R-:W0:Y:S01]  /*a110*/  MUFU.RCP R8, R8 ;  /* 0x0000000800087308 */ /* 0x000e220000001000 */
[----:B------:R-:W-:Y:S01]  /*a120*/  SHF.L.U32 R13, R6, 0x10, RZ ;  /* 0x00000010060d7819 */ /* 0x000fe200000006ff */
[----:B0-----:R-:W-:-:S04]  /*a130*/  FMUL.FTZ R12, R12, R8 ;  /* 0x000000080c0c7220 */ /* 0x001fc80000410000 */
[----:B------:R-:W-:Y:S01]  /*a140*/  FADD.FTZ R13, R13, -UR28 ;  /* 0x8000001c0d0d7e21 */ /* 0x000fe20008010000 */
[----:B------:R-:W-:-:S03]  /*a150*/  FADD.FTZ R8, -R8, 1 ;  /* 0x3f80000008087421 */ /* 0x000fc60000010100 */
[----:B------:R-:W-:Y:S01]  /*a160*/  FMUL.FTZ R6, R13, UR16 ;  /* 0x000000100d067c20 */ /* 0x000fe20008410000 */
[----:B------:R-:W-:-:S03]  /*a170*/  FFMA.FTZ R8, R9, R8, 1 ;  /* 0x3f80000009087423 */ /* 0x000fc60000010008 */
[----:B------:R-:W-:Y:S01]  /*a180*/  FFMA.FTZ R9, R5, R6, R2 ;  /* 0x0000000605097223 */ /* 0x000fe20000010002 */
[----:B------:R0:W-:Y:S01]  /*a190*/  STL [R1+0x2c4], R6 ;  /* 0x0002c40601007387 */ /* 0x0001e20000100800 */
[----:B------:R-:W-:-:S03]  /*a1a0*/  FMUL.FTZ R8, R12, R8 ;  /* 0x000000080c087220 */ /* 0x000fc60000410000 */
[----:B0-----:R-:W2:Y:S04]  /*a1b0*/  LDL.LU R6, [R1+0x2d8] ;  /* 0x0002d80001067983 */ /* 0x001ea80000300800 */
[----:B------:R0:W-:Y:S01]  /*a1c0*/  STL [R1+0x134], R8 ;  /* 0x0001340801007387 */ /* 0x0001e20000100800 */
[----:B------:R-:W-:-:S03]  /*a1d0*/  SHF.L.U32 R12, R7, 0x10, RZ ;  /* 0x00000010070c7819 */ /* 0x000fc600000006ff */
[----:B------:R-:W2:Y:S01]  /*a1e0*/  LDL.LU R7, [R1+0x14c] ;  /* 0x00014c0001077983 */ /* 0x000ea20000300800 */
[----:B0-----:R-:W-:-:S06]  /*a1f0*/  FMUL.FTZ R8, R9, -1.4426950216293334961 ;  /* 0xbfb8aa3b09087820 */ /* 0x001fcc0000410000 */
[----:B------:R-:W0:Y:S01]  /*a200*/  MUFU.EX2 R8, R8 ;  /* 0x0000000800087308 */ /* 0x000e220000000800 */
[----:B----4-:R-:W-:Y:S02]  /*a210*/  SHF.L.U32 R13, R28, 0x10, RZ ;  /* 0x000000101c0d7819 */ /* 0x010fe400000006ff */
        /* <DEDUP_REMOVED lines=17> */
[----:B------:R1:W-:Y:S04]  /*a330*/  STL [R1+0x2c0], R15 ;  /* 0x0002c00f01007387 */ /* 0x0003e80000100800 */
[----:B-1----:R-:W3:Y:S01]  /*a340*/  LDL.LU R15, [R1+0x2cc] ;  /* 0x0002cc00010f7983 */ /* 0x002ee20000300800 */
[----:B0-----:R-:W-:Y:S01]  /*a350*/  FMUL.FTZ R12, R12, R8 ;  /* 0x000000080c0c7220 */ /* 0x001fe20000410000 */
[----:B------:R-:W-:Y:S01]  /*a360*/  FADD.FTZ R8, -R8, 1 ;  /* 0x3f80000008087421 */ /* 0x000fe20000010100 */
[----:B--2---:R-:W-:-:S03]  /*a370*/  SHF.L.U32 R13, R4, 0x10, RZ ;  /* 0x00000010040d7819 */ /* 0x004fc600000006ff */
[----:B------:R-:W-:Y:S02]  /*a380*/  FFMA.FTZ R8, R9, R8, 1 ;  /* 0x3f80000009087423 */ /* 0x000fe40000010008 */
[----:B------:R-:W-:Y:S02]  /*a390*/  FADD.FTZ R13, R13, -UR28 ;  /* 0x8000001c0d0d7e21 */ /* 0x000fe40008010000 */
[----:B------:R-:W-:Y:S02]  /*a3a0*/  FMUL.FTZ R8, R12, R8 ;  /* 0x000000080c087220 */ /* 0x000fe40000410000 */
[----:B------:R-:W-:-:S04]  /*a3b0*/  FMUL.FTZ R4, R13, UR16 ;  /* 0x000000100d047c20 */ /* 0x000fc80008410000 */
[----:B------:R-:W-:Y:S01]  /*a3c0*/  FFMA.FTZ R9, R5, R4, R2 ;  /* 0x0000000405097223 */ /* 0x000fe20000010002 */
[----:B------:R0:W-:Y:S04]  /*a3d0*/  STL [R1+0x2b8], R4 ;  /* 0x0002b80401007387 */ /* 0x0001e80000100800 */
[----:B------:R1:W-:Y:S04]  /*a3e0*/  STL [R1+0x140], R8 ;  /* 0x0001400801007387 */ /* 0x0003e80000100800 */
[----:B0-----:R-:W2:Y:S01]  /*a3f0*/  LDL.LU R4, [R1+0x148] ;  /* 0x0001480001047983 */ /* 0x001ea20000300800 */
[----:B-1----:R-:W-:-:S06]  /*a400*/  FMUL.FTZ R8, R9, -1.4426950216293334961 ;  /* 0xbfb8aa3b09087820 */ /* 0x002fcc0000410000 */
[----:B------:R-:W0:Y:S02]  /*a410*/  MUFU.EX2 R8, R8 ;  /* 0x0000000800087308 */ /* 0x000e240000000800 */
[----:B0-----:R-:W-:-:S06]  /*a420*/  FADD.FTZ R8, R8, 1 ;  /* 0x3f80000008087421 */ /* 0x001fcc0000010000 */
[----:B------:R-:W0:Y:S01]  /*a430*/  MUFU.RCP R8, R8 ;  /* 0x0000000800087308 */ /* 0x000e220000001000 */
[----:B------:R-:W-:-:S05]  /*a440*/  SHF.L.U32 R12, R6, 0x10, RZ ;  /* 0x00000010060c7819 */ /* 0x000fca00000006ff */
[----:B0-----:R-:W-:Y:S01]  /*a450*/  FMUL.FTZ R12, R12, R8 ;  /* 0x000000080c0c7220 */ /* 0x001fe20000410000 */
[----:B------:R-:W-:Y:S01]  /*a460*/  FADD.FTZ R8, -R8, 1 ;  /* 0x3f80000008087421 */ /* 0x000fe20000010100 */
[----:B------:R-:W-:-:S03]  /*a470*/  SHF.L.U32 R13, R7, 0x10, RZ ;  /* 0x00000010070d7819 */ /* 0x000fc600000006ff */
[----:B------:R-:W-:Y:S02]  /*a480*/  FFMA.FTZ R8, R9, R8, 1 ;  /* 0x3f80000009087423 */ /* 0x000fe40000010008 */
[----:B------:R-:W-:Y:S02]  /*a490*/  FADD.FTZ R13, R13, -UR28 ;  /* 0x8000001c0d0d7e21 */ /* 0x000fe40008010000 */
[----:B------:R-:W-:Y:S02]  /*a4a0*/  FMUL.FTZ R7, R12, R8 ;  /* 0x000000080c077220 */ /* 0x000fe40000410000 */
[----:B------:R-:W-:-:S03]  /*a4b0*/  FMUL.FTZ R6, R13, UR16 ;  /* 0x000000100d067c20 */ /* 0x000fc60008410000 */
[----:B------:R0:W-:Y:S01]  /*a4c0*/  STL [R1+0x144], R7 ;  /* 0x0001440701007387 */ /* 0x0001e20000100800 */
[----:B------:R-:W-:-:S03]  /*a4d0*/  FFMA.FTZ R9, R3, R6, R0 ;  /* 0x0000000603097223 */ /* 0x000fc60000010000 */
[----:B------:R1:W-:Y:S04]  /*a4e0*/  STL [R1+0x2b4], R6 ;  /* 0x0002b40601007387 */ /* 0x0003e80000100800 */
[----:B0-----:R-:W2:Y:S04]  /*a4f0*/  LDL.LU R7, [R1+0x288] ;  /* 0x0002880001077983 */ /* 0x001ea80000300800 */
[----:B-1----:R-:W2:Y:S01]  /*a500*/  LDL.LU R6, [R1+0x2a0] ;  /* 0x0002a00001067983 */ /* 0x002ea20000300800 */
[----:B----4-:R-:W-:-:S03]  /*a510*/  SHF.L.U32 R12, R28, 0x10, RZ ;  /* 0x000000101c0c7819 */ /* 0x010fc600000006ff */
[----:B------:R-:W4:Y:S01]  /*a520*/  LDL.LU R28, [R1+0x2a4] ;  /* 0x0002a400011c7983 */ /* 0x000f220000300800 */
[----:B------:R-:W-:-:S06]  /*a530*/  FMUL.FTZ R8, R9, -1.4426950216293334961 ;  /* 0xbfb8aa3b09087820 */ /* 0x000fcc0000410000 */
[----:B------:R-:W0:Y:S02]  /*a540*/  MUFU.EX2 R8, R8 ;  /* 0x0000000800087308 */ /* 0x000e240000000800 */
[----:B0-----:R-:W-:Y:S01]  /*a550*/  FADD.FTZ R8, R8, 1 ;  /* 0x3f80000008087421 */ /* 0x001fe20000010000 */
[----:B---3--:R-:W-:Y:S02]  /*a560*/  SHF.L.U32 R13, R29, 0x10, RZ ;  /* 0x000000101d0d7819 */ /* 0x008fe400000006ff */
[----:B------:R-:W3:Y:S03]  /*a570*/  LDL.LU R29, [R1+0x268] ;  /* 0x00026800011d7983 */ /* 0x000ee60000300800 */
        /* <DEDUP_REMOVED lines=8> */
[----:B------:R-:W-:-:S05]  /*a600*/  FMUL.FTZ R8, R12, R8 ;  /* 0x000000080c087220 */ /* 0x000fca0000410000 */
[----:B------:R0:W-:Y:S02]  /*a610*/  STL [R1+0x14c], R8 ;  /* 0x00014c0801007387 */ /* 0x0001e40000100800 */
[----:B0-----:R-:W-:-:S06]  /*a620*/  FMUL.FTZ R8, R9, -1.4426950216293334961 ;  /* 0xbfb8aa3b09087820 */ /* 0x001fcc0000410000 */
[----:B------:R-:W0:Y:S02]  /*a630*/  MUFU.EX2 R8, R8 ;  /* 0x0000000800087308 */ /* 0x000e240000000800 */
[----:B0-----:R-:W-:-:S06]  /*a640*/  FADD.FTZ R8, R8, 1 ;  /* 0x3f80000008087421 */ /* 0x001fcc0000010000 */
[----:B------:R-:W0:Y:S01]  /*a650*/  MUFU.RCP R8, R8 ;  /* 0x0000000800087308 */ /* 0x000e220000001000 */
[----:B------:R-:W-:Y:S02]  /*a660*/  SHF.L.U32 R12, R15, 0x10, RZ ;  /* 0x000000100f0c7819 */ /* 0x000fe400000006ff */
[----:B--2---:R-:W-:-:S03]  /*a670*/  SHF.L.U32 R13, R4, 0x10, RZ ;  /* 0x00000010040d7819 */ /* 0x004fc600000006ff */
[----:B0-----:R-:W-:Y:S02]  /*a680*/  FMUL.FTZ R12, R12, R8 ;  /* 0x000000080c0c7220 */ /* 0x001fe40000410000 */
[----:B------:R-:W-:Y:S01]  /*a690*/  FADD.FTZ R13, R13, -UR28 ;  /* 0x8000001c0d0d7e21 */ /* 0x000fe20008010000 */
[----:B------:R-:W-:-:S03]  /*a6a0*/  FADD.FTZ R8, -R8, 1 ;  /* 0x3f80000008087421 */ /* 0x000fc60000010100 */
[----:B------:R-:W-:Y:S01]  /*a6b0*/  FMUL.FTZ R4, R13, UR16 ;  /* 0x000000100d047c20 */ /* 0x000fe20008410000 */
[----:B------:R-:W-:-:S03]  /*a6c0*/  FFMA.FTZ R8, R9, R8, 1 ;  /* 0x3f80000009087423 */ /* 0x000fc60000010008 */
[----:B------:R-:W-:Y:S01]  /*a6d0*/  FFMA.FTZ R9, R3, R4, R0 ;  /* 0x0000000403097223 */ /* 0x000fe20000010000 */
[----:B------:R0:W-:Y:S01]  /*a6e0*/  STL [R1+0x28c], R4 ;  /* 0x00028c0401007387 */ /* 0x0001e20000100800 */
[----:B------:R-:W-:Y:S02]  /*a6f0*/  FMUL.FTZ R13, R12, R8 ;  /* 0x000000080c0d7220 */ /* 0x000fe40000410000 */
[----:B------:R-:W-:Y:S01]  /*a700*/  FMUL.FTZ R8, R9, -1.4426950216293334961 ;  /* 0xbfb8aa3b09087820 */ /* 0x000fe20000410000 */
[----:B0-----:R-:W2:Y:S05]  /*a710*/  LDL.LU R4, [R1+0x298] ;  /* 0x0002980001047983 */ /* 0x001eaa0000300800 */
[----:B------:R-:W0:Y:S02]  /*a720*/  MUFU.EX2 R8, R8 ;  /* 0x0000000800087308 */ /* 0x000e240000000800 */
[----:B0-----:R-:W-:-:S06]  /*a730*/  FADD.FTZ R8, R8, 1 ;  /* 0x3f80000008087421 */ /* 0x001fcc0000010000 */
[----:B------:R-:W0:Y:S01]  /*a740*/  MUFU.RCP R8, R8 ;  /* 0x0000000800087308 */ /* 0x000e220000001000 */
[----:B------:R-:W-:Y:S02]  /*a750*/  SHF.L.U32 R15, R7, 0x10, RZ ;  /* 0x00000010070f7819 */ /* 0x000fe400000006ff */
[----:B------:R-:W-:-:S03]  /*a760*/  SHF.L.U32 R12, R6, 0x10, RZ ;  /* 0x00000010060c7819 */ /* 0x000fc600000006ff */
[----:B------:R-:W-:Y:S02]  /*a770*/  FADD.FTZ R15, R15, -UR28 ;  /* 0x8000001c0f0f7e21 */ /* 0x000fe40008010000 */
[----:B0-----:R-:W-:Y:S01]  /*a780*/  FMUL.FTZ R12, R12, R8 ;  /* 0x000000080c0c7220 */ /* 0x001fe20000410000 */
[----:B------:R-:W-:Y:S01]  /*a790*/  FADD.FTZ R8, -R8, 1 ;  /* 0x3f80000008087421 */ /* 0x000fe20000010100 */
[----:B------:R-:W-:-:S03]  /*a7a0*/  FMUL.FTZ R6, R15, UR16 ;  /* 0x000000100f067c20 */ /* 0x000fc60008410000 */
[----:B------:R-:W-:Y:S01]  /*a7b0*/  FFMA.FTZ R8, R9, R8, 1 ;  /* 0x3f80000009087423 */ /* 0x000fe20000010008 */
[----:B------:R-:W-:Y:S01]  /*a7c0*/  FFMA.FTZ R9, R5, R6, R2 ;  /* 0x0000000605097223 */ /* 0x000fe20000010002 */
[----:B------:R0:W-:Y:S02]  /*a7d0*/  STL [R1+0x288], R6 ;  /* 0x0002880601007387 */ /* 0x0001e40000100800 */
[----:B------:R-:W-:Y:S01]  /*a7e0*/  FMUL.FTZ R7, R12, R8 ;  /* 0x000000080c077220 */ /* 0x000fe20000410000 */
[----:B----4-:R-:W-:Y:S01]  /*a7f0*/  SHF.L.U32 R12, R28, 0x10, RZ ;  /* 0x000000101c0c7819 */ /* 0x010fe200000006ff */
[----:B------:R-:W-:Y:S01]  /*a800*/  FMUL.FTZ R8, R9, -1.4426950216293334961 ;  /* 0xbfb8aa3b09087820 */ /* 0x000fe20000410000 */
[----:B------:R-:W4:Y:S04]  /*a810*/  LDL.LU R28, [R1+0x21c] ;  /* 0x00021c00011c7983 */ /* 0x000f280000300800 */
[----:B0-----:R-:W4:Y:S01]  /*a820*/  LDL.LU R6, [R1+0x29c] ;  /* 0x00029c0001067983 */ /* 0x001f220000300800 */
[----:B------:R-:W0:Y:S02]  /*a830*/  MUFU.EX2 R8, R8 ;  /* 0x0000000800087308 */ /* 0x000e240000000800 */
[----:B0-----:R-:W-:-:S06]  /*a840*/  FADD.FTZ R8, R8, 1 ;  /* 0x3f80000008087421 */ /* 0x001fcc0000010000 */
[----:B------:R-:W0:Y:S01]  /*a850*/  MUFU.RCP R8, R8 ;  /* 0x0000000800087308 */ /* 0x000e220000001000 */
[----:B------:R1:W-:Y:S01]  /*a860*/  STL [R1+0x148], R7 ;  /* 0x0001480701007387 */ /* 0x0003e20000100800 */
[----:B0-----:R-:W-:Y:S01]  /*a870*/  FMUL.FTZ R12, R12, R8 ;  /* 0x000000080c0c7220 */ /* 0x001fe20000410000 */
[----:B------:R-:W-:-:S04]  /*a880*/  FADD.FTZ R8, -R8, 1 ;  /* 0x3f80000008087421 */ /* 0x000fc80000010100 */
[----:B------:R-:W-:-:S04]  /*a890*/  FFMA.FTZ R9, R9, R8, 1 ;  /* 0x3f80000009097423 */ /* 0x000fc80000010008 */
[----:B------:R-:W-:Y:S01]  /*a8a0*/  FMUL.FTZ R9, R12, R9 ;  /* 0x000000090c097220 */ /* 0x000fe20000410000 */
[----:B---3--:R-:W-:Y:S02]  /*a8b0*/  SHF.L.U32 R15, R29, 0x10, RZ ;  /* 0x000000101d0f7819 */ /* 0x008fe400000006ff */
[----:B------:R-:W3:Y:S03]  /*a8c0*/  LDL.LU R29, [R1+0x24c] ;  /* 0x00024c00011d7983 */ /* 0x000ee60000300800 */
[----:B------:R-:W-:-:S04]  /*a8d0*/  FADD.FTZ R15, R15, -UR28 ;  /* 0x8000001c0f0f7e21 */ /* 0x000fc80008010000 */
[----:B-1----:R-:W-:-:S04]  /*a8e0*/  FMUL.FTZ R7, R15, UR16 ;  /* 0x000000100f077c20 */ /* 0x002fc80008410000 */
[----:B------:R-:W-:Y:S01]  /*a8f0*/  FFMA.FTZ R12, R3, R7, R0 ;  /* 0x00000007030c7223 */ /* 0x000fe20000010000 */
[----:B------:R0:W-:Y:S04]  /*a900*/  STL [R1+0x27c], R7 ;  /* 0x00027c0701007387 */ /* 0x0001e80000100800 */
[----:B0-----:R-:W3:Y:S01]  /*a910*/  LDL.LU R7, [R1+0x290] ;  /* 0x0002900001077983 */ /* 0x001ee20000300800 */
[----:B------:R-:W-:-:S06]  /*a920*/  FMUL.FTZ R8, R12, -1.4426950216293334961 ;  /* 0xbfb8aa3b0c087820 */ /* 0x000fcc0000410000 */
[----:B------:R-:W0:Y:S02]  /*a930*/  MUFU.EX2 R8, R8 ;  /* 0x0000000800087308 */ /* 0x000e240000000800 */
[----:B0-----:R-:W-:-:S06]  /*a940*/  FADD.FTZ R8, R8, 1 ;  /* 0x3f80000008087421 */ /* 0x001fcc0000010000 */
[----:B------:R-:W0:Y:S01]  /*a950*/  MUFU.RCP R8, R8 ;  /* 0x0000000800087308 */ /* 0x000e220000001000 */
[----:B------:R-:W-:-:S05]  /*a960*/  SHF.L.U32 R24, R24, 0x10, RZ ;  /* 0x0000001018187819 */ /* 0x000fca00000006ff */
[----:B------:R-:W-:Y:S01]  /*a970*/  FADD.FTZ R24, R24, -UR28 ;  /* 0x8000001c18187e21 */ /* 0x000fe20008010000 */
[----:B--2---:R-:W-:-:S05]  /*a980*/  SHF.L.U32 R15, R4, 0x10, RZ ;  /* 0x00000010040f7819 */ /* 0x004fca00000006ff */
[----:B0-----:R-:W-:Y:S01]  /*a990*/  FMUL.FTZ R15, R15, R8 ;  /* 0x000000080f0f7220 */ /* 0x001fe20000410000 */
[----:B------:R-:W-:Y:S01]  /*a9a0*/  FADD.FTZ R8, -R8, 1 ;  /* 0x3f80000008087421 */ /* 0x000fe20000010100 */
[----:B------:R-:W-:-:S03]  /*a9b0*/  FMUL.FTZ R4, R24, UR16 ;  /* 0x0000001018047c20 */ /* 0x000fc60008410000 */
        /* <DEDUP_REMOVED lines=8> */
[----:B------:R1:W-:Y:S04]  /*aa40*/  STL [R1+0x268], R4 ;  /* 0x0002680401007387 */ /* 0x0003e80000100800 */
[----:B-1----:R-:W2:Y:S01]  /*aa50*/  LDL.LU R4, [R1+0x294] ;  /* 0x0002940001047983 */ /* 0x002ea20000300800 */
[----:B----4-:R-:W-:-:S03]  /*aa60*/  SHF.L.U32 R24, R28, 0x10, RZ ;  /* 0x000000101c187819 */ /* 0x010fc600000006ff */
[----:B------:R-:W4:Y:S01]  /*aa70*/  LDL.LU R28, [R1+0x270] ;  /* 0x00027000011c7983 */ /* 0x000f220000300800 */
[----:B------:R-:W-:Y:S01]  /*aa80*/  SHF.L.U32 R15, R6, 0x10, RZ ;  /* 0x00000010060f7819 */ /* 0x000fe200000006ff */
[----:B------:R-:W-:-:S04]  /*aa90*/  FADD.FTZ R24, R24, -UR28 ;  /* 0x8000001c18187e21 */ /* 0x000fc80008010000 */
        /* <DEDUP_REMOVED lines=12> */
[----:B-1----:R-:W4:Y:S01]  /*ab60*/  LDL.LU R6, [R1+0x248] ;  /* 0x0002480001067983 */ /* 0x002f220000300800 */
[----:B---3--:R-:W-:-:S03]  /*ab70*/  SHF.L.U32 R24, R29, 0x10, RZ ;  /* 0x000000101d187819 */ /* 0x008fc600000006ff */
[----:B------:R-:W3:Y:S02]  /*ab80*/  LDL.LU R29, [R1+0x130] ;  /* 0x00013000011d7983 */ /* 0x000ee40000300800 */
[----:B------:R-:W-:Y:S01]  /*ab90*/  FADD.FTZ R24, R24, -UR28 ;  /* 0x8000001c18187e21 */ /* 0x000fe20008010000 */
[----:B------:R-:W-:-:S03]  /*aba0*/  SHF.L.U32 R15, R7, 0x10, RZ ;  /* 0x00000010070f7819 */ /* 0x000fc600000006ff */
[----:B------:R-:W-:Y:S02]  /*abb0*/  FMUL.FTZ R7, R24, UR16 ;  /* 0x0000001018077c20 */ /* 0x000fe40008410000 */
[----:B0-----:R-:W-:Y:S01]  /*abc0*/  FMUL.FTZ R15, R15, R8 ;  /* 0x000000080f0f7220 */ /* 0x001fe20000410000 */
[----:B------:R-:W-:Y:S02]  /*abd0*/  FADD.FTZ R8, -R8, 1 ;  /* 0x3f80000008087421 */ /* 0x000fe40000010100 */
[----:B------:R0:W-:Y:S02]  /*abe0*/  STL [R1+0x244], R7 ;  /* 0x0002440701007387 */ /* 0x0001e40000100800 */
[----:B------:R-:W-:Y:S01]  /*abf0*/  FFMA.FTZ R8, R12, R8, 1 ;  /* 0x3f8000000c087423 */ /* 0x000fe20000010008 */
[----:B------:R-:W-:Y:S02]  /*ac00*/  FFMA.FTZ R12, R5, R7, R2 ;  /* 0x00000007050c7223 */ /* 0x000fe40000010002 */
[----:B0-----:R-:W3:Y:S01]  /*ac10*/  LDL.LU R7, [R1+0x274] ;  /* 0x0002740001077983 */ /* 0x001ee20000300800 */
[----:B------:R-:W-:Y:S01]  /*ac20*/  FMUL.FTZ R15, R15, R8 ;  /* 0x000000080f0f7220 */ /* 0x000fe20000410000 */
        /* <DEDUP_REMOVED lines=13> */
[----:B------:R0:W-:Y:S01]  /*ad00*/  STL [R1+0x160], R8 ;  /* 0x0001600801007387 */ /* 0x0001e20000100800 */
[----:B----4-:R-:W-:-:S03]  /*ad10*/  SHF.L.U32 R24, R28, 0x10, RZ ;  /* 0x000000101c187819 */ /* 0x010fc600000006ff */
[----:B------:R-:W2:Y:S01]  /*ad20*/  LDL.LU R28, [R1+0x258] ;  /* 0x00025800011c7983 */ /* 0x000ea20000300800 */
[----:B0-----:R-:W-:-:S06]  /*ad30*/  FMUL.FTZ R8, R12, -1.4426950216293334961 ;  /* 0xbfb8aa3b0c087820 */ /* 0x001fcc0000410000 */
[----:B------:R-:W0:Y:S02]  /*ad40*/  MUFU.EX2 R8, R8 ;  /* 0x0000000800087308 */ /* 0x000e240000000800 */
[----:B0-----:R-:W-:-:S06]  /*ad50*/  FADD.FTZ R8, R8, 1 ;  /* 0x3f80000008087421 */ /* 0x001fcc0000010000 */
[----:B------:R-:W0:Y:S02]  /*ad60*/  MUFU.RCP R8, R8 ;  /* 0x0000000800087308 */ /* 0x000e240000001000 */
[----:B0-----:R-:W-:Y:S01]  /*ad70*/  FMUL.FTZ R24, R24, R8 ;  /* 0x0000000818187220 */ /* 0x001fe20000410000 */
[----:B------:R-:W-:Y:S01]  /*ad80*/  FADD.FTZ R8, -R8, 1 ;  /* 0x3f80000008087421 */ /* 0x000fe20000010100 */
[----:B------:R-:W-:-:S03]  /*ad90*/  SHF.L.U32 R25, R6, 0x10, RZ ;  /* 0x0000001006197819 */ /* 0x000fc600000006ff */
[----:B------:R-:W-:-:S04]  /*ada0*/  FFMA.FTZ R8, R12, R8, 1 ;  /* 0x3f8000000c087423 */ /* 0x000fc80000010008 */
[----:B------:R-:W-:-:S05]  /*adb0*/  FMUL.FTZ R6, R24, R8 ;  /* 0x0000000818067220 */ /* 0x000fca0000410000 */
[----:B------:R0:W-:Y:S04]  /*adc0*/  STL [R1+0x164], R6 ;  /* 0x0001640601007387 */ /* 0x0001e80000100800 */
[----:B0-----:R-:W4:Y:S01]  /*add0*/  LDL.LU R6, [R1+0x25c] ;  /* 0x00025c0001067983 */ /* 0x001f220000300800 */
[----:B---3--:R-:W-:-:S03]  /*ade0*/  SHF.L.U32 R24, R7, 0x10, RZ ;  /* 0x0000001007187819 */ /* 0x008fc600000006ff */
[----:B------:R-:W3:Y:S01]  /*adf0*/  LDL.LU R7, [R1+0x124] ;  /* 0x0001240001077983 */ /* 0x000ee20000300800 */
[----:B------:R-:W-:-:S03]  /*ae00*/  FADD.FTZ R25, R25, -UR28 ;  /* 0x8000001c19197e21 */ /* 0x000fc60008010000 */
[----:B------:R0:W-:Y:S02]  /*ae10*/  STL [R1+0x238], R4 ;  /* 0x0002380401007387 */ /* 0x0001e40000100800 */
[----:B0-----:R-:W-:Y:S01]  /*ae20*/  FMUL.FTZ R4, R25, UR16 ;  /* 0x0000001019047c20 */ /* 0x001fe20008410000 */
[----:B------:R-:W-:Y:S02]  /*ae30*/  SHF.L.U32 R25, R29, 0x10, RZ ;  /* 0x000000101d197819 */ /* 0x000fe400000006ff */
        /* <DEDUP_REMOVED lines=12> */
[----:B------:R0:W-:Y:S03]  /*af00*/  STL [R1+0x21c], R4 ;  /* 0x00021c0401007387 */ /* 0x0001e60000100800 */
[----:B------:R-:W-:Y:S01]  /*af10*/  FMUL.FTZ R8, R24, R8 ;  /* 0x0000000818087220 */ /* 0x000fe20000410000 */
[----:B------:R-:W-:Y:S02]  /*af20*/  FFMA.FTZ R24, R3, R4, R0 ;  /* 0x0000000403187223 */ /* 0x000fe40000010000 */
[----:B0-----:R-:W3:Y:S02]  /*af30*/  LDL.LU R4, [R1+0x12c] ;  /* 0x00012c0001047983 */ /* 0x001ee40000300800 */
        /* <DEDUP_REMOVED lines=8> */
[----:B------:R1:W-:Y:S01]  /*afc0*/  STL [R1+0x3d4], R9 ;  /* 0x0003d40901007387 */ /* 0x0003e20000100800 */
[----:B--2---:R-:W-:-:S03]  /*afd0*/  SHF.L.U32 R25, R28, 0x10, RZ ;  /* 0x000000101c197819 */ /* 0x004fc600000006ff */
[----:B------:R-:W2:Y:S02]  /*afe0*/  LDL.LU R28, [R1+0x260] ;  /* 0x00026000011c7983 */ /* 0x000ea40000300800 */
[----:B0-----:R-:W-:Y:S01]  /*aff0*/  FMUL.FTZ R25, R25, R12 ;  /* 0x0000000c19197220 */ /* 0x001fe20000410000 */
[----:B------:R-:W-:-:S04]  /*b000*/  FADD.FTZ R12, -R12, 1 ;  /* 0x3f8000000c0c7421 */ /* 0x000fc80000010100 */
[----:B------:R-:W-:Y:S01]  /*b010*/  FFMA.FTZ R12, R24, R12, 1 ;  /* 0x3f800000180c7423 */ /* 0x000fe2000001000c */
[----:B------:R-:W-:-:S03]  /*b020*/  FFMA.FTZ R24, R5, R8, R2 ;  /* 0x0000000805187223 */ /* 0x000fc60000010002 */
[----:B-1----:R-:W-:Y:S01]  /*b030*/  FMUL.FTZ R9, R25, R12 ;  /* 0x0000000c19097220 */ /* 0x002fe20000410000 */
[----:B------:R-:W-:-:S06]  /*b040*/  FMUL.FTZ R12, R24, -1.4426950216293334961 ;  /* 0xbfb8aa3b180c7820 */ /* 0x000fcc0000410000 */
[----:B------:R-:W0:Y:S02]  /*b050*/  MUFU.EX2 R12, R12 ;  /* 0x0000000c000c7308 */ /* 0x000e240000000800 */
[----:B0-----:R-:W-:-:S06]  /*b060*/  FADD.FTZ R12, R12, 1 ;  /* 0x3f8000000c0c7421 */ /* 0x001fcc0000010000 */
[----:B------:R-:W0:Y:S01]  /*b070*/  MUFU.RCP R12, R12 ;  /* 0x0000000c000c7308 */ /* 0x000e220000001000 */
[----:B----4-:R-:W-:-:S05]  /*b080*/  SHF.L.U32 R25, R6, 0x10, RZ ;  /* 0x0000001006197819 */ /* 0x010fca00000006ff */
[----:B0-----:R-:W-:Y:S01]  /*b090*/  FMUL.FTZ R25, R25, R12 ;  /* 0x0000000c19197220 */ /* 0x001fe20000410000 */
[----:B------:R-:W-:-:S04]  /*b0a0*/  FADD.FTZ R12, -R12, 1 ;  /* 0x3f8000000c0c7421 */ /* 0x000fc80000010100 */
[----:B------:R-:W-:Y:S01]  /*b0b0*/  FFMA.FTZ R12, R24, R12, 1 ;  /* 0x3f800000180c7423 */ /* 0x000fe2000001000c */
[----:B---3--:R-:W-:-:S05]  /*b0c0*/  SHF.L.U32 R26, R7, 0x10, RZ ;  /* 0x00000010071a7819 */ /* 0x008fca00000006ff */
[----:B------:R-:W-:-:S04]  /*b0d0*/  FADD.FTZ R26, R26, -UR28 ;  /* 0x8000001c1a1a7e21 */ /* 0x000fc80008010000 */
[----:B------:R-:W-:-:S04]  /*b0e0*/  FMUL.FTZ R6, R26, UR16 ;  /* 0x000000101a067c20 */ /* 0x000fc80008410000 */
[----:B------:R-:W-:Y:S01]  /*b0f0*/  FFMA.FTZ R24, R3, R6, R0 ;  /* 0x0000000603187223 */ /* 0x000fe20000010000 */
[----:B------:R0:W-:Y:S04]  /*b100*/  STL [R1+0x210], R6 ;  /* 0x0002100601007387 */ /* 0x0001e80000100800 */
[----:B0-----:R-:W3:Y:S01]  /*b110*/  LDL.LU R6, [R1+0x11c] ;  /* 0x00011c0001067983 */ /* 0x001ee20000300800 */
[----:B------:R-:W-:-:S03]  /*b120*/  SHF.L.U32 R26, R29, 0x10, RZ ;  /* 0x000000101d1a7819 */ /* 0x000fc600000006ff */
[----:B------:R-:W4:Y:S01]  /*b130*/  LDL.LU R29, [R1+0x120] ;  /* 0x00012000011d7983 */ /* 0x000f220000300800 */
[----:B------:R-:W-:-:S05]  /*b140*/  FMUL.FTZ R7, R25, R12 ;  /* 0x0000000c19077220 */ /* 0x000fca0000410000 */
[----:B------:R0:W-:Y:S04]  /*b150*/  STL [R1+0x170], R7 ;  /* 0x0001700701007387 */ /* 0x0001e80000100800 */
[----:B0-----:R-:W4:Y:S01]  /*b160*/  LDL.LU R7, [R1+0x110] ;  /* 0x0001100001077983 */ /* 0x001f220000300800 */
[----:B------:R-:W-:-:S06]  /*b170*/  FMUL.FTZ R12, R24, -1.4426950216293334961 ;  /* 0xbfb8aa3b180c7820 */ /* 0x000fcc0000410000 */
[----:B------:R-:W0:Y:S02]  /*b180*/  MUFU.EX2 R12, R12 ;  /* 0x0000000c000c7308 */ /* 0x000e240000000800 */
[----:B0-----:R-:W-:-:S06]  /*b190*/  FADD.FTZ R12, R12, 1 ;  /* 0x3f8000000c0c7421 */ /* 0x001fcc0000010000 */
[----:B------:R-:W0:Y:S01]  /*b1a0*/  MUFU.RCP R12, R12 ;  /* 0x0000000c000c7308 */ /* 0x000e220000001000 */
[----:B------:R-:W-:Y:S01]  /*b1b0*/  FADD.FTZ R26, R26, -UR28 ;  /* 0x8000001c1a1a7e21 */ /* 0x000fe20008010000 */
[----:B------:R-:W-:-:S03]  /*b1c0*/  SHF.L.U32 R25, R4, 0x10, RZ ;  /* 0x0000001004197819 */ /* 0x000fc600000006ff */
[----:B------:R-:W-:Y:S02]  /*b1d0*/  FMUL.FTZ R4, R26, UR16 ;  /* 0x000000101a047c20 */ /* 0x000fe40008410000 */
        /* <DEDUP_REMOVED lines=11> */
[----:B------:R-:W-:Y:S01]  /*b290*/  FADD.FTZ R10, R10, -UR28 ;  /* 0x8000001c0a0a7e21 */ /* 0x000fe20008010000 */
[----:B------:R0:W-:Y:S03]  /*b2a0*/  STL [R1+0x218], R8 ;  /* 0x0002180801007387 */ /* 0x0001e60000100800 */
[----:B-1----:R-:W-:Y:S01]  /*b2b0*/  FMUL.FTZ R4, R10, UR16 ;  /* 0x000000100a047c20 */ /* 0x002fe20008410000 */
[----:B--2---:R-:W-:-:S02]  /*b2c0*/  SHF.L.U32 R26, R28, 0x10, RZ ;  /* 0x000000101c1a7819 */ /* 0x004fc400000006ff */
[----:B------:R-:W2:Y:S03]  /*b2d0*/  LDL.LU R28, [R1+0x22c] ;  /* 0x00022c00011c7983 */ /* 0x000ea60000300800 */
        /* <DEDUP_REMOVED lines=14> */
[----:B------:R0:W-:Y:S04]  /*b3c0*/  STL [R1+0x17c], R6 ;  /* 0x00017c0601007387 */ /* 0x0001e80000100800 */
[----:B0-----:R-:W3:Y:S01]  /*b3d0*/  LDL.LU R6, [R1+0x230] ;  /* 0x0002300001067983 */ /* 0x001ee20000300800 */
[----:B----4-:R-:W-:-:S03]  /*b3e0*/  SHF.L.U32 R25, R29, 0x10, RZ ;  /* 0x000000101d197819 */ /* 0x010fc600000006ff */
[----:B------:R-:W4:Y:S01]  /*b3f0*/  LDL.LU R29, [R1+0x214] ;  /* 0x00021400011d7983 */ /* 0x000f220000300800 */
[----:B------:R-:W-:-:S05]  /*b400*/  SHF.L.U32 R26, R7, 0x10, RZ ;  /* 0x00000010071a7819 */ /* 0x000fca00000006ff */
[----:B------:R-:W-:Y:S01]  /*b410*/  FADD.FTZ R26, R26, -UR28 ;  /* 0x8000001c1a1a7e21 */ /* 0x000fe20008010000 */
[----:B------:R0:W-:Y:S03]  /*b420*/  STL [R1+0x1e8], R4 ;  /* 0x0001e80401007387 */ /* 0x0001e60000100800 */
        /* <DEDUP_REMOVED lines=19> */
[----:B0-----:R-:W-:-:S04]  /*b560*/  FADD.FTZ R11, R11, 1 ;  /* 0x3f8000000b0b7421 */ /* 0x001fc80000010000 */
[----:B------:R2:W0:Y:S02]  /*b570*/  MUFU.RCP R24, R11 ;  /* 0x0000000b00187308 */ /* 0x0004240000001000 */
[----:B--2---:R-:W-:Y:S02]  /*b580*/  SHF.L.U32 R11, R28, 0x10, RZ ;  /* 0x000000101c0b7819 */ /* 0x004fe400000006ff */
[----:B------:R-:W2:Y:S03]  /*b590*/  LDL.LU R28, [R1+0x234] ;  /* 0x00023400011c7983 */ /* 0x000ea60000300800 */
[----:B------:R-:W-:Y:S01]  /*b5a0*/  FADD.FTZ R11, R11, -UR28 ;  /* 0x8000001c0b0b7e21 */ /* 0x000fe20008010000 */
[----:B------:R1:W-:Y:S01]  /*b5b0*/  STL [R1+0x180], R7 ;  /* 0x0001800701007387 */ /* 0x0003e20000100800 */
[----:B------:R-:W-:Y:S02]  /*b5c0*/  SHF.L.U32 R44, R44, 0x10, RZ ;  /* 0x000000102c2c7819 */ /* 0x000fe400000006ff */
[----:B-1----:R-:W-:-:S03]  /*b5d0*/  FMUL.FTZ R7, R11, UR16 ;  /* 0x000000100b077c20 */ /* 0x002fc60008410000 */
[----:B0-----:R-:W-:Y:S01]  /*b5e0*/  FMUL.FTZ R44, R44, R24 ;  /* 0x000000182c2c7220 */ /* 0x001fe20000410000 */
[----:B------:R-:W-:Y:S01]  /*b5f0*/  FFMA.FTZ R11, R5, R7, R2 ;  /* 0x00000007050b7223 */ /* 0x000fe20000010002 */
[----:B------:R0:W-:Y:S01]  /*b600*/  STL [R1+0x204], R7 ;  /* 0x0002040701007387 */ /* 0x0001e20000100800 */
[----:B------:R-:W-:-:S03]  /*b610*/  FADD.FTZ R24, -R24, 1 ;  /* 0x3f80000018187421 */ /* 0x000fc60000010100 */
[----:B0-----:R-:W2:Y:S01]  /*b620*/  LDL.LU R7, [R1+0x250] ;  /* 0x0002500001077983 */ /* 0x001ea20000300800 */
[----:B------:R-:W-:Y:S01]  /*b630*/  FFMA.FTZ R24, R10, R24, 1 ;  /* 0x3f8000000a187423 */ /* 0x000fe20000010018 */
[----:B------:R-:W-:-:S06]  /*b640*/  FMUL.FTZ R10, R11, -1.4426950216293334961 ;  /* 0xbfb8aa3b0b0a7820 */ /* 0x000fcc0000410000 */
[----:B------:R-:W0:Y:S02]  /*b650*/  MUFU.EX2 R10, R10 ;  /* 0x0000000a000a7308 */ /* 0x000e240000000800 */
[----:B0-----:R-:W-:-:S04]  /*b660*/  FADD.FTZ R10, R10, 1 ;  /* 0x3f8000000a0a7421 */ /* 0x001fc80000010000 */
[----:B------:R3:W0:Y:S01]  /*b670*/  MUFU.RCP R25, R10 ;  /* 0x0000000a00197308 */ /* 0x0006220000001000 */
[----:B------:R-:W-:Y:S01]  /*b680*/  FMUL.FTZ R44, R44, R24 ;  /* 0x000000182c2c7220 */ /* 0x000fe20000410000 */
[----:B---3--:R-:W-:Y:S02]  /*b690*/  SHF.L.U32 R10, R6, 0x10, RZ ;  /* 0x00000010060a7819 */ /* 0x008fe400000006ff */
[----:B------:R-:W3:Y:S01]  /*b6a0*/  LDL.LU R6, [R1+0x240] ;  /* 0x0002400001067983 */ /* 0x000ee20000300800 */
[----:B----4-:R-:W-:-:S03]  /*b6b0*/  SHF.L.U32 R24, R29, 0x10, RZ ;  /* 0x000000101d187819 */ /* 0x010fc600000006ff */
[----:B------:R-:W4:Y:S01]  /*b6c0*/  LDL.LU R29, [R1+0x254] ;  /* 0x00025400011d7983 */ /* 0x000f220000300800 */
[----:B0-----:R-:W-:Y:S01]  /*b6d0*/  FMUL.FTZ R10, R10, R25 ;  /* 0x000000190a0a7220 */ /* 0x001fe20000410000 */
        /* <DEDUP_REMOVED lines=13> */
[----:B------:R-:W4:Y:S03]  /*b7b0*/  LDL.LU R4, [R1+0x278] ;  /* 0x0002780001047983 */ /* 0x000f260000300800 */
[----:B-1----:R-:W-:Y:S01]  /*b7c0*/  FMUL.FTZ R10, R10, R25 ;  /* 0x000000190a0a7220 */ /* 0x002fe20000410000 */
[----:B------:R0:W-:Y:S01]  /*b7d0*/  STL [R1+0x200], R8 ;  /* 0x0002000801007387 */ /* 0x0001e20000100800 */
[----:B------:R-:W-:-:S04]  /*b7e0*/  FADD.FTZ R25, -R25, 1 ;  /* 0x3f80000019197421 */ /* 0x000fc80000010100 */
[----:B------:R-:W-:Y:S01]  /*b7f0*/  FFMA.FTZ R25, R11, R25, 1 ;  /* 0x3f8000000b197423 */ /* 0x000fe20000010019 */
[----:B------:R1:W-:Y:S01]  /*b800*/  STL [R1+0x188], R9 ;  /* 0x0001880901007387 */ /* 0x0003e20000100800 */
[----:B--2---:R-:W-:-:S03]  /*b810*/  SHF.L.U32 R24, R28, 0x10, RZ ;  /* 0x000000101c187819 */ /* 0x004fc600000006ff */
[----:B------:R-:W2:Y:S02]  /*b820*/  LDL.LU R28, [R1+0x280] ;  /* 0x00028000011c7983 */ /* 0x000ea40000300800 */
[----:B------:R-:W-:-:S04]  /*b830*/  FADD.FTZ R24, R24, -UR28 ;  /* 0x8000001c18187e21 */ /* 0x000fc80008010000 */
[----:B0-----:R-:W-:Y:S01]  /*b840*/  FMUL.FTZ R8, R24, UR16 ;  /* 0x0000001018087c20 */ /* 0x001fe20008410000 */
[----:B-1----:R-:W-:-:S03]  /*b850*/  FMUL.FTZ R9, R10, R25 ;  /* 0x000000190a097220 */ /* 0x002fc60000410000 */
[----:B------:R-:W-:-:S04]  /*b860*/  FFMA.FTZ R11, R5, R8, R2 ;  /* 0x00000008050b7223 */ /* 0x000fc80000010002 */
[----:B------:R-:W-:-:S06]  /*b870*/  FMUL.FTZ R10, R11, -1.4426950216293334961 ;  /* 0xbfb8aa3b0b0a7820 */ /* 0x000fcc0000410000 */
[----:B------:R-:W0:Y:S02]  /*b880*/  MUFU.EX2 R10, R10 ;  /* 0x0000000a000a7308 */ /* 0x000e240000000800 */
[----:B0-----:R-:W-:-:S04]  /*b890*/  FADD.FTZ R10, R10, 1 ;  /* 0x3f8000000a0a7421 */ /* 0x001fc80000010000 */
[----:B------:R0:W1:Y:S02]  /*b8a0*/  MUFU.RCP R25, R10 ;  /* 0x0000000a00197308 */ /* 0x0000640000001000 */
[----:B0-----:R-:W-:Y:S02]  /*b8b0*/  SHF.L.U32 R10, R7, 0x10, RZ ;  /* 0x00000010070a7819 */ /* 0x001fe400000006ff */
[----:B------:R-:W2:Y:S03]  /*b8c0*/  LDL.LU R7, [R1+0x1ec] ;  /* 0x0001ec0001077983 */ /* 0x000ea60000300800 */
[----:B-1----:R-:W-:Y:S01]  /*b8d0*/  FMUL.FTZ R10, R10, R25 ;  /* 0x000000190a0a7220 */ /* 0x002fe20000410000 */
[----:B------:R-:W-:Y:S01]  /*b8e0*/  FADD.FTZ R25, -R25, 1 ;  /* 0x3f80000019197421 */ /* 0x000fe20000010100 */
[----:B------:R0:W-:Y:S03]  /*b8f0*/  STL [R1+0x1fc], R8 ;  /* 0x0001fc0801007387 */ /* 0x0001e60000100800 */
[----:B------:R-:W-:-:S04]  /*b900*/  FFMA.FTZ R25, R11, R25, 1 ;  /* 0x3f8000000b197423 */ /* 0x000fc80000010019 */
[----:B0-----:R-:W-:Y:S01]  /*b910*/  FMUL.FTZ R8, R10, R25 ;  /* 0x000000190a087220 */ /* 0x001fe20000410000 */
        /* <DEDUP_REMOVED lines=10> */
[----:B------:R1:W-:Y:S04]  /*b9c0*/  STL [R1+0x1f4], R6 ;  /* 0x0001f40601007387 */ /* 0x0003e80000100800 */
[----:B-1----:R-:W4:Y:S01]  /*b9d0*/  LDL.LU R6, [R1+0x284] ;  /* 0x0002840001067983 */ /* 0x002f220000300800 */
[----:B0-----:R-:W-:Y:S01]  /*b9e0*/  FMUL.FTZ R10, R10, R25 ;  /* 0x000000190a0a7220 */ /* 0x001fe20000410000 */
[----:B------:R-:W-:-:S04]  /*b9f0*/  FADD.FTZ R25, -R25, 1 ;  /* 0x3f80000019197421 */ /* 0x000fc80000010100 */
[----:B------:R-:W-:Y:S01]  /*ba00*/  FFMA.FTZ R25, R11, R25, 1 ;  /* 0x3f8000000b197423 */ /* 0x000fe20000010019 */
[----:B------:R0:W-:Y:S01]  /*ba10*/  STL [R1+0x1a8], R8 ;  /* 0x0001a80801007387 */ /* 0x0001e20000100800 */
[----:B------:R-:W-:-:S05]  /*ba20*/  SHF.L.U32 R24, R4, 0x10, RZ ;  /* 0x0000001004187819 */ /* 0x000fca00000006ff */
[----:B------:R-:W-:-:S04]  /*ba30*/  FADD.FTZ R24, R24, -UR28 ;  /* 0x8000001c18187e21 */ /* 0x000fc80008010000 */
[----:B------:R-:W-:Y:S01]  /*ba40*/  FMUL.FTZ R4, R24, UR16 ;  /* 0x0000001018047c20 */ /* 0x000fe20008410000 */
[----:B0-----:R-:W-:-:S03]  /*ba50*/  FMUL.FTZ R8, R10, R25 ;  /* 0x000000190a087220 */ /* 0x001fc60000410000 */
[----:B------:R-:W-:-:S04]  /*ba60*/  FFMA.FTZ R11, R5, R4, R2 ;  /* 0x00000004050b7223 */ /* 0x000fc80000010002 */
[----:B------:R-:W-:-:S06]  /*ba70*/  FMUL.FTZ R10, R11, -1.4426950216293334961 ;  /* 0xbfb8aa3b0b0a7820 */ /* 0x000fcc0000410000 */
[----:B------:R-:W0:Y:S01]  /*ba80*/  MUFU.EX2 R10, R10 ;  /* 0x0000000a000a7308 */ /* 0x000e220000000800 */
[----:B------:R1:W-:Y:S04]  /*ba90*/  STL [R1+0x3e8], R18 ;  /* 0x0003e81201007387 */ /* 0x0003e80000100800 */
[----:B-1----:R-:W4:Y:S01]  /*baa0*/  LDL.LU R18, [R1+0x2b0] ;  /* 0x0002b00001127983 */ /* 0x002f220000300800 */
[----:B0-----:R-:W-:-:S04]  /*bab0*/  FADD.FTZ R10, R10, 1 ;  /* 0x3f8000000a0a7421 */ /* 0x001fc80000010000 */
[----:B------:R2:W0:Y:S02]  /*bac0*/  MUFU.RCP R25, R10 ;  /* 0x0000000a00197308 */ /* 0x0004240000001000 */
[----:B--2---:R-:W-:Y:S02]  /*bad0*/  SHF.L.U32 R10, R28, 0x10, RZ ;  /* 0x000000101c0a7819 */ /* 0x004fe400000006ff */
[----:B------:R-:W2:Y:S04]  /*bae0*/  LDL.LU R28, [R1+0x1d8] ;  /* 0x0001d800011c7983 */ /* 0x000ea80000300800 */
        /* <DEDUP_REMOVED lines=10> */
[----:B0-----:R-:W2:Y:S04]  /*bb90*/  LDL.LU R4, [R1+0x1dc] ;  /* 0x0001dc0001047983 */ /* 0x001ea80000300800 */
[----:B------:R0:W-:Y:S04]  /*bba0*/  STL [R1+0x1a0], R7 ;  /* 0x0001a00701007387 */ /* 0x0001e80000100800 */
[----:B0-----:R-:W2:Y:S01]  /*bbb0*/  LDL.LU R7, [R1+0x2d0] ;  /* 0x0002d00001077983 */ /* 0x001ea20000300800 */
[----:B------:R-:W-:-:S06]  /*bbc0*/  FMUL.FTZ R10, R11, -1.4426950216293334961 ;  /* 0xbfb8aa3b0b0a7820 */ /* 0x000fcc0000410000 */
[----:B------:R-:W0:Y:S01]  /*bbd0*/  MUFU.EX2 R10, R10 ;  /* 0x0000000a000a7308 */ /* 0x000e220000000800 */
[----:B---3--:R-:W-:Y:S02]  /*bbe0*/  SHF.L.U32 R24, R29, 0x10, RZ ;  /* 0x000000101d187819 */ /* 0x008fe400000006ff */
[----:B------:R-:W3:Y:S01]  /*bbf0*/  LDL.LU R29, [R1+0x1c8] ;  /* 0x0001c800011d7983 */ /* 0x000ee20000300800 */
[----:B0-----:R-:W-:-:S04]  /*bc00*/  FADD.FTZ R10, R10, 1 ;  /* 0x3f8000000a0a7421 */ /* 0x001fc80000010000 */
[----:B------:R4:W0:Y:S01]  /*bc10*/  MUFU.RCP R25, R10 ;  /* 0x0000000a00197308 */ /* 0x0008220000001000 */
[----:B------:R-:W-:Y:S01]  /*bc20*/  FADD.FTZ R24, R24, -UR28 ;  /* 0x8000001c18187e21 */ /* 0x000fe20008010000 */
[----:B----4-:R-:W-:-:S03]  /*bc30*/  SHF.L.U32 R10, R6, 0x10, RZ ;  /* 0x00000010060a7819 */ /* 0x010fc600000006ff */
[----:B------:R-:W-:Y:S02]  /*bc40*/  FMUL.FTZ R6, R24, UR16 ;  /* 0x0000001018067c20 */ /* 0x000fe40008410000 */
[----:B0-----:R-:W-:Y:S01]  /*bc50*/  FMUL.FTZ R10, R10, R25 ;  /* 0x000000190a0a7220 */ /* 0x001fe20000410000 */
[----:B------:R-:W-:Y:S01]  /*bc60*/  FADD.FTZ R25, -R25, 1 ;  /* 0x3f80000019197421 */ /* 0x000fe20000010100 */
[----:B------:R0:W-:Y:S03]  /*bc70*/  STL [R1+0x1a4], R8 ;  /* 0x0001a40801007387 */ /* 0x0001e60000100800 */
[----:B------:R-:W-:Y:S01]  /*bc80*/  FFMA.FTZ R25, R11, R25, 1 ;  /* 0x3f8000000b197423 */ /* 0x000fe20000010019 */
[----:B------:R-:W-:Y:S01]  /*bc90*/  FFMA.FTZ R11, R5, R6, R2 ;  /* 0x00000006050b7223 */ /* 0x000fe20000010002 */
[----:B------:R1:W-:Y:S02]  /*bca0*/  STL [R1+0x1e4], R6 ;  /* 0x0001e40601007387 */ /* 0x0003e40000100800 */
[----:B0-----:R-:W-:Y:S01]  /*bcb0*/  FMUL.FTZ R8, R10, R25 ;  /* 0x000000190a087220 */ /* 0x001fe20000410000 */
[----:B------:R-:W-:Y:S01]  /*bcc0*/  FMUL.FTZ R10, R11, -1.4426950216293334961 ;  /* 0xbfb8aa3b0b0a7820 */ /* 0x000fe20000410000 */
[----:B-1----:R-:W4:Y:S05]  /*bcd0*/  LDL.LU R6, [R1+0x2d4] ;  /* 0x0002d40001067983 */ /* 0x002f2a0000300800 */
[----:B------:R-:W0:Y:S02]  /*bce0*/  MUFU.EX2 R10, R10 ;  /* 0x0000000a000a7308 */ /* 0x000e240000000800 */
[----:B0-----:R-:W-:-:S04]  /*bcf0*/  FADD.FTZ R10, R10, 1 ;  /* 0x3f8000000a0a7421 */ /* 0x001fc80000010000 */
[----:B------:R0:W1:Y:S01]  /*bd00*/  MUFU.RCP R25, R10 ;  /* 0x0000000a00197308 */ /* 0x0000620000001000 */
[----:B------:R2:W-:Y:S01]  /*bd10*/  STL [R1+0x198], R8 ;  /* 0x0001980801007387 */ /* 0x0005e20000100800 */
[----:B0-----:R-:W-:-:S03]  /*bd20*/  SHF.L.U32 R10, R18, 0x10, RZ ;  /* 0x00000010120a7819 */ /* 0x001fc600000006ff */
[----:B------:R0:W-:Y:S01]  /*bd30*/  STL [R1+0x1b0], R9 ;  /* 0x0001b00901007387 */ /* 0x0001e20000100800 */
[----:B------:R-:W-:Y:S02]  /*bd40*/  SHF.L.U32 R43, R43, 0x10, RZ ;  /* 0x000000102b2b7819 */ /* 0x000fe400000006ff */
[----:B------:R-:W-:Y:S01]  /*bd50*/  SHF.L.U32 R37, R37, 0x10, RZ ;  /* 0x0000001025257819 */ /* 0x000fe200000006ff */
[----:B------:R-:W4:Y:S01]  /*bd60*/  LDL.LU R18, [R1+0x36c] ;  /* 0x00036c0001127983 */ /* 0x000f220000300800 */
[----:B-1----:R-:W-:Y:S01]  /*bd70*/  FMUL.FTZ R10, R10, R25 ;  /* 0x000000190a0a7220 */ /* 0x002fe20000410000 */
[----:B------:R-:W-:Y:S01]  /*bd80*/  FADD.FTZ R25, -R25, 1 ;  /* 0x3f80000019197421 */ /* 0x000fe20000010100 */
[----:B--2---:R-:W-:-:S03]  /*bd90*/  SHF.L.U32 R24, R28, 0x10, RZ ;  /* 0x000000101c187819 */ /* 0x004fc600000006ff */
[----:B------:R-:W-:Y:S01]  /*bda0*/  FFMA.FTZ R25, R11, R25, 1 ;  /* 0x3f8000000b197423 */ /* 0x000fe20000010019 */
[----:B------:R-:W2:Y:S01]  /*bdb0*/  LDL.LU R28, [R1+0x1d0] ;  /* 0x0001d000011c7983 */ /* 0x000ea20000300800 */
[----:B------:R-:W-:-:S04]  /*bdc0*/  FADD.FTZ R24, R24, -UR28 ;  /* 0x8000001c18187e21 */ /* 0x000fc80008010000 */
[----:B------:R-:W-:Y:S01]  /*bdd0*/  FMUL.FTZ R8, R24, UR16 ;  /* 0x0000001018087c20 */ /* 0x000fe20008410000 */
[----:B0-----:R-:W-:-:S03]  /*bde0*/  FMUL.FTZ R9, R10, R25 ;  /* 0x000000190a097220 */ /* 0x001fc60000410000 */
[----:B------:R-:W-:-:S04]  /*bdf0*/  FFMA.FTZ R11, R3, R8, R0 ;  /* 0x00000008030b7223 */ /* 0x000fc80000010000 */
[----:B------:R-:W-:-:S06]  /*be00*/  FMUL.FTZ R10, R11, -1.4426950216293334961 ;  /* 0xbfb8aa3b0b0a7820 */ /* 0x000fcc0000410000 */
[----:B------:R-:W0:Y:S02]  /*be10*/  MUFU.EX2 R10, R10 ;  /* 0x0000000a000a7308 */ /* 0x000e240000000800 */
[----:B0-----:R-:W-:-:S04]  /*be20*/  FADD.FTZ R10, R10, 1 ;  /* 0x3f8000000a0a7421 */ /* 0x001fc80000010000 */
[----:B------:R0:W1:Y:S02]  /*be30*/  MUFU.RCP R25, R10 ;  /* 0x0000000a00197308 */ /* 0x0000640000001000 */
[----:B0-----:R-:W-:-:S05]  /*be40*/  SHF.L.U32 R10, R4, 0x10, RZ ;  /* 0x00000010040a7819 */ /* 0x001fca00000006ff */
[----:B-1----:R-:W-:Y:S01]  /*be50*/  FMUL.FTZ R10, R10, R25 ;  /* 0x000000190a0a7220 */ /* 0x002fe20000410000 */
[----:B------:R-:W-:-:S04]  /*be60*/  FADD.FTZ R25, -R25, 1 ;  /* 0x3f80000019197421 */ /* 0x000fc80000010100 */
[----:B------:R-:W-:Y:S01]  /*be70*/  FFMA.FTZ R25, R11, R25, 1 ;  /* 0x3f8000000b197423 */ /* 0x000fe20000010019 */
[----:B------:R-:W-:-:S03]  /*be80*/  SHF.L.U32 R24, R7, 0x10, RZ ;  /* 0x0000001007187819 */ /* 0x000fc600000006ff */
[----:B------:R-:W-:-:S05]  /*be90*/  FMUL.FTZ R7, R10, R25 ;  /* 0x000000190a077220 */ /* 0x000fca0000410000 */
[----:B------:R0:W-:Y:S04]  /*bea0*/  STL [R1+0x190], R7 ;  /* 0x0001900701007387 */ /* 0x0001e80000100800 */
[----:B0-----:R-:W2:Y:S01]  /*beb0*/  LDL.LU R7, [R1+0x1b4] ;  /* 0x0001b40001077983 */ /* 0x001ea20000300800 */
[----:B------:R-:W-:-:S04]  /*bec0*/  FADD.FTZ R24, R24, -UR28 ;  /* 0x8000001c18187e21 */ /* 0x000fc80008010000 */
[----:B------:R-:W-:-:S04]  /*bed0*/  FMUL.FTZ R4, R24, UR16 ;  /* 0x0000001018047c20 */ /* 0x000fc80008410000 */
[----:B------:R-:W-:Y:S01]  /*bee0*/  FFMA.FTZ R11, R5, R4, R2 ;  /* 0x00000004050b7223 */ /* 0x000fe20000010002 */
[----:B---3--:R-:W-:Y:S02]  /*bef0*/  SHF.L.U32 R24, R29, 0x10, RZ ;  /* 0x000000101d187819 */ /* 0x008fe400000006ff */
[----:B------:R-:W3:Y:S01]  /*bf00*/  LDL.LU R29, [R1+0x1c4] ;  /* 0x0001c400011d7983 */ /* 0x000ee20000300800 */
[----:B------:R-:W-:-:S06]  /*bf10*/  FMUL.FTZ R10, R11, -1.4426950216293334961 ;  /* 0xbfb8aa3b0b0a7820 */ /* 0x000fcc0000410000 */
[----:B------:R-:W0:Y:S02]  /*bf20*/  MUFU.EX2 R10, R10 ;  /* 0x0000000a000a7308 */ /* 0x000e240000000800 */
[----:B0-----:R-:W-:-:S04]  /*bf30*/  FADD.FTZ R10, R10, 1 ;  /* 0x3f8000000a0a7421 */ /* 0x001fc80000010000 */
[----:B------:R4:W0:Y:S01]  /*bf40*/  MUFU.RCP R25, R10 ;  /* 0x0000000a00197308 */ /* 0x0008220000001000 */
[----:B------:R-:W-:Y:S01]  /*bf50*/  FADD.FTZ R24, R24, -UR28 ;  /* 0x8000001c18187e21 */ /* 0x000fe20008010000 */
[----:B------:R1:W-:Y:S01]  /*bf60*/  STL [R1+0x1dc], R4 ;  /* 0x0001dc0401007387 */ /* 0x0003e20000100800 */
[----:B----4-:R-:W-:-:S05]  /*bf70*/  SHF.L.U32 R10, R6, 0x10, RZ ;  /* 0x00000010060a7819 */ /* 0x010fca00000006ff */
[----:B0-----:R-:W-:Y:S01]  /*bf80*/  FMUL.FTZ R10, R10, R25 ;  /* 0x000000190a0a7220 */ /* 0x001fe20000410000 */
[----:B------:R-:W-:Y:S01]  /*bf90*/  FADD.FTZ R25, -R25, 1 ;  /* 0x3f80000019197421 */ /* 0x000fe20000010100 */
[----:B-1----:R-:W-:-:S03]  /*bfa0*/  FMUL.FTZ R4, R24, UR16 ;  /* 0x0000001018047c20 */ /* 0x002fc60008410000 */
        /* <DEDUP_REMOVED lines=25> */
[----:B------:R-:W-:Y:S02]  /*c140*/  SHF.L.U32 R11, R7, 0x10, RZ ;  /* 0x00000010070b7819 */ /* 0x000fe400000006ff */
[----:B------:R-:W4:Y:S03]  /*c150*/  LDL.LU R7, [R1+0x1bc] ;  /* 0x0001bc0001077983 */ /* 0x000f260000300800 */
[----:B------:R-:W-:-:S04]  /*c160*/  FADD.FTZ R11, R11, -UR28 ;  /* 0x8000001c0b0b7e21 */ /* 0x000fc80008010000 */
[----:B-1----:R-:W-:-:S04]  /*c170*/  FMUL.FTZ R4, R11, UR16 ;  /* 0x000000100b047c20 */ /* 0x002fc80008410000 */
        /* <DEDUP_REMOVED lines=8> */
[----:B------:R-:W-:Y:S02]  /*c200*/  SHF.L.U32 R42, R42, 0x10, RZ ;  /* 0x000000102a2a7819 */ /* 0x000fe400000006ff */
[----:B------:R-:W-:Y:S01]  /*c210*/  FADD.FTZ R11, R11, -UR28 ;  /* 0x8000001c0b0b7e21 */ /* 0x000fe20008010000 */
[----:B------:R1:W-:Y:S02]  /*c220*/  STL [R1+0x1d0], R4 ;  /* 0x0001d00401007387 */ /* 0x0003e40000100800 */
[----:B0-----:R-:W-:Y:S01]  /*c230*/  FMUL.FTZ R42, R42, R24 ;  /* 0x000000182a2a7220 */ /* 0x001fe20000410000 */
[----:B------:R-:W-:-:S04]  /*c240*/  FADD.FTZ R24, -R24, 1 ;  /* 0x3f80000018187421 */ /* 0x000fc80000010100 */
[----:B------:R-:W-:Y:S01]  /*c250*/  FFMA.FTZ R24, R10, R24, 1 ;  /* 0x3f8000000a187423 */ /* 0x000fe20000010018 */
[----:B-1----:R-:W-:-:S04]  /*c260*/  FMUL.FTZ R4, R11, UR16 ;  /* 0x000000100b047c20 */ /* 0x002fc80008410000 */
[----:B------:R-:W-:-:S04]  /*c270*/  FFMA.FTZ R10, R5, R4, R2 ;  /* 0x00000004050a7223 */ /* 0x000fc80000010002 */
[----:B------:R-:W-:-:S06]  /*c280*/  FMUL.FTZ R11, R10, -1.4426950216293334961 ;  /* 0xbfb8aa3b0a0b7820 */ /* 0x000fcc0000410000 */
[----:B------:R-:W0:Y:S01]  /*c290*/  MUFU.EX2 R11, R11 ;  /* 0x0000000b000b7308 */ /* 0x000e220000000800 */
[----:B------:R-:W-:Y:S01]  /*c2a0*/  FMUL.FTZ R42, R42, R24 ;  /* 0x000000182a2a7220 */ /* 0x000fe20000410000 */
[----:B0-----:R-:W-:-:S04]  /*c2b0*/  FADD.FTZ R11, R11, 1 ;  /* 0x3f8000000b0b7421 */ /* 0x001fc80000010000 */
[----:B------:R-:W0:Y:S01]  /*c2c0*/  MUFU.RCP R24, R11 ;  /* 0x0000000b00187308 */ /* 0x000e220000001000 */
[----:B------:R-:W-:Y:S01]  /*c2d0*/  SHF.L.U32 R35, R35, 0x10, RZ ;  /* 0x0000001023237819 */ /* 0x000fe200000006ff */
[----:B------:R1:W-:Y:S04]  /*c2e0*/  STL [R1+0x1cc], R4 ;  /* 0x0001cc0401007387 */ /* 0x0003e80000100800 */
        /* <DEDUP_REMOVED lines=18> */
[----:B----4-:R-:W-:-:S03]  /*c410*/  SHF.L.U32 R11, R7, 0x10, RZ ;  /* 0x00000010070b7819 */ /* 0x010fc600000006ff */
[----:B------:R-:W-:Y:S01]  /*c420*/  FMUL.FTZ R41, R41, R24 ;  /* 0x0000001829297220 */ /* 0x000fe20000410000 */
[----:B------:R-:W4:Y:S01]  /*c430*/  LDL.LU R7, [R1+0x348] ;  /* 0x0003480001077983 */ /* 0x000f220000300800 */
        /* <DEDUP_REMOVED lines=27> */
[----:B--2---:R-:W-:-:S03]  /*c5f0*/  SHF.L.U32 R11, R28, 0x10, RZ ;  /* 0x000000101c0b7819 */ /* 0x004fc600000006ff */
[----:B------:R-:W-:Y:S01]  /*c600*/  FMUL.FTZ R40, R40, R24 ;  /* 0x0000001828287220 */ /* 0x000fe20000410000 */
[----:B------:R-:W-:Y:S01]  /*c610*/  SHF.L.U32 R34, R34, 0x10, RZ ;  /* 0x0000001022227819 */ /* 0x000fe200000006ff */
[----:B------:R-:W2:Y:S01]  /*c620*/  LDL.LU R28, [R1+0x354] ;  /* 0x00035400011c7983 */ /* 0x000ea20000300800 */
        /* <DEDUP_REMOVED lines=24> */
[----:B------:R-:W-:-:S04]  /*c7b0*/  FFMA.FTZ R24, R10, R24, 1 ;  /* 0x3f8000000a187423 */ /* 0x000fc80000010018 */
[----:B------:R-:W-:Y:S01]  /*c7c0*/  FMUL.FTZ R39, R39, R24 ;  /* 0x0000001827277220 */ /* 0x000fe20000410000 */
[----:B------:R-:W-:Y:S02]  /*c7d0*/  SHF.L.U32 R27, R27, 0x10, RZ ;  /* 0x000000101b1b7819 */ /* 0x000fe400000006ff */
[----:B---3--:R-:W-:Y:S02]  /*c7e0*/  SHF.L.U32 R11, R29, 0x10, RZ ;  /* 0x000000101d0b7819 */ /* 0x008fe400000006ff */
[----:B------:R-:W3:Y:S03]  /*c7f0*/  LDL.LU R29, [R1+0x34c] ;  /* 0x00034c00011d7983 */ /* 0x000ee60000300800 */
        /* <DEDUP_REMOVED lines=21> */
[----:B------:R-:W4:Y:S04]  /*c950*/  LDL.LU R7, [R1+0x358] ;  /* 0x0003580001077983 */ /* 0x000f280000300800 */
[----:B------:R0:W-:Y:S04]  /*c960*/  STL [R1+0x18c], R6 ;  /* 0x00018c0601007387 */ /* 0x0001e80000100800 */
[----:B0-----:R-:W4:Y:S01]  /*c970*/  LDL.LU R6, [R1+0x360] ;  /* 0x0003600001067983 */ /* 0x001f220000300800 */
[----:B------:R-:W-:Y:S01]  /*c980*/  SHF.L.U32 R38, R38, 0x10, RZ ;  /* 0x0000001026267819 */ /* 0x000fe200000006ff */
[----:B------:R-:W-:-:S02]  /*c990*/  FADD.FTZ R11, R11, -UR28 ;  /* 0x8000001c0b0b7e21 */ /* 0x000fc40008010000 */
[----:B------:R0:W-:Y:S02]  /*c9a0*/  STL [R1+0x1ac], R4 ;  /* 0x0001ac0401007387 */ /* 0x0001e40000100800 */
[----:B-1----:R-:W-:Y:S01]  /*c9b0*/  FMUL.FTZ R38, R38, R24 ;  /* 0x0000001826267220 */ /* 0x002fe20000410000 */
        /* <DEDUP_REMOVED lines=13> */
[----:B------:R-:W-:-:S04]  /*ca90*/  SHF.L.U32 R36, R36, 0x10, RZ ;  /* 0x0000001024247819 */ /* 0x000fc800000006ff */
[----:B------:R0:W-:Y:S01]  /*caa0*/  STL [R1+0x184], R4 ;  /* 0x0001840401007387 */ /* 0x0001e20000100800 */
[----:B------:R-:W-:Y:S02]  /*cab0*/  SHF.L.U32 R33, R33, 0x10, RZ ;  /* 0x0000001021217819 */ /* 0x000fe400000006ff */
[----:B---3--:R-:W-:Y:S02]  /*cac0*/  SHF.L.U32 R25, R29, 0x10, RZ ;  /* 0x000000101d197819 */ /* 0x008fe400000006ff */
[----:B------:R-:W2:Y:S03]  /*cad0*/  LDL.LU R29, [R1+0x364] ;  /* 0x00036400011d7983 */ /* 0x000ea60000300800 */
[----:B-1----:R-:W-:Y:S01]  /*cae0*/  FMUL.FTZ R25, R25, R24 ;  /* 0x0000001819197220 */ /* 0x002fe20000410000 */
[----:B------:R-:W-:-:S04]  /*caf0*/  FADD.FTZ R24, -R24, 1 ;  /* 0x3f80000018187421 */ /* 0x000fc80000010100 */
[----:B------:R-:W-:Y:S01]  /*cb00*/  FFMA.FTZ R24, R10, R24, 1 ;  /* 0x3f8000000a187423 */ /* 0x000fe20000010018 */
[----:B------:R-:W-:-:S04]  /*cb10*/  FFMA.FTZ R10, R3, R4, R0 ;  /* 0x00000004030a7223 */ /* 0x000fc80000010000 */
[----:B------:R-:W-:-:S06]  /*cb20*/  FMUL.FTZ R11, R10, -1.4426950216293334961 ;  /* 0xbfb8aa3b0a0b7820 */ /* 0x000fcc0000410000 */
[----:B------:R-:W1:Y:S01]  /*cb30*/  MUFU.EX2 R11, R11 ;  /* 0x0000000b000b7308 */ /* 0x000e620000000800 */
[----:B------:R-:W-:Y:S01]  /*cb40*/  FMUL.FTZ R25, R25, R24 ;  /* 0x0000001819197220 */ /* 0x000fe20000410000 */
[----:B-1----:R-:W-:-:S04]  /*cb50*/  FADD.FTZ R11, R11, 1 ;  /* 0x3f8000000b0b7421 */ /* 0x002fc80000010000 */
[----:B------:R1:W3:Y:S02]  /*cb60*/  MUFU.RCP R24, R11 ;  /* 0x0000000b00187308 */ /* 0x0002e40000001000 */
[----:B-1----:R-:W-:Y:S02]  /*cb70*/  SHF.L.U32 R11, R28, 0x10, RZ ;  /* 0x000000101c0b7819 */ /* 0x002fe400000006ff */
[----:B------:R-:W2:Y:S03]  /*cb80*/  LDL.LU R28, [R1+0x368] ;  /* 0x00036800011c7983 */ /* 0x000ea60000300800 */
[----:B------:R-:W-:Y:S01]  /*cb90*/  FADD.FTZ R11, R11, -UR28 ;  /* 0x8000001c0b0b7e21 */ /* 0x000fe20008010000 */
[----:B---3--:R-:W-:Y:S01]  /*cba0*/  FMUL.FTZ R36, R36, R24 ;  /* 0x0000001824247220 */ /* 0x008fe20000410000 */
[----:B------:R-:W-:Y:S02]  /*cbb0*/  FADD.FTZ R24, -R24, 1 ;  /* 0x3f80000018187421 */ /* 0x000fe40000010100 */
[----:B0-----:R-:W-:-:S02]  /*cbc0*/  FMUL.FTZ R4, R11, UR16 ;  /* 0x000000100b047c20 */ /* 0x001fc40008410000 */
[----:B------:R-:W-:Y:S02]  /*cbd0*/  FFMA.FTZ R24, R10, R24, 1 ;  /* 0x3f8000000a187423 */ /* 0x000fe40000010018 */
        /* <DEDUP_REMOVED lines=8> */
[----:B------:R-:W3:Y:S02]  /*cc60*/  LDL.LU R7, [R1+0x374] ;  /* 0x0003740001077983 */ /* 0x000ee40000300800 */
[----:B------:R-:W-:Y:S01]  /*cc70*/  FADD.FTZ R11, R11, -UR28 ;  /* 0x8000001c0b0b7e21 */ /* 0x000fe20008010000 */
[----:B0-----:R-:W-:Y:S01]  /*cc80*/  FMUL.FTZ R33, R33, R24 ;  /* 0x0000001821217220 */ /* 0x001fe20000410000 */
[----:B------:R-:W-:Y:S02]  /*cc90*/  FADD.FTZ R24, -R24, 1 ;  /* 0x3f80000018187421 */ /* 0x000fe40000010100 */
[----:B-1----:R-:W-:Y:S02]  /*cca0*/  FMUL.FTZ R4, R11, UR16 ;  /* 0x000000100b047c20 */ /* 0x002fe40008410000 */
[----:B------:R-:W-:Y:S02]  /*ccb0*/  FFMA.FTZ R24, R10, R24, 1 ;  /* 0x3f8000000a187423 */ /* 0x000fe40000010018 */
[----:B------:R-:W-:Y:S01]  /*ccc0*/  FFMA.FTZ R10, R3, R4, R0 ;  /* 0x00000004030a7223 */ /* 0x000fe20000010000 */
[----:B------:R0:W-:Y:S04]  /*ccd0*/  STL [R1+0x168], R4 ;  /* 0x0001680401007387 */ /* 0x0001e80000100800 */
[----:B0-----:R-:W4:Y:S01]  /*cce0*/  LDL.LU R4, [R1+0x370] ;  /* 0x0003700001047983 */ /* 0x001f220000300800 */
[----:B------:R-:W-:Y:S01]  /*ccf0*/  FMUL.FTZ R33, R33, R24 ;  /* 0x0000001821217220 */ /* 0x000fe20000410000 */
[----:B------:R-:W-:-:S02]  /*cd00*/  SHF.L.U32 R24, R6, 0x10, RZ ;  /* 0x0000001006187819 */ /* 0x000fc400000006ff */
[----:B------:R-:W4:Y:S04]  /*cd10*/  LDL.LU R6, [R1+0x378] ;  /* 0x0003780001067983 */ /* 0x000f280000300800 */
[----:B------:R0:W-:Y:S04]  /*cd20*/  STL [R1+0x3e0], R20 ;  /* 0x0003e01401007387 */ /* 0x0001e80000100800 */
[----:B0-----:R-:W4:Y:S01]  /*cd30*/  LDL.LU R20, [R1+0x37c] ;  /* 0x00037c0001147983 */ /* 0x001f220000300800 */
[----:B------:R-:W-:-:S03]  /*cd40*/  SHF.L.U32 R32, R18, 0x10, RZ ;  /* 0x0000001012207819 */ /* 0x000fc600000006ff */
[----:B------:R-:W4:Y:S01]  /*cd50*/  LDL.LU R18, [R1+0x380] ;  /* 0x0003800001127983 */ /* 0x000f220000300800 */
[----:B------:R-:W-:-:S06]  /*cd60*/  FMUL.FTZ R11, R10, -1.4426950216293334961 ;  /* 0xbfb8aa3b0a0b7820 */ /* 0x000fcc0000410000 */
[----:B------:R-:W0:Y:S02]  /*cd70*/  MUFU.EX2 R11, R11 ;  /* 0x0000000b000b7308 */ /* 0x000e240000000800 */
[----:B0-----:R-:W-:-:S04]  /*cd80*/  FADD.FTZ R11, R11, 1 ;  /* 0x3f8000000b0b7421 */ /* 0x001fc80000010000 */
[----:B------:R-:W0:Y:S02]  /*cd90*/  MUFU.RCP R26, R11 ;  /* 0x0000000b001a7308 */ /* 0x000e240000001000 */
        /* <DEDUP_REMOVED lines=23> */
[----:B------:R3:W0:Y:S02]  /*cf10*/  MUFU.RCP R26, R11 ;  /* 0x0000000b001a7308 */ /* 0x0006240000001000 */
[----:B---3--:R-:W-:-:S05]  /*cf20*/  SHF.L.U32 R11, R7, 0x10, RZ ;  /* 0x00000010070b7819 */ /* 0x008fca00000006ff */
[----:B------:R-:W-:-:S04]  /*cf30*/  FADD.FTZ R11, R11, -UR28 ;  /* 0x8000001c0b0b7e21 */ /* 0x000fc80008010000 */
[----:B------:R-:W-:Y:S01]  /*cf40*/  FMUL.FTZ R7, R11, UR16 ;  /* 0x000000100b077c20 */ /* 0x000fe20008410000 */
[----:B----4-:R-:W-:Y:S02]  /*cf50*/  SHF.L.U32 R30, R4, 0x10, RZ ;  /* 0x00000010041e7819 */ /* 0x010fe400000006ff */
[----:B------:R-:W2:Y:S03]  /*cf60*/  LDL.LU R4, [R1+0x384] ;  /* 0x0003840001047983 */ /* 0x000ea60000300800 */
[----:B0-----:R-:W-:Y:S01]  /*cf70*/  FMUL.FTZ R30, R30, R26 ;  /* 0x0000001a1e1e7220 */ /* 0x001fe20000410000 */
[----:B------:R-:W-:-:S04]  /*cf80*/  FADD.FTZ R26, -R26, 1 ;  /* 0x3f8000001a1a7421 */ /* 0x000fc80000010100 */
[----:B------:R-:W-:Y:S01]  /*cf90*/  FFMA.FTZ R26, R10, R26, 1 ;  /* 0x3f8000000a1a7423 */ /* 0x000fe2000001001a */
[----:B------:R-:W-:-:S04]  /*cfa0*/  FFMA.FTZ R10, R5, R7, R2 ;  /* 0x00000007050a7223 */ /* 0x000fc80000010002 */
[----:B------:R-:W-:-:S06]  /*cfb0*/  FMUL.FTZ R11, R10, -1.4426950216293334961 ;  /* 0xbfb8aa3b0a0b7820 */ /* 0x000fcc0000410000 */
[----:B------:R-:W0:Y:S02]  /*cfc0*/  MUFU.EX2 R11, R11 ;  /* 0x0000000b000b7308 */ /* 0x000e240000000800 */
[----:B0-----:R-:W-:-:S04]  /*cfd0*/  FADD.FTZ R11, R11, 1 ;  /* 0x3f8000000b0b7421 */ /* 0x001fc80000010000 */
[----:B------:R0:W1:Y:S01]  /*cfe0*/  MUFU.RCP R45, R11 ;  /* 0x0000000b002d7308 */ /* 0x0000620000001000 */
[----:B------:R-:W-:Y:S01]  /*cff0*/  FMUL.FTZ R30, R30, R26 ;  /* 0x0000001a1e1e7220 */ /* 0x000fe20000410000 */
[----:B------:R-:W-:Y:S01]  /*d000*/  SHF.L.U32 R26, R20, 0x10, RZ ;  /* 0x00000010141a7819 */ /* 0x000fe200000006ff */
[----:B------:R3:W-:Y:S04]  /*d010*/  STL [R1+0x3e4], R23 ;  /* 0x0003e41701007387 */ /* 0x0007e80000100800 */
[----:B------:R4:W-:Y:S01]  /*d020*/  STL [R1+0x1e0], R8 ;  /* 0x0001e00801007387 */ /* 0x0009e20000100800 */
[----:B0-----:R-:W-:-:S03]  /*d030*/  SHF.L.U32 R11, R6, 0x10, RZ ;  /* 0x00000010060b7819 */ /* 0x001fc600000006ff */
[----:B------:R0:W-:Y:S02]  /*d040*/  STL [R1+0x194], R9 ;  /* 0x0001940901007387 */ /* 0x0001e40000100800 */
[----:B------:R-:W-:Y:S02]  /*d050*/  FADD.FTZ R11, R11, -UR28 ;  /* 0x8000001c0b0b7e21 */ /* 0x000fe40008010000 */
[----:B---3--:R-:W3:Y:S02]  /*d060*/  LDL.LU R23, [R1+0x388] ;  /* 0x0003880001177983 */ /* 0x008ee40000300800 */
[----:B------:R-:W-:Y:S01]  /*d070*/  FMUL.FTZ R6, R11, UR16 ;  /* 0x000000100b067c20 */ /* 0x000fe20008410000 */
[----:B-1----:R-:W-:Y:S01]  /*d080*/  FMUL.FTZ R26, R26, R45 ;  /* 0x0000002d1a1a7220 */ /* 0x002fe20000410000 */
[----:B------:R-:W-:Y:S01]  /*d090*/  FADD.FTZ R45, -R45, 1 ;  /* 0x3f8000002d2d7421 */ /* 0x000fe20000010100 */
[----:B------:R-:W-:Y:S01]  /*d0a0*/  STL [R1+0x3c0], R37 ;  /* 0x0003c02501007387 */ /* 0x000fe20000100800 */
[----:B------:R-:W-:-:S02]  /*d0b0*/  FFMA.FTZ R11, R3, R6, R0 ;  /* 0x00000006030b7223 */ /* 0x000fc40000010000 */
[----:B------:R-:W-:Y:S01]  /*d0c0*/  FFMA.FTZ R45, R10, R45, 1 ;  /* 0x3f8000000a2d7423 */ /* 0x000fe2000001002d */
[----:B------:R1:W-:Y:S01]  /*d0d0*/  STL [R1+0x3c8], R42 ;  /* 0x0003c82a01007387 */ /* 0x0003e20000100800 */
[----:B------:R-:W-:-:S03]  /*d0e0*/  FMUL.FTZ R10, R11, -1.4426950216293334961 ;  /* 0xbfb8aa3b0b0a7820 */ /* 0x000fc60000410000 */
[----:B----4-:R-:W4:Y:S03]  /*d0f0*/  LDL.LU R8, [R1+0x118] ;  /* 0x0001180001087983 */ /* 0x010f260000300800 */
[----:B------:R-:W1:Y:S01]  /*d100*/  MUFU.EX2 R10, R10 ;  /* 0x0000000a000a7308 */ /* 0x000e620000000800 */
[----:B------:R-:W-:Y:S01]  /*d110*/  FMUL.FTZ R26, R26, R45 ;  /* 0x0000002d1a1a7220 */ /* 0x000fe20000410000 */
[----:B0-----:R-:W4:Y:S04]  /*d120*/  LDL.LU R9, [R1+0x39c] ;  /* 0x00039c0001097983 */ /* 0x001f280000300800 */
[----:B------:R-:W4:Y:S04]  /*d130*/  LDL.LU R20, [R1+0x398] ;  /* 0x0003980001147983 */ /* 0x000f280000300800 */
[----:B-1----:R-:W4:Y:S01]  /*d140*/  LDL.LU R42, [R1+0x334] ;  /* 0x00033400012a7983 */ /* 0x002f220000300800 */
[----:B------:R-:W-:-:S03]  /*d150*/  FADD.FTZ R10, R10, 1 ;  /* 0x3f8000000a0a7421 */ /* 0x000fc60000010000 */
[----:B------:R-:W4:Y:S03]  /*d160*/  LDL.LU R37, [R1+0x330] ;  /* 0x0003300001257983 */ /* 0x000f260000300800 */
[----:B------:R-:W0:Y:S01]  /*d170*/  MUFU.RCP R10, R10 ;  /* 0x0000000a000a7308 */ /* 0x000e220000001000 */
[----:B------:R-:W-:-:S05]  /*d180*/  SHF.L.U32 R45, R18, 0x10, RZ ;  /* 0x00000010122d7819 */ /* 0x000fca00000006ff */
[----:B0-----:R-:W-:Y:S01]  /*d190*/  FMUL.FTZ R18, R45, R10 ;  /* 0x0000000a2d127220 */ /* 0x001fe20000410000 */
[----:B------:R-:W-:-:S04]  /*d1a0*/  FADD.FTZ R10, -R10, 1 ;  /* 0x3f8000000a0a7421 */ /* 0x000fc80000010100 */
[----:B------:R-:W-:-:S04]  /*d1b0*/  FFMA.FTZ R10, R11, R10, 1 ;  /* 0x3f8000000b0a7423 */ /* 0x000fc8000001000a */
[----:B------:R-:W-:Y:S02]  /*d1c0*/  FMUL.FTZ R10, R18, R10 ;  /* 0x0000000a120a7220 */ /* 0x000fe40000410000 */
[----:B------:R-:W4:Y:S04]  /*d1d0*/  LDL.LU R18, [R1+0x3e8] ;  /* 0x0003e80001127983 */ /* 0x000f280000300800 */
[----:B------:R0:W-:Y:S04]  /*d1e0*/  STL [R1+0x3d8], R16 ;  /* 0x0003d81001007387 */ /* 0x0001e80000100800 */
[----:B------:R1:W-:Y:S04]  /*d1f0*/  STL [R1+0x2ac], R14 ;  /* 0x0002ac0e01007387 */ /* 0x0003e80000100800 */
[----:B------:R1:W-:Y:S04]  /*d200*/  STL [R1+0x3d0], R15 ;  /* 0x0003d00f01007387 */ /* 0x0003e80000100800 */
[----:B0-----:R-:W4:Y:S04]  /*d210*/  LDL.LU R16, [R1+0x324] ;  /* 0x0003240001107983 */ /* 0x001f280000300800 */
[----:B-1----:R-:W4:Y:S04]  /*d220*/  LDL.LU R14, [R1+0x394] ;  /* 0x00039400010e7983 */ /* 0x002f280000300800 */
[----:B------:R-:W4:Y:S04]  /*d230*/  LDL.LU R15, [R1+0x390] ;  /* 0x00039000010f7983 */ /* 0x000f280000300800 */
[----:B------:R0:W-:Y:S04]  /*d240*/  STL [R1+0x3bc], R43 ;  /* 0x0003bc2b01007387 */ /* 0x0001e80000100800 */
[----:B------:R1:W-:Y:S04]  /*d250*/  STL [R1+0x3c4], R44 ;  /* 0x0003c42c01007387 */ /* 0x0003e80000100800 */
[----:B0-----:R-:W4:Y:S04]  /*d260*/  LDL.LU R43, [R1+0x31c] ;  /* 0x00031c00012b7983 */ /* 0x001f280000300800 */
[----:B-1----:R-:W4:Y:S01]  /*d270*/  LDL.LU R44, [R1+0x318] ;  /* 0x00031800012c7983 */ /* 0x002f220000300800 */
[----:B--2---:R-:W-:-:S05]  /*d280*/  SHF.L.U32 R4, R4, 0x10, RZ ;  /* 0x0000001004047819 */ /* 0x004fca00000006ff */
[----:B------:R-:W-:-:S04]  /*d290*/  FADD.FTZ R45, R4, -UR28 ;  /* 0x8000001c042d7e21 */ /* 0x000fc80008010000 */
[----:B------:R-:W-:-:S04]  /*d2a0*/  FMUL.FTZ R4, R45, UR16 ;  /* 0x000000102d047c20 */ /* 0x000fc80008410000 */
        /* <DEDUP_REMOVED lines=9> */
[----:B------:R-:W-:Y:S02]  /*d340*/  FMUL.FTZ R11, R23, R11 ;  /* 0x0000000b170b7220 */ /* 0x000fe40000410000 */
[----:B------:R-:W2:Y:S01]  /*d350*/  LDL.LU R23, [R1+0x3e4] ;  /* 0x0003e40001177983 */ /* 0x000ea20000300800 */
[----:B----4-:R-:W-:-:S03]  /*d360*/  FADD.FTZ R42, R42, R20 ;  /* 0x000000142a2a7221 */ /* 0x010fc60000010000 */
[----:B------:R-:W3:Y:S01]  /*d370*/  LDL.LU R20, [R1+0x3e0] ;  /* 0x0003e00001147983 */ /* 0x000ee20000300800 */
[----:B------:R-:W-:Y:S01]  /*d380*/  FADD.FTZ R8, R8, R18 ;  /* 0x0000001208087221 */ /* 0x000fe20000010000 */
[-C--:B------:R-:W-:Y:S01]  /*d390*/  FFMA.FTZ R9, R37, R18.reuse, R9 ;  /* 0x0000001225097223 */ /* 0x080fe20000010009 */
[----:B------:R-:W-:Y:S02]  /*d3a0*/  FMUL.FTZ R45, R3, R18 ;  /* 0x00000012032d7220 */ /* 0x000fe40000410000 */
[----:B------:R-:W4:Y:S01]  /*d3b0*/  LDL.LU R18, [R1+0x38c] ;  /* 0x00038c0001127983 */ /* 0x000f220000300800 */
[----:B--2---:R-:W-:Y:S01]  /*d3c0*/  FADD.FTZ R8, R8, R23 ;  /* 0x0000001708087221 */ /* 0x004fe20000010000 */
[----:B---3--:R-:W-:Y:S01]  /*d3d0*/  FADD.FTZ R14, R14, R20 ;  /* 0x000000140e0e7221 */ /* 0x008fe20000010000 */
[-C--:B------:R-:W-:Y:S01]  /*d3e0*/  FFMA.FTZ R15, R16, R20.reuse, R15 ;  /* 0x00000014100f7223 */ /* 0x080fe2000001000f */
[C---:B------:R-:W-:Y:S02]  /*d3f0*/  FMUL.FTZ R20, R5.reuse, R20 ;  /* 0x0000001405147220 */ /* 0x040fe40000410000 */
[----:B------:R-:W-:Y:S01]  /*d400*/  FADD.FTZ R14, R14, R19 ;  /* 0x000000130e0e7221 */ /* 0x000fe20000010000 */
[-C--:B------:R-:W-:Y:S01]  /*d410*/  FFMA.FTZ R15, R44, R19.reuse, R15 ;  /* 0x000000132c0f7223 */ /* 0x080fe2000001000f */
[----:B------:R-:W-:Y:S01]  /*d420*/  FMUL.FTZ R19, R5, R19 ;  /* 0x0000001305137220 */ /* 0x000fe20000410000 */
[----:B----4-:R-:W-:Y:S01]  /*d430*/  FFMA.FTZ R18, R37, R45, R18 ;  /* 0x0000002d25127223 */ /* 0x010fe20000010012 */
[----:B------:R-:W-:Y:S01]  /*d440*/  FADD.FTZ R45, R42, R45 ;  /* 0x0000002d2a2d7221 */ /* 0x000fe20000010000 */
[-C--:B------:R-:W-:Y:S01]  /*d450*/  FFMA.FTZ R42, R43, R23.reuse, R9 ;  /* 0x000000172b2a7223 */ /* 0x080fe20000010009 */
[----:B------:R-:W-:Y:S01]  /*d460*/  FMUL.FTZ R23, R3, R23 ;  /* 0x0000001703177220 */ /* 0x000fe20000410000 */
[----:B------:R-:W-:Y:S01]  /*d470*/  FFMA.FTZ R18, R16, R20, R18 ;  /* 0x0000001410127223 */ /* 0x000fe20000010012 */
[----:B------:R-:W-:Y:S01]  /*d480*/  FADD.FTZ R45, R20, R45 ;  /* 0x0000002d142d7221 */ /* 0x000fe20000010000 */
[----:B------:R-:W2:Y:S02]  /*d490*/  LDL.LU R37, [R1+0x300] ;  /* 0x0003000001257983 */ /* 0x000ea40000300800 */
[----:B------:R-:W-:Y:S01]  /*d4a0*/  FFMA.FTZ R18, R43, R23, R18 ;  /* 0x000000172b127223 */ /* 0x000fe20000010012 */
[----:B------:R-:W-:Y:S01]  /*d4b0*/  FADD.FTZ R20, R45, R23 ;  /* 0x000000172d147221 */ /* 0x000fe20000010000 */
[----:B------:R-:W-:Y:S01]  /*d4c0*/  FADD.FTZ R8, R8, R22 ;  /* 0x0000001608087221 */ /* 0x000fe20000010000 */
[----:B------:R-:W3:Y:S01]  /*d4d0*/  LDL.LU R16, [R1+0x138] ;  /* 0x0001380001107983 */ /* 0x000ee20000300800 */
[----:B------:R-:W-:Y:S01]  /*d4e0*/  FFMA.FTZ R45, R44, R19, R18 ;  /* 0x000000132c2d7223 */ /* 0x000fe20000010012 */
[----:B------:R-:W-:-:S02]  /*d4f0*/  FADD.FTZ R20, R19, R20 ;  /* 0x0000001413147221 */ /* 0x000fc40000010000 */
[----:B------:R-:W4:Y:S01]  /*d500*/  LDL.LU R19, [R1+0x30c] ;  /* 0x00030c0001137983 */ /* 0x000f220000300800 */
[----:B------:R-:W-:-:S03]  /*d510*/  FMUL.FTZ R23, R3, R22 ;  /* 0x0000001603177220 */ /* 0x000fc60000410000 */
[----:B------:R-:W3:Y:S01]  /*d520*/  LDL.LU R9, [R1+0x13c] ;  /* 0x00013c0001097983 */ /* 0x000ee20000300800 */
[----:B------:R-:W-:-:S03]  /*d530*/  FADD.FTZ R20, R20, R23 ;  /* 0x0000001714147221 */ /* 0x000fc60000010000 */
[----:B------:R-:W3:Y:S04]  /*d540*/  LDL.LU R43, [R1+0x2e4] ;  /* 0x0002e400012b7983 */ /* 0x000ee80000300800 */
[----:B------:R-:W3:Y:S01]  /*d550*/  LDL.LU R44, [R1+0x134] ;  /* 0x00013400012c7983 */ /* 0x000ee20000300800 */
[----:B----4-:R-:W-:-:S03]  /*d560*/  FFMA.FTZ R45, R19, R23, R45 ;  /* 0x00000017132d7223 */ /* 0x010fc6000001002d */
[----:B------:R-:W4:Y:S01]  /*d570*/  LDL.LU R23, [R1+0x304] ;  /* 0x0003040001177983 */ /* 0x000f220000300800 */
[----:B------:R-:W-:Y:S01]  /*d580*/  FFMA.FTZ R18, R19, R22, R42 ;  /* 0x0000001613127223 */ /* 0x000fe2000001002a */
[----:B------:R-:W-:Y:S01]  /*d590*/  MOV R22, R15 ;  /* 0x0000000f00167202 */ /* 0x000fe20000000f00 */
[-C--:B------:R-:W-:Y:S01]  /*d5a0*/  FMUL.FTZ R19, R5, R17.reuse ;  /* 0x0000001105137220 */ /* 0x080fe20000410000 */
[----:B------:R-:W3:Y:S03]  /*d5b0*/  LDL.LU R42, [R1+0x2e0] ;  /* 0x0002e000012a7983 */ /* 0x000ee60000300800 */
[----:B------:R-:W-:Y:S01]  /*d5c0*/  FADD.FTZ R20, R19, R20 ;  /* 0x0000001413147221 */ /* 0x000fe20000010000 */
[----:B------:R-:W3:Y:S01]  /*d5d0*/  LDL.LU R15, [R1+0x2dc] ;  /* 0x0002dc00010f7983 */ /* 0x000ee20000300800 */
[C---:B----4-:R-:W-:Y:S01]  /*d5e0*/  FFMA.FTZ R22, R23.reuse, R17, R22 ;  /* 0x0000001117167223 */ /* 0x050fe20000010016 */
[----:B------:R-:W-:Y:S01]  /*d5f0*/  FFMA.FTZ R45, R23, R19, R45 ;  /* 0x00000013172d7223 */ /* 0x000fe2000001002d */
[----:B------:R-:W-:-:S04]  /*d600*/  FMUL.FTZ R23, R3, R21 ;  /* 0x0000001503177220 */ /* 0x000fc80000410000 */
[----:B--2---:R-:W-:Y:S01]  /*d610*/  FFMA.FTZ R45, R37, R23, R45 ;  /* 0x00000017252d7223 */ /* 0x004fe2000001002d */
[----:B------:R-:W-:Y:S02]  /*d620*/  FADD.FTZ R20, R20, R23 ;  /* 0x0000001714147221 */ /* 0x000fe40000010000 */
[----:B------:R-:W2:Y:S01]  /*d630*/  LDL.LU R23, [R1+0x2ec] ;  /* 0x0002ec0001177983 */ /* 0x000ea20000300800 */
[----:B------:R-:W-:Y:S01]  /*d640*/  FADD.FTZ R17, R14, R17 ;  /* 0x000000110e117221 */ /* 0x000fe20000010000 */
[-C--:B---3--:R-:W-:Y:S02]  /*d650*/  FMUL.FTZ R19, R5, R16.reuse ;  /* 0x0000001005137220 */ /* 0x088fe40000410000 */
[----:B------:R-:W3:Y:S01]  /*d660*/  LDL.LU R14, [R1+0x3dc] ;  /* 0x0003dc00010e7983 */ /* 0x000ee20000300800 */
[----:B------:R-:W-:Y:S01]  /*d670*/  FADD.FTZ R17, R17, R16 ;  /* 0x0000001011117221 */ /* 0x000fe20000010000 */
[C---:B--2---:R-:W-:Y:S02]  /*d680*/  FFMA.FTZ R22, R23.reuse, R16, R22 ;  /* 0x0000001017167223 */ /* 0x044fe40000010016 */
[----:B------:R-:W2:Y:S01]  /*d690*/  LDL.LU R16, [R1+0x3d8] ;  /* 0x0003d80001107983 */ /* 0x000ea20000300800 */
[----:B------:R-:W-:Y:S01]  /*d6a0*/  FFMA.FTZ R45, R23, R19, R45 ;  /* 0x00000013172d7223 */ /* 0x000fe2000001002d */
[----:B------:R-:W-:Y:S01]  /*d6b0*/  FMUL.FTZ R23, R3, R9 ;  /* 0x0000000903177220 */ /* 0x000fe20000410000 */
[----:B------:R-:W-:-:S03]  /*d6c0*/  FADD.FTZ R20, R19, R20 ;  /* 0x0000001413147221 */ /* 0x000fc60000010000 */
[----:B------:R-:W-:Y:S01]  /*d6d0*/  FFMA.FTZ R45, R43, R23, R45 ;  /* 0x000000172b2d7223 */ /* 0x000fe2000001002d */
[----:B------:R-:W-:Y:S01]  /*d6e0*/  FADD.FTZ R20, R20, R23 ;  /* 0x0000001714147221 */ /* 0x000fe20000010000 */
[----:B------:R-:W-:Y:S01]  /*d6f0*/  FMUL.FTZ R23, R3, R44 ;  /* 0x0000002c03177220 */ /* 0x000fe20000410000 */
[----:B------:R-:W-:Y:S02]  /*d700*/  FFMA.FTZ R18, R37, R21, R18 ;  /* 0x0000001525127223 */ /* 0x000fe40000010012 */
[----:B------:R-:W4:Y:S01]  /*d710*/  LDL.LU R37, [R1+0x140] ;  /* 0x0001400001257983 */ /* 0x000f220000300800 */
[----:B------:R-:W-:-:S03]  /*d720*/  FADD.FTZ R21, R8, R21 ;  /* 0x0000001508157221 */ /* 0x000fc60000010000 */
[----:B------:R-:W4:Y:S01]  /*d730*/  LDL.LU R8, [R1+0x2c0] ;  /* 0x0002c00001087983 */ /* 0x000f220000300800 */
[----:B------:R-:W-:-:S03]  /*d740*/  FFMA.FTZ R18, R43, R9, R18 ;  /* 0x000000092b127223 */ /* 0x000fc60000010012 */
[----:B------:R-:W4:Y:S01]  /*d750*/  LDL.LU R43, [R1+0x2b8] ;  /* 0x0002b800012b7983 */ /* 0x000f220000300800 */
[----:B--2---:R-:W-:-:S04]  /*d760*/  FMUL.FTZ R19, R5, R16 ;  /* 0x0000001005137220 */ /* 0x004fc80000410000 */
[----:B------:R-:W-:Y:S01]  /*d770*/  FFMA.FTZ R45, R42, R19, R45 ;  /* 0x000000132a2d7223 */ /* 0x000fe2000001002d */
[----:B------:R-:W-:Y:S02]  /*d780*/  FADD.FTZ R20, R19, R20 ;  /* 0x0000001413147221 */ /* 0x000fe40000010000 */
[----:B------:R-:W2:Y:S01]  /*d790*/  LDL.LU R19, [R1+0x2c4] ;  /* 0x0002c40001137983 */ /* 0x000ea20000300800 */
[----:B------:R-:W-:Y:S01]  /*d7a0*/  FFMA.FTZ R45, R15, R23, R45 ;  /* 0x000000170f2d7223 */ /* 0x000fe2000001002d */
[----:B------:R-:W-:Y:S02]  /*d7b0*/  FADD.FTZ R20, R20, R23 ;  /* 0x0000001714147221 */ /* 0x000fe40000010000 */
[----:B------:R-:W4:Y:S01]  /*d7c0*/  LDL.LU R23, [R1+0x144] ;  /* 0x0001440001177983 */ /* 0x000f220000300800 */
[----:B------:R-:W-:Y:S01]  /*d7d0*/  FFMA.FTZ R22, R42, R16, R22 ;  /* 0x000000102a167223 */ /* 0x000fe20000010016 */
[----:B------:R-:W-:Y:S01]  /*d7e0*/  FADD.FTZ R17, R17, R16 ;  /* 0x0000001011117221 */ /* 0x000fe20000010000 */
[----:B---3--:R-:W-:Y:S01]  /*d7f0*/  FMUL.FTZ R16, R5, R14 ;  /* 0x0000000e05107220 */ /* 0x008fe20000410000 */
[----:B------:R-:W-:Y:S01]  /*d800*/  FADD.FTZ R21, R21, R9 ;  /* 0x0000000915157221 */ /* 0x000fe20000010000 */
[----:B------:R-:W-:Y:S01]  /*d810*/  FFMA.FTZ R18, R15, R44, R18 ;  /* 0x0000002c0f127223 */ /* 0x000fe20000010012 */
[----:B------:R-:W-:Y:S01]  /*d820*/  FADD.FTZ R17, R17, R14 ;  /* 0x0000000e11117221 */ /* 0x000fe20000010000 */
[----:B------:R-:W-:Y:S01]  /*d830*/  FADD.FTZ R20, R16, R20 ;  /* 0x0000001410147221 */ /* 0x000fe20000010000 */
[----:B------:R-:W3:Y:S04]  /*d840*/  LDL.LU R9, [R1+0x14c] ;  /* 0x00014c0001097983 */ /* 0x000ee80000300800 */
[----:B------:R-:W3:Y:S01]  /*d850*/  LDL.LU R42, [R1+0x2ac] ;  /* 0x0002ac00012a7983 */ /* 0x000ee20000300800 */
[C---:B--2---:R-:W-:Y:S01]  /*d860*/  FFMA.FTZ R22, R19.reuse, R14, R22 ;  /* 0x0000000e13167223 */ /* 0x044fe20000010016 */
[----:B------:R-:W-:Y:S01]  /*d870*/  FFMA.FTZ R45, R19, R16, R45 ;  /* 0x00000010132d7223 */ /* 0x000fe2000001002d */
[----:B----4-:R-:W-:Y:S01]  /*d880*/  FMUL.FTZ R19, R3, R37 ;  /* 0x0000002503137220 */ /* 0x010fe20000410000 */
[----:B------:R-:W-:Y:S01]  /*d890*/  FADD.FTZ R21, R21, R44 ;  /* 0x0000002c15157221 */ /* 0x000fe20000010000 */
[----:B------:R-:W-:Y:S01]  /*d8a0*/  FMUL.FTZ R14, R5, R23 ;  /* 0x00000017050e7220 */ /* 0x000fe20000410000 */
[C---:B------:R-:W-:Y:S01]  /*d8b0*/  FFMA.FTZ R18, R8.reuse, R37, R18 ;  /* 0x0000002508127223 */ /* 0x040fe20000010012 */
[----:B------:R-:W-:Y:S01]  /*d8c0*/  FFMA.FTZ R45, R8, R19, R45 ;  /* 0x00000013082d7223 */ /* 0x000fe2000001002d */
[----:B------:R-:W-:Y:S01]  /*d8d0*/  FADD.FTZ R20, R20, R19 ;  /* 0x0000001314147221 */ /* 0x000fe20000010000 */
[----:B------:R-:W-:Y:S01]  /*d8e0*/  FADD.FTZ R21, R21, R37 ;  /* 0x0000002515157221 */ /* 0x000fe20000010000 */
[----:B------:R-:W2:Y:S01]  /*d8f0*/  LDL.LU R15, [R1+0x148] ;  /* 0x00014800010f7983 */ /* 0x000ea20000300800 */
[----:B------:R-:W-:Y:S01]  /*d900*/  FFMA.FTZ R45, R43, R14, R45 ;  /* 0x0000000e2b2d7223 */ /* 0x000fe2000001002d */
[----:B------:R-:W-:-:S02]  /*d910*/  FADD.FTZ R20, R14, R20 ;  /* 0x000000140e147221 */ /* 0x000fc40000010000 */
[----:B------:R-:W4:Y:S01]  /*d920*/  LDL.LU R14, [R1+0x2b4] ;  /* 0x0002b400010e7983 */ /* 0x000f220000300800 */
[----:B---3--:R-:W-:Y:S01]  /*d930*/  FMUL.FTZ R16, R3, R9 ;  /* 0x0000000903107220 */ /* 0x008fe20000410000 */
[----:B------:R-:W-:Y:S02]  /*d940*/  FADD.FTZ R21, R21, R9 ;  /* 0x0000000915157221 */ /* 0x000fe40000010000 */
[----:B------:R-:W3:Y:S01]  /*d950*/  LDL.LU R44, [R1+0x28c] ;  /* 0x00028c00012c7983 */ /* 0x000ee20000300800 */
[----:B------:R-:W-:-:S03]  /*d960*/  FFMA.FTZ R22, R43, R23, R22 ;  /* 0x000000172b167223 */ /* 0x000fc60000010016 */
[----:B------:R-:W3:Y:S04]  /*d970*/  LDL.LU R8, [R1+0x154] ;  /* 0x0001540001087983 */ /* 0x000ee80000300800 */
[----:B------:R-:W3:Y:S04]  /*d980*/  LDL.LU R19, [R1+0x288] ;  /* 0x0002880001137983 */ /* 0x000ee80000300800 */
[----:B------:R-:W3:Y:S01]  /*d990*/  LDL.LU R43, [R1+0x158] ;  /* 0x00015800012b7983 */ /* 0x000ee20000300800 */
[----:B------:R-:W-:-:S03]  /*d9a0*/  FADD.FTZ R17, R17, R23 ;  /* 0x0000001711117221 */ /* 0x000fc60000010000 */
[----:B------:R-:W3:Y:S04]  /*d9b0*/  LDL.LU R37, [R1+0x27c] ;  /* 0x00027c0001257983 */ /* 0x000ee80000300800 */
[----:B------:R-:W3:Y:S01]  /*d9c0*/  LDL.LU R23, [R1+0x268] ;  /* 0x0002680001177983 */ /* 0x000ee20000300800 */
[----:B----4-:R-:W-:-:S03]  /*d9d0*/  FFMA.FTZ R18, R14, R9, R18 ;  /* 0x000000090e127223 */ /* 0x010fc60000010012 */
[----:B------:R-:W4:Y:S01]  /*d9e0*/  LDL.LU R9, [R1+0x3d4] ;  /* 0x0003d40001097983 */ /* 0x000f220000300800 */
[----:B------:R-:W-:Y:S01]  /*d9f0*/  FFMA.FTZ R45, R14, R16, R45 ;  /* 0x000000100e2d7223 */ /* 0x000fe2000001002d */
[----:B------:R-:W-:Y:S01]  /*da00*/  FMUL.FTZ R14, R5, R13 ;  /* 0x0000000d050e7220 */ /* 0x000fe20000410000 */
[----:B------:R-:W-:Y:S01]  /*da10*/  FADD.FTZ R20, R20, R16 ;  /* 0x0000001014147221 */ /* 0x000fe20000010000 */
[----:B--2---:R-:W-:Y:S02]  /*da20*/  FMUL.FTZ R16, R3, R15 ;  /* 0x0000000f03107220 */ /* 0x004fe40000410000 */
[----:B------:R-:W-:Y:S01]  /*da30*/  FFMA.FTZ R45, R42, R14, R45 ;  /* 0x0000000e2a2d7223 */ /* 0x000fe2000001002d */
[----:B------:R-:W-:Y:S01]  /*da40*/  FADD.FTZ R20, R14, R20 ;  /* 0x000000140e147221 */ /* 0x000fe20000010000 */
[----:B------:R-:W-:Y:S01]  /*da50*/  FFMA.FTZ R22, R42, R13, R22 ;  /* 0x0000000d2a167223 */ /* 0x000fe20000010016 */
[----:B------:R-:W-:Y:S01]  /*da60*/  FADD.FTZ R17, R17, R13 ;  /* 0x0000000d11117221 */ /* 0x000fe20000010000 */
[----:B---3--:R-:W-:Y:S01]  /*da70*/  FFMA.FTZ R45, R44, R16, R45 ;  /* 0x000000102c2d7223 */ /* 0x008fe2000001002d */
[----:B------:R-:W-:Y:S01]  /*da80*/  FADD.FTZ R20, R20, R16 ;  /* 0x0000001014147221 */ /* 0x000fe20000010000 */
[----:B------:R-:W-:Y:S01]  /*da90*/  FMUL.FTZ R14, R3, R8 ;  /* 0x00000008030e7220 */ /* 0x000fe20000410000 */
[----:B------:R-:W-:Y:S01]  /*daa0*/  FFMA.FTZ R18, R44, R15, R18 ;  /* 0x0000000f2c127223 */ /* 0x000fe20000010012 */
[----:B------:R-:W-:Y:S01]  /*dab0*/  FADD.FTZ R21, R21, R15 ;  /* 0x0000000f15157221 */ /* 0x000fe20000010000 */
[----:B------:R-:W2:Y:S04]  /*dac0*/  LDL.LU R42, [R1+0x160] ;  /* 0x00016000012a7983 */ /* 0x000ea80000300800 */
[----:B------:R-:W3:Y:S04]  /*dad0*/  LDL.LU R15, [R1+0x3d0] ;  /* 0x0003d000010f7983 */ /* 0x000ee80000300800 */
[----:B------:R-:W2:Y:S04]  /*dae0*/  LDL.LU R16, [R1+0x244] ;  /* 0x0002440001107983 */ /* 0x000ea80000300800 */
[----:B------:R-:W2:Y:S01]  /*daf0*/  LDL.LU R44, [R1+0x164] ;  /* 0x00016400012c7983 */ /* 0x000ea20000300800 */
[-C--:B----4-:R-:W-:Y:S01]  /*db00*/  FMUL.FTZ R13, R5, R9.reuse ;  /* 0x00000009050d7220 */ /* 0x090fe20000410000 */
[----:B------:R-:W-:Y:S01]  /*db10*/  FFMA.FTZ R22, R19, R9, R22 ;  /* 0x0000000913167223 */ /* 0x000fe20000010016 */
[----:B------:R-:W-:-:S02]  /*db20*/  FADD.FTZ R17, R17, R9 ;  /* 0x0000000911117221 */ /* 0x000fc40000010000 */
[----:B------:R-:W-:Y:S01]  /*db30*/  FFMA.FTZ R45, R19, R13, R45 ;  /* 0x0000000d132d7223 */ /* 0x000fe2000001002d */
[----:B------:R-:W-:Y:S01]  /*db40*/  FADD.FTZ R20, R13, R20 ;  /* 0x000000140d147221 */ /* 0x000fe20000010000 */
[----:B------:R-:W-:Y:S01]  /*db50*/  FMUL.FTZ R9, R5, R43 ;  /* 0x0000002b05097220 */ /* 0x000fe20000410000 */
[----:B------:R-:W4:Y:S01]  /*db60*/  LDL.LU R19, [R1+0x238] ;  /* 0x0002380001137983 */ /* 0x000f220000300800 */
[C---:B------:R-:W-:Y:S01]  /*db70*/  FFMA.FTZ R45, R37.reuse, R14, R45 ;  /* 0x0000000e252d7223 */ /* 0x040fe2000001002d */
[----:B------:R-:W-:Y:S01]  /*db80*/  FADD.FTZ R20, R20, R14 ;  /* 0x0000000e14147221 */ /* 0x000fe20000010000 */
[----:B------:R-:W-:Y:S01]  /*db90*/  FFMA.FTZ R18, R37, R8, R18 ;  /* 0x0000000825127223 */ /* 0x000fe20000010012 */
[----:B------:R-:W-:Y:S01]  /*dba0*/  FADD.FTZ R21, R21, R8 ;  /* 0x0000000815157221 */ /* 0x000fe20000010000 */
[----:B------:R-:W-:Y:S01]  /*dbb0*/  FFMA.FTZ R45, R23, R9, R45 ;  /* 0x00000009172d7223 */ /* 0x000fe2000001002d */
[----:B------:R-:W-:Y:S01]  /*dbc0*/  FADD.FTZ R20, R9, R20 ;  /* 0x0000001409147221 */ /* 0x000fe20000010000 */
[----:B------:R-:W4:Y:S04]  /*dbd0*/  LDL.LU R8, [R1+0x3cc] ;  /* 0x0003cc0001087983 */ /* 0x000f280000300800 */
[----:B------:R-:W4:Y:S01]  /*dbe0*/  LDL.LU R9, [R1+0x264] ;  /* 0x0002640001097983 */ /* 0x000f220000300800 */
[----:B---3--:R-:W-:Y:S01]  /*dbf0*/  FMUL.FTZ R13, R3, R15 ;  /* 0x0000000f030d7220 */ /* 0x008fe20000410000 */
[----:B------:R-:W-:Y:S01]  /*dc00*/  FADD.FTZ R21, R21, R15 ;  /* 0x0000000f15157221 */ /* 0x000fe20000010000 */
[----:B------:R-:W-:Y:S01]  /*dc10*/  FFMA.FTZ R22, R23, R43, R22 ;  /* 0x0000002b17167223 */ /* 0x000fe20000010016 */
[----:B------:R-:W3:Y:S04]  /*dc20*/  LDL.LU R37, [R1+0x224] ;  /* 0x0002240001257983 */ /* 0x000ee80000300800 */
[----:B------:R-:W3:Y:S01]  /*dc30*/  LDL.LU R23, [R1+0x21c] ;  /* 0x00021c0001177983 */ /* 0x000ee20000300800 */
[----:B--2---:R-:W-:-:S03]  /*dc40*/  FFMA.FTZ R22, R16, R42, R22 ;  /* 0x0000002a10167223 */ /* 0x004fc60000010016 */
[----:B------:R-:W2:Y:S01]  /*dc50*/  LDL.LU R14, [R1+0x170] ;  /* 0x00017000010e7983 */ /* 0x000ea20000300800 */
[----:B------:R-:W-:Y:S01]  /*dc60*/  FADD.FTZ R17, R17, R43 ;  /* 0x0000002b11117221 */ /* 0x000fe20000010000 */
[----:B------:R-:W-:Y:S02]  /*dc70*/  FADD.FTZ R20, R20, R13 ;  /* 0x0000000d14147221 */ /* 0x000fe40000010000 */
[----:B------:R-:W2:Y:S01]  /*dc80*/  LDL.LU R43, [R1+0x218] ;  /* 0x00021800012b7983 */ /* 0x000ea20000300800 */
[----:B------:R-:W-:Y:S01]  /*dc90*/  FADD.FTZ R21, R21, R44 ;  /* 0x0000002c15157221 */ /* 0x000fe20000010000 */
[C---:B----4-:R-:W-:Y:S01]  /*dca0*/  FFMA.FTZ R18, R9.reuse, R15, R18 ;  /* 0x0000000f09127223 */ /* 0x050fe20000010012 */
[----:B------:R-:W-:Y:S01]  /*dcb0*/  FFMA.FTZ R45, R9, R13, R45 ;  /* 0x0000000d092d7223 */ /* 0x000fe2000001002d */
[----:B------:R-:W-:Y:S01]  /*dcc0*/  FMUL.FTZ R9, R5, R42 ;  /* 0x0000002a05097220 */ /* 0x000fe20000410000 */
[----:B------:R-:W4:Y:S03]  /*dcd0*/  LDL.LU R15, [R1+0x16c] ;  /* 0x00016c00010f7983 */ /* 0x000f260000300800 */
[----:B------:R-:W-:-:S02]  /*dce0*/  FFMA.FTZ R45, R16, R9, R45 ;  /* 0x00000009102d7223 */ /* 0x000fc4000001002d */
[----:B------:R-:W4:Y:S01]  /*dcf0*/  LDL.LU R16, [R1+0x210] ;  /* 0x0002100001107983 */ /* 0x000f220000300800 */
[-C--:B------:R-:W-:Y:S01]  /*dd00*/  FMUL.FTZ R13, R3, R44.reuse ;  /* 0x0000002c030d7220 */ /* 0x080fe20000410000 */
[C---:B------:R-:W-:Y:S02]  /*dd10*/  FFMA.FTZ R18, R19.reuse, R44, R18 ;  /* 0x0000002c13127223 */ /* 0x040fe40000010012 */
[----:B------:R-:W4:Y:S01]  /*dd20*/  LDL.LU R44, [R1+0x17c] ;  /* 0x00017c00012c7983 */ /* 0x000f220000300800 */
[----:B------:R-:W-:-:S03]  /*dd30*/  FFMA.FTZ R45, R19, R13, R45 ;  /* 0x0000000d132d7223 */ /* 0x000fc6000001002d */
[----:B------:R-:W4:Y:S01]  /*dd40*/  LDL.LU R19, [R1+0x1e8] ;  /* 0x0001e80001137983 */ /* 0x000f220000300800 */
[----:B------:R-:W-:Y:S01]  /*dd50*/  FADD.FTZ R20, R9, R20 ;  /* 0x0000001409147221 */ /* 0x000fe20000010000 */
[----:B------:R-:W-:-:S03]  /*dd60*/  FMUL.FTZ R9, R5, R8 ;  /* 0x0000000805097220 */ /* 0x000fc60000410000 */
[----:B------:R-:W-:Y:S01]  /*dd70*/  FADD.FTZ R20, R20, R13 ;  /* 0x0000000d14147221 */ /* 0x000fe20000010000 */
[----:B------:R-:W-:Y:S01]  /*dd80*/  FADD.FTZ R17, R17, R42 ;  /* 0x0000002a11117221 */ /* 0x000fe20000010000 */
[----:B---3--:R-:W-:Y:S01]  /*dd90*/  FFMA.FTZ R45, R37, R9, R45 ;  /* 0x00000009252d7223 */ /* 0x008fe2000001002d */
[----:B------:R-:W3:Y:S01]  /*dda0*/  LDL.LU R42, [R1+0x178] ;  /* 0x00017800012a7983 */ /* 0x000ee20000300800 */
[----:B------:R-:W-:Y:S01]  /*ddb0*/  FADD.FTZ R20, R9, R20 ;  /* 0x0000001409147221 */ /* 0x000fe20000010000 */
[----:B------:R-:W-:Y:S01]  /*ddc0*/  FFMA.FTZ R22, R37, R8, R22 ;  /* 0x0000000825167223 */ /* 0x000fe20000010016 */
[----:B------:R-:W-:Y:S01]  /*ddd0*/  FADD.FTZ R17, R17, R8 ;  /* 0x0000000811117221 */ /* 0x000fe20000010000 */
[----:B--2---:R-:W-:Y:S01]  /*dde0*/  FMUL.FTZ R8, R5, R14 ;  /* 0x0000000e05087220 */ /* 0x004fe20000410000 */
[----:B------:R-:W-:Y:S01]  /*ddf0*/  FMUL.FTZ R9, R3, R12 ;  /* 0x0000000c03097220 */ /* 0x000fe20000410000 */
[----:B------:R-:W2:Y:S01]  /*de00*/  LDL.LU R37, [R1+0x180] ;  /* 0x0001800001257983 */ /* 0x000ea20000300800 */
[----:B------:R-:W-:Y:S01]  /*de10*/  FFMA.FTZ R22, R43, R14, R22 ;  /* 0x0000000e2b167223 */ /* 0x000fe20000010016 */
[----:B------:R-:W-:-:S02]  /*de20*/  FADD.FTZ R17, R17, R14 ;  /* 0x0000000e11117221 */ /* 0x000fc40000010000 */
[----:B------:R-:W2:Y:S01]  /*de30*/  LDL.LU R14, [R1+0x200] ;  /* 0x00020000010e7983 */ /* 0x000ea20000300800 */
[-C--:B----4-:R-:W-:Y:S01]  /*de40*/  FMUL.FTZ R13, R3, R15.reuse ;  /* 0x0000000f030d7220 */ /* 0x090fe20000410000 */
[----:B------:R-:W-:Y:S01]  /*de50*/  FFMA.FTZ R18, R23, R15, R18 ;  /* 0x0000000f17127223 */ /* 0x000fe20000010012 */
[----:B------:R-:W-:Y:S02]  /*de60*/  FADD.FTZ R21, R21, R15 ;  /* 0x0000000f15157221 */ /* 0x000fe40000010000 */
[----:B------:R-:W-:Y:S01]  /*de70*/  FFMA.FTZ R45, R23, R13, R45 ;  /* 0x0000000d172d7223 */ /* 0x000fe2000001002d */
[----:B------:R-:W-:Y:S01]  /*de80*/  FADD.FTZ R20, R20, R13 ;  /* 0x0000000d14147221 */ /* 0x000fe20000010000 */
[----:B------:R-:W-:Y:S01]  /*de90*/  FFMA.FTZ R18, R16, R12, R18 ;  /* 0x0000000c10127223 */ /* 0x000fe20000010012 */
[----:B------:R-:W-:Y:S01]  /*dea0*/  FADD.FTZ R21, R21, R12 ;  /* 0x0000000c15157221 */ /* 0x000fe20000010000 */
[----:B------:R-:W-:Y:S01]  /*deb0*/  FFMA.FTZ R45, R43, R8, R45 ;  /* 0x000000082b2d7223 */ /* 0x000fe2000001002d */
[----:B------:R-:W4:Y:S01]  /*dec0*/  LDL.LU R12, [R1+0x20c] ;  /* 0x00020c00010c7983 */ /* 0x000f220000300800 */
[----:B------:R-:W-:Y:S01]  /*ded0*/  FADD.FTZ R20, R8, R20 ;  /* 0x0000001408147221 */ /* 0x000fe20000010000 */
[----:B------:R-:W-:Y:S01]  /*dee0*/  FADD.FTZ R21, R21, R44 ;  /* 0x0000002c15157221 */ /* 0x000fe20000010000 */
[----:B------:R-:W-:Y:S01]  /*def0*/  FFMA.FTZ R45, R16, R9, R45 ;  /* 0x00000009102d7223 */ /* 0x000fe2000001002d */
[-C--:B------:R-:W-:Y:S01]  /*df00*/  FFMA.FTZ R18, R19, R44.reuse, R18 ;  /* 0x0000002c13127223 */ /* 0x080fe20000010012 */
[----:B------:R-:W-:Y:S01]  /*df10*/  FADD.FTZ R20, R20, R9 ;  /* 0x0000000914147221 */ /* 0x000fe20000010000 */
[----:B------:R-:W-:Y:S01]  /*df20*/  FMUL.FTZ R9, R3, R44 ;  /* 0x0000002c03097220 */ /* 0x000fe20000410000 */
[----:B------:R-:W2:Y:S04]  /*df30*/  LDL.LU R23, [R1+0x1f8] ;  /* 0x0001f80001177983 */ /* 0x000ea80000300800 */
[----:B------:R-:W2:Y:S04]  /*df40*/  LDL.LU R44, [R1+0x3c4] ;  /* 0x0003c400012c7983 */ /* 0x000ea80000300800 */
[----:B------:R-:W2:Y:S04]  /*df50*/  LDL.LU R13, [R1+0x208] ;  /* 0x00020800010d7983 */ /* 0x000ea80000300800 */
[----:B------:R-:W2:Y:S04]  /*df60*/  LDL.LU R43, [R1+0x188] ;  /* 0x00018800012b7983 */ /* 0x000ea80000300800 */
[----:B------:R-:W2:Y:S04]  /*df70*/  LDL.LU R16, [R1+0x1b0] ;  /* 0x0001b00001107983 */ /* 0x000ea80000300800 */
[----:B------:R-:W2:Y:S01]  /*df80*/  LDL.LU R15, [R1+0x204] ;  /* 0x00020400010f7983 */ /* 0x000ea20000300800 */
[----:B---3--:R-:W-:-:S04]  /*df90*/  FMUL.FTZ R8, R5, R42 ;  /* 0x0000002a05087220 */ /* 0x008fc80000410000 */
[----:B------:R-:W-:-:S04]  /*dfa0*/  FADD.FTZ R20, R8, R20 ;  /* 0x0000001408147221 */ /* 0x000fc80000010000 */
[----:B------:R-:W-:Y:S01]  /*dfb0*/  FADD.FTZ R20, R20, R9 ;  /* 0x0000000914147221 */ /* 0x000fe20000010000 */
[----:B----4-:R-:W-:Y:S01]  /*dfc0*/  FFMA.FTZ R45, R12, R8, R45 ;  /* 0x000000080c2d7223 */ /* 0x010fe2000001002d */
[----:B--2---:R-:W-:-:S03]  /*dfd0*/  FMUL.FTZ R8, R5, R37 ;  /* 0x0000002505087220 */ /* 0x004fc60000410000 */
[----:B------:R-:W-:Y:S01]  /*dfe0*/  FFMA.FTZ R45, R19, R9, R45 ;  /* 0x00000009132d7223 */ /* 0x000fe2000001002d */
[----:B------:R-:W-:Y:S01]  /*dff0*/  FADD.FTZ R20, R8, R20 ;  /* 0x0000001408147221 */ /* 0x000fe20000010000 */
[----:B------:R-:W-:Y:S01]  /*e000*/  FFMA.FTZ R22, R12, R42, R22 ;  /* 0x0000002a0c167223 */ /* 0x000fe20000010016 */
[----:B------:R-:W2:Y:S01]  /*e010*/  LDL.LU R19, [R1+0x1a4] ;  /* 0x0001a40001137983 */ /* 0x000ea20000300800 */
[----:B------:R-:W-:Y:S01]  /*e020*/  FFMA.FTZ R45, R23, R8, R45 ;  /* 0x00000008172d7223 */ /* 0x000fe2000001002d */
[----:B------:R-:W-:Y:S02]  /*e030*/  FMUL.FTZ R9, R3, R44 ;  /* 0x0000002c03097220 */ /* 0x000fe40000410000 */
[----:B------:R-:W3:Y:S02]  /*e040*/  LDL.LU R12, [R1+0x1a8] ;  /* 0x0001a800010c7983 */ /* 0x000ee40000300800 */
[----:B------:R-:W-:Y:S01]  /*e050*/  FFMA.FTZ R45, R13, R9, R45 ;  /* 0x000000090d2d7223 */ /* 0x000fe2000001002d */
[----:B------:R-:W-:Y:S01]  /*e060*/  FADD.FTZ R20, R20, R9 ;  /* 0x0000000914147221 */ /* 0x000fe20000010000 */
[----:B------:R-:W-:Y:S01]  /*e070*/  FMUL.FTZ R8, R5, R43 ;  /* 0x0000002b05087220 */ /* 0x000fe20000410000 */
[----:B------:R-:W-:-:S03]  /*e080*/  FMUL.FTZ R9, R3, R16 ;  /* 0x0000001003097220 */ /* 0x000fc60000410000 */
[----:B------:R-:W-:Y:S01]  /*e090*/  FADD.FTZ R20, R8, R20 ;  /* 0x0000001408147221 */ /* 0x000fe20000010000 */
[----:B------:R-:W-:-:S03]  /*e0a0*/  FFMA.FTZ R45, R15, R8, R45 ;  /* 0x000000080f2d7223 */ /* 0x000fc6000001002d */
[----:B------:R-:W-:Y:S01]  /*e0b0*/  FADD.FTZ R20, R20, R9 ;  /* 0x0000000914147221 */ /* 0x000fe20000010000 */
[----:B------:R-:W-:Y:S02]  /*e0c0*/  FFMA.FTZ R45, R14, R9, R45 ;  /* 0x000000090e2d7223 */ /* 0x000fe4000001002d */
[----:B------:R-:W4:Y:S01]  /*e0d0*/  LDL.LU R9, [R1+0x1fc] ;  /* 0x0001fc0001097983 */ /* 0x000f220000300800 */
[----:B---3--:R-:W-:-:S04]  /*e0e0*/  FMUL.FTZ R8, R5, R12 ;  /* 0x0000000c05087220 */ /* 0x008fc80000410000 */
[----:B------:R-:W-:Y:S01]  /*e0f0*/  FADD.FTZ R20, R8, R20 ;  /* 0x0000001408147221 */ /* 0x000fe20000010000 */
[----:B----4-:R-:W-:Y:S02]  /*e100*/  FFMA.FTZ R45, R9, R8, R45 ;  /* 0x00000008092d7223 */ /* 0x010fe4000001002d */
[----:B------:R-:W3:Y:S01]  /*e110*/  LDL.LU R8, [R1+0x1f4] ;  /* 0x0001f40001087983 */ /* 0x000ee20000300800 */
[----:B------:R-:W-:-:S03]  /*e120*/  FFMA.FTZ R22, R23, R37, R22 ;  /* 0x0000002517167223 */ /* 0x000fc60000010016 */
[----:B------:R-:W4:Y:S01]  /*e130*/  LDL.LU R23, [R1+0x1a0] ;  /* 0x0001a00001177983 */ /* 0x000f220000300800 */
[----:B------:R-:W-:Y:S01]  /*e140*/  FFMA.FTZ R22, R15, R43, R22 ;  /* 0x0000002b0f167223 */ /* 0x000fe20000010016 */
[----:B------:R-:W-:Y:S02]  /*e150*/  FFMA.FTZ R18, R13, R44, R18 ;  /* 0x0000002c0d127223 */ /* 0x000fe40000010012 */
[----:B------:R-:W4:Y:S01]  /*e160*/  LDL.LU R13, [R1+0x198] ;  /* 0x00019800010d7983 */ /* 0x000f220000300800 */
[----:B------:R-:W-:Y:S01]  /*e170*/  FFMA.FTZ R22, R9, R12, R22 ;  /* 0x0000000c09167223 */ /* 0x000fe20000010016 */
[----:B--2---:R-:W-:Y:S01]  /*e180*/  FMUL.FTZ R9, R3, R19 ;  /* 0x0000001303097220 */ /* 0x004fe20000410000 */
[----:B------:R-:W-:Y:S01]  /*e190*/  FADD.FTZ R17, R17, R42 ;  /* 0x0000002a11117221 */ /* 0x000fe20000010000 */
[----:B------:R-:W-:Y:S01]  /*e1a0*/  FFMA.FTZ R18, R14, R16, R18 ;  /* 0x000000100e127223 */ /* 0x000fe20000010012 */
[----:B------:R-:W2:Y:S01]  /*e1b0*/  LDL.LU R15, [R1+0x194] ;  /* 0x00019400010f7983 */ /* 0x000ea20000300800 */
[----:B------:R-:W-:Y:S01]  /*e1c0*/  FADD.FTZ R20, R20, R9 ;  /* 0x0000000914147221 */ /* 0x000fe20000010000 */
[C---:B---3--:R-:W-:Y:S01]  /*e1d0*/  FFMA.FTZ R45, R8.reuse, R9, R45 ;  /* 0x00000009082d7223 */ /* 0x048fe2000001002d */
[----:B------:R-:W-:Y:S01]  /*e1e0*/  FADD.FTZ R17, R17, R37 ;  /* 0x0000002511117221 */ /* 0x000fe20000010000 */
[----:B------:R-:W3:Y:S01]  /*e1f0*/  LDL.LU R9, [R1+0x1f0] ;  /* 0x0001f00001097983 */ /* 0x000ee20000300800 */
[----:B------:R-:W-:Y:S01]  /*e200*/  FFMA.FTZ R18, R8, R19, R18 ;  /* 0x0000001308127223 */ /* 0x000fe20000010012 */
[----:B----4-:R-:W-:Y:S01]  /*e210*/  FMUL.FTZ R8, R5, R23 ;  /* 0x0000001705087220 */ /* 0x010fe20000410000 */
[----:B------:R-:W-:Y:S01]  /*e220*/  FADD.FTZ R21, R21, R44 ;  /* 0x0000002c15157221 */ /* 0x000fe20000010000 */
[----:B------:R-:W4:Y:S02]  /*e230*/  LDL.LU R14, [R1+0x190] ;  /* 0x00019000010e7983 */ /* 0x000f240000300800 */
[----:B------:R-:W-:-:S02]  /*e240*/  FADD.FTZ R20, R8, R20 ;  /* 0x0000001408147221 */ /* 0x000fc40000010000 */
[----:B------:R-:W4:Y:S04]  /*e250*/  LDL.LU R37, [R1+0x3c0] ;  /* 0x0003c00001257983 */ /* 0x000f280000300800 */
[----:B------:R-:W4:Y:S01]  /*e260*/  LDL.LU R42, [R1+0x3c8] ;  /* 0x0003c800012a7983 */ /* 0x000f220000300800 */
[C---:B---3--:R-:W-:Y:S01]  /*e270*/  FFMA.FTZ R45, R9.reuse, R8, R45 ;  /* 0x00000008092d7223 */ /* 0x048fe2000001002d */
[----:B------:R-:W-:Y:S02]  /*e280*/  FFMA.FTZ R22, R9, R23, R22 ;  /* 0x0000001709167223 */ /* 0x000fe40000010016 */
[----:B------:R-:W3:Y:S01]  /*e290*/  LDL.LU R8, [R1+0x1ec] ;  /* 0x0001ec0001087983 */ /* 0x000ee20000300800 */
[----:B------:R-:W-:Y:S01]  /*e2a0*/  FMUL.FTZ R9, R3, R13 ;  /* 0x0000000d03097220 */ /* 0x000fe20000410000 */
[----:B------:R-:W-:Y:S01]  /*e2b0*/  FADD.FTZ R17, R17, R43 ;  /* 0x0000002b11117221 */ /* 0x000fe20000010000 */
[----:B------:R-:W-:Y:S01]  /*e2c0*/  FADD.FTZ R21, R21, R16 ;  /* 0x0000001015157221 */ /* 0x000fe20000010000 */
[----:B------:R-:W4:Y:S01]  /*e2d0*/  LDL.LU R44, [R1+0x1e0] ;  /* 0x0001e000012c7983 */ /* 0x000f220000300800 */
[----:B------:R-:W-:-:S03]  /*e2e0*/  FADD.FTZ R20, R20, R9 ;  /* 0x0000000914147221 */ /* 0x000fc60000010000 */
        /* <DEDUP_REMOVED lines=8> */
[----:B---3--:R-:W-:-:S03]  /*e370*/  FFMA.FTZ R45, R8, R9, R45 ;  /* 0x00000009082d7223 */ /* 0x008fc6000001002d */
[----:B------:R-:W3:Y:S01]  /*e380*/  LDL.LU R9, [R1+0x1e4] ;  /* 0x0001e40001097983 */ /* 0x000ee20000300800 */
[----:B------:R-:W-:Y:S01]  /*e390*/  FFMA.FTZ R18, R8, R13, R18 ;  /* 0x0000000d08127223 */ /* 0x000fe20000010012 */
[----:B--2---:R-:W-:Y:S01]  /*e3a0*/  FMUL.FTZ R8, R5, R15 ;  /* 0x0000000f05087220 */ /* 0x004fe20000410000 */
[----:B------:R-:W-:Y:S02]  /*e3b0*/  FADD.FTZ R21, R21, R13 ;  /* 0x0000000d15157221 */ /* 0x000fe40000010000 */
[----:B------:R-:W2:Y:S01]  /*e3c0*/  LDL.LU R13, [R1+0x1d0] ;  /* 0x0001d000010d7983 */ /* 0x000ea20000300800 */
[----:B------:R-:W-:Y:S01]  /*e3d0*/  FADD.FTZ R17, R17, R15 ;  /* 0x0000000f11117221 */ /* 0x000fe20000010000 */
[----:B------:R-:W-:Y:S01]  /*e3e0*/  FADD.FTZ R20, R8, R20 ;  /* 0x0000001408147221 */ /* 0x000fe20000010000 */
[----:B----4-:R-:W-:Y:S01]  /*e3f0*/  FFMA.FTZ R18, R44, R14, R18 ;  /* 0x0000000e2c127223 */ /* 0x010fe20000010012 */
[----:B------:R-:W-:Y:S01]  /*e400*/  FADD.FTZ R21, R21, R14 ;  /* 0x0000000e15157221 */ /* 0x000fe20000010000 */
[----:B------:R-:W-:-:S02]  /*e410*/  FADD.FTZ R17, R17, R16 ;  /* 0x0000001011117221 */ /* 0x000fc40000010000 */
[----:B------:R-:W-:Y:S01]  /*e420*/  FFMA.FTZ R18, R19, R43, R18 ;  /* 0x0000002b13127223 */ /* 0x000fe20000010012 */
[C---:B---3--:R-:W-:Y:S01]  /*e430*/  FFMA.FTZ R22, R9.reuse, R15, R22 ;  /* 0x0000000f09167223 */ /* 0x048fe20000010016 */
[----:B------:R-:W-:Y:S01]  /*e440*/  FFMA.FTZ R45, R9, R8, R45 ;  /* 0x00000008092d7223 */ /* 0x000fe2000001002d */
[----:B------:R-:W-:Y:S01]  /*e450*/  FMUL.FTZ R9, R3, R14 ;  /* 0x0000000e03097220 */ /* 0x000fe20000410000 */
[----:B------:R-:W3:Y:S01]  /*e460*/  LDL.LU R15, [R1+0x1cc] ;  /* 0x0001cc00010f7983 */ /* 0x000ee20000300800 */
[-C--:B------:R-:W-:Y:S02]  /*e470*/  FMUL.FTZ R8, R5, R16.reuse ;  /* 0x0000001005087220 */ /* 0x080fe40000410000 */
[----:B------:R-:W-:Y:S01]  /*e480*/  FFMA.FTZ R45, R44, R9, R45 ;  /* 0x000000092c2d7223 */ /* 0x000fe2000001002d */
[----:B------:R-:W4:Y:S01]  /*e490*/  LDL.LU R14, [R1+0x1c8] ;  /* 0x0001c800010e7983 */ /* 0x000f220000300800 */
[----:B------:R-:W-:Y:S01]  /*e4a0*/  FADD.FTZ R20, R20, R9 ;  /* 0x0000000914147221 */ /* 0x000fe20000010000 */
[C---:B------:R-:W-:Y:S01]  /*e4b0*/  FFMA.FTZ R22, R12.reuse, R16, R22 ;  /* 0x000000100c167223 */ /* 0x040fe20000010016 */
[----:B------:R-:W-:Y:S01]  /*e4c0*/  FFMA.FTZ R45, R12, R8, R45 ;  /* 0x000000080c2d7223 */ /* 0x000fe2000001002d */
[----:B------:R-:W-:Y:S01]  /*e4d0*/  FMUL.FTZ R9, R3, R43 ;  /* 0x0000002b03097220 */ /* 0x000fe20000410000 */
[----:B------:R-:W4:Y:S01]  /*e4e0*/  LDL.LU R16, [R1+0x1c4] ;  /* 0x0001c40001107983 */ /* 0x000f220000300800 */
[----:B------:R-:W-:Y:S01]  /*e4f0*/  FADD.FTZ R20, R8, R20 ;  /* 0x0000001408147221 */ /* 0x000fe20000010000 */
[----:B------:R-:W-:Y:S01]  /*e500*/  FMUL.FTZ R8, R5, R37 ;  /* 0x0000002505087220 */ /* 0x000fe20000410000 */
[----:B------:R-:W-:Y:S01]  /*e510*/  FFMA.FTZ R45, R19, R9, R45 ;  /* 0x00000009132d7223 */ /* 0x000fe2000001002d */
[----:B------:R-:W-:Y:S01]  /*e520*/  FADD.FTZ R21, R21, R43 ;  /* 0x0000002b15157221 */ /* 0x000fe20000010000 */
[----:B------:R-:W4:Y:S01]  /*e530*/  LDL.LU R19, [R1+0x1c0] ;  /* 0x0001c00001137983 */ /* 0x000f220000300800 */
[C---:B------:R-:W-:Y:S01]  /*e540*/  FFMA.FTZ R22, R23.reuse, R37, R22 ;  /* 0x0000002517167223 */ /* 0x040fe20000010016 */
[----:B------:R-:W-:-:S02]  /*e550*/  FFMA.FTZ R45, R23, R8, R45 ;  /* 0x00000008172d7223 */ /* 0x000fc4000001002d */
[----:B------:R-:W4:Y:S01]  /*e560*/  LDL.LU R23, [R1+0x1bc] ;  /* 0x0001bc0001177983 */ /* 0x000f220000300800 */
[----:B------:R-:W-:Y:S01]  /*e570*/  FADD.FTZ R20, R20, R9 ;  /* 0x0000000914147221 */ /* 0x000fe20000010000 */
[-C--:B------:R-:W-:Y:S02]  /*e580*/  FMUL.FTZ R9, R3, R42.reuse ;  /* 0x0000002a03097220 */ /* 0x080fe40000410000 */
[----:B------:R-:W4:Y:S01]  /*e590*/  LDL.LU R43, [R1+0x1b8] ;  /* 0x0001b800012b7983 */ /* 0x000f220000300800 */
[----:B------:R-:W-:Y:S01]  /*e5a0*/  FADD.FTZ R20, R8, R20 ;  /* 0x0000001408147221 */ /* 0x000fe20000010000 */
[----:B--2---:R-:W-:Y:S01]  /*e5b0*/  FFMA.FTZ R45, R13, R9, R45 ;  /* 0x000000090d2d7223 */ /* 0x004fe2000001002d */
[----:B------:R-:W-:Y:S01]  /*e5c0*/  FMUL.FTZ R8, R5, R35 ;  /* 0x0000002305087220 */ /* 0x000fe20000410000 */
[----:B------:R-:W2:Y:S01]  /*e5d0*/  LDL.LU R44, [R1+0x1b4] ;  /* 0x0001b400012c7983 */ /* 0x000ea20000300800 */
[----:B------:R-:W-:Y:S01]  /*e5e0*/  FADD.FTZ R20, R20, R9 ;  /* 0x0000000914147221 */ /* 0x000fe20000010000 */
[----:B------:R-:W-:Y:S01]  /*e5f0*/  FFMA.FTZ R18, R13, R42, R18 ;  /* 0x0000002a0d127223 */ /* 0x000fe20000010012 */
[----:B------:R-:W-:-:S02]  /*e600*/  FMUL.FTZ R9, R3, R41 ;  /* 0x0000002903097220 */ /* 0x000fc40000410000 */
[----:B------:R-:W-:-:S04]  /*e610*/  FADD.FTZ R20, R8, R20 ;  /* 0x0000001408147221 */ /* 0x000fc80000010000 */
[----:B------:R-:W-:Y:S01]  /*e620*/  FADD.FTZ R20, R20, R9 ;  /* 0x0000000914147221 */ /* 0x000fe20000010000 */
[C---:B---3--:R-:W-:Y:S01]  /*e630*/  FFMA.FTZ R22, R15.reuse, R35, R22 ;  /* 0x000000230f167223 */ /* 0x048fe20000010016 */
[----:B------:R-:W-:Y:S02]  /*e640*/  FFMA.FTZ R45, R15, R8, R45 ;  /* 0x000000080f2d7223 */ /* 0x000fe4000001002d */
[----:B------:R-:W3:Y:S01]  /*e650*/  LDL.LU R15, [R1+0x1ac] ;  /* 0x0001ac00010f7983 */ /* 0x000ee20000300800 */
[C---:B----4-:R-:W-:Y:S01]  /*e660*/  FFMA.FTZ R18, R14.reuse, R41, R18 ;  /* 0x000000290e127223 */ /* 0x050fe20000010012 */
[----:B------:R-:W-:Y:S01]  /*e670*/  FFMA.FTZ R45, R14, R9, R45 ;  /* 0x000000090e2d7223 */ /* 0x000fe2000001002d */
[-C--:B------:R-:W-:Y:S01]  /*e680*/  FMUL.FTZ R8, R5, R31.reuse ;  /* 0x0000001f05087220 */ /* 0x080fe20000410000 */
[----:B------:R-:W4:Y:S01]  /*e690*/  LDL.LU R14, [R1+0x19c] ;  /* 0x00019c00010e7983 */ /* 0x000f220000300800 */
[----:B------:R-:W-:Y:S01]  /*e6a0*/  FMUL.FTZ R9, R3, R40 ;  /* 0x0000002803097220 */ /* 0x000fe20000410000 */
[C---:B------:R-:W-:Y:S01]  /*e6b0*/  FFMA.FTZ R22, R16.reuse, R31, R22 ;  /* 0x0000001f10167223 */ /* 0x040fe20000010016 */
[----:B------:R-:W-:-:S02]  /*e6c0*/  FFMA.FTZ R45, R16, R8, R45 ;  /* 0x00000008102d7223 */ /* 0x000fc4000001002d */
[----:B------:R-:W4:Y:S01]  /*e6d0*/  LDL.LU R16, [R1+0x184] ;  /* 0x0001840001107983 */ /* 0x000f220000300800 */
[----:B------:R-:W-:Y:S01]  /*e6e0*/  FADD.FTZ R20, R8, R20 ;  /* 0x0000001408147221 */ /* 0x000fe20000010000 */
[C---:B------:R-:W-:Y:S01]  /*e6f0*/  FFMA.FTZ R18, R19.reuse, R40, R18 ;  /* 0x0000002813127223 */ /* 0x040fe20000010012 */
[----:B------:R-:W-:Y:S01]  /*e700*/  FFMA.FTZ R45, R19, R9, R45 ;  /* 0x00000009132d7223 */ /* 0x000fe2000001002d */
[-C--:B------:R-:W-:Y:S01]  /*e710*/  FMUL.FTZ R8, R5, R34.reuse ;  /* 0x0000002205087220 */ /* 0x080fe20000410000 */
[----:B------:R-:W4:Y:S01]  /*e720*/  LDL.LU R19, [R1+0x174] ;  /* 0x0001740001137983 */ /* 0x000f220000300800 */
[C---:B------:R-:W-:Y:S02]  /*e730*/  FFMA.FTZ R22, R23.reuse, R34, R22 ;  /* 0x0000002217167223 */ /* 0x040fe40000010016 */
[----:B------:R-:W-:Y:S02]  /*e740*/  FFMA.FTZ R45, R23, R8, R45 ;  /* 0x00000008172d7223 */ /* 0x000fe4000001002d */
[----:B------:R-:W4:Y:S01]  /*e750*/  LDL.LU R23, [R1+0x168] ;  /* 0x0001680001177983 */ /* 0x000f220000300800 */
[----:B------:R-:W-:Y:S01]  /*e760*/  FADD.FTZ R9, R20, R9 ;  /* 0x0000000914097221 */ /* 0x000fe20000010000 */
[----:B------:R-:W-:-:S03]  /*e770*/  FMUL.FTZ R12, R3, R39 ;  /* 0x00000027030c7220 */ /* 0x000fc60000410000 */
[----:B------:R-:W-:Y:S01]  /*e780*/  FADD.FTZ R13, R8, R9 ;  /* 0x00000009080d7221 */ /* 0x000fe20000010000 */
[----:B------:R-:W-:Y:S01]  /*e790*/  FFMA.FTZ R45, R43, R12, R45 ;  /* 0x0000000c2b2d7223 */ /* 0x000fe2000001002d */
[----:B------:R-:W-:Y:S02]  /*e7a0*/  FMUL.FTZ R8, R5, R27 ;  /* 0x0000001b05087220 */ /* 0x000fe40000410000 */
[----:B------:R-:W-:Y:S01]  /*e7b0*/  FADD.FTZ R13, R13, R12 ;  /* 0x0000000c0d0d7221 */ /* 0x000fe20000010000 */
[----:B------:R-:W-:Y:S01]  /*e7c0*/  FMUL.FTZ R12, R3, R38 ;  /* 0x00000026030c7220 */ /* 0x000fe20000410000 */
[----:B--2---:R-:W-:Y:S02]  /*e7d0*/  FFMA.FTZ R45, R44, R8, R45 ;  /* 0x000000082c2d7223 */ /* 0x004fe4000001002d */
[----:B------:R-:W-:Y:S01]  /*e7e0*/  FADD.FTZ R13, R8, R13 ;  /* 0x0000000d080d7221 */ /* 0x000fe20000010000 */
[----:B------:R-:W-:-:S03]  /*e7f0*/  FMUL.FTZ R8, R5, R25 ;  /* 0x0000001905087220 */ /* 0x000fc60000410000 */
[----:B------:R-:W-:Y:S01]  /*e800*/  FADD.FTZ R13, R13, R12 ;  /* 0x0000000c0d0d7221 */ /* 0x000fe20000010000 */
[----:B------:R-:W-:-:S03]  /*e810*/  FFMA.FTZ R9, R43, R39, R18 ;  /* 0x000000272b097223 */ /* 0x000fc60000010012 */
[----:B------:R-:W-:Y:S01]  /*e820*/  FADD.FTZ R13, R8, R13 ;  /* 0x0000000d080d7221 */ /* 0x000fe20000010000 */
[----:B------:R-:W-:Y:S01]  /*e830*/  FFMA.FTZ R22, R44, R27, R22 ;  /* 0x0000001b2c167223 */ /* 0x000fe20000010016 */
[----:B---3--:R-:W-:Y:S01]  /*e840*/  FFMA.FTZ R45, R15, R12, R45 ;  /* 0x0000000c0f2d7223 */ /* 0x008fe2000001002d */
[----:B------:R-:W-:-:S03]  /*e850*/  FMUL.FTZ R12, R3, R36 ;  /* 0x00000024030c7220 */ /* 0x000fc60000410000 */
[----:B----4-:R-:W-:Y:S01]  /*e860*/  FFMA.FTZ R45, R14, R8, R45 ;  /* 0x000000080e2d7223 */ /* 0x010fe2000001002d */
[----:B------:R-:W-:Y:S01]  /*e870*/  FFMA.FTZ R9, R15, R38, R9 ;  /* 0x000000260f097223 */ /* 0x000fe20000010009 */
[----:B------:R-:W-:Y:S01]  /*e880*/  FMUL.FTZ R8, R5, R33 ;  /* 0x0000002105087220 */ /* 0x000fe20000410000 */
[----:B------:R-:W-:Y:S01]  /*e890*/  FADD.FTZ R15, R13, R12 ;  /* 0x0000000c0d0f7221 */ /* 0x000fe20000010000 */
[----:B------:R-:W-:Y:S01]  /*e8a0*/  FFMA.FTZ R45, R16, R12, R45 ;  /* 0x0000000c102d7223 */ /* 0x000fe2000001002d */
[----:B------:R-:W-:Y:S02]  /*e8b0*/  FMUL.FTZ R12, R3, R24 ;  /* 0x00000018030c7220 */ /* 0x000fe40000410000 */
[----:B------:R-:W-:Y:S01]  /*e8c0*/  FADD.FTZ R15, R8, R15 ;  /* 0x0000000f080f7221 */ /* 0x000fe20000010000 */
[----:B------:R-:W-:Y:S01]  /*e8d0*/  FFMA.FTZ R45, R19, R8, R45 ;  /* 0x00000008132d7223 */ /* 0x000fe2000001002d */
[----:B------:R-:W-:Y:S02]  /*e8e0*/  FMUL.FTZ R8, R5, R32 ;  /* 0x0000002005087220 */ /* 0x000fe40000410000 */
[----:B------:R-:W-:Y:S01]  /*e8f0*/  FADD.FTZ R15, R15, R12 ;  /* 0x0000000c0f0f7221 */ /* 0x000fe20000010000 */
[----:B------:R-:W-:Y:S01]  /*e900*/  FFMA.FTZ R45, R23, R12, R45 ;  /* 0x0000000c172d7223 */ /* 0x000fe2000001002d */
[----:B------:R-:W-:-:S02]  /*e910*/  FMUL.FTZ R12, R3, R30 ;  /* 0x0000001e030c7220 */ /* 0x000fc40000410000 */
[----:B------:R-:W-:Y:S01]  /*e920*/  FADD.FTZ R15, R8, R15 ;  /* 0x0000000f080f7221 */ /* 0x000fe20000010000 */
[----:B------:R-:W-:Y:S01]  /*e930*/  FFMA.FTZ R22, R14, R25, R22 ;  /* 0x000000190e167223 */ /* 0x000fe20000010016 */
[----:B------:R-:W-:Y:S01]  /*e940*/  FFMA.FTZ R45, R29, R8, R45 ;  /* 0x000000081d2d7223 */ /* 0x000fe2000001002d */
[----:B------:R-:W-:Y:S01]  /*e950*/  FFMA.FTZ R9, R16, R36, R9 ;  /* 0x0000002410097223 */ /* 0x000fe20000010009 */
[----:B------:R-:W-:Y:S01]  /*e960*/  FMUL.FTZ R8, R5, R26 ;  /* 0x0000001a05087220 */ /* 0x000fe20000410000 */
[----:B------:R-:W-:Y:S01]  /*e970*/  FADD.FTZ R15, R15, R12 ;  /* 0x0000000c0f0f7221 */ /* 0x000fe20000010000 */
[----:B------:R-:W-:Y:S01]  /*e980*/  FFMA.FTZ R45, R28, R12, R45 ;  /* 0x0000000c1c2d7223 */ /* 0x000fe2000001002d */
[----:B------:R-:W-:Y:S01]  /*e990*/  FFMA.FTZ R13, R19, R33, R22 ;  /* 0x00000021130d7223 */ /* 0x000fe20000010016 */
[----:B------:R-:W-:Y:S01]  /*e9a0*/  FFMA.FTZ R9, R23, R24, R9 ;  /* 0x0000001817097223 */ /* 0x000fe20000010009 */
[----:B------:R-:W-:Y:S01]  /*e9b0*/  FMUL.FTZ R12, R3, R10 ;  /* 0x0000000a030c7220 */ /* 0x000fe20000410000 */
[----:B------:R-:W-:Y:S01]  /*e9c0*/  FFMA.FTZ R45, R7, R8, R45 ;  /* 0x00000008072d7223 */ /* 0x000fe2000001002d */
[----:B------:R-:W-:Y:S01]  /*e9d0*/  FADD.FTZ R15, R8, R15 ;  /* 0x0000000f080f7221 */ /* 0x000fe20000010000 */
[----:B------:R-:W-:Y:S01]  /*e9e0*/  FFMA.FTZ R13, R29, R32, R13 ;  /* 0x000000201d0d7223 */ /* 0x000fe2000001000d */
[----:B------:R-:W-:Y:S01]  /*e9f0*/  FFMA.FTZ R9, R28, R30, R9 ;  /* 0x0000001e1c097223 */ /* 0x000fe20000010009 */
[C---:B------:R-:W-:Y:S01]  /*ea00*/  FFMA.FTZ R45, R6.reuse, R12, R45 ;  /* 0x0000000c062d7223 */ /* 0x040fe2000001002d */
[----:B------:R-:W-:Y:S01]  /*ea10*/  FADD.FTZ R15, R15, R12 ;  /* 0x0000000c0f0f7221 */ /* 0x000fe20000010000 */
[-C--:B------:R-:W-:Y:S01]  /*ea20*/  FMUL.FTZ R16, R5, R11.reuse ;  /* 0x0000000b05107220 */ /* 0x080fe20000410000 */
[----:B------:R-:W-:Y:S01]  /*ea30*/  FFMA.FTZ R12, R7, R26, R13 ;  /* 0x0000001a070c7223 */ /* 0x000fe2000001000d */
[----:B------:R-:W-:Y:S01]  /*ea40*/  FFMA.FTZ R8, R6, R10, R9 ;  /* 0x0000000a06087223 */ /* 0x000fe20000010009 */
[----:B------:R0:W5:Y:S01]  /*ea50*/  LDL.LU R29, [R1+0x3b8] ;  /* 0x0003b800011d7983 */ /* 0x0001620000300800 */
[C---:B------:R-:W-:Y:S01]  /*ea60*/  FFMA.FTZ R13, R4.reuse, R16, R45 ;  /* 0x00000010040d7223 */ /* 0x040fe2000001002d */
[----:B------:R-:W-:-:S02]  /*ea70*/  FFMA.FTZ R9, R4, R11, R12 ;  /* 0x0000000b04097223 */ /* 0x000fc4000001000c */
[----:B------:R0:W5:Y:S04]  /*ea80*/  LDL.LU R28, [R1+0x3b4] ;  /* 0x0003b400011c7983 */ /* 0x0001680000300800 */
[----:B------:R0:W5:Y:S04]  /*ea90*/  LDL.LU R7, [R1+0x3b0] ;  /* 0x0003b00001077983 */ /* 0x0001680000300800 */
[----:B------:R0:W5:Y:S04]  /*eaa0*/  LDL.LU R6, [R1+0x3ac] ;  /* 0x0003ac0001067983 */ /* 0x0001680000300800 */
[----:B------:R0:W5:Y:S01]  /*eab0*/  LDL.LU R4, [R1+0x3a8] ;  /* 0x0003a80001047983 */ /* 0x0001620000300800 */
[----:B------:R-:W-:Y:S01]  /*eac0*/  FADD.FTZ R17, R17, R37 ;  /* 0x0000002511117221 */ /* 0x000fe20000010000 */
[----:B------:R-:W-:-:S03]  /*ead0*/  FADD.FTZ R21, R21, R42 ;  /* 0x0000002a15157221 */ /* 0x000fc60000010000 */
        /* <DEDUP_REMOVED lines=15> */
[----:B------:R-:W-:Y:S01]  /*ebd0*/  FADD.FTZ R16, R16, R15 ;  /* 0x0000000f10107221 */ /* 0x000fe20000010000 */
[----:B------:R-:W-:Y:S02]  /*ebe0*/  FADD.FTZ R10, R39, R10 ;  /* 0x0000000a270a7221 */ /* 0x000fe40000010000 */
[----:B0-----:R-:W-:-:S07]  /*ebf0*/  FADD.FTZ R11, R26, R11 ;  /* 0x0000000b1a0b7221 */ /* 0x001fce0000010000 */
.L_x_335:
[----:B------:R-:W0:Y:S01]  /*ec00*/  S2R R17, SR_LANEID ;  /* 0x0000000000117919 */ /* 0x000e220000000000 */
[----:B------:R-:W-:Y:S01]  /*ec10*/  MOV R15, R13 ;  /* 0x0000000d000f7202 */ /* 0x000fe20000000f00 */
[----:B------:R-:W1:Y:S01]  /*ec20*/  S2UR UR7, SR_CgaCtaId ;  /* 0x00000000000779c3 */ /* 0x000e620000008800 */
[----:B------:R-:W-:Y:S01]  /*ec30*/  UMOV UR6, 0x400 ;  /* 0x0000040000067882 */ /* 0x000fe20000000000 */
[----:B------:R-:W-:Y:S01]  /*ec40*/  SHFL.DOWN PT, R13, R16, 0x1, 0x1f ;  /* 0x08201f00100d7f89 */ /* 0x000fe200000e0000 */
[----:B------:R-:W-:Y:S01]  /*ec50*/  UIADD3 UR5, UPT, UPT, UR6, 0xd0, URZ ;  /* 0x000000d006057890 */ /* 0x000fe2000fffe0ff */
[----:B------:R-:W-:Y:S01]  /*ec60*/  BSSY.RECONVERGENT B0, `(.L_x_336) ;  /* 0x000002a000007945 */ /* 0x000fe20003800200 */
[----:B------:R-:W2:Y:S01]  /*ec70*/  LDCU UR9, c[0x0][0x374] ;  /* 0x00006e80ff0977ac */ /* 0x000ea20008000800 */
[----:B------:R-:W3:Y:S01]  /*ec80*/  SHFL.DOWN PT, R12, R15, 0x1, 0x1f ;  /* 0x08201f000f0c7f89 */ /* 0x000ee200000e0000 */
[----:B------:R-:W4:Y:S01]  /*ec90*/  LDCU UR12, c[0x0][0x370] ;  /* 0x00006e00ff0c77ac */ /* 0x000f220008000800 */
[----:B------:R-:W2:Y:S01]  /*eca0*/  S2R R45, SR_TID.X ;  /* 0x00000000002d7919 */ /* 0x000ea20000002100 */
[----:B-1----:R-:W-:Y:S01]  /*ecb0*/  ULEA UR5, UR7, UR5, 0x18 ;  /* 0x0000000507057291 */ /* 0x002fe2000f8ec0ff */
[----:B0-----:R-:W-:-:S02]  /*ecc0*/  ISETP.GT.AND P0, PT, R17, 0x1e, PT ;  /* 0x0000001e1100780c */ /* 0x001fc40003f04270 */
[C---:B------:R-:W-:Y:S02]  /*ecd0*/  ISETP.GT.AND P2, PT, R17.reuse, 0xf, PT ;  /* 0x0000000f1100780c */ /* 0x040fe40003f44270 */
[----:B------:R-:W-:Y:S02]  /*ece0*/  ISETP.GT.AND P1, PT, R17, 0x17, PT ;  /* 0x000000171100780c */ /* 0x000fe40003f24270 */
[----:B--2---:R-:W-:-:S07]  /*ecf0*/  LEA R44, R45, UR5, 0x4 ;  /* 0x000000052d2c7c11 */ /* 0x004fce000f8e20ff */
[----:B---3--:R-:W-:Y:S01]  /*ed00*/  @!P0 FADD.FTZ R15, R12, R15 ;  /* 0x0000000f0c0f8221 */ /* 0x008fe20000010000 */
[----:B------:R-:W-:Y:S01]  /*ed10*/  @!P0 FADD.FTZ R16, R13, R16 ;  /* 0x000000100d108221 */ /* 0x000fe20000010000 */
        /* <DEDUP_REMOVED lines=21> */
[----:B----4-:R-:W-:Y:S05]  /*ee70*/  @P2 BRA `(.L_x_337) ;  /* 0x0000000000202947 */ /* 0x010fea0003800000 */
        /* <DEDUP_REMOVED lines=8> */
.L_x_337:
[----:B------:R-:W-:Y:S05]  /*ef00*/  BSYNC.RECONVERGENT B0 ;  /* 0x0000000000007941 */ /* 0x000fea0003800200 */
.L_x_336:
[----:B------:R-:W-:Y:S06]  /*ef10*/  BAR.SYNC.DEFER_BLOCKING 0x0 ;  /* 0x0000000000007b1d */ /* 0x000fec0000010000 */
[----:B------:R-:W-:Y:S04]  /*ef20*/  BSSY.RECONVERGENT B0, `(.L_x_338) ;  /* 0x0000033000007945 */ /* 0x000fe80003800200 */
[----:B------:R-:W-:Y:S05]  /*ef30*/  @P0 BRA `(.L_x_339) ;  /* 0x0000000000c40947 */ /* 0x000fea0003800000 */
[----:B------:R-:W-:-:S09]  /*ef40*/  ULEA UR5, UR7, UR6, 0x18 ;  /* 0x0000000607057291 */ /* 0x000fd2000f8ec0ff */
[----:B-1-3--:R-:W1:Y:S04]  /*ef50*/  LDS.128 R12, [UR5+0x20] ;  /* 0x00002005ff0c7984 */ /* 0x00ae680008000c00 */
[----:B--2---:R-:W2:Y:S04]  /*ef60*/  LDS.128 R16, [UR5+0x30] ;  /* 0x00003005ff107984 */ /* 0x004ea80008000c00 */
[----:B------:R-:W3:Y:S04]  /*ef70*/  LDS.128 R20, [UR5+0x40] ;  /* 0x00004005ff147984 */ /* 0x000ee80008000c00 */
[----:B------:R-:W4:Y:S04]  /*ef80*/  LDS.128 R36, [UR5+0x50] ;  /* 0x00005005ff247984 */ /* 0x000f280008000c00 */
[----:B------:R-:W4:Y:S04]  /*ef90*/  LDS.128 R32, [UR5+0x60] ;  /* 0x00006005ff207984 */ /* 0x000f280008000c00 */
[----:B------:R-:W4:Y:S01]  /*efa0*/  LDS.128 R24, [UR5+0x70] ;  /* 0x00007005ff187984 */ /* 0x000f220008000c00 */
[----:B-1----:R-:W-:Y:S01]  /*efb0*/  FADD.FTZ R41, R30, R12 ;  /* 0x0000000c1e297221 */ /* 0x002fe20000010000 */
[----:B------:R-:W-:-:S03]  /*efc0*/  FADD.FTZ R12, R31, R13 ;  /* 0x0000000d1f0c7221 */ /* 0x000fc60000010000 */
[----:B------:R-:W-:Y:S01]  /*efd0*/  FADD.FTZ R41, R41, R14 ;  /* 0x0000000e29297221 */ /* 0x000fe20000010000 */
[----:B0-----:R-:W-:Y:S02]  /*efe0*/  FADD.FTZ R30, R12, R15 ;  /* 0x0000000f0c1e7221 */ /* 0x001fe40000010000 */
[----:B------:R-:W0:Y:S01]  /*eff0*/  LDS.128 R12, [UR5+0x80] ;  /* 0x00008005ff0c7984 */ /* 0x000e220008000c00 */
[----:B--2---:R-:W-:Y:S01]  /*f000*/  FADD.FTZ R41, R41, R16 ;  /* 0x0000001029297221 */ /* 0x004fe20000010000 */
[----:B------:R-:W-:-:S03]  /*f010*/  FADD.FTZ R30, R30, R17 ;  /* 0x000000111e1e7221 */ /* 0x000fc60000010000 */
[----:B------:R-:W-:Y:S01]  /*f020*/  FADD.FTZ R41, R41, R18 ;  /* 0x0000001229297221 */ /* 0x000fe20000010000 */
[----:B------:R-:W-:Y:S02]  /*f030*/  FADD.FTZ R30, R30, R19 ;  /* 0x000000131e1e7221 */ /* 0x000fe40000010000 */
[----:B------:R-:W1:Y:S01]  /*f040*/  LDS.128 R16, [UR5+0x90] ;  /* 0x00009005ff107984 */ /* 0x000e620008000c00 */
[----:B---3--:R-:W-:Y:S01]  /*f050*/  FADD.FTZ R41, R41, R20 ;  /* 0x0000001429297221 */ /* 0x008fe20000010000 */
[----:B------:R-:W-:-:S03]  /*f060*/  FADD.FTZ R30, R30, R21 ;  /* 0x000000151e1e7221 */ /* 0x000fc60000010000 */
[----:B------:R-:W-:Y:S01]  /*f070*/  FADD.FTZ R41, R41, R22 ;  /* 0x0000001629297221 */ /* 0x000fe20000010000 */
[----:B------:R-:W-:Y:S02]  /*f080*/  FADD.FTZ R30, R30, R23 ;  /* 0x000000171e1e7221 */ /* 0x000fe40000010000 */
[----:B------:R-:W2:Y:S01]  /*f090*/  LDS.128 R20, [UR5+0xa0] ;  /* 0x0000a005ff147984 */ /* 0x000ea20008000c00 */
[----:B----4-:R-:W-:Y:S01]  /*f0a0*/  FADD.FTZ R41, R41, R36 ;  /* 0x0000002429297221 */ /* 0x010fe20000010000 */
[----:B------:R-:W-:-:S03]  /*f0b0*/  FADD.FTZ R30, R30, R37 ;  /* 0x000000251e1e7221 */ /* 0x000fc60000010000 */
[----:B------:R-:W-:Y:S01]  /*f0c0*/  FADD.FTZ R41, R41, R38 ;  /* 0x0000002629297221 */ /* 0x000fe20000010000 */
[----:B------:R-:W-:Y:S02]  /*f0d0*/  FADD.FTZ R36, R30, R39 ;  /* 0x000000271e247221 */ /* 0x000fe40000010000 */
[----:B------:R-:W3:Y:S01]  /*f0e0*/  LDS.64 R30, [UR5+0xb0] ;  /* 0x0000b005ff1e7984 */ /* 0x000ee20008000a00 */
        /* <DEDUP_REMOVED lines=21> */
[----:B------:R-:W-:-:S07]  /*f240*/  FADD.FTZ R31, R36, R31 ;  /* 0x0000001f241f7221 */ /* 0x000fce0000010000 */
.L_x_339:
[----:B------:R-:W-:Y:S05]  /*f250*/  BSYNC.RECONVERGENT B0 ;  /* 0x0000000000007941 */ /* 0x000fea0003800200 */
.L_x_338:
        /* <DEDUP_REMOVED lines=38> */
.L_x_341:
[----:B------:R-:W-:Y:S05]  /*f4c0*/  BSYNC.RECONVERGENT B0 ;  /* 0x0000000000007941 */ /* 0x000fea0003800200 */
.L_x_340:
        /* <DEDUP_REMOVED lines=30> */
.L_x_343:
[----:B------:R-:W-:Y:S05]  /*f6b0*/  BSYNC.RECONVERGENT B0 ;  /* 0x0000000000007941 */ /* 0x000fea0003800200 */
.L_x_342:
        /* <DEDUP_REMOVED lines=34> */
.L_x_347:
[----:B------:R-:W3:Y:S04]  /*f8e0*/  LDG.E.STRONG.GPU R8, desc[UR10][R14.64] ;  /* 0x0000000a0e087981 */ /* 0x000ee8000c1ef900 */
[----:B---3--:R-:W-:Y:S04]  /*f8f0*/  CCTL.IVALL ;  /* 0x00000000ff00798f */ /* 0x008fe80002000000 */
[----:B------:R0:W-:Y:S01]  /*f900*/  STL [R1], R8 ;  /* 0x0000000801007387 */ /* 0x0001e20000100800 */
[----:B------:R-:W-:-:S13]  /*f910*/  ISETP.NE.AND P0, PT, R8, UR5, PT ;  /* 0x0000000508007c0c */ /* 0x000fda000bf05270 */
[----:B0-----:R-:W-:Y:S05]  /*f920*/  @P0 BRA `(.L_x_347) ;  /* 0xfffffffc00ec0947 */ /* 0x001fea000383ffff */
.L_x_346:
[----:B------:R-:W-:Y:S05]  /*f930*/  BSYNC.RECONVERGENT B0 ;  /* 0x0000000000007941 */ /* 0x000fea0003800200 */
.L_x_345:
        /* <DEDUP_REMOVED lines=15> */
.L_x_349:
        /* <DEDUP_REMOVED lines=77> */
.L_x_348:
        /* <DEDUP_REMOVED lines=52> */
.L_x_350:
        /* <DEDUP_REMOVED lines=27> */
.L_x_351:
        /* <DEDUP_REMOVED lines=12> */
.L_x_352:
[----:B------:R-:W-:Y:S05]  /*104b0*/  BSYNC.RECONVERGENT B0 ;  /* 0x0000000000007941 */ /* 0x000fea0003800200 */
.L_x_344:
[----:B------:R-:W0:Y:S01]  /*104c0*/  S2UR UR6, SR_CgaCtaId ;  /* 0x00000000000679c3 */ /* 0x000e220000008800 */
[----:B------:R-:W-:Y:S01]  /*104d0*/  ISETP.NE.AND P0, PT, R45, RZ, PT ;  /* 0x000000ff2d00720c */ /* 0x000fe20003f05270 */
[----:B------:R-:W-:Y:S01]  /*104e0*/  UMOV UR5, 0x400 ;  /* 0x0000040000057882 */ /* 0x000fe20000000000 */
[----:B------:R-:W2:Y:S01]  /*104f0*/  LDCU.U8 UR12, c[0x0][0x414] ;  /* 0x00008280ff0c77ac */ /* 0x000ea20008000000 */
[----:B-1--4-:R-:W-:Y:S01]  /*10500*/  HFMA2 R15, -RZ, RZ, 0, 0 ;  /* 0x00000000ff0f7431 */ /* 0x012fe200000001ff */
[----:B------:R-:W1:Y:S01]  /*10510*/  LDCU.64 UR20, c[0x0][0x3f8] ;  /* 0x00007f00ff1477ac */ /* 0x000e620008000a00 */
[----:B------:R-:W4:Y:S01]  /*10520*/  LDCU.64 UR18, c[0x0][0x400] ;  /* 0x00008000ff1277ac */ /* 0x000f220008000a00 */
[----:B--2---:R-:W-:Y:S02]  /*10530*/  UISETP.NE.AND UP0, UPT, UR12, URZ, UPT ;  /* 0x000000ff0c00728c */ /* 0x004fe4000bf05270 */
[----:B0-----:R-:W-:Y:S01]  /*10540*/  ULEA UR5, UR6, UR5, 0x18 ;  /* 0x0000000506057291 */ /* 0x001fe2000f8ec0ff */
[----:B------:R-:W0:Y:S03]  /*10550*/  LDCU.64 UR6, c[0x0][0x380] ;  /* 0x00007000ff0677ac */ /* 0x000e260008000a00 */
[----:B------:R-:W-:-:S05]  /*10560*/  PLOP3.LUT P1, PT, PT, PT, UP0, 0x80, 0x8 ;  /* 0x000000000008781c */ /* 0x000fca0003f2f008 */
[----:B------:R-:W-:Y:S01]  /*10570*/  @!P0 STS.64 [UR5+0xc0], R30 ;  /* 0x0000c01eff008988 */ /* 0x000fe20008000a05 */
[----:B------:R-:W-:Y:S06]  /*10580*/  BAR.SYNC.DEFER_BLOCKING 0x0 ;  /* 0x0000000000007b1d */ /* 0x000fec0000010000 */
[----:B---3--:R-:W2:Y:S01]  /*10590*/  LDS.64 R12, [UR5+0xc0] ;  /* 0x0000c005ff0c7984 */ /* 0x008ea20008000a00 */
[----:B------:R-:W2:Y:S02]  /*105a0*/  LDCU UR5, c[0x0][0x42c] ;  /* 0x00008580ff0577ac */ /* 0x000ea40008000800 */
[----:B--2---:R-:W-:Y:S01]  /*105b0*/  FMUL.FTZ R12, R12, UR5 ;  /* 0x000000050c0c7c20 */ /* 0x004fe20008410000 */
[----:B01--4-:R-:W-:-:S07]  /*105c0*/  FMUL.FTZ R13, R13, UR5 ;  /* 0x000000050d0d7c20 */ /* 0x013fce0008410000 */
.L_x_358:
[----:B------:R-:W-:-:S05]  /*105d0*/  LEA R18, R15, UR15, 0x2 ;  /* 0x0000000f0f127c11 */ /* 0x000fca000f8e10ff */
[----:B0-----:R-:W2:Y:S04]  /*105e0*/  LDL.64 R10, [R18+0x10] ;  /* 0x00001000120a7983 */ /* 0x001ea80000100a00 */
[----:B------:R-:W3:Y:S01]  /*105f0*/  LDL.64 R8, [R18+0x90] ;  /* 0x0000900012087983 */ /* 0x000ee20000100a00 */
[----:B------:R-:W-:Y:S01]  /*10600*/  BSSY.RECONVERGENT B0, `(.L_x_353) ;  /* 0x0000036000007945 */ /* 0x000fe20003800200 */
[C---:B--2---:R-:W-:Y:S02]  /*10610*/  SHF.L.U32 R14, R10.reuse, 0x10, RZ ;  /* 0x000000100a0e7819 */ /* 0x044fe400000006ff */
[----:B------:R-:W-:-:S03]  /*10620*/  PRMT R10, R10, 0x7632, R10 ;  /* 0x000076320a0a7816 */ /* 0x000fc6000000000a */
[----:B------:R-:W-:Y:S01]  /*10630*/  FADD.FTZ R14, R14, -UR28 ;  /* 0x8000001c0e0e7e21 */ /* 0x000fe20008010000 */
[----:B------:R-:W-:-:S03]  /*10640*/  SHF.L.U32 R10, R10, 0x10, RZ ;  /* 0x000000100a0a7819 */ /* 0x000fc600000006ff */
[----:B------:R-:W-:Y:S02]  /*10650*/  FMUL.FTZ R24, R14, UR16 ;  /* 0x000000100e187c20 */ /* 0x000fe40008410000 */
[----:B------:R-:W-:Y:S02]  /*10660*/  FADD.FTZ R10, R10, -UR28 ;  /* 0x8000001c0a0a7e21 */ /* 0x000fe40008010000 */
[----:B------:R-:W-:Y:S02]  /*10670*/  @P1 FFMA.FTZ R14, R3, R24, R0 ;  /* 0x00000018030e1223 */ /* 0x000fe40000010000 */
[----:B------:R-:W-:Y:S01]  /*10680*/  FMUL.FTZ R25, R10, UR16 ;  /* 0x000000100a197c20 */ /* 0x000fe20008410000 */
[----:B---3--:R-:W-:Y:S01]  /*10690*/  SHF.L.U32 R10, R8, 0x10, RZ ;  /* 0x00000010080a7819 */ /* 0x008fe200000006ff */
[----:B------:R-:W-:Y:S01]  /*106a0*/  @P1 FMUL.FTZ R17, R14, -1.4426950216293334961 ;  /* 0xbfb8aa3b0e111820 */ /* 0x000fe20000410000 */
[----:B------:R-:W-:Y:S01]  /*106b0*/  PRMT R8, R8, 0x7632, R8 ;  /* 0x0000763208087816 */ /* 0x000fe20000000008 */
[----:B------:R-:W-:-:S04]  /*106c0*/  @P1 FFMA.FTZ R16, R5, R25, R2 ;  /* 0x0000001905101223 */ /* 0x000fc80000010002 */
[----:B------:R-:W0:Y:S01]  /*106d0*/  @P1 MUFU.EX2 R17, R17 ;  /* 0x0000001100111308 */ /* 0x000e220000000800 */
[----:B------:R-:W-:-:S06]  /*106e0*/  @P1 FMUL.FTZ R20, R16, -1.4426950216293334961 ;  /* 0xbfb8aa3b10141820 */ /* 0x000fcc0000410000 */
[----:B------:R-:W1:Y:S01]  /*106f0*/  @P1 MUFU.EX2 R20, R20 ;  /* 0x0000001400141308 */ /* 0x000e620000000800 */
[----:B0-----:R-:W-:-:S04]  /*10700*/  @P1 FADD.FTZ R18, R17, 1 ;  /* 0x3f80000011121421 */ /* 0x001fc80000010000 */
[----:B------:R0:W2:Y:S01]  /*10710*/  @P1 MUFU.RCP R19, R18 ;  /* 0x0000001200131308 */ /* 0x0000a20000001000 */
[----:B-1----:R-:W-:-:S07]  /*10720*/  @P1 FADD.FTZ R21, R20, 1 ;  /* 0x3f80000014151421 */ /* 0x002fce0000010000 */
[----:B------:R-:W1:Y:S01]  /*10730*/  @P1 MUFU.RCP R21, R21 ;  /* 0x0000001500151308 */ /* 0x000e620000001000 */
[----:B0-----:R-:W-:Y:S01]  /*10740*/  SHF.L.U32 R18, R11, 0x10, RZ ;  /* 0x000000100b127819 */ /* 0x001fe200000006ff */
[----:B--2---:R-:W-:Y:S01]  /*10750*/  @P1 FADD.FTZ R23, -R19, 1 ;  /* 0x3f80000013171421 */ /* 0x004fe20000010100 */
[----:B------:R-:W-:-:S03]  /*10760*/  @P1 FMUL.FTZ R19, R10, R19 ;  /* 0x000000130a131220 */ /* 0x000fc60000410000 */
[----:B------:R-:W-:Y:S01]  /*10770*/  @P1 FFMA.FTZ R22, R14, R23, 1 ;  /* 0x3f8000000e161423 */ /* 0x000fe20000010017 */
[----:B-----5:R-:W-:Y:S02]  /*10780*/  LEA R23, R15, R4, 0x3 ;  /* 0x000000040f177211 */ /* 0x020fe400078e18ff */
[----:B------:R-:W-:Y:S01]  /*10790*/  SHF.L.U32 R14, R8, 0x10, RZ ;  /* 0x00000010080e7819 */ /* 0x000fe200000006ff */
[----:B------:R-:W-:Y:S01]  /*107a0*/  @P1 FMUL.FTZ R10, R19, R22 ;  /* 0x00000016130a1220 */ /* 0x000fe20000410000 */
[----:B------:R-:W-:Y:S01]  /*107b0*/  ISETP.GE.U32.AND P0, PT, R23, UR18, PT ;  /* 0x0000001217007c0c */ /* 0x000fe2000bf06070 */
[----:B-1----:R-:W-:Y:S01]  /*107c0*/  @P1 FADD.FTZ R17, -R21, 1 ;  /* 0x3f80000015111421 */ /* 0x002fe20000010100 */
[----:B------:R-:W-:Y:S01]  /*107d0*/  SHF.R.S32.HI R22, RZ, 0x1f, R23 ;  /* 0x0000001fff167819 */ /* 0x000fe20000011417 */
[----:B------:R-:W-:Y:S01]  /*107e0*/  @P1 FMUL.FTZ R21, R14, R21 ;  /* 0x000000150e151220 */ /* 0x000fe20000410000 */
[----:B------:R-:W-:Y:S01]  /*107f0*/  FFMA.FTZ R8, R12, R24, R13 ;  /* 0x000000180c087223 */ /* 0x000fe2000001000d */
[----:B------:R-:W-:Y:S01]  /*10800*/  @P1 FFMA.FTZ R16, R16, R17, 1 ;  /* 0x3f80000010101423 */ /* 0x000fe20000010011 */
[----:B------:R-:W-:-:S02]  /*10810*/  ISETP.GE.AND.EX P0, PT, R22, UR19, PT, P0 ;  /* 0x0000001316007c0c */ /* 0x000fc4000bf06300 */
[----:B------:R-:W-:Y:S01]  /*10820*/  PRMT R17, R11, 0x7632, R17 ;  /* 0x000076320b117816 */ /* 0x000fe20000000011 */
[----:B------:R-:W-:Y:S01]  /*10830*/  @P1 FMUL.FTZ R14, R21, R16 ;  /* 0x00000010150e1220 */ /* 0x000fe20000410000 */
[----:B------:R-:W-:Y:S01]  /*10840*/  FFMA.FTZ R16, R3, R10, -R8 ;  /* 0x0000000a03107223 */ /* 0x000fe20000010808 */
[----:B------:R-:W-:Y:S01]  /*10850*/  FFMA.FTZ R10, R12, R25, R13 ;  /* 0x000000190c0a7223 */ /* 0x000fe2000001000d */
[----:B------:R-:W-:Y:S02]  /*10860*/  IADD3 R8, PT, PT, R23, 0x8, RZ ;  /* 0x0000000817087810 */ /* 0x000fe40007ffe0ff */
[----:B------:R-:W-:Y:S01]  /*10870*/  SHF.L.U32 R19, R17, 0x10, RZ ;  /* 0x0000001011137819 */ /* 0x000fe200000006ff */
[----:B------:R-:W-:-:S04]  /*10880*/  FFMA.FTZ R20, R5, R14, -R10 ;  /* 0x0000000e05147223 */ /* 0x000fc8000001080a */
        /* <DEDUP_REMOVED lines=13> */
.L_x_354:
[----:B------:R-:W-:Y:S05]  /*10960*/  BSYNC.RECONVERGENT B0 ;  /* 0x0000000000007941 */ /* 0x000fea0003800200 */
.L_x_353:
[----:B------:R-:W-:Y:S01]  /*10970*/  ISETP.NE.AND P1, PT, RZ, UR12, PT ;  /* 0x0000000cff007c0c */ /* 0x000fe2000bf25270 */
[----:B------:R-:W-:Y:S01]  /*10980*/  FADD.FTZ R18, R18, -UR28 ;  /* 0x8000001c12127e21 */ /* 0x000fe20008010000 */
[----:B------:R-:W-:Y:S01]  /*10990*/  FADD.FTZ R19, R19, -UR28 ;  /* 0x8000001c13137e21 */ /* 0x000fe20008010000 */
[----:B------:R-:W-:Y:S02]  /*109a0*/  ISETP.GE.U32.AND P0, PT, R8, UR18, PT ;  /* 0x0000001208007c0c */ /* 0x000fe4000bf06070 */
[----:B------:R-:W-:Y:S01]  /*109b0*/  SHF.R.S32.HI R10, RZ, 0x1f, R8 ;  /* 0x0000001fff0a7819 */ /* 0x000fe20000011408 */
[----:B------:R-:W-:Y:S01]  /*109c0*/  FMUL.FTZ R18, R18, UR16 ;  /* 0x0000001012127c20 */ /* 0x000fe20008410000 */
[----:B------:R-:W-:Y:S01]  /*109d0*/  FMUL.FTZ R20, R19, UR16 ;  /* 0x0000001013147c20 */ /* 0x000fe20008410000 */
[C---:B0-----:R-:W-:Y:S02]  /*109e0*/  PRMT R11, R9.reuse, 0x7632, R11 ;  /* 0x00007632090b7816 */ /* 0x041fe4000000000b */
        /* <DEDUP_REMOVED lines=24> */
.L_x_355:
        /* <DEDUP_REMOVED lines=16> */
.L_x_357:
[----:B------:R-:W-:Y:S05]  /*10c70*/  BSYNC.RECONVERGENT B0 ;  /* 0x0000000000007941 */ /* 0x000fea0003800200 */
.L_x_356:
        /* <DEDUP_REMOVED lines=10> */
.L_x_333:
[----:B0-----:R-:W0:Y:S01]  /*10d20*/  S2R R9, SR_TID.X ;  /* 0x0000000000097919 */ /* 0x001e220000002100 */
[----:B------:R-:W1:Y:S01]  /*10d30*/  LDC R4, c[0x0][0x370] ;  /* 0x0000dc00ff047b82 */ /* 0x000e620000000800 */
[----:B------:R-:W-:Y:S07]  /*10d40*/  BSSY.RECONVERGENT B0, `(.L_x_360) ;  /* 0x000000e000007945 */ /* 0x000fee0003800200 */
[----:B------:R-:W2:Y:S08]  /*10d50*/  LDC R7, c[0x0][0x374] ;  /* 0x0000dd00ff077b82 */ /* 0x000eb00000000800 */
[----:B------:R-:W3:Y:S01]  /*10d60*/  LDC.64 R2, c[0x0][0x3c8] ;  /* 0x0000f200ff027b82 */ /* 0x000ee20000000a00 */
[----:B-1----:R-:W-:-:S02]  /*10d70*/  ISETP.NE.AND P0, PT, R4, 0x1, PT ;  /* 0x000000010400780c */ /* 0x002fc40003f05270 */
[----:B0-----:R-:W-:Y:S02]  /*10d80*/  ISETP.NE.AND P1, PT, R9, RZ, PT ;  /* 0x000000ff0900720c */ /* 0x001fe40003f25270 */
[----:B--2---:R-:W-:-:S04]  /*10d90*/  SHF.L.U32 R0, R7, 0x1, RZ ;  /* 0x0000000107007819 */ /* 0x004fc800000006ff */
[----:B------:R-:W-:-:S05]  /*10da0*/  SEL R5, R0, RZ, P0 ;  /* 0x000000ff00057207 */ /* 0x000fca0000000000 */
[----:B---3--:R-:W-:Y:S02]  /*10db0*/  IMAD.WIDE.U32 R2, R5, 0x4, R2 ;  /* 0x0000000405027825 */ /* 0x008fe400078e0002 */
[----:B------:R-:W-:Y:S05]  /*10dc0*/  @P1 BRA `(.L_x_361) ;  /* 0x0000000000141947 */ /* 0x000fea0003800000 */
[----:B------:R-:W-:Y:S01]  /*10dd0*/  HFMA2 R5, -RZ, RZ, 0, 5.9604644775390625e-08 ;  /* 0x00000001ff057431 */ /* 0x000fe200000001ff */
[----:B------:R-:W-:Y:S06]  /*10de0*/  MEMBAR.ALL.GPU ;  /* 0x0000000000007992 */ /* 0x000fec000000a000 */
[----:B------:R-:W-:-:S00]  /*10df0*/  ERRBAR ;  /* 0x00000000000079ab */ /* 0x000fc00000000000 */
[----:B------:R-:W-:Y:S06]  /*10e00*/  CGAERRBAR ;  /* 0x00000000000075ab */ /* 0x000fec0000000000 */
[----:B------:R0:W-:Y:S02]  /*10e10*/  REDG.E.ADD.S32.STRONG.GPU desc[UR10][R2.64], R5 ;  /* 0x000000050200798e */ /* 0x0001e4000c12e30a */
.L_x_361:
[----:B------:R-:W-:Y:S05]  /*10e20*/  BSYNC.RECONVERGENT B0 ;  /* 0x0000000000007941 */ /* 0x000fea0003800200 */
.L_x_360:
        /* <DEDUP_REMOVED lines=11> */
.L_x_363:
[----:B------:R-:W2:Y:S04]  /*10ee0*/  LDG.E.STRONG.GPU R5, desc[UR10][R2.64] ;  /* 0x0000000a02057981 */ /* 0x000ea8000c1ef900 */
[----:B--2---:R-:W-:Y:S01]  /*10ef0*/  CCTL.IVALL ;  /* 0x00000000ff00798f */ /* 0x004fe20002000000 */
[----:B------:R-:W-:Y:S05]  /*10f00*/  YIELD ;  /* 0x0000000000007946 */ /* 0x000fea0003800000 */
[----:B------:R-:W-:-:S13]  /*10f10*/  ISETP.NE.AND P0, PT, R5, R0, PT ;  /* 0x000000000500720c */ /* 0x000fda0003f05270 */
[----:B------:R-:W-:Y:S05]  /*10f20*/  @P0 BRA `(.L_x_363) ;  /* 0xfffffffc00ec0947 */ /* 0x000fea000383ffff */
.L_x_362:
        /* <DEDUP_REMOVED lines=60> */
[----:B------:R-:W-:-:S02]  /*112f0*/  SHF.L.U64.HI R32, R0, 0x2, R3 ;  /* 0x0000000200207819 */ /* 0x000fc40000010203 */
[----:B------:R-:W-:Y:S02]  /*11300*/  SHF.L.U64.HI R28, R8, 0x2, R17 ;  /* 0x00000002081c7819 */ /* 0x000fe40000010211 */
[C---:B0-----:R-:W-:Y:S02]  /*11310*/  IADD3 R26, P2, PT, R24.reuse, UR8, RZ ;  /* 0x00000008181a7c10 */ /* 0x041fe4000ff5e0ff */
[----:B------:R-:W-:Y:S02]  /*11320*/  IADD3 R9, PT, PT, R5, UR4, RZ ;  /* 0x0000000405097c10 */ /* 0x000fe4000fffe0ff */
[----:B-1----:R-:W-:Y:S02]  /*11330*/  IADD3 R18, P1, PT, R24, UR6, RZ ;  /* 0x0000000618127c10 */ /* 0x002fe4000ff3e0ff */
[----:B------:R-:W-:Y:S01]  /*11340*/  MOV R2, R4 ;  /* 0x0000000400027202 */ /* 0x000fe20000000f00 */
[----:B------:R-:W-:Y:S01]  /*11350*/  IMAD.WIDE.U32 R4, R6, 0x4, RZ ;  /* 0x0000000406047825 */ /* 0x000fe200078e00ff */
[----:B------:R-:W-:-:S02]  /*11360*/  IADD3.X R27, PT, PT, R25, UR9, RZ, P2, !PT ;  /* 0x00000009191b7c10 */ /* 0x000fc400097fe4ff */
[----:B------:R-:W-:Y:S02]  /*11370*/  IADD3.X R19, PT, PT, R25, UR7, RZ, P1, !PT ;  /* 0x0000000719137c10 */ /* 0x000fe40008ffe4ff */
[----:B------:R-:W-:Y:S02]  /*11380*/  IADD3 R20, P2, PT, RZ, -R11, RZ ;  /* 0x8000000bff147210 */ /* 0x000fe40007f5e0ff */
[----:B--2---:R-:W-:Y:S02]  /*11390*/  IADD3 R24, P1, PT, R24, UR12, RZ ;  /* 0x0000000c18187c10 */ /* 0x004fe4000ff3e0ff */
[----:B------:R-:W-:Y:S02]  /*113a0*/  SHF.L.U32 R11, R7, 0x2, RZ ;  /* 0x00000002070b7819 */ /* 0x000fe400000006ff */
[----:B------:R-:W-:Y:S02]  /*113b0*/  IADD3.X R25, PT, PT, R25, UR13, RZ, P1, !PT ;  /* 0x0000000d19197c10 */ /* 0x000fe40008ffe4ff */
[----:B------:R-:W-:-:S02]  /*113c0*/  IADD3 R30, PT, PT, R5, R11, RZ ;  /* 0x0000000b051e7210 */ /* 0x000fc40007ffe0ff */
[----:B------:R-:W-:-:S07]  /*113d0*/  IADD3.X R22, PT, PT, RZ, -0x1, RZ, P2, !PT ;  /* 0xffffffffff167810 */ /* 0x000fce00017fe4ff */
.L_x_366:
[-C--:B0-----:R-:W-:Y:S01]  /*113e0*/  LEA R10, P3, R8, R18.reuse, 0x2 ;  /* 0x00000012080a7211 */ /* 0x081fe200078610ff */
[----:B------:R-:W2:Y:S01]  /*113f0*/  LDG.E R16, desc[UR10][R18.64] ;  /* 0x0000000a12107981 */ /* 0x000ea2000c1e1900 */
[----:B------:R-:W-:Y:S02]  /*11400*/  LEA R14, P1, R0, R18, 0x2 ;  /* 0x00000012000e7211 */ /* 0x000fe400078210ff */
[----:B------:R-:W-:Y:S02]  /*11410*/  IADD3 R12, P2, PT, R18, R4, RZ ;  /* 0x00000004120c7210 */ /* 0x000fe40007f5e0ff */
[C---:B------:R-:W-:Y:S02]  /*11420*/  IADD3.X R11, PT, PT, R19.reuse, R28, RZ, P3, !PT ;  /* 0x0000001c130b7210 */ /* 0x040fe40001ffe4ff */
[C---:B------:R-:W-:Y:S02]  /*11430*/  IADD3.X R15, PT, PT, R19.reuse, R32, RZ, P1, !PT ;  /* 0x00000020130f7210 */ /* 0x040fe40000ffe4ff */
[----:B------:R-:W-:-:S02]  /*11440*/  IADD3.X R13, PT, PT, R19, R30, RZ, P2, !PT ;  /* 0x0000001e130d7210 */ /* 0x000fc400017fe4ff */
[----:B------:R0:W3:Y:S04]  /*11450*/  LDG.E R11, desc[UR10][R10.64] ;  /* 0x0000000a0a0b7981 */ /* 0x0000e8000c1e1900 */
[----:B------:R1:W3:Y:S04]  /*11460*/  LDG.E R12, desc[UR10][R12.64] ;  /* 0x0000000a0c0c7981 */ /* 0x0002e8000c1e1900 */
[----:B------:R-:W2:Y:S01]  /*11470*/  LDG.E R15, desc[UR10][R14.64] ;  /* 0x0000000a0e0f7981 */ /* 0x000ea2000c1e1900 */
[----:B0-----:R-:W-:Y:S02]  /*11480*/  MOV R10, R24 ;  /* 0x00000018000a7202 */ /* 0x001fe40000000f00 */
[----:B------:R-:W-:-:S02]  /*11490*/  IADD3 R20, P1, PT, R20, 0x1, RZ ;  /* 0x0000000114147810 */ /* 0x000fc40007f3e0ff */
[----:B-1----:R-:W-:Y:S02]  /*114a0*/  MOV R13, R27 ;  /* 0x0000001b000d7202 */ /* 0x002fe40000000f00 */
[----:B------:R-:W-:Y:S02]  /*114b0*/  IADD3.X R22, PT, PT, RZ, R22, RZ, P1, !PT ;  /* 0x00000016ff167210 */ /* 0x000fe40000ffe4ff */
[----:B------:R-:W-:-:S04]  /*114c0*/  ISETP.NE.U32.AND P1, PT, R20, RZ, PT ;  /* 0x000000ff1400720c */ /* 0x000fc80003f25070 */
[----:B------:R-:W-:Y:S02]  /*114d0*/  ISETP.NE.AND.EX P1, PT, R22, RZ, PT, P1 ;  /* 0x000000ff1600720c */ /* 0x000fe40003f25310 */
[----:B------:R-:W-:Y:S02]  /*114e0*/  IADD3 R18, P2, PT, R18, 0xa00, RZ ;  /* 0x00000a0012127810 */ /* 0x000fe40007f5e0ff */
[----:B------:R-:W-:Y:S02]  /*114f0*/  IADD3 R24, P4, PT, R24, 0xa00, RZ ;  /* 0x00000a0018187810 */ /* 0x000fe40007f9e0ff */
[----:B------:R-:W-:Y:S02]  /*11500*/  IADD3.X R19, PT, PT, RZ, R19, RZ, P2, !PT ;  /* 0x00000013ff137210 */ /* 0x000fe400017fe4ff */
[----:B---3--:R-:W-:Y:S02]  /*11510*/  F2FP.BF16.F32.PACK_AB R23, R11, R12 ;  /* 0x0000000c0b17723e */ /* 0x008fe400000010ff */
[----:B------:R-:W-:-:S02]  /*11520*/  MOV R11, R25 ;  /* 0x00000019000b7202 */ /* 0x000fc40000000f00 */
[----:B--2---:R-:W-:Y:S02]  /*11530*/  F2FP.BF16.F32.PACK_AB R21, R15, R16 ;  /* 0x000000100f15723e */ /* 0x004fe400000010ff */
[----:B------:R-:W-:-:S03]  /*11540*/  MOV R12, R26 ;  /* 0x0000001a000c7202 */ /* 0x000fc60000000f00 */
[----:B------:R0:W-:Y:S04]  /*11550*/  STG.E desc[UR10][R10.64], R21 ;  /* 0x000000150a007986 */ /* 0x0001e8000c10190a */
[----:B------:R0:W-:Y:S01]  /*11560*/  STG.E desc[UR10][R12.64], R23 ;  /* 0x000000170c007986 */ /* 0x0001e2000c10190a */
[----:B------:R-:W-:Y:S02]  /*11570*/  IADD3 R26, P3, PT, R26, 0xa00, RZ ;  /* 0x00000a001a1a7810 */ /* 0x000fe40007f7e0ff */
[----:B------:R-:W-:Y:S02]  /*11580*/  IADD3.X R25, PT, PT, RZ, R25, RZ, P4, !PT ;  /* 0x00000019ff197210 */ /* 0x000fe400027fe4ff */
[----:B------:R-:W-:Y:S01]  /*11590*/  IADD3.X R27, PT, PT, RZ, R27, RZ, P3, !PT ;  /* 0x0000001bff1b7210 */ /* 0x000fe20001ffe4ff */
[----:B------:R-:W-:Y:S08]  /*115a0*/  @P1 BRA `(.L_x_366) ;  /* 0xfffffffc008c1947 */ /* 0x000ff0000383ffff */
.L_x_365:
[----:B------:R-:W-:Y:S05]  /*115b0*/  BSYNC.RECONVERGENT B0 ;  /* 0x0000000000007941 */ /* 0x000fea0003800200 */
.L_x_364:
[----:B------:R-:W-:Y:S05]  /*115c0*/  @!P0 EXIT ;  /* 0x000000000000894d */ /* 0x000fea0003800000 */
[C---:B------:R-:W-:Y:S01]  /*115d0*/  SHF.L.U64.HI R4, R6.reuse, 0x2, R7 ;  /* 0x0000000206047819 */ /* 0x040fe20000010207 */
[----:B------:R-:W1:Y:S01]  /*115e0*/  LDCU.64 UR4, c[0x0][0x3d8] ;  /* 0x00007b00ff0477ac */ /* 0x000e620008000a00 */
[----:B------:R-:W-:Y:S02]  /*115f0*/  SHF.L.U32 R5, R6, 0x2, RZ ;  /* 0x0000000206057819 */ /* 0x000fe400000006ff */
[C---:B------:R-:W-:Y:S01]  /*11600*/  SHF.L.U64.HI R6, R8.reuse, 0x2, R17 ;  /* 0x0000000208067819 */ /* 0x040fe20000010211 */
[----:B------:R-:W2:Y:S01]  /*11610*/  LDCU.64 UR6, c[0x0][0x388] ;  /* 0x00007100ff0677ac */ /* 0x000ea20008000a00 */
[----:B0-----:R-:W-:Y:S02]  /*11620*/  SHF.L.U32 R10, R8, 0x2, RZ ;  /* 0x00000002080a7819 */ /* 0x001fe400000006ff */
[C---:B------:R-:W-:Y:S01]  /*11630*/  SHF.L.U64.HI R7, R0.reuse, 0x2, R3 ;  /* 0x0000000200077819 */ /* 0x040fe20000010203 */
[----:B------:R-:W0:Y:S01]  /*11640*/  LDCU.64 UR8, c[0x0][0x390] ;  /* 0x00007200ff0877ac */ /* 0x000e220008000a00 */
[----:B------:R-:W-:-:S07]  /*11650*/  SHF.L.U32 R8, R0, 0x2, RZ ;  /* 0x0000000200087819 */ /* 0x000fce00000006ff */
.L_x_367:
[C---:B---3--:R-:W-:Y:S02]  /*11660*/  SHF.L.U32 R11, R2.reuse, 0x2, RZ ;  /* 0x00000002020b7819 */ /* 0x048fe400000006ff */
[----:B------:R-:W-:Y:S02]  /*11670*/  SHF.L.U64.HI R9, R2, 0x2, R9 ;  /* 0x0000000202097819 */ /* 0x000fe40000010209 */
[----:B-1----:R-:W-:-:S04]  /*11680*/  IADD3 R12, P0, PT, R11, UR4, RZ ;  /* 0x000000040b0c7c10 */ /* 0x002fc8000ff1e0ff */
[----:B------:R-:W-:Y:S02]  /*11690*/  IADD3.X R13, PT, PT, R9, UR5, RZ, P0, !PT ;  /* 0x00000005090d7c10 */ /* 0x000fe400087fe4ff */
[C---:B------:R-:W-:Y:S02]  /*116a0*/  IADD3 R14, P0, PT, R12.reuse, R8, RZ ;  /* 0x000000080c0e7210 */ /* 0x040fe40007f1e0ff */
[C---:B------:R-:W-:Y:S02]  /*116b0*/  IADD3 R18, P2, PT, R12.reuse, R10, RZ ;  /* 0x0000000a0c127210 */ /* 0x040fe40007f5e0ff */
[C---:B------:R-:W-:Y:S02]  /*116c0*/  IADD3.X R15, PT, PT, R13.reuse, R7, RZ, P0, !PT ;  /* 0x000000070d0f7210 */ /* 0x040fe400007fe4ff */
[----:B------:R-:W-:Y:S02]  /*116d0*/  IADD3 R16, P1, PT, R12, R5, RZ ;  /* 0x000000050c107210 */ /* 0x000fe40007f3e0ff */
[C---:B------:R-:W-:Y:S01]  /*116e0*/  IADD3.X R19, PT, PT, R13.reuse, R6, RZ, P2, !PT ;  /* 0x000000060d137210 */ /* 0x040fe200017fe4ff */
[----:B------:R1:W3:Y:S01]  /*116f0*/  LDG.E R12, desc[UR10][R12.64] ;  /* 0x0000000a0c0c7981 */ /* 0x0002e2000c1e1900 */
[----:B------:R-:W-:-:S03]  /*11700*/  IADD3.X R17, PT, PT, R13, R4, RZ, P1, !PT ;  /* 0x000000040d117210 */ /* 0x000fc60000ffe4ff */
[----:B------:R-:W3:Y:S04]  /*11710*/  LDG.E R15, desc[UR10][R14.64] ;  /* 0x0000000a0e0f7981 */ /* 0x000ee8000c1e1900 */
[----:B------:R-:W4:Y:S04]  /*11720*/  LDG.E R16, desc[UR10][R16.64] ;  /* 0x0000000a10107981 */ /* 0x000f28000c1e1900 */
[----:B------:R-:W4:Y:S01]  /*11730*/  LDG.E R19, desc[UR10][R18.64] ;  /* 0x0000000a12137981 */ /* 0x000f22000c1e1900 */
[----:B------:R-:W-:Y:S02]  /*11740*/  LOP3.LUT R22, R11, 0xfffffffc, RZ, 0xc0, !PT ;  /* 0xfffffffc0b167812 */ /* 0x000fe400078ec0ff */
[----:B------:R-:W-:-:S02]  /*11750*/  LOP3.LUT R25, R9, 0x1, RZ, 0xc0, !PT ;  /* 0x0000000109197812 */ /* 0x000fc400078ec0ff */
[C---:B--2---:R-:W-:Y:S02]  /*11760*/  IADD3 R20, P0, PT, R22.reuse, UR6, RZ ;  /* 0x0000000616147c10 */ /* 0x044fe4000ff1e0ff */
[----:B-1----:R-:W-:Y:S02]  /*11770*/  LOP3.LUT R13, R9, 0x3, RZ, 0xc0, !PT ;  /* 0x00000003090d7812 */ /* 0x002fe400078ec0ff */
[----:B------:R-:W-:Y:S02]  /*11780*/  IADD3.X R21, PT, PT, R25, UR7, RZ, P0, !PT ;  /* 0x0000000719157c10 */ /* 0x000fe400087fe4ff */
[----:B0-----:R-:W-:-:S04]  /*11790*/  IADD3 R24, P0, PT, R22, UR8, RZ ;  /* 0x0000000816187c10 */ /* 0x001fc8000ff1e0ff */
[----:B------:R-:W-:Y:S02]  /*117a0*/  IADD3.X R25, PT, PT, R25, UR9, RZ, P0, !PT ;  /* 0x0000000919197c10 */ /* 0x000fe400087fe4ff */
[----:B---3--:R-:W-:Y:S02]  /*117b0*/  F2FP.BF16.F32.PACK_AB R23, R15, R12 ;  /* 0x0000000c0f17723e */ /* 0x008fe400000010ff */
[----:B------:R-:W-:-:S04]  /*117c0*/  IADD3 R12, P1, PT, R22, UR4, RZ ;  /* 0x00000004160c7c10 */ /* 0x000fc8000ff3e0ff */
[----:B------:R-:W-:Y:S02]  /*117d0*/  IADD3.X R13, PT, PT, R13, UR5, RZ, P1, !PT ;  /* 0x000000050d0d7c10 */ /* 0x000fe40008ffe4ff */
[----:B----4-:R-:W-:Y:S02]  /*117e0*/  F2FP.BF16.F32.PACK_AB R27, R19, R16 ;  /* 0x00000010131b723e */ /* 0x010fe400000010ff */
        /* <DEDUP_REMOVED lines=40> */
[----:B------:R-:W4:Y:S04]  /*11a70*/  LDG.E R12, desc[UR10][R12.64+0x1e00] ;  /* 0x001e000a0c0c7981 */ /* 0x000f28000c1e1900 */
[----:B------:R-:W4:Y:S04]  /*11a80*/  LDG.E R19, desc[UR10][R18.64+0x1e00] ;  /* 0x001e000a12137981 */ /* 0x000f28000c1e1900 */
[----:B------:R-:W5:Y:S04]  /*11a90*/  LDG.E R14, desc[UR10][R14.64+0x1e00] ;  /* 0x001e000a0e0e7981 */ /* 0x000f68000c1e1900 */
[----:B------:R-:W5:Y:S01]  /*11aa0*/  LDG.E R17, desc[UR10][R16.64+0x1e00] ;  /* 0x001e000a10117981 */ /* 0x000f62000c1e1900 */
[----:B------:R-:W-:-:S04]  /*11ab0*/  IADD3 R11, P0, PT, R11, 0x1e00, RZ ;  /* 0x00001e000b0b7810 */ /* 0x000fc80007f1e0ff */
[----:B--2---:R-:W-:Y:S02]  /*11ac0*/  IADD3.X R20, PT, PT, RZ, R9, RZ, P0, !PT ;  /* 0x00000009ff147210 */ /* 0x004fe400007fe4ff */
        /* <DEDUP_REMOVED lines=10> */
[----:B----4-:R-:W-:Y:S02]  /*11b70*/  F2FP.BF16.F32.PACK_AB R19, R19, R12 ;  /* 0x0000000c1313723e */ /* 0x010fe400000010ff */
[----:B-----5:R-:W-:-:S03]  /*11b80*/  F2FP.BF16.F32.PACK_AB R11, R17, R14 ;  /* 0x0000000e110b723e */ /* 0x020fc600000010ff */
[----:B------:R3:W-:Y:S04]  /*11b90*/  STG.E desc[UR10][R20.64], R19 ;  /* 0x0000001314007986 */ /* 0x0007e8000c10190a */
[----:B------:R3:W-:Y:S02]  /*11ba0*/  STG.E desc[UR10][R24.64], R11 ;  /* 0x0000000b18007986 */ /* 0x0007e4000c10190a */
[----:B------:R-:W-:Y:S05]  /*11bb0*/  @P0 BRA `(.L_x_367) ;  /* 0xfffffff800a80947 */ /* 0x000fea000383ffff */
[----:B------:R-:W-:Y:S05]  /*11bc0*/  EXIT ;  /* 0x000000000000794d */ /* 0x000fea0003800000 */
.L_x_368:
        /* <DEDUP_REMOVED lines=11> */
.L_x_4886:


//--------------------- .text._Z35group_norm_nhwc_bwd_one_pass_kernelI11Bf16IOBf16WLi512ELi160ELi640EEv26Group_norm_nhwc_bwd_params --------------------------
	.section	.text._Z35group_norm_nhwc_bwd_one_pass_kernelI11Bf16IOBf16WLi512ELi160ELi640EEv26Group_norm_nhwc_bwd_params,"ax",@progbits
	.align	128
        .global         _Z35group_norm_nhwc_bwd_one_pass_kernelI11Bf16IOBf16WLi512ELi160ELi640EEv26Group_norm_nhwc_bwd_params
        .type           _Z35group_norm_nhwc_bwd_one_pass_kernelI11Bf16IOBf16WLi512ELi160ELi640EEv26Group_norm_nhwc_bwd_params,@function
        .size           _Z35group_norm_nhwc_bwd_one_pass_kernelI11Bf16IOBf16WLi512ELi160ELi640EEv26Group_norm_nhwc_bwd_params,(.L_x_4887 - _Z35group_norm_nhwc_bwd_one_pass_kernelI11Bf16IOBf16WLi512ELi160ELi640EEv26Group_norm_nhwc_bwd_params)
        .other          _Z35group_norm_nhwc_bwd_one_pass_kernelI11Bf16IOBf16WLi512ELi160ELi640EEv26Group_norm_nhwc_bwd_params,@"STO_CUDA_ENTRY STV_DEFAULT"
_Z35group_norm_nhwc_bwd_one_pass_kernelI11Bf16IOBf16WLi512ELi160ELi640EEv26Group_norm_nhwc_bwd_params:
.text._Z35group_norm_nhwc_bwd_one_pass_kernelI11Bf16IOBf16WLi512ELi160ELi640EEv26Group_norm_nhwc_bwd_params:
        /* <DEDUP_REMOVED lines=28> */
.L_x_395:
[----:B0-----:R-:W2:Y:S01]  /*01c0*/  LDL R10, [R1+0x790] ;  /* 0x00079000010a7983 */ /* 0x001ea20000100800 */
[----:B------:R-:W0:Y:S03]  /*01d0*/  LDCU UR14, c[0x0][0x410] ;  /* 0x00008200ff0e77ac */ /* 0x000e260008000800 */
        /* <DEDUP_REMOVED lines=27> */
[----:B------:R-:W-:Y:S02]  /*0390*/  USEL UR5, UR6, UR5, !UP3 ;  /* 0x0000000506057287 */ /* 0x000fe4000d800000 */
[----:B------:R-:W-:Y:S02]  /*03a0*/  @!UP2 UIADD3 UR7, UPT, UPT, UR7, 0x1, URZ ;  /* 0x000000010707a890 */ /* 0x000fe4000fffe0ff */
        /* <DEDUP_REMOVED lines=15> */
[----:B------:R-:W-:-:S02]  /*04a0*/  LOP3.LUT R37, R37, 0xfeffffff, RZ, 0xc0, !PT ;  /* 0xfeffffff25257812 */ /* 0x000fc400078ec0ff */
[----:B------:R-:W-:-:S09]  /*04b0*/  IADD3 R12, PT, PT, R4, 0x18, RZ ;  /* 0x00000018040c7810 */ /* 0x000fd20007ffe0ff */
[----:B------:R-:W0:Y:S01]  /*04c0*/  @!P4 LDC.64 R26, c[0x0][0x3f8] ;  /* 0x0000fe00ff1acb82 */ /* 0x000e220000000a00 */
[----:B------:R-:W-:-:S04]  /*04d0*/  @P4 LOP3.LUT R37, R37, 0x1000000, RZ, 0xfc, !PT ;  /* 0x0100000025254812 */ /* 0x000fc800078efcff */
[----:B------:R-:W-:Y:S02]  /*04e0*/  LOP3.LUT R37, R37, 0xff7fffff, RZ, 0xc0, !PT ;  /* 0xff7fffff25257812 */ /* 0x000fe400078ec0ff */
[C---:B------:R-:W-:Y:S01]  /*04f0*/  IADD3 R40, PT, PT, R4.reuse, 0x20, RZ ;  /* 0x0000002004287810 */ /* 0x040fe20007ffe0ff */
[----:B------:R-:W1:Y:S01]  /*0500*/  @!P4 LDC.64 R20, c[0x0][0x3a0] ;  /* 0x0000e800ff14cb82 */ /* 0x000e620000000a00 */
[----:B------:R-:W-:-:S07]  /*0510*/  IADD3 R36, PT, PT, R4, 0x28, RZ ;  /* 0x0000002804247810 */ /* 0x000fce0007ffe0ff */
[----:B------:R-:W4:Y:S01]  /*0520*/  @!P4 LDC.64 R32, c[0x0][0x398] ;  /* 0x0000e600ff20cb82 */ /* 0x000f220000000a00 */
[----:B0-----:R-:W-:Y:S01]  /*0530*/  @!P4 IMAD R9, R9, R26, RZ ;  /* 0x0000001a0909c224 */ /* 0x001fe200078e02ff */
[----:B------:R-:W-:Y:S02]  /*0540*/  SHF.R.S32.HI R41, RZ, 0x1f, R36 ;  /* 0x0000001fff297819 */ /* 0x000fe40000011424 */
[----:B--2---:R-:W-:Y:S02]  /*0550*/  ISETP.GE.AND.EX P0, PT, R10, UR17, PT, P0 ;  /* 0x000000110a007c0c */ /* 0x004fe4000bf06300 */
[----:B---3--:R-:W-:-:S11]  /*0560*/  IADD3 R6, P2, PT, R5, UR5, RZ ;  /* 0x0000000505067c10 */ /* 0x008fd6000ff5e0ff */
[----:B------:R-:W0:Y:S01]  /*0570*/  @!P0 LDC.64 R2, c[0x0][0x3f8] ;  /* 0x0000fe00ff028b82 */ /* 0x000e220000000a00 */
[----:B------:R-:W-:Y:S01]  /*0580*/  USHF.R.S32.HI UR5, URZ, 0x1f, UR7 ;  /* 0x0000001fff057899 */ /* 0x000fe20008011407 */
[----:B------:R-:W-:Y:S02]  /*0590*/  LEA.HI.X.SX32 R7, R0, RZ, 0x1, P2 ;  /* 0x000000ff00077211 */ /* 0x000fe400010f0eff */
[----:B------:R-:W-:Y:S01]  /*05a0*/  IADD3 R5, PT, PT, R4, 0x10, RZ ;  /* 0x0000001004057810 */ /* 0x000fe20007ffe0ff */
[----:B------:R-:W-:Y:S01]  /*05b0*/  UIMAD UR5, UR5, UR18, URZ ;  /* 0x00000012050572a4 */ /* 0x000fe2000f8e02ff */
[----:B------:R-:W-:Y:S02]  /*05c0*/  IMAD.WIDE.U32 R6, R11, UR7, R6 ;  /* 0x000000070b067c25 */ /* 0x000fe4000f8e0006 */
[----:B------:R-:W2:Y:S01]  /*05d0*/  @!P0 LDC.64 R34, c[0x0][0x398] ;  /* 0x0000e600ff228b82 */ /* 0x000ea20000000a00 */
[----:B------:R-:W-:Y:S01]  /*05e0*/  ISETP.GE.U32.AND P1, PT, R5, UR16, PT ;  /* 0x0000001005007c0c */ /* 0x000fe2000bf26070 */
[----:B------:R-:W-:Y:S01]  /*05f0*/  UIMAD UR5, UR7, UR19, UR5 ;  /* 0x00000013070572a4 */ /* 0x000fe2000f8e0205 */
[----:B------:R-:W-:-:S02]  /*0600*/  SHF.R.S32.HI R11, RZ, 0x1f, R5 ;  /* 0x0000001fff0b7819 */ /* 0x000fc40000011405 */
[----:B------:R-:W-:-:S03]  /*0610*/  @!P0 SHF.R.S32.HI R10, RZ, 0x1f, R4 ;  /* 0x0000001fff0a8819 */ /* 0x000fc60000011404 */
[----:B------:R-:W3:Y:S01]  /*0620*/  @!P0 LDC.64 R18, c[0x0][0x3a0] ;  /* 0x0000e800ff128b82 */ /* 0x000ee20000000a00 */
[----:B------:R-:W-:Y:S01]  /*0630*/  ISETP.GE.AND.EX P3, PT, R11, UR17, PT, P1 ;  /* 0x000000110b007c0c */ /* 0x000fe2000bf66310 */
[----:B------:R-:W-:Y:S01]  /*0640*/  STL [R1+0xa80], R38 ;  /* 0x000a802601007387 */ /* 0x000fe20000100800 */
[----:B------:R-:W-:Y:S01]  /*0650*/  IADD3 R29, PT, PT, R7, UR5, RZ ;  /* 0x00000005071d7c10 */ /* 0x000fe2000fffe0ff */
[----:B------:R-:W4:Y:S01]  /*0660*/  LDCU.64 UR6, c[0x0][0x3b8] ;  /* 0x00007700ff0677ac */ /* 0x000f220008000a00 */
[----:B------:R-:W-:Y:S01]  /*0670*/  @!P0 MOV R28, R6 ;  /* 0x00000006001c8202 */ /* 0x000fe20000000f00 */
[----:B0-----:R-:W-:-:S04]  /*0680*/  @!P0 IMAD R0, R10, R2, RZ ;  /* 0x000000020a008224 */ /* 0x001fc800078e02ff */
[----:B------:R-:W-:-:S04]  /*0690*/  @!P0 IMAD.WIDE.U32 R14, R4, R2, R28 ;  /* 0x00000002040e8225 */ /* 0x000fc800078e001c */
[----:B------:R-:W-:Y:S01]  /*06a0*/  @!P0 IMAD R3, R4, R3, R0 ;  /* 0x0000000304038224 */ /* 0x000fe200078e0200 */
[----:B------:R0:W-:Y:S01]  /*06b0*/  @!P0 STL [R1+0x790], R10 ;  /* 0x0007900a01008387 */ /* 0x0001e20000100800 */
[----:B------:R-:W-:-:S03]  /*06c0*/  @!P0 SHF.L.U32 R13, R14, 0x1, RZ ;  /* 0x000000010e0d8819 */ /* 0x000fc600000006ff */
[----:B------:R-:W-:Y:S02]  /*06d0*/  @!P0 IADD3 R15, PT, PT, R15, R3, RZ ;  /* 0x000000030f0f8210 */ /* 0x000fe40007ffe0ff */
[----:B------:R-:W1:Y:S01]  /*06e0*/  @!P3 LDC.64 R2, c[0x0][0x3f8] ;  /* 0x0000fe00ff02bb82 */ /* 0x000e620000000a00 */
[----:B------:R-:W-:Y:S02]  /*06f0*/  ISETP.GE.U32.AND P1, PT, R12, UR16, PT ;  /* 0x000000100c007c0c */ /* 0x000fe4000bf26070 */
[----:B0-----:R-:W-:Y:S02]  /*0700*/  SHF.R.S32.HI R10, RZ, 0x1f, R12 ;  /* 0x0000001fff0a7819 */ /* 0x001fe4000001140c */
[----:B------:R-:W-:Y:S02]  /*0710*/  @P3 LOP3.LUT R37, R37, 0x800000, RZ, 0xfc, !PT ;  /* 0x0080000025253812 */ /* 0x000fe400078efcff */
[----:B------:R-:W-:Y:S02]  /*0720*/  @!P0 SHF.L.U64.HI R14, R14, 0x1, R15 ;  /* 0x000000010e0e8819 */ /* 0x000fe4000001020f */
[----:B--2---:R-:W-:-:S02]  /*0730*/  @!P0 IADD3 R34, P3, PT, R13, R34, RZ ;  /* 0x000000220d228210 */ /* 0x004fc40007f7e0ff */
[----:B------:R-:W-:Y:S02]  /*0740*/  ISETP.GE.AND.EX P6, PT, R10, UR17, PT, P1 ;  /* 0x000000110a007c0c */ /* 0x000fe4000bfc6310 */
[----:B---3--:R-:W-:Y:S02]  /*0750*/  @!P0 IADD3 R18, P2, PT, R13, R18, RZ ;  /* 0x000000120d128210 */ /* 0x008fe40007f5e0ff */
[----:B------:R-:W-:Y:S02]  /*0760*/  @!P0 IADD3.X R35, PT, PT, R14, R35, RZ, P3, !PT ;  /* 0x000000230e238210 */ /* 0x000fe40001ffe4ff */
[----:B------:R-:W-:Y:S02]  /*0770*/  ISETP.GE.U32.AND P1, PT, R40, UR16, PT ;  /* 0x0000001028007c0c */ /* 0x000fe4000bf26070 */
[----:B------:R-:W-:Y:S02]  /*0780*/  SHF.R.S32.HI R0, RZ, 0x1f, R40 ;  /* 0x0000001fff007819 */ /* 0x000fe40000011428 */
[----:B------:R-:W-:-:S02]  /*0790*/  LOP3.LUT P3, RZ, R37, 0x800000, RZ, 0xc0, !PT ;  /* 0x0080000025ff7812 */ /* 0x000fc4000786c0ff */
[----:B------:R-:W-:Y:S01]  /*07a0*/  @!P0 IADD3.X R19, PT, PT, R14, R19, RZ, P2, !PT ;  /* 0x000000130e138210 */ /* 0x000fe200017fe4ff */
[----:B------:R-:W0:Y:S01]  /*07b0*/  @!P6 LDC.64 R24, c[0x0][0x3a0] ;  /* 0x0000e800ff18eb82 */ /* 0x000e220000000a00 */
[----:B------:R-:W-:Y:S02]  /*07c0*/  ISETP.GE.AND.EX P5, PT, R0, UR17, PT, P1 ;  /* 0x0000001100007c0c */ /* 0x000fe4000bfa6310 */
[----:B------:R-:W-:Y:S02]  /*07d0*/  LOP3.LUT R37, R37, 0xffbfffff, RZ, 0xc0, !PT ;  /* 0xffbfffff25257812 */ /* 0x000fe400078ec0ff */
[----:B------:R-:W-:Y:S02]  /*07e0*/  @!P4 MOV R14, R6 ;  /* 0x00000006000ec202 */ /* 0x000fe40000000f00 */
[----:B------:R-:W-:Y:S01]  /*07f0*/  @!P4 MOV R15, R29 ;  /* 0x0000001d000fc202 */ /* 0x000fe20000000f00 */
[C---:B------:R-:W-:Y:S01]  /*0800*/  @!P4 IMAD R13, R8.reuse, R27, R9 ;  /* 0x0000001b080dc224 */ /* 0x040fe200078e0209 */
[----:B------:R-:W-:Y:S01]  /*0810*/  @P6 LOP3.LUT R37, R37, 0x400000, RZ, 0xfc, !PT ;  /* 0x0040000025256812 */ /* 0x000fe200078efcff */
[----:B------:R-:W2:Y:S01]  /*0820*/  @!P3 LDC.64 R22, c[0x0][0x3a0] ;  /* 0x0000e800ff16bb82 */ /* 0x000ea20000000a00 */
[----:B------:R-:W-:-:S02]  /*0830*/  @!P4 IMAD.WIDE.U32 R26, R8, R26, R14 ;  /* 0x0000001a081ac225 */ /* 0x000fc400078e000e */
[----:B------:R-:W-:Y:S02]  /*0840*/  LOP3.LUT R37, R37, 0xffdfffff, RZ, 0xc0, !PT ;  /* 0xffdfffff25257812 */ /* 0x000fe400078ec0ff */
[----:B-1----:R-:W-:Y:S01]  /*0850*/  @!P3 IMAD R14, R11, R2, RZ ;  /* 0x000000020b0eb224 */ /* 0x002fe200078e02ff */
[----:B------:R-:W-:Y:S02]  /*0860*/  @!P4 IADD3 R13, PT, PT, R27, R13, RZ ;  /* 0x0000000d1b0dc210 */ /* 0x000fe40007ffe0ff */
[----:B------:R-:W1:Y:S01]  /*0870*/  @!P6 LDC.64 R8, c[0x0][0x3f8] ;  /* 0x0000fe00ff08eb82 */ /* 0x000e620000000a00 */
[----:B------:R-:W-:Y:S02]  /*0880*/  @!P4 SHF.L.U32 R11, R26, 0x1, RZ ;  /* 0x000000011a0bc819 */ /* 0x000fe400000006ff */
[----:B------:R-:W-:Y:S02]  /*0890*/  ISETP.GE.U32.AND P2, PT, R36, UR16, PT ;  /* 0x0000001024007c0c */ /* 0x000fe4000bf46070 */
[----:B------:R-:W-:-:S02]  /*08a0*/  @P5 LOP3.LUT R37, R37, 0x200000, RZ, 0xfc, !PT ;  /* 0x0020000025255812 */ /* 0x000fc400078efcff */
[----:B------:R-:W-:Y:S01]  /*08b0*/  @!P4 SHF.L.U64.HI R26, R26, 0x1, R13 ;  /* 0x000000011a1ac819 */ /* 0x000fe2000001020d */
[----:B------:R-:W3:Y:S01]  /*08c0*/  @!P3 LDC.64 R30, c[0x0][0x398] ;  /* 0x0000e600ff1ebb82 */ /* 0x000ee20000000a00 */
[----:B------:R-:W-:Y:S02]  /*08d0*/  @!P4 IADD3 R20, P1, PT, R11, R20, RZ ;  /* 0x000000140b14c210 */ /* 0x000fe40007f3e0ff */
[----:B------:R-:W-:Y:S02]  /*08e0*/  ISETP.GE.AND.EX P4, PT, R41, UR17, PT, P2 ;  /* 0x0000001129007c0c */ /* 0x000fe4000bf86320 */
[----:B------:R-:W-:Y:S01]  /*08f0*/  LOP3.LUT P2, RZ, R37, 0x1000000, RZ, 0xc0, !PT ;  /* 0x0100000025ff7812 */ /* 0x000fe2000784c0ff */
[----:B------:R-:W-:Y:S01]  /*0900*/  @!P3 IMAD R13, R5, R3, R14 ;  /* 0x00000003050db224 */ /* 0x000fe200078e020e */
[----:B------:R-:W-:Y:S01]  /*0910*/  @!P3 MOV R14, R6 ;  /* 0x00000006000eb202 */ /* 0x000fe20000000f00 */
[----:B------:R-:W0:Y:S01]  /*0920*/  @!P5 LDC.64 R16, c[0x0][0x3f8] ;  /* 0x0000fe00ff10db82 */ /* 0x000e220000000a00 */
[----:B------:R-:W-:-:S03]  /*0930*/  @!P3 MOV R15, R29 ;  /* 0x0000001d000fb202 */ /* 0x000fc60000000f00 */
[----:B------:R-:W-:-:S04]  /*0940*/  @!P3 IMAD.WIDE.U32 R2, R5, R2, R14 ;  /* 0x000000020502b225 */ /* 0x000fc800078e000e */
[----:B------:R-:W0:Y:S02]  /*0950*/  @!P5 LDC.64 R14, c[0x0][0x3a0] ;  /* 0x0000e800ff0edb82 */ /* 0x000e240000000a00 */
[----:B------:R-:W-:Y:S02]  /*0960*/  @!P2 IADD3.X R21, PT, PT, R26, R21, RZ, P1, !PT ;  /* 0x000000151a15a210 */ /* 0x000fe40000ffe4ff */
[----:B----4-:R-:W-:Y:S02]  /*0970*/  @!P2 IADD3 R32, P1, PT, R11, R32, RZ ;  /* 0x000000200b20a210 */ /* 0x010fe40007f3e0ff */
[----:B------:R-:W-:Y:S02]  /*0980*/  @!P3 IADD3 R5, PT, PT, R3, R13, RZ ;  /* 0x0000000d0305b210 */ /* 0x000fe40007ffe0ff */
[----:B------:R-:W-:Y:S02]  /*0990*/  @!P3 SHF.L.U32 R11, R2, 0x1, RZ ;  /* 0x00000001020bb819 */ /* 0x000fe400000006ff */
[----:B------:R-:W-:Y:S01]  /*09a0*/  @!P2 IADD3.X R33, PT, PT, R26, R33, RZ, P1, !PT ;  /* 0x000000211a21a210 */ /* 0x000fe20000ffe4ff */
[----:B-1----:R-:W-:Y:S01]  /*09b0*/  @!P6 IMAD R10, R10, R8, RZ ;  /* 0x000000080a0ae224 */ /* 0x002fe200078e02ff */
[----:B------:R-:W-:Y:S01]  /*09c0*/  @!P3 SHF.L.U64.HI R5, R2, 0x1, R5 ;  /* 0x000000010205b819 */ /* 0x000fe20000010205 */
[----:B------:R-:W1:Y:S01]  /*09d0*/  @!P6 LDC.64 R26, c[0x0][0x398] ;  /* 0x0000e600ff1aeb82 */ /* 0x000e620000000a00 */
[----:B--2---:R-:W-:Y:S01]  /*09e0*/  @!P3 IADD3 R22, P1, PT, R11, R22, RZ ;  /* 0x000000160b16b210 */ /* 0x004fe20007f3e0ff */
[----:B------:R-:W-:Y:S01]  /*09f0*/  @!P6 IMAD R13, R12, R9, R10 ;  /* 0x000000090c0de224 */ /* 0x000fe200078e020a */
[----:B------:R-:W-:-:S02]  /*0a00*/  @!P6 MOV R10, R6 ;  /* 0x00000006000ae202 */ /* 0x000fc40000000f00 */
[----:B------:R-:W-:Y:S02]  /*0a10*/  @!P3 IADD3.X R23, PT, PT, R5, R23, RZ, P1, !PT ;  /* 0x000000170517b210 */ /* 0x000fe40000ffe4ff */
[----:B---3--:R-:W-:Y:S01]  /*0a20*/  @!P3 IADD3 R30, P1, PT, R11, R30, RZ ;  /* 0x0000001e0b1eb210 */ /* 0x008fe20007f3e0ff */
[----:B------:R-:W2:Y:S01]  /*0a30*/  @!P4 LDC.64 R2, c[0x0][0x3f8] ;  /* 0x0000fe00ff02cb82 */ /* 0x000ea20000000a00 */
[----:B------:R-:W-:-:S03]  /*0a40*/  @!P6 MOV R11, R29 ;  /* 0x0000001d000be202 */ /* 0x000fc60000000f00 */
[----:B------:R-:W-:Y:S01]  /*0a50*/  @!P6 IMAD.WIDE.U32 R8, R12, R8, R10 ;  /* 0x000000080c08e225 */ /* 0x000fe200078e000a */
[----:B------:R-:W-:-:S03]  /*0a60*/  @!P3 IADD3.X R31, PT, PT, R5, R31, RZ, P1, !PT ;  /* 0x0000001f051fb210 */ /* 0x000fc60000ffe4ff */
[----:B------:R-:W3:Y:S01]  /*0a70*/  @!P4 LDC.64 R10, c[0x0][0x3a0] ;  /* 0x0000e800ff0acb82 */ /* 0x000ee20000000a00 */
[----:B------:R-:W-:Y:S01]  /*0a80*/  @!P6 IADD3 R5, PT, PT, R9, R13, RZ ;  /* 0x0000000d0905e210 */ /* 0x000fe20007ffe0ff */
[----:B0-----:R-:W-:Y:S01]  /*0a90*/  @!P5 IMAD R9, R0, R16, RZ ;  /* 0x000000100009d224 */ /* 0x001fe200078e02ff */
[C---:B------:R-:W-:Y:S02]  /*0aa0*/  @!P6 SHF.L.U32 R39, R8.reuse, 0x1, RZ ;  /* 0x000000010827e819 */ /* 0x040fe400000006ff */
[----:B------:R-:W-:Y:S01]  /*0ab0*/  @!P6 SHF.L.U64.HI R0, R8, 0x1, R5 ;  /* 0x000000010800e819 */ /* 0x000fe20000010205 */
[----:B------:R-:W-:Y:S02]  /*0ac0*/  @!P5 IMAD R5, R40, R17, R9 ;  /* 0x000000112805d224 */ /* 0x000fe400078e0209 */
[----:B------:R-:W0:Y:S01]  /*0ad0*/  @!P5 LDC.64 R12, c[0x0][0x398] ;  /* 0x0000e600ff0cdb82 */ /* 0x000e220000000a00 */
[----:B------:R-:W-:Y:S02]  /*0ae0*/  @!P5 MOV R8, R6 ;  /* 0x000000060008d202 */ /* 0x000fe40000000f00 */
[----:B------:R-:W-:-:S02]  /*0af0*/  @!P5 MOV R9, R29 ;  /* 0x0000001d0009d202 */ /* 0x000fc40000000f00 */
[----:B------:R-:W-:Y:S01]  /*0b00*/  @!P6 IADD3 R24, P1, PT, R39, R24, RZ ;  /* 0x000000182718e210 */ /* 0x000fe20007f3e0ff */
[----:B------:R-:W-:-:S03]  /*0b10*/  @!P5 IMAD.WIDE.U32 R16, R40, R16, R8 ;  /* 0x000000102810d225 */ /* 0x000fc600078e0008 */
[C---:B------:R-:W-:Y:S01]  /*0b20*/  @!P6 IADD3.X R25, PT, PT, R0.reuse, R25, RZ, P1, !PT ;  /* 0x000000190019e210 */ /* 0x040fe20000ffe4ff */
[----:B------:R-:W4:Y:S01]  /*0b30*/  @!P4 LDC.64 R8, c[0x0][0x398] ;  /* 0x0000e600ff08cb82 */ /* 0x000f220000000a00 */
[----:B-1----:R-:W-:Y:S02]  /*0b40*/  @!P6 IADD3 R26, P1, PT, R39, R26, RZ ;  /* 0x0000001a271ae210 */ /* 0x002fe40007f3e0ff */
[----:B------:R-:W-:Y:S02]  /*0b50*/  @!P5 IADD3 R17, PT, PT, R17, R5, RZ ;  /* 0x000000051111d210 */ /* 0x000fe40007ffe0ff */
[----:B------:R-:W-:Y:S02]  /*0b60*/  @!P6 IADD3.X R27, PT, PT, R0, R27, RZ, P1, !PT ;  /* 0x0000001b001be210 */ /* 0x000fe40000ffe4ff */
[C---:B------:R-:W-:Y:S02]  /*0b70*/  @!P5 SHF.L.U32 R5, R16.reuse, 0x1, RZ ;  /* 0x000000011005d819 */ /* 0x040fe400000006ff */
[----:B------:R-:W-:Y:S01]  /*0b80*/  @!P5 SHF.L.U64.HI R0, R16, 0x1, R17 ;  /* 0x000000011000d819 */ /* 0x000fe20000010211 */
[----:B--2---:R-:W-:Y:S01]  /*0b90*/  @!P4 IMAD R41, R41, R2, RZ ;  /* 0x000000022929c224 */ /* 0x004fe200078e02ff */
[----:B------:R-:W-:-:S02]  /*0ba0*/  @!P4 MOV R16, R6 ;  /* 0x000000060010c202 */ /* 0x000fc40000000f00 */
[----:B------:R-:W-:Y:S01]  /*0bb0*/  @!P4 MOV R17, R29 ;  /* 0x0000001d0011c202 */ /* 0x000fe20000000f00 */
[C---:B------:R-:W-:Y:S01]  /*0bc0*/  @!P4 IMAD R3, R36.reuse, R3, R41 ;  /* 0x000000032403c224 */ /* 0x040fe200078e0229 */
[----:B------:R-:W-:Y:S01]  /*0bd0*/  @!P5 IADD3 R14, P1, PT, R5, R14, RZ ;  /* 0x0000000e050ed210 */ /* 0x000fe20007f3e0ff */
        /* <DEDUP_REMOVED lines=10> */
[----:B----4-:R-:W-:Y:S02]  /*0c80*/  @!P4 IADD3 R8, P1, PT, R3, R8, RZ ;  /* 0x000000080308c210 */ /* 0x010fe40007f3e0ff */
[----:B------:R-:W-:Y:S02]  /*0c90*/  SHF.R.S32.HI R39, RZ, 0x1f, R5 ;  /* 0x0000001fff277819 */ /* 0x000fe40000011405 */
[----:B------:R-:W-:-:S02]  /*0ca0*/  @!P4 IADD3.X R9, PT, PT, R16, R9, RZ, P1, !PT ;  /* 0x000000091009c210 */ /* 0x000fc40000ffe4ff */
        /* <DEDUP_REMOVED lines=13> */
[----:B-1----:R-:W-:Y:S02]  /*0d80*/  @!P2 IADD3 R2, P1, PT, R5, R2, RZ ;  /* 0x000000020502a210 */ /* 0x002fe40007f3e0ff */
[----:B------:R-:W-:Y:S02]  /*0d90*/  LOP3.LUT R37, R37, 0xffefffff, RZ, 0xc0, !PT ;  /* 0xffefffff25257812 */ /* 0x000fe400078ec0ff */
[----:B------:R-:W-:Y:S02]  /*0da0*/  @!P2 IADD3.X R3, PT, PT, R40, R3, RZ, P1, !PT ;  /* 0x000000032803a210 */ /* 0x000fe40000ffe4ff */
        /* <DEDUP_REMOVED lines=11> */
[----:B------:R-:W2:Y:S01]  /*0e60*/  @!P2 LDC.64 R16, c[0x0][0x3a0] ;  /* 0x0000e800ff10ab82 */ /* 0x000ea20000000a00 */
[----:B0-----:R-:W-:Y:S02]  /*0e70*/  @!P2 MOV R42, R6 ;  /* 0x00000006002aa202 */ /* 0x001fe40000000f00 */
[----:B------:R-:W-:Y:S01]  /*0e80*/  @!P2 MOV R43, R29 ;  /* 0x0000001d002ba202 */ /* 0x000fe20000000f00 */
[----:B------:R2:W-:Y:S01]  /*0e90*/  STL.64 [R1+0xaa0], R18 ;  /* 0x000aa01201007387 */ /* 0x0005e20000100a00 */
[----:B-1----:R-:W-:-:S02]  /*0ea0*/  @!P2 IMAD R0, R39, R40, RZ ;  /* 0x000000282700a224 */ /* 0x002fc400078e02ff */
[----:B------:R-:W-:-:S04]  /*0eb0*/  @!P2 IMAD.WIDE.U32 R42, R5, R40, R42 ;  /* 0x00000028052aa225 */ /* 0x000fc800078e002a */
[----:B------:R-:W-:Y:S01]  /*0ec0*/  @!P2 IMAD R41, R5, R41, R0 ;  /* 0x000000290529a224 */ /* 0x000fe200078e0200 */
[----:B------:R-:W-:-:S04]  /*0ed0*/  @!P2 SHF.L.U32 R5, R42, 0x1, RZ ;  /* 0x000000012a05a819 */ /* 0x000fc800000006ff */
[----:B------:R-:W-:Y:S02]  /*0ee0*/  @!P2 IADD3 R41, PT, PT, R43, R41, RZ ;  /* 0x000000292b29a210 */ /* 0x000fe40007ffe0ff */
[----:B--2---:R-:W-:Y:S02]  /*0ef0*/  @!P2 IADD3 R18, P1, PT, R5, R16, RZ ;  /* 0x000000100512a210 */ /* 0x004fe40007f3e0ff */
[----:B------:R-:W-:-:S04]  /*0f00*/  @!P2 SHF.L.U64.HI R0, R42, 0x1, R41 ;  /* 0x000000012a00a819 */ /* 0x000fc80000010229 */
[----:B------:R-:W-:Y:S02]  /*0f10*/  @!P2 IADD3.X R19, PT, PT, R0, R17, RZ, P1, !PT ;  /* 0x000000110013a210 */ /* 0x000fe40000ffe4ff */
[----:B------:R-:W0:Y:S01]  /*0f20*/  @!P2 LDC.64 R16, c[0x0][0x398] ;  /* 0x0000e600ff10ab82 */ /* 0x000e220000000a00 */
[----:B------:R-:W-:Y:S02]  /*0f30*/  LOP3.LUT R37, R37, 0xfffbffff, RZ, 0xc0, !PT ;  /* 0xfffbffff25257812 */ /* 0x000fe400078ec0ff */
[----:B------:R-:W-:Y:S02]  /*0f40*/  @!P2 STL.64 [R1+0x210], R18 ;  /* 0x000210120100a387 */ /* 0x000fe40000100a00 */
        /* <DEDUP_REMOVED lines=18> */
[----:B------:R1:W-:Y:S04]  /*1070*/  STL.64 [R1+0xa98], R32 ;  /* 0x000a982001007387 */ /* 0x0003e80000100a00 */
[----:B------:R0:W-:Y:S01]  /*1080*/  STL.64 [R1+0xaa8], R34 ;  /* 0x000aa82201007387 */ /* 0x0001e20000100a00 */
[----:B-1----:R-:W-:-:S04]  /*1090*/  @!P2 IADD3 R32, P1, PT, R0, R40, RZ ;  /* 0x000000280020a210 */ /* 0x002fc80007f3e0ff */
[----:B------:R-:W-:Y:S02]  /*10a0*/  @!P2 IADD3.X R33, PT, PT, R42, R41, RZ, P1, !PT ;  /* 0x000000292a21a210 */ /* 0x000fe40000ffe4ff */
[----:B------:R-:W-:Y:S02]  /*10b0*/  LOP3.LUT R37, R37, 0xfffdffff, RZ, 0xc0, !PT ;  /* 0xfffdffff25257812 */ /* 0x000fe400078ec0ff */
[----:B0-----:R-:W-:Y:S02]  /*10c0*/  @!P2 IADD3 R34, P1, PT, R0, R16, RZ ;  /* 0x000000100022a210 */ /* 0x001fe40007f3e0ff */
[----:B------:R-:W-:Y:S02]  /*10d0*/  IADD3 R0, PT, PT, R4, 0x48, RZ ;  /* 0x0000004804007810 */ /* 0x000fe40007ffe0ff */
[----:B------:R-:W-:Y:S02]  /*10e0*/  @!P2 IADD3.X R35, PT, PT, R42, R17, RZ, P1, !PT ;  /* 0x000000112a23a210 */ /* 0x000fe40000ffe4ff */
[----:B------:R-:W-:-:S02]  /*10f0*/  SHF.R.S32.HI R5, RZ, 0x1f, R0 ;  /* 0x0000001fff057819 */ /* 0x000fc40000011400 */
[----:B------:R-:W-:Y:S02]  /*1100*/  ISETP.GE.U32.AND P1, PT, R0, UR16, PT ;  /* 0x0000001000007c0c */ /* 0x000fe4000bf26070 */
[----:B------:R-:W-:Y:S02]  /*1110*/  @P2 LOP3.LUT R37, R37, 0x20000, RZ, 0xfc, !PT ;  /* 0x0002000025252812 */ /* 0x000fe400078efcff */
        /* <DEDUP_REMOVED lines=36> */
[----:B------:R-:W-:Y:S02]  /*1360*/  @!P2 IADD3.X R19, PT, PT, R42, R41, RZ, P1, !PT ;  /* 0x000000292a13a210 */ /* 0x000fe40000ffe4ff */
        /* <DEDUP_REMOVED lines=10> */
[----:B0-----:R-:W0:Y:S01]  /*1410*/  @!P2 LDC.64 R40, c[0x0][0x3a0] ;  /* 0x0000e800ff28ab82 */ /* 0x001e220000000a00 */
        /* <DEDUP_REMOVED lines=9> */
[----:B------:R-:W-:-:S05]  /*14b0*/  @!P2 IADD3.X R17, PT, PT, R42, R41, RZ, P1, !PT ;  /* 0x000000292a11a210 */ /* 0x000fca0000ffe4ff */
[----:B------:R0:W-:Y:S02]  /*14c0*/  @!P2 STL.64 [R1+0x470], R16 ;  /* 0x000470100100a387 */ /* 0x0001e40000100a00 */
[----:B0-----:R-:W0:Y:S01]  /*14d0*/  @!P2 LDC.64 R16, c[0x0][0x398] ;  /* 0x0000e600ff10ab82 */ /* 0x001e220000000a00 */
        /* <DEDUP_REMOVED lines=722> */
[----:B0-----:R-:W0:Y:S08]  /*4200*/  @!P2 LDC.64 R40, c[0x0][0x3f8] ;  /* 0x0000fe00ff28ab82 */ /* 0x001e300000000a00 */
[----:B------:R-:W1:Y:S01]  /*4210*/  @!P2 LDC.64 R16, c[0x0][0x3a0] ;  /* 0x0000e800ff10ab82 */ /* 0x000e620000000a00 */
[----:B------:R-:W-:Y:S02]  /*4220*/  @!P2 MOV R42, R6 ;  /* 0x00000006002aa202 */ /* 0x000fe40000000f00 */
[----:B------:R-:W-:Y:S01]  /*4230*/  @!P2 MOV R43, R29 ;  /* 0x0000001d002ba202 */ /* 0x000fe20000000f00 */
        /* <DEDUP_REMOVED lines=321> */
[----:B------:R-:W-:-:S02]  /*5650*/  @!P2 MOV R43, R29 ;  /* 0x0000001d002ba202 */ /* 0x000fc40000000f00 */
[----:B------:R-:W-:-:S04]  /*5660*/  LOP3.LUT R44, R44, 0xfffffffe, RZ, 0xc0, !PT ;  /* 0xfffffffe2c2c7812 */ /* 0x000fc800078ec0ff */
[----:B------:R-:W-:Y:S01]  /*5670*/  @P2 LOP3.LUT R44, R44, 0x1, RZ, 0xfc, !PT ;  /* 0x000000012c2c2812 */ /* 0x000fe200078efcff */
[-C--:B0-----:R-:W-:Y:S02]  /*5680*/  @!P2 IMAD R5, R5, R40.reuse, RZ ;  /* 0x000000280505a224 */ /* 0x081fe400078e02ff */
[----:B------:R-:W-:-:S04]  /*5690*/  @!P2 IMAD.WIDE.U32 R42, R0, R40, R42 ;  /* 0x00000028002aa225 */ /* 0x000fc800078e002a */
[----:B------:R-:W-:Y:S01]  /*56a0*/  @!P2 IMAD R41, R0, R41, R5 ;  /* 0x000000290029a224 */ /* 0x000fe200078e0205 */
[C---:B------:R-:W-:Y:S01]  /*56b0*/  @!P2 SHF.L.U32 R5, R42.reuse, 0x1, RZ ;  /* 0x000000012a05a819 */ /* 0x040fe200000006ff */
[----:B------:R-:W-:Y:S03]  /*56c0*/  STL.64 [R1+0xa00], R44 ;  /* 0x000a002c01007387 */ /* 0x000fe60000100a00 */
[----:B------:R-:W-:Y:S01]  /*56d0*/  @!P2 IADD3 R0, PT, PT, R43, R41, RZ ;  /* 0x000000292b00a210 */ /* 0x000fe20007ffe0ff */
[----:B------:R1:W-:Y:S03]  /*56e0*/  STL [R1+0xa38], R44 ;  /* 0x000a382c01007387 */ /* 0x0003e60000100800 */
[----:B------:R-:W-:Y:S01]  /*56f0*/  @!P2 SHF.L.U64.HI R0, R42, 0x1, R0 ;  /* 0x000000012a00a819 */ /* 0x000fe20000010200 */
[----:B------:R-:W-:Y:S01]  /*5700*/  STL [R1+0x968], R45 ;  /* 0x0009682d01007387 */ /* 0x000fe20000100800 */
[----:B-1----:R-:W-:-:S03]  /*5710*/  @!P2 IADD3 R44, P1, PT, R5, R16, RZ ;  /* 0x00000010052ca210 */ /* 0x002fc60007f3e0ff */
        /* <DEDUP_REMOVED lines=8> */
[----:B------:R0:W-:Y:S02]  /*57a0*/  STL [R1+0x9f8], R45 ;  /* 0x0009f82d01007387 */ /* 0x0001e40000100800 */
[----:B0-----:R-:W-:-:S02]  /*57b0*/  @!P2 IADD3.X R45, PT, PT, R0, R17, RZ, P1, !PT ;  /* 0x00000011002da210 */ /* 0x001fc40000ffe4ff */
[----:B------:R-:W0:Y:S02]  /*57c0*/  @!P2 LDC.64 R16, c[0x0][0x398] ;  /* 0x0000e600ff10ab82 */ /* 0x000e240000000a00 */
[----:B0-----:R-:W-:-:S04]  /*57d0*/  @!P2 IADD3 R40, P1, PT, R5, R16, RZ ;  /* 0x000000100528a210 */ /* 0x001fc80007f3e0ff */
[----:B------:R-:W-:Y:S02]  /*57e0*/  @!P2 IADD3.X R41, PT, PT, R0, R17, RZ, P1, !PT ;  /* 0x000000110029a210 */ /* 0x000fe40000ffe4ff */
[----:B------:R-:W-:-:S04]  /*57f0*/  IADD3 R0, PT, PT, R4, 0x1d0, RZ ;  /* 0x000001d004007810 */ /* 0x000fc80007ffe0ff */
[----:B------:R-:W-:Y:S02]  /*5800*/  SHF.R.S32.HI R5, RZ, 0x1f, R0 ;  /* 0x0000001fff057819 */ /* 0x000fe40000011400 */
[----:B------:R-:W-:-:S04]  /*5810*/  ISETP.GE.U32.AND P1, PT, R0, UR16, PT ;  /* 0x0000001000007c0c */ /* 0x000fc8000bf26070 */
[----:B------:R-:W-:Y:S01]  /*5820*/  ISETP.GE.AND.EX P1, PT, R5, UR17, PT, P1 ;  /* 0x0000001105007c0c */ /* 0x000fe2000bf26310 */
[----:B------:R0:W-:-:S12]  /*5830*/  @!P2 STL.64 [R1+0x310], R40 ;  /* 0x000310280100a387 */ /* 0x0001d80000100a00 */
[----:B0-----:R-:W0:Y:S08]  /*5840*/  @!P1 LDC.64 R40, c[0x0][0x3f8] ;  /* 0x0000fe00ff289b82 */ /* 0x001e300000000a00 */
        /* <DEDUP_REMOVED lines=104> */
[----:B------:R0:W-:Y:S04]  /*5ed0*/  STL.64 [R1+0x798], R28 ;  /* 0x0007981c01007387 */ /* 0x0001e80000100a00 */
[----:B------:R1:W-:Y:S08]  /*5ee0*/  STL [R1+0x7b0], R29 ;  /* 0x0007b01d01007387 */ /* 0x0003f00000100800 */
[----:B------:R-:W-:Y:S01]  /*5ef0*/  @!P6 MOV R43, R29 ;  /* 0x0000001d002be202 */ /* 0x000fe20000000f00 */
[----:B------:R-:W2:Y:S01]  /*5f00*/  @!P6 LDC.64 R40, c[0x0][0x3f8] ;  /* 0x0000fe00ff28eb82 */ /* 0x000ea20000000a00 */
[----:B0-----:R-:W-:-:S02]  /*5f10*/  MOV R28, R18 ;  /* 0x00000012001c7202 */ /* 0x001fc40000000f00 */
[----:B-1----:R-:W-:Y:S02]  /*5f20*/  MOV R29, R19 ;  /* 0x00000013001d7202 */ /* 0x002fe40000000f00 */
[----:B------:R-:W3:Y:S03]  /*5f30*/  LDL.LU.64 R18, [R1+0xaa0] ;  /* 0x000aa00001127983 */ /* 0x000ee60000300a00 */
[----:B------:R-:W0:Y:S01]  /*5f40*/  @!P6 LDC.64 R16, c[0x0][0x3a0] ;  /* 0x0000e800ff10eb82 */ /* 0x000e220000000a00 */
[----:B------:R-:W-:Y:S02]  /*5f50*/  @!P6 MOV R42, R6 ;  /* 0x00000006002ae202 */ /* 0x000fe40000000f00 */
[----:B------:R-:W-:Y:S01]  /*5f60*/  LOP3.LUT R37, R37, 0x7fffffff, RZ, 0xc0, !PT ;  /* 0x7fffffff25257812 */ /* 0x000fe200078ec0ff */
[-C--:B--2---:R-:W-:Y:S02]  /*5f70*/  @!P6 IMAD R5, R5, R40.reuse, RZ ;  /* 0x000000280505e224 */ /* 0x084fe400078e02ff */
[----:B------:R-:W-:-:S04]  /*5f80*/  @!P6 IMAD.WIDE.U32 R42, R0, R40, R42 ;  /* 0x00000028002ae225 */ /* 0x000fc800078e002a */
[----:B------:R-:W-:Y:S01]  /*5f90*/  @!P6 IMAD R41, R0, R41, R5 ;  /* 0x000000290029e224 */ /* 0x000fe200078e0205 */
[----:B------:R-:W-:-:S04]  /*5fa0*/  @!P6 SHF.L.U32 R5, R42, 0x1, RZ ;  /* 0x000000012a05e819 */ /* 0x000fc800000006ff */
[----:B------:R-:W-:Y:S02]  /*5fb0*/  @!P6 IADD3 R0, PT, PT, R43, R41, RZ ;  /* 0x000000292b00e210 */ /* 0x000fe40007ffe0ff */
[----:B------:R-:W-:Y:S02]  /*5fc0*/  @P1 LOP3.LUT R37, R37, 0x80000000, RZ, 0xfc, !PT ;  /* 0x8000000025251812 */ /* 0x000fe400078efcff */
[----:B------:R-:W-:Y:S02]  /*5fd0*/  @!P6 SHF.L.U64.HI R0, R42, 0x1, R0 ;  /* 0x000000012a00e819 */ /* 0x000fe40000010200 */
[----:B------:R-:W-:Y:S02]  /*5fe0*/  MOV R42, R28 ;  /* 0x0000001c002a7202 */ /* 0x000fe40000000f00 */
[----:B0-----:R-:W-:Y:S02]  /*5ff0*/  @!P6 IADD3 R28, P1, PT, R5, R16, RZ ;  /* 0x00000010051ce210 */ /* 0x001fe40007f3e0ff */
[----:B------:R-:W-:-:S02]  /*6000*/  MOV R43, R29 ;  /* 0x0000001d002b7202 */ /* 0x000fc40000000f00 */
[----:B------:R-:W-:Y:S02]  /*6010*/  @!P6 IADD3.X R29, PT, PT, R0, R17, RZ, P1, !PT ;  /* 0x00000011001de210 */ /* 0x000fe40000ffe4ff */
[----:B------:R-:W0:Y:S01]  /*6020*/  @!P6 LDC.64 R16, c[0x0][0x398] ;  /* 0x0000e600ff10eb82 */ /* 0x000e220000000a00 */
[----:B------:R1:W-:Y:S02]  /*6030*/  STL.64 [R1+0x7a8], R6 ;  /* 0x0007a80601007387 */ /* 0x0003e40000100a00 */
[----:B-1----:R-:W-:-:S04]  /*6040*/  MOV R6, R34 ;  /* 0x0000002200067202 */ /* 0x002fc80000000f00 */
[----:B------:R-:W-:Y:S02]  /*6050*/  MOV R40, R6 ;  /* 0x0000000600287202 */ /* 0x000fe40000000f00 */
[----:B0-----:R-:W-:Y:S01]  /*6060*/  @!P6 IADD3 R6, P1, PT, R5, R16, RZ ;  /* 0x000000100506e210 */ /* 0x001fe20007f3e0ff */
[----:B------:R-:W-:Y:S01]  /*6070*/  HFMA2 R16, -RZ, RZ, 0, 0 ;  /* 0x00000000ff107431 */ /* 0x000fe200000001ff */
[----:B------:R-:W-:Y:S02]  /*6080*/  MOV R7, R35 ;  /* 0x0000002300077202 */ /* 0x000fe40000000f00 */
[----:B------:R-:W2:Y:S04]  /*6090*/  LDL.LU.64 R34, [R1+0xaa8] ;  /* 0x000aa80001227983 */ /* 0x000ea80000300a00 */
[----:B---3--:R0:W3:Y:S04]  /*60a0*/  @!P0 LDG.E R16, desc[UR10][R18.64] ;  /* 0x0000000a12108981 */ /* 0x0080e8000c1e1900 */
[----:B------:R-:W-:Y:S04]  /*60b0*/  STL [R1+0xa8c], R20 ;  /* 0x000a8c1401007387 */ /* 0x000fe80000100800 */
[----:B------:R1:W-:Y:S01]  /*60c0*/  STL [R1+0xa90], R20 ;  /* 0x000a901401007387 */ /* 0x0003e20000100800 */
[----:B0-----:R-:W-:-:S02]  /*60d0*/  MOV R18, RZ ;  /* 0x000000ff00127202 */ /* 0x001fc40000000f00 */
[----:B-1----:R-:W-:-:S04]  /*60e0*/  PRMT R20, RZ, 0x7610, R20 ;  /* 0x00007610ff147816 */ /* 0x002fc80000000014 */
[----:B--2---:R-:W2:Y:S01]  /*60f0*/  @!P0 LDG.E R18, desc[UR10][R34.64] ;  /* 0x0000000a22128981 */ /* 0x004ea2000c1e1900 */
[----:B---3--:R-:W-:-:S05]  /*6100*/  @!P0 PRMT R20, R16, 0x7610, R20 ;  /* 0x0000761010148816 */ /* 0x008fca0000000014 */
[----:B------:R0:W-:Y:S04]  /*6110*/  STL.S16 [R1+0x280], R20 ;  /* 0x0002801401007387 */ /* 0x0001e80000100600 */
[----:B0-----:R-:W3:Y:S04]  /*6120*/  LDL.LU R20, [R1+0xa90] ;  /* 0x000a900001147983 */ /* 0x001ee80000300800 */
[----:B------:R0:W-:Y:S02]  /*6130*/  STL [R1+0xa88], R21 ;  /* 0x000a881501007387 */ /* 0x0001e40000100800 */
[----:B0-----:R-:W-:-:S04]  /*6140*/  PRMT R21, RZ, 0x7610, R21 ;  /* 0x00007610ff157816 */ /* 0x001fc80000000015 */
[----:B--2---:R-:W-:-:S05]  /*6150*/  @!P0 PRMT R21, R18, 0x7610, R21 ;  /* 0x0000761012158816 */ /* 0x004fca0000000015 */
[----:B------:R0:W-:Y:S04]  /*6160*/  STL.S16 [R1+0x288], R21 ;  /* 0x0002881501007387 */ /* 0x0001e80000100600 */
[----:B0-----:R-:W2:Y:S01]  /*6170*/  LDL.LU R21, [R1+0xa88] ;  /* 0x000a880001157983 */ /* 0x001ea20000300800 */
[----:B---3--:R-:W-:-:S04]  /*6180*/  PRMT R20, RZ, 0x7610, R20 ;  /* 0x00007610ff147816 */ /* 0x008fc80000000014 */
[----:B------:R-:W-:-:S05]  /*6190*/  @!P0 PRMT R20, R16, 0x7632, R20 ;  /* 0x0000763210148816 */ /* 0x000fca0000000014 */
[----:B------:R0:W-:Y:S04]  /*61a0*/  STL.S16 [R1+0x284], R20 ;  /* 0x0002841401007387 */ /* 0x0001e80000100600 */
[----:B0-----:R-:W2:Y:S01]  /*61b0*/  LDL.LU R20, [R1+0xa8c] ;  /* 0x000a8c0001147983 */ /* 0x001ea20000300800 */
[----:B------:R-:W-:-:S04]  /*61c0*/  LOP3.LUT R37, R37, 0xbfffffff, RZ, 0xc0, !PT ;  /* 0xbfffffff25257812 */ /* 0x000fc800078ec0ff */
[----:B------:R-:W-:-:S04]  /*61d0*/  @P2 LOP3.LUT R37, R37, 0x40000000, RZ, 0xfc, !PT ;  /* 0x4000000025252812 */ /* 0x000fc800078efcff */
[----:B------:R-:W-:-:S04]  /*61e0*/  LOP3.LUT R37, R37, 0xdfffffff, RZ, 0xc0, !PT ;  /* 0xdfffffff25257812 */ /* 0x000fc800078ec0ff */
[----:B------:R-:W-:-:S04]  /*61f0*/  @P3 LOP3.LUT R37, R37, 0x20000000, RZ, 0xfc, !PT ;  /* 0x2000000025253812 */ /* 0x000fc800078efcff */
[----:B------:R-:W-:Y:S02]  /*6200*/  LOP3.LUT R37, R37, 0xefffffff, RZ, 0xc0, !PT ;  /* 0xefffffff25257812 */ /* 0x000fe400078ec0ff */
[----:B------:R-:W-:Y:S02]  /*6210*/  PRMT R19, RZ, 0x7610, R19 ;  /* 0x00007610ff137816 */ /* 0x000fe40000000013 */
[----:B------:R-:W-:Y:S02]  /*6220*/  @P4 LOP3.LUT R37, R37, 0x10000000, RZ, 0xfc, !PT ;  /* 0x1000000025254812 */ /* 0x000fe400078efcff */
[----:B------:R-:W-:Y:S02]  /*6230*/  MOV R41, R7 ;  /* 0x0000000700297202 */ /* 0x000fe40000000f00 */
[----:B------:R-:W-:Y:S02]  /*6240*/  LOP3.LUT P4, RZ, R37, 0x1000000, RZ, 0xc0, !PT ;  /* 0x0100000025ff7812 */ /* 0x000fe4000788c0ff */
[----:B------:R-:W-:-:S02]  /*6250*/  @!P6 IADD3.X R7, PT, PT, R0, R17, RZ, P1, !PT ;  /* 0x000000110007e210 */ /* 0x000fc40000ffe4ff */
[----:B------:R-:W-:Y:S01]  /*6260*/  @!P0 PRMT R19, R18, 0x7632, R19 ;  /* 0x0000763212138816 */ /* 0x000fe20000000013 */
[----:B------:R-:W-:Y:S04]  /*6270*/  STL [R1+0x818], R6 ;  /* 0x0008180601007387 */ /* 0x000fe80000100800 */
[----:B------:R-:W-:Y:S04]  /*6280*/  STL.64 [R1+0x7c8], R6 ;  /* 0x0007c80601007387 */ /* 0x000fe80000100a00 */
[----:B------:R-:W-:Y:S04]  /*6290*/  STL [R1+0x860], R6 ;  /* 0x0008600601007387 */ /* 0x000fe80000100800 */
[----:B------:R-:W-:Y:S04]  /*62a0*/  STL [R1+0x88c], R6 ;  /* 0x00088c0601007387 */ /* 0x000fe80000100800 */
[----:B------:R-:W-:Y:S04]  /*62b0*/  STL.64 [R1+0x8d8], R6 ;  /* 0x0008d80601007387 */ /* 0x000fe80000100a00 */
[----:B------:R-:W-:Y:S04]  /*62c0*/  STL [R1+0x8f8], R6 ;  /* 0x0008f80601007387 */ /* 0x000fe80000100800 */
[----:B------:R-:W-:Y:S04]  /*62d0*/  STL [R1+0x914], R6 ;  /* 0x0009140601007387 */ /* 0x000fe80000100800 */
[----:B------:R-:W-:Y:S04]  /*62e0*/  STL [R1+0x92c], R6 ;  /* 0x00092c0601007387 */ /* 0x000fe80000100800 */
[----:B------:R-:W-:Y:S04]  /*62f0*/  STL [R1+0x94c], R6 ;  /* 0x00094c0601007387 */ /* 0x000fe80000100800 */
[----:B------:R-:W-:Y:S04]  /*6300*/  STL.64 [R1+0x958], R6 ;  /* 0x0009580601007387 */ /* 0x000fe80000100a00 */
[----:B------:R-:W-:Y:S04]  /*6310*/  STL [R1+0x97c], R6 ;  /* 0x00097c0601007387 */ /* 0x000fe80000100800 */
[----:B------:R-:W-:Y:S04]  /*6320*/  STL [R1+0x99c], R6 ;  /* 0x00099c0601007387 */ /* 0x000fe80000100800 */
[----:B------:R-:W-:Y:S04]  /*6330*/  STL.64 [R1+0x9b8], R6 ;  /* 0x0009b80601007387 */ /* 0x000fe80000100a00 */
[----:B------:R-:W-:Y:S04]  /*6340*/  STL [R1+0xa08], R6 ;  /* 0x000a080601007387 */ /* 0x000fe80000100800 */
[----:B------:R-:W-:Y:S04]  /*6350*/  STL.64 [R1+0xa10], R6 ;  /* 0x000a100601007387 */ /* 0x000fe80000100a00 */
[----:B------:R-:W-:Y:S04]  /*6360*/  STL [R1+0xa2c], R6 ;  /* 0x000a2c0601007387 */ /* 0x000fe80000100800 */
[----:B------:R-:W-:Y:S04]  /*6370*/  STL [R1+0xa40], R6 ;  /* 0x000a400601007387 */ /* 0x000fe80000100800 */
[----:B------:R-:W-:Y:S04]  /*6380*/  STL [R1+0xa60], R6 ;  /* 0x000a600601007387 */ /* 0x000fe80000100800 */
[----:B------:R0:W-:Y:S04]  /*6390*/  STL.64 [R1+0xa78], R6 ;  /* 0x000a780601007387 */ /* 0x0001e80000100a00 */
[----:B------:R1:W-:Y:S01]  /*63a0*/  STL.S16 [R1+0x28c], R19 ;  /* 0x00028c1301007387 */ /* 0x0003e20000100600 */
[----:B0-----:R-:W-:-:S02]  /*63b0*/  MOV R6, R32 ;  /* 0x0000002000067202 */ /* 0x001fc40000000f00 */
[----:B------:R-:W-:Y:S01]  /*63c0*/  MOV R7, R33 ;  /* 0x0000002100077202 */ /* 0x000fe20000000f00 */
[----:B-1----:R-:W-:Y:S01]  /*63d0*/  HFMA2 R19, -RZ, RZ, 0, 0 ;  /* 0x00000000ff137431 */ /* 0x002fe200000001ff */
[----:B------:R-:W3:Y:S05]  /*63e0*/  LDL.LU.64 R32, [R1+0xa98] ;  /* 0x000a980001207983 */ /* 0x000eea0000300a00 */
[----:B--2---:R0:W2:Y:S02]  /*63f0*/  @!P4 LDG.E R19, desc[UR10][R20.64] ;  /* 0x0000000a1413c981 */ /* 0x0040a4000c1e1900 */
[----:B0-----:R-:W-:Y:S02]  /*6400*/  MOV R20, RZ ;  /* 0x000000ff00147202 */ /* 0x001fe40000000f00 */
[----:B------:R0:W-:Y:S02]  /*6410*/  STL [R1+0xa84], R23 ;  /* 0x000a841701007387 */ /* 0x0001e40000100800 */
[----:B0-----:R-:W-:-:S02]  /*6420*/  PRMT R23, RZ, 0x7610, R23 ;  /* 0x00007610ff177816 */ /* 0x001fc40000000017 */
[----:B---3--:R-:W3:Y:S02]  /*6430*/  @!P4 LDG.E R20, desc[UR10][R32.64] ;  /* 0x0000000a2014c981 */ /* 0x008ee4000c1e1900 */
[----:B--2---:R-:W-:-:S05]  /*6440*/  @!P4 PRMT R23, R19, 0x7610, R23 ;  /* 0x000076101317c816 */ /* 0x004fca0000000017 */
[----:B------:R0:W-:Y:S04]  /*6450*/  STL.S16 [R1+0x278], R23 ;  /* 0x0002781701007387 */ /* 0x0001e80000100600 */
[----:B0-----:R-:W2:Y:S01]  /*6460*/  LDL.LU R23, [R1+0xa84] ;  /* 0x000a840001177983 */ /* 0x001ea20000300800 */
[----:B------:R-:W-:Y:S02]  /*6470*/  LOP3.LUT R37, R37, 0xf7ffffff, RZ, 0xc0, !PT ;  /* 0xf7ffffff25257812 */ /* 0x000fe400078ec0ff */
[----:B------:R-:W-:Y:S02]  /*6480*/  PRMT R21, RZ, 0x7610, R21 ;  /* 0x00007610ff157816 */ /* 0x000fe40000000015 */
[----:B------:R-:W-:-:S04]  /*6490*/  @P5 LOP3.LUT R37, R37, 0x8000000, RZ, 0xfc, !PT ;  /* 0x0800000025255812 */ /* 0x000fc800078efcff */
[----:B------:R-:W-:Y:S02]  /*64a0*/  LOP3.LUT P3, RZ, R37, 0x800000, RZ, 0xc0, !PT ;  /* 0x0080000025ff7812 */ /* 0x000fe4000786c0ff */
[----:B---3--:R-:W-:-:S05]  /*64b0*/  @!P4 PRMT R21, R20, 0x7632, R21 ;  /* 0x000076321415c816 */ /* 0x008fca0000000015 */
[----:B------:R0:W-:Y:S02]  /*64c0*/  STL.S16 [R1+0x294], R21 ;  /* 0x0002941501007387 */ /* 0x0001e40000100600 */
[----:B0-----:R-:W-:-:S06]  /*64d0*/  HFMA2 R21, -RZ, RZ, 0, 0 ;  /* 0x00000000ff157431 */ /* 0x001fcc00000001ff */
[----:B--2---:R0:W2:Y:S02]  /*64e0*/  @!P3 LDG.E R21, desc[UR10][R22.64] ;  /* 0x0000000a1615b981 */ /* 0x0040a4000c1e1900 */
[----:B0-----:R-:W-:-:S06]  /*64f0*/  MOV R22, RZ ;  /* 0x000000ff00167202 */ /* 0x001fcc0000000f00 */
[----:B------:R-:W3:Y:S01]  /*6500*/  @!P3 LDG.E R22, desc[UR10][R30.64] ;  /* 0x0000000a1e16b981 */ /* 0x000ee2000c1e1900 */
[----:B------:R-:W-:Y:S02]  /*6510*/  PRMT R23, RZ, 0x7610, R23 ;  /* 0x00007610ff177816 */ /* 0x000fe40000000017 */
[----:B------:R-:W-:Y:S02]  /*6520*/  LOP3.LUT P1, RZ, R37, 0x400000, RZ, 0xc0, !PT ;  /* 0x0040000025ff7812 */ /* 0x000fe4000782c0ff */
[----:B---3--:R-:W-:-:S05]  /*6530*/  @!P3 PRMT R23, R22, 0x7632, R23 ;  /* 0x000076321617b816 */ /* 0x008fca0000000017 */
[----:B------:R0:W-:Y:S02]  /*6540*/  STL.S16 [R1+0x304], R23 ;  /* 0x0003041701007387 */ /* 0x0001e40000100600 */
[----:B0-----:R-:W-:-:S06]  /*6550*/  HFMA2 R23, -RZ, RZ, 0, 0 ;  /* 0x00000000ff177431 */ /* 0x001fcc00000001ff */
[----:B------:R0:W3:Y:S02]  /*6560*/  @!P1 LDG.E R23, desc[UR10][R24.64] ;  /* 0x0000000a18179981 */ /* 0x0000e4000c1e1900 */
[----:B0-----:R-:W-:-:S06]  /*6570*/  MOV R24, RZ ;  /* 0x000000ff00187202 */ /* 0x001fcc0000000f00 */
[----:B------:R0:W4:Y:S01]  /*6580*/  @!P1 LDG.E R24, desc[UR10][R26.64] ;  /* 0x0000000a1a189981 */ /* 0x000122000c1e1900 */
[----:B------:R-:W-:Y:S02]  /*6590*/  PRMT R36, RZ, 0x7610, R36 ;  /* 0x00007610ff247816 */ /* 0x000fe40000000024 */
[----:B------:R-:W-:Y:S02]  /*65a0*/  PRMT R35, RZ, 0x7610, R35 ;  /* 0x00007610ff237816 */ /* 0x000fe40000000023 */
[----:B------:R-:W-:Y:S02]  /*65b0*/  PRMT R34, RZ, 0x7610, R34 ;  /* 0x00007610ff227816 */ /* 0x000fe40000000022 */
[----:B------:R-:W-:Y:S02]  /*65c0*/  PRMT R33, RZ, 0x7610, R33 ;  /* 0x00007610ff217816 */ /* 0x000fe40000000021 */
[----:B------:R-:W-:Y:S02]  /*65d0*/  PRMT R32, RZ, 0x7610, R32 ;  /* 0x00007610ff207816 */ /* 0x000fe40000000020 */
[----:B------:R-:W-:-:S02]  /*65e0*/  PRMT R25, RZ, 0x7610, R25 ;  /* 0x00007610ff197816 */ /* 0x000fc40000000019 */
[----:B------:R-:W-:Y:S02]  /*65f0*/  @!P4 PRMT R36, R19, 0x7632, R36 ;  /* 0x000076321324c816 */ /* 0x000fe40000000024 */
[----:B------:R-:W-:Y:S02]  /*6600*/  @!P4 PRMT R35, R20, 0x7610, R35 ;  /* 0x000076101423c816 */ /* 0x000fe40000000023 */
[C---:B--2---:R-:W-:Y:S02]  /*6610*/  @!P3 PRMT R34, R21.reuse, 0x7610, R34 ;  /* 0x000076101522b816 */ /* 0x044fe40000000022 */
[----:B------:R-:W-:Y:S02]  /*6620*/  @!P3 PRMT R33, R21, 0x7632, R33 ;  /* 0x000076321521b816 */ /* 0x000fe40000000021 */
[----:B------:R-:W-:Y:S02]  /*6630*/  LOP3.LUT P2, RZ, R37, 0x200000, RZ, 0xc0, !PT ;  /* 0x0020000025ff7812 */ /* 0x000fe4000784c0ff */
[----:B------:R-:W-:Y:S01]  /*6640*/  @!P3 PRMT R32, R22, 0x7610, R32 ;  /* 0x000076101620b816 */ /* 0x000fe20000000020 */
        /* <DEDUP_REMOVED lines=32> */
[----:B------:R-:W-:Y:S04]  /*6850*/  STL.64 [R1+0xa50], R16 ;  /* 0x000a501001007387 */ /* 0x000fe80000100a00 */
[----:B------:R-:W-:Y:S04]  /*6860*/  STL.S16 [R1+0x27c], R36 ;  /* 0x00027c2401007387 */ /* 0x000fe80000100600 */
[----:B------:R-:W-:Y:S04]  /*6870*/  STL.64 [R1+0xa48], R18 ;  /* 0x000a481201007387 */ /* 0x000fe80000100a00 */
[----:B------:R-:W-:Y:S04]  /*6880*/  STL [R1+0xa5c], R20 ;  /* 0x000a5c1401007387 */ /* 0x000fe80000100800 */
[----:B------:R-:W-:Y:S04]  /*6890*/  STL.S16 [R1+0x290], R35 ;  /* 0x0002902301007387 */ /* 0x000fe80000100600 */
[----:B------:R1:W-:Y:S04]  /*68a0*/  STL.S16 [R1+0x274], R34 ;  /* 0x0002742201007387 */ /* 0x0003e80000100600 */
[----:B------:R-:W-:Y:S04]  /*68b0*/  STL [R1+0xa34], R21 ;  /* 0x000a341501007387 */ /* 0x000fe80000100800 */
[----:B------:R-:W-:Y:S04]  /*68c0*/  STL.64 [R1+0xa68], R20 ;  /* 0x000a681401007387 */ /* 0x000fe80000100a00 */
[----:B------:R-:W-:Y:S01]  /*68d0*/  STL.S16 [R1+0x300], R33 ;  /* 0x0003002101007387 */ /* 0x000fe20000100600 */
[----:B0-----:R-:W-:-:S03]  /*68e0*/  PRMT R26, RZ, 0x7610, R26 ;  /* 0x00007610ff1a7816 */ /* 0x001fc6000000001a */
[----:B------:R-:W-:Y:S01]  /*68f0*/  STL.S16 [R1+0x2e8], R32 ;  /* 0x0002e82001007387 */ /* 0x000fe20000100600 */
[----:B----4-:R-:W-:-:S03]  /*6900*/  @!P1 PRMT R25, R24, 0x7610, R25 ;  /* 0x0000761018199816 */ /* 0x010fc60000000019 */
[----:B-1----:R-:W2:Y:S04]  /*6910*/  LDL.LU.64 R34, [R1+0x210] ;  /* 0x0002100001227983 */ /* 0x002ea80000300a00 */
[----:B------:R0:W-:Y:S01]  /*6920*/  STL.S16 [R1+0x318], R25 ;  /* 0x0003181901007387 */ /* 0x0001e20000100600 */
[----:B---3--:R-:W-:Y:S01]  /*6930*/  @!P1 PRMT R26, R23, 0x7632, R26 ;  /* 0x00007632171a9816 */ /* 0x008fe2000000001a */
[----:B0-----:R-:W-:-:S04]  /*6940*/  HFMA2 R25, -RZ, RZ, 0, 0 ;  /* 0x00000000ff197431 */ /* 0x001fc800000001ff */
[----:B------:R0:W-:Y:S04]  /*6950*/  STL.S16 [R1+0x330], R26 ;  /* 0x0003301a01007387 */ /* 0x0001e80000100600 */
[----:B------:R-:W3:Y:S01]  /*6960*/  @!P2 LDG.E R25, desc[UR10][R14.64] ;  /* 0x0000000a0e19a981 */ /* 0x000ee2000c1e1900 */
[----:B0-----:R-:W-:-:S06]  /*6970*/  MOV R26, RZ ;  /* 0x000000ff001a7202 */ /* 0x001fcc0000000f00 */
[----:B------:R-:W4:Y:S01]  /*6980*/  @!P2 LDG.E R26, desc[UR10][R12.64] ;  /* 0x0000000a0c1aa981 */ /* 0x000f22000c1e1900 */
[----:B------:R-:W-:Y:S02]  /*6990*/  PRMT R21, RZ, 0x7610, R21 ;  /* 0x00007610ff157816 */ /* 0x000fe40000000015 */
[----:B------:R-:W-:Y:S02]  /*69a0*/  PRMT R20, RZ, 0x7610, R20 ;  /* 0x00007610ff147816 */ /* 0x000fe40000000014 */
[----:B------:R-:W-:Y:S02]  /*69b0*/  @!P1 PRMT R21, R24, 0x7632, R21 ;  /* 0x0000763218159816 */ /* 0x000fe40000000015 */
[----:B------:R-:W-:Y:S02]  /*69c0*/  LOP3.LUT R37, R37, 0xfbffffff, RZ, 0xc0, !PT ;  /* 0xfbffffff25257812 */ /* 0x000fe400078ec0ff */
[----:B------:R-:W-:Y:S01]  /*69d0*/  PRMT R31, RZ, 0x7610, R31 ;  /* 0x00007610ff1f7816 */ /* 0x000fe2000000001f */
[----:B------:R-:W-:Y:S01]  /*69e0*/  STL.S16 [R1+0x334], R21 ;  /* 0x0003341501007387 */ /* 0x000fe20000100600 */
[----:B------:R-:W-:-:S02]  /*69f0*/  @P6 LOP3.LUT R37, R37, 0x4000000, RZ, 0xfc, !PT ;  /* 0x0400000025256812 */ /* 0x000fc400078efcff */
[----:B------:R-:W-:Y:S02]  /*6a00*/  PRMT R30, RZ, 0x7610, R30 ;  /* 0x00007610ff1e7816 */ /* 0x000fe4000000001e */
[----:B------:R-:W-:Y:S02]  /*6a10*/  PRMT R27, RZ, 0x7610, R27 ;  /* 0x00007610ff1b7816 */ /* 0x000fe4000000001b */
[----:B------:R-:W-:Y:S02]  /*6a20*/  LOP3.LUT P5, RZ, R37, 0x100000, RZ, 0xc0, !PT ;  /* 0x0010000025ff7812 */ /* 0x000fe400078ac0ff */
[----:B------:R-:W-:-:S05]  /*6a30*/  @!P1 PRMT R31, R23, 0x7610, R31 ;  /* 0x00007610171f9816 */ /* 0x000fca000000001f */
[----:B------:R-:W-:Y:S01]  /*6a40*/  STL.S16 [R1+0x2ec], R31 ;  /* 0x0002ec1f01007387 */ /* 0x000fe20000100600 */
[----:B---3--:R-:W-:-:S05]  /*6a50*/  @!P2 PRMT R20, R25, 0x7610, R20 ;  /* 0x000076101914a816 */ /* 0x008fca0000000014 */
[----:B------:R0:W-:Y:S01]  /*6a60*/  STL.S16 [R1+0x31c], R20 ;  /* 0x00031c1401007387 */ /* 0x0001e20000100600 */
[----:B------:R-:W-:-:S03]  /*6a70*/  @!P2 PRMT R30, R25, 0x7632, R30 ;  /* 0x00007632191ea816 */ /* 0x000fc6000000001e */
[----:B0-----:R-:W3:Y:S01]  /*6a80*/  LDL.LU.64 R20, [R1+0x3e8] ;  /* 0x0003e80001147983 */ /* 0x001ee20000300a00 */
[----:B----4-:R-:W-:-:S03]  /*6a90*/  @!P2 PRMT R27, R26, 0x7632, R27 ;  /* 0x000076321a1ba816 */ /* 0x010fc6000000001b */
[----:B------:R0:W-:Y:S04]  /*6aa0*/  STL.S16 [R1+0x370], R30 ;  /* 0x0003701e01007387 */ /* 0x0001e80000100600 */
[----:B------:R1:W-:Y:S01]  /*6ab0*/  STL.S16 [R1+0x374], R27 ;  /* 0x0003741b01007387 */ /* 0x0003e20000100600 */
[----:B0-----:R-:W-:Y:S01]  /*6ac0*/  CS2R R30, SRZ ;  /* 0x00000000001e7805 */ /* 0x001fe2000001ff00 */
[----:B-1----:R-:W-:-:S05]  /*6ad0*/  HFMA2 R27, -RZ, RZ, 0, 0 ;  /* 0x00000000ff1b7431 */ /* 0x002fca00000001ff */
[----:B------:R-:W4:Y:S04]  /*6ae0*/  @!P5 LDG.E R30, desc[UR10][R8.64] ;  /* 0x0000000a081ed981 */ /* 0x000f28000c1e1900 */
[----:B------:R-:W4:Y:S01]  /*6af0*/  @!P5 LDG.E R27, desc[UR10][R10.64] ;  /* 0x0000000a0a1bd981 */ /* 0x000f22000c1e1900 */
[C---:B------:R-:W-:Y:S02]  /*6b00*/  LOP3.LUT P3, RZ, R37.reuse, 0x80000, RZ, 0xc0, !PT ;  /* 0x0008000025ff7812 */ /* 0x040fe4000786c0ff */
[----:B------:R-:W-:Y:S02]  /*6b10*/  CS2R R32, SRZ ;  /* 0x0000000000207805 */ /* 0x000fe4000001ff00 */
[----:B------:R-:W-:Y:S02]  /*6b20*/  LOP3.LUT P1, RZ, R37, 0x40000, RZ, 0xc0, !PT ;  /* 0x0004000025ff7812 */ /* 0x000fe4000782c0ff */
[----:B------:R-:W-:-:S02]  /*6b30*/  PRMT R29, RZ, 0x7610, R29 ;  /* 0x00007610ff1d7816 */ /* 0x000fc4000000001d */
[----:B------:R-:W-:Y:S02]  /*6b40*/  PRMT R28, RZ, 0x7610, R28 ;  /* 0x00007610ff1c7816 */ /* 0x000fe4000000001c */
[----:B------:R-:W-:Y:S02]  /*6b50*/  PRMT R17, RZ, 0x7610, R17 ;  /* 0x00007610ff117816 */ /* 0x000fe40000000011 */
[----:B------:R-:W-:Y:S02]  /*6b60*/  PRMT R16, RZ, 0x7610, R16 ;  /* 0x00007610ff107816 */ /* 0x000fe40000000010 */
[----:B------:R-:W-:Y:S01]  /*6b70*/  @!P2 PRMT R29, R26, 0x7610, R29 ;  /* 0x000076101a1da816 */ /* 0x000fe2000000001d */
[----:B------:R-:W4:Y:S04]  /*6b80*/  @!P3 LDG.E R31, desc[UR10][R2.64] ;  /* 0x0000000a021fb981 */ /* 0x000f28000c1e1900 */
[----:B--2---:R0:W2:Y:S04]  /*6b90*/  @!P1 LDG.E R33, desc[UR10][R34.64] ;  /* 0x0000000a22219981 */ /* 0x0040a8000c1e1900 */
[----:B------:R-:W-:Y:S01]  /*6ba0*/  STL.S16 [R1+0x350], R29 ;  /* 0x0003501d01007387 */ /* 0x000fe20000100600 */
[----:B0-----:R-:W-:-:S06]  /*6bb0*/  CS2R R34, SRZ ;  /* 0x0000000000227805 */ /* 0x001fcc000001ff00 */
[----:B------:R-:W2:Y:S04]  /*6bc0*/  @!P1 LDG.E R34, desc[UR10][R38.64] ;  /* 0x0000000a26229981 */ /* 0x000ea8000c1e1900 */
[----:B---3--:R-:W3:Y:S01]  /*6bd0*/  @!P3 LDG.E R32, desc[UR10][R20.64] ;  /* 0x0000000a1420b981 */ /* 0x008ee2000c1e1900 */
[----:B----4-:R-:W-:-:S03]  /*6be0*/  @!P5 PRMT R28, R30, 0x7610, R28 ;  /* 0x000076101e1cd816 */ /* 0x010fc6000000001c */
[----:B------:R-:W4:Y:S01]  /*6bf0*/  LDL.LU R38, [R1+0xa80] ;  /* 0x000a800001267983 */ /* 0x000f220000300800 */
[C---:B------:R-:W-:Y:S02]  /*6c00*/  @!P5 PRMT R17, R27.reuse, 0x7610, R17 ;  /* 0x000076101b11d816 */ /* 0x040fe40000000011 */
[----:B------:R-:W-:Y:S01]  /*6c10*/  @!P5 PRMT R16, R27, 0x7632, R16 ;  /* 0x000076321b10d816 */ /* 0x000fe20000000010 */
[----:B------:R0:W-:Y:S04]  /*6c20*/  STL.S16 [R1+0x38c], R28 ;  /* 0x00038c1c01007387 */ /* 0x0001e80000100600 */
[----:B------:R-:W-:Y:S04]  /*6c30*/  STL.S16 [R1+0x354], R17 ;  /* 0x0003541101007387 */ /* 0x000fe80000100600 */
[----:B------:R1:W-:Y:S04]  /*6c40*/  STL.S16 [R1+0x388], R16 ;  /* 0x0003881001007387 */ /* 0x0003e80000100600 */
[----:B0-----:R-:W4:Y:S01]  /*6c50*/  LDL.LU.64 R28, [R1+0x410] ;  /* 0x00041000011c7983 */ /* 0x001f220000300a00 */
[----:B------:R-:W-:-:S02]  /*6c60*/  PRMT R3, RZ, 0x7610, R3 ;  /* 0x00007610ff037816 */ /* 0x000fc40000000003 */
[----:B------:R-:W-:Y:S01]  /*6c70*/  PRMT R2, RZ, 0x7610, R2 ;  /* 0x00007610ff027816 */ /* 0x000fe20000000002 */
[----:B------:R-:W-:Y:S01]  /*6c80*/  HFMA2 R36, -RZ, RZ, 0, 0 ;  /* 0x00000000ff247431 */ /* 0x000fe200000001ff */
[C---:B------:R-:W-:Y:S01]  /*6c90*/  LOP3.LUT P2, RZ, R37.reuse, 0x20000, RZ, 0xc0, !PT ;  /* 0x0002000025ff7812 */ /* 0x040fe2000784c0ff */
[----:B-1----:R-:W4:Y:S01]  /*6ca0*/  LDL.LU.64 R16, [R1+0x448] ;  /* 0x0004480001107983 */ /* 0x002f220000300a00 */
[----:B------:R-:W-:Y:S02]  /*6cb0*/  LOP3.LUT P4, RZ, R37, 0x10000, RZ, 0xc0, !PT ;  /* 0x0001000025ff7812 */ /* 0x000fe4000788c0ff */
[----:B------:R-:W-:Y:S01]  /*6cc0*/  PRMT R5, RZ, 0x7610, R5 ;  /* 0x00007610ff057816 */ /* 0x000fe20000000005 */
[----:B------:R-:W4:Y:S01]  /*6cd0*/  LDL.LU.64 R20, [R1+0x430] ;  /* 0x0004300001147983 */ /* 0x000f220000300a00 */
[----:B------:R-:W-:-:S07]  /*6ce0*/  PRMT R4, RZ, 0x7610, R4 ;  /* 0x00007610ff047816 */ /* 0x000fce0000000004 */
[----:B------:R0:W4:Y:S01]  /*6cf0*/  @!P2 LDG.E R35, desc[UR10][R6.64] ;  /* 0x0000000a0623a981 */ /* 0x000122000c1e1900 */
[C---:B--2---:R-:W-:Y:S02]  /*6d00*/  @!P1 PRMT R5, R34.reuse, 0x7610, R5 ;  /* 0x0000761022059816 */ /* 0x044fe40000000005 */
[----:B------:R-:W-:-:S03]  /*6d10*/  @!P1 PRMT R4, R34, 0x7632, R4 ;  /* 0x0000763222049816 */ /* 0x000fc60000000004 */
[----:B------:R-:W-:Y:S04]  /*6d20*/  STL.S16 [R1+0x410], R5 ;  /* 0x0004100501007387 */ /* 0x000fe80000100600 */
[----:B------:R1:W-:Y:S04]  /*6d30*/  STL.S16 [R1+0x448], R4 ;  /* 0x0004480401007387 */ /* 0x0003e80000100600 */
[----:B-1----:R-:W2:Y:S01]  /*6d40*/  LDL.LU.64 R4, [R1+0x5e0] ;  /* 0x0005e00001047983 */ /* 0x002ea20000300a00 */
[----:B0-----:R-:W-:Y:S02]  /*6d50*/  MOV R6, R42 ;  /* 0x0000002a00067202 */ /* 0x001fe40000000f00 */
[----:B------:R-:W-:-:S02]  /*6d60*/  MOV R7, R43 ;  /* 0x0000002b00077202 */ /* 0x000fc40000000f00 */
[----:B------:R-:W2:Y:S01]  /*6d70*/  LDL.LU.64 R42, [R1+0x470] ;  /* 0x00047000012a7983 */ /* 0x000ea20000300a00 */
[----:B------:R-:W-:Y:S02]  /*6d80*/  PRMT R19, RZ, 0x7610, R19 ;  /* 0x00007610ff137816 */ /* 0x000fe40000000013 */
[----:B------:R-:W-:Y:S02]  /*6d90*/  PRMT R9, RZ, 0x7610, R9 ;  /* 0x00007610ff097816 */ /* 0x000fe40000000009 */
[----:B------:R-:W-:Y:S02]  /*6da0*/  PRMT R8, RZ, 0x7610, R8 ;  /* 0x00007610ff087816 */ /* 0x000fe40000000008 */
[----:B------:R-:W-:Y:S02]  /*6db0*/  @!P5 PRMT R19, R30, 0x7632, R19 ;  /* 0x000076321e13d816 */ /* 0x000fe40000000013 */
[----:B------:R-:W-:Y:S02]  /*6dc0*/  LOP3.LUT P5, RZ, R37, 0x8000, RZ, 0xc0, !PT ;  /* 0x0000800025ff7812 */ /* 0x000fe400078ac0ff */
[----:B------:R-:W-:-:S02]  /*6dd0*/  PRMT R18, RZ, 0x7610, R18 ;  /* 0x00007610ff127816 */ /* 0x000fc40000000012 */
[C---:B------:R-:W-:Y:S02]  /*6de0*/  @!P1 PRMT R9, R33.reuse, 0x7610, R9 ;  /* 0x0000761021099816 */ /* 0x040fe40000000009 */
[----:B------:R-:W-:Y:S02]  /*6df0*/  @!P1 PRMT R8, R33, 0x7632, R8 ;  /* 0x0000763221089816 */ /* 0x000fe40000000008 */
[----:B------:R-:W-:Y:S01]  /*6e00*/  @!P3 PRMT R18, R31, 0x7610, R18 ;  /* 0x000076101f12b816 */ /* 0x000fe20000000012 */
[----:B------:R-:W-:Y:S04]  /*6e10*/  STL.S16 [R1+0x270], R9 ;  /* 0x0002700901007387 */ /* 0x000fe80000100600 */
[----:B------:R0:W-:Y:S04]  /*6e20*/  STL.S16 [R1+0x414], R8 ;  /* 0x0004140801007387 */ /* 0x0001e80000100600 */
[----:B------:R-:W-:Y:S04]  /*6e30*/  STL.S16 [R1+0x3b4], R19 ;  /* 0x0003b41301007387 */ /* 0x000fe80000100600 */
[----:B------:R1:W-:Y:S01]  /*6e40*/  STL.S16 [R1+0x3b0], R18 ;  /* 0x0003b01201007387 */ /* 0x0003e20000100600 */
[----:B0-----:R-:W-:-:S06]  /*6e50*/  CS2R R8, SRZ ;  /* 0x0000000000087805 */ /* 0x001fcc000001ff00 */
[----:B------:R-:W2:Y:S04]  /*6e60*/  @!P5 LDG.E R8, desc[UR10][R6.64] ;  /* 0x0000000a0608d981 */ /* 0x000ea8000c1e1900 */
[----:B-1----:R-:W2:Y:S04]  /*6e70*/  LDL.LU.64 R18, [R1+0x5e8] ;  /* 0x0005e80001127983 */ /* 0x002ea80000300a00 */
[----:B------:R-:W2:Y:S01]  /*6e80*/  LDL.LU.64 R6, [R1+0xa78] ;  /* 0x000a780001067983 */ /* 0x000ea20000300a00 */
[C---:B---3--:R-:W-:Y:S02]  /*6e90*/  @!P3 PRMT R3, R32.reuse, 0x7610, R3 ;  /* 0x000076102003b816 */ /* 0x048fe40000000003 */
[----:B------:R-:W-:-:S03]  /*6ea0*/  @!P3 PRMT R2, R32, 0x7632, R2 ;  /* 0x000076322002b816 */ /* 0x000fc60000000002 */
[----:B------:R-:W-:Y:S04]  /*6eb0*/  STL.S16 [R1+0x3d4], R3 ;  /* 0x0003d40301007387 */ /* 0x000fe80000100600 */
[----:B------:R0:W-:Y:S02]  /*6ec0*/  STL.S16 [R1+0x3e8], R2 ;  /* 0x0003e80201007387 */ /* 0x0001e40000100600 */
[----:B0-----:R-:W-:-:S06]  /*6ed0*/  CS2R R2, SRZ ;  /* 0x0000000000027805 */ /* 0x001fcc000001ff00 */
[----:B------:R-:W3:Y:S04]  /*6ee0*/  @!P2 LDG.E R3, desc[UR10][R40.64] ;  /* 0x0000000a2803a981 */ /* 0x000ee8000c1e1900 */
[----:B------:R-:W3:Y:S04]  /*6ef0*/  LDL.LU.64 R40, [R1+0x5f0] ;  /* 0x0005f00001287983 */ /* 0x000ee80000300a00 */
[----:B----4-:R0:W4:Y:S04]  /*6f00*/  @!P4 LDG.E R2, desc[UR10][R28.64] ;  /* 0x0000000a1c02c981 */ /* 0x010128000c1e1900 */
[----:B------:R-:W4:Y:S01]  /*6f10*/  @!P4 LDG.E R36, desc[UR10][R16.64] ;  /* 0x0000000a1024c981 */ /* 0x000f22000c1e1900 */
[----:B0-----:R-:W-:-:S02]  /*6f20*/  MOV R28, R44 ;  /* 0x0000002c001c7202 */ /* 0x001fc40000000f00 */
[----:B------:R-:W-:Y:S02]  /*6f30*/  MOV R29, R45 ;  /* 0x0000002d001d7202 */ /* 0x000fe40000000f00 */
[----:B------:R-:W4:Y:S04]  /*6f40*/  LDL.LU.64 R44, [R1+0x490] ;  /* 0x00049000012c7983 */ /* 0x000f280000300a00 */
[----:B------:R-:W4:Y:S01]  /*6f50*/  LDL.LU.64 R16, [R1+0x4a8] ;  /* 0x0004a80001107983 */ /* 0x000f220000300a00 */
[----:B------:R-:W-:Y:S02]  /*6f60*/  LOP3.LUT R38, R38, 0xfffff7ff, RZ, 0xc0, !PT ;  /* 0xfffff7ff26267812 */ /* 0x000fe400078ec0ff */
[----:B------:R-:W-:Y:S02]  /*6f70*/  LOP3.LUT P1, RZ, R37, 0x400, RZ, 0xc0, !PT ;  /* 0x0000040025ff7812 */ /* 0x000fe4000782c0ff */
[----:B------:R-:W-:-:S02]  /*6f80*/  PRMT R0, RZ, 0x7610, R0 ;  /* 0x00007610ff007816 */ /* 0x000fc40000000000 */
[----:B------:R-:W-:Y:S02]  /*6f90*/  @P4 LOP3.LUT R38, R38, 0x800, RZ, 0xfc, !PT ;  /* 0x0000080026264812 */ /* 0x000fe400078efcff */
[C---:B------:R-:W-:Y:S02]  /*6fa0*/  LOP3.LUT P4, RZ, R37.reuse, 0x1000, RZ, 0xc0, !PT ;  /* 0x0000100025ff7812 */ /* 0x040fe4000788c0ff */
[----:B------:R-:W-:Y:S02]  /*6fb0*/  LOP3.LUT P0, RZ, R37, 0x2000, RZ, 0xc0, !PT ;  /* 0x0000200025ff7812 */ /* 0x000fe4000780c0ff */
[----:B------:R-:W-:Y:S01]  /*6fc0*/  LOP3.LUT R38, R38, 0xfffffbff, RZ, 0xc0, !PT ;  /* 0xfffffbff26267812 */ /* 0x000fe200078ec0ff */
[----:B------:R-:W-:-:S03]  /*6fd0*/  HFMA2 R39, -RZ, RZ, 0, 0 ;  /* 0x00000000ff277431 */ /* 0x000fc600000001ff */
[----:B------:R-:W-:Y:S02]  /*6fe0*/  @P1 LOP3.LUT R38, R38, 0x400, RZ, 0xfc, !PT ;  /* 0x0000040026261812 */ /* 0x000fe400078efcff */
[----:B------:R-:W-:-:S05]  /*6ff0*/  LOP3.LUT P6, RZ, R37, 0x4000, RZ, 0xc0, !PT ;  /* 0x0000400025ff7812 */ /* 0x000fca00078cc0ff */
[----:B--2---:R-:W2:Y:S01]  /*7000*/  @!P0 LDG.E R39, desc[UR10][R4.64] ;  /* 0x0000000a04278981 */ /* 0x004ea2000c1e1900 */
[----:B------:R-:W-:Y:S02]  /*7010*/  PRMT R15, RZ, 0x7610, R15 ;  /* 0x00007610ff0f7816 */ /* 0x000fe4000000000f */
[----:B------:R-:W-:Y:S01]  /*7020*/  PRMT R14, RZ, 0x7610, R14 ;  /* 0x00007610ff0e7816 */ /* 0x000fe2000000000e */
[----:B------:R-:W2:Y:S01]  /*7030*/  LDL.LU.64 R4, [R1+0xa70] ;  /* 0x000a700001047983 */ /* 0x000ea20000300a00 */
[----:B------:R-:W-:Y:S02]  /*7040*/  PRMT R11, RZ, 0x7610, R11 ;  /* 0x00007610ff0b7816 */ /* 0x000fe4000000000b */
[----:B------:R-:W-:Y:S02]  /*7050*/  PRMT R10, RZ, 0x7610, R10 ;  /* 0x00007610ff0a7816 */ /* 0x000fe4000000000a */
[----:B------:R-:W-:Y:S02]  /*7060*/  @!P3 PRMT R11, R31, 0x7632, R11 ;  /* 0x000076321f0bb816 */ /* 0x000fe4000000000b */
[----:B------:R-:W-:-:S03]  /*7070*/  @!P2 PRMT R10, R35, 0x7610, R10 ;  /* 0x00007610230aa816 */ /* 0x000fc6000000000a */
[----:B------:R-:W-:Y:S04]  /*7080*/  STL.S16 [R1+0x3d0], R11 ;  /* 0x0003d00b01007387 */ /* 0x000fe80000100600 */
[----:B------:R0:W-:Y:S04]  /*7090*/  STL.S16 [R1+0x3ec], R10 ;  /* 0x0003ec0a01007387 */ /* 0x0001e80000100600 */
[----:B0-----:R-:W2:Y:S01]  /*70a0*/  LDL.LU.64 R10, [R1+0x5d8] ;  /* 0x0005d800010a7983 */ /* 0x001ea20000300a00 */
[----:B------:R-:W-:Y:S02]  /*70b0*/  PRMT R7, RZ, 0x7610, R7 ;  /* 0x00007610ff077816 */ /* 0x000fe40000000007 */
[----:B------:R-:W-:-:S02]  /*70c0*/  PRMT R6, RZ, 0x7610, R6 ;  /* 0x00007610ff067816 */ /* 0x000fc40000000006 */
[----:B------:R-:W-:-:S05]  /*70d0*/  @!P2 PRMT R7, R35, 0x7632, R7 ;  /* 0x000076322307a816 */ /* 0x000fca0000000007 */
[----:B------:R-:W-:Y:S01]  /*70e0*/  STL.S16 [R1+0x430], R7 ;  /* 0x0004300701007387 */ /* 0x000fe20000100600 */
[----:B---3--:R-:W-:-:S05]  /*70f0*/  @!P2 PRMT R0, R3, 0x7632, R0 ;  /* 0x000076320300a816 */ /* 0x008fca0000000000 */
[----:B------:R0:W-:Y:S04]  /*7100*/  STL.S16 [R1+0x470], R0 ;  /* 0x0004700001007387 */ /* 0x0001e80000100600 */
[----:B------:R1:W3:Y:S01]  /*7110*/  @!P5 LDG.E R9, desc[UR10][R40.64] ;  /* 0x0000000a2809d981 */ /* 0x0002e2000c1e1900 */
[----:B0-----:R-:W-:Y:S02]  /*7120*/  MOV R0, RZ ;  /* 0x000000ff00007202 */ /* 0x001fe40000000f00 */
[----:B-1----:R-:W-:-:S06]  /*7130*/  CS2R R40, SRZ ;  /* 0x0000000000287805 */ /* 0x002fcc000001ff00 */
[----:B------:R0:W3:Y:S04]  /*7140*/  @!P6 LDG.E R41, desc[UR10][R42.64] ;  /* 0x0000000a2a29e981 */ /* 0x0000e8000c1e1900 */
[----:B----4-:R-:W4:Y:S04]  /*7150*/  @!P4 LDG.E R0, desc[UR10][R44.64] ;  /* 0x0000000a2c00c981 */ /* 0x010f28000c1e1900 */
[----:B------:R-:W4:Y:S01]  /*7160*/  @!P4 LDG.E R40, desc[UR10][R16.64] ;  /* 0x0000000a1028c981 */ /* 0x000f22000c1e1900 */
[----:B------:R-:W-:Y:S02]  /*7170*/  LOP3.LUT P4, RZ, R38, 0x800, RZ, 0xc0, !PT ;  /* 0x0000080026ff7812 */ /* 0x000fe4000788c0ff */
[----:B0-----:R-:W-:-:S02]  /*7180*/  CS2R R42, SRZ ;  /* 0x00000000002a7805 */ /* 0x001fc4000001ff00 */
[----:B------:R-:W-:Y:S02]  /*7190*/  @!P2 PRMT R6, R3, 0x7610, R6 ;  /* 0x000076100306a816 */ /* 0x000fe40000000006 */
[----:B------:R-:W-:Y:S01]  /*71a0*/  PRMT R13, RZ, 0x7610, R13 ;  /* 0x00007610ff0d7816 */ /* 0x000fe2000000000d */
[----:B------:R-:W4:Y:S04]  /*71b0*/  LDL.LU.64 R44, [R1+0x4f8] ;  /* 0x0004f800012c7983 */ /* 0x000f280000300a00 */
[----:B------:R-:W4:Y:S02]  /*71c0*/  LDL.LU.64 R16, [R1+0x530] ;  /* 0x0005300001107983 */ /* 0x000f240000300a00 */
[C---:B------:R-:W-:Y:S02]  /*71d0*/  @!P4 PRMT R15, R36.reuse, 0x7610, R15 ;  /* 0x00007610240fc816 */ /* 0x040fe4000000000f */
[----:B------:R-:W4:Y:S01]  /*71e0*/  @!P6 LDG.E R42, desc[UR10][R20.64] ;  /* 0x0000000a142ae981 */ /* 0x000f22000c1e1900 */
[----:B------:R-:W-:-:S03]  /*71f0*/  @!P4 PRMT R14, R36, 0x7632, R14 ;  /* 0x00007632240ec816 */ /* 0x000fc6000000000e */
[----:B------:R-:W-:Y:S04]  /*7200*/  STL.S16 [R1+0x474], R15 ;  /* 0x0004740f01007387 */ /* 0x000fe80000100600 */
[----:B------:R0:W-:Y:S04]  /*7210*/  STL.S16 [R1+0x490], R14 ;  /* 0x0004900e01007387 */ /* 0x0001e80000100600 */
[----:B------:R-:W4:Y:S04]  /*7220*/  LDL.LU.64 R20, [R1+0x5d0] ;  /* 0x0005d00001147983 */ /* 0x000f280000300a00 */
[----:B------:R-:W4:Y:S04]  /*7230*/  @!P0 LDG.E R43, desc[UR10][R18.64] ;  /* 0x0000000a122b8981 */ /* 0x000f28000c1e1900 */
[----:B0-----:R-:W4:Y:S04]  /*7240*/  LDL.LU.64 R14, [R1+0x5c8] ;  /* 0x0005c800010e7983 */ /* 0x001f280000300a00 */
[----:B------:R-:W4:Y:S04]  /*7250*/  LDL.LU.64 R18, [R1+0x4d0] ;  /* 0x0004d00001127983 */ /* 0x000f280000300a00 */
[----:B------:R0:W-:Y:S04]  /*7260*/  STL.S16 [R1+0x434], R6 ;  /* 0x0004340601007387 */ /* 0x0001e80000100600 */
[----:B0-----:R-:W4:Y:S01]  /*7270*/  LDL.LU.64 R6, [R1+0x510] ;  /* 0x0005100001067983 */ /* 0x001f220000300a00 */
[----:B--2---:R-:W-:-:S02]  /*7280*/  PRMT R5, RZ, 0x7610, R5 ;  /* 0x00007610ff057816 */ /* 0x004fc40000000005 */
[C---:B------:R-:W-:Y:S02]  /*7290*/  LOP3.LUT P2, RZ, R37.reuse, 0x200, RZ, 0xc0, !PT ;  /* 0x0000020025ff7812 */ /* 0x040fe4000784c0ff */
[----:B------:R-:W-:Y:S02]  /*72a0*/  LOP3.LUT P1, RZ, R37, 0x800, RZ, 0xc0, !PT ;  /* 0x0000080025ff7812 */ /* 0x000fe4000782c0ff */
[----:B------:R-:W-:-:S05]  /*72b0*/  @!P4 PRMT R5, R2, 0x7632, R5 ;  /* 0x000076320205c816 */ /* 0x000fca0000000005 */
[----:B------:R0:W-:Y:S02]  /*72c0*/  STL.S16 [R1+0x4a8], R5 ;  /* 0x0004a80501007387 */ /* 0x0001e40000100600 */
[----:B0-----:R-:W-:Y:S01]  /*72d0*/  HFMA2 R5, -RZ, RZ, 0, 0 ;  /* 0x00000000ff057431 */ /* 0x001fe200000001ff */
[----:B------:R-:W-:-:S05]  /*72e0*/  PRMT R12, RZ, 0x7610, R12 ;  /* 0x00007610ff0c7816 */ /* 0x000fca000000000c */
[----:B------:R0:W2:Y:S01]  /*72f0*/  @!P1 LDG.E R5, desc[UR10][R10.64] ;  /* 0x0000000a0a059981 */ /* 0x0000a2000c1e1900 */
[----:B------:R-:W-:Y:S02]  /*7300*/  @!P4 PRMT R12, R2, 0x7610, R12 ;  /* 0x00007610020cc816 */ /* 0x000fe4000000000c */
[----:B0-----:R-:W-:-:S03]  /*7310*/  CS2R R10, SRZ ;  /* 0x00000000000a7805 */ /* 0x001fc6000001ff00 */
[----:B------:R0:W-:Y:S02]  /*7320*/  STL.S16 [R1+0x494], R12 ;  /* 0x0004940c01007387 */ /* 0x0001e40000100600 */
[----:B0-----:R-:W-:Y:S02]  /*7330*/  MOV R12, RZ ;  /* 0x000000ff000c7202 */ /* 0x001fe40000000f00 */
[----:B---3--:R-:W-:-:S05]  /*7340*/  @!P5 PRMT R13, R9, 0x7632, R13 ;  /* 0x00007632090dd816 */ /* 0x008fca000000000d */
[----:B------:R0:W-:Y:S02]  /*7350*/  STL.S16 [R1+0x510], R13 ;  /* 0x0005100d01007387 */ /* 0x0001e40000100600 */
[----:B0-----:R-:W-:Y:S02]  /*7360*/  HFMA2 R13, -RZ, RZ, 0, 0 ;  /* 0x00000000ff0d7431 */ /* 0x001fe400000001ff */
[----:B----4-:R-:W3:Y:S04]  /*7370*/  @!P1 LDG.E R10, desc[UR10][R20.64] ;  /* 0x0000000a140a9981 */ /* 0x010ee8000c1e1900 */
[----:B------:R0:W4:Y:S01]  /*7380*/  @!P2 LDG.E R13, desc[UR10][R14.64] ;  /* 0x0000000a0e0da981 */ /* 0x000122000c1e1900 */
[----:B------:R-:W-:Y:S02]  /*7390*/  LOP3.LUT P1, RZ, R38, 0x400, RZ, 0xc0, !PT ;  /* 0x0000040026ff7812 */ /* 0x000fe4000782c0ff */
[----:B------:R-:W-:Y:S01]  /*73a0*/  LOP3.LUT P3, RZ, R37, 0x100, RZ, 0xc0, !PT ;  /* 0x0000010025ff7812 */ /* 0x000fe2000786c0ff */
[----:B------:R-:W2:Y:S01]  /*73b0*/  LDL.LU.64 R20, [R1+0xa68] ;  /* 0x000a680001147983 */ /* 0x000ea20000300a00 */
[----:B0-----:R-:W-:-:S09]  /*73c0*/  CS2R R14, SRZ ;  /* 0x00000000000e7805 */ /* 0x001fd2000001ff00 */
[----:B------:R-:W4:Y:S04]  /*73d0*/  @!P1 LDG.E R12, desc[UR10][R18.64] ;  /* 0x0000000a120c9981 */ /* 0x000f28000c1e1900 */
[----:B------:R0:W4:Y:S04]  /*73e0*/  @!P2 LDG.E R14, desc[UR10][R16.64] ;  /* 0x0000000a100ea981 */ /* 0x000128000c1e1900 */
[----:B------:R1:W4:Y:S04]  /*73f0*/  @!P1 LDG.E R11, desc[UR10][R6.64] ;  /* 0x0000000a060b9981 */ /* 0x000328000c1e1900 */
[----:B------:R-:W3:Y:S04]  /*7400*/  LDL.LU.64 R18, [R1+0x558] ;  /* 0x0005580001127983 */ /* 0x000ee80000300a00 */
[----:B------:R-:W0:Y:S04]  /*7410*/  LDL.LU.64 R16, [R1+0xa50] ;  /* 0x000a500001107983 */ /* 0x000e280000300a00 */
[----:B------:R-:W1:Y:S04]  /*7420*/  LDL.LU R6, [R1+0xa60] ;  /* 0x000a600001067983 */ /* 0x000e680000300800 */
[----:B------:R-:W-:Y:S04]  /*7430*/  STL [R1+0xa18], R25 ;  /* 0x000a181901007387 */ /* 0x000fe80000100800 */
[----:B------:R2:W-:Y:S04]  /*7440*/  STL.64 [R1+0xa20], R24 ;  /* 0x000a201801007387 */ /* 0x0005e80000100a00 */
[----:B------:R-:W4:Y:S01]  /*7450*/  @!P3 LDG.E R15, desc[UR10][R44.64] ;  /* 0x0000000a2c0fb981 */ /* 0x000f22000c1e1900 */
[----:B--2---:R-:W-:-:S02]  /*7460*/  PRMT R25, RZ, 0x7610, R25 ;  /* 0x00007610ff197816 */ /* 0x004fc40000000019 */
[----:B------:R-:W-:Y:S01]  /*7470*/  PRMT R24, RZ, 0x7610, R24 ;  /* 0x00007610ff187816 */ /* 0x000fe20000000018 */
[----:B------:R-:W2:Y:S01]  /*7480*/  LDL.LU.64 R44, [R1+0x5b0] ;  /* 0x0005b000012c7983 */ /* 0x000ea20000300a00 */
[----:B------:R-:W-:Y:S02]  /*7490*/  @!P6 PRMT R25, R41, 0x7632, R25 ;  /* 0x000076322919e816 */ /* 0x000fe40000000019 */
[----:B------:R-:W-:-:S03]  /*74a0*/  @!P6 PRMT R24, R42, 0x7610, R24 ;  /* 0x000076102a18e816 */ /* 0x000fc60000000018 */
[----:B------:R-:W-:Y:S04]  /*74b0*/  STL.S16 [R1+0x4f8], R25 ;  /* 0x0004f81901007387 */ /* 0x000fe80000100600 */
[----:B------:R3:W-:Y:S04]  /*74c0*/  STL.S16 [R1+0x4fc], R24 ;  /* 0x0004fc1801007387 */ /* 0x0007e80000100600 */
[----:B---3--:R-:W3:Y:S01]  /*74d0*/  LDL.LU.64 R24, [R1+0x570] ;  /* 0x0005700001187983 */ /* 0x008ee20000300a00 */
[----:B0-----:R-:W-:-:S04]  /*74e0*/  PRMT R17, RZ, 0x7610, R17 ;  /* 0x00007610ff117816 */ /* 0x001fc80000000011 */
[----:B------:R-:W-:Y:S01]  /*74f0*/  @!P6 PRMT R17, R42, 0x7632, R17 ;  /* 0x000076322a11e816 */ /* 0x000fe20000000011 */
[----:B------:R-:W-:Y:S04]  /*7500*/  STL [R1+0x10], R16 ;  /* 0x0000101001007387 */ /* 0x000fe80000100800 */
[----:B------:R0:W-:Y:S02]  /*7510*/  STL.S16 [R1+0x534], R17 ;  /* 0x0005341101007387 */ /* 0x0001e40000100600 */
[----:B0-----:R-:W-:-:S06]  /*7520*/  CS2R R16, SRZ ;  /* 0x0000000000107805 */ /* 0x001fcc000001ff00 */
[----:B------:R0:W4:Y:S04]  /*7530*/  @!P3 LDG.E R16, desc[UR10][R18.64] ;  /* 0x0000000a1210b981 */ /* 0x000128000c1e1900 */
[----:B------:R-:W2:Y:S01]  /*7540*/  LDL.LU.64 R18, [R1+0xa48] ;  /* 0x000a480001127983 */ /* 0x000ea20000300a00 */
[----:B-1----:R-:W-:-:S04]  /*7550*/  PRMT R6, RZ, 0x7610, R6 ;  /* 0x00007610ff067816 */ /* 0x002fc80000000006 */
[----:B------:R-:W-:-:S05]  /*7560*/  @!P5 PRMT R6, R8, 0x7610, R6 ;  /* 0x000076100806d816 */ /* 0x000fca0000000006 */
[----:B------:R1:W-:Y:S04]  /*7570*/  STL.S16 [R1+0x44c], R6 ;  /* 0x00044c0601007387 */ /* 0x0003e80000100600 */
[----:B-1----:R-:W3:Y:S01]  /*7580*/  LDL.LU.64 R6, [R1+0x540] ;  /* 0x0005400001067983 */ /* 0x002ee20000300a00 */
[----:B------:R-:W-:Y:S02]  /*7590*/  PRMT R20, RZ, 0x7610, R20 ;  /* 0x00007610ff147816 */ /* 0x000fe40000000014 */
[----:B------:R-:W-:Y:S02]  /*75a0*/  PRMT R4, RZ, 0x7610, R4 ;  /* 0x00007610ff047816 */ /* 0x000fe40000000004 */
[----:B------:R-:W-:Y:S02]  /*75b0*/  @!P5 PRMT R20, R8, 0x7632, R20 ;  /* 0x000076320814d816 */ /* 0x000fe40000000014 */
[----:B------:R-:W-:-:S02]  /*75c0*/  @!P5 PRMT R4, R9, 0x7610, R4 ;  /* 0x000076100904d816 */ /* 0x000fc40000000004 */
[C---:B------:R-:W-:Y:S02]  /*75d0*/  LOP3.LUT P5, RZ, R37.reuse, 0x40, RZ, 0xc0, !PT ;  /* 0x0000004025ff7812 */ /* 0x040fe400078ac0ff */
[----:B------:R-:W-:Y:S01]  /*75e0*/  LOP3.LUT P4, RZ, R37, 0x80, RZ, 0xc0, !PT ;  /* 0x0000008025ff7812 */ /* 0x000fe2000788c0ff */
[----:B--2---:R0:W-:Y:S02]  /*75f0*/  STL [R1+0x110], R18 ;  /* 0x0001101201007387 */ /* 0x0041e40000100800 */
[----:B0-----:R-:W-:-:S04]  /*7600*/  PRMT R18, RZ, 0x7610, R18 ;  /* 0x00007610ff127816 */ /* 0x001fc80000000012 */
[----:B------:R-:W-:Y:S01]  /*7610*/  @!P0 PRMT R18, R39, 0x7632, R18 ;  /* 0x0000763227128816 */ /* 0x000fe20000000012 */
[----:B------:R-:W-:Y:S04]  /*7620*/  STL [R1+0x14], R19 ;  /* 0x0000141301007387 */ /* 0x000fe80000100800 */
[----:B------:R0:W-:Y:S04]  /*7630*/  STL.S16 [R1+0x558], R18 ;  /* 0x0005581201007387 */ /* 0x0001e80000100600 */
[----:B---3--:R1:W2:Y:S01]  /*7640*/  @!P4 LDG.E R17, desc[UR10][R6.64] ;  /* 0x0000000a0611c981 */ /* 0x0082a2000c1e1900 */
[----:B0-----:R-:W-:-:S03]  /*7650*/  CS2R R18, SRZ ;  /* 0x0000000000127805 */ /* 0x001fc6000001ff00 */
[----:B------:R-:W1:Y:S04]  /*7660*/  LDL.LU R6, [R1+0xa40] ;  /* 0x000a400001067983 */ /* 0x000e680000300800 */
[----:B------:R-:W3:Y:S01]  /*7670*/  @!P5 LDG.E R19, desc[UR10][R24.64] ;  /* 0x0000000a1813d981 */ /* 0x000ee2000c1e1900 */
[----:B------:R-:W-:-:S03]  /*7680*/  LOP3.LUT R38, R38, 0xfffffdff, RZ, 0xc0, !PT ;  /* 0xfffffdff26267812 */ /* 0x000fc600078ec0ff */
[----:B------:R0:W3:Y:S04]  /*7690*/  @!P4 LDG.E R18, desc[UR10][R44.64] ;  /* 0x0000000a2c12c981 */ /* 0x0000e8000c1e1900 */
[----:B------:R-:W4:Y:S01]  /*76a0*/  LDL.LU.64 R24, [R1+0x5c0] ;  /* 0x0005c00001187983 */ /* 0x000f220000300a00 */
[----:B------:R-:W-:-:S03]  /*76b0*/  @P3 LOP3.LUT R38, R38, 0x200, RZ, 0xfc, !PT ;  /* 0x0000020026263812 */ /* 0x000fc600078efcff */
[----:B------:R0:W-:Y:S01]  /*76c0*/  STL.S16 [R1+0x4d0], R4 ;  /* 0x0004d00401007387 */ /* 0x0001e20000100600 */
[----:B------:R-:W-:-:S03]  /*76d0*/  LOP3.LUT R38, R38, 0xfffffeff, RZ, 0xc0, !PT ;  /* 0xfffffeff26267812 */ /* 0x000fc600078ec0ff */
[----:B------:R0:W-:Y:S01]  /*76e0*/  STL.64 [R1+0x9f0], R32 ;  /* 0x0009f02001007387 */ /* 0x0001e20000100a00 */
[----:B------:R-:W-:Y:S02]  /*76f0*/  @P4 LOP3.LUT R38, R38, 0x100, RZ, 0xfc, !PT ;  /* 0x0000010026264812 */ /* 0x000fe400078efcff */
[----:B------:R-:W-:Y:S01]  /*7700*/  LOP3.LUT P4, RZ, R37, 0x800, RZ, 0xc0, !PT ;  /* 0x0000080025ff7812 */ /* 0x000fe2000788c0ff */
[----:B------:R-:W2:Y:S04]  /*7710*/  LDL.LU R44, [R1+0xa38] ;  /* 0x000a3800012c7983 */ /* 0x000ea80000300800 */
[----:B0-----:R-:W3:Y:S01]  /*7720*/  LDL.LU R4, [R1+0xa58] ;  /* 0x000a580001047983 */ /* 0x001ee20000300800 */
[----:B------:R-:W-:-:S03]  /*7730*/  PRMT R33, RZ, 0x7610, R33 ;  /* 0x00007610ff217816 */ /* 0x000fc60000000021 */
[----:B------:R0:W-:Y:S01]  /*7740*/  STL [R1+0x118], R22 ;  /* 0x0001181601007387 */ /* 0x0001e20000100800 */
[----:B------:R-:W-:Y:S02]  /*7750*/  @!P6 PRMT R33, R41, 0x7610, R33 ;  /* 0x000076102921e816 */ /* 0x000fe40000000021 */
[C---:B------:R-:W-:Y:S02]  /*7760*/  LOP3.LUT P6, RZ, R37.reuse, 0x20, RZ, 0xc0, !PT ;  /* 0x0000002025ff7812 */ /* 0x040fe400078cc0ff */
[----:B0-----:R-:W-:Y:S02]  /*7770*/  PRMT R22, RZ, 0x7610, R22 ;  /* 0x00007610ff167816 */ /* 0x001fe40000000016 */
[----:B------:R-:W-:Y:S02]  /*7780*/  LOP3.LUT P3, RZ, R37, 0x1000, RZ, 0xc0, !PT ;  /* 0x0000100025ff7812 */ /* 0x000fe4000786c0ff */
[----:B------:R-:W-:Y:S01]  /*7790*/  @!P4 PRMT R22, R10, 0x7632, R22 ;  /* 0x000076320a16c816 */ /* 0x000fe20000000016 */
[----:B------:R-:W-:Y:S04]  /*77a0*/  STL [R1+0x1c], R23 ;  /* 0x00001c1701007387 */ /* 0x000fe80000100800 */
[----:B------:R0:W-:Y:S01]  /*77b0*/  STL.S16 [R1+0x5c8], R22 ;  /* 0x0005c81601007387 */ /* 0x0001e20000100600 */
[----:B------:R-:W-:-:S03]  /*77c0*/  PRMT R21, RZ, 0x7610, R21 ;  /* 0x00007610ff157816 */ /* 0x000fc60000000015 */
[----:B------:R0:W-:Y:S02]  /*77d0*/  STL.S16 [R1+0x4d4], R20 ;  /* 0x0004d41401007387 */ /* 0x0001e40000100600 */
[----:B0-----:R-:W-:Y:S02]  /*77e0*/  CS2R R22, SRZ ;  /* 0x0000000000167805 */ /* 0x001fe4000001ff00 */
[----:B------:R-:W2:Y:S01]  /*77f0*/  LDL.LU R20, [R1+0xa5c] ;  /* 0x000a5c0001147983 */ /* 0x000ea20000300800 */
[----:B------:R-:W-:Y:S02]  /*7800*/  @!P3 PRMT R21, R40, 0x7632, R21 ;  /* 0x000076322815b816 */ /* 0x000fe40000000015 */
[----:B------:R-:W-:-:S03]  /*7810*/  PRMT R32, RZ, 0x7610, R32 ;  /* 0x00007610ff207816 */ /* 0x000fc60000000020 */
[----:B------:R0:W-:Y:S01]  /*7820*/  STL.S16 [R1+0x574], R21 ;  /* 0x0005741501007387 */ /* 0x0001e20000100600 */
[----:B------:R-:W-:-:S03]  /*7830*/  @!P0 PRMT R32, R43, 0x7632, R32 ;  /* 0x000076322b208816 */ /* 0x000fc60000000020 */
[----:B0-----:R-:W2:Y:S04]  /*7840*/  LDL.LU R21, [R1+0xa34] ;  /* 0x000a340001157983 */ /* 0x001ea80000300800 */
[----:B------:R-:W-:Y:S04]  /*7850*/  STL.S16 [R1+0x4ac], R33 ;  /* 0x0004ac2101007387 */ /* 0x000fe80000100600 */
[----:B------:R0:W-:Y:S04]  /*7860*/  STL.S16 [R1+0x540], R32 ;  /* 0x0005402001007387 */ /* 0x0001e80000100600 */
[----:B0-----:R-:W2:Y:S01]  /*7870*/  LDL.LU.64 R32, [R1+0x268] ;  /* 0x0002680001207983 */ /* 0x001ea20000300a00 */
[----:B-1----:R-:W-:-:S04]  /*7880*/  PRMT R6, RZ, 0x7610, R6 ;  /* 0x00007610ff067816 */ /* 0x002fc80000000006 */
[----:B------:R-:W-:Y:S01]  /*7890*/  @!P0 PRMT R6, R43, 0x7610, R6 ;  /* 0x000076102b068816 */ /* 0x000fe20000000006 */
[----:B----4-:R0:W4:Y:S04]  /*78a0*/  @!P6 LDG.E R22, desc[UR10][R24.64] ;  /* 0x0000000a1816e981 */ /* 0x010128000c1e1900 */
[----:B------:R-:W0:Y:S04]  /*78b0*/  LDL.LU.64 R24, [R1+0xa20] ;  /* 0x000a200001187983 */ /* 0x000e280000300a00 */
[----:B------:R1:W-:Y:S04]  /*78c0*/  STL.S16 [R1+0x530], R6 ;  /* 0x0005300601007387 */ /* 0x0003e80000100600 */
[----:B-1----:R-:W4:Y:S01]  /*78d0*/  LDL.LU.64 R6, [R1+0x598] ;  /* 0x0005980001067983 */ /* 0x002f220000300a00 */
[----:B---3--:R-:W-:-:S02]  /*78e0*/  PRMT R4, RZ, 0x7610, R4 ;  /* 0x00007610ff047816 */ /* 0x008fc40000000004 */
[----:B--2---:R-:W-:Y:S02]  /*78f0*/  PRMT R44, RZ, 0x7610, R44 ;  /* 0x00007610ff2c7816 */ /* 0x004fe4000000002c */
[----:B------:R-:W-:Y:S02]  /*7900*/  @!P0 PRMT R4, R39, 0x7610, R4 ;  /* 0x0000761027048816 */ /* 0x000fe40000000004 */
[----:B------:R-:W-:-:S03]  /*7910*/  @!P3 PRMT R44, R40, 0x7610, R44 ;  /* 0x00007610282cb816 */ /* 0x000fc6000000002c */
[----:B------:R1:W-:Y:S04]  /*7920*/  STL.S16 [R1+0x544], R4 ;  /* 0x0005440401007387 */ /* 0x0003e80000100600 */
[----:B------:R2:W-:Y:S04]  /*7930*/  STL.S16 [R1+0x514], R44 ;  /* 0x0005142c01007387 */ /* 0x0005e80000100600 */
[----:B-1----:R-:W3:Y:S04]  /*7940*/  LDL.LU R4, [R1+0xa3c] ;  /* 0x000a3c0001047983 */ /* 0x002ee80000300800 */
[----:B--2---:R-:W2:Y:S04]  /*7950*/  LDL.LU.64 R44, [R1+0x5b8] ;  /* 0x0005b800012c7983 */ /* 0x004ea80000300a00 */
[----:B------:R1:W-:Y:S02]  /*7960*/  STL [R1+0x114], R20 ;  /* 0x0001141401007387 */ /* 0x0003e40000100800 */
[----:B-1----:R-:W-:-:S04]  /*7970*/  PRMT R20, RZ, 0x7610, R20 ;  /* 0x00007610ff147816 */ /* 0x002fc80000000014 */
[----:B------:R-:W-:Y:S01]  /*7980*/  @!P3 PRMT R20, R0, 0x7632, R20 ;  /* 0x000076320014b816 */ /* 0x000fe20000000014 */
[----:B------:R-:W-:Y:S04]  /*7990*/  STL [R1+0x18], R21 ;  /* 0x0000181501007387 */ /* 0x000fe80000100800 */
[----:B------:R1:W-:Y:S02]  /*79a0*/  STL.S16 [R1+0x5b0], R20 ;  /* 0x0005b01401007387 */ /* 0x0003e40000100600 */
[----:B-1----:R-:W-:-:S06]  /*79b0*/  CS2R R20, SRZ ;  /* 0x0000000000147805 */ /* 0x002fcc000001ff00 */
[----:B------:R-:W2:Y:S04]  /*79c0*/  @!P6 LDG.E R21, desc[UR10][R32.64] ;  /* 0x0000000a2015e981 */ /* 0x000ea8000c1e1900 */
[----:B------:R-:W2:Y:S01]  /*79d0*/  LDL.LU.64 R32, [R1+0x5a0] ;  /* 0x0005a00001207983 */ /* 0x000ea20000300a00 */
[----:B0-----:R-:W-:-:S04]  /*79e0*/  PRMT R25, RZ, 0x7610, R25 ;  /* 0x00007610ff197816 */ /* 0x001fc80000000019 */
[----:B------:R-:W-:-:S05]  /*79f0*/  @!P1 PRMT R25, R11, 0x7632, R25 ;  /* 0x000076320b199816 */ /* 0x000fca0000000019 */
[----:B------:R0:W-:Y:S04]  /*7a00*/  STL.S16 [R1+0x5b8], R25 ;  /* 0x0005b81901007387 */ /* 0x0001e80000100600 */
[----:B----4-:R1:W4:Y:S04]  /*7a10*/  @!P5 LDG.E R20, desc[UR10][R6.64] ;  /* 0x0000000a0614d981 */ /* 0x010328000c1e1900 */
[----:B0-----:R-:W4:Y:S04]  /*7a20*/  LDL.LU R25, [R1+0xa18] ;  /* 0x000a180001197983 */ /* 0x001f280000300800 */
[----:B------:R-:W1:Y:S01]  /*7a30*/  LDL.LU R6, [R1+0xa2c] ;  /* 0x000a2c0001067983 */ /* 0x000e620000300800 */
[----:B------:R-:W-:-:S02]  /*7a40*/  LOP3.LUT P0, RZ, R37, 0x10, RZ, 0xc0, !PT ;  /* 0x0000001025ff7812 */ /* 0x000fc4000780c0ff */
[----:B---3--:R-:W-:-:S11]  /*7a50*/  PRMT R4, RZ, 0x7610, R4 ;  /* 0x00007610ff047816 */ /* 0x008fd60000000004 */
[----:B--2---:R-:W2:Y:S01]  /*7a60*/  @!P0 LDG.E R23, desc[UR10][R44.64] ;  /* 0x0000000a2c178981 */ /* 0x004ea2000c1e1900 */
[----:B------:R-:W-:-:S03]  /*7a70*/  @!P3 PRMT R4, R0, 0x7610, R4 ;  /* 0x000076100004b816 */ /* 0x000fc60000000004 */
[----:B------:R-:W3:Y:S04]  /*7a80*/  LDL.LU.64 R44, [R1+0x590] ;  /* 0x00059000012c7983 */ /* 0x000ee80000300a00 */
[----:B------:R0:W-:Y:S04]  /*7a90*/  STL.S16 [R1+0x570], R4 ;  /* 0x0005700401007387 */ /* 0x0001e80000100600 */
[----:B------:R0:W-:Y:S01]  /*7aa0*/  STL [R1+0x11c], R24 ;  /* 0x00011c1801007387 */ /* 0x0001e20000100800 */
[----:B------:R-:W-:-:S03]  /*7ab0*/  LOP3.LUT P3, RZ, R37, 0x8, RZ, 0xc0, !PT ;  /* 0x0000000825ff7812 */ /* 0x000fc6000786c0ff */
[----:B0-----:R-:W2:Y:S01]  /*7ac0*/  LDL.LU R4, [R1+0xa30] ;  /* 0x000a300001047983 */ /* 0x001ea20000300800 */
[----:B------:R-:W-:-:S04]  /*7ad0*/  PRMT R24, RZ, 0x7610, R24 ;  /* 0x00007610ff187816 */ /* 0x000fc80000000018 */
[----:B------:R-:W-:-:S05]  /*7ae0*/  @!P1 PRMT R24, R12, 0x7610, R24 ;  /* 0x000076100c189816 */ /* 0x000fca0000000018 */
[----:B------:R-:W-:Y:S04]  /*7af0*/  STL.S16 [R1+0x5bc], R24 ;  /* 0x0005bc1801007387 */ /* 0x000fe80000100600 */
[----:B------:R0:W-:Y:S02]  /*7b00*/  STL.64 [R1+0x9e0], R34 ;  /* 0x0009e02201007387 */ /* 0x0001e40000100a00 */
[----:B0-----:R-:W-:Y:S02]  /*7b10*/  PRMT R35, RZ, 0x7610, R35 ;  /* 0x00007610ff237816 */ /* 0x001fe40000000023 */
[----:B------:R-:W-:Y:S02]  /*7b20*/  PRMT R34, RZ, 0x7610, R34 ;  /* 0x00007610ff227816 */ /* 0x000fe40000000022 */
[----:B------:R-:W-:-:S02]  /*7b30*/  @!P4 PRMT R35, R10, 0x7610, R35 ;  /* 0x000076100a23c816 */ /* 0x000fc40000000023 */
[----:B------:R-:W-:-:S03]  /*7b40*/  @!P1 PRMT R34, R11, 0x7610, R34 ;  /* 0x000076100b229816 */ /* 0x000fc60000000022 */
[----:B------:R-:W-:Y:S04]  /*7b50*/  STL.S16 [R1+0x59c], R35 ;  /* 0x00059c2301007387 */ /* 0x000fe80000100600 */
[----:B------:R0:W-:Y:S04]  /*7b60*/  STL.S16 [R1+0x5b4], R34 ;  /* 0x0005b42201007387 */ /* 0x0001e80000100600 */
[----:B0-----:R-:W2:Y:S04]  /*7b70*/  LDL.LU.64 R34, [R1+0x588] ;  /* 0x0005880001227983 */ /* 0x001ea80000300a00 */
[----:B----4-:R0:W-:Y:S01]  /*7b80*/  STL [R1+0x20], R25 ;  /* 0x0000201901007387 */ /* 0x0101e20000100800 */
[----:B-1----:R-:W-:-:S02]  /*7b90*/  PRMT R6, RZ, 0x7610, R6 ;  /* 0x00007610ff067816 */ /* 0x002fc40000000006 */
[----:B0-----:R-:W-:Y:S02]  /*7ba0*/  CS2R R24, SRZ ;  /* 0x0000000000187805 */ /* 0x001fe4000001ff00 */
[----:B------:R-:W-:-:S04]  /*7bb0*/  @!P4 PRMT R6, R5, 0x7610, R6 ;  /* 0x000076100506c816 */ /* 0x000fc80000000006 */
[----:B------:R-:W4:Y:S04]  /*7bc0*/  @!P3 LDG.E R25, desc[UR10][R32.64] ;  /* 0x0000000a2019b981 */ /* 0x000f28000c1e1900 */
[----:B------:R0:W-:Y:S04]  /*7bd0*/  STL.S16 [R1+0x26c], R6 ;  /* 0x00026c0601007387 */ /* 0x0001e80000100600 */
[----:B------:R-:W4:Y:S04]  /*7be0*/  LDL.LU.64 R32, [R1+0x580] ;  /* 0x0005800001207983 */ /* 0x000f280000300a00 */
[----:B0-----:R-:W4:Y:S04]  /*7bf0*/  LDL.LU.64 R6, [R1+0x5a8] ;  /* 0x0005a80001067983 */ /* 0x001f280000300a00 */
[----:B------:R0:W-:Y:S02]  /*7c00*/  STL [R1+0x120], R26 ;  /* 0x0001201a01007387 */ /* 0x0001e40000100800 */
[----:B0-----:R-:W-:-:S04]  /*7c10*/  PRMT R26, RZ, 0x7610, R26 ;  /* 0x00007610ff1a7816 */ /* 0x001fc8000000001a */
[----:B------:R-:W-:Y:S01]  /*7c20*/  @!P2 PRMT R26, R14, 0x7610, R26 ;  /* 0x000076100e1aa816 */ /* 0x000fe2000000001a */
[----:B------:R-:W-:Y:S04]  /*7c30*/  STL [R1+0x24], R27 ;  /* 0x0000241b01007387 */ /* 0x000fe80000100800 */
[----:B------:R0:W-:Y:S02]  /*7c40*/  STL.S16 [R1+0x5a4], R26 ;  /* 0x0005a41a01007387 */ /* 0x0001e40000100600 */
[----:B0-----:R-:W-:-:S06]  /*7c50*/  CS2R R26, SRZ ;  /* 0x00000000001a7805 */ /* 0x001fcc000001ff00 */
[----:B---3--:R-:W3:Y:S01]  /*7c60*/  @!P3 LDG.E R26, desc[UR10][R44.64] ;  /* 0x0000000a2c1ab981 */ /* 0x008ee2000c1e1900 */
[----:B------:R-:W-:Y:S02]  /*7c70*/  LOP3.LUT P3, RZ, R38, 0x200, RZ, 0xc0, !PT ;  /* 0x0000020026ff7812 */ /* 0x000fe4000786c0ff */
[----:B--2---:R-:W-:Y:S01]  /*7c80*/  PRMT R4, RZ, 0x7610, R4 ;  /* 0x00007610ff047816 */ /* 0x004fe20000000004 */
[----:B------:R0:W-:Y:S03]  /*7c90*/  STL [R1+0x124], R30 ;  /* 0x0001241e01007387 */ /* 0x0001e60000100800 */
[----:B------:R-:W-:Y:S02]  /*7ca0*/  @!P4 PRMT R4, R5, 0x7632, R4 ;  /* 0x000076320504c816 */ /* 0x000fe40000000004 */
[----:B------:R-:W-:Y:S01]  /*7cb0*/  LOP3.LUT P4, RZ, R37, 0x4, RZ, 0xc0, !PT ;  /* 0x0000000425ff7812 */ /* 0x000fe2000788c0ff */
[----:B------:R-:W-:Y:S01]  /*7cc0*/  STL [R1+0x28], R31 ;  /* 0x0000281f01007387 */ /* 0x000fe20000100800 */
[----:B0-----:R-:W-:-:S03]  /*7cd0*/  PRMT R30, RZ, 0x7610, R30 ;  /* 0x00007610ff1e7816 */ /* 0x001fc6000000001e */
[----:B------:R-:W2:Y:S01]  /*7ce0*/  LDL.LU.64 R44, [R1+0xa00] ;  /* 0x000a0000012c7983 */ /* 0x000ea20000300a00 */
[----:B------:R-:W-:-:S05]  /*7cf0*/  @!P3 PRMT R30, R16, 0x7610, R30 ;  /* 0x00007610101eb816 */ /* 0x000fca000000001e */
[----:B------:R0:W-:Y:S04]  /*7d00*/  STL.S16 [R1+0x590], R30 ;  /* 0x0005901e01007387 */ /* 0x0001e80000100600 */
[----:B------:R-:W3:Y:S01]  /*7d10*/  @!P4 LDG.E R27, desc[UR10][R34.64] ;  /* 0x0000000a221bc981 */ /* 0x000ee2000c1e1900 */
[----:B0-----:R-:W-:-:S03]  /*7d20*/  CS2R R30, SRZ ;  /* 0x00000000001e7805 */ /* 0x001fc6000001ff00 */
[----:B------:R-:W2:Y:S04]  /*7d30*/  LDL.LU.64 R34, [R1+0x578] ;  /* 0x0005780001227983 */ /* 0x000ea80000300a00 */
[----:B----4-:R-:W4:Y:S04]  /*7d40*/  @!P4 LDG.E R30, desc[UR10][R32.64] ;  /* 0x0000000a201ec981 */ /* 0x010f28000c1e1900 */
[----:B------:R0:W3:Y:S04]  /*7d50*/  @!P0 LDG.E R24, desc[UR10][R6.64] ;  /* 0x0000000a06188981 */ /* 0x0000e8000c1e1900 */
[----:B------:R-:W2:Y:S04]  /*7d60*/  LDL.LU.64 R32, [R1+0x9f0] ;  /* 0x0009f00001207983 */ /* 0x000ea80000300a00 */
[----:B------:R-:W0:Y:S01]  /*7d70*/  LDL.LU.64 R6, [R1+0xa10] ;  /* 0x000a100001067983 */ /* 0x000e220000300a00 */
[----:B------:R-:W-:-:S03]  /*7d80*/  LOP3.LUT P4, RZ, R38, 0x100, RZ, 0xc0, !PT ;  /* 0x0000010026ff7812 */ /* 0x000fc6000788c0ff */
[----:B------:R1:W-:Y:S02]  /*7d90*/  STL.64 [R1+0x9d0], R8 ;  /* 0x0009d00801007387 */ /* 0x0003e40000100a00 */
[----:B-1----:R-:W-:-:S04]  /*7da0*/  PRMT R9, RZ, 0x7610, R9 ;  /* 0x00007610ff097816 */ /* 0x002fc80000000009 */
[----:B------:R-:W-:Y:S02]  /*7db0*/  @!P1 PRMT R9, R12, 0x7632, R9 ;  /* 0x000076320c099816 */ /* 0x000fe40000000009 */
[----:B------:R-:W-:Y:S01]  /*7dc0*/  LOP3.LUT P1, RZ, R37, 0x2, RZ, 0xc0, !PT ;  /* 0x0000000225ff7812 */ /* 0x000fe2000782c0ff */
[----:B------:R1:W-:Y:S01]  /*7dd0*/  STL.64 [R1+0x9c8], R2 ;  /* 0x0009c80201007387 */ /* 0x0003e20000100a00 */
[----:B------:R-:W-:-:S04]  /*7de0*/  PRMT R8, RZ, 0x7610, R8 ;  /* 0x00007610ff087816 */ /* 0x000fc80000000008 */
[----:B------:R-:W-:Y:S02]  /*7df0*/  @!P2 PRMT R8, R13, 0x7610, R8 ;  /* 0x000076100d08a816 */ /* 0x000fe40000000008 */
[----:B-1----:R-:W-:Y:S02]  /*7e00*/  PRMT R3, RZ, 0x7610, R3 ;  /* 0x00007610ff037816 */ /* 0x002fe40000000003 */
[----:B------:R-:W-:Y:S02]  /*7e10*/  PRMT R2, RZ, 0x7610, R2 ;  /* 0x00007610ff027816 */ /* 0x000fe40000000002 */
[----:B------:R-:W-:Y:S02]  /*7e20*/  @!P3 PRMT R3, R16, 0x7632, R3 ;  /* 0x000076321003b816 */ /* 0x000fe40000000003 */
[----:B------:R-:W-:Y:S01]  /*7e30*/  @!P4 PRMT R2, R17, 0x7610, R2 ;  /* 0x000076101102c816 */ /* 0x000fe20000000002 */
[----:B------:R-:W-:Y:S04]  /*7e40*/  STL.S16 [R1+0x5c0], R9 ;  /* 0x0005c00901007387 */ /* 0x000fe80000100600 */
[----:B------:R1:W-:Y:S04]  /*7e50*/  STL.S16 [R1+0x5a0], R8 ;  /* 0x0005a00801007387 */ /* 0x0003e80000100600 */
[----:B------:R-:W-:Y:S04]  /*7e60*/  STL.S16 [R1+0x594], R3 ;  /* 0x0005940301007387 */ /* 0x000fe80000100600 */
[----:B------:R1:W-:Y:S04]  /*7e70*/  STL.S16 [R1+0x268], R2 ;  /* 0x0002680201007387 */ /* 0x0003e80000100600 */
[----:B-1----:R-:W4:Y:S04]  /*7e80*/  LDL.LU.64 R8, [R1+0x260] ;  /* 0x0002600001087983 */ /* 0x002f280000300a00 */
[----:B------:R-:W3:Y:S04]  /*7e90*/  LDL.LU.64 R2, [R1+0x250] ;  /* 0x0002500001027983 */ /* 0x000ee80000300a00 */
[----:B--2---:R1:W-:Y:S01]  /*7ea0*/  STL [R1+0x128], R32 ;  /* 0x0001282001007387 */ /* 0x0043e20000100800 */
[----:B0-----:R-:W-:-:S02]  /*7eb0*/  PRMT R6, RZ, 0x7610, R6 ;  /* 0x00007610ff067816 */ /* 0x001fc40000000006 */
[----:B-1----:R-:W-:-:S04]  /*7ec0*/  PRMT R32, RZ, 0x7610, R32 ;  /* 0x00007610ff207816 */ /* 0x002fc80000000020 */
[----:B------:R-:W-:Y:S01]  /*7ed0*/  @!P4 PRMT R32, R18, 0x7610, R32 ;  /* 0x000076101220c816 */ /* 0x000fe20000000020 */
[----:B------:R-:W-:Y:S01]  /*7ee0*/  STL [R1+0x2c], R33 ;  /* 0x00002c2101007387 */ /* 0x000fe20000100800 */
[----:B------:R-:W-:-:S03]  /*7ef0*/  @!P2 PRMT R6, R13, 0x7632, R6 ;  /* 0x000076320d06a816 */ /* 0x000fc60000000006 */
[----:B------:R0:W-:Y:S04]  /*7f00*/  STL.S16 [R1+0x580], R32 ;  /* 0x0005802001007387 */ /* 0x0001e80000100600 */
[----:B------:R1:W-:Y:S01]  /*7f10*/  STL.S16 [R1+0x5a8], R6 ;  /* 0x0005a80601007387 */ /* 0x0003e20000100600 */
[----:B0-----:R-:W-:-:S03]  /*7f20*/  CS2R R32, SRZ ;  /* 0x0000000000207805 */ /* 0x001fc6000001ff00 */
[----:B-1----:R-:W2:Y:S04]  /*7f30*/  LDL.LU R6, [R1+0xa08] ;  /* 0x000a080001067983 */ /* 0x002ea80000300800 */
[----:B------:R0:W3:Y:S04]  /*7f40*/  @!P1 LDG.E R32, desc[UR10][R34.64] ;  /* 0x0000000a22209981 */ /* 0x0000e8000c1e1900 */
[----:B------:R-:W3:Y:S01]  /*7f50*/  LDL.LU.64 R34, [R1+0x9e0] ;  /* 0x0009e00001227983 */ /* 0x000ee20000300a00 */
[----:B------:R-:W-:-:S04]  /*7f60*/  PRMT R45, RZ, 0x7610, R45 ;  /* 0x00007610ff2d7816 */ /* 0x000fc8000000002d */
[----:B------:R-:W-:-:S05]  /*7f70*/  @!P3 PRMT R45, R15, 0x7632, R45 ;  /* 0x000076320f2db816 */ /* 0x000fca000000002d */
[----:B------:R1:W-:Y:S01]  /*7f80*/  STL.S16 [R1+0x58c], R45 ;  /* 0x00058c2d01007387 */ /* 0x0003e20000100600 */
[----:B------:R-:W-:-:S03]  /*7f90*/  PRMT R7, RZ, 0x7610, R7 ;  /* 0x00007610ff077816 */ /* 0x000fc60000000007 */
[----:B----4-:R-:W4:Y:S04]  /*7fa0*/  @!P1 LDG.E R31, desc[UR10][R8.64] ;  /* 0x0000000a081f9981 */ /* 0x010f28000c1e1900 */
[----:B-1----:R-:W4:Y:S01]  /*7fb0*/  LDL.LU R45, [R1+0x9f8] ;  /* 0x0009f800012d7983 */ /* 0x002f220000300800 */
[----:B------:R-:W-:-:S03]  /*7fc0*/  @!P2 PRMT R7, R14, 0x7632, R7 ;  /* 0x000076320e07a816 */ /* 0x000fc60000000007 */
[----:B------:R-:W4:Y:S04]  /*7fd0*/  LDL.LU.64 R8, [R1+0x568] ;  /* 0x0005680001087983 */ /* 0x000f280000300a00 */
[----:B------:R-:W-:Y:S04]  /*7fe0*/  STL.S16 [R1+0x5ac], R7 ;  /* 0x0005ac0701007387 */ /* 0x000fe80000100600 */
[----:B------:R-:W-:Y:S04]  /*7ff0*/  STL [R1+0x9a4], R43 ;  /* 0x0009a42b01007387 */ /* 0x000fe80000100800 */
[----:B------:R1:W-:Y:S02]  /*8000*/  STL.64 [R1+0x9a8], R42 ;  /* 0x0009a82a01007387 */ /* 0x0003e40000100a00 */
[----:B-1----:R-:W-:-:S02]  /*8010*/  PRMT R43, RZ, 0x7610, R43 ;  /* 0x00007610ff2b7816 */ /* 0x002fc4000000002b */
[----:B------:R-:W-:Y:S02]  /*8020*/  PRMT R42, RZ, 0x7610, R42 ;  /* 0x00007610ff2a7816 */ /* 0x000fe4000000002a */
[----:B------:R-:W-:Y:S02]  /*8030*/  @!P5 PRMT R43, R20, 0x7610, R43 ;  /* 0x00007610142bd816 */ /* 0x000fe4000000002b */
[----:B------:R-:W-:-:S03]  /*8040*/  @!P6 PRMT R42, R21, 0x7610, R42 ;  /* 0x00007610152ae816 */ /* 0x000fc6000000002a */
[----:B------:R-:W-:Y:S01]  /*8050*/  STL.S16 [R1+0x578], R43 ;  /* 0x0005782b01007387 */ /* 0x000fe20000100600 */
[----:B--2---:R-:W-:-:S04]  /*8060*/  PRMT R6, RZ, 0x7610, R6 ;  /* 0x00007610ff067816 */ /* 0x004fc80000000006 */
[----:B------:R-:W-:Y:S02]  /*8070*/  @!P3 PRMT R6, R15, 0x7610, R6 ;  /* 0x000076100f06b816 */ /* 0x000fe40000000006 */
[----:B------:R-:W-:Y:S01]  /*8080*/  LOP3.LUT P3, RZ, R44, 0x80000000, RZ, 0xc0, !PT ;  /* 0x800000002cff7812 */ /* 0x000fe2000786c0ff */
[----:B---3--:R0:W-:Y:S02]  /*8090*/  STL [R1+0x12c], R34 ;  /* 0x00012c2201007387 */ /* 0x0081e40000100800 */
[----:B0-----:R-:W-:Y:S02]  /*80a0*/  PRMT R34, RZ, 0x7610, R34 ;  /* 0x00007610ff227816 */ /* 0x001fe40000000022 */
[----:B------:R0:W-:Y:S02]  /*80b0*/  STL.S16 [R1+0x588], R6 ;  /* 0x0005880601007387 */ /* 0x0001e40000100600 */
[----:B------:R-:W-:Y:S02]  /*80c0*/  @!P5 PRMT R34, R20, 0x7632, R34 ;  /* 0x000076321422d816 */ /* 0x000fe40000000022 */
[----:B------:R-:W-:Y:S04]  /*80d0*/  STL [R1+0x30], R35 ;  /* 0x0000302301007387 */ /* 0x000fe80000100800 */
[----:B------:R1:W-:Y:S04]  /*80e0*/  STL.S16 [R1+0x57c], R34 ;  /* 0x00057c2201007387 */ /* 0x0003e80000100600 */
[----:B0-----:R-:W2:Y:S01]  /*80f0*/  LDL.LU.64 R6, [R1+0x258] ;  /* 0x0002580001067983 */ /* 0x001ea20000300a00 */
[----:B-1----:R-:W-:-:S06]  /*8100*/  CS2R R34, SRZ ;  /* 0x0000000000227805 */ /* 0x002fcc000001ff00 */
[----:B------:R0:W3:Y:S04]  /*8110*/  @!P3 LDG.E R35, desc[UR10][R2.64] ;  /* 0x0000000a0223b981 */ /* 0x0000e8000c1e1900 */
[----:B------:R-:W3:Y:S04]  /*8120*/  LDL.LU.64 R2, [R1+0x9c8] ;  /* 0x0009c80001027983 */ /* 0x000ee80000300a00 */
[----:B------:R1:W-:Y:S04]  /*8130*/  STL.S16 [R1+0x258], R42 ;  /* 0x0002582a01007387 */ /* 0x0003e80000100600 */
[----:B-1----:R-:W3:Y:S01]  /*8140*/  LDL.LU.64 R42, [R1+0x550] ;  /* 0x00055000012a7983 */ /* 0x002ee20000300a00 */
[----:B----4-:R-:W-:-:S04]  /*8150*/  PRMT R45, RZ, 0x7610, R45 ;  /* 0x00007610ff2d7816 */ /* 0x010fc8000000002d */
[----:B------:R-:W-:-:S05]  /*8160*/  @!P4 PRMT R45, R17, 0x7632, R45 ;  /* 0x00007632112dc816 */ /* 0x000fca000000002d */
[----:B------:R1:W-:Y:S04]  /*8170*/  STL.S16 [R1+0x55c], R45 ;  /* 0x00055c2d01007387 */ /* 0x0003e80000100600 */
[----:B-1----:R-:W4:Y:S01]  /*8180*/  LDL.LU R45, [R1+0x9e8] ;  /* 0x0009e800012d7983 */ /* 0x002f220000300800 */
[----:B------:R-:W-:-:S03]  /*8190*/  LOP3.LUT P2, RZ, R37, 0x1, RZ, 0xc0, !PT ;  /* 0x0000000125ff7812 */ /* 0x000fc6000784c0ff */
[----:B------:R1:W-:Y:S10]  /*81a0*/  STL.64 [R1+0x960], R14 ;  /* 0x0009600e01007387 */ /* 0x0003f40000100a00 */
[----:B------:R4:W4:Y:S01]  /*81b0*/  @!P2 LDG.E R34, desc[UR10][R8.64] ;  /* 0x0000000a0822a981 */ /* 0x000922000c1e1900 */
[----:B-1----:R-:W-:-:S04]  /*81c0*/  PRMT R15, RZ, 0x7610, R15 ;  /* 0x00007610ff0f7816 */ /* 0x002fc8000000000f */
[----:B------:R-:W-:Y:S01]  /*81d0*/  @!P4 PRMT R15, R18, 0x7632, R15 ;  /* 0x00007632120fc816 */ /* 0x000fe2000000000f */
[----:B------:R-:W4:Y:S01]  /*81e0*/  LDL.LU.64 R8, [R1+0x9d0] ;  /* 0x0009d00001087983 */ /* 0x000f220000300a00 */
[----:B------:R-:W-:-:S03]  /*81f0*/  LOP3.LUT P4, RZ, R44, 0x40000000, RZ, 0xc0, !PT ;  /* 0x400000002cff7812 */ /* 0x000fc6000788c0ff */
[----:B--2---:R-:W2:Y:S04]  /*8200*/  @!P2 LDG.E R33, desc[UR10][R6.64] ;  /* 0x0000000a0621a981 */ /* 0x004ea8000c1e1900 */
[----:B------:R-:W2:Y:S04]  /*8210*/  LDL.LU.64 R6, [R1+0x560] ;  /* 0x0005600001067983 */ /* 0x000ea80000300a00 */
[----:B---3--:R0:W-:Y:S02]  /*8220*/  STL [R1+0x134], R2 ;  /* 0x0001340201007387 */ /* 0x0081e40000100800 */
[----:B0-----:R-:W-:-:S04]  /*8230*/  PRMT R2, RZ, 0x7610, R2 ;  /* 0x00007610ff027816 */ /* 0x001fc80000000002 */
[----:B------:R-:W-:-:S05]  /*8240*/  @!P0 PRMT R2, R24, 0x7632, R2 ;  /* 0x0000763218028816 */ /* 0x000fca0000000002 */
[----:B------:R0:W-:Y:S02]  /*8250*/  STL.S16 [R1+0x560], R2 ;  /* 0x0005600201007387 */ /* 0x0001e40000100600 */
[----:B0-----:R-:W-:-:S06]  /*8260*/  MOV R2, RZ ;  /* 0x000000ff00027202 */ /* 0x001fcc0000000f00 */
        /* <DEDUP_REMOVED lines=9> */
[----:B------:R-:W-:-:S03]  /*8300*/  LOP3.LUT R38, R38, 0xffffff7f, RZ, 0xc0, !PT ;  /* 0xffffff7f26267812 */ /* 0x000fc600078ec0ff */
[----:B------:R0:W-:Y:S01]  /*8310*/  STL.S16 [R1+0x56c], R3 ;  /* 0x00056c0301007387 */ /* 0x0001e20000100600 */
[----:B------:R-:W-:-:S03]  /*8320*/  @P3 LOP3.LUT R38, R38, 0x80, RZ, 0xfc, !PT ;  /* 0x0000008026263812 */ /* 0x000fc600078efcff */
[----:B------:R1:W-:Y:S01]  /*8330*/  STL [R1+0x9c4], R36 ;  /* 0x0009c42401007387 */ /* 0x0003e20000100800 */
[----:B0-----:R-:W-:Y:S02]  /*8340*/  MOV R3, RZ ;  /* 0x000000ff00037202 */ /* 0x001fe40000000f00 */
[----:B-1----:R-:W-:-:S04]  /*8350*/  PRMT R36, RZ, 0x7610, R36 ;  /* 0x00007610ff247816 */ /* 0x002fc80000000024 */
[----:B------:R-:W-:Y:S02]  /*8360*/  @!P6 PRMT R36, R21, 0x7632, R36 ;  /* 0x000076321524e816 */ /* 0x000fe40000000024 */
[----:B------:R-:W-:Y:S01]  /*8370*/  PRMT R14, RZ, 0x7610, R14 ;  /* 0x00007610ff0e7816 */ /* 0x000fe2000000000e */
[----:B------:R0:W-:Y:S04]  /*8380*/  STL [R1+0x138], R9 ;  /* 0x0001380901007387 */ /* 0x0001e80000100800 */
[----:B------:R1:W-:Y:S01]  /*8390*/  STL.S16 [R1+0x25c], R36 ;  /* 0x00025c2401007387 */ /* 0x0003e20000100600 */
[----:B------:R-:W-:Y:S02]  /*83a0*/  @!P5 PRMT R14, R19, 0x7610, R14 ;  /* 0x00007610130ed816 */ /* 0x000fe4000000000e */
[----:B------:R-:W-:-:S02]  /*83b0*/  LOP3.LUT P5, RZ, R44, 0x20000000, RZ, 0xc0, !PT ;  /* 0x200000002cff7812 */ /* 0x000fc400078ac0ff */
[----:B0-----:R-:W-:Y:S01]  /*83c0*/  PRMT R9, RZ, 0x7610, R9 ;  /* 0x00007610ff097816 */ /* 0x001fe20000000009 */
[----:B-1----:R-:W4:Y:S04]  /*83d0*/  LDL.LU R36, [R1+0x9c4] ;  /* 0x0009c40001247983 */ /* 0x002f280000300800 */
[----:B------:R-:W-:Y:S04]  /*83e0*/  STL.S16 [R1+0x584], R15 ;  /* 0x0005840f01007387 */ /* 0x000fe80000100600 */
[----:B------:R0:W-:Y:S04]  /*83f0*/  STL.S16 [R1+0x260], R14 ;  /* 0x0002600e01007387 */ /* 0x0001e80000100600 */
[----:B0-----:R-:W4:Y:S04]  /*8400*/  LDL.LU.64 R14, [R1+0x248] ;  /* 0x00024800010e7983 */ /* 0x001f280000300a00 */
[----:B--2---:R0:W2:Y:S01]  /*8410*/  @!P3 LDG.E R3, desc[UR10][R6.64] ;  /* 0x0000000a0603b981 */ /* 0x0040a2000c1e1900 */
[----:B------:R-:W-:-:S03]  /*8420*/  LOP3.LUT P3, RZ, R37, 0x8, RZ, 0xc0, !PT ;  /* 0x0000000825ff7812 */ /* 0x000fc6000786c0ff */
[----:B------:R-:W0:Y:S10]  /*8430*/  LDL.LU.64 R6, [R1+0x9b8] ;  /* 0x0009b80001067983 */ /* 0x000e340000300a00 */
[----:B------:R-:W-:-:S05]  /*8440*/  @!P3 PRMT R9, R26, 0x7610, R9 ;  /* 0x000076101a09b816 */ /* 0x000fca0000000009 */
[----:B------:R1:W-:Y:S02]  /*8450*/  STL.S16 [R1+0x550], R9 ;  /* 0x0005500901007387 */ /* 0x0003e40000100600 */
[----:B-1----:R-:W-:-:S06]  /*8460*/  MOV R9, RZ ;  /* 0x000000ff00097202 */ /* 0x002fcc0000000f00 */
[----:B---3--:R1:W3:Y:S04]  /*8470*/  @!P5 LDG.E R9, desc[UR10][R42.64] ;  /* 0x0000000a2a09d981 */ /* 0x0082e8000c1e1900 */
[----:B------:R-:W1:Y:S01]  /*8480*/  LDL.LU.64 R42, [R1+0x9a8] ;  /* 0x0009a800012a7983 */ /* 0x000e620000300a00 */
[----:B----4-:R-:W-:-:S04]  /*8490*/  PRMT R45, RZ, 0x7610, R45 ;  /* 0x00007610ff2d7816 */ /* 0x010fc8000000002d */
[----:B------:R-:W-:-:S05]  /*84a0*/  @!P6 PRMT R45, R22, 0x7610, R45 ;  /* 0x00007610162de816 */ /* 0x000fca000000002d */
[----:B------:R4:W-:Y:S04]  /*84b0*/  STL.S16 [R1+0x568], R45 ;  /* 0x0005682d01007387 */ /* 0x0009e80000100600 */
[----:B----4-:R-:W4:Y:S01]  /*84c0*/  LDL.LU R45, [R1+0x9c0] ;  /* 0x0009c000012d7983 */ /* 0x010f220000300800 */
[----:B------:R-:W-:-:S04]  /*84d0*/  LOP3.LUT R38, R38, 0xffffffbf, RZ, 0xc0, !PT ;  /* 0xffffffbf26267812 */ /* 0x000fc800078ec0ff */
[----:B------:R-:W-:Y:S01]  /*84e0*/  @P4 LOP3.LUT R38, R38, 0x40, RZ, 0xfc, !PT ;  /* 0x0000004026264812 */ /* 0x000fe200078efcff */
[----:B------:R2:W-:Y:S02]  /*84f0*/  STL [R1+0x34], R36 ;  /* 0x0000342401007387 */ /* 0x0005e40000100800 */
[----:B--2---:R-:W-:-:S06]  /*8500*/  HFMA2 R36, -RZ, RZ, 0, 0 ;  /* 0x00000000ff247431 */ /* 0x004fcc00000001ff */
[----:B------:R-:W2:Y:S01]  /*8510*/  @!P4 LDG.E R36, desc[UR10][R14.64] ;  /* 0x0000000a0e24c981 */ /* 0x000ea2000c1e1900 */
[----:B------:R-:W-:-:S03]  /*8520*/  LOP3.LUT P4, RZ, R37, 0x4, RZ, 0xc0, !PT ;  /* 0x0000000425ff7812 */ /* 0x000fc6000788c0ff */
[----:B------:R-:W3:Y:S01]  /*8530*/  LDL.LU.64 R14, [R1+0x240] ;  /* 0x00024000010e7983 */ /* 0x000ee20000300a00 */
[----:B0-----:R-:W-:Y:S02]  /*8540*/  PRMT R7, RZ, 0x7610, R7 ;  /* 0x00007610ff077816 */ /* 0x001fe40000000007 */
[----:B------:R-:W-:Y:S02]  /*8550*/  PRMT R6, RZ, 0x7610, R6 ;  /* 0x00007610ff067816 */ /* 0x000fe40000000006 */
[----:B------:R-:W-:Y:S02]  /*8560*/  @!P0 PRMT R7, R24, 0x7610, R7 ;  /* 0x0000761018078816 */ /* 0x000fe40000000007 */
[----:B------:R-:W-:-:S03]  /*8570*/  @!P3 PRMT R6, R25, 0x7610, R6 ;  /* 0x000076101906b816 */ /* 0x000fc60000000006 */
[----:B------:R-:W-:Y:S04]  /*8580*/  STL.S16 [R1+0x254], R7 ;  /* 0x0002540701007387 */ /* 0x000fe80000100600 */
[----:B------:R0:W-:Y:S04]  /*8590*/  STL.S16 [R1+0x244], R6 ;  /* 0x0002440601007387 */ /* 0x0001e80000100600 */
[----:B0-----:R-:W2:Y:S01]  /*85a0*/  LDL.LU.64 R6, [R1+0x538] ;  /* 0x0005380001067983 */ /* 0x001ea20000300a00 */
[----:B-1----:R-:W-:-:S04]  /*85b0*/  PRMT R43, RZ, 0x7610, R43 ;  /* 0x00007610ff2b7816 */ /* 0x002fc8000000002b */
[----:B------:R-:W-:-:S05]  /*85c0*/  @!P4 PRMT R43, R27, 0x7632, R43 ;  /* 0x000076321b2bc816 */ /* 0x000fca000000002b */
[----:B------:R0:W-:Y:S04]  /*85d0*/  STL.S16 [R1+0x240], R43 ;  /* 0x0002402b01007387 */ /* 0x0001e80000100600 */
[----:B0-----:R-:W3:Y:S01]  /*85e0*/  LDL.LU R43, [R1+0x9a4] ;  /* 0x0009a400012b7983 */ /* 0x001ee20000300800 */
[----:B----4-:R-:W-:-:S04]  /*85f0*/  PRMT R45, RZ, 0x7610, R45 ;  /* 0x00007610ff2d7816 */ /* 0x010fc8000000002d */
[----:B------:R-:W-:-:S05]  /*8600*/  @!P3 PRMT R45, R25, 0x7632, R45 ;  /* 0x00007632192db816 */ /* 0x000fca000000002d */
[----:B------:R0:W-:Y:S04]  /*8610*/  STL.S16 [R1+0x248], R45 ;  /* 0x0002482d01007387 */ /* 0x0001e80000100600 */
[----:B0-----:R-:W4:Y:S04]  /*8620*/  LDL.LU R45, [R1+0x9b0] ;  /* 0x0009b000012d7983 */ /* 0x001f280000300800 */
        /* <DEDUP_REMOVED lines=8> */
[----:B------:R0:W-:Y:S04]  /*86b0*/  STL.S16 [R1+0x598], R4 ;  /* 0x0005980401007387 */ /* 0x0001e80000100600 */
[----:B------:R1:W-:Y:S04]  /*86c0*/  STL [R1+0x13c], R42 ;  /* 0x00013c2a01007387 */ /* 0x0003e80000100800 */
[----:B0-----:R-:W4:Y:S01]  /*86d0*/  LDL.LU R4, [R1+0xa28] ;  /* 0x000a280001047983 */ /* 0x001f220000300800 */
[----:B------:R-:W-:-:S02]  /*86e0*/  LOP3.LUT P6, RZ, R44, 0x10000000, RZ, 0xc0, !PT ;  /* 0x100000002cff7812 */ /* 0x000fc400078cc0ff */
[----:B-1----:R-:W-:-:S04]  /*86f0*/  PRMT R42, RZ, 0x7610, R42 ;  /* 0x00007610ff2a7816 */ /* 0x002fc8000000002a */
[----:B------:R-:W-:-:S05]  /*8700*/  @!P4 PRMT R42, R30, 0x7632, R42 ;  /* 0x000076321e2ac816 */ /* 0x000fca000000002a */
[----:B------:R-:W-:Y:S04]  /*8710*/  STL.S16 [R1+0x54c], R42 ;  /* 0x00054c2a01007387 */ /* 0x000fe80000100600 */
[----:B---3--:R0:W-:Y:S02]  /*8720*/  STL [R1+0x40], R43 ;  /* 0x0000402b01007387 */ /* 0x0081e40000100800 */
[----:B0-----:R-:W-:-:S06]  /*8730*/  CS2R R42, SRZ ;  /* 0x00000000002a7805 */ /* 0x001fcc000001ff00 */
[----:B--2---:R0:W2:Y:S04]  /*8740*/  @!P6 LDG.E R42, desc[UR10][R6.64] ;  /* 0x0000000a062ae981 */ /* 0x0040a8000c1e1900 */
[----:B------:R-:W0:Y:S01]  /*8750*/  LDL.LU R6, [R1+0x99c] ;  /* 0x00099c0001067983 */ /* 0x000e220000300800 */
[----:B----4-:R-:W-:-:S04]  /*8760*/  PRMT R45, RZ, 0x7610, R45 ;  /* 0x00007610ff2d7816 */ /* 0x010fc8000000002d */
[----:B------:R-:W-:Y:S01]  /*8770*/  @!P4 PRMT R45, R30, 0x7610, R45 ;  /* 0x000076101e2dc816 */ /* 0x000fe2000000002d */
[----:B------:R1:W-:Y:S04]  /*8780*/  STL [R1+0x38], R8 ;  /* 0x0000380801007387 */ /* 0x0003e80000100800 */
[----:B------:R3:W-:Y:S01]  /*8790*/  STL.S16 [R1+0x548], R45 ;  /* 0x0005482d01007387 */ /* 0x0007e20000100600 */
[----:B-1----:R-:W-:-:S03]  /*87a0*/  HFMA2 R8, -RZ, RZ, 0, 0 ;  /* 0x00000000ff087431 */ /* 0x002fc600000001ff */
[----:B---3--:R-:W3:Y:S04]  /*87b0*/  LDL.LU R45, [R1+0x9a0] ;  /* 0x0009a000012d7983 */ /* 0x008ee80000300800 */
[----:B------:R-:W4:Y:S04]  /*87c0*/  @!P5 LDG.E R8, desc[UR10][R14.64] ;  /* 0x0000000a0e08d981 */ /* 0x000f28000c1e1900 */
[----:B------:R1:W-:Y:S04]  /*87d0*/  STL [R1+0x3c], R41 ;  /* 0x00003c2901007387 */ /* 0x0003e80000100800 */
[----:B------:R-:W2:Y:S01]  /*87e0*/  LDL.LU.64 R14, [R1+0x230] ;  /* 0x00023000010e7983 */ /* 0x000ea20000300a00 */
[----:B-1----:R-:W-:-:S06]  /*87f0*/  HFMA2 R41, -RZ, RZ, 0, 0 ;  /* 0x00000000ff297431 */ /* 0x002fcc00000001ff */
        /* <DEDUP_REMOVED lines=10> */
[----:B0-----:R-:W-:-:S04]  /*88a0*/  PRMT R6, RZ, 0x7610, R6 ;  /* 0x00007610ff067816 */ /* 0x001fc80000000006 */
[----:B------:R-:W-:-:S05]  /*88b0*/  @!P1 PRMT R6, R31, 0x7610, R6 ;  /* 0x000076101f069816 */ /* 0x000fca0000000006 */
[----:B------:R0:W-:Y:S04]  /*88c0*/  STL.S16 [R1+0x234], R6 ;  /* 0x0002340601007387 */ /* 0x0001e80000100600 */
[----:B0-----:R-:W4:Y:S01]  /*88d0*/  LDL.LU.64 R6, [R1+0x520] ;  /* 0x0005200001067983 */ /* 0x001f220000300a00 */
[----:B------:R-:W-:Y:S02]  /*88e0*/  LOP3.LUT P0, RZ, R44, 0x8000000, RZ, 0xc0, !PT ;  /* 0x080000002cff7812 */ /* 0x000fe4000780c0ff */
[----:B---3--:R-:W-:Y:S01]  /*88f0*/  PRMT R45, RZ, 0x7610, R45 ;  /* 0x00007610ff2d7816 */ /* 0x008fe2000000002d */
[----:B------:R0:W-:Y:S03]  /*8900*/  STL [R1+0x140], R39 ;  /* 0x0001402701007387 */ /* 0x0001e60000100800 */
[----:B------:R-:W-:-:S02]  /*8910*/  @!P1 PRMT R45, R31, 0x7632, R45 ;  /* 0x000076321f2d9816 */ /* 0x000fc4000000002d */
[----:B0-----:R-:W-:Y:S01]  /*8920*/  PRMT R39, RZ, 0x7610, R39 ;  /* 0x00007610ff277816 */ /* 0x001fe20000000027 */
[----:B------:R-:W-:Y:S03]  /*8930*/  STL.64 [R1+0x970], R12 ;  /* 0x0009700c01007387 */ /* 0x000fe60000100a00 */
[----:B------:R-:W-:Y:S01]  /*8940*/  @!P1 PRMT R39, R32, 0x7610, R39 ;  /* 0x0000761020279816 */ /* 0x000fe20000000027 */
[----:B--2---:R-:W2:Y:S04]  /*8950*/  @!P0 LDG.E R43, desc[UR10][R14.64] ;  /* 0x0000000a0e2b8981 */ /* 0x004ea8000c1e1900 */
        /* <DEDUP_REMOVED lines=25> */
[----:B------:R-:W3:Y:S04]  /*8af0*/  LDL.LU.64 R14, [R1+0x220] ;  /* 0x00022000010e7983 */ /* 0x000ee80000300a00 */
[----:B------:R0:W-:Y:S04]  /*8b00*/  STL.S16 [R1+0x238], R45 ;  /* 0x0002382d01007387 */ /* 0x0001e80000100600 */
[----:B0-----:R-:W2:Y:S04]  /*8b10*/  LDL.LU R45, [R1+0x998] ;  /* 0x00099800012d7983 */ /* 0x001ea80000300800 */
[----:B------:R0:W-:Y:S02]  /*8b20*/  STL.S16 [R1+0x538], R39 ;  /* 0x0005382701007387 */ /* 0x0001e40000100600 */
[----:B0-----:R-:W-:-:S06]  /*8b30*/  MOV R39, RZ ;  /* 0x000000ff00277202 */ /* 0x001fcc0000000f00 */
[----:B----4-:R0:W4:Y:S01]  /*8b40*/  @!P0 LDG.E R39, desc[UR10][R10.64] ;  /* 0x0000000a0a278981 */ /* 0x010122000c1e1900 */
[----:B------:R-:W-:Y:S02]  /*8b50*/  PRMT R13, RZ, 0x7610, R13 ;  /* 0x00007610ff0d7816 */ /* 0x000fe4000000000d */
[----:B------:R-:W-:Y:S01]  /*8b60*/  PRMT R12, RZ, 0x7610, R12 ;  /* 0x00007610ff0c7816 */ /* 0x000fe2000000000c */
[----:B------:R-:W3:Y:S01]  /*8b70*/  LDL.LU.64 R10, [R1+0x990] ;  /* 0x00099000010a7983 */ /* 0x000ee20000300a00 */
[----:B------:R-:W-:Y:S02]  /*8b80*/  @!P1 PRMT R13, R32, 0x7632, R13 ;  /* 0x00007632200d9816 */ /* 0x000fe4000000000d */
[----:B------:R-:W-:Y:S02]  /*8b90*/  @!P2 PRMT R12, R33, 0x7610, R12 ;  /* 0x00007610210ca816 */ /* 0x000fe4000000000c */
[----:B------:R-:W-:Y:S01]  /*8ba0*/  LOP3.LUT P3, RZ, R44, 0x4000000, RZ, 0xc0, !PT ;  /* 0x040000002cff7812 */ /* 0x000fe2000786c0ff */
[----:B------:R-:W-:Y:S04]  /*8bb0*/  STL.S16 [R1+0x53c], R13 ;  /* 0x00053c0d01007387 */ /* 0x000fe80000100600 */
[----:B------:R1:W-:Y:S04]  /*8bc0*/  STL.S16 [R1+0x22c], R12 ;  /* 0x00022c0c01007387 */ /* 0x0003e80000100600 */
[----:B------:R0:W-:Y:S04]  /*8bd0*/  STL [R1+0x44], R40 ;  /* 0x0000442801007387 */ /* 0x0001e80000100800 */
[----:B-1----:R-:W2:Y:S01]  /*8be0*/  LDL.LU.64 R12, [R1+0x518] ;  /* 0x00051800010c7983 */ /* 0x002ea20000300a00 */
[----:B0-----:R-:W-:-:S06]  /*8bf0*/  HFMA2 R40, -RZ, RZ, 0, 0 ;  /* 0x00000000ff287431 */ /* 0x001fcc00000001ff */
[----:B------:R0:W4:Y:S04]  /*8c00*/  @!P3 LDG.E R40, desc[UR10][R4.64] ;  /* 0x0000000a0428b981 */ /* 0x000128000c1e1900 */
[----:B------:R1:W-:Y:S04]  /*8c10*/  STL [R1+0x144], R0 ;  /* 0x0001440001007387 */ /* 0x0003e80000100800 */
[----:B------:R-:W4:Y:S01]  /*8c20*/  LDL.LU.64 R4, [R1+0x988] ;  /* 0x0009880001047983 */ /* 0x000f220000300a00 */
[----:B-1----:R-:W-:-:S04]  /*8c30*/  PRMT R0, RZ, 0x7610, R0 ;  /* 0x00007610ff007816 */ /* 0x002fc80000000000 */
[----:B------:R-:W-:-:S05]  /*8c40*/  @!P2 PRMT R0, R34, 0x7632, R0 ;  /* 0x000076322200a816 */ /* 0x000fca0000000000 */
[----:B------:R1:W-:Y:S02]  /*8c50*/  STL.S16 [R1+0x52c], R0 ;  /* 0x00052c0001007387 */ /* 0x0003e40000100600 */
[----:B-1----:R-:W-:-:S06]  /*8c60*/  MOV R0, RZ ;  /* 0x000000ff00007202 */ /* 0x002fcc0000000f00 */
[----:B------:R1:W4:Y:S04]  /*8c70*/  @!P3 LDG.E R0, desc[UR10][R6.64] ;  /* 0x0000000a0600b981 */ /* 0x000328000c1e1900 */
[----:B------:R-:W1:Y:S01]  /*8c80*/  LDL.LU R6, [R1+0x97c] ;  /* 0x00097c0001067983 */ /* 0x000e620000300800 */
[----:B------:R-:W-:Y:S02]  /*8c90*/  LOP3.LUT P3, RZ, R38, 0x80, RZ, 0xc0, !PT ;  /* 0x0000008026ff7812 */ /* 0x000fe4000786c0ff */
[----:B------:R-:W-:Y:S01]  /*8ca0*/  LOP3.LUT P4, RZ, R44, 0x2000000, RZ, 0xc0, !PT ;  /* 0x020000002cff7812 */ /* 0x000fe2000788c0ff */
[----:B---3--:R3:W-:Y:S02]  /*8cb0*/  STL [R1+0x148], R10 ;  /* 0x0001480a01007387 */ /* 0x0087e40000100800 */
[----:B---3--:R-:W-:-:S08]  /*8cc0*/  PRMT R10, RZ, 0x7610, R10 ;  /* 0x00007610ff0a7816 */ /* 0x008fd0000000000a */
[----:B------:R-:W-:Y:S01]  /*8cd0*/  @!P3 PRMT R10, R3, 0x7632, R10 ;  /* 0x00007632030ab816 */ /* 0x000fe2000000000a */
[----:B------:R-:W-:Y:S04]  /*8ce0*/  STL [R1+0x4c], R11 ;  /* 0x00004c0b01007387 */ /* 0x000fe80000100800 */
[----:B------:R3:W-:Y:S02]  /*8cf0*/  STL.S16 [R1+0x524], R10 ;  /* 0x0005240a01007387 */ /* 0x0007e40000100600 */
[----:B---3--:R-:W-:-:S06]  /*8d00*/  CS2R R10, SRZ ;  /* 0x00000000000a7805 */ /* 0x008fcc000001ff00 */
[----:B--2---:R2:W3:Y:S04]  /*8d10*/  @!P4 LDG.E R10, desc[UR10][R12.64] ;  /* 0x0000000a0c0ac981 */ /* 0x0044e8000c1e1900 */
[----:B------:R-:W2:Y:S04]  /*8d20*/  LDL.LU.64 R12, [R1+0x970] ;  /* 0x00097000010c7983 */ /* 0x000ea80000300a00 */
[----:B----4-:R0:W-:Y:S01]  /*8d30*/  STL [R1+0x48], R5 ;  /* 0x0000480501007387 */ /* 0x0101e20000100800 */
[----:B------:R-:W-:Y:S01]  /*8d40*/  PRMT R45, RZ, 0x7610, R45 ;  /* 0x00007610ff2d7816 */ /* 0x000fe2000000002d */
[----:B0-----:R-:W-:-:S06]  /*8d50*/  HFMA2 R5, -RZ, RZ, 0, 0 ;  /* 0x00000000ff057431 */ /* 0x001fcc00000001ff */
[----:B------:R-:W4:Y:S01]  /*8d60*/  @!P4 LDG.E R5, desc[UR10][R14.64] ;  /* 0x0000000a0e05c981 */ /* 0x000f22000c1e1900 */
[----:B------:R-:W-:-:S03]  /*8d70*/  @!P2 PRMT R45, R34, 0x7610, R45 ;  /* 0x00007610222da816 */ /* 0x000fc6000000002d */
[----:B------:R-:W3:Y:S04]  /*8d80*/  LDL.LU.64 R14, [R1+0x508] ;  /* 0x00050800010e7983 */ /* 0x000ee80000300a00 */
[----:B------:R0:W-:Y:S04]  /*8d90*/  STL.S16 [R1+0x528], R45 ;  /* 0x0005282d01007387 */ /* 0x0001e80000100600 */
[----:B0-----:R-:W4:Y:S01]  /*8da0*/  LDL.LU R45, [R1+0x980] ;  /* 0x00098000012d7983 */ /* 0x001f220000300800 */
[----:B-1----:R-:W-:-:S04]  /*8db0*/  PRMT R6, RZ, 0x7610, R6 ;  /* 0x00007610ff067816 */ /* 0x002fc80000000006 */
[----:B------:R-:W-:-:S05]  /*8dc0*/  @!P3 PRMT R6, R35, 0x7610, R6 ;  /* 0x000076102306b816 */ /* 0x000fca0000000006 */
[----:B------:R0:W-:Y:S04]  /*8dd0*/  STL.S16 [R1+0x224], R6 ;  /* 0x0002240601007387 */ /* 0x0001e80000100600 */
[----:B0-----:R-:W4:Y:S01]  /*8de0*/  LDL.LU.64 R6, [R1+0x4f0] ;  /* 0x0004f00001067983 */ /* 0x001f220000300a00 */
[----:B------:R-:W-:Y:S02]  /*8df0*/  LOP3.LUT P4, RZ, R38, 0x40, RZ, 0xc0, !PT ;  /* 0x0000004026ff7812 */ /* 0x000fe4000788c0ff */
[----:B------:R-:W-:Y:S02]  /*8e00*/  LOP3.LUT P1, RZ, R44, 0x1000000, RZ, 0xc0, !PT ;  /* 0x010000002cff7812 */ /* 0x000fe4000782c0ff */
[----:B------:R-:W-:Y:S02]  /*8e10*/  PRMT R4, RZ, 0x7610, R4 ;  /* 0x00007610ff047816 */ /* 0x000fe40000000004 */
[----:B------:R-:W-:-:S02]  /*8e20*/  PRMT R17, RZ, 0x7610, R17 ;  /* 0x00007610ff117816 */ /* 0x000fc40000000011 */
[----:B------:R-:W-:Y:S02]  /*8e30*/  PRMT R16, RZ, 0x7610, R16 ;  /* 0x00007610ff107816 */ /* 0x000fe40000000010 */
[----:B------:R-:W-:Y:S02]  /*8e40*/  @!P2 PRMT R4, R33, 0x7632, R4 ;  /* 0x000076322104a816 */ /* 0x000fe40000000004 */
[----:B------:R-:W-:Y:S02]  /*8e50*/  LOP3.LUT P2, RZ, R44, 0x800000, RZ, 0xc0, !PT ;  /* 0x008000002cff7812 */ /* 0x000fe4000784c0ff */
[----:B------:R-:W-:Y:S02]  /*8e60*/  @!P3 PRMT R17, R3, 0x7610, R17 ;  /* 0x000076100311b816 */ /* 0x000fe40000000011 */
[----:B------:R-:W-:Y:S01]  /*8e70*/  @!P4 PRMT R16, R36, 0x7610, R16 ;  /* 0x000076102410c816 */ /* 0x000fe20000000010 */
[----:B------:R-:W-:Y:S04]  /*8e80*/  STL [R1+0x8e4], R35 ;  /* 0x0008e42301007387 */ /* 0x000fe80000100800 */
[----:B------:R-:W-:Y:S04]  /*8e90*/  STL.64 [R1+0x8e8], R34 ;  /* 0x0008e82201007387 */ /* 0x000fe80000100a00 */
[----:B------:R-:W-:Y:S04]  /*8ea0*/  STL.S16 [R1+0x520], R17 ;  /* 0x0005201101007387 */ /* 0x000fe80000100600 */
[----:B--2---:R0:W-:Y:S02]  /*8eb0*/  STL [R1+0x14c], R12 ;  /* 0x00014c0c01007387 */ /* 0x0041e40000100800 */
[----:B0-----:R-:W-:-:S04]  /*8ec0*/  PRMT R12, RZ, 0x7610, R12 ;  /* 0x00007610ff0c7816 */ /* 0x001fc8000000000c */
[----:B------:R-:W-:Y:S01]  /*8ed0*/  @!P4 PRMT R12, R2, 0x7632, R12 ;  /* 0x00007632020cc816 */ /* 0x000fe2000000000c */
[----:B------:R-:W-:Y:S04]  /*8ee0*/  STL [R1+0x50], R13 ;  /* 0x0000500d01007387 */ /* 0x000fe80000100800 */
[----:B------:R0:W-:Y:S02]  /*8ef0*/  STL.S16 [R1+0x51c], R12 ;  /* 0x00051c0c01007387 */ /* 0x0001e40000100600 */
[----:B0-----:R-:W-:-:S06]  /*8f00*/  CS2R R12, SRZ ;  /* 0x00000000000c7805 */ /* 0x001fcc000001ff00 */
[----:B---3--:R0:W2:Y:S04]  /*8f10*/  @!P1 LDG.E R12, desc[UR10][R14.64] ;  /* 0x0000000a0e0c9981 */ /* 0x0080a8000c1e1900 */
[----:B------:R-:W3:Y:S01]  /*8f20*/  LDL.LU.64 R14, [R1+0x960] ;  /* 0x00096000010e7983 */ /* 0x000ee20000300a00 */
[----:B----4-:R-:W-:-:S04]  /*8f30*/  PRMT R45, RZ, 0x7610, R45 ;  /* 0x00007610ff2d7816 */ /* 0x010fc8000000002d */
[----:B------:R-:W-:Y:S02]  /*8f40*/  @!P3 PRMT R45, R35, 0x7632, R45 ;  /* 0x00007632232db816 */ /* 0x000fe4000000002d */
[----:B------:R-:W4:Y:S04]  /*8f50*/  LDL.LU.64 R34, [R1+0x218] ;  /* 0x0002180001227983 */ /* 0x000f280000300a00 */
[----:B------:R1:W-:Y:S04]  /*8f60*/  STL.S16 [R1+0x21c], R16 ;  /* 0x00021c1001007387 */ /* 0x0003e80000100600 */
[----:B-1----:R-:W2:Y:S04]  /*8f70*/  LDL.LU.64 R16, [R1+0x500] ;  /* 0x0005000001107983 */ /* 0x002ea80000300a00 */
[----:B------:R1:W2:Y:S04]  /*8f80*/  @!P2 LDG.E R13, desc[UR10][R6.64] ;  /* 0x0000000a060da981 */ /* 0x0002a8000c1e1900 */
[----:B------:R-:W1:Y:S04]  /*8f90*/  LDL.LU.64 R6, [R1+0x958] ;  /* 0x0009580001067983 */ /* 0x000e680000300a00 */
[----:B------:R0:W-:Y:S01]  /*8fa0*/  STL.S16 [R1+0x228], R45 ;  /* 0x0002282d01007387 */ /* 0x0001e20000100600 */
[----:B------:R-:W-:-:S03]  /*8fb0*/  PRMT R23, RZ, 0x7610, R23 ;  /* 0x00007610ff177816 */ /* 0x000fc60000000017 */
[----:B0-----:R-:W2:Y:S01]  /*8fc0*/  LDL.LU R45, [R1+0x978] ;  /* 0x00097800012d7983 */ /* 0x001ea20000300800 */
[----:B------:R-:W-:Y:S02]  /*8fd0*/  PRMT R22, RZ, 0x7610, R22 ;  /* 0x00007610ff167816 */ /* 0x000fe40000000016 */
[----:B------:R-:W-:Y:S02]  /*8fe0*/  @!P4 PRMT R23, R2, 0x7610, R23 ;  /* 0x000076100217c816 */ /* 0x000fe40000000017 */
[----:B------:R-:W-:-:S03]  /*8ff0*/  @!P5 PRMT R22, R9, 0x7610, R22 ;  /* 0x000076100916d816 */ /* 0x000fc60000000016 */
[----:B------:R-:W-:Y:S04]  /*9000*/  STL.S16 [R1+0x518], R23 ;  /* 0x0005181701007387 */ /* 0x000fe80000100600 */
[----:B------:R0:W-:Y:S04]  /*9010*/  STL.S16 [R1+0x4f0], R22 ;  /* 0x0004f01601007387 */ /* 0x0001e80000100600 */
[----:B0-----:R-:W2:Y:S04]  /*9020*/  LDL.LU.64 R22, [R1+0x4d8] ;  /* 0x0004d80001167983 */ /* 0x001ea80000300a00 */
[----:B---3--:R0:W-:Y:S04]  /*9030*/  STL [R1+0x150], R14 ;  /* 0x0001500e01007387 */ /* 0x0081e80000100800 */
[----:B------:R-:W-:Y:S04]  /*9040*/  STL [R1+0x54], R15 ;  /* 0x0000540f01007387 */ /* 0x000fe80000100800 */
[----:B----4-:R-:W3:Y:S01]  /*9050*/  @!P1 LDG.E R11, desc[UR10][R34.64] ;  /* 0x0000000a220b9981 */ /* 0x010ee2000c1e1900 */
[----:B0-----:R-:W-:-:S04]  /*9060*/  PRMT R14, RZ, 0x7610, R14 ;  /* 0x00007610ff0e7816 */ /* 0x001fc8000000000e */
[----:B------:R-:W-:Y:S01]  /*9070*/  @!P5 PRMT R14, R9, 0x7632, R14 ;  /* 0x00007632090ed816 */ /* 0x000fe2000000000e */
[----:B------:R-:W4:Y:S04]  /*9080*/  LDL.LU.64 R34, [R1+0x4e0] ;  /* 0x0004e00001227983 */ /* 0x000f280000300a00 */
[----:B------:R0:W-:Y:S02]  /*9090*/  STL.S16 [R1+0x4f4], R14 ;  /* 0x0004f40e01007387 */ /* 0x0001e40000100600 */
[----:B0-----:R-:W-:-:S06]  /*90a0*/  CS2R R14, SRZ ;  /* 0x00000000000e7805 */ /* 0x001fcc000001ff00 */
[----:B--2---:R0:W2:Y:S04]  /*90b0*/  @!P2 LDG.E R14, desc[UR10][R16.64] ;  /* 0x0000000a100ea981 */ /* 0x0040a8000c1e1900 */
[----:B------:R-:W3:Y:S01]  /*90c0*/  LDL.LU.64 R16, [R1+0x950] ;  /* 0x0009500001107983 */ /* 0x000ee20000300a00 */
[----:B-1----:R-:W-:Y:S02]  /*90d0*/  PRMT R7, RZ, 0x7610, R7 ;  /* 0x00007610ff077816 */ /* 0x002fe40000000007 */
[----:B------:R-:W-:Y:S02]  /*90e0*/  PRMT R6, RZ, 0x7610, R6 ;  /* 0x00007610ff067816 */ /* 0x000fe40000000006 */
[C---:B------:R-:W-:Y:S02]  /*90f0*/  @!P5 PRMT R7, R8.reuse, 0x7610, R7 ;  /* 0x000076100807d816 */ /* 0x040fe40000000007 */
[----:B------:R-:W-:-:S03]  /*9100*/  @!P5 PRMT R6, R8, 0x7632, R6 ;  /* 0x000076320806d816 */ /* 0x000fc60000000006 */
[----:B------:R-:W-:Y:S04]  /*9110*/  STL.S16 [R1+0x214], R7 ;  /* 0x0002140701007387 */ /* 0x000fe80000100600 */
[----:B------:R1:W-:Y:S04]  /*9120*/  STL.S16 [R1+0x218], R6 ;  /* 0x0002180601007387 */ /* 0x0003e80000100600 */
[----:B-1----:R-:W2:Y:S01]  /*9130*/  LDL.LU.64 R6, [R1+0x4e8] ;  /* 0x0004e80001067983 */ /* 0x002ea20000300a00 */
[----:B------:R-:W-:Y:S02]  /*9140*/  LOP3.LUT P3, RZ, R44, 0x400000, RZ, 0xc0, !PT ;  /* 0x004000002cff7812 */ /* 0x000fe4000786c0ff */
[----:B------:R-:W-:-:S02]  /*9150*/  LOP3.LUT R38, R38, 0xffffffdf, RZ, 0xc0, !PT ;  /* 0xffffffdf26267812 */ /* 0x000fc400078ec0ff */
[----:B------:R-:W-:-:S09]  /*9160*/  PRMT R45, RZ, 0x7610, R45 ;  /* 0x00007610ff2d7816 */ /* 0x000fd2000000002d */
[----:B------:R-:W-:Y:S02]  /*9170*/  @P3 LOP3.LUT R38, R38, 0x20, RZ, 0xfc, !PT ;  /* 0x0000002026263812 */ /* 0x000fe400078efcff */
[----:B------:R-:W-:Y:S02]  /*9180*/  PRMT R21, RZ, 0x7610, R21 ;  /* 0x00007610ff157816 */ /* 0x000fe40000000015 */
[----:B------:R-:W-:Y:S02]  /*9190*/  @!P4 PRMT R45, R36, 0x7632, R45 ;  /* 0x00007632242dc816 */ /* 0x000fe4000000002d */
[----:B------:R-:W-:Y:S02]  /*91a0*/  LOP3.LUT P4, RZ, R44, 0x200000, RZ, 0xc0, !PT ;  /* 0x002000002cff7812 */ /* 0x000fe4000788c0ff */
[----:B------:R-:W-:-:S04]  /*91b0*/  PRMT R19, RZ, 0x7610, R19 ;  /* 0x00007610ff137816 */ /* 0x000fc80000000013 */
[----:B------:R-:W-:Y:S02]  /*91c0*/  @!P0 PRMT R19, R43, 0x7632, R19 ;  /* 0x000076322b138816 */ /* 0x000fe40000000013 */
[----:B------:R-:W-:Y:S02]  /*91d0*/  PRMT R25, RZ, 0x7610, R25 ;  /* 0x00007610ff197816 */ /* 0x000fe40000000019 */
[----:B------:R-:W-:Y:S01]  /*91e0*/  PRMT R24, RZ, 0x7610, R24 ;  /* 0x00007610ff187816 */ /* 0x000fe20000000018 */
[----:B------:R1:W-:Y:S01]  /*91f0*/  STL.S16 [R1+0x4e8], R19 ;  /* 0x0004e81301007387 */ /* 0x0003e20000100600 */
[----:B------:R-:W-:Y:S02]  /*9200*/  @!P6 PRMT R25, R41, 0x7632, R25 ;  /* 0x000076322919e816 */ /* 0x000fe40000000019 */
[----:B------:R-:W-:Y:S01]  /*9210*/  @!P6 PRMT R24, R42, 0x7610, R24 ;  /* 0x000076102a18e816 */ /* 0x000fe20000000018 */
[----:B-1----:R-:W2:Y:S04]  /*9220*/  LDL.LU R19, [R1+0x948] ;  /* 0x0009480001137983 */ /* 0x002ea80000300800 */
[----:B------:R-:W-:Y:S04]  /*9230*/  STL.S16 [R1+0x210], R24 ;  /* 0x0002101801007387 */ /* 0x000fe80000100600 */
[----:B------:R1:W-:Y:S04]  /*9240*/  STL.S16 [R1+0x4e0], R25 ;  /* 0x0004e01901007387 */ /* 0x0003e80000100600 */
[----:B-1----:R-:W2:Y:S04]  /*9250*/  LDL.LU.64 R24, [R1+0x4c0] ;  /* 0x0004c00001187983 */ /* 0x002ea80000300a00 */
[----:B----4-:R-:W4:Y:S04]  /*9260*/  @!P3 LDG.E R15, desc[UR10][R34.64] ;  /* 0x0000000a220fb981 */ /* 0x010f28000c1e1900 */
[----:B------:R-:W4:Y:S04]  /*9270*/  LDL.LU.64 R34, [R1+0x4c8] ;  /* 0x0004c80001227983 */ /* 0x000f280000300a00 */
[----:B---3--:R0:W-:Y:S02]  /*9280*/  STL [R1+0x154], R16 ;  /* 0x0001541001007387 */ /* 0x0081e40000100800 */
[----:B0-----:R-:W-:-:S04]  /*9290*/  PRMT R16, RZ, 0x7610, R16 ;  /* 0x00007610ff107816 */ /* 0x001fc80000000010 */
[----:B------:R-:W-:Y:S01]  /*92a0*/  @!P6 PRMT R16, R42, 0x7632, R16 ;  /* 0x000076322a10e816 */ /* 0x000fe20000000010 */
[----:B------:R-:W-:Y:S04]  /*92b0*/  STL [R1+0x58], R17 ;  /* 0x0000581101007387 */ /* 0x000fe80000100800 */
[----:B------:R0:W-:Y:S02]  /*92c0*/  STL.S16 [R1+0x4e4], R16 ;  /* 0x0004e41001007387 */ /* 0x0001e40000100600 */
[----:B0-----:R-:W-:-:S06]  /*92d0*/  CS2R R16, SRZ ;  /* 0x0000000000107805 */ /* 0x001fcc000001ff00 */
[----:B------:R-:W3:Y:S04]  /*92e0*/  @!P4 LDG.E R17, desc[UR10][R22.64] ;  /* 0x0000000a1611c981 */ /* 0x000ee8000c1e1900 */
[----:B------:R-:W3:Y:S04]  /*92f0*/  LDL.LU.64 R22, [R1+0x4b8] ;  /* 0x0004b80001167983 */ /* 0x000ee80000300a00 */
[----:B--2---:R0:W2:Y:S01]  /*9300*/  @!P3 LDG.E R16, desc[UR10][R6.64] ;  /* 0x0000000a0610b981 */ /* 0x0040a2000c1e1900 */
[----:B------:R-:W-:-:S03]  /*9310*/  LOP3.LUT P3, RZ, R44, 0x4000000, RZ, 0xc0, !PT ;  /* 0x040000002cff7812 */ /* 0x000fc6000786c0ff */
[----:B------:R-:W0:Y:S10]  /*9320*/  LDL.LU R6, [R1+0x94c] ;  /* 0x00094c0001067983 */ /* 0x000e340000300800 */
[----:B------:R-:W-:-:S05]  /*9330*/  @!P3 PRMT R21, R40, 0x7632, R21 ;  /* 0x000076322815b816 */ /* 0x000fca0000000015 */
[----:B------:R1:W-:Y:S04]  /*9340*/  STL.S16 [R1+0x4c8], R21 ;  /* 0x0004c81501007387 */ /* 0x0003e80000100600 */
[----:B-1----:R-:W4:Y:S04]  /*9350*/  LDL.LU R21, [R1+0x93c] ;  /* 0x00093c0001157983 */ /* 0x002f280000300800 */
[----:B------:R1:W-:Y:S01]  /*9360*/  STL [R1+0x15c], R20 ;  /* 0x00015c1401007387 */ /* 0x0003e20000100800 */
[----:B------:R-:W-:-:S03]  /*9370*/  LOP3.LUT P5, RZ, R44, 0x100000, RZ, 0xc0, !PT ;  /* 0x001000002cff7812 */ /* 0x000fc600078ac0ff */
[----:B------:R1:W-:Y:S02]  /*9380*/  STL.S16 [R1+0x230], R4 ;  /* 0x0002300401007387 */ /* 0x0003e40000100600 */
[----:B-1----:R-:W-:-:S04]  /*9390*/  PRMT R20, RZ, 0x7610, R20 ;  /* 0x00007610ff147816 */ /* 0x002fc80000000014 */
[----:B------:R-:W-:Y:S01]  /*93a0*/  @!P3 PRMT R20, R0, 0x7632, R20 ;  /* 0x000076320014b816 */ /* 0x000fe20000000014 */
[----:B------:R-:W2:Y:S04]  /*93b0*/  LDL.LU R4, [R1+0x984] ;  /* 0x0009840001047983 */ /* 0x000ea80000300800 */
[----:B------:R-:W-:Y:S04]  /*93c0*/  STL.S16 [R1+0x4cc], R20 ;  /* 0x0004cc1401007387 */ /* 0x000fe80000100600 */
[----:B------:R1:W-:Y:S04]  /*93d0*/  STL.S16 [R1+0x220], R45 ;  /* 0x0002202d01007387 */ /* 0x0003e80000100600 */
[----:B------:R1:W-:Y:S04]  /*93e0*/  STL [R1+0x158], R18 ;  /* 0x0001581201007387 */ /* 0x0003e80000100800 */
[----:B-1----:R-:W2:Y:S01]  /*93f0*/  LDL.LU R45, [R1+0x968] ;  /* 0x00096800012d7983 */ /* 0x002ea20000300800 */
[----:B------:R-:W-:-:S04]  /*9400*/  PRMT R18, RZ, 0x7610, R18 ;  /* 0x00007610ff127816 */ /* 0x000fc80000000012 */
[----:B------:R-:W-:Y:S01]  /*9410*/  @!P0 PRMT R18, R39, 0x7632, R18 ;  /* 0x0000763227128816 */ /* 0x000fe20000000012 */
[----:B------:R-:W-:Y:S04]  /*9420*/  STL [R1+0x5c], R19 ;  /* 0x00005c1301007387 */ /* 0x000fe80000100800 */
[----:B------:R1:W-:Y:S02]  /*9430*/  STL.S16 [R1+0x4ec], R18 ;  /* 0x0004ec1201007387 */ /* 0x0003e40000100600 */
[----:B-1----:R-:W-:-:S06]  /*9440*/  CS2R R18, SRZ ;  /* 0x0000000000127805 */ /* 0x002fcc000001ff00 */
[----:B------:R-:W2:Y:S04]  /*9450*/  @!P5 LDG.E R19, desc[UR10][R24.64] ;  /* 0x0000000a1813d981 */ /* 0x000ea8000c1e1900 */
[----:B------:R-:W2:Y:S01]  /*9460*/  LDL.LU.64 R24, [R1+0x4a0] ;  /* 0x0004a00001187983 */ /* 0x000ea20000300a00 */
[----:B------:R-:W-:-:S03]  /*9470*/  LOP3.LUT R38, R38, 0xffffffef, RZ, 0xc0, !PT ;  /* 0xffffffef26267812 */ /* 0x000fc600078ec0ff */
[----:B----4-:R1:W-:Y:S01]  /*9480*/  STL [R1+0x60], R21 ;  /* 0x0000601501007387 */ /* 0x0103e20000100800 */
[----:B0-----:R-:W-:-:S03]  /*9490*/  PRMT R6, RZ, 0x7610, R6 ;  /* 0x00007610ff067816 */ /* 0x001fc60000000006 */
[----:B------:R-:W4:Y:S01]  /*94a0*/  @!P4 LDG.E R18, desc[UR10][R34.64] ;  /* 0x0000000a2212c981 */ /* 0x000f22000c1e1900 */
[----:B-1----:R-:W-:Y:S02]  /*94b0*/  CS2R R20, SRZ ;  /* 0x0000000000147805 */ /* 0x002fe4000001ff00 */
[----:B------:R-:W-:Y:S02]  /*94c0*/  @!P0 PRMT R6, R43, 0x7610, R6 ;  /* 0x000076102b068816 */ /* 0x000fe40000000006 */
[----:B------:R-:W-:Y:S01]  /*94d0*/  @P4 LOP3.LUT R38, R38, 0x10, RZ, 0xfc, !PT ;  /* 0x0000001026264812 */ /* 0x000fe200078efcff */
[----:B------:R-:W-:Y:S04]  /*94e0*/  STL [R1+0x900], R31 ;  /* 0x0009001f01007387 */ /* 0x000fe80000100800 */
[----:B---3--:R0:W3:Y:S01]  /*94f0*/  @!P5 LDG.E R20, desc[UR10][R22.64] ;  /* 0x0000000a1614d981 */ /* 0x0080e2000c1e1900 */
[----:B--2---:R-:W-:-:S03]  /*9500*/  PRMT R4, RZ, 0x7610, R4 ;  /* 0x00007610ff047816 */ /* 0x004fc60000000004 */
[----:B------:R-:W-:Y:S04]  /*9510*/  STL.64 [R1+0x908], R30 ;  /* 0x0009081e01007387 */ /* 0x000fe80000100a00 */
[----:B------:R-:W2:Y:S04]  /*9520*/  LDL.LU.64 R34, [R1+0x498] ;  /* 0x0004980001227983 */ /* 0x000ea80000300a00 */
[----:B------:R-:W4:Y:S04]  /*9530*/  LDL.LU.64 R22, [R1+0x930] ;  /* 0x0009300001167983 */ /* 0x000f280000300a00 */
[----:B------:R1:W-:Y:S04]  /*9540*/  STL.S16 [R1+0x4d8], R6 ;  /* 0x0004d80601007387 */ /* 0x0003e80000100600 */
[----:B-1----:R-:W3:Y:S01]  /*9550*/  LDL.LU.64 R6, [R1+0x4b0] ;  /* 0x0004b00001067983 */ /* 0x002ee20000300a00 */
[----:B------:R-:W-:-:S02]  /*9560*/  LOP3.LUT P4, RZ, R44, 0x2000000, RZ, 0xc0, !PT ;  /* 0x020000002cff7812 */ /* 0x000fc4000788c0ff */
[----:B------:R-:W-:Y:S02]  /*9570*/  @!P0 PRMT R4, R39, 0x7610, R4 ;  /* 0x0000761027048816 */ /* 0x000fe40000000004 */
[----:B------:R-:W-:-:S03]  /*9580*/  PRMT R45, RZ, 0x7610, R45 ;  /* 0x00007610ff2d7816 */ /* 0x000fc6000000002d */
[----:B------:R1:W-:Y:S01]  /*9590*/  STL.S16 [R1+0x4dc], R4 ;  /* 0x0004dc0401007387 */ /* 0x0003e20000100600 */
[----:B------:R-:W-:Y:S02]  /*95a0*/  @!P6 PRMT R45, R41, 0x7610, R45 ;  /* 0x00007610292de816 */ /* 0x000fe4000000002d */
[----:B------:R-:W-:Y:S01]  /*95b0*/  LOP3.LUT P6, RZ, R44, 0x80000, RZ, 0xc0, !PT ;  /* 0x000800002cff7812 */ /* 0x000fe200078cc0ff */
[----:B-1----:R-:W2:Y:S04]  /*95c0*/  LDL.LU R4, [R1+0x944] ;  /* 0x0009440001047983 */ /* 0x002ea80000300800 */
[----:B----4-:R0:W-:Y:S02]  /*95d0*/  STL [R1+0x160], R22 ;  /* 0x0001601601007387 */ /* 0x0101e40000100800 */
[----:B0-----:R-:W-:-:S04]  /*95e0*/  PRMT R22, RZ, 0x7610, R22 ;  /* 0x00007610ff167816 */ /* 0x001fc80000000016 */
[----:B------:R-:W-:Y:S01]  /*95f0*/  @!P4 PRMT R22, R10, 0x7632, R22 ;  /* 0x000076320a16c816 */ /* 0x000fe20000000016 */
[----:B------:R-:W-:Y:S04]  /*9600*/  STL [R1+0x64], R23 ;  /* 0x0000641701007387 */ /* 0x000fe80000100800 */
[----:B------:R0:W-:Y:S04]  /*9610*/  STL.S16 [R1+0x4bc], R22 ;  /* 0x0004bc1601007387 */ /* 0x0001e80000100600 */
[----:B---3--:R1:W3:Y:S01]  /*9620*/  @!P6 LDG.E R21, desc[UR10][R6.64] ;  /* 0x0000000a0615e981 */ /* 0x0082e2000c1e1900 */
[----:B0-----:R-:W-:-:S03]  /*9630*/  CS2R R22, SRZ ;  /* 0x0000000000167805 */ /* 0x001fc6000001ff00 */
[----:B------:R-:W1:Y:S04]  /*9640*/  LDL.LU R6, [R1+0x92c] ;  /* 0x00092c0001067983 */ /* 0x000e680000300800 */
[----:B------:R0:W4:Y:S04]  /*9650*/  @!P6 LDG.E R22, desc[UR10][R24.64] ;  /* 0x0000000a1816e981 */ /* 0x000128000c1e1900 */
[----:B------:R-:W0:Y:S01]  /*9660*/  LDL.LU.64 R24, [R1+0x920] ;  /* 0x0009200001187983 */ /* 0x000e220000300a00 */
[----:B--2---:R-:W-:-:S04]  /*9670*/  PRMT R4, RZ, 0x7610, R4 ;  /* 0x00007610ff047816 */ /* 0x004fc80000000004 */
[----:B------:R-:W-:-:S05]  /*9680*/  @!P3 PRMT R4, R40, 0x7610, R4 ;  /* 0x000076102804b816 */ /* 0x000fca0000000004 */
[----:B------:R2:W-:Y:S01]  /*9690*/  STL.S16 [R1+0x4c0], R4 ;  /* 0x0004c00401007387 */ /* 0x0005e20000100600 */
[----:B------:R-:W-:-:S03]  /*96a0*/  PRMT R31, RZ, 0x7610, R31 ;  /* 0x00007610ff1f7816 */ /* 0x000fc6000000001f */
[----:B--2---:R-:W2:Y:S01]  /*96b0*/  LDL.LU R4, [R1+0x940] ;  /* 0x0009400001047983 */ /* 0x004ea20000300800 */
[----:B------:R-:W-:Y:S02]  /*96c0*/  PRMT R30, RZ, 0x7610, R30 ;  /* 0x00007610ff1e7816 */ /* 0x000fe4000000001e */
[----:B------:R-:W-:Y:S02]  /*96d0*/  @!P4 PRMT R31, R10, 0x7610, R31 ;  /* 0x000076100a1fc816 */ /* 0x000fe4000000001f */
[----:B------:R-:W-:-:S03]  /*96e0*/  @!P1 PRMT R30, R11, 0x7610, R30 ;  /* 0x000076100b1e9816 */ /* 0x000fc6000000001e */
[----:B------:R-:W-:Y:S04]  /*96f0*/  STL.S16 [R1+0x4b4], R31 ;  /* 0x0004b41f01007387 */ /* 0x000fe80000100600 */
[----:B------:R3:W-:Y:S04]  /*9700*/  STL.S16 [R1+0x498], R30 ;  /* 0x0004981e01007387 */ /* 0x0007e80000100600 */
[----:B---3--:R-:W3:Y:S01]  /*9710*/  LDL.LU.64 R30, [R1+0x478] ;  /* 0x00047800011e7983 */ /* 0x008ee20000300a00 */
[----:B-1----:R-:W-:Y:S02]  /*9720*/  PRMT R6, RZ, 0x7610, R6 ;  /* 0x00007610ff067816 */ /* 0x002fe40000000006 */
[----:B0-----:R-:W-:-:S04]  /*9730*/  PRMT R25, RZ, 0x7610, R25 ;  /* 0x00007610ff197816 */ /* 0x001fc80000000019 */
[----:B------:R-:W-:Y:S02]  /*9740*/  @!P1 PRMT R25, R11, 0x7632, R25 ;  /* 0x000076320b199816 */ /* 0x000fe40000000019 */
[----:B------:R-:W-:-:S03]  /*9750*/  @!P4 PRMT R6, R5, 0x7610, R6 ;  /* 0x000076100506c816 */ /* 0x000fc60000000006 */
[----:B------:R0:W-:Y:S04]  /*9760*/  STL.S16 [R1+0x4a0], R25 ;  /* 0x0004a01901007387 */ /* 0x0001e80000100600 */
[----:B------:R1:W-:Y:S04]  /*9770*/  STL.S16 [R1+0x4b0], R6 ;  /* 0x0004b00601007387 */ /* 0x0003e80000100600 */
[----:B0-----:R-:W4:Y:S04]  /*9780*/  LDL.LU R25, [R1+0x91c] ;  /* 0x00091c0001197983 */ /* 0x001f280000300800 */
[----:B-1----:R-:W3:Y:S01]  /*9790*/  LDL.LU.64 R6, [R1+0x488] ;  /* 0x0004880001067983 */ /* 0x002ee20000300a00 */
[----:B------:R-:W-:-:S04]  /*97a0*/  PRMT R37, RZ, 0x7610, R37 ;  /* 0x00007610ff257816 */ /* 0x000fc80000000025 */
[----:B------:R-:W-:-:S05]  /*97b0*/  @!P1 PRMT R37, R12, 0x7610, R37 ;  /* 0x000076100c259816 */ /* 0x000fca0000000025 */
[----:B------:R0:W-:Y:S04]  /*97c0*/  STL.S16 [R1+0x49c], R37 ;  /* 0x00049c2501007387 */ /* 0x0001e80000100600 */
[----:B0-----:R-:W3:Y:S01]  /*97d0*/  LDL.LU R37, [R1+0x918] ;  /* 0x0009180001257983 */ /* 0x001ee20000300800 */
[----:B--2---:R-:W-:-:S03]  /*97e0*/  PRMT R4, RZ, 0x7610, R4 ;  /* 0x00007610ff047816 */ /* 0x004fc60000000004 */
[----:B------:R0:W-:Y:S01]  /*97f0*/  STL [R1+0x168], R26 ;  /* 0x0001681a01007387 */ /* 0x0001e20000100800 */
[----:B------:R-:W-:Y:S02]  /*9800*/  @!P3 PRMT R4, R0, 0x7610, R4 ;  /* 0x000076100004b816 */ /* 0x000fe40000000004 */
[----:B------:R-:W-:Y:S01]  /*9810*/  LOP3.LUT P3, RZ, R44, 0x20000, RZ, 0xc0, !PT ;  /* 0x000200002cff7812 */ /* 0x000fe2000786c0ff */
[----:B------:R1:W-:Y:S01]  /*9820*/  STL [R1+0x164], R24 ;  /* 0x0001641801007387 */ /* 0x0003e20000100800 */
[----:B0-----:R-:W-:-:S03]  /*9830*/  PRMT R26, RZ, 0x7610, R26 ;  /* 0x00007610ff1a7816 */ /* 0x001fc6000000001a */
[----:B------:R0:W-:Y:S01]  /*9840*/  STL.64 [R1+0x8a8], R10 ;  /* 0x0008a80a01007387 */ /* 0x0001e20000100a00 */
[----:B------:R-:W-:Y:S02]  /*9850*/  @!P2 PRMT R26, R14, 0x7610, R26 ;  /* 0x000076100e1aa816 */ /* 0x000fe4000000001a */
[----:B-1----:R-:W-:Y:S01]  /*9860*/  PRMT R24, RZ, 0x7610, R24 ;  /* 0x00007610ff187816 */ /* 0x002fe20000000018 */
[----:B------:R-:W-:Y:S01]  /*9870*/  STL [R1+0x6c], R27 ;  /* 0x00006c1b01007387 */ /* 0x000fe20000100800 */
[----:B------:R-:W-:-:S03]  /*9880*/  LOP3.LUT P0, RZ, R44, 0x40000, RZ, 0xc0, !PT ;  /* 0x000400002cff7812 */ /* 0x000fc6000780c0ff */
[----:B------:R1:W-:Y:S04]  /*9890*/  STL.S16 [R1+0x50c], R26 ;  /* 0x00050c1a01007387 */ /* 0x0003e80000100600 */
[----:B0-----:R-:W2:Y:S01]  /*98a0*/  LDL.LU.64 R10, [R1+0x480] ;  /* 0x00048000010a7983 */ /* 0x001ea20000300a00 */
[----:B------:R-:W-:Y:S02]  /*98b0*/  @!P1 PRMT R24, R12, 0x7632, R24 ;  /* 0x000076320c189816 */ /* 0x000fe40000000018 */
[----:B-1----:R-:W-:-:S03]  /*98c0*/  CS2R R26, SRZ ;  /* 0x00000000001a7805 */ /* 0x002fc6000001ff00 */
[----:B------:R-:W-:Y:S04]  /*98d0*/  STL.S16 [R1+0x504], R24 ;  /* 0x0005041801007387 */ /* 0x000fe80000100600 */
[----:B----4-:R0:W-:Y:S04]  /*98e0*/  STL [R1+0x68], R25 ;  /* 0x0000681901007387 */ /* 0x0101e80000100800 */
[----:B---3--:R1:W3:Y:S01]  /*98f0*/  @!P3 LDG.E R26, desc[UR10][R30.64] ;  /* 0x0000000a1e1ab981 */ /* 0x0082e2000c1e1900 */
[----:B------:R-:W-:Y:S02]  /*9900*/  PRMT R37, RZ, 0x7610, R37 ;  /* 0x00007610ff257816 */ /* 0x000fe40000000025 */
[----:B0-----:R-:W-:Y:S01]  /*9910*/  CS2R R24, SRZ ;  /* 0x0000000000187805 */ /* 0x001fe2000001ff00 */
[----:B------:R-:W1:Y:S04]  /*9920*/  LDL.LU.64 R30, [R1+0x908] ;  /* 0x00090800011e7983 */ /* 0x000e680000300a00 */
[----:B------:R0:W-:Y:S04]  /*9930*/  STL.S16 [R1+0x4c4], R4 ;  /* 0x0004c40401007387 */ /* 0x0001e80000100600 */
[----:B------:R4:W3:Y:S01]  /*9940*/  @!P0 LDG.E R24, desc[UR10][R6.64] ;  /* 0x0000000a06188981 */ /* 0x0008e2000c1e1900 */
[----:B------:R-:W-:-:S03]  /*9950*/  @!P2 PRMT R37, R13, 0x7632, R37 ;  /* 0x000076320d25a816 */ /* 0x000fc60000000025 */
[----:B------:R-:W3:Y:S04]  /*9960*/  @!P0 LDG.E R23, desc[UR10][R34.64] ;  /* 0x0000000a22178981 */ /* 0x000ee8000c1e1900 */
[----:B0-----:R-:W3:Y:S04]  /*9970*/  LDL.LU R4, [R1+0x938] ;  /* 0x0009380001047983 */ /* 0x001ee80000300800 */
[----:B------:R-:W4:Y:S04]  /*9980*/  LDL.LU R6, [R1+0x914] ;  /* 0x0009140001067983 */ /* 0x000f280000300800 */
[----:B------:R0:W-:Y:S04]  /*9990*/  STL.S16 [R1+0x564], R37 ;  /* 0x0005642501007387 */ /* 0x0001e80000100600 */
[----:B--2---:R-:W2:Y:S04]  /*99a0*/  @!P3 LDG.E R25, desc[UR10][R10.64] ;  /* 0x0000000a0a19b981 */ /* 0x004ea8000c1e1900 */
[----:B------:R-:W2:Y:S04]  /*99b0*/  LDL.LU.64 R34, [R1+0x468] ;  /* 0x0004680001227983 */ /* 0x000ea80000300a00 */
[----:B0-----:R-:W3:Y:S01]  /*99c0*/  LDL.LU R37, [R1+0x910] ;  /* 0x0009100001257983 */ /* 0x001ee20000300800 */
[----:B------:R-:W-:-:S03]  /*99d0*/  LOP3.LUT P3, RZ, R38, 0x20, RZ, 0xc0, !PT ;  /* 0x0000002026ff7812 */ /* 0x000fc6000786c0ff */
[----:B------:R-:W-:Y:S04]  /*99e0*/  STL [R1+0x8f4], R33 ;  /* 0x0008f42101007387 */ /* 0x000fe80000100800 */
[----:B------:R-:W-:Y:S01]  /*99f0*/  STL [R1+0x170], R32 ;  /* 0x0001702001007387 */ /* 0x000fe20000100800 */
[----:B------:R-:W-:-:S03]  /*9a00*/  LOP3.LUT P1, RZ, R44, 0x8000, RZ, 0xc0, !PT ;  /* 0x000080002cff7812 */ /* 0x000fc6000782c0ff */
[----:B------:R-:W-:Y:S01]  /*9a10*/  STL [R1+0x8c8], R8 ;  /* 0x0008c80801007387 */ /* 0x000fe20000100800 */
[----:B-1----:R-:W-:-:S03]  /*9a20*/  PRMT R31, RZ, 0x7610, R31 ;  /* 0x00007610ff1f7816 */ /* 0x002fc6000000001f */
[----:B------:R-:W-:Y:S01]  /*9a30*/  STL [R1+0x16c], R30 ;  /* 0x00016c1e01007387 */ /* 0x000fe20000100800 */
[----:B------:R-:W-:-:S03]  /*9a40*/  @!P3 PRMT R31, R15, 0x7632, R31 ;  /* 0x000076320f1fb816 */ /* 0x000fc6000000001f */
[----:B------:R-:W-:Y:S04]  /*9a50*/  STL.64 [R1+0x8d0], R8 ;  /* 0x0008d00801007387 */ /* 0x000fe80000100a00 */
[----:B------:R0:W-:Y:S04]  /*9a60*/  STL.S16 [R1+0x5d4], R31 ;  /* 0x0005d41f01007387 */ /* 0x0001e80000100600 */
[----:B------:R-:W2:Y:S04]  /*9a70*/  LDL.LU.64 R10, [R1+0x458] ;  /* 0x00045800010a7983 */ /* 0x000ea80000300a00 */
[----:B0-----:R-:W2:Y:S01]  /*9a80*/  LDL.LU R31, [R1+0x900] ;  /* 0x00090000011f7983 */ /* 0x001ea20000300800 */
[----:B----4-:R-:W-:-:S04]  /*9a90*/  PRMT R6, RZ, 0x7610, R6 ;  /* 0x00007610ff067816 */ /* 0x010fc80000000006 */
[----:B------:R-:W-:-:S05]  /*9aa0*/  @!P2 PRMT R6, R13, 0x7610, R6 ;  /* 0x000076100d06a816 */ /* 0x000fca0000000006 */
[----:B------:R0:W-:Y:S04]  /*9ab0*/  STL.S16 [R1+0x4a4], R6 ;  /* 0x0004a40601007387 */ /* 0x0001e80000100600 */
[----:B0-----:R-:W4:Y:S01]  /*9ac0*/  LDL.LU.64 R6, [R1+0x460] ;  /* 0x0004600001067983 */ /* 0x001f220000300a00 */
[----:B---3--:R-:W-:-:S04]  /*9ad0*/  PRMT R37, RZ, 0x7610, R37 ;  /* 0x00007610ff257816 */ /* 0x008fc80000000025 */
[----:B------:R-:W-:-:S05]  /*9ae0*/  @!P3 PRMT R37, R16, 0x7610, R37 ;  /* 0x000076101025b816 */ /* 0x000fca0000000025 */
[----:B------:R0:W-:Y:S04]  /*9af0*/  STL.S16 [R1+0x5d0], R37 ;  /* 0x0005d02501007387 */ /* 0x0001e80000100600 */
[----:B0-----:R-:W3:Y:S01]  /*9b00*/  LDL.LU R37, [R1+0x8fc] ;  /* 0x0008fc0001257983 */ /* 0x001ee20000300800 */
[----:B------:R-:W-:Y:S02]  /*9b10*/  PRMT R4, RZ, 0x7610, R4 ;  /* 0x00007610ff047816 */ /* 0x000fe40000000004 */
[----:B------:R-:W-:Y:S02]  /*9b20*/  PRMT R30, RZ, 0x7610, R30 ;  /* 0x00007610ff1e7816 */ /* 0x000fe4000000001e */
[----:B------:R-:W-:Y:S02]  /*9b30*/  @!P4 PRMT R4, R5, 0x7632, R4 ;  /* 0x000076320504c816 */ /* 0x000fe40000000004 */
[----:B------:R-:W-:-:S02]  /*9b40*/  LOP3.LUT P4, RZ, R44, 0x10000, RZ, 0xc0, !PT ;  /* 0x000100002cff7812 */ /* 0x000fc4000788c0ff */
[----:B------:R-:W-:-:S05]  /*9b50*/  @!P3 PRMT R30, R16, 0x7632, R30 ;  /* 0x00007632101eb816 */ /* 0x000fca000000001e */
[----:B------:R-:W-:Y:S06]  /*9b60*/  STL.S16 [R1+0x5dc], R30 ;  /* 0x0005dc1e01007387 */ /* 0x000fec0000100600 */
[----:B--2---:R-:W2:Y:S01]  /*9b70*/  @!P4 LDG.E R27, desc[UR10][R34.64] ;  /* 0x0000000a221bc981 */ /* 0x004ea2000c1e1900 */
[----:B------:R-:W-:-:S03]  /*9b80*/  PRMT R33, RZ, 0x7610, R33 ;  /* 0x00007610ff217816 */ /* 0x000fc60000000021 */
[----:B------:R-:W2:Y:S04]  /*9b90*/  LDL.LU.64 R34, [R1+0x450] ;  /* 0x0004500001227983 */ /* 0x000ea80000300a00 */
[----:B------:R0:W-:Y:S02]  /*9ba0*/  STL [R1+0x70], R31 ;  /* 0x0000701f01007387 */ /* 0x0001e40000100800 */
[----:B0-----:R-:W-:Y:S02]  /*9bb0*/  CS2R R30, SRZ ;  /* 0x00000000001e7805 */ /* 0x001fe4000001ff00 */
[----:B------:R-:W-:Y:S02]  /*9bc0*/  PRMT R32, RZ, 0x7610, R32 ;  /* 0x00007610ff207816 */ /* 0x000fe40000000020 */
[----:B------:R-:W-:-:S02]  /*9bd0*/  PRMT R9, RZ, 0x7610, R9 ;  /* 0x00007610ff097816 */ /* 0x000fc40000000009 */
[----:B------:R-:W-:Y:S01]  /*9be0*/  PRMT R8, RZ, 0x7610, R8 ;  /* 0x00007610ff087816 */ /* 0x000fe20000000008 */
[----:B------:R-:W2:Y:S04]  /*9bf0*/  @!P1 LDG.E R31, desc[UR10][R10.64] ;  /* 0x0000000a0a1f9981 */ /* 0x000ea8000c1e1900 */
[----:B----4-:R0:W4:Y:S01]  /*9c00*/  @!P4 LDG.E R30, desc[UR10][R6.64] ;  /* 0x0000000a061ec981 */ /* 0x010122000c1e1900 */
[----:B------:R-:W-:Y:S02]  /*9c10*/  LOP3.LUT P4, RZ, R38, 0x10, RZ, 0xc0, !PT ;  /* 0x0000001026ff7812 */ /* 0x000fe4000788c0ff */
[----:B---3--:R-:W-:Y:S01]  /*9c20*/  PRMT R37, RZ, 0x7610, R37 ;  /* 0x00007610ff257816 */ /* 0x008fe20000000025 */
[----:B------:R-:W0:Y:S10]  /*9c30*/  LDL.LU R6, [R1+0x8f8] ;  /* 0x0008f80001067983 */ /* 0x000e340000300800 */
[----:B------:R-:W-:-:S02]  /*9c40*/  @!P4 PRMT R33, R17, 0x7632, R33 ;  /* 0x000076321121c816 */ /* 0x000fc40000000021 */
[----:B------:R-:W-:Y:S01]  /*9c50*/  @!P2 PRMT R9, R14, 0x7632, R9 ;  /* 0x000076320e09a816 */ /* 0x000fe20000000009 */
[----:B------:R-:W3:Y:S04]  /*9c60*/  LDL.LU.64 R10, [R1+0x420] ;  /* 0x00042000010a7983 */ /* 0x000ee80000300a00 */
[----:B------:R1:W-:Y:S04]  /*9c70*/  STL.S16 [R1+0x5e4], R33 ;  /* 0x0005e42101007387 */ /* 0x0003e80000100600 */
[----:B-1----:R-:W2:Y:S01]  /*9c80*/  LDL.LU R33, [R1+0x8f4] ;  /* 0x0008f40001217983 */ /* 0x002ea20000300800 */
[----:B------:R-:W-:-:S05]  /*9c90*/  @!P4 PRMT R37, R18, 0x7610, R37 ;  /* 0x000076101225c816 */ /* 0x000fca0000000025 */
[----:B------:R1:W-:Y:S04]  /*9ca0*/  STL.S16 [R1+0x5e0], R37 ;  /* 0x0005e02501007387 */ /* 0x0003e80000100600 */
[----:B-1----:R-:W4:Y:S01]  /*9cb0*/  LDL.LU R37, [R1+0x8f0] ;  /* 0x0008f00001257983 */ /* 0x002f220000300800 */
[----:B------:R-:W-:-:S05]  /*9cc0*/  @!P4 PRMT R32, R18, 0x7632, R32 ;  /* 0x000076321220c816 */ /* 0x000fca0000000020 */
[----:B------:R-:W-:Y:S01]  /*9cd0*/  STL.S16 [R1+0x5ec], R32 ;  /* 0x0005ec2001007387 */ /* 0x000fe20000100600 */
[----:B------:R-:W-:-:S03]  /*9ce0*/  @!P3 PRMT R8, R15, 0x7610, R8 ;  /* 0x000076100f08b816 */ /* 0x000fc60000000008 */
[----:B------:R-:W-:Y:S04]  /*9cf0*/  STL.S16 [R1+0x5cc], R9 ;  /* 0x0005cc0901007387 */ /* 0x000fe80000100600 */
[----:B------:R1:W-:Y:S04]  /*9d00*/  STL.S16 [R1+0x5c4], R8 ;  /* 0x0005c40801007387 */ /* 0x0003e80000100600 */
[----:B-1----:R-:W3:Y:S04]  /*9d10*/  LDL.LU.64 R8, [R1+0x438] ;  /* 0x0004380001087983 */ /* 0x002ee80000300a00 */
[----:B--2---:R1:W-:Y:S02]  /*9d20*/  STL [R1+0x74], R33 ;  /* 0x0000742101007387 */ /* 0x0043e40000100800 */
[----:B-1----:R-:W-:-:S06]  /*9d30*/  CS2R R32, SRZ ;  /* 0x0000000000207805 */ /* 0x002fcc000001ff00 */
[----:B------:R1:W2:Y:S04]  /*9d40*/  @!P1 LDG.E R32, desc[UR10][R34.64] ;  /* 0x0000000a22209981 */ /* 0x0002a8000c1e1900 */
[----:B------:R-:W1:Y:S01]  /*9d50*/  LDL.LU.64 R34, [R1+0x8e8] ;  /* 0x0008e80001227983 */ /* 0x000e620000300a00 */
[----:B----4-:R-:W-:-:S04]  /*9d60*/  PRMT R37, RZ, 0x7610, R37 ;  /* 0x00007610ff257816 */ /* 0x010fc80000000025 */
[----:B------:R-:W-:-:S05]  /*9d70*/  @!P5 PRMT R37, R20, 0x7610, R37 ;  /* 0x000076101425d816 */ /* 0x000fca0000000025 */
[----:B------:R4:W-:Y:S04]  /*9d80*/  STL.S16 [R1+0x5f0], R37 ;  /* 0x0005f02501007387 */ /* 0x0009e80000100600 */
[----:B----4-:R-:W4:Y:S01]  /*9d90*/  LDL.LU R37, [R1+0x8e0] ;  /* 0x0008e00001257983 */ /* 0x010f220000300800 */
[----:B------:R-:W-:Y:S02]  /*9da0*/  LOP3.LUT P2, RZ, R44, 0x4000, RZ, 0xc0, !PT ;  /* 0x000040002cff7812 */ /* 0x000fe4000784c0ff */
[----:B0-----:R-:W-:-:S04]  /*9db0*/  PRMT R6, RZ, 0x7610, R6 ;  /* 0x00007610ff067816 */ /* 0x001fc80000000006 */
[----:B------:R-:W-:-:S07]  /*9dc0*/  @!P4 PRMT R6, R17, 0x7610, R6 ;  /* 0x000076101106c816 */ /* 0x000fce0000000006 */
[----:B---3--:R-:W3:Y:S04]  /*9dd0*/  @!P2 LDG.E R33, desc[UR10][R8.64] ;  /* 0x0000000a0821a981 */ /* 0x008ee8000c1e1900 */
[----:B------:R0:W-:Y:S04]  /*9de0*/  STL.S16 [R1+0x5d8], R6 ;  /* 0x0005d80601007387 */ /* 0x0001e80000100600 */
[----:B------:R-:W2:Y:S04]  /*9df0*/  LDL.LU.64 R8, [R1+0x428] ;  /* 0x0004280001087983 */ /* 0x000ea80000300a00 */
[----:B0-----:R-:W3:Y:S01]  /*9e00*/  LDL.LU.64 R6, [R1+0x440] ;  /* 0x0004400001067983 */ /* 0x001ee20000300a00 */
        /* <DEDUP_REMOVED lines=8> */
[----:B------:R0:W-:Y:S01]  /*9e90*/  STL [R1+0x178], R3 ;  /* 0x0001780301007387 */ /* 0x0001e20000100800 */
[----:B------:R-:W-:-:S03]  /*9ea0*/  LOP3.LUT P3, RZ, R44, 0x2000, RZ, 0xc0, !PT ;  /* 0x000020002cff7812 */ /* 0x000fc6000786c0ff */
[----:B------:R1:W-:Y:S01]  /*9eb0*/  STL [R1+0x174], R34 ;  /* 0x0001742201007387 */ /* 0x0003e20000100800 */
[----:B0-----:R-:W-:-:S04]  /*9ec0*/  PRMT R3, RZ, 0x7610, R3 ;  /* 0x00007610ff037816 */ /* 0x001fc80000000003 */
[----:B------:R-:W-:Y:S02]  /*9ed0*/  @!P6 PRMT R3, R22, 0x7632, R3 ;  /* 0x000076321603e816 */ /* 0x000fe40000000003 */
[----:B-1----:R-:W-:-:S03]  /*9ee0*/  PRMT R34, RZ, 0x7610, R34 ;  /* 0x00007610ff227816 */ /* 0x002fc60000000022 */
[----:B------:R0:W-:Y:S01]  /*9ef0*/  STL.S16 [R1+0x60c], R3 ;  /* 0x00060c0301007387 */ /* 0x0001e20000100600 */
[----:B------:R-:W-:Y:S02]  /*9f00*/  @!P5 PRMT R34, R20, 0x7632, R34 ;  /* 0x000076321422d816 */ /* 0x000fe40000000022 */
[----:B0-----:R-:W-:-:S03]  /*9f10*/  MOV R3, RZ ;  /* 0x000000ff00037202 */ /* 0x001fc60000000f00 */
[----:B------:R-:W-:Y:S04]  /*9f20*/  STL.S16 [R1+0x5fc], R34 ;  /* 0x0005fc2201007387 */ /* 0x000fe80000100600 */
[----:B--2---:R0:W2:Y:S04]  /*9f30*/  @!P3 LDG.E R3, desc[UR10][R8.64] ;  /* 0x0000000a0803b981 */ /* 0x0040a8000c1e1900 */
[----:B------:R-:W0:Y:S04]  /*9f40*/  LDL.LU.64 R8, [R1+0x8d0] ;  /* 0x0008d00001087983 */ /* 0x000e280000300a00 */
[----:B---3--:R1:W-:Y:S02]  /*9f50*/  STL [R1+0x78], R35 ;  /* 0x0000782301007387 */ /* 0x0083e40000100800 */
[----:B-1----:R-:W-:-:S06]  /*9f60*/  CS2R R34, SRZ ;  /* 0x0000000000227805 */ /* 0x002fcc000001ff00 */
[----:B------:R1:W3:Y:S01]  /*9f70*/  @!P2 LDG.E R34, desc[UR10][R6.64] ;  /* 0x0000000a0622a981 */ /* 0x0002e2000c1e1900 */
[----:B------:R-:W-:-:S03]  /*9f80*/  LOP3.LUT R38, R38, 0xfffffff7, RZ, 0xc0, !PT ;  /* 0xfffffff726267812 */ /* 0x000fc600078ec0ff */
[----:B------:R-:W2:Y:S04]  /*9f90*/  @!P3 LDG.E R35, desc[UR10][R10.64] ;  /* 0x0000000a0a23b981 */ /* 0x000ea8000c1e1900 */
[----:B------:R-:W1:Y:S01]  /*9fa0*/  LDL.LU.64 R6, [R1+0x8d8] ;  /* 0x0008d80001067983 */ /* 0x000e620000300a00 */
[----:B------:R-:W-:Y:S02]  /*9fb0*/  @P3 LOP3.LUT R38, R38, 0x8, RZ, 0xfc, !PT ;  /* 0x0000000826263812 */ /* 0x000fe400078efcff */
[----:B------:R-:W-:Y:S01]  /*9fc0*/  LOP3.LUT P3, RZ, R44, 0x20000, RZ, 0xc0, !PT ;  /* 0x000200002cff7812 */ /* 0x000fe2000786c0ff */
[----:B------:R4:W-:Y:S02]  /*9fd0*/  STL.S16 [R1+0x4b8], R4 ;  /* 0x0004b80401007387 */ /* 0x0009e40000100600 */
[----:B----4-:R-:W-:-:S02]  /*9fe0*/  PRMT R37, RZ, 0x7610, R37 ;  /* 0x00007610ff257816 */ /* 0x010fc40000000025 */
[----:B------:R-:W-:Y:S04]  /*9ff0*/  STL.64 [R1+0x858], R16 ;  /* 0x0008581001007387 */ /* 0x000fe80000100a00 */
[----:B------:R-:W-:Y:S04]  /*a000*/  STL [R1+0x880], R16 ;  /* 0x0008801001007387 */ /* 0x000fe80000100800 */
[----:B------:R-:W-:Y:S01]  /*a010*/  @!P3 PRMT R37, R25, 0x7610, R37 ;  /* 0x000076101925b816 */ /* 0x000fe20000000025 */
[----:B------:R-:W4:Y:S04]  /*a020*/  LDL.LU R4, [R1+0x928] ;  /* 0x0009280001047983 */ /* 0x000f280000300800 */
[----:B------:R0:W-:Y:S04]  /*a030*/  STL.S16 [R1+0x618], R37 ;  /* 0x0006182501007387 */ /* 0x0001e80000100600 */
[----:B------:R-:W3:Y:S04]  /*a040*/  LDL.LU.64 R10, [R1+0x418] ;  /* 0x00041800010a7983 */ /* 0x000ee80000300a00 */
[----:B0-----:R-:W2:Y:S01]  /*a050*/  LDL.LU R37, [R1+0x8c0] ;  /* 0x0008c00001257983 */ /* 0x001ea20000300800 */
[----:B------:R-:W-:-:S04]  /*a060*/  PRMT R8, RZ, 0x7610, R8 ;  /* 0x00007610ff087816 */ /* 0x000fc80000000008 */
[----:B------:R-:W-:-:S05]  /*a070*/  @!P0 PRMT R8, R23, 0x7632, R8 ;  /* 0x0000763217088816 */ /* 0x000fca0000000008 */
[----:B------:R0:W-:Y:S04]  /*a080*/  STL.S16 [R1+0x614], R8 ;  /* 0x0006140801007387 */ /* 0x0001e80000100600 */
[----:B0-----:R-:W3:Y:S01]  /*a090*/  LDL.LU R8, [R1+0x8c8] ;  /* 0x0008c80001087983 */ /* 0x001ee20000300800 */
[----:B-1----:R-:W-:Y:S02]  /*a0a0*/  PRMT R7, RZ, 0x7610, R7 ;  /* 0x00007610ff077816 */ /* 0x002fe40000000007 */
[----:B------:R-:W-:Y:S02]  /*a0b0*/  PRMT R6, RZ, 0x7610, R6 ;  /* 0x00007610ff067816 */ /* 0x000fe40000000006 */
[C---:B------:R-:W-:Y:S02]  /*a0c0*/  @!P6 PRMT R7, R21.reuse, 0x7610, R7 ;  /* 0x000076101507e816 */ /* 0x040fe40000000007 */
[----:B------:R-:W-:-:S03]  /*a0d0*/  @!P6 PRMT R6, R21, 0x7632, R6 ;  /* 0x000076321506e816 */ /* 0x000fc60000000006 */
[----:B------:R-:W-:Y:S04]  /*a0e0*/  STL.S16 [R1+0x5f8], R7 ;  /* 0x0005f80701007387 */ /* 0x000fe80000100600 */
[----:B------:R0:W-:Y:S04]  /*a0f0*/  STL.S16 [R1+0x604], R6 ;  /* 0x0006040601007387 */ /* 0x0001e80000100600 */
[----:B0-----:R-:W3:Y:S01]  /*a100*/  LDL.LU.64 R6, [R1+0x3f8] ;  /* 0x0003f80001067983 */ /* 0x001ee20000300a00 */
[----:B------:R-:W-:-:S04]  /*a110*/  PRMT R16, RZ, 0x7610, R16 ;  /* 0x00007610ff107816 */ /* 0x000fc80000000010 */
[----:B------:R-:W-:Y:S02]  /*a120*/  @!P5 PRMT R16, R19, 0x7610, R16 ;  /* 0x000076101310d816 */ /* 0x000fe40000000010 */
[----:B--2---:R-:W-:-:S03]  /*a130*/  PRMT R37, RZ, 0x7610, R37 ;  /* 0x00007610ff257816 */ /* 0x004fc60000000025 */
[----:B------:R0:W-:Y:S01]  /*a140*/  STL.S16 [R1+0x5e8], R16 ;  /* 0x0005e81001007387 */ /* 0x0001e20000100600 */
[----:B------:R-:W-:-:S03]  /*a150*/  @!P3 PRMT R37, R26, 0x7610, R37 ;  /* 0x000076101a25b816 */ /* 0x000fc60000000025 */
[----:B0-----:R-:W2:Y:S04]  /*a160*/  LDL.LU.64 R16, [R1+0x408] ;  /* 0x0004080001107983 */ /* 0x001ea80000300a00 */
[----:B------:R0:W-:Y:S04]  /*a170*/  STL.S16 [R1+0x620], R37 ;  /* 0x0006202501007387 */ /* 0x0001e80000100600 */
[----:B0-----:R-:W2:Y:S04]  /*a180*/  LDL.LU R37, [R1+0x8b8] ;  /* 0x0008b80001257983 */ /* 0x001ea80000300800 */
[----:B----4-:R0:W-:Y:S02]  /*a190*/  STL.64 [R1+0x898], R4 ;  /* 0x0008980401007387 */ /* 0x0101e40000100a00 */
[----:B0-----:R-:W-:-:S02]  /*a1a0*/  PRMT R5, RZ, 0x7610, R5 ;  /* 0x00007610ff057816 */ /* 0x001fc40000000005 */
[----:B------:R-:W-:Y:S02]  /*a1b0*/  PRMT R4, RZ, 0x7610, R4 ;  /* 0x00007610ff047816 */ /* 0x000fe40000000004 */
[----:B------:R-:W-:Y:S02]  /*a1c0*/  @!P6 PRMT R5, R22, 0x7610, R5 ;  /* 0x000076101605e816 */ /* 0x000fe40000000005 */
[----:B------:R-:W-:-:S03]  /*a1d0*/  @!P0 PRMT R4, R23, 0x7610, R4 ;  /* 0x0000761017048816 */ /* 0x000fc60000000004 */
[----:B------:R-:W-:Y:S04]  /*a1e0*/  STL.S16 [R1+0x600], R5 ;  /* 0x0006000501007387 */ /* 0x000fe80000100600 */
[----:B------:R0:W-:Y:S01]  /*a1f0*/  STL.S16 [R1+0x608], R4 ;  /* 0x0006080401007387 */ /* 0x0001e20000100600 */
[----:B------:R-:W-:-:S03]  /*a200*/  LOP3.LUT P5, RZ, R44, 0x800, RZ, 0xc0, !PT ;  /* 0x000008002cff7812 */ /* 0x000fc600078ac0ff */
[----:B0-----:R-:W4:Y:S04]  /*a210*/  LDL.LU.64 R4, [R1+0x3e0] ;  /* 0x0003e00001047983 */ /* 0x001f280000300a00 */
[----:B---3--:R0:W-:Y:S02]  /*a220*/  STL [R1+0x80], R8 ;  /* 0x0000800801007387 */ /* 0x0081e40000100800 */
[----:B0-----:R-:W-:-:S06]  /*a230*/  HFMA2 R8, -RZ, RZ, 0, 0 ;  /* 0x00000000ff087431 */ /* 0x001fcc00000001ff */
[----:B------:R-:W3:Y:S04]  /*a240*/  @!P5 LDG.E R8, desc[UR10][R6.64] ;  /* 0x0000000a0608d981 */ /* 0x000ee8000c1e1900 */
[----:B------:R-:W3:Y:S04]  /*a250*/  LDL.LU.64 R6, [R1+0x3c8] ;  /* 0x0003c80001067983 */ /* 0x000ee80000300a00 */
[----:B------:R0:W-:Y:S01]  /*a260*/  STL [R1+0x17c], R2 ;  /* 0x00017c0201007387 */ /* 0x0001e20000100800 */
[----:B------:R-:W-:Y:S02]  /*a270*/  LOP3.LUT P4, RZ, R44, 0x1000, RZ, 0xc0, !PT ;  /* 0x000010002cff7812 */ /* 0x000fe4000788c0ff */
[----:B0-----:R-:W-:-:S04]  /*a280*/  PRMT R2, RZ, 0x7610, R2 ;  /* 0x00007610ff027816 */ /* 0x001fc80000000002 */
[----:B------:R-:W-:Y:S01]  /*a290*/  @!P0 PRMT R2, R24, 0x7632, R2 ;  /* 0x0000763218028816 */ /* 0x000fe20000000002 */
[----:B------:R0:W-:Y:S01]  /*a2a0*/  STL [R1+0x7c], R36 ;  /* 0x00007c2401007387 */ /* 0x0001e20000100800 */
[----:B------:R-:W-:-:S03]  /*a2b0*/  LOP3.LUT R38, R38, 0xfffffffb, RZ, 0xc0, !PT ;  /* 0xfffffffb26267812 */ /* 0x000fc600078ec0ff */
[----:B------:R1:W-:Y:S01]  /*a2c0*/  STL.S16 [R1+0x61c], R2 ;  /* 0x00061c0201007387 */ /* 0x0003e20000100600 */
[----:B0-----:R-:W-:Y:S01]  /*a2d0*/  HFMA2 R36, -RZ, RZ, 0, 0 ;  /* 0x00000000ff247431 */ /* 0x001fe200000001ff */
[----:B-1----:R-:W-:-:S05]  /*a2e0*/  MOV R2, RZ ;  /* 0x000000ff00027202 */ /* 0x002fca0000000f00 */
[----:B--2---:R-:W2:Y:S01]  /*a2f0*/  @!P4 LDG.E R36, desc[UR10][R16.64] ;  /* 0x0000000a1024c981 */ /* 0x004ea2000c1e1900 */
[----:B------:R-:W-:-:S03]  /*a300*/  @P4 LOP3.LUT R38, R38, 0x4, RZ, 0xfc, !PT ;  /* 0x0000000426264812 */ /* 0x000fc600078efcff */
[----:B------:R-:W2:Y:S01]  /*a310*/  @!P4 LDG.E R2, desc[UR10][R10.64] ;  /* 0x0000000a0a02c981 */ /* 0x000ea2000c1e1900 */
[C---:B------:R-:W-:Y:S02]  /*a320*/  LOP3.LUT P4, RZ, R44.reuse, 0x10000, RZ, 0xc0, !PT ;  /* 0x000100002cff7812 */ /* 0x040fe4000788c0ff */
[----:B------:R-:W-:Y:S02]  /*a330*/  PRMT R37, RZ, 0x7610, R37 ;  /* 0x00007610ff257816 */ /* 0x000fe40000000025 */
[----:B------:R-:W-:Y:S01]  /*a340*/  LOP3.LUT P6, RZ, R44, 0x400, RZ, 0xc0, !PT ;  /* 0x000004002cff7812 */ /* 0x000fe200078cc0ff */
[----:B------:R-:W2:Y:S04]  /*a350*/  LDL.LU.64 R16, [R1+0x400] ;  /* 0x0004000001107983 */ /* 0x000ea80000300a00 */
[----:B------:R0:W-:Y:S04]  /*a360*/  STL [R1+0x84], R41 ;  /* 0x0000842901007387 */ /* 0x0001e80000100800 */
[----:B------:R-:W-:Y:S01]  /*a370*/  @!P4 PRMT R37, R27, 0x7610, R37 ;  /* 0x000076101b25c816 */ /* 0x000fe20000000025 */
[----:B------:R-:W2:Y:S04]  /*a380*/  LDL.LU.64 R10, [R1+0x3f0] ;  /* 0x0003f000010a7983 */ /* 0x000ea80000300a00 */
[----:B------:R1:W-:Y:S01]  /*a390*/  STL.S16 [R1+0x3e0], R37 ;  /* 0x0003e02501007387 */ /* 0x0003e20000100600 */
[----:B0-----:R-:W-:-:S03]  /*a3a0*/  HFMA2 R41, -RZ, RZ, 0, 0 ;  /* 0x00000000ff297431 */ /* 0x001fc600000001ff */
[----:B------:R0:W-:Y:S04]  /*a3b0*/  STL [R1+0x184], R42 ;  /* 0x0001842a01007387 */ /* 0x0001e80000100800 */
[----:B----4-:R-:W4:Y:S04]  /*a3c0*/  @!P6 LDG.E R41, desc[UR10][R4.64] ;  /* 0x0000000a0429e981 */ /* 0x010f28000c1e1900 */
[----:B-1----:R-:W4:Y:S01]  /*a3d0*/  LDL.LU R37, [R1+0x8b4] ;  /* 0x0008b40001257983 */ /* 0x002f220000300800 */
[----:B0-----:R-:W-:-:S03]  /*a3e0*/  PRMT R42, RZ, 0x7610, R42 ;  /* 0x00007610ff2a7816 */ /* 0x001fc6000000002a */
[----:B------:R-:W4:Y:S01]  /*a3f0*/  LDL.LU.64 R4, [R1+0x3d8] ;  /* 0x0003d80001047983 */ /* 0x000f220000300a00 */
[----:B------:R-:W-:Y:S02]  /*a400*/  LOP3.LUT P0, RZ, R44, 0x200, RZ, 0xc0, !PT ;  /* 0x000002002cff7812 */ /* 0x000fe4000780c0ff */
[----:B------:R-:W-:Y:S01]  /*a410*/  @!P4 PRMT R42, R30, 0x7610, R42 ;  /* 0x000076101e2ac816 */ /* 0x000fe2000000002a */
[----:B------:R-:W-:Y:S04]  /*a420*/  STL [R1+0x88], R43 ;  /* 0x0000882b01007387 */ /* 0x000fe80000100800 */
[----:B------:R0:W-:Y:S02]  /*a430*/  STL.S16 [R1+0x3e4], R42 ;  /* 0x0003e42a01007387 */ /* 0x0001e40000100600 */
[----:B0-----:R-:W-:-:S06]  /*a440*/  CS2R R42, SRZ ;  /* 0x00000000002a7805 */ /* 0x001fcc000001ff00 */
[----:B---3--:R-:W3:Y:S04]  /*a450*/  @!P0 LDG.E R43, desc[UR10][R6.64] ;  /* 0x0000000a062b8981 */ /* 0x008ee8000c1e1900 */
[----:B------:R-:W3:Y:S04]  /*a460*/  LDL.LU.64 R6, [R1+0x3c0] ;  /* 0x0003c00001067983 */ /* 0x000ee80000300a00 */
[----:B------:R0:W-:Y:S02]  /*a470*/  STL [R1+0x180], R9 ;  /* 0x0001800901007387 */ /* 0x0001e40000100800 */
[----:B0-----:R-:W-:-:S04]  /*a480*/  PRMT R9, RZ, 0x7610, R9 ;  /* 0x00007610ff097816 */ /* 0x001fc80000000009 */
[----:B------:R-:W-:-:S05]  /*a490*/  @!P3 PRMT R9, R26, 0x7632, R9 ;  /* 0x000076321a09b816 */ /* 0x000fca0000000009 */
[----:B------:R0:W-:Y:S04]  /*a4a0*/  STL.S16 [R1+0x628], R9 ;  /* 0x0006280901007387 */ /* 0x0001e80000100600 */
[----:B------:R1:W-:Y:S01]  /*a4b0*/  STL [R1+0x188], R39 ;  /* 0x0001882701007387 */ /* 0x0003e20000100800 */
[----:B0-----:R-:W-:Y:S02]  /*a4c0*/  MOV R9, RZ ;  /* 0x000000ff00097202 */ /* 0x001fe40000000f00 */
[----:B-1----:R-:W-:-:S04]  /*a4d0*/  PRMT R39, RZ, 0x7610, R39 ;  /* 0x00007610ff277816 */ /* 0x002fc80000000027 */
[----:B--2---:R-:W2:Y:S01]  /*a4e0*/  @!P5 LDG.E R9, desc[UR10][R16.64] ;  /* 0x0000000a1009d981 */ /* 0x004ea2000c1e1900 */
[----:B------:R-:W-:-:S03]  /*a4f0*/  @!P1 PRMT R39, R32, 0x7610, R39 ;  /* 0x0000761020279816 */ /* 0x000fc60000000027 */
[----:B------:R0:W2:Y:S04]  /*a500*/  @!P6 LDG.E R42, desc[UR10][R10.64] ;  /* 0x0000000a0a2ae981 */ /* 0x0000a8000c1e1900 */
[----:B------:R-:W2:Y:S01]  /*a510*/  LDL.LU.64 R16, [R1+0x3b8] ;  /* 0x0003b80001107983 */ /* 0x000ea20000300a00 */
[----:B----4-:R-:W-:-:S03]  /*a520*/  PRMT R37, RZ, 0x7610, R37 ;  /* 0x00007610ff257816 */ /* 0x010fc60000000025 */
[----:B------:R1:W-:Y:S01]  /*a530*/  STL.S16 [R1+0x3cc], R39 ;  /* 0x0003cc2701007387 */ /* 0x0003e20000100600 */
[----:B------:R-:W-:-:S03]  /*a540*/  @!P4 PRMT R37, R27, 0x7632, R37 ;  /* 0x000076321b25c816 */ /* 0x000fc60000000025 */
[----:B------:R-:W4:Y:S04]  /*a550*/  LDL.LU.64 R10, [R1+0x8a8] ;  /* 0x0008a800010a7983 */ /* 0x000f280000300a00 */
[----:B------:R0:W-:Y:S01]  /*a560*/  STL.S16 [R1+0x62c], R37 ;  /* 0x00062c2501007387 */ /* 0x0001e20000100600 */
[----:B-1----:R-:W-:-:S03]  /*a570*/  MOV R39, RZ ;  /* 0x000000ff00277202 */ /* 0x002fc60000000f00 */
[----:B------:R-:W-:Y:S04]  /*a580*/  STL [R1+0x7dc], R45 ;  /* 0x0007dc2d01007387 */ /* 0x000fe80000100800 */
[----:B------:R1:W4:Y:S04]  /*a590*/  @!P0 LDG.E R39, desc[UR10][R4.64] ;  /* 0x0000000a04278981 */ /* 0x000328000c1e1900 */
[----:B0-----:R-:W4:Y:S04]  /*a5a0*/  LDL.LU R37, [R1+0x8b0] ;  /* 0x0008b00001257983 */ /* 0x001f280000300800 */
[----:B------:R-:W-:Y:S04]  /*a5b0*/  STL [R1+0x7fc], R45 ;  /* 0x0007fc2d01007387 */ /* 0x000fe80000100800 */
[----:B------:R-:W-:Y:S04]  /*a5c0*/  STL [R1+0x808], R45 ;  /* 0x0008082d01007387 */ /* 0x000fe80000100800 */
[----:B------:R-:W-:Y:S04]  /*a5d0*/  STL [R1+0x814], R45 ;  /* 0x0008142d01007387 */ /* 0x000fe80000100800 */
[----:B------:R0:W-:Y:S04]  /*a5e0*/  STL [R1+0x8bc], R45 ;  /* 0x0008bc2d01007387 */ /* 0x0001e80000100800 */
[----:B------:R1:W-:Y:S04]  /*a5f0*/  STL.64 [R1+0x878], R12 ;  /* 0x0008780c01007387 */ /* 0x0003e80000100a00 */
[----:B------:R-:W4:Y:S01]  /*a600*/  LDL.LU.64 R4, [R1+0x898] ;  /* 0x0008980001047983 */ /* 0x000f220000300a00 */
[----:B0-----:R-:W-:-:S03]  /*a610*/  PRMT R45, RZ, 0x7610, R45 ;  /* 0x00007610ff2d7816 */ /* 0x001fc6000000002d */
[----:B------:R0:W-:Y:S01]  /*a620*/  STL [R1+0x18c], R0 ;  /* 0x00018c0001007387 */ /* 0x0001e20000100800 */
[----:B-1----:R-:W-:Y:S02]  /*a630*/  PRMT R13, RZ, 0x7610, R13 ;  /* 0x00007610ff0d7816 */ /* 0x002fe4000000000d */
[----:B------:R-:W-:Y:S02]  /*a640*/  PRMT R12, RZ, 0x7610, R12 ;  /* 0x00007610ff0c7816 */ /* 0x000fe4000000000c */
[----:B------:R-:W-:Y:S02]  /*a650*/  @!P3 PRMT R45, R25, 0x7632, R45 ;  /* 0x00007632192db816 */ /* 0x000fe4000000002d */
[----:B0-----:R-:W-:Y:S02]  /*a660*/  PRMT R0, RZ, 0x7610, R0 ;  /* 0x00007610ff007816 */ /* 0x001fe40000000000 */
[----:B------:R-:W-:Y:S02]  /*a670*/  @!P1 PRMT R13, R32, 0x7632, R13 ;  /* 0x00007632200d9816 */ /* 0x000fe4000000000d */
[----:B------:R-:W-:-:S02]  /*a680*/  @!P2 PRMT R12, R33, 0x7610, R12 ;  /* 0x00007610210ca816 */ /* 0x000fc4000000000c */
[----:B------:R-:W-:Y:S02]  /*a690*/  LOP3.LUT P3, RZ, R44, 0x100, RZ, 0xc0, !PT ;  /* 0x000001002cff7812 */ /* 0x000fe4000786c0ff */
[----:B------:R-:W-:Y:S01]  /*a6a0*/  @!P2 PRMT R0, R34, 0x7632, R0 ;  /* 0x000076322200a816 */ /* 0x000fe20000000000 */
[----:B------:R-:W-:Y:S04]  /*a6b0*/  STL.S16 [R1+0x638], R13 ;  /* 0x0006380d01007387 */ /* 0x000fe80000100600 */
[----:B------:R0:W-:Y:S04]  /*a6c0*/  STL.S16 [R1+0x3b8], R12 ;  /* 0x0003b80c01007387 */ /* 0x0001e80000100600 */
[----:B------:R1:W-:Y:S04]  /*a6d0*/  STL.S16 [R1+0x648], R0 ;  /* 0x0006480001007387 */ /* 0x0003e80000100600 */
[----:B0-----:R-:W4:Y:S01]  /*a6e0*/  LDL.LU.64 R12, [R1+0x390] ;  /* 0x00039000010c7983 */ /* 0x001f220000300a00 */
[----:B-1----:R-:W-:-:S03]  /*a6f0*/  MOV R0, RZ ;  /* 0x000000ff00007202 */ /* 0x002fc60000000f00 */
[----:B------:R0:W-:Y:S02]  /*a700*/  STL.64 [R1+0x868], R14 ;  /* 0x0008680e01007387 */ /* 0x0001e40000100a00 */
[----:B0-----:R-:W-:Y:S02]  /*a710*/  PRMT R15, RZ, 0x7610, R15 ;  /* 0x00007610ff0f7816 */ /* 0x001fe4000000000f */
[----:B------:R-:W-:Y:S02]  /*a720*/  PRMT R14, RZ, 0x7610, R14 ;  /* 0x00007610ff0e7816 */ /* 0x000fe4000000000e */
[----:B------:R-:W-:Y:S02]  /*a730*/  @!P4 PRMT R15, R30, 0x7632, R15 ;  /* 0x000076321e0fc816 */ /* 0x000fe4000000000f */
[----:B------:R-:W-:-:S03]  /*a740*/  @!P1 PRMT R14, R31, 0x7610, R14 ;  /* 0x000076101f0e9816 */ /* 0x000fc6000000000e */
[----:B------:R-:W-:Y:S04]  /*a750*/  STL.S16 [R1+0x630], R15 ;  /* 0x0006300f01007387 */ /* 0x000fe80000100600 */
[----:B------:R0:W-:Y:S04]  /*a760*/  STL.S16 [R1+0x3c8], R14 ;  /* 0x0003c80e01007387 */ /* 0x0001e80000100600 */
[----:B0-----:R-:W4:Y:S04]  /*a770*/  LDL.LU.64 R14, [R1+0x3a0] ;  /* 0x0003a000010e7983 */ /* 0x001f280000300a00 */
[----:B---3--:R0:W3:Y:S04]  /*a780*/  @!P3 LDG.E R0, desc[UR10][R6.64] ;  /* 0x0000000a0600b981 */ /* 0x0080e8000c1e1900 */
[----:B------:R-:W0:Y:S04]  /*a790*/  LDL.LU R6, [R1+0x88c] ;  /* 0x00088c0001067983 */ /* 0x000e280000300800 */
[----:B------:R1:W-:Y:S02]  /*a7a0*/  STL [R1+0x8c], R40 ;  /* 0x00008c2801007387 */ /* 0x0003e40000100800 */
[----:B-1----:R-:W-:-:S06]  /*a7b0*/  HFMA2 R40, -RZ, RZ, 0, 0 ;  /* 0x00000000ff287431 */ /* 0x002fcc00000001ff */
[----:B--2---:R-:W2:Y:S01]  /*a7c0*/  @!P3 LDG.E R40, desc[UR10][R16.64] ;  /* 0x0000000a1028b981 */ /* 0x004ea2000c1e1900 */
[----:B------:R-:W-:-:S03]  /*a7d0*/  LOP3.LUT P3, RZ, R38, 0x8, RZ, 0xc0, !PT ;  /* 0x0000000826ff7812 */ /* 0x000fc6000786c0ff */
[----:B------:R-:W3:Y:S04]  /*a7e0*/  LDL.LU.64 R16, [R1+0x3a8] ;  /* 0x0003a80001107983 */ /* 0x000ee80000300a00 */
[----:B----4-:R1:W-:Y:S02]  /*a7f0*/  STL [R1+0x190], R10 ;  /* 0x0001900a01007387 */ /* 0x0103e40000100800 */
[----:B-1----:R-:W-:Y:S02]  /*a800*/  PRMT R10, RZ, 0x7610, R10 ;  /* 0x00007610ff0a7816 */ /* 0x002fe4000000000a */
[----:B------:R-:W-:Y:S02]  /*a810*/  PRMT R37, RZ, 0x7610, R37 ;  /* 0x00007610ff257816 */ /* 0x000fe40000000025 */
[----:B------:R-:W-:-:S02]  /*a820*/  @!P3 PRMT R10, R3, 0x7632, R10 ;  /* 0x00007632030ab816 */ /* 0x000fc4000000000a */
[----:B------:R-:W-:Y:S02]  /*a830*/  @!P1 PRMT R37, R31, 0x7632, R37 ;  /* 0x000076321f259816 */ /* 0x000fe40000000025 */
[----:B------:R-:W-:Y:S01]  /*a840*/  LOP3.LUT P1, RZ, R44, 0x40, RZ, 0xc0, !PT ;  /* 0x000000402cff7812 */ /* 0x000fe2000782c0ff */
[----:B------:R-:W-:Y:S04]  /*a850*/  STL [R1+0x94], R11 ;  /* 0x0000940b01007387 */ /* 0x000fe80000100800 */
[----:B------:R1:W-:Y:S04]  /*a860*/  STL.S16 [R1+0x3c4], R10 ;  /* 0x0003c40a01007387 */ /* 0x0003e80000100600 */
[----:B------:R4:W-:Y:S01]  /*a870*/  STL.S16 [R1+0x634], R37 ;  /* 0x0006342501007387 */ /* 0x0009e20000100600 */
[----:B------:R-:W-:-:S02]  /*a880*/  PRMT R4, RZ, 0x7610, R4 ;  /* 0x00007610ff047816 */ /* 0x000fc40000000004 */
[----:B-1----:R-:W-:Y:S01]  /*a890*/  CS2R R10, SRZ ;  /* 0x00000000000a7805 */ /* 0x002fe2000001ff00 */
[----:B----4-:R-:W4:Y:S01]  /*a8a0*/  LDL.LU R37, [R1+0x8a0] ;  /* 0x0008a00001257983 */ /* 0x010f220000300800 */
[----:B------:R-:W-:-:S05]  /*a8b0*/  @!P2 PRMT R4, R34, 0x7610, R4 ;  /* 0x000076102204a816 */ /* 0x000fca0000000004 */
[----:B------:R1:W-:Y:S01]  /*a8c0*/  STL.S16 [R1+0x3bc], R4 ;  /* 0x0003bc0401007387 */ /* 0x0003e20000100600 */
[----:B------:R-:W-:-:S03]  /*a8d0*/  LOP3.LUT P4, RZ, R44, 0x80, RZ, 0xc0, !PT ;  /* 0x000000802cff7812 */ /* 0x000fc6000788c0ff */
[----:B-1----:R-:W2:Y:S04]  /*a8e0*/  LDL.LU R4, [R1+0x890] ;  /* 0x0008900001047983 */ /* 0x002ea80000300800 */
[----:B------:R1:W-:Y:S04]  /*a8f0*/  STL [R1+0x90], R5 ;  /* 0x0000900501007387 */ /* 0x0003e80000100800 */
[----:B------:R2:W2:Y:S04]  /*a900*/  @!P1 LDG.E R11, desc[UR10][R12.64] ;  /* 0x0000000a0c0b9981 */ /* 0x0004a8000c1e1900 */
[----:B------:R-:W2:Y:S01]  /*a910*/  LDL.LU.64 R12, [R1+0x878] ;  /* 0x00087800010c7983 */ /* 0x000ea20000300a00 */
[----:B-1----:R-:W-:-:S06]  /*a920*/  HFMA2 R5, -RZ, RZ, 0, 0 ;  /* 0x00000000ff057431 */ /* 0x002fcc00000001ff */
[----:B------:R-:W2:Y:S04]  /*a930*/  @!P4 LDG.E R5, desc[UR10][R14.64] ;  /* 0x0000000a0e05c981 */ /* 0x000ea8000c1e1900 */
[----:B------:R-:W2:Y:S01]  /*a940*/  LDL.LU.64 R14, [R1+0x398] ;  /* 0x00039800010e7983 */ /* 0x000ea20000300a00 */
[----:B0-----:R-:W-:-:S04]  /*a950*/  PRMT R6, RZ, 0x7610, R6 ;  /* 0x00007610ff067816 */ /* 0x001fc80000000006 */
[----:B------:R-:W-:-:S05]  /*a960*/  @!P3 PRMT R6, R35, 0x7610, R6 ;  /* 0x000076102306b816 */ /* 0x000fca0000000006 */
[----:B------:R0:W-:Y:S04]  /*a970*/  STL.S16 [R1+0x3a0], R6 ;  /* 0x0003a00601007387 */ /* 0x0001e80000100600 */
[----:B0-----:R-:W2:Y:S04]  /*a980*/  LDL.LU.64 R6, [R1+0x378] ;  /* 0x0003780001067983 */ /* 0x001ea80000300a00 */
[----:B---3--:R0:W3:Y:S01]  /*a990*/  @!P4 LDG.E R10, desc[UR10][R16.64] ;  /* 0x0000000a100ac981 */ /* 0x0080e2000c1e1900 */
[----:B------:R-:W-:-:S03]  /*a9a0*/  LOP3.LUT P4, RZ, R38, 0x4, RZ, 0xc0, !PT ;  /* 0x0000000426ff7812 */ /* 0x000fc6000788c0ff */
[----:B------:R-:W0:Y:S01]  /*a9b0*/  LDL.LU R16, [R1+0x880] ;  /* 0x0008800001107983 */ /* 0x000e220000300800 */
[----:B----4-:R-:W-:-:S04]  /*a9c0*/  PRMT R37, RZ, 0x7610, R37 ;  /* 0x00007610ff257816 */ /* 0x010fc80000000025 */
[----:B------:R-:W-:Y:S02]  /*a9d0*/  @!P2 PRMT R37, R33, 0x7632, R37 ;  /* 0x000076322125a816 */ /* 0x000fe40000000025 */
[----:B------:R-:W-:-:S03]  /*a9e0*/  LOP3.LUT P2, RZ, R44, 0x20, RZ, 0xc0, !PT ;  /* 0x000000202cff7812 */ /* 0x000fc6000784c0ff */
[----:B------:R1:W-:Y:S01]  /*a9f0*/  STL.S16 [R1+0x3d8], R37 ;  /* 0x0003d82501007387 */ /* 0x0003e20000100600 */
[----:B--2---:R-:W-:-:S03]  /*aa00*/  PRMT R4, RZ, 0x7610, R4 ;  /* 0x00007610ff047816 */ /* 0x004fc60000000004 */
[----:B-1----:R-:W2:Y:S01]  /*aa10*/  LDL.LU R37, [R1+0x894] ;  /* 0x0008940001257983 */ /* 0x002ea20000300800 */
[----:B------:R-:W-:-:S05]  /*aa20*/  @!P3 PRMT R4, R3, 0x7610, R4 ;  /* 0x000076100304b816 */ /* 0x000fca0000000004 */
[----:B------:R1:W-:Y:S04]  /*aa30*/  STL.S16 [R1+0x3a4], R4 ;  /* 0x0003a40401007387 */ /* 0x0003e80000100600 */
[----:B-1----:R-:W4:Y:S04]  /*aa40*/  LDL.LU R4, [R1+0x884] ;  /* 0x0008840001047983 */ /* 0x002f280000300800 */
[----:B------:R1:W-:Y:S02]  /*aa50*/  STL [R1+0x194], R12 ;  /* 0x0001940c01007387 */ /* 0x0003e40000100800 */
[----:B-1----:R-:W-:-:S04]  /*aa60*/  PRMT R12, RZ, 0x7610, R12 ;  /* 0x00007610ff0c7816 */ /* 0x002fc8000000000c */
[----:B------:R-:W-:Y:S01]  /*aa70*/  @!P4 PRMT R12, R2, 0x7632, R12 ;  /* 0x00007632020cc816 */ /* 0x000fe2000000000c */
[----:B------:R-:W-:Y:S04]  /*aa80*/  STL [R1+0x98], R13 ;  /* 0x0000980d01007387 */ /* 0x000fe80000100800 */
[----:B------:R1:W-:Y:S02]  /*aa90*/  STL.S16 [R1+0x664], R12 ;  /* 0x0006640c01007387 */ /* 0x0003e40000100600 */
[----:B-1----:R-:W-:-:S06]  /*aaa0*/  CS2R R12, SRZ ;  /* 0x00000000000c7805 */ /* 0x002fcc000001ff00 */
[----:B------:R1:W3:Y:S04]  /*aab0*/  @!P1 LDG.E R12, desc[UR10][R14.64] ;  /* 0x0000000a0e0c9981 */ /* 0x0002e8000c1e1900 */
[----:B------:R-:W3:Y:S04]  /*aac0*/  LDL.LU.64 R14, [R1+0x868] ;  /* 0x00086800010e7983 */ /* 0x000ee80000300a00 */
[----:B------:R1:W3:Y:S04]  /*aad0*/  @!P2 LDG.E R13, desc[UR10][R6.64] ;  /* 0x0000000a060da981 */ /* 0x0002e8000c1e1900 */
[----:B------:R-:W3:Y:S04]  /*aae0*/  LDL.LU R6, [R1+0x860] ;  /* 0x0008600001067983 */ /* 0x000ee80000300800 */
[----:B------:R-:W-:Y:S04]  /*aaf0*/  STL.64 [R1+0x7e8], R34 ;  /* 0x0007e82201007387 */ /* 0x000fe80000100a00 */
[----:B------:R-:W-:Y:S04]  /*ab00*/  STL.64 [R1+0x7d0], R2 ;  /* 0x0007d00201007387 */ /* 0x000fe80000100a00 */
[----:B------:R-:W-:Y:S01]  /*ab10*/  STL.64 [R1+0x7f0], R8 ;  /* 0x0007f00801007387 */ /* 0x000fe20000100a00 */
[----:B0-----:R-:W-:-:S04]  /*ab20*/  PRMT R16, RZ, 0x7610, R16 ;  /* 0x00007610ff107816 */ /* 0x001fc80000000010 */
[----:B------:R-:W-:-:S05]  /*ab30*/  @!P4 PRMT R16, R36, 0x7610, R16 ;  /* 0x000076102410c816 */ /* 0x000fca0000000010 */
[----:B------:R0:W-:Y:S04]  /*ab40*/  STL.S16 [R1+0x390], R16 ;  /* 0x0003901001007387 */ /* 0x0001e80000100600 */
[----:B0-----:R-:W3:Y:S01]  /*ab50*/  LDL.LU.64 R16, [R1+0x380] ;  /* 0x0003800001107983 */ /* 0x001ee20000300a00 */
[----:B--2---:R-:W-:-:S04]  /*ab60*/  PRMT R37, RZ, 0x7610, R37 ;  /* 0x00007610ff257816 */ /* 0x004fc80000000025 */
[----:B------:R-:W-:-:S05]  /*ab70*/  @!P3 PRMT R37, R35, 0x7632, R37 ;  /* 0x000076322325b816 */ /* 0x000fca0000000025 */
[----:B------:R0:W-:Y:S01]  /*ab80*/  STL.S16 [R1+0x3c0], R37 ;  /* 0x0003c02501007387 */ /* 0x0001e20000100600 */
[----:B----4-:R-:W-:-:S03]  /*ab90*/  PRMT R4, RZ, 0x7610, R4 ;  /* 0x00007610ff047816 */ /* 0x010fc60000000004 */
[----:B0-----:R-:W2:Y:S01]  /*aba0*/  LDL.LU R37, [R1+0x888] ;  /* 0x0008880001257983 */ /* 0x001ea20000300800 */
[----:B------:R-:W-:Y:S02]  /*abb0*/  @!P4 PRMT R4, R2, 0x7610, R4 ;  /* 0x000076100204c816 */ /* 0x000fe40000000004 */
[----:B------:R-:W-:-:S03]  /*abc0*/  PRMT R2, RZ, 0x7610, R2 ;  /* 0x00007610ff027816 */ /* 0x000fc60000000002 */
[----:B------:R0:W-:Y:S01]  /*abd0*/  STL.S16 [R1+0x3a8], R4 ;  /* 0x0003a80401007387 */ /* 0x0001e20000100600 */
[----:B------:R-:W-:Y:S02]  /*abe0*/  PRMT R35, RZ, 0x7610, R35 ;  /* 0x00007610ff237816 */ /* 0x000fe40000000023 */
[----:B------:R-:W-:Y:S02]  /*abf0*/  @!P5 PRMT R2, R8, 0x7610, R2 ;  /* 0x000076100802d816 */ /* 0x000fe40000000002 */
[----:B------:R-:W-:Y:S01]  /*ac00*/  @!P5 PRMT R35, R9, 0x7610, R35 ;  /* 0x000076100923d816 */ /* 0x000fe20000000023 */
[----:B0-----:R-:W4:Y:S04]  /*ac10*/  LDL.LU R4, [R1+0x870] ;  /* 0x0008700001047983 */ /* 0x001f280000300800 */
[----:B---3--:R1:W-:Y:S02]  /*ac20*/  STL [R1+0x198], R14 ;  /* 0x0001980e01007387 */ /* 0x0083e40000100800 */
[----:B-1----:R-:W-:-:S04]  /*ac30*/  PRMT R14, RZ, 0x7610, R14 ;  /* 0x00007610ff0e7816 */ /* 0x002fc8000000000e */
[----:B------:R-:W-:Y:S02]  /*ac40*/  @!P5 PRMT R14, R9, 0x7632, R14 ;  /* 0x00007632090ed816 */ /* 0x000fe4000000000e */
[----:B------:R-:W-:-:S04]  /*ac50*/  PRMT R6, RZ, 0x7610, R6 ;  /* 0x00007610ff067816 */ /* 0x000fc80000000006 */
[----:B------:R-:W-:Y:S02]  /*ac60*/  @!P5 PRMT R6, R8, 0x7632, R6 ;  /* 0x000076320806d816 */ /* 0x000fe40000000006 */
[----:B------:R-:W3:Y:S01]  /*ac70*/  LDL.LU.64 R8, [R1+0x360] ;  /* 0x0003600001087983 */ /* 0x000ee20000300a00 */
[----:B------:R-:W-:Y:S02]  /*ac80*/  LOP3.LUT P3, RZ, R44, 0x10, RZ, 0xc0, !PT ;  /* 0x000000102cff7812 */ /* 0x000fe4000786c0ff */
[----:B------:R-:W-:Y:S01]  /*ac90*/  PRMT R34, RZ, 0x7610, R34 ;  /* 0x00007610ff227816 */ /* 0x000fe20000000022 */
[----:B------:R-:W-:Y:S04]  /*aca0*/  STL.S16 [R1+0x39c], R14 ;  /* 0x00039c0e01007387 */ /* 0x000fe80000100600 */
[----:B------:R0:W-:Y:S01]  /*acb0*/  STL [R1+0x9c], R15 ;  /* 0x00009c0f01007387 */ /* 0x0001e20000100800 */
[----:B------:R-:W-:-:S03]  /*acc0*/  @!P6 PRMT R34, R41, 0x7610, R34 ;  /* 0x000076102922e816 */ /* 0x000fc60000000022 */
[----:B------:R1:W-:Y:S01]  /*acd0*/  STL.S16 [R1+0x624], R45 ;  /* 0x0006242d01007387 */ /* 0x0003e20000100600 */
[----:B0-----:R-:W-:-:S03]  /*ace0*/  CS2R R14, SRZ ;  /* 0x00000000000e7805 */ /* 0x001fc6000001ff00 */
[----:B------:R0:W-:Y:S04]  /*acf0*/  STL.S16 [R1+0x378], R2 ;  /* 0x0003780201007387 */ /* 0x0001e80000100600 */
[----:B------:R0:W-:Y:S04]  /*ad00*/  STL.S16 [R1+0x398], R6 ;  /* 0x0003980601007387 */ /* 0x0001e80000100600 */
[----:B-1----:R-:W3:Y:S04]  /*ad10*/  LDL.LU R45, [R1+0x8bc] ;  /* 0x0008bc00012d7983 */ /* 0x002ee80000300800 */
[----:B0-----:R-:W3:Y:S04]  /*ad20*/  LDL.LU.64 R2, [R1+0x368] ;  /* 0x0003680001027983 */ /* 0x001ee80000300a00 */
[----:B------:R-:W3:Y:S04]  /*ad30*/  LDL.LU.64 R6, [R1+0x348] ;  /* 0x0003480001067983 */ /* 0x000ee80000300a00 */
[----:B------:R-:W-:Y:S04]  /*ad40*/  STL.S16 [R1+0x37c], R35 ;  /* 0x00037c2301007387 */ /* 0x000fe80000100600 */
[----:B------:R0:W3:Y:S04]  /*ad50*/  @!P2 LDG.E R14, desc[UR10][R16.64] ;  /* 0x0000000a100ea981 */ /* 0x0000e8000c1e1900 */
[----:B------:R-:W3:Y:S01]  /*ad60*/  LDL.LU.64 R16, [R1+0x858] ;  /* 0x0008580001107983 */ /* 0x000ee20000300a00 */
[----:B--2---:R-:W-:-:S04]  /*ad70*/  PRMT R37, RZ, 0x7610, R37 ;  /* 0x00007610ff257816 */ /* 0x004fc80000000025 */
[----:B------:R-:W-:-:S05]  /*ad80*/  @!P4 PRMT R37, R36, 0x7632, R37 ;  /* 0x000076322425c816 */ /* 0x000fca0000000025 */
[----:B------:R1:W-:Y:S01]  /*ad90*/  STL.S16 [R1+0x3ac], R37 ;  /* 0x0003ac2501007387 */ /* 0x0003e20000100600 */
[----:B----4-:R-:W-:-:S03]  /*ada0*/  PRMT R4, RZ, 0x7610, R4 ;  /* 0x00007610ff047816 */ /* 0x010fc60000000004 */
[----:B-1----:R-:W2:Y:S01]  /*adb0*/  LDL.LU R37, [R1+0x874] ;  /* 0x0008740001257983 */ /* 0x002ea20000300800 */
[----:B------:R-:W-:-:S03]  /*adc0*/  @!P6 PRMT R4, R42, 0x7610, R4 ;  /* 0x000076102a04e816 */ /* 0x000fc60000000004 */
[----:B---3--:R-:W3:Y:S04]  /*add0*/  @!P3 LDG.E R15, desc[UR10][R8.64] ;  /* 0x0000000a080fb981 */ /* 0x008ee8000c1e1900 */
[----:B------:R-:W4:Y:S04]  /*ade0*/  LDL.LU.64 R8, [R1+0x358] ;  /* 0x0003580001087983 */ /* 0x000f280000300a00 */
[----:B------:R1:W-:Y:S04]  /*adf0*/  STL.S16 [R1+0x364], R34 ;  /* 0x0003642201007387 */ /* 0x0003e80000100600 */
[----:B------:R0:W-:Y:S01]  /*ae00*/  STL.S16 [R1+0x380], R4 ;  /* 0x0003800401007387 */ /* 0x0001e20000100600 */
[----:B------:R-:W-:-:S03]  /*ae10*/  LOP3.LUT R38, R38, 0xfffffffe, RZ, 0xc0, !PT ;  /* 0xfffffffe26267812 */ /* 0x000fc600078ec0ff */
[----:B-1----:R-:W3:Y:S04]  /*ae20*/  LDL.LU.64 R34, [R1+0x338] ;  /* 0x0003380001227983 */ /* 0x002ee80000300a00 */
[----:B0-----:R-:W2:Y:S02]  /*ae30*/  LDL.LU R4, [R1+0x84c] ;  /* 0x00084c0001047983 */ /* 0x001ea40000300800 */
[----:B--2---:R-:W-:-:S04]  /*ae40*/  PRMT R4, RZ, 0x7610, R4 ;  /* 0x00007610ff047816 */ /* 0x004fc80000000004 */
[----:B------:R-:W-:-:S05]  /*ae50*/  @!P0 PRMT R4, R43, 0x7610, R4 ;  /* 0x000076102b048816 */ /* 0x000fca0000000004 */
[----:B------:R0:W-:Y:S04]  /*ae60*/  STL.S16 [R1+0x34c], R4 ;  /* 0x00034c0401007387 */ /* 0x0001e80000100600 */
[----:B0-----:R-:W2:Y:S01]  /*ae70*/  LDL.LU R4, [R1+0x848] ;  /* 0x0008480001047983 */ /* 0x001ea20000300800 */
[----:B------:R-:W-:Y:S02]  /*ae80*/  @P1 LOP3.LUT R38, R38, 0x1, RZ, 0xfc, !PT ;  /* 0x0000000126261812 */ /* 0x000fe400078efcff */
[----:B--2---:R-:W-:-:S04]  /*ae90*/  PRMT R4, RZ, 0x7610, R4 ;  /* 0x00007610ff047816 */ /* 0x004fc80000000004 */
[----:B------:R-:W-:-:S05]  /*aea0*/  @!P0 PRMT R4, R39, 0x7610, R4 ;  /* 0x0000761027048816 */ /* 0x000fca0000000004 */
[----:B------:R0:W-:Y:S04]  /*aeb0*/  STL.S16 [R1+0x36c], R4 ;  /* 0x00036c0401007387 */ /* 0x0001e80000100600 */
[----:B0-----:R-:W2:Y:S01]  /*aec0*/  LDL.LU R4, [R1+0x840] ;  /* 0x0008400001047983 */ /* 0x001ea20000300800 */
[----:B------:R-:W-:-:S04]  /*aed0*/  LOP3.LUT R38, R38, 0xfffffffd, RZ, 0xc0, !PT ;  /* 0xfffffffd26267812 */ /* 0x000fc800078ec0ff */
[----:B------:R-:W-:Y:S02]  /*aee0*/  @P2 LOP3.LUT R38, R38, 0x2, RZ, 0xfc, !PT ;  /* 0x0000000226262812 */ /* 0x000fe400078efcff */
[----:B------:R-:W-:Y:S02]  /*aef0*/  LOP3.LUT P2, RZ, R44, 0x100, RZ, 0xc0, !PT ;  /* 0x000001002cff7812 */ /* 0x000fe4000784c0ff */
[----:B--2---:R-:W-:-:S11]  /*af00*/  PRMT R4, RZ, 0x7610, R4 ;  /* 0x00007610ff047816 */ /* 0x004fd60000000004 */
[----:B------:R-:W-:-:S05]  /*af10*/  @!P2 PRMT R4, R40, 0x7610, R4 ;  /* 0x000076102804a816 */ /* 0x000fca0000000004 */
[----:B------:R0:W-:Y:S04]  /*af20*/  STL.S16 [R1+0x338], R4 ;  /* 0x0003380401007387 */ /* 0x0001e80000100600 */
[----:B0-----:R-:W2:Y:S01]  /*af30*/  LDL.LU R4, [R1+0x83c] ;  /* 0x00083c0001047983 */ /* 0x001ea20000300800 */
[----:B------:R-:W-:-:S04]  /*af40*/  PRMT R37, RZ, 0x7610, R37 ;  /* 0x00007610ff257816 */ /* 0x000fc80000000025 */
[----:B------:R-:W-:-:S05]  /*af50*/  @!P6 PRMT R37, R41, 0x7632, R37 ;  /* 0x000076322925e816 */ /* 0x000fca0000000025 */
[----:B------:R0:W-:Y:S04]  /*af60*/  STL.S16 [R1+0x384], R37 ;  /* 0x0003842501007387 */ /* 0x0001e80000100600 */
[----:B0-----:R-:W4:Y:S01]  /*af70*/  LDL.LU R37, [R1+0x850] ;  /* 0x0008500001257983 */ /* 0x001f220000300800 */
[----:B--2---:R-:W-:-:S04]  /*af80*/  PRMT R4, RZ, 0x7610, R4 ;  /* 0x00007610ff047816 */ /* 0x004fc80000000004 */
[----:B------:R-:W-:-:S05]  /*af90*/  @!P2 PRMT R4, R0, 0x7610, R4 ;  /* 0x000076100004a816 */ /* 0x000fca0000000004 */
[----:B------:R0:W-:Y:S04]  /*afa0*/  STL.S16 [R1+0x358], R4 ;  /* 0x0003580401007387 */ /* 0x0001e80000100600 */
[----:B0-----:R-:W2:Y:S01]  /*afb0*/  LDL.LU R4, [R1+0x834] ;  /* 0x0008340001047983 */ /* 0x001ea20000300800 */
[----:B----4-:R-:W-:Y:S02]  /*afc0*/  PRMT R37, RZ, 0x7610, R37 ;  /* 0x00007610ff257816 */ /* 0x010fe40000000025 */
[C---:B------:R-:W-:Y:S01]  /*afd0*/  LOP3.LUT P1, RZ, R44.reuse, 0x80, RZ, 0xc0, !PT ;  /* 0x000000802cff7812 */ /* 0x040fe2000782c0ff */
[----:B------:R0:W-:Y:S01]  /*afe0*/  STL [R1+0x19c], R16 ;  /* 0x00019c1001007387 */ /* 0x0001e20000100800 */
[----:B------:R-:W-:Y:S02]  /*aff0*/  @!P0 PRMT R37, R43, 0x7632, R37 ;  /* 0x000076322b258816 */ /* 0x000fe40000000025 */
[----:B------:R-:W-:-:S03]  /*b000*/  LOP3.LUT P4, RZ, R44, 0x8, RZ, 0xc0, !PT ;  /* 0x000000082cff7812 */ /* 0x000fc6000788c0ff */
[----:B------:R1:W-:Y:S01]  /*b010*/  STL.S16 [R1+0x690], R37 ;  /* 0x0006902501007387 */ /* 0x0003e20000100600 */
[----:B0-----:R-:W-:-:S04]  /*b020*/  PRMT R16, RZ, 0x7610, R16 ;  /* 0x00007610ff107816 */ /* 0x001fc80000000010 */
[----:B------:R-:W-:Y:S01]  /*b030*/  @!P6 PRMT R16, R42, 0x7632, R16 ;  /* 0x000076322a10e816 */ /* 0x000fe20000000010 */
[----:B-1----:R-:W4:Y:S04]  /*b040*/  LDL.LU R37, [R1+0x844] ;  /* 0x0008440001257983 */ /* 0x002f280000300800 */
[----:B------:R-:W-:Y:S04]  /*b050*/  STL [R1+0xa0], R17 ;  /* 0x0000a01101007387 */ /* 0x000fe80000100800 */
[----:B------:R0:W-:Y:S02]  /*b060*/  STL.S16 [R1+0x688], R16 ;  /* 0x0006881001007387 */ /* 0x0001e40000100600 */
[----:B0-----:R-:W-:-:S06]  /*b070*/  CS2R R16, SRZ ;  /* 0x0000000000107805 */ /* 0x001fcc000001ff00 */
[----:B------:R-:W3:Y:S01]  /*b080*/  @!P4 LDG.E R17, desc[UR10][R6.64] ;  /* 0x0000000a0611c981 */ /* 0x000ee2000c1e1900 */
[----:B--2---:R-:W-:-:S03]  /*b090*/  PRMT R4, RZ, 0x7610, R4 ;  /* 0x00007610ff047816 */ /* 0x004fc60000000004 */
[----:B------:R-:W2:Y:S01]  /*b0a0*/  LDL.LU.64 R6, [R1+0x320] ;  /* 0x0003200001067983 */ /* 0x000ea20000300a00 */
[----:B------:R-:W-:-:S03]  /*b0b0*/  @!P1 PRMT R4, R5, 0x7610, R4 ;  /* 0x0000761005049816 */ /* 0x000fc60000000004 */
[----:B------:R-:W-:Y:S04]  /*b0c0*/  STL [R1+0x1a8], R22 ;  /* 0x0001a81601007387 */ /* 0x000fe80000100800 */
[----:B------:R0:W-:Y:S04]  /*b0d0*/  STL.S16 [R1+0x324], R4 ;  /* 0x0003240401007387 */ /* 0x0001e80000100600 */
[----:B------:R-:W-:Y:S04]  /*b0e0*/  STL [R1+0x1a4], R20 ;  /* 0x0001a41401007387 */ /* 0x000fe80000100800 */
[----:B------:R-:W-:Y:S04]  /*b0f0*/  STL [R1+0x1a0], R18 ;  /* 0x0001a01201007387 */ /* 0x000fe80000100800 */
[----:B0-----:R-:W3:Y:S01]  /*b100*/  LDL.LU R4, [R1+0x830] ;  /* 0x0008300001047983 */ /* 0x001ee20000300800 */
[----:B----4-:R-:W-:-:S02]  /*b110*/  PRMT R37, RZ, 0x7610, R37 ;  /* 0x00007610ff257816 */ /* 0x010fc40000000025 */
[----:B------:R-:W-:Y:S01]  /*b120*/  LOP3.LUT P5, RZ, R44, 0x4, RZ, 0xc0, !PT ;  /* 0x000000042cff7812 */ /* 0x000fe200078ac0ff */
[----:B------:R-:W-:Y:S01]  /*b130*/  STL [R1+0xa4], R19 ;  /* 0x0000a41301007387 */ /* 0x000fe20000100800 */
[----:B------:R-:W-:-:S03]  /*b140*/  @!P2 PRMT R37, R40, 0x7632, R37 ;  /* 0x000076322825a816 */ /* 0x000fc60000000025 */
[----:B------:R-:W-:Y:S04]  /*b150*/  STL [R1+0xac], R23 ;  /* 0x0000ac1701007387 */ /* 0x000fe80000100800 */
[----:B------:R0:W-:Y:S04]  /*b160*/  STL.S16 [R1+0x6a4], R37 ;  /* 0x0006a42501007387 */ /* 0x0001e80000100600 */
[----:B------:R-:W4:Y:S04]  /*b170*/  @!P3 LDG.E R16, desc[UR10][R2.64] ;  /* 0x0000000a0210b981 */ /* 0x000f28000c1e1900 */
[----:B0-----:R-:W2:Y:S01]  /*b180*/  LDL.LU R37, [R1+0x838] ;  /* 0x0008380001257983 */ /* 0x001ea20000300800 */
[----:B------:R-:W-:-:S02]  /*b190*/  PRMT R22, RZ, 0x7610, R22 ;  /* 0x00007610ff167816 */ /* 0x000fc40000000016 */
[----:B------:R-:W-:Y:S01]  /*b1a0*/  PRMT R20, RZ, 0x7610, R20 ;  /* 0x00007610ff147816 */ /* 0x000fe20000000014 */
[----:B------:R-:W-:Y:S01]  /*b1b0*/  STL [R1+0xa8], R21 ;  /* 0x0000a81501007387 */ /* 0x000fe20000100800 */
[----:B---3--:R-:W-:-:S03]  /*b1c0*/  PRMT R4, RZ, 0x7610, R4 ;  /* 0x00007610ff047816 */ /* 0x008fc60000000004 */
[----:B------:R-:W3:Y:S01]  /*b1d0*/  LDL.LU.64 R2, [R1+0x340] ;  /* 0x0003400001027983 */ /* 0x000ee20000300a00 */
[----:B------:R-:W-:-:S05]  /*b1e0*/  @!P1 PRMT R4, R10, 0x7610, R4 ;  /* 0x000076100a049816 */ /* 0x000fca0000000004 */
[----:B------:R0:W-:Y:S04]  /*b1f0*/  STL.S16 [R1+0x6b8], R4 ;  /* 0x0006b80401007387 */ /* 0x0001e80000100600 */
[----:B0-----:R-:W4:Y:S01]  /*b200*/  LDL.LU R4, [R1+0x828] ;  /* 0x0008280001047983 */ /* 0x001f220000300800 */
[----:B--2---:R-:W-:Y:S02]  /*b210*/  PRMT R37, RZ, 0x7610, R37 ;  /* 0x00007610ff257816 */ /* 0x004fe40000000025 */
[----:B------:R-:W-:Y:S02]  /*b220*/  @!P1 PRMT R22, R10, 0x7632, R22 ;  /* 0x000076320a169816 */ /* 0x000fe40000000016 */
[----:B------:R-:W-:Y:S02]  /*b230*/  @!P1 PRMT R37, R5, 0x7632, R37 ;  /* 0x0000763205259816 */ /* 0x000fe40000000025 */
[----:B------:R-:W-:-:S02]  /*b240*/  LOP3.LUT P1, RZ, R38, 0x1, RZ, 0xc0, !PT ;  /* 0x0000000126ff7812 */ /* 0x000fc4000782c0ff */
[----:B----4-:R-:W-:-:S11]  /*b250*/  PRMT R4, RZ, 0x7610, R4 ;  /* 0x00007610ff047816 */ /* 0x010fd60000000004 */
[----:B------:R-:W-:-:S05]  /*b260*/  @!P1 PRMT R4, R11, 0x7610, R4 ;  /* 0x000076100b049816 */ /* 0x000fca0000000004 */
[----:B------:R0:W-:Y:S04]  /*b270*/  STL.S16 [R1+0x6c0], R4 ;  /* 0x0006c00401007387 */ /* 0x0001e80000100600 */
[----:B0-----:R-:W2:Y:S02]  /*b280*/  LDL.LU R4, [R1+0x824] ;  /* 0x0008240001047983 */ /* 0x001ea40000300800 */
[----:B--2---:R-:W-:-:S04]  /*b290*/  PRMT R4, RZ, 0x7610, R4 ;  /* 0x00007610ff047816 */ /* 0x004fc80000000004 */
[----:B------:R-:W-:-:S05]  /*b2a0*/  @!P1 PRMT R4, R12, 0x7610, R4 ;  /* 0x000076100c049816 */ /* 0x000fca0000000004 */
[----:B------:R0:W-:Y:S04]  /*b2b0*/  STL.S16 [R1+0x6d4], R4 ;  /* 0x0006d40401007387 */ /* 0x0001e80000100600 */
[----:B0-----:R-:W2:Y:S01]  /*b2c0*/  LDL.LU R4, [R1+0x81c] ;  /* 0x00081c0001047983 */ /* 0x001ea20000300800 */
[----:B------:R-:W-:Y:S02]  /*b2d0*/  @!P2 PRMT R20, R0, 0x7632, R20 ;  /* 0x000076320014a816 */ /* 0x000fe40000000014 */
[----:B------:R-:W-:Y:S02]  /*b2e0*/  LOP3.LUT P2, RZ, R38, 0x2, RZ, 0xc0, !PT ;  /* 0x0000000226ff7812 */ /* 0x000fe4000784c0ff */
[----:B------:R-:W-:-:S04]  /*b2f0*/  PRMT R18, RZ, 0x7610, R18 ;  /* 0x00007610ff127816 */ /* 0x000fc80000000012 */
[----:B------:R-:W-:-:S05]  /*b300*/  @!P0 PRMT R18, R39, 0x7632, R18 ;  /* 0x0000763227128816 */ /* 0x000fca0000000012 */
[----:B------:R0:W-:Y:S02]  /*b310*/  STL.S16 [R1+0x698], R18 ;  /* 0x0006981201007387 */ /* 0x0001e40000100600 */
[----:B0-----:R-:W-:-:S06]  /*b320*/  CS2R R18, SRZ ;  /* 0x0000000000127805 */ /* 0x001fcc000001ff00 */
[----:B------:R-:W4:Y:S01]  /*b330*/  @!P5 LDG.E R19, desc[UR10][R34.64] ;  /* 0x0000000a2213d981 */ /* 0x000f22000c1e1900 */
[----:B--2---:R-:W-:-:S03]  /*b340*/  PRMT R4, RZ, 0x7610, R4 ;  /* 0x00007610ff047816 */ /* 0x004fc60000000004 */
[----:B------:R-:W2:Y:S01]  /*b350*/  LDL.LU.64 R34, [R1+0x308] ;  /* 0x0003080001227983 */ /* 0x000ea20000300a00 */
[----:B------:R-:W-:-:S03]  /*b360*/  @!P2 PRMT R4, R14, 0x7610, R4 ;  /* 0x000076100e04a816 */ /* 0x000fc60000000004 */
[----:B------:R-:W-:Y:S04]  /*b370*/  STL.S16 [R1+0x6cc], R22 ;  /* 0x0006cc1601007387 */ /* 0x000fe80000100600 */
[----:B------:R0:W-:Y:S01]  /*b380*/  STL.S16 [R1+0x6e0], R4 ;  /* 0x0006e00401007387 */ /* 0x0001e20000100600 */
[C---:B------:R-:W-:Y:S02]  /*b390*/  LOP3.LUT P0, RZ, R44.reuse, 0x1, RZ, 0xc0, !PT ;  /* 0x000000012cff7812 */ /* 0x040fe4000780c0ff */
[----:B------:R-:W-:Y:S01]  /*b3a0*/  LOP3.LUT P6, RZ, R44, 0x2, RZ, 0xc0, !PT ;  /* 0x000000022cff7812 */ /* 0x000fe200078cc0ff */
[----:B------:R1:W-:Y:S04]  /*b3b0*/  STL.S16 [R1+0x6b0], R20 ;  /* 0x0006b01401007387 */ /* 0x0003e80000100600 */
[----:B------:R3:W-:Y:S04]  /*b3c0*/  STL.S16 [R1+0x6bc], R37 ;  /* 0x0006bc2501007387 */ /* 0x0007e80000100600 */
[----:B0-----:R-:W4:Y:S01]  /*b3d0*/  LDL.LU R4, [R1+0x810] ;  /* 0x0008100001047983 */ /* 0x001f220000300800 */
[----:B------:R-:W-:-:S02]  /*b3e0*/  CS2R R22, SRZ ;  /* 0x0000000000167805 */ /* 0x000fc4000001ff00 */
[----:B-1----:R-:W-:Y:S02]  /*b3f0*/  CS2R R20, SRZ ;  /* 0x0000000000147805 */ /* 0x002fe4000001ff00 */
[----:B------:R-:W-:Y:S01]  /*b400*/  PRMT R45, RZ, 0x7610, R45 ;  /* 0x00007610ff2d7816 */ /* 0x000fe2000000002d */
[----:B------:R0:W-:Y:S04]  /*b410*/  STL [R1+0x1ac], R24 ;  /* 0x0001ac1801007387 */ /* 0x0001e80000100800 */
[----:B---3--:R-:W3:Y:S04]  /*b420*/  LDL.LU R37, [R1+0x82c] ;  /* 0x00082c0001257983 */ /* 0x008ee80000300800 */
[----:B------:R-:W3:Y:S04]  /*b430*/  @!P6 LDG.E R21, desc[UR10][R6.64] ;  /* 0x0000000a0615e981 */ /* 0x000ee8000c1e1900 */
[----:B------:R-:W-:Y:S04]  /*b440*/  STL [R1+0xb0], R25 ;  /* 0x0000b01901007387 */ /* 0x000fe80000100800 */
[----:B------:R-:W3:Y:S04]  /*b450*/  @!P4 LDG.E R18, desc[UR10][R8.64] ;  /* 0x0000000a0812c981 */ /* 0x000ee8000c1e1900 */
[----:B------:R-:W3:Y:S04]  /*b460*/  LDL.LU.64 R6, [R1+0x310] ;  /* 0x0003100001067983 */ /* 0x000ee80000300a00 */
[----:B--2---:R-:W2:Y:S01]  /*b470*/  @!P0 LDG.E R23, desc[UR10][R34.64] ;  /* 0x0000000a22178981 */ /* 0x004ea2000c1e1900 */
[----:B----4-:R-:W-:-:S03]  /*b480*/  PRMT R4, RZ, 0x7610, R4 ;  /* 0x00007610ff047816 */ /* 0x010fc60000000004 */
[----:B------:R-:W4:Y:S01]  /*b490*/  LDL.LU.64 R34, [R1+0x2d8] ;  /* 0x0002d80001227983 */ /* 0x000f220000300a00 */
[----:B------:R-:W-:-:S03]  /*b4a0*/  @!P3 PRMT R4, R15, 0x7610, R4 ;  /* 0x000076100f04b816 */ /* 0x000fc60000000004 */
[----:B------:R-:W2:Y:S04]  /*b4b0*/  @!P5 LDG.E R20, desc[UR10][R2.64] ;  /* 0x0000000a0214d981 */ /* 0x000ea8000c1e1900 */
[----:B------:R1:W-:Y:S01]  /*b4c0*/  STL.S16 [R1+0x2d8], R4 ;  /* 0x0002d80401007387 */ /* 0x0003e20000100600 */
[----:B0-----:R-:W-:Y:S02]  /*b4d0*/  PRMT R24, RZ, 0x7610, R24 ;  /* 0x00007610ff187816 */ /* 0x001fe40000000018 */
[----:B------:R-:W-:Y:S01]  /*b4e0*/  @!P2 PRMT R45, R13, 0x7632, R45 ;  /* 0x000076320d2da816 */ /* 0x000fe2000000002d */
[----:B------:R-:W-:Y:S01]  /*b4f0*/  STL [R1+0x1b0], R26 ;  /* 0x0001b01a01007387 */ /* 0x000fe20000100800 */
[----:B---3--:R-:W-:-:S03]  /*b500*/  PRMT R37, RZ, 0x7610, R37 ;  /* 0x00007610ff257816 */ /* 0x008fc60000000025 */
[----:B------:R-:W3:Y:S04]  /*b510*/  LDL.LU.64 R2, [R1+0x2f0] ;  /* 0x0002f00001027983 */ /* 0x000ee80000300a00 */
[----:B-1----:R-:W4:Y:S01]  /*b520*/  LDL.LU R4, [R1+0x80c] ;  /* 0x00080c0001047983 */ /* 0x002f220000300800 */
[----:B------:R-:W-:-:S03]  /*b530*/  @!P1 PRMT R24, R12, 0x7632, R24 ;  /* 0x000076320c189816 */ /* 0x000fc60000000018 */
[----:B------:R-:W-:Y:S04]  /*b540*/  STL [R1+0xb4], R27 ;  /* 0x0000b41b01007387 */ /* 0x000fe80000100800 */
[----:B------:R-:W-:Y:S04]  /*b550*/  STL [R1+0x1b8], R32 ;  /* 0x0001b82001007387 */ /* 0x000fe80000100800 */
[----:B------:R-:W-:Y:S04]  /*b560*/  STL [R1+0xbc], R33 ;  /* 0x0000bc2101007387 */ /* 0x000fe80000100800 */
[----:B------:R-:W-:Y:S04]  /*b570*/  STL [R1+0x1b4], R30 ;  /* 0x0001b41e01007387 */ /* 0x000fe80000100800 */
[----:B------:R-:W-:Y:S04]  /*b580*/  STL [R1+0xb8], R31 ;  /* 0x0000b81f01007387 */ /* 0x000fe80000100800 */
[----:B------:R-:W2:Y:S01]  /*b590*/  LDL.LU.64 R8, [R1+0x328] ;  /* 0x0003280001087983 */ /* 0x000ea20000300a00 */
[----:B----4-:R-:W-:-:S04]  /*b5a0*/  PRMT R4, RZ, 0x7610, R4 ;  /* 0x00007610ff047816 */ /* 0x010fc80000000004 */
[----:B------:R-:W-:-:S05]  /*b5b0*/  @!P3 PRMT R4, R16, 0x7610, R4 ;  /* 0x000076101004b816 */ /* 0x000fca0000000004 */
[----:B------:R0:W-:Y:S04]  /*b5c0*/  STL.S16 [R1+0x6ec], R4 ;  /* 0x0006ec0401007387 */ /* 0x0001e80000100600 */
[----:B0-----:R-:W4:Y:S04]  /*b5d0*/  LDL.LU R4, [R1+0x804] ;  /* 0x0008040001047983 */ /* 0x001f280000300800 */
[----:B------:R0:W-:Y:S04]  /*b5e0*/  STL.S16 [R1+0x6e4], R45 ;  /* 0x0006e42d01007387 */ /* 0x0001e80000100600 */
[----:B------:R1:W-:Y:S01]  /*b5f0*/  STL.S16 [R1+0x6dc], R24 ;  /* 0x0006dc1801007387 */ /* 0x0003e20000100600 */
[----:B------:R-:W-:-:S02]  /*b600*/  @!P1 PRMT R37, R11, 0x7632, R37 ;  /* 0x000076320b259816 */ /* 0x000fc40000000025 */
[----:B------:R-:W-:Y:S01]  /*b610*/  PRMT R26, RZ, 0x7610, R26 ;  /* 0x00007610ff1a7816 */ /* 0x000fe2000000001a */
[----:B--2---:R-:W2:Y:S04]  /*b620*/  @!P6 LDG.E R22, desc[UR10][R8.64] ;  /* 0x0000000a0816e981 */ /* 0x004ea8000c1e1900 */
[----:B0-----:R-:W3:Y:S01]  /*b630*/  LDL.LU R45, [R1+0x814] ;  /* 0x00081400012d7983 */ /* 0x001ee20000300800 */
[----:B-1----:R-:W-:-:S03]  /*b640*/  CS2R R24, SRZ ;  /* 0x0000000000187805 */ /* 0x002fc6000001ff00 */
[----:B------:R0:W-:Y:S04]  /*b650*/  STL.S16 [R1+0x6d8], R37 ;  /* 0x0006d82501007387 */ /* 0x0001e80000100600 */
[----:B------:R1:W2:Y:S01]  /*b660*/  @!P0 LDG.E R24, desc[UR10][R6.64] ;  /* 0x0000000a06188981 */ /* 0x0002a2000c1e1900 */
[----:B----4-:R-:W-:-:S03]  /*b670*/  PRMT R4, RZ, 0x7610, R4 ;  /* 0x00007610ff047816 */ /* 0x010fc60000000004 */
[----:B------:R-:W1:Y:S01]  /*b680*/  LDL.LU R6, [R1+0x818] ;  /* 0x0008180001067983 */ /* 0x000e620000300800 */
[----:B------:R-:W-:-:S03]  /*b690*/  @!P4 PRMT R4, R17, 0x7610, R4 ;  /* 0x000076101104c816 */ /* 0x000fc60000000004 */
[----:B0-----:R-:W4:Y:S04]  /*b6a0*/  LDL.LU R37, [R1+0x820] ;  /* 0x0008200001257983 */ /* 0x001f280000300800 */
[----:B------:R0:W-:Y:S01]  /*b6b0*/  STL.S16 [R1+0x6f4], R4 ;  /* 0x0006f40401007387 */ /* 0x0001e20000100600 */
[----:B------:R-:W-:Y:S02]  /*b6c0*/  @!P2 PRMT R26, R14, 0x7632, R26 ;  /* 0x000076320e1aa816 */ /* 0x000fe4000000001a */
[----:B------:R-:W-:Y:S01]  /*b6d0*/  PRMT R32, RZ, 0x7610, R32 ;  /* 0x00007610ff207816 */ /* 0x000fe20000000020 */
[----:B------:R-:W2:Y:S04]  /*b6e0*/  LDL.LU.64 R8, [R1+0x2f8] ;  /* 0x0002f80001087983 */ /* 0x000ea80000300a00 */
[----:B0-----:R-:W2:Y:S01]  /*b6f0*/  LDL.LU R4, [R1+0x800] ;  /* 0x0008000001047983 */ /* 0x001ea20000300800 */
[----:B---3--:R-:W-:-:S04]  /*b700*/  PRMT R45, RZ, 0x7610, R45 ;  /* 0x00007610ff2d7816 */ /* 0x008fc8000000002d */
[----:B------:R-:W-:-:S05]  /*b710*/  @!P3 PRMT R45, R15, 0x7632, R45 ;  /* 0x000076320f2db816 */ /* 0x000fca000000002d */
[----:B------:R0:W-:Y:S04]  /*b720*/  STL.S16 [R1+0x6f0], R45 ;  /* 0x0006f02d01007387 */ /* 0x0001e80000100600 */
[----:B0-----:R-:W3:Y:S04]  /*b730*/  LDL.LU R45, [R1+0x808] ;  /* 0x00080800012d7983 */ /* 0x001ee80000300800 */
[----:B------:R0:W-:Y:S02]  /*b740*/  STL.S16 [R1+0x6e8], R26 ;  /* 0x0006e81a01007387 */ /* 0x0001e40000100600 */
[----:B0-----:R-:W-:-:S02]  /*b750*/  CS2R R26, SRZ ;  /* 0x00000000001a7805 */ /* 0x001fc4000001ff00 */
[----:B-1----:R-:W-:-:S04]  /*b760*/  PRMT R6, RZ, 0x7610, R6 ;  /* 0x00007610ff067816 */ /* 0x002fc80000000006 */
[----:B------:R-:W-:Y:S02]  /*b770*/  @!P2 PRMT R6, R13, 0x7610, R6 ;  /* 0x000076100d06a816 */ /* 0x000fe40000000006 */
[----:B----4-:R-:W-:Y:S02]  /*b780*/  LOP3.LUT P2, RZ, R37, 0x40000000, RZ, 0xc0, !PT ;  /* 0x4000000025ff7812 */ /* 0x010fe4000784c0ff */
[----:B--2---:R-:W-:-:S11]  /*b790*/  PRMT R4, RZ, 0x7610, R4 ;  /* 0x00007610ff047816 */ /* 0x004fd60000000004 */
[----:B------:R-:W2:Y:S01]  /*b7a0*/  @!P2 LDG.E R27, desc[UR10][R34.64] ;  /* 0x0000000a221ba981 */ /* 0x000ea2000c1e1900 */
[----:B------:R-:W-:-:S05]  /*b7b0*/  @!P4 PRMT R4, R18, 0x7610, R4 ;  /* 0x000076101204c816 */ /* 0x000fca0000000004 */
[----:B------:R0:W-:Y:S01]  /*b7c0*/  STL.S16 [R1+0x6fc], R4 ;  /* 0x0006fc0401007387 */ /* 0x0001e20000100600 */
[----:B------:R-:W-:-:S03]  /*b7d0*/  LOP3.LUT P1, RZ, R37, 0x80000000, RZ, 0xc0, !PT ;  /* 0x8000000025ff7812 */ /* 0x000fc6000782c0ff */
[----:B------:R-:W4:Y:S04]  /*b7e0*/  LDL.LU.64 R34, [R1+0x2b8] ;  /* 0x0002b80001227983 */ /* 0x000f280000300a00 */
[----:B0-----:R-:W2:Y:S06]  /*b7f0*/  LDL.LU R4, [R1+0x7f8] ;  /* 0x0007f80001047983 */ /* 0x001eac0000300800 */
[----:B------:R-:W4:Y:S01]  /*b800*/  @!P1 LDG.E R25, desc[UR10][R2.64] ;  /* 0x0000000a02199981 */ /* 0x000f22000c1e1900 */
[----:B---3--:R-:W-:-:S02]  /*b810*/  PRMT R45, RZ, 0x7610, R45 ;  /* 0x00007610ff2d7816 */ /* 0x008fc4000000002d */
[----:B------:R-:W-:Y:S02]  /*b820*/  @!P4 PRMT R32, R18, 0x7632, R32 ;  /* 0x000076321220c816 */ /* 0x000fe40000000020 */
[----:B------:R-:W-:Y:S01]  /*b830*/  PRMT R30, RZ, 0x7610, R30 ;  /* 0x00007610ff1e7816 */ /* 0x000fe2000000001e */
[----:B------:R0:W-:Y:S04]  /*b840*/  STL.S16 [R1+0x314], R6 ;  /* 0x0003140601007387 */ /* 0x0001e80000100600 */
[----:B------:R-:W3:Y:S01]  /*b850*/  LDL.LU.64 R2, [R1+0x2e0] ;  /* 0x0002e00001027983 */ /* 0x000ee20000300a00 */
[----:B------:R-:W-:Y:S02]  /*b860*/  @!P4 PRMT R45, R17, 0x7632, R45 ;  /* 0x00007632112dc816 */ /* 0x000fe4000000002d */
[----:B------:R-:W-:Y:S01]  /*b870*/  LOP3.LUT P4, RZ, R37, 0x10000000, RZ, 0xc0, !PT ;  /* 0x1000000025ff7812 */ /* 0x000fe2000788c0ff */
[----:B------:R1:W-:Y:S01]  /*b880*/  STL.S16 [R1+0x708], R32 ;  /* 0x0007082001007387 */ /* 0x0003e20000100600 */
[----:B------:R-:W-:-:S03]  /*b890*/  @!P3 PRMT R30, R16, 0x7632, R30 ;  /* 0x00007632101eb816 */ /* 0x000fc6000000001e */
[----:B0-----:R-:W3:Y:S01]  /*b8a0*/  LDL.LU.64 R6, [R1+0x2c8] ;  /* 0x0002c80001067983 */ /* 0x001ee20000300a00 */
[----:B------:R-:W-:Y:S02]  /*b8b0*/  PRMT R44, RZ, 0x7610, R44 ;  /* 0x00007610ff2c7816 */ /* 0x000fe4000000002c */
[----:B------:R-:W-:Y:S01]  /*b8c0*/  PRMT R38, RZ, 0x7610, R38 ;  /* 0x00007610ff267816 */ /* 0x000fe20000000026 */
[----:B------:R-:W-:Y:S01]  /*b8d0*/  STL [R1+0xc4], R36 ;  /* 0x0000c42401007387 */ /* 0x000fe20000100800 */
[----:B-1----:R-:W-:-:S03]  /*b8e0*/  CS2R R32, SRZ ;  /* 0x0000000000207805 */ /* 0x002fc6000001ff00 */
[----:B------:R0:W-:Y:S04]  /*b8f0*/  STL.S16 [R1+0x6f8], R30 ;  /* 0x0006f81e01007387 */ /* 0x0001e80000100600 */
[----:B------:R-:W3:Y:S01]  /*b900*/  @!P1 LDG.E R26, desc[UR10][R8.64] ;  /* 0x0000000a081a9981 */ /* 0x000ee2000c1e1900 */
[----:B0-----:R-:W-:Y:S02]  /*b910*/  CS2R R30, SRZ ;  /* 0x00000000001e7805 */ /* 0x001fe4000001ff00 */
[----:B--2---:R-:W-:Y:S01]  /*b920*/  PRMT R4, RZ, 0x7610, R4 ;  /* 0x00007610ff047816 */ /* 0x004fe20000000004 */
[----:B----4-:R0:W2:Y:S03]  /*b930*/  @!P4 LDG.E R33, desc[UR10][R34.64] ;  /* 0x0000000a2221c981 */ /* 0x0100a6000c1e1900 */
[----:B------:R-:W-:Y:S01]  /*b940*/  @!P5 PRMT R4, R19, 0x7610, R4 ;  /* 0x000076101304d816 */ /* 0x000fe20000000004 */
[----:B------:R1:W-:Y:S01]  /*b950*/  STL.S16 [R1+0x700], R45 ;  /* 0x0007002d01007387 */ /* 0x0003e20000100600 */
[----:B------:R-:W-:-:S02]  /*b960*/  @!P6 PRMT R44, R21, 0x7632, R44 ;  /* 0x00007632152ce816 */ /* 0x000fc4000000002c */
[----:B------:R-:W-:Y:S01]  /*b970*/  @!P6 PRMT R38, R22, 0x7610, R38 ;  /* 0x000076101626e816 */ /* 0x000fe20000000026 */
[----:B------:R-:W4:Y:S04]  /*b980*/  LDL.LU.64 R8, [R1+0x2d0] ;  /* 0x0002d00001087983 */ /* 0x000f280000300a00 */
[----:B------:R-:W2:Y:S04]  /*b990*/  LDL.LU.64 R34, [R1+0x7e8] ;  /* 0x0007e80001227983 */ /* 0x000ea80000300a00 */
[----:B------:R0:W-:Y:S04]  /*b9a0*/  STL.S16 [R1+0x704], R4 ;  /* 0x0007040401007387 */ /* 0x0001e80000100600 */
[----:B---3--:R-:W3:Y:S04]  /*b9b0*/  @!P2 LDG.E R30, desc[UR10][R2.64] ;  /* 0x0000000a021ea981 */ /* 0x008ee8000c1e1900 */
[----:B-1----:R-:W4:Y:S04]  /*b9c0*/  LDL.LU R45, [R1+0x7fc] ;  /* 0x0007fc00012d7983 */ /* 0x002f280000300800 */
[----:B0-----:R-:W3:Y:S04]  /*b9d0*/  LDL.LU R4, [R1+0x7e0] ;  /* 0x0007e00001047983 */ /* 0x001ee80000300800 */
[----:B------:R-:W4:Y:S04]  /*b9e0*/  LDL.LU.64 R2, [R1+0x2c0] ;  /* 0x0002c00001027983 */ /* 0x000f280000300a00 */
[----:B--2---:R0:W-:Y:S02]  /*b9f0*/  STL [R1+0x1bc], R34 ;  /* 0x0001bc2201007387 */ /* 0x0041e40000100800 */
[----:B0-----:R-:W-:-:S04]  /*ba00*/  PRMT R34, RZ, 0x7610, R34 ;  /* 0x00007610ff227816 */ /* 0x001fc80000000022 */
[----:B------:R-:W-:Y:S01]  /*ba10*/  @!P5 PRMT R34, R20, 0x7632, R34 ;  /* 0x000076321422d816 */ /* 0x000fe20000000022 */
[----:B------:R-:W-:Y:S01]  /*ba20*/  STL [R1+0xc0], R35 ;  /* 0x0000c02301007387 */ /* 0x000fe20000100800 */
[----:B---3--:R-:W-:-:S03]  /*ba30*/  PRMT R4, RZ, 0x7610, R4 ;  /* 0x00007610ff047816 */ /* 0x008fc60000000004 */
[----:B------:R0:W-:Y:S01]  /*ba40*/  STL.S16 [R1+0x714], R34 ;  /* 0x0007142201007387 */ /* 0x0001e20000100600 */
[----:B------:R-:W-:Y:S02]  /*ba50*/  @!P5 PRMT R4, R20, 0x7610, R4 ;  /* 0x000076101404d816 */ /* 0x000fe40000000004 */
[----:B0-----:R-:W-:-:S03]  /*ba60*/  CS2R R34, SRZ ;  /* 0x0000000000227805 */ /* 0x001fc6000001ff00 */
[----:B------:R0:W-:Y:S04]  /*ba70*/  STL.S16 [R1+0x70c], R4 ;  /* 0x00070c0401007387 */ /* 0x0001e80000100600 */
[----:B----4-:R1:W2:Y:S04]  /*ba80*/  @!P4 LDG.E R34, desc[UR10][R2.64] ;  /* 0x0000000a0222c981 */ /* 0x0102a8000c1e1900 */
[----:B0-----:R-:W3:Y:S04]  /*ba90*/  LDL.LU R4, [R1+0x7d8] ;  /* 0x0007d80001047983 */ /* 0x001ee80000300800 */
[----:B------:R-:W4:Y:S01]  /*baa0*/  LDL.LU.64 R2, [R1+0x7d0] ;  /* 0x0007d00001027983 */ /* 0x000f220000300a00 */
[----:B------:R-:W-:-:S04]  /*bab0*/  PRMT R45, RZ, 0x7610, R45 ;  /* 0x00007610ff2d7816 */ /* 0x000fc8000000002d */
[----:B------:R-:W-:Y:S02]  /*bac0*/  @!P5 PRMT R45, R19, 0x7632, R45 ;  /* 0x00007632132dd816 */ /* 0x000fe4000000002d */
[C---:B------:R-:W-:Y:S02]  /*bad0*/  LOP3.LUT P5, RZ, R37.reuse, 0x8000000, RZ, 0xc0, !PT ;  /* 0x0800000025ff7812 */ /* 0x040fe400078ac0ff */
[----:B------:R-:W-:-:S13]  /*bae0*/  LOP3.LUT P3, RZ, R37, 0x20000000, RZ, 0xc0, !PT ;  /* 0x2000000025ff7812 */ /* 0x000fda000786c0ff */
[----:B------:R-:W2:Y:S04]  /*baf0*/  @!P3 LDG.E R31, desc[UR10][R6.64] ;  /* 0x0000000a061fb981 */ /* 0x000ea8000c1e1900 */
[----:B------:R-:W2:Y:S04]  /*bb00*/  @!P3 LDG.E R32, desc[UR10][R8.64] ;  /* 0x0000000a0820b981 */ /* 0x000ea8000c1e1900 */
[----:B------:R-:W2:Y:S04]  /*bb10*/  LDL.LU.64 R6, [R1+0x2a8] ;  /* 0x0002a80001067983 */ /* 0x000ea80000300a00 */
[----:B------:R-:W2:Y:S01]  /*bb20*/  LDL.LU.64 R8, [R1+0x7f0] ;  /* 0x0007f00001087983 */ /* 0x000ea20000300a00 */
[----:B---3--:R-:W-:-:S03]  /*bb30*/  PRMT R4, RZ, 0x7610, R4 ;  /* 0x00007610ff047816 */ /* 0x008fc60000000004 */
[----:B----4-:R1:W-:Y:S01]  /*bb40*/  STL [R1+0x1c0], R3 ;  /* 0x0001c00301007387 */ /* 0x0103e20000100800 */
[----:B------:R-:W-:Y:S02]  /*bb50*/  @!P6 PRMT R4, R21, 0x7610, R4 ;  /* 0x000076101504e816 */ /* 0x000fe40000000004 */
[----:B-1----:R-:W-:-:S04]  /*bb60*/  PRMT R3, RZ, 0x7610, R3 ;  /* 0x00007610ff037816 */ /* 0x002fc80000000003 */
[----:B------:R-:W-:Y:S02]  /*bb70*/  @!P6 PRMT R3, R22, 0x7632, R3 ;  /* 0x000076321603e816 */ /* 0x000fe40000000003 */
[----:B------:R-:W-:Y:S02]  /*bb80*/  LOP3.LUT P6, RZ, R37, 0x4000000, RZ, 0xc0, !PT ;  /* 0x0400000025ff7812 */ /* 0x000fe400078cc0ff */
[----:B------:R-:W-:-:S06]  /*bb90*/  CS2R R36, SRZ ;  /* 0x0000000000247805 */ /* 0x000fcc000001ff00 */
[----:B------:R-:W3:Y:S04]  /*bba0*/  @!P5 LDG.E R36, desc[UR10][R28.64] ;  /* 0x0000000a1c24d981 */ /* 0x000ee8000c1e1900 */
[----:B--2---:R-:W2:Y:S04]  /*bbb0*/  @!P5 LDG.E R35, desc[UR10][R6.64] ;  /* 0x0000000a0623d981 */ /* 0x004ea8000c1e1900 */
[----:B------:R-:W4:Y:S04]  /*bbc0*/  LDL.LU.64 R28, [R1+0x7b8] ;  /* 0x0007b800011c7983 */ /* 0x000f280000300a00 */
[----:B------:R0:W-:Y:S04]  /*bbd0*/  STL.S16 [R1+0x2c4], R4 ;  /* 0x0002c40401007387 */ /* 0x0001e80000100600 */
[----:B------:R-:W3:Y:S04]  /*bbe0*/  LDL.LU.64 R6, [R1+0x7c8] ;  /* 0x0007c80001067983 */ /* 0x000ee80000300a00 */
[----:B0-----:R-:W2:Y:S01]  /*bbf0*/  LDL.LU R4, [R1+0x7c0] ;  /* 0x0007c00001047983 */ /* 0x001ea20000300800 */
[----:B------:R-:W-:-:S03]  /*bc00*/  UIMAD.WIDE UR6, UR8, 0x8, UR6 ;  /* 0x00000008080678a5 */ /* 0x000fc6000f8e0206 */
[----:B----4-:R0:W4:Y:S04]  /*bc10*/  @!P6 LDG.E R37, desc[UR10][R28.64] ;  /* 0x0000000a1c25e981 */ /* 0x010128000c1e1900 */
[----:B------:R-:W4:Y:S01]  /*bc20*/  LDL.LU R29, [R1+0x7b0] ;  /* 0x0007b000011d7983 */ /* 0x000f220000300800 */
[----:B0-----:R-:W0:Y:S03]  /*bc30*/  S2R R28, SR_TID.X ;  /* 0x00000000001c7919 */ /* 0x001e260000002100 */
[----:B------:R-:W-:Y:S04]  /*bc40*/  STL.S16 [R1+0x71c], R44 ;  /* 0x00071c2c01007387 */ /* 0x000fe80000100600 */
[----:B------:R1:W-:Y:S04]  /*bc50*/  STL.S16 [R1+0x728], R3 ;  /* 0x0007280301007387 */ /* 0x0003e80000100600 */
[----:B------:R3:W-:Y:S01]  /*bc60*/  STL [R1+0x1c4], R2 ;  /* 0x0001c40201007387 */ /* 0x0007e20000100800 */
[----:B-1----:R-:W-:-:S02]  /*bc70*/  MOV R3, UR7 ;  /* 0x0000000700037c02 */ /* 0x002fc40008000f00 */
[----:B---3--:R-:W-:Y:S01]  /*bc80*/  MOV R2, UR6 ;  /* 0x0000000600027c02 */ /* 0x008fe20008000f00 */
[----:B------:R-:W1:Y:S01]  /*bc90*/  LDCU.U8 UR6, c[0x0][0x414] ;  /* 0x00008280ff0677ac */ /* 0x000e620008000000 */
[----:B------:R3:W-:Y:S04]  /*bca0*/  STL [R1+0xc8], R8 ;  /* 0x0000c80801007387 */ /* 0x0007e80000100800 */
[----:B------:R-:W4:Y:S01]  /*bcb0*/  LDG.E.64 R2, desc[UR10][R2.64] ;  /* 0x0000000a02027981 */ /* 0x000f22000c1e1b00 */
[----:B0-----:R-:W-:-:S05]  /*bcc0*/  LOP3.LUT R44, R28, 0xffff, RZ, 0xc0, !PT ;  /* 0x0000ffff1c2c7812 */ /* 0x001fca00078ec0ff */
[----:B------:R-:W-:Y:S01]  /*bcd0*/  IMAD R44, R44, 0x334, RZ ;  /* 0x000003342c2c7824 */ /* 0x000fe200078e02ff */
[----:B------:R0:W-:Y:S04]  /*bce0*/  STL [R1+0x1c8], R9 ;  /* 0x0001c80901007387 */ /* 0x0001e80000100800 */
[----:B---3--:R-:W-:Y:S01]  /*bcf0*/  SHF.R.U32.HI R8, RZ, 0x10, R44 ;  /* 0x00000010ff087819 */ /* 0x008fe2000001162c */
[----:B------:R3:W-:Y:S01]  /*bd00*/  STL [R1+0xcc], R41 ;  /* 0x0000cc2901007387 */ /* 0x0007e20000100800 */
[----:B--2---:R-:W-:Y:S02]  /*bd10*/  PRMT R4, RZ, 0x7610, R4 ;  /* 0x00007610ff047816 */ /* 0x004fe40000000004 */
[----:B------:R-:W-:Y:S02]  /*bd20*/  PRMT R8, R8, 0x9910, RZ ;  /* 0x0000991008087816 */ /* 0x000fe400000000ff */
[----:B0-----:R-:W-:-:S02]  /*bd30*/  PRMT R9, RZ, 0x7610, R9 ;  /* 0x00007610ff097816 */ /* 0x001fc40000000009 */
[----:B---3--:R-:W-:Y:S01]  /*bd40*/  PRMT R41, RZ, 0x7610, R41 ;  /* 0x00007610ff297816 */ /* 0x008fe20000000029 */
[----:B------:R-:W-:Y:S01]  /*bd50*/  IMAD R8, R8, 0x50, RZ ;  /* 0x0000005008087824 */ /* 0x000fe200078e02ff */
[C---:B------:R-:W-:Y:S02]  /*bd60*/  @!P0 PRMT R4, R23.reuse, 0x7610, R4 ;  /* 0x0000761017048816 */ /* 0x040fe40000000004 */
[----:B------:R-:W-:Y:S02]  /*bd70*/  @!P0 PRMT R41, R23, 0x7632, R41 ;  /* 0x0000763217298816 */ /* 0x000fe40000000029 */
[----:B------:R-:W-:Y:S02]  /*bd80*/  @!P0 PRMT R9, R24, 0x7632, R9 ;  /* 0x0000763218098816 */ /* 0x000fe40000000009 */
[----:B------:R-:W-:-:S04]  /*bd90*/  IADD3 R8, PT, PT, RZ, -R8, RZ ;  /* 0x80000008ff087210 */ /* 0x000fc80007ffe0ff */
[----:B------:R-:W-:-:S04]  /*bda0*/  PRMT R8, R8, 0x7710, RZ ;  /* 0x0000771008087816 */ /* 0x000fc800000000ff */
[----:B------:R-:W-:Y:S01]  /*bdb0*/  IADD3 R8, PT, PT, R8, R28, RZ ;  /* 0x0000001c08087210 */ /* 0x000fe20007ffe0ff */
[----:B------:R0:W-:Y:S03]  /*bdc0*/  STL.S16 [R1+0x720], R41 ;  /* 0x0007202901007387 */ /* 0x0001e60000100600 */
[----:B------:R-:W-:Y:S01]  /*bdd0*/  SHF.L.U32 R8, R8, 0x1, RZ ;  /* 0x0000000108087819 */ /* 0x000fe200000006ff */
[----:B------:R-:W-:Y:S03]  /*bde0*/  STL [R1+0x1cc], R42 ;  /* 0x0001cc2a01007387 */ /* 0x000fe60000100800 */
[----:B------:R-:W-:Y:S02]  /*bdf0*/  LOP3.LUT R8, R8, 0xffff, RZ, 0xc0, !PT ;  /* 0x0000ffff08087812 */ /* 0x000fe400078ec0ff */
[----:B0-----:R-:W-:Y:S01]  /*be00*/  MOV R41, UR13 ;  /* 0x0000000d00297c02 */ /* 0x001fe20008000f00 */
[----:B------:R-:W-:Y:S04]  /*be10*/  STL [R1+0xd0], R43 ;  /* 0x0000d02b01007387 */ /* 0x000fe80000100800 */
[----:B------:R-:W-:Y:S01]  /*be20*/  IMAD R41, R41, 0xa0, R8 ;  /* 0x000000a029297824 */ /* 0x000fe200078e0208 */
[----:B------:R-:W-:Y:S04]  /*be30*/  STL.S16 [R1+0x730], R9 ;  /* 0x0007300901007387 */ /* 0x000fe80000100600 */
[----:B------:R-:W-:Y:S04]  /*be40*/  STL [R1+0x78c], R8 ;  /* 0x00078c0801007387 */ /* 0x000fe80000100800 */
[----:B------:R0:W-:Y:S04]  /*be50*/  STL.S16 [R1+0x718], R38 ;  /* 0x0007182601007387 */ /* 0x0001e80000100600 */
[----:B------:R-:W-:Y:S01]  /*be60*/  STL [R1+0x1d0], R39 ;  /* 0x0001d02701007387 */ /* 0x000fe20000100800 */
[----:B0-----:R-:W-:-:S03]  /*be70*/  MOV R38, RZ ;  /* 0x000000ff00267202 */ /* 0x001fc60000000f00 */
[----:B------:R-:W-:Y:S04]  /*be80*/  STL [R1+0xd4], R40 ;  /* 0x0000d42801007387 */ /* 0x000fe80000100800 */
[----:B------:R-:W2:Y:S01]  /*be90*/  @!P6 LDG.E R38, desc[UR10][R6.64] ;  /* 0x0000000a0626e981 */ /* 0x000ea2000c1e1900 */
[----:B----4-:R-:W-:-:S03]  /*bea0*/  PRMT R29, RZ, 0x7610, R29 ;  /* 0x00007610ff1d7816 */ /* 0x010fc6000000001d */
[----:B------:R-:W-:Y:S01]  /*beb0*/  STL [R1+0x1d4], R0 ;  /* 0x0001d40001007387 */ /* 0x000fe20000100800 */
[----:B------:R-:W-:-:S03]  /*bec0*/  @!P0 PRMT R29, R24, 0x7610, R29 ;  /* 0x00007610181d8816 */ /* 0x000fc6000000001d */
[----:B------:R-:W-:Y:S01]  /*bed0*/  STL [R1+0x1ec], R20 ;  /* 0x0001ec1401007387 */ /* 0x000fe20000100800 */
[----:B-1----:R-:W-:-:S03]  /*bee0*/  ISETP.NE.AND P0, PT, RZ, UR6, PT ;  /* 0x00000006ff007c0c */ /* 0x002fc6000bf05270 */
[----:B------:R0:W-:Y:S01]  /*bef0*/  STL.S16 [R1+0x2b0], R29 ;  /* 0x0002b01d01007387 */ /* 0x0001e20000100600 */
[----:B------:R-:W-:-:S03]  /*bf00*/  PRMT R44, RZ, 0x7610, R44 ;  /* 0x00007610ff2c7816 */ /* 0x000fc6000000002c */
[----:B------:R-:W-:Y:S01]  /*bf10*/  STL [R1+0xf0], R21 ;  /* 0x0000f01501007387 */ /* 0x000fe20000100800 */
[----:B------:R-:W-:-:S05]  /*bf20*/  R2UR UR28, R2 ;  /* 0x00000000021c72ca */ /* 0x000fca00000e0000 */
[----:B0-----:R-:W0:Y:S01]  /*bf30*/  @P0 LDC.64 R28, c[0x0][0x3b0] ;  /* 0x0000ec00ff1c0b82 */ /* 0x001e220000000a00 */
[----:B------:R1:W-:Y:S04]  /*bf40*/  STL [R1+0x1f4], R24 ;  /* 0x0001f41801007387 */ /* 0x0003e80000100800 */
[----:B------:R3:W-:Y:S04]  /*bf50*/  STL [R1+0x1d8], R10 ;  /* 0x0001d80a01007387 */ /* 0x0007e80000100800 */
[----:B------:R-:W-:Y:S04]  /*bf60*/  STL [R1+0xf8], R25 ;  /* 0x0000f81901007387 */ /* 0x000fe80000100800 */
[----:B------:R-:W-:Y:S04]  /*bf70*/  STL [R1+0xd8], R5 ;  /* 0x0000d80501007387 */ /* 0x000fe80000100800 */
[----:B------:R-:W-:Y:S04]  /*bf80*/  STL [R1+0xdc], R11 ;  /* 0x0000dc0b01007387 */ /* 0x000fe80000100800 */
[----:B------:R-:W-:Y:S01]  /*bf90*/  STL [R1+0x1dc], R12 ;  /* 0x0001dc0c01007387 */ /* 0x000fe20000100800 */
[----:B0-----:R-:W-:-:S03]  /*bfa0*/  MOV R42, R28 ;  /* 0x0000001c002a7202 */ /* 0x001fc60000000f00 */
[----:B------:R0:W-:Y:S01]  /*bfb0*/  STL [R1+0xe0], R13 ;  /* 0x0000e00d01007387 */ /* 0x0001e20000100800 */
[----:B------:R-:W-:Y:S02]  /*bfc0*/  MOV R43, R29 ;  /* 0x0000001d002b7202 */ /* 0x000fe40000000f00 */
[----:B------:R-:W-:Y:S01]  /*bfd0*/  PRMT R0, RZ, 0x7610, R0 ;  /* 0x00007610ff007816 */ /* 0x000fe20000000000 */
[----:B------:R-:W-:Y:S01]  /*bfe0*/  STL [R1+0x1e0], R14 ;  /* 0x0001e00e01007387 */ /* 0x000fe20000100800 */
[----:B------:R-:W-:Y:S02]  /*bff0*/  @P0 IMAD.WIDE R8, R41, 0x2, R42 ;  /* 0x0000000229080825 */ /* 0x000fe400078e022a */
[----:B------:R-:W4:Y:S01]  /*c000*/  LDC.64 R42, c[0x0][0x3a8] ;  /* 0x0000ea00ff2a7b82 */ /* 0x000f220000000a00 */
[----:B------:R-:W-:Y:S01]  /*c010*/  PRMT R20, RZ, 0x7610, R20 ;  /* 0x00007610ff147816 */ /* 0x000fe20000000014 */
[----:B------:R-:W-:Y:S04]  /*c020*/  STL [R1+0xe4], R15 ;  /* 0x0000e40f01007387 */ /* 0x000fe80000100800 */
[----:B------:R-:W2:Y:S04]  /*c030*/  @P0 LDG.E.U16 R39, desc[UR10][R8.64] ;  /* 0x0000000a08270981 */ /* 0x000ea8000c1e1500 */
[----:B------:R4:W2:Y:S01]  /*c040*/  @P0 LDG.E.U16 R40, desc[UR10][R8.64+0x2] ;  /* 0x0000020a08280981 */ /* 0x0008a2000c1e1500 */
[----:B-1----:R-:W-:-:S02]  /*c050*/  PRMT R24, RZ, 0x7610, R24 ;  /* 0x00007610ff187816 */ /* 0x002fc40000000018 */
[----:B------:R-:W-:Y:S01]  /*c060*/  PRMT R21, RZ, 0x7610, R21 ;  /* 0x00007610ff157816 */ /* 0x000fe20000000015 */
[----:B------:R-:W-:Y:S01]  /*c070*/  STL [R1+0x1e4], R16 ;  /* 0x0001e41001007387 */ /* 0x000fe20000100800 */
[----:B------:R-:W-:Y:S02]  /*c080*/  @!P1 PRMT R44, R26, 0x7632, R44 ;  /* 0x000076321a2c9816 */ /* 0x000fe4000000002c */
[----:B------:R-:W-:Y:S01]  /*c090*/  PRMT R2, RZ, 0x7610, R2 ;  /* 0x00007610ff027816 */ /* 0x000fe20000000002 */
[----:B------:R-:W-:Y:S01]  /*c0a0*/  STL [R1+0xe8], R17 ;  /* 0x0000e81101007387 */ /* 0x000fe20000100800 */
[----:B---3--:R-:W-:Y:S02]  /*c0b0*/  PRMT R10, RZ, 0x7610, R10 ;  /* 0x00007610ff0a7816 */ /* 0x008fe4000000000a */
[----:B0-----:R-:W-:Y:S01]  /*c0c0*/  PRMT R13, RZ, 0x7610, R13 ;  /* 0x00007610ff0d7816 */ /* 0x001fe2000000000d */
[----:B------:R-:W-:Y:S01]  /*c0d0*/  STL [R1+0x1e8], R18 ;  /* 0x0001e81201007387 */ /* 0x000fe20000100800 */
[----:B----4-:R-:W-:Y:S01]  /*c0e0*/  IMAD.WIDE R8, R41, 0x2, R42 ;  /* 0x0000000229087825 */ /* 0x010fe200078e022a */
[----:B------:R-:W-:-:S02]  /*c0f0*/  @!P2 PRMT R0, R27, 0x7632, R0 ;  /* 0x000076321b00a816 */ /* 0x000fc40000000000 */
[----:B------:R-:W-:Y:S04]  /*c100*/  STL [R1+0xec], R19 ;  /* 0x0000ec1301007387 */ /* 0x000fe80000100800 */
[----:B------:R-:W3:Y:S04]  /*c110*/  LDG.E.U16 R41, desc[UR10][R8.64] ;  /* 0x0000000a08297981 */ /* 0x000ee8000c1e1500 */
[----:B------:R0:W-:Y:S01]  /*c120*/  STL.S16 [R1+0x734], R0 ;  /* 0x0007340001007387 */ /* 0x0001e20000100600 */
[C---:B------:R-:W-:Y:S02]  /*c130*/  @!P1 PRMT R20, R25.reuse, 0x7610, R20 ;  /* 0x0000761019149816 */ /* 0x040fe40000000014 */
[----:B------:R-:W-:Y:S01]  /*c140*/  @!P1 PRMT R24, R25, 0x7632, R24 ;  /* 0x0000763219189816 */ /* 0x000fe20000000018 */
[----:B------:R-:W-:Y:S01]  /*c150*/  STL [R1+0x1f0], R22 ;  /* 0x0001f01601007387 */ /* 0x000fe20000100800 */
[----:B------:R-:W-:-:S02]  /*c160*/  @!P1 PRMT R21, R26, 0x7610, R21 ;  /* 0x000076101a159816 */ /* 0x000fc40000000015 */
[----:B------:R-:W-:Y:S01]  /*c170*/  PRMT R42, RZ, 0x7610, R42 ;  /* 0x00007610ff2a7816 */ /* 0x000fe2000000002a */
[----:B------:R1:W4:Y:S01]  /*c180*/  LDG.E.U16 R8, desc[UR10][R8.64+0x2] ;  /* 0x0000020a08087981 */ /* 0x000322000c1e1500 */
[----:B0-----:R-:W-:-:S03]  /*c190*/  MOV R0, UR28 ;  /* 0x0000001c00007c02 */ /* 0x001fc60008000f00 */
[----:B------:R-:W-:Y:S02]  /*c1a0*/  STL [R1+0xf4], R23 ;  /* 0x0000f41701007387 */ /* 0x000fe40000100800 */
[--C-:B------:R-:W-:Y:S01]  /*c1b0*/  FFMA.FTZ R0, -R0, UR28, R3.reuse ;  /* 0x0000001c00007c23 */ /* 0x100fe20008010103 */
[----:B--2---:R-:W-:Y:S01]  /*c1c0*/  @!P6 PRMT R2, R38, 0x7632, R2 ;  /* 0x000076322602e816 */ /* 0x004fe20000000002 */
[----:B------:R0:W-:Y:S03]  /*c1d0*/  STL [R1+0x1f8], R26 ;  /* 0x0001f81a01007387 */ /* 0x0001e60000100800 */
[----:B------:R-:W-:Y:S01]  /*c1e0*/  FSETP.GTU.FTZ.AND P1, PT, R0, RZ, PT ;  /* 0x000000ff0000720b */ /* 0x000fe20003f3c000 */
[----:B------:R-:W-:Y:S01]  /*c1f0*/  STL.S16 [R1+0x710], R45 ;  /* 0x0007102d01007387 */ /* 0x000fe20000100600 */
[----:B------:R-:W-:Y:S02]  /*c200*/  PRMT R3, RZ, 0x7610, R3 ;  /* 0x00007610ff037816 */ /* 0x000fe40000000003 */
[----:B------:R-:W-:Y:S01]  /*c210*/  @!P5 PRMT R10, R35, 0x7632, R10 ;  /* 0x00007632230ad816 */ /* 0x000fe2000000000a */
[----:B------:R-:W-:Y:S01]  /*c220*/  STL.S16 [R1+0x2a0], R4 ;  /* 0x0002a00401007387 */ /* 0x000fe20000100600 */
[----:B------:R-:W-:-:S02]  /*c230*/  PRMT R18, RZ, 0x7610, R18 ;  /* 0x00007610ff127816 */ /* 0x000fc40000000012 */
[----:B------:R-:W-:Y:S01]  /*c240*/  PRMT R17, RZ, 0x7610, R17 ;  /* 0x00007610ff117816 */ /* 0x000fe20000000011 */
[----:B------:R-:W-:Y:S04]  /*c250*/  STL [R1+0xfc], R27 ;  /* 0x0000fc1b01007387 */ /* 0x000fe80000100800 */
[----:B------:R-:W-:Y:S01]  /*c260*/  VOTEU.ANY UP0, P1 ;  /* 0x0000000000ff7886 */ /* 0x000fe20000800100 */
[----:B------:R-:W-:Y:S01]  /*c270*/  PRMT R25, RZ, 0x7610, R25 ;  /* 0x00007610ff197816 */ /* 0x000fe20000000019 */
[----:B------:R-:W-:Y:S03]  /*c280*/  STL [R1+0x1fc], R30 ;  /* 0x0001fc1e01007387 */ /* 0x000fe60000100800 */
[----:B------:R-:W2:Y:S01]  /*c290*/  @UP0 LDCU UR5, c[0x0][0x3c0] ;  /* 0x00007800ff0507ac */ /* 0x000ea20008000800 */
[----:B------:R-:W-:Y:S01]  /*c2a0*/  PLOP3.LUT P1, PT, PT, PT, UP0, 0x80, 0x8 ;  /* 0x000000000008781c */ /* 0x000fe20003f2f008 */
[----:B------:R-:W-:Y:S01]  /*c2b0*/  STL [R1+0x100], R31 ;  /* 0x0001001f01007387 */ /* 0x000fe20000100800 */
[----:B-1----:R-:W-:-:S02]  /*c2c0*/  PRMT R9, RZ, 0x7610, R9 ;  /* 0x00007610ff097816 */ /* 0x002fc40000000009 */
[----:B------:R-:W-:Y:S01]  /*c2d0*/  @!P6 PRMT R3, R38, 0x7610, R3 ;  /* 0x000076102603e816 */ /* 0x000fe20000000003 */
[----:B------:R-:W-:Y:S01]  /*c2e0*/  STL [R1+0x200], R32 ;  /* 0x0002002001007387 */ /* 0x000fe20000100800 */
[----:B------:R-:W-:Y:S02]  /*c2f0*/  @!P2 PRMT R42, R30, 0x7610, R42 ;  /* 0x000076101e2aa816 */ /* 0x000fe4000000002a */
[----:B0-----:R-:W-:Y:S01]  /*c300*/  PRMT R26, RZ, 0x7610, R26 ;  /* 0x00007610ff1a7816 */ /* 0x001fe2000000001a */
[----:B------:R-:W-:Y:S01]  /*c310*/  STL [R1+0x104], R33 ;  /* 0x0001042101007387 */ /* 0x000fe20000100800 */
[----:B------:R-:W-:Y:S02]  /*c320*/  PRMT R16, RZ, 0x7610, R16 ;  /* 0x00007610ff107816 */ /* 0x000fe40000000010 */
[----:B------:R-:W-:Y:S01]  /*c330*/  PRMT R15, RZ, 0x7610, R15 ;  /* 0x00007610ff0f7816 */ /* 0x000fe2000000000f */
[----:B------:R-:W-:Y:S01]  /*c340*/  STL [R1+0x204], R34 ;  /* 0x0002042201007387 */ /* 0x000fe20000100800 */
[----:B--2---:R-:W-:Y:S01]  /*c350*/  @P1 FADD.FTZ R0, R0, UR5 ;  /* 0x0000000500001e21 */ /* 0x004fe20008010000 */
[----:B------:R-:W-:-:S02]  /*c360*/  PRMT R19, RZ, 0x7610, R19 ;  /* 0x00007610ff137816 */ /* 0x000fc40000000013 */
[----:B------:R-:W-:Y:S03]  /*c370*/  STL [R1+0x108], R35 ;  /* 0x0001082301007387 */ /* 0x000fe60000100800 */
[----:B------:R-:W0:Y:S01]  /*c380*/  @P1 MUFU.RSQ R0, R0 ;  /* 0x0000000000001308 */ /* 0x000e220000001400 */
[----:B------:R-:W-:Y:S01]  /*c390*/  @!P2 PRMT R25, R30, 0x7632, R25 ;  /* 0x000076321e19a816 */ /* 0x000fe20000000019 */
[----:B------:R-:W-:Y:S01]  /*c3a0*/  STL [R1+0x208], R36 ;  /* 0x0002082401007387 */ /* 0x000fe20000100800 */
[----:B------:R-:W-:Y:S02]  /*c3b0*/  @!P6 PRMT R9, R37, 0x7610, R9 ;  /* 0x000076102509e816 */ /* 0x000fe40000000009 */
[----:B------:R-:W-:Y:S01]  /*c3c0*/  PRMT R14, RZ, 0x7610, R14 ;  /* 0x00007610ff0e7816 */ /* 0x000fe2000000000e */
[----:B------:R-:W-:Y:S01]  /*c3d0*/  STL [R1+0x10c], R37 ;  /* 0x00010c2501007387 */ /* 0x000fe20000100800 */
[----:B------:R-:W-:-:S02]  /*c3e0*/  PRMT R12, RZ, 0x7610, R12 ;  /* 0x00007610ff0c7816 */ /* 0x000fc4000000000c */
[----:B------:R-:W-:Y:S01]  /*c3f0*/  PRMT R11, RZ, 0x7610, R11 ;  /* 0x00007610ff0b7816 */ /* 0x000fe2000000000b */
[----:B------:R1:W5:Y:S01]  /*c400*/  LDL.LU.64 R6, [R1+0x7a8] ;  /* 0x0007a80001067983 */ /* 0x0003620000300a00 */
[----:B------:R-:W-:Y:S02]  /*c410*/  PRMT R22, RZ, 0x7610, R22 ;  /* 0x00007610ff167816 */ /* 0x000fe40000000016 */
[----:B------:R-:W-:Y:S02]  /*c420*/  PRMT R23, RZ, 0x7610, R23 ;  /* 0x00007610ff177816 */ /* 0x000fe40000000017 */
[----:B------:R-:W-:Y:S01]  /*c430*/  PRMT R5, RZ, 0x7610, R5 ;  /* 0x00007610ff057816 */ /* 0x000fe20000000005 */
[----:B------:R2:W-:Y:S01]  /*c440*/  STL.S16 [R1+0x778], R2 ;  /* 0x0007780201007387 */ /* 0x0005e20000100600 */
[----:B0-----:R-:W-:Y:S01]  /*c450*/  @P1 R2UR UR5, R0 ;  /* 0x00000000000512ca */ /* 0x001fe200000e0000 */
[----:B------:R-:W-:Y:S02]  /*c460*/  HFMA2 R0, -RZ, RZ, 0, 0 ;  /* 0x00000000ff007431 */ /* 0x000fe400000001ff */
[----:B------:R-:W-:Y:S01]  /*c470*/  STL.S16 [R1+0x770], R3 ;  /* 0x0007700301007387 */ /* 0x000fe20000100600 */
[----:B------:R-:W-:-:S02]  /*c480*/  @!P2 PRMT R26, R27, 0x7610, R26 ;  /* 0x000076101b1aa816 */ /* 0x000fc4000000001a */
[C---:B------:R-:W-:Y:S01]  /*c490*/  @!P3 PRMT R18, R31.reuse, 0x7610, R18 ;  /* 0x000076101f12b816 */ /* 0x040fe20000000012 */
[----:B------:R0:W-:Y:S01]  /*c4a0*/  STL.S16 [R1+0x724], R44 ;  /* 0x0007242c01007387 */ /* 0x0001e20000100600 */
[----:B------:R-:W-:Y:S02]  /*c4b0*/  @!P3 PRMT R17, R31, 0x7632, R17 ;  /* 0x000076321f11b816 */ /* 0x000fe40000000011 */
[----:B--2---:R-:W-:Y:S01]  /*c4c0*/  MOV R2, RZ ;  /* 0x000000ff00027202 */ /* 0x004fe20000000f00 */
[----:B------:R2:W-:Y:S01]  /*c4d0*/  STL.S16 [R1+0x72c], R42 ;  /* 0x00072c2a01007387 */ /* 0x0005e20000100600 */
[C---:B------:R-:W-:Y:S02]  /*c4e0*/  @!P3 PRMT R16, R32.reuse, 0x7610, R16 ;  /* 0x000076102010b816 */ /* 0x040fe40000000010 */
[----:B------:R-:W-:Y:S01]  /*c4f0*/  @!P3 PRMT R15, R32, 0x7632, R15 ;  /* 0x00007632200fb816 */ /* 0x000fe2000000000f */
[----:B------:R1:W-:Y:S01]  /*c500*/  STL.S16 [R1+0x73c], R25 ;  /* 0x00073c1901007387 */ /* 0x0003e20000100600 */
[----:B------:R-:W-:-:S02]  /*c510*/  @!P4 PRMT R19, R33, 0x7610, R19 ;  /* 0x000076102113c816 */ /* 0x000fc40000000013 */
[----:B------:R-:W-:Y:S01]  /*c520*/  @!P4 PRMT R14, R33, 0x7632, R14 ;  /* 0x00007632210ec816 */ /* 0x000fe2000000000e */
[----:B------:R-:W-:Y:S01]  /*c530*/  STL.S16 [R1+0x764], R10 ;  /* 0x0007640a01007387 */ /* 0x000fe20000100600 */
[C---:B------:R-:W-:Y:S02]  /*c540*/  @!P4 PRMT R13, R34.reuse, 0x7610, R13 ;  /* 0x00007610220dc816 */ /* 0x040fe4000000000d */
[----:B------:R-:W-:Y:S01]  /*c550*/  @!P4 PRMT R12, R34, 0x7632, R12 ;  /* 0x00007632220cc816 */ /* 0x000fe2000000000c */
[----:B------:R-:W-:Y:S01]  /*c560*/  STL.S16 [R1+0x768], R9 ;  /* 0x0007680901007387 */ /* 0x000fe20000100600 */
[----:B------:R-:W-:Y:S02]  /*c570*/  @!P5 PRMT R11, R35, 0x7610, R11 ;  /* 0x00007610230bd816 */ /* 0x000fe4000000000b */
[C---:B------:R-:W-:Y:S01]  /*c580*/  @!P5 PRMT R22, R36.reuse, 0x7610, R22 ;  /* 0x000076102416d816 */ /* 0x040fe20000000016 */
[----:B------:R1:W-:Y:S01]  /*c590*/  STL [R1+0x20c], R38 ;  /* 0x00020c2601007387 */ /* 0x0003e20000100800 */
[----:B------:R-:W-:-:S02]  /*c5a0*/  @!P5 PRMT R23, R36, 0x7632, R23 ;  /* 0x000076322417d816 */ /* 0x000fc40000000017 */
[----:B------:R-:W-:Y:S01]  /*c5b0*/  @!P6 PRMT R5, R37, 0x7632, R5 ;  /* 0x000076322505e816 */ /* 0x000fe20000000005 */
[----:B------:R0:W5:Y:S04]  /*c5c0*/  LDL.LU R45, [R1+0x7dc] ;  /* 0x0007dc00012d7983 */ /* 0x0001680000300800 */
[----:B------:R0:W5:Y:S04]  /*c5d0*/  LDL.LU R4, [R1+0x7a0] ;  /* 0x0007a00001047983 */ /* 0x0001680000300800 */
[----:B------:R0:W5:Y:S04]  /*c5e0*/  LDL.LU.64 R28, [R1+0x798] ;  /* 0x00079800011c7983 */ /* 0x0001680000300a00 */
[----:B------:R1:W5:Y:S04]  /*c5f0*/  LDL R43, [R1+0x288] ;  /* 0x00028800012b7983 */ /* 0x0003680000100800 */
[----:B0-----:R0:W5:Y:S04]  /*c600*/  LDL R44, [R1+0x274] ;  /* 0x00027400012c7983 */ /* 0x0011680000100800 */
[----:B--2---:R0:W5:Y:S04]  /*c610*/  LDL R42, [R1+0x300] ;  /* 0x00030000012a7983 */ /* 0x0041680000100800 */
[----:B------:R0:W5:Y:S04]  /*c620*/  LDL R31, [R1+0x6e8] ;  /* 0x0006e800011f7983 */ /* 0x0001680000100800 */
[----:B------:R0:W5:Y:S04]  /*c630*/  LDL R36, [R1+0x6ec] ;  /* 0x0006ec0001247983 */ /* 0x0001680000100800 */
[----:B------:R0:W5:Y:S04]  /*c640*/  LDL R27, [R1+0x6f8] ;  /* 0x0006f800011b7983 */ /* 0x0001680000100800 */
[----:B------:R0:W5:Y:S04]  /*c650*/  LDL R35, [R1+0x6fc] ;  /* 0x0006fc0001237983 */ /* 0x0001680000100800 */
[----:B-1----:R0:W5:Y:S04]  /*c660*/  LDL R25, [R1+0x708] ;  /* 0x0007080001197983 */ /* 0x0021680000100800 */
[----:B------:R0:W5:Y:S04]  /*c670*/  LDL R34, [R1+0x70c] ;  /* 0x00070c0001227983 */ /* 0x0001680000100800 */
[----:B------:R0:W5:Y:S04]  /*c680*/  LDL R33, [R1+0x718] ;  /* 0x0007180001217983 */ /* 0x0001680000100800 */
[----:B------:R0:W5:Y:S04]  /*c690*/  LDL R32, [R1+0x2b0] ;  /* 0x0002b00001207983 */ /* 0x0001680000100800 */
[----:B------:R0:W5:Y:S04]  /*c6a0*/  LDL R30, [R1+0x730] ;  /* 0x00073000011e7983 */ /* 0x0001680000100800 */
[----:B------:R0:W5:Y:S04]  /*c6b0*/  LDL R37, [R1+0x6e0] ;  /* 0x0006e00001257983 */ /* 0x0001680000100800 */
[----:B------:R0:W5:Y:S01]  /*c6c0*/  LDL R38, [R1+0x764] ;  /* 0x0007640001267983 */ /* 0x0001620000100800 */
[----:B------:R-:W-:-:S03]  /*c6d0*/  @P0 SHF.L.U32 R0, R39, 0x10, RZ ;  /* 0x0000001027000819 */ /* 0x000fc600000006ff */
[----:B------:R0:W5:Y:S01]  /*c6e0*/  LDL R39, [R1+0x768] ;  /* 0x0007680001277983 */ /* 0x0001620000100800 */
[----:B------:R-:W-:-:S03]  /*c6f0*/  @P0 SHF.L.U32 R2, R40, 0x10, RZ ;  /* 0x0000001028020819 */ /* 0x000fc600000006ff */
[----:B------:R0:W5:Y:S01]  /*c700*/  LDL R40, [R1+0x28c] ;  /* 0x00028c0001287983 */ /* 0x0001620000100800 */
[----:B---3--:R-:W-:-:S03]  /*c710*/  SHF.L.U32 R3, R41, 0x10, RZ ;  /* 0x0000001029037819 */ /* 0x008fc600000006ff */
[----:B------:R0:W5:Y:S04]  /*c720*/  LDL R41, [R1+0x27c] ;  /* 0x00027c0001297983 */ /* 0x0001680000100800 */
        /* <DEDUP_REMOVED lines=15> */
[----:B----4-:R-:W-:-:S03]  /*c820*/  SHF.L.U32 R5, R8, 0x10, RZ ;  /* 0x0000001008057819 */ /* 0x010fc600000006ff */
[----:B0-----:R-:W-:Y:S05]  /*c830*/  BRA.U UP1, `(.L_x_370) ;  /* 0x0000005501b47547 */ /* 0x001fea000b800000 */
[----:B------:R-:W2:Y:S04]  /*c840*/  LDL.LU R9, [R1+0x280] ;  /* 0x0002800001097983 */ /* 0x000ea80000300800 */
[----:B------:R-:W3:Y:S04]  /*c850*/  LDL.LU R12, [R1+0x318] ;  /* 0x00031800010c7983 */ /* 0x000ee80000300800 */
[----:B------:R-:W4:Y:S04]  /*c860*/  LDL.LU R11, [R1+0x284] ;  /* 0x00028400010b7983 */ /* 0x000f280000300800 */
[----:B------:R-:W4:Y:S04]  /*c870*/  LDL.LU R10, [R1+0x330] ;  /* 0x00033000010a7983 */ /* 0x000f280000300800 */
[----:B------:R-:W4:Y:S04]  /*c880*/  LDL.LU R14, [R1+0x290] ;  /* 0x00029000010e7983 */ /* 0x000f280000300800 */
[----:B------:R-:W4:Y:S01]  /*c890*/  LDL.LU R13, [R1+0x278] ;  /* 0x00027800010d7983 */ /* 0x000f220000300800 */
[----:B-----5:R-:W-:-:S03]  /*c8a0*/  SHF.L.U32 R8, R43, 0x10, RZ ;  /* 0x000000102b087819 */ /* 0x020fc600000006ff */
[----:B------:R-:W4:Y:S01]  /*c8b0*/  LDL.LU R17, [R1+0x2e8] ;  /* 0x0002e80001117983 */ /* 0x000f220000300800 */
[----:B--2---:R-:W-:Y:S02]  /*c8c0*/  SHF.L.U32 R9, R9, 0x10, RZ ;  /* 0x0000001009097819 */ /* 0x004fe400000006ff */
[----:B---3--:R-:W-:-:S03]  /*c8d0*/  MOV R18, R12 ;  /* 0x0000000c00127202 */ /* 0x008fc60000000f00 */
[----:B------:R-:W-:Y:S01]  /*c8e0*/  FADD.FTZ R9, R9, -UR28 ;  /* 0x8000001c09097e21 */ /* 0x000fe20008010000 */
[----:B----4-:R-:W-:-:S03]  /*c8f0*/  SHF.L.U32 R12, R11, 0x10, RZ ;  /* 0x000000100b0c7819 */ /* 0x010fc600000006ff */
[----:B------:R-:W-:Y:S01]  /*c900*/  FMUL.FTZ R9, R9, UR16 ;  /* 0x0000001009097c20 */ /* 0x000fe20008410000 */
[----:B------:R-:W-:Y:S01]  /*c910*/  FMUL.FTZ R11, R3, R8 ;  /* 0x00000008030b7220 */ /* 0x000fe20000410000 */
[----:B------:R-:W-:Y:S01]  /*c920*/  MOV R43, R10 ;  /* 0x0000000a002b7202 */ /* 0x000fe20000000f00 */
[----:B------:R-:W-:Y:S01]  /*c930*/  FADD.FTZ R12, R12, -UR28 ;  /* 0x8000001c0c0c7e21 */ /* 0x000fe20008010000 */
[----:B------:R-:W-:Y:S02]  /*c940*/  SHF.L.U32 R10, R40, 0x10, RZ ;  /* 0x00000010280a7819 */ /* 0x000fe400000006ff */
[----:B------:R-:W-:Y:S01]  /*c950*/  MOV R16, R14 ;  /* 0x0000000e00107202 */ /* 0x000fe20000000f00 */
[----:B------:R-:W-:Y:S01]  /*c960*/  FFMA.FTZ R15, R9, R11, RZ ;  /* 0x0000000b090f7223 */ /* 0x000fe200000100ff */
[----:B------:R-:W-:Y:S01]  /*c970*/  FMUL.FTZ R12, R12, UR16 ;  /* 0x000000100c0c7c20 */ /* 0x000fe20008410000 */
[----:B------:R-:W2:Y:S01]  /*c980*/  LDL.LU R40, [R1+0x304] ;  /* 0x0003040001287983 */ /* 0x000ea20000300800 */
[----:B------:R-:W-:Y:S01]  /*c990*/  SHF.L.U32 R14, R13, 0x10, RZ ;  /* 0x000000100d0e7819 */ /* 0x000fe200000006ff */
[----:B------:R-:W-:Y:S01]  /*c9a0*/  FADD.FTZ R13, RZ, R11 ;  /* 0x0000000bff0d7221 */ /* 0x000fe20000010000 */
[----:B------:R-:W-:-:S03]  /*c9b0*/  FMUL.FTZ R11, R5, R10 ;  /* 0x0000000a050b7220 */ /* 0x000fc60000410000 */
[----:B------:R-:W-:Y:S01]  /*c9c0*/  FADD.FTZ R14, R14, -UR28 ;  /* 0x8000001c0e0e7e21 */ /* 0x000fe20008010000 */
[----:B------:R-:W-:Y:S01]  /*c9d0*/  FFMA.FTZ R15, R12, R11, R15 ;  /* 0x0000000b0c0f7223 */ /* 0x000fe2000001000f */
[----:B------:R-:W-:Y:S01]  /*c9e0*/  FADD.FTZ R13, R11, R13 ;  /* 0x0000000d0b0d7221 */ /* 0x000fe20000010000 */
[----:B------:R-:W-:Y:S01]  /*c9f0*/  SHF.L.U32 R11, R16, 0x10, RZ ;  /* 0x00000010100b7819 */ /* 0x000fe200000006ff */
[----:B------:R-:W-:Y:S01]  /*ca00*/  FFMA.FTZ R9, R8, R9, RZ ;  /* 0x0000000908097223 */ /* 0x000fe200000100ff */
[----:B------:R-:W-:Y:S01]  /*ca10*/  FADD.FTZ R8, RZ, R8 ;  /* 0x00000008ff087221 */ /* 0x000fe20000010000 */
[----:B------:R-:W-:-:S03]  /*ca20*/  FMUL.FTZ R14, R14, UR16 ;  /* 0x000000100e0e7c20 */ /* 0x000fc60008410000 */
[C---:B------:R-:W-:Y:S01]  /*ca30*/  FADD.FTZ R8, R11.reuse, R8 ;  /* 0x000000080b087221 */ /* 0x040fe20000010000 */
[----:B------:R-:W-:Y:S01]  /*ca40*/  FFMA.FTZ R9, R11, R14, R9 ;  /* 0x0000000e0b097223 */ /* 0x000fe20000010009 */
[----:B------:R-:W-:-:S04]  /*ca50*/  FMUL.FTZ R11, R3, R11 ;  /* 0x0000000b030b7220 */ /* 0x000fc80000410000 */
[----:B------:R-:W-:Y:S02]  /*ca60*/  FFMA.FTZ R15, R14, R11, R15 ;  /* 0x0000000b0e0f7223 */ /* 0x000fe4000001000f */
[----:B------:R-:W3:Y:S01]  /*ca70*/  LDL.LU R14, [R1+0x294] ;  /* 0x00029400010e7983 */ /* 0x000ee20000300800 */
[----:B------:R-:W-:-:S03]  /*ca80*/  SHF.L.U32 R16, R41, 0x10, RZ ;  /* 0x0000001029107819 */ /* 0x000fc600000006ff */
[----:B------:R-:W4:Y:S02]  /*ca90*/  LDL.LU R41, [R1+0x2ec] ;  /* 0x0002ec0001297983 */ /* 0x000f240000300800 */
[----:B------:R-:W-:Y:S01]  /*caa0*/  FADD.FTZ R16, R16, -UR28 ;  /* 0x8000001c10107e21 */ /* 0x000fe20008010000 */
[----:B------:R-:W-:Y:S01]  /*cab0*/  FFMA.FTZ R12, R10, R12, RZ ;  /* 0x0000000c0a0c7223 */ /* 0x000fe200000100ff */
[----:B------:R-:W-:Y:S02]  /*cac0*/  FADD.FTZ R10, RZ, R10 ;  /* 0x0000000aff0a7221 */ /* 0x000fe40000010000 */
[----:B------:R-:W-:Y:S01]  /*cad0*/  FMUL.FTZ R16, R16, UR16 ;  /* 0x0000001010107c20 */ /* 0x000fe20008410000 */
[----:B------:R-:W-:Y:S01]  /*cae0*/  FADD.FTZ R13, R13, R11 ;  /* 0x0000000b0d0d7221 */ /* 0x000fe20000010000 */
[----:B------:R-:W-:Y:S02]  /*caf0*/  SHF.L.U32 R11, R44, 0x10, RZ ;  /* 0x000000102c0b7819 */ /* 0x000fe400000006ff */
[----:B------:R-:W2:Y:S01]  /*cb00*/  LDL.LU R44, [R1+0x31c] ;  /* 0x00031c00012c7983 */ /* 0x000ea20000300800 */
[----:B---3--:R-:W-:-:S05]  /*cb10*/  SHF.L.U32 R14, R14, 0x10, RZ ;  /* 0x000000100e0e7819 */ /* 0x008fca00000006ff */
[C---:B------:R-:W-:Y:S01]  /*cb20*/  FADD.FTZ R10, R14.reuse, R10 ;  /* 0x0000000a0e0a7221 */ /* 0x040fe20000010000 */
[----:B------:R-:W-:Y:S01]  /*cb30*/  FFMA.FTZ R12, R14, R16, R12 ;  /* 0x000000100e0c7223 */ /* 0x000fe2000001000c */
[----:B------:R-:W-:-:S04]  /*cb40*/  FMUL.FTZ R14, R5, R14 ;  /* 0x0000000e050e7220 */ /* 0x000fc80000410000 */
[----:B------:R-:W-:Y:S01]  /*cb50*/  FFMA.FTZ R15, R16, R14, R15 ;  /* 0x0000000e100f7223 */ /* 0x000fe2000001000f */
[----:B------:R-:W-:Y:S01]  /*cb60*/  FADD.FTZ R13, R14, R13 ;  /* 0x0000000d0e0d7221 */ /* 0x000fe20000010000 */
[----:B------:R-:W-:Y:S01]  /*cb70*/  SHF.L.U32 R14, R17, 0x10, RZ ;  /* 0x00000010110e7819 */ /* 0x000fe200000006ff */
[----:B------:R-:W-:Y:S01]  /*cb80*/  FADD.FTZ R17, R11, -UR28 ;  /* 0x8000001c0b117e21 */ /* 0x000fe20008010000 */
[----:B------:R-:W-:Y:S02]  /*cb90*/  SHF.L.U32 R11, R42, 0x10, RZ ;  /* 0x000000102a0b7819 */ /* 0x000fe400000006ff */
[----:B------:R-:W3:Y:S01]  /*cba0*/  LDL.LU R42, [R1+0x334] ;  /* 0x00033400012a7983 */ /* 0x000ee20000300800 */
[----:B------:R-:W-:Y:S01]  /*cbb0*/  FMUL.FTZ R17, R17, UR16 ;  /* 0x0000001011117c20 */ /* 0x000fe20008410000 */
[----:B------:R-:W-:-:S03]  /*cbc0*/  FMUL.FTZ R16, R3, R14 ;  /* 0x0000000e03107220 */ /* 0x000fc60000410000 */
[----:B------:R-:W-:Y:S01]  /*cbd0*/  FFMA.FTZ R9, R14, R17, R9 ;  /* 0x000000110e097223 */ /* 0x000fe20000010009 */
[----:B------:R-:W-:Y:S01]  /*cbe0*/  FFMA.FTZ R15, R17, R16, R15 ;  /* 0x00000010110f7223 */ /* 0x000fe2000001000f */
[----:B----4-:R-:W-:Y:S02]  /*cbf0*/  MOV R17, R41 ;  /* 0x0000002900117202 */ /* 0x010fe40000000f00 */
[----:B------:R-:W4:Y:S01]  /*cc00*/  LDL.LU R41, [R1+0x350] ;  /* 0x0003500001297983 */ /* 0x000f220000300800 */
[----:B------:R-:W-:Y:S01]  /*cc10*/  FADD.FTZ R8, R8, R14 ;  /* 0x0000000e08087221 */ /* 0x000fe20000010000 */
[----:B--2---:R-:W-:Y:S02]  /*cc20*/  SHF.L.U32 R14, R40, 0x10, RZ ;  /* 0x00000010280e7819 */ /* 0x004fe400000006ff */
[----:B------:R-:W2:Y:S01]  /*cc30*/  LDL.LU R40, [R1+0x370] ;  /* 0x0003700001287983 */ /* 0x000ea20000300800 */
[----:B------:R-:W-:Y:S01]  /*cc40*/  FADD.FTZ R13, R13, R16 ;  /* 0x000000100d0d7221 */ /* 0x000fe20000010000 */
[----:B------:R-:W-:-:S02]  /*cc50*/  MOV R16, R43 ;  /* 0x0000002b00107202 */ /* 0x000fc40000000f00 */
[----:B------:R-:W2:Y:S01]  /*cc60*/  LDL.LU R43, [R1+0x374] ;  /* 0x00037400012b7983 */ /* 0x000ea20000300800 */
[----:B------:R-:W-:Y:S01]  /*cc70*/  FADD.FTZ R11, R11, -UR28 ;  /* 0x8000001c0b0b7e21 */ /* 0x000fe20008010000 */
[----:B------:R-:W-:-:S03]  /*cc80*/  SHF.L.U32 R17, R17, 0x10, RZ ;  /* 0x0000001011117819 */ /* 0x000fc600000006ff */
[----:B------:R-:W-:Y:S01]  /*cc90*/  FMUL.FTZ R11, R11, UR16 ;  /* 0x000000100b0b7c20 */ /* 0x000fe20008410000 */
[----:B------:R-:W-:-:S03]  /*cca0*/  FADD.FTZ R10, R10, R14 ;  /* 0x0000000e0a0a7221 */ /* 0x000fc60000010000 */
[----:B------:R-:W-:Y:S01]  /*ccb0*/  FFMA.FTZ R12, R14, R11, R12 ;  /* 0x0000000b0e0c7223 */ /* 0x000fe2000001000c */
[----:B------:R-:W-:Y:S01]  /*ccc0*/  FMUL.FTZ R14, R5, R14 ;  /* 0x0000000e050e7220 */ /* 0x000fe20000410000 */
[----:B------:R-:W-:Y:S01]  /*ccd0*/  FADD.FTZ R17, R17, -UR28 ;  /* 0x8000001c11117e21 */ /* 0x000fe20008010000 */
[----:B------:R-:W-:Y:S02]  /*cce0*/  SHF.L.U32 R16, R16, 0x10, RZ ;  /* 0x0000001010107819 */ /* 0x000fe400000006ff */
[----:B------:R-:W-:Y:S01]  /*ccf0*/  FFMA.FTZ R15, R11, R14, R15 ;  /* 0x0000000e0b0f7223 */ /* 0x000fe2000001000f */
[----:B------:R-:W-:Y:S01]  /*cd00*/  SHF.L.U32 R11, R18, 0x10, RZ ;  /* 0x00000010120b7819 */ /* 0x000fe200000006ff */
[----:B------:R-:W-:Y:S01]  /*cd10*/  FMUL.FTZ R17, R17, UR16 ;  /* 0x0000001011117c20 */ /* 0x000fe20008410000 */
[----:B------:R-:W-:Y:S01]  /*cd20*/  FADD.FTZ R16, R16, -UR28 ;  /* 0x8000001c10107e21 */ /* 0x000fe20008010000 */
[----:B------:R-:W-:Y:S01]  /*cd30*/  FADD.FTZ R13, R14, R13 ;  /* 0x0000000d0e0d7221 */ /* 0x000fe20000010000 */
[----:B------:R-:W2:Y:S01]  /*cd40*/  LDL.LU R18, [R1+0x354] ;  /* 0x0003540001127983 */ /* 0x000ea20000300800 */
[----:B------:R-:W-:Y:S01]  /*cd50*/  FADD.FTZ R8, R8, R11 ;  /* 0x0000000b08087221 */ /* 0x000fe20000010000 */
[----:B------:R-:W-:Y:S01]  /*cd60*/  FFMA.FTZ R9, R11, R17, R9 ;  /* 0x000000110b097223 */ /* 0x000fe20000010009 */
[----:B------:R-:W-:Y:S01]  /*cd70*/  FMUL.FTZ R11, R3, R11 ;  /* 0x0000000b030b7220 */ /* 0x000fe20000410000 */
[----:B------:R-:W-:-:S03]  /*cd80*/  FMUL.FTZ R16, R16, UR16 ;  /* 0x0000001010107c20 */ /* 0x000fc60008410000 */
[----:B------:R-:W-:Y:S01]  /*cd90*/  FFMA.FTZ R15, R17, R11, R15 ;  /* 0x0000000b110f7223 */ /* 0x000fe2000001000f */
[----:B------:R-:W-:Y:S01]  /*cda0*/  SHF.L.U32 R17, R44, 0x10, RZ ;  /* 0x000000102c117819 */ /* 0x000fe200000006ff */
[----:B------:R-:W-:Y:S01]  /*cdb0*/  FADD.FTZ R13, R13, R11 ;  /* 0x0000000b0d0d7221 */ /* 0x000fe20000010000 */
[----:B------:R-:W2:Y:S03]  /*cdc0*/  LDL.LU R44, [R1+0x3b0] ;  /* 0x0003b000012c7983 */ /* 0x000ea60000300800 */
[----:B------:R-:W-:-:S04]  /*cdd0*/  FADD.FTZ R17, R17, -UR28 ;  /* 0x8000001c11117e21 */ /* 0x000fc80008010000 */
[----:B------:R-:W-:Y:S01]  /*cde0*/  FMUL.FTZ R17, R17, UR16 ;  /* 0x0000001011117c20 */ /* 0x000fe20008410000 */
[----:B---3--:R-:W-:Y:S02]  /*cdf0*/  SHF.L.U32 R14, R42, 0x10, RZ ;  /* 0x000000102a0e7819 */ /* 0x008fe400000006ff */
[----:B------:R-:W3:Y:S03]  /*ce00*/  LDL.LU R42, [R1+0x388] ;  /* 0x00038800012a7983 */ /* 0x000ee60000300800 */
[----:B------:R-:W-:Y:S01]  /*ce10*/  FADD.FTZ R10, R10, R14 ;  /* 0x0000000e0a0a7221 */ /* 0x000fe20000010000 */
[----:B------:R-:W-:Y:S01]  /*ce20*/  FFMA.FTZ R12, R14, R16, R12 ;  /* 0x000000100e0c7223 */ /* 0x000fe2000001000c */
[----:B------:R-:W-:-:S04]  /*ce30*/  FMUL.FTZ R14, R5, R14 ;  /* 0x0000000e050e7220 */ /* 0x000fc80000410000 */
[----:B------:R-:W-:Y:S01]  /*ce40*/  FFMA.FTZ R15, R16, R14, R15 ;  /* 0x0000000e100f7223 */ /* 0x000fe2000001000f */
[----:B----4-:R-:W-:Y:S01]  /*ce50*/  SHF.L.U32 R16, R41, 0x10, RZ ;  /* 0x0000001029107819 */ /* 0x010fe200000006ff */
[----:B------:R-:W-:Y:S01]  /*ce60*/  FADD.FTZ R13, R14, R13 ;  /* 0x0000000d0e0d7221 */ /* 0x000fe20000010000 */
[----:B--2---:R-:W-:Y:S01]  /*ce70*/  SHF.L.U32 R11, R40, 0x10, RZ ;  /* 0x00000010280b7819 */ /* 0x004fe200000006ff */
[----:B------:R-:W2:Y:S02]  /*ce80*/  LDL.LU R41, [R1+0x3e8] ;  /* 0x0003e80001297983 */ /* 0x000ea40000300800 */
[----:B------:R-:W-:Y:S01]  /*ce90*/  FADD.FTZ R8, R8, R16 ;  /* 0x0000001008087221 */ /* 0x000fe20000010000 */
[----:B------:R-:W-:Y:S01]  /*cea0*/  FFMA.FTZ R9, R16, R17, R9 ;  /* 0x0000001110097223 */ /* 0x000fe20000010009 */
[----:B------:R-:W-:Y:S01]  /*ceb0*/  FMUL.FTZ R16, R3, R16 ;  /* 0x0000001003107220 */ /* 0x000fe20000410000 */
[----:B------:R-:W-:Y:S01]  /*cec0*/  SHF.L.U32 R14, R43, 0x10, RZ ;  /* 0x000000102b0e7819 */ /* 0x000fe200000006ff */
[----:B------:R-:W-:Y:S01]  /*ced0*/  FADD.FTZ R11, R11, -UR28 ;  /* 0x8000001c0b0b7e21 */ /* 0x000fe20008010000 */
[----:B------:R-:W4:Y:S01]  /*cee0*/  LDL.LU R43, [R1+0x3d4] ;  /* 0x0003d400012b7983 */ /* 0x000f220000300800 */
[----:B------:R-:W-:Y:S01]  /*cef0*/  FFMA.FTZ R15, R17, R16, R15 ;  /* 0x00000010110f7223 */ /* 0x000fe2000001000f */
[----:B------:R-:W-:-:S02]  /*cf00*/  FADD.FTZ R13, R13, R16 ;  /* 0x000000100d0d7221 */ /* 0x000fc40000010000 */
[----:B------:R-:W3:Y:S01]  /*cf10*/  LDL.LU R16, [R1+0x38c] ;  /* 0x00038c0001107983 */ /* 0x000ee20000300800 */
[----:B------:R-:W-:Y:S01]  /*cf20*/  FMUL.FTZ R11, R11, UR16 ;  /* 0x000000100b0b7c20 */ /* 0x000fe20008410000 */
[----:B------:R-:W-:Y:S02]  /*cf30*/  FADD.FTZ R10, R10, R14 ;  /* 0x0000000e0a0a7221 */ /* 0x000fe40000010000 */
[----:B------:R-:W2:Y:S01]  /*cf40*/  LDL.LU R40, [R1+0x3d0] ;  /* 0x0003d00001287983 */ /* 0x000ea20000300800 */
[----:B------:R-:W-:Y:S01]  /*cf50*/  FFMA.FTZ R12, R14, R11, R12 ;  /* 0x0000000b0e0c7223 */ /* 0x000fe2000001000c */
[----:B------:R-:W-:-:S04]  /*cf60*/  FMUL.FTZ R14, R5, R14 ;  /* 0x0000000e050e7220 */ /* 0x000fc80000410000 */
[----:B------:R-:W-:Y:S01]  /*cf70*/  FFMA.FTZ R15, R11, R14, R15 ;  /* 0x0000000e0b0f7223 */ /* 0x000fe2000001000f */
[----:B------:R-:W-:Y:S02]  /*cf80*/  FADD.FTZ R13, R14, R13 ;  /* 0x0000000d0e0d7221 */ /* 0x000fe40000010000 */
[----:B------:R-:W4:Y:S01]  /*cf90*/  LDL.LU R14, [R1+0x3b4] ;  /* 0x0003b400010e7983 */ /* 0x000f220000300800 */
[----:B------:R-:W-:-:S03]  /*cfa0*/  SHF.L.U32 R17, R18, 0x10, RZ ;  /* 0x0000001012117819 */ /* 0x000fc600000006ff */
[----:B------:R-:W2:Y:S02]  /*cfb0*/  LDL.LU R18, [R1+0x270] ;  /* 0x0002700001127983 */ /* 0x000ea40000300800 */
[----:B------:R-:W-:-:S04]  /*cfc0*/  FADD.FTZ R17, R17, -UR28 ;  /* 0x8000001c11117e21 */ /* 0x000fc80008010000 */
[----:B------:R-:W-:Y:S01]  /*cfd0*/  FMUL.FTZ R17, R17, UR16 ;  /* 0x0000001011117c20 */ /* 0x000fe20008410000 */
[----:B---3--:R-:W-:Y:S02]  /*cfe0*/  SHF.L.U32 R11, R16, 0x10, RZ ;  /* 0x00000010100b7819 */ /* 0x008fe400000006ff */
[----:B------:R-:W-:Y:S02]  /*cff0*/  SHF.L.U32 R16, R42, 0x10, RZ ;  /* 0x000000102a107819 */ /* 0x000fe400000006ff */
[----:B------:R-:W3:Y:S01]  /*d000*/  LDL.LU R42, [R1+0x410] ;  /* 0x00041000012a7983 */ /* 0x000ee20000300800 */
[----:B------:R-:W-:Y:S01]  /*d010*/  FADD.FTZ R8, R8, R11 ;  /* 0x0000000b08087221 */ /* 0x000fe20000010000 */
[----:B------:R-:W-:Y:S01]  /*d020*/  FFMA.FTZ R9, R11, R17, R9 ;  /* 0x000000110b097223 */ /* 0x000fe20000010009 */
[----:B------:R-:W-:Y:S01]  /*d030*/  FMUL.FTZ R11, R3, R11 ;  /* 0x0000000b030b7220 */ /* 0x000fe20000410000 */
[----:B------:R-:W-:-:S03]  /*d040*/  FADD.FTZ R16, R16, -UR28 ;  /* 0x8000001c10107e21 */ /* 0x000fc60008010000 */
[----:B------:R-:W-:Y:S01]  /*d050*/  FFMA.FTZ R15, R17, R11, R15 ;  /* 0x0000000b110f7223 */ /* 0x000fe2000001000f */
[----:B------:R-:W-:Y:S01]  /*d060*/  FADD.FTZ R13, R13, R11 ;  /* 0x0000000b0d0d7221 */ /* 0x000fe20000010000 */
[----:B----4-:R-:W-:Y:S02]  /*d070*/  SHF.L.U32 R14, R14, 0x10, RZ ;  /* 0x000000100e0e7819 */ /* 0x010fe400000006ff */
[----:B------:R-:W-:Y:S02]  /*d080*/  SHF.L.U32 R11, R44, 0x10, RZ ;  /* 0x000000102c0b7819 */ /* 0x000fe400000006ff */
[----:B------:R-:W4:Y:S01]  /*d090*/  LDL.LU R44, [R1+0x414] ;  /* 0x00041400012c7983 */ /* 0x000f220000300800 */
[----:B------:R-:W-:Y:S01]  /*d0a0*/  FMUL.FTZ R16, R16, UR16 ;  /* 0x0000001010107c20 */ /* 0x000fe20008410000 */
[----:B------:R-:W-:-:S03]  /*d0b0*/  FMUL.FTZ R17, R5, R14 ;  /* 0x0000000e05117220 */ /* 0x000fc60000410000 */
[----:B------:R-:W-:Y:S01]  /*d0c0*/  FFMA.FTZ R12, R14, R16, R12 ;  /* 0x000000100e0c7223 */ /* 0x000fe2000001000c */
[----:B------:R-:W-:Y:S01]  /*d0d0*/  FFMA.FTZ R15, R16, R17, R15 ;  /* 0x00000011100f7223 */ /* 0x000fe2000001000f */
[----:B------:R-:W-:Y:S02]  /*d0e0*/  SHF.L.U32 R16, R43, 0x10, RZ ;  /* 0x000000102b107819 */ /* 0x000fe400000006ff */
[----:B------:R-:W4:Y:S01]  /*d0f0*/  LDL.LU R43, [R1+0x448] ;  /* 0x00044800012b7983 */ /* 0x000f220000300800 */
[----:B------:R-:W-:Y:S01]  /*d100*/  FADD.FTZ R10, R10, R14 ;  /* 0x0000000e0a0a7221 */ /* 0x000fe20000010000 */
[----:B--2---:R-:W-:Y:S02]  /*d110*/  SHF.L.U32 R14, R40, 0x10, RZ ;  /* 0x00000010280e7819 */ /* 0x004fe400000006ff */
[----:B------:R-:W2:Y:S01]  /*d120*/  LDL.LU R40, [R1+0x3ec] ;  /* 0x0003ec0001287983 */ /* 0x000ea20000300800 */
[----:B------:R-:W-:Y:S02]  /*d130*/  FADD.FTZ R11, R11, -UR28 ;  /* 0x8000001c0b0b7e21 */ /* 0x000fe40008010000 */
[----:B------:R-:W-:-:S02]  /*d140*/  FADD.FTZ R14, R14, -UR28 ;  /* 0x8000001c0e0e7e21 */ /* 0x000fc40008010000 */
[----:B------:R-:W-:Y:S01]  /*d150*/  FMUL.FTZ R11, R11, UR16 ;  /* 0x000000100b0b7c20 */ /* 0x000fe20008410000 */
[----:B------:R-:W-:Y:S01]  /*d160*/  FADD.FTZ R13, R17, R13 ;  /* 0x0000000d110d7221 */ /* 0x000fe20000010000 */
[----:B------:R-:W-:Y:S01]  /*d170*/  FADD.FTZ R8, R8, R16 ;  /* 0x0000001008087221 */ /* 0x000fe20000010000 */
[----:B------:R-:W-:Y:S01]  /*d180*/  SHF.L.U32 R17, R41, 0x10, RZ ;  /* 0x0000001029117819 */ /* 0x000fe200000006ff */
[----:B------:R-:W-:Y:S01]  /*d190*/  FFMA.FTZ R9, R16, R11, R9 ;  /* 0x0000000b10097223 */ /* 0x000fe20000010009 */
[----:B------:R-:W-:Y:S01]  /*d1a0*/  SHF.L.U32 R18, R18, 0x10, RZ ;  /* 0x0000001012127819 */ /* 0x000fe200000006ff */
[----:B------:R-:W-:Y:S01]  /*d1b0*/  FMUL.FTZ R16, R3, R16 ;  /* 0x0000001003107220 */ /* 0x000fe20000410000 */
[----:B------:R-:W-:Y:S01]  /*d1c0*/  FMUL.FTZ R14, R14, UR16 ;  /* 0x000000100e0e7c20 */ /* 0x000fe20008410000 */
[----:B------:R-:W-:Y:S01]  /*d1d0*/  FADD.FTZ R10, R10, R17 ;  /* 0x000000110a0a7221 */ /* 0x000fe20000010000 */
[----:B------:R-:W2:Y:S01]  /*d1e0*/  LDL.LU R41, [R1+0x430] ;  /* 0x0004300001297983 */ /* 0x000ea20000300800 */
[----:B------:R-:W-:Y:S01]  /*d1f0*/  FFMA.FTZ R15, R11, R16, R15 ;  /* 0x000000100b0f7223 */ /* 0x000fe2000001000f */
[----:B------:R-:W-:Y:S01]  /*d200*/  FFMA.FTZ R12, R17, R14, R12 ;  /* 0x0000000e110c7223 */ /* 0x000fe2000001000c */
[----:B------:R-:W-:Y:S01]  /*d210*/  FADD.FTZ R18, R18, -UR28 ;  /* 0x8000001c12127e21 */ /* 0x000fe20008010000 */
[----:B------:R-:W-:Y:S01]  /*d220*/  FMUL.FTZ R17, R5, R17 ;  /* 0x0000001105117220 */ /* 0x000fe20000410000 */
[----:B------:R-:W-:-:S02]  /*d230*/  FADD.FTZ R13, R13, R16 ;  /* 0x000000100d0d7221 */ /* 0x000fc40000010000 */
[----:B------:R-:W-:Y:S01]  /*d240*/  FMUL.FTZ R18, R18, UR16 ;  /* 0x0000001012127c20 */ /* 0x000fe20008410000 */
[----:B------:R-:W-:Y:S01]  /*d250*/  FFMA.FTZ R15, R14, R17, R15 ;  /* 0x000000110e0f7223 */ /* 0x000fe2000001000f */
[----:B------:R-:W-:Y:S01]  /*d260*/  FADD.FTZ R13, R17, R13 ;  /* 0x0000000d110d7221 */ /* 0x000fe20000010000 */
[----:B---3--:R-:W-:Y:S02]  /*d270*/  SHF.L.U32 R11, R42, 0x10, RZ ;  /* 0x000000102a0b7819 */ /* 0x008fe400000006ff */
[----:B------:R-:W3:Y:S03]  /*d280*/  LDL.LU R42, [R1+0x470] ;  /* 0x00047000012a7983 */ /* 0x000ee60000300800 */
[----:B------:R-:W-:Y:S01]  /*d290*/  FMUL.FTZ R16, R3, R11 ;  /* 0x0000000b03107220 */ /* 0x000fe20000410000 */
[----:B------:R-:W-:-:S03]  /*d2a0*/  FFMA.FTZ R9, R11, R18, R9 ;  /* 0x000000120b097223 */ /* 0x000fc60000010009 */
[----:B------:R-:W-:Y:S02]  /*d2b0*/  FFMA.FTZ R15, R18, R16, R15 ;  /* 0x00000010120f7223 */ /* 0x000fe4000001000f */
[----:B------:R-:W3:Y:S01]  /*d2c0*/  LDL.LU R18, [R1+0x434] ;  /* 0x0004340001127983 */ /* 0x000ee20000300800 */
[----:B----4-:R-:W-:-:S03]  /*d2d0*/  SHF.L.U32 R14, R44, 0x10, RZ ;  /* 0x000000102c0e7819 */ /* 0x010fc600000006ff */
[----:B------:R-:W4:Y:S01]  /*d2e0*/  LDL.LU R44, [R1+0x474] ;  /* 0x00047400012c7983 */ /* 0x000f220000300800 */
[----:B------:R-:W-:Y:S01]  /*d2f0*/  FADD.FTZ R13, R13, R16 ;  /* 0x000000100d0d7221 */ /* 0x000fe20000010000 */
        /* <DEDUP_REMOVED lines=9> */
[----:B------:R-:W-:Y:S02]  /*d390*/  FMUL.FTZ R11, R11, UR16 ;  /* 0x000000100b0b7c20 */ /* 0x000fe40008410000 */
[----:B------:R-:W-:Y:S01]  /*d3a0*/  FFMA.FTZ R12, R16, R14, R12 ;  /* 0x0000000e100c7223 */ /* 0x000fe2000001000c */
[----:B------:R-:W-:-:S04]  /*d3b0*/  FMUL.FTZ R16, R5, R16 ;  /* 0x0000001005107220 */ /* 0x000fc80000410000 */
[----:B------:R-:W-:Y:S01]  /*d3c0*/  FADD.FTZ R13, R16, R13 ;  /* 0x0000000d100d7221 */ /* 0x000fe20000010000 */
[----:B------:R-:W-:Y:S01]  /*d3d0*/  FFMA.FTZ R15, R14, R16, R15 ;  /* 0x000000100e0f7223 */ /* 0x000fe2000001000f */
[----:B------:R-:W-:Y:S02]  /*d3e0*/  SHF.L.U32 R17, R41, 0x10, RZ ;  /* 0x0000001029117819 */ /* 0x000fe400000006ff */
[----:B------:R-:W2:Y:S03]  /*d3f0*/  LDL.LU R41, [R1+0x4a8] ;  /* 0x0004a80001297983 */ /* 0x000ea60000300800 */
[----:B------:R-:W-:-:S04]  /*d400*/  FADD.FTZ R17, R17, -UR28 ;  /* 0x8000001c11117e21 */ /* 0x000fc80008010000 */
[----:B------:R-:W-:Y:S01]  /*d410*/  FMUL.FTZ R17, R17, UR16 ;  /* 0x0000001011117c20 */ /* 0x000fe20008410000 */
[----:B---3--:R-:W-:-:S05]  /*d420*/  SHF.L.U32 R18, R18, 0x10, RZ ;  /* 0x0000001012127819 */ /* 0x008fca00000006ff */
[----:B------:R-:W-:Y:S01]  /*d430*/  FADD.FTZ R8, R8, R18 ;  /* 0x0000001208087221 */ /* 0x000fe20000010000 */
[----:B------:R-:W-:Y:S01]  /*d440*/  FFMA.FTZ R9, R18, R11, R9 ;  /* 0x0000000b12097223 */ /* 0x000fe20000010009 */
[----:B------:R-:W-:-:S04]  /*d450*/  FMUL.FTZ R18, R3, R18 ;  /* 0x0000001203127220 */ /* 0x000fc80000410000 */
[----:B------:R-:W-:Y:S01]  /*d460*/  FADD.FTZ R13, R13, R18 ;  /* 0x000000120d0d7221 */ /* 0x000fe20000010000 */
[----:B------:R-:W-:Y:S02]  /*d470*/  FFMA.FTZ R15, R11, R18, R15 ;  /* 0x000000120b0f7223 */ /* 0x000fe4000001000f */
[----:B------:R-:W3:Y:S01]  /*d480*/  LDL.LU R18, [R1+0x44c] ;  /* 0x00044c0001127983 */ /* 0x000ee20000300800 */
[----:B------:R-:W-:-:S03]  /*d490*/  SHF.L.U32 R14, R42, 0x10, RZ ;  /* 0x000000102a0e7819 */ /* 0x000fc600000006ff */
[----:B------:R-:W3:Y:S01]  /*d4a0*/  LDL.LU R42, [R1+0x4d0] ;  /* 0x0004d000012a7983 */ /* 0x000ee20000300800 */
[----:B----4-:R-:W-:Y:S01]  /*d4b0*/  SHF.L.U32 R11, R44, 0x10, RZ ;  /* 0x000000102c0b7819 */ /* 0x010fe200000006ff */
[----:B------:R-:W-:Y:S02]  /*d4c0*/  FMUL.FTZ R16, R5, R14 ;  /* 0x0000000e05107220 */ /* 0x000fe40000410000 */
[----:B------:R-:W4:Y:S02]  /*d4d0*/  LDL.LU R44, [R1+0x4d4] ;  /* 0x0004d400012c7983 */ /* 0x000f240000300800 */
[----:B------:R-:W-:Y:S01]  /*d4e0*/  FADD.FTZ R13, R16, R13 ;  /* 0x0000000d100d7221 */ /* 0x000fe20000010000 */
[----:B------:R-:W-:Y:S01]  /*d4f0*/  FFMA.FTZ R15, R17, R16, R15 ;  /* 0x00000010110f7223 */ /* 0x000fe2000001000f */
[----:B------:R-:W-:Y:S02]  /*d500*/  SHF.L.U32 R16, R43, 0x10, RZ ;  /* 0x000000102b107819 */ /* 0x000fe400000006ff */
[----:B------:R-:W4:Y:S01]  /*d510*/  LDL.LU R43, [R1+0x510] ;  /* 0x00051000012b7983 */ /* 0x000f220000300800 */
[----:B------:R-:W-:Y:S01]  /*d520*/  FADD.FTZ R10, R10, R14 ;  /* 0x0000000e0a0a7221 */ /* 0x000fe20000010000 */
[----:B------:R-:W-:Y:S01]  /*d530*/  FFMA.FTZ R12, R14, R17, R12 ;  /* 0x000000110e0c7223 */ /* 0x000fe2000001000c */
[----:B--2---:R-:W-:-:S02]  /*d540*/  SHF.L.U32 R14, R40, 0x10, RZ ;  /* 0x00000010280e7819 */ /* 0x004fc400000006ff */
[----:B------:R-:W2:Y:S01]  /*d550*/  LDL.LU R40, [R1+0x4ac] ;  /* 0x0004ac0001287983 */ /* 0x000ea20000300800 */
[----:B------:R-:W-:Y:S02]  /*d560*/  FADD.FTZ R11, R11, -UR28 ;  /* 0x8000001c0b0b7e21 */ /* 0x000fe40008010000 */
[----:B------:R-:W-:Y:S02]  /*d570*/  FADD.FTZ R14, R14, -UR28 ;  /* 0x8000001c0e0e7e21 */ /* 0x000fe40008010000 */
[----:B------:R-:W-:Y:S01]  /*d580*/  FMUL.FTZ R11, R11, UR16 ;  /* 0x000000100b0b7c20 */ /* 0x000fe20008410000 */
[----:B------:R-:W-:Y:S01]  /*d590*/  FADD.FTZ R8, R8, R16 ;  /* 0x0000001008087221 */ /* 0x000fe20000010000 */
[----:B------:R-:W-:Y:S02]  /*d5a0*/  SHF.L.U32 R17, R41, 0x10, RZ ;  /* 0x0000001029117819 */ /* 0x000fe400000006ff */
[----:B------:R-:W-:Y:S01]  /*d5b0*/  FFMA.FTZ R9, R16, R11, R9 ;  /* 0x0000000b10097223 */ /* 0x000fe20000010009 */
[----:B------:R-:W-:Y:S01]  /*d5c0*/  FMUL.FTZ R16, R3, R16 ;  /* 0x0000001003107220 */ /* 0x000fe20000410000 */
[----:B------:R-:W-:Y:S01]  /*d5d0*/  FMUL.FTZ R14, R14, UR16 ;  /* 0x000000100e0e7c20 */ /* 0x000fe20008410000 */
[----:B------:R-:W-:Y:S01]  /*d5e0*/  FADD.FTZ R10, R10, R17 ;  /* 0x000000110a0a7221 */ /* 0x000fe20000010000 */
[----:B------:R-:W2:Y:S01]  /*d5f0*/  LDL.LU R41, [R1+0x4f8] ;  /* 0x0004f80001297983 */ /* 0x000ea20000300800 */
[----:B------:R-:W-:Y:S01]  /*d600*/  FFMA.FTZ R15, R11, R16, R15 ;  /* 0x000000100b0f7223 */ /* 0x000fe2000001000f */
[----:B------:R-:W-:Y:S01]  /*d610*/  FFMA.FTZ R12, R17, R14, R12 ;  /* 0x0000000e110c7223 */ /* 0x000fe2000001000c */
[----:B------:R-:W-:Y:S01]  /*d620*/  FMUL.FTZ R17, R5, R17 ;  /* 0x0000001105117220 */ /* 0x000fe20000410000 */
[----:B------:R-:W-:-:S03]  /*d630*/  FADD.FTZ R13, R13, R16 ;  /* 0x000000100d0d7221 */ /* 0x000fc60000010000 */
[----:B------:R-:W-:Y:S01]  /*d640*/  FFMA.FTZ R15, R14, R17, R15 ;  /* 0x000000110e0f7223 */ /* 0x000fe2000001000f */
[----:B------:R-:W-:Y:S01]  /*d650*/  FADD.FTZ R13, R17, R13 ;  /* 0x0000000d110d7221 */ /* 0x000fe20000010000 */
[----:B---3--:R-:W-:Y:S02]  /*d660*/  SHF.L.U32 R18, R18, 0x10, RZ ;  /* 0x0000001012127819 */ /* 0x008fe400000006ff */
[----:B------:R-:W-:-:S03]  /*d670*/  SHF.L.U32 R11, R42, 0x10, RZ ;  /* 0x000000102a0b7819 */ /* 0x000fc600000006ff */
[----:B------:R-:W-:Y:S01]  /*d680*/  FADD.FTZ R18, R18, -UR28 ;  /* 0x8000001c12127e21 */ /* 0x000fe20008010000 */
[----:B------:R-:W3:Y:S03]  /*d690*/  LDL.LU R42, [R1+0x534] ;  /* 0x00053400012a7983 */ /* 0x000ee60000300800 */
[----:B------:R-:W-:Y:S01]  /*d6a0*/  FMUL.FTZ R18, R18, UR16 ;  /* 0x0000001012127c20 */ /* 0x000fe20008410000 */
[----:B------:R-:W-:-:S03]  /*d6b0*/  FMUL.FTZ R16, R3, R11 ;  /* 0x0000000b03107220 */ /* 0x000fc60000410000 */
[----:B------:R-:W-:Y:S01]  /*d6c0*/  FFMA.FTZ R9, R11, R18, R9 ;  /* 0x000000120b097223 */ /* 0x000fe20000010009 */
        /* <DEDUP_REMOVED lines=280> */
[----:B------:R-:W-:Y:S01]  /*e850*/  FMUL.FTZ R16, R5, R16 ;  /* 0x0000001005107220 */ /* 0x000fe20000410000 */
[----:B------:R-:W-:Y:S02]  /*e860*/  SHF.L.U32 R17, R41, 0x10, RZ ;  /* 0x0000001029117819 */ /* 0x000fe400000006ff */
[----:B------:R-:W2:Y:S01]  /*e870*/  LDL.LU R41, [R1+0x53c] ;  /* 0x00053c0001297983 */ /* 0x000ea20000300800 */
[----:B------:R-:W-:Y:S01]  /*e880*/  FFMA.FTZ R15, R14, R16, R15 ;  /* 0x000000100e0f7223 */ /* 0x000fe2000001000f */
[----:B------:R-:W-:Y:S01]  /*e890*/  FADD.FTZ R13, R16, R13 ;  /* 0x0000000d100d7221 */ /* 0x000fe20000010000 */
[----:B------:R-:W-:-:S04]  /*e8a0*/  FADD.FTZ R17, R17, -UR28 ;  /* 0x8000001c11117e21 */ /* 0x000fc80008010000 */
[----:B------:R-:W-:Y:S01]  /*e8b0*/  FMUL.FTZ R17, R17, UR16 ;  /* 0x0000001011117c20 */ /* 0x000fe20008410000 */
[----:B---3--:R-:W-:Y:S02]  /*e8c0*/  SHF.L.U32 R14, R42, 0x10, RZ ;  /* 0x000000102a0e7819 */ /* 0x008fe400000006ff */
[----:B------:R-:W3:Y:S01]  /*e8d0*/  LDL.LU R42, [R1+0x224] ;  /* 0x00022400012a7983 */ /* 0x000ee20000300800 */
[----:B------:R-:W-:-:S05]  /*e8e0*/  SHF.L.U32 R18, R18, 0x10, RZ ;  /* 0x0000001012127819 */ /* 0x000fca00000006ff */
[----:B------:R-:W-:Y:S01]  /*e8f0*/  FADD.FTZ R8, R8, R18 ;  /* 0x0000001208087221 */ /* 0x000fe20000010000 */
[----:B------:R-:W-:Y:S01]  /*e900*/  FFMA.FTZ R9, R18, R11, R9 ;  /* 0x0000000b12097223 */ /* 0x000fe20000010009 */
[----:B------:R-:W-:-:S04]  /*e910*/  FMUL.FTZ R18, R3, R18 ;  /* 0x0000001203127220 */ /* 0x000fc80000410000 */
[----:B------:R-:W-:Y:S01]  /*e920*/  FFMA.FTZ R15, R11, R18, R15 ;  /* 0x000000120b0f7223 */ /* 0x000fe2000001000f */
[----:B----4-:R-:W-:Y:S01]  /*e930*/  SHF.L.U32 R11, R44, 0x10, RZ ;  /* 0x000000102c0b7819 */ /* 0x010fe200000006ff */
[----:B------:R-:W-:Y:S01]  /*e940*/  FADD.FTZ R13, R13, R18 ;  /* 0x000000120d0d7221 */ /* 0x000fe20000010000 */
[----:B------:R-:W-:Y:S01]  /*e950*/  FMUL.FTZ R16, R5, R14 ;  /* 0x0000000e05107220 */ /* 0x000fe20000410000 */
[----:B------:R-:W4:Y:S02]  /*e960*/  LDL.LU R18, [R1+0x22c] ;  /* 0x00022c0001127983 */ /* 0x000f240000300800 */
[----:B------:R-:W-:Y:S01]  /*e970*/  FADD.FTZ R11, R11, -UR28 ;  /* 0x8000001c0b0b7e21 */ /* 0x000fe20008010000 */
        /* <DEDUP_REMOVED lines=8> */
[----:B------:R-:W-:Y:S01]  /*ea00*/  FADD.FTZ R10, R10, R14 ;  /* 0x0000000e0a0a7221 */ /* 0x000fe20000010000 */
[----:B------:R-:W-:Y:S01]  /*ea10*/  FFMA.FTZ R12, R14, R17, R12 ;  /* 0x000000110e0c7223 */ /* 0x000fe2000001000c */
[----:B------:R-:W3:Y:S01]  /*ea20*/  LDL.LU R43, [R1+0x228] ;  /* 0x00022800012b7983 */ /* 0x000ee20000300800 */
[----:B------:R-:W-:Y:S01]  /*ea30*/  FADD.FTZ R13, R13, R16 ;  /* 0x000000100d0d7221 */ /* 0x000fe20000010000 */
[----:B------:R-:W-:-:S02]  /*ea40*/  FFMA.FTZ R15, R11, R16, R15 ;  /* 0x000000100b0f7223 */ /* 0x000fc4000001000f */
[----:B------:R-:W3:Y:S01]  /*ea50*/  LDL.LU R16, [R1+0x528] ;  /* 0x0005280001107983 */ /* 0x000ee20000300800 */
[----:B--2---:R-:W-:-:S03]  /*ea60*/  SHF.L.U32 R14, R40, 0x10, RZ ;  /* 0x00000010280e7819 */ /* 0x004fc600000006ff */
[----:B------:R-:W2:Y:S01]  /*ea70*/  LDL.LU R40, [R1+0x52c] ;  /* 0x00052c0001287983 */ /* 0x000ea20000300800 */
[----:B------:R-:W-:Y:S01]  /*ea80*/  SHF.L.U32 R17, R41, 0x10, RZ ;  /* 0x0000001029117819 */ /* 0x000fe200000006ff */
[----:B------:R-:W-:Y:S02]  /*ea90*/  FADD.FTZ R14, R14, -UR28 ;  /* 0x8000001c0e0e7e21 */ /* 0x000fe40008010000 */
[----:B------:R-:W2:Y:S02]  /*eaa0*/  LDL.LU R41, [R1+0x520] ;  /* 0x0005200001297983 */ /* 0x000ea40000300800 */
[----:B------:R-:W-:Y:S01]  /*eab0*/  FMUL.FTZ R14, R14, UR16 ;  /* 0x000000100e0e7c20 */ /* 0x000fe20008410000 */
[----:B------:R-:W-:-:S03]  /*eac0*/  FADD.FTZ R10, R10, R17 ;  /* 0x000000110a0a7221 */ /* 0x000fc60000010000 */
[----:B------:R-:W-:Y:S01]  /*ead0*/  FFMA.FTZ R12, R17, R14, R12 ;  /* 0x0000000e110c7223 */ /* 0x000fe2000001000c */
[----:B------:R-:W-:-:S04]  /*eae0*/  FMUL.FTZ R17, R5, R17 ;  /* 0x0000001105117220 */ /* 0x000fc80000410000 */
[----:B------:R-:W-:Y:S01]  /*eaf0*/  FFMA.FTZ R15, R14, R17, R15 ;  /* 0x000000110e0f7223 */ /* 0x000fe2000001000f */
[----:B------:R-:W-:Y:S01]  /*eb00*/  FADD.FTZ R13, R17, R13 ;  /* 0x0000000d110d7221 */ /* 0x000fe20000010000 */
[----:B----4-:R-:W-:-:S05]  /*eb10*/  SHF.L.U32 R18, R18, 0x10, RZ ;  /* 0x0000001012127819 */ /* 0x010fca00000006ff */
[----:B------:R-:W-:Y:S01]  /*eb20*/  FADD.FTZ R18, R18, -UR28 ;  /* 0x8000001c12127e21 */ /* 0x000fe20008010000 */
[----:B---3--:R-:W-:-:S03]  /*eb30*/  SHF.L.U32 R14, R44, 0x10, RZ ;  /* 0x000000102c0e7819 */ /* 0x008fc600000006ff */
[----:B------:R-:W-:Y:S01]  /*eb40*/  FMUL.FTZ R18, R18, UR16 ;  /* 0x0000001012127c20 */ /* 0x000fe20008410000 */
[----:B------:R-:W3:Y:S01]  /*eb50*/  LDL.LU R44, [R1+0x21c] ;  /* 0x00021c00012c7983 */ /* 0x000ee20000300800 */
[----:B------:R-:W-:Y:S01]  /*eb60*/  FADD.FTZ R14, R14, -UR28 ;  /* 0x8000001c0e0e7e21 */ /* 0x000fe20008010000 */
[----:B------:R-:W-:-:S05]  /*eb70*/  SHF.L.U32 R11, R16, 0x10, RZ ;  /* 0x00000010100b7819 */ /* 0x000fca00000006ff */
[----:B------:R-:W-:Y:S01]  /*eb80*/  FMUL.FTZ R16, R3, R11 ;  /* 0x0000000b03107220 */ /* 0x000fe20000410000 */
[----:B------:R-:W-:-:S03]  /*eb90*/  FMUL.FTZ R14, R14, UR16 ;  /* 0x000000100e0e7c20 */ /* 0x000fc60008410000 */
[----:B------:R-:W-:Y:S01]  /*eba0*/  FADD.FTZ R13, R13, R16 ;  /* 0x000000100d0d7221 */ /* 0x000fe20000010000 */
[----:B------:R-:W-:Y:S01]  /*ebb0*/  FFMA.FTZ R15, R18, R16, R15 ;  /* 0x00000010120f7223 */ /* 0x000fe2000001000f */
[----:B--2---:R-:W-:Y:S02]  /*ebc0*/  SHF.L.U32 R16, R40, 0x10, RZ ;  /* 0x0000001028107819 */ /* 0x004fe400000006ff */
[----:B------:R-:W2:Y:S03]  /*ebd0*/  LDL.LU R40, [R1+0x518] ;  /* 0x0005180001287983 */ /* 0x000ea60000300800 */
[----:B------:R-:W-:Y:S01]  /*ebe0*/  FADD.FTZ R10, R10, R16 ;  /* 0x000000100a0a7221 */ /* 0x000fe20000010000 */
[----:B------:R-:W-:Y:S01]  /*ebf0*/  FFMA.FTZ R12, R16, R14, R12 ;  /* 0x0000000e100c7223 */ /* 0x000fe2000001000c */
[----:B------:R-:W-:-:S04]  /*ec00*/  FMUL.FTZ R16, R5, R16 ;  /* 0x0000001005107220 */ /* 0x000fc80000410000 */
[----:B------:R-:W-:Y:S01]  /*ec10*/  FADD.FTZ R13, R16, R13 ;  /* 0x0000000d100d7221 */ /* 0x000fe20000010000 */
[----:B------:R-:W-:Y:S02]  /*ec20*/  FFMA.FTZ R15, R14, R16, R15 ;  /* 0x000000100e0f7223 */ /* 0x000fe4000001000f */
[----:B------:R-:W4:Y:S01]  /*ec30*/  LDL.LU R16, [R1+0x524] ;  /* 0x0005240001107983 */ /* 0x000f220000300800 */
[----:B------:R-:W-:-:S03]  /*ec40*/  SHF.L.U32 R17, R43, 0x10, RZ ;  /* 0x000000102b117819 */ /* 0x000fc600000006ff */
[----:B------:R-:W2:Y:S01]  /*ec50*/  LDL.LU R43, [R1+0x51c] ;  /* 0x00051c00012b7983 */ /* 0x000ea20000300800 */
[----:B------:R-:W-:Y:S01]  /*ec60*/  FADD.FTZ R8, R8, R11 ;  /* 0x0000000b08087221 */ /* 0x000fe20000010000 */
[----:B------:R-:W-:Y:S01]  /*ec70*/  FFMA.FTZ R9, R11, R18, R9 ;  /* 0x000000120b097223 */ /* 0x000fe20000010009 */
[----:B------:R-:W-:Y:S02]  /*ec80*/  SHF.L.U32 R11, R42, 0x10, RZ ;  /* 0x000000102a0b7819 */ /* 0x000fe400000006ff */
[----:B------:R-:W-:Y:S01]  /*ec90*/  SHF.L.U32 R18, R41, 0x10, RZ ;  /* 0x0000001029127819 */ /* 0x000fe200000006ff */
[----:B------:R-:W2:Y:S02]  /*eca0*/  LDL.LU R42, [R1+0x214] ;  /* 0x00021400012a7983 */ /* 0x000ea40000300800 */
[----:B------:R-:W-:Y:S02]  /*ecb0*/  FADD.FTZ R11, R11, -UR28 ;  /* 0x8000001c0b0b7e21 */ /* 0x000fe40008010000 */
[----:B------:R-:W2:Y:S02]  /*ecc0*/  LDL.LU R41, [R1+0x4f0] ;  /* 0x0004f00001297983 */ /* 0x000ea40000300800 */
[----:B------:R-:W-:Y:S01]  /*ecd0*/  FMUL.FTZ R11, R11, UR16 ;  /* 0x000000100b0b7c20 */ /* 0x000fe20008410000 */
[----:B------:R-:W-:-:S03]  /*ece0*/  FADD.FTZ R8, R8, R18 ;  /* 0x0000001208087221 */ /* 0x000fc60000010000 */
[----:B------:R-:W-:Y:S01]  /*ecf0*/  FFMA.FTZ R9, R18, R11, R9 ;  /* 0x0000000b12097223 */ /* 0x000fe20000010009 */
[----:B------:R-:W-:-:S04]  /*ed00*/  FMUL.FTZ R18, R3, R18 ;  /* 0x0000001203127220 */ /* 0x000fc80000410000 */
[----:B------:R-:W-:Y:S01]  /*ed10*/  FADD.FTZ R13, R13, R18 ;  /* 0x000000120d0d7221 */ /* 0x000fe20000010000 */
[----:B------:R-:W-:Y:S02]  /*ed20*/  FFMA.FTZ R15, R11, R18, R15 ;  /* 0x000000120b0f7223 */ /* 0x000fe4000001000f */
[----:B------:R-:W2:Y:S01]  /*ed30*/  LDL.LU R18, [R1+0x220] ;  /* 0x0002200001127983 */ /* 0x000ea20000300800 */
[----:B------:R-:W-:-:S04]  /*ed40*/  FADD.FTZ R17, R17, -UR28 ;  /* 0x8000001c11117e21 */ /* 0x000fc80008010000 */
[----:B------:R-:W-:Y:S01]  /*ed50*/  FMUL.FTZ R17, R17, UR16 ;  /* 0x0000001011117c20 */ /* 0x000fe20008410000 */
[----:B---3--:R-:W-:Y:S02]  /*ed60*/  SHF.L.U32 R11, R44, 0x10, RZ ;  /* 0x000000102c0b7819 */ /* 0x008fe400000006ff */
[----:B------:R-:W3:Y:S01]  /*ed70*/  LDL.LU R44, [R1+0x218] ;  /* 0x00021800012c7983 */ /* 0x000ee20000300800 */
[----:B----4-:R-:W-:-:S05]  /*ed80*/  SHF.L.U32 R14, R16, 0x10, RZ ;  /* 0x00000010100e7819 */ /* 0x010fca00000006ff */
[----:B------:R-:W-:Y:S01]  /*ed90*/  FMUL.FTZ R16, R5, R14 ;  /* 0x0000000e05107220 */ /* 0x000fe20000410000 */
[----:B------:R-:W-:-:S03]  /*eda0*/  FFMA.FTZ R12, R14, R17, R12 ;  /* 0x000000110e0c7223 */ /* 0x000fc6000001000c */
[----:B------:R-:W-:Y:S01]  /*edb0*/  FADD.FTZ R13, R16, R13 ;  /* 0x0000000d100d7221 */ /* 0x000fe20000010000 */
[----:B------:R-:W-:Y:S01]  /*edc0*/  FFMA.FTZ R15, R17, R16, R15 ;  /* 0x00000010110f7223 */ /* 0x000fe2000001000f */
[----:B--2---:R-:W-:Y:S02]  /*edd0*/  SHF.L.U32 R16, R40, 0x10, RZ ;  /* 0x0000001028107819 */ /* 0x004fe400000006ff */
[----:B------:R-:W2:Y:S01]  /*ede0*/  LDL.LU R40, [R1+0x4f4] ;  /* 0x0004f40001287983 */ /* 0x000ea20000300800 */
[----:B------:R-:W-:-:S03]  /*edf0*/  SHF.L.U32 R17, R43, 0x10, RZ ;  /* 0x000000102b117819 */ /* 0x000fc600000006ff */
[----:B------:R-:W4:Y:S01]  /*ee00*/  LDL.LU R43, [R1+0x4e0] ;  /* 0x0004e000012b7983 */ /* 0x000f220000300800 */
[----:B------:R-:W-:-:S04]  /*ee10*/  FADD.FTZ R11, R11, -UR28 ;  /* 0x8000001c0b0b7e21 */ /* 0x000fc80008010000 */
[----:B------:R-:W-:Y:S01]  /*ee20*/  FMUL.FTZ R11, R11, UR16 ;  /* 0x000000100b0b7c20 */ /* 0x000fe20008410000 */
[----:B------:R-:W-:-:S03]  /*ee30*/  FADD.FTZ R8, R8, R16 ;  /* 0x0000001008087221 */ /* 0x000fc60000010000 */
[----:B------:R-:W-:Y:S01]  /*ee40*/  FFMA.FTZ R9, R16, R11, R9 ;  /* 0x0000000b10097223 */ /* 0x000fe20000010009 */
[----:B------:R-:W-:Y:S01]  /*ee50*/  FMUL.FTZ R16, R3, R16 ;  /* 0x0000001003107220 */ /* 0x000fe20000410000 */
[----:B------:R-:W-:Y:S01]  /*ee60*/  FADD.FTZ R10, R10, R14 ;  /* 0x0000000e0a0a7221 */ /* 0x000fe20000010000 */
[----:B------:R-:W-:Y:S02]  /*ee70*/  SHF.L.U32 R14, R18, 0x10, RZ ;  /* 0x00000010120e7819 */ /* 0x000fe400000006ff */
[----:B------:R-:W-:Y:S01]  /*ee80*/  FFMA.FTZ R15, R11, R16, R15 ;  /* 0x000000100b0f7223 */ /* 0x000fe2000001000f */
[----:B------:R-:W-:Y:S02]  /*ee90*/  SHF.L.U32 R11, R41, 0x10, RZ ;  /* 0x00000010290b7819 */ /* 0x000fe400000006ff */
[----:B------:R-:W4:Y:S01]  /*eea0*/  LDL.LU R41, [R1+0x4e4] ;  /* 0x0004e40001297983 */ /* 0x000f220000300800 */
[----:B------:R-:W-:-:S04]  /*eeb0*/  FADD.FTZ R14, R14, -UR28 ;  /* 0x8000001c0e0e7e21 */ /* 0x000fc80008010000 */
[----:B------:R-:W-:Y:S01]  /*eec0*/  FMUL.FTZ R14, R14, UR16 ;  /* 0x000000100e0e7c20 */ /* 0x000fe20008410000 */
[----:B------:R-:W-:Y:S01]  /*eed0*/  FADD.FTZ R10, R10, R17 ;  /* 0x000000110a0a7221 */ /* 0x000fe20000010000 */
[----:B------:R-:W-:Y:S02]  /*eee0*/  FADD.FTZ R13, R13, R16 ;  /* 0x000000100d0d7221 */ /* 0x000fe40000010000 */
[----:B------:R-:W-:Y:S01]  /*eef0*/  FFMA.FTZ R12, R17, R14, R12 ;  /* 0x0000000e110c7223 */ /* 0x000fe2000001000c */
[----:B------:R-:W-:Y:S01]  /*ef00*/  FMUL.FTZ R17, R5, R17 ;  /* 0x0000001105117220 */ /* 0x000fe20000410000 */
[----:B------:R-:W-:Y:S01]  /*ef10*/  SHF.L.U32 R18, R42, 0x10, RZ ;  /* 0x000000102a127819 */ /* 0x000fe200000006ff */
[----:B------:R-:W-:Y:S01]  /*ef20*/  FMUL.FTZ R16, R3, R11 ;  /* 0x0000000b03107220 */ /* 0x000fe20000410000 */
[----:B------:R-:W-:Y:S01]  /*ef30*/  FADD.FTZ R8, R8, R11 ;  /* 0x0000000b08087221 */ /* 0x000fe20000010000 */
[----:B------:R-:W-:Y:S01]  /*ef40*/  FFMA.FTZ R15, R14, R17, R15 ;  /* 0x000000110e0f7223 */ /* 0x000fe2000001000f */
[----:B------:R-:W-:Y:S01]  /*ef50*/  FADD.FTZ R13, R17, R13 ;  /* 0x0000000d110d7221 */ /* 0x000fe20000010000 */
[----:B------:R-:W4:Y:S04]  /*ef60*/  LDL.LU R42, [R1+0x4e8] ;  /* 0x0004e800012a7983 */ /* 0x000f280000300800 */
[----:B------:R-:W4:Y:S01]  /*ef70*/  LDL.LU R17, [R1+0x210] ;  /* 0x0002100001117983 */ /* 0x000f220000300800 */
[----:B------:R-:W-:-:S04]  /*ef80*/  FADD.FTZ R18, R18, -UR28 ;  /* 0x8000001c12127e21 */ /* 0x000fc80008010000 */
[----:B------:R-:W-:Y:S01]  /*ef90*/  FMUL.FTZ R18, R18, UR16 ;  /* 0x0000001012127c20 */ /* 0x000fe20008410000 */
[----:B------:R-:W-:-:S03]  /*efa0*/  FADD.FTZ R13, R13, R16 ;  /* 0x000000100d0d7221 */ /* 0x000fc60000010000 */
[----:B------:R-:W-:Y:S01]  /*efb0*/  FFMA.FTZ R9, R11, R18, R9 ;  /* 0x000000120b097223 */ /* 0x000fe20000010009 */
[----:B------:R-:W-:Y:S01]  /*efc0*/  FFMA.FTZ R15, R18, R16, R15 ;  /* 0x00000010120f7223 */ /* 0x000fe2000001000f */
[----:B------:R-:W-:Y:S01]  /*efd0*/  SHF.L.U32 R45, R45, 0x10, RZ ;  /* 0x000000102d2d7819 */ /* 0x000fe200000006ff */
[----:B------:R-:W4:Y:S01]  /*efe0*/  LDL.LU R18, [R1+0x4c0] ;  /* 0x0004c00001127983 */ /* 0x000f220000300800 */
[----:B---3--:R-:W-:-:S03]  /*eff0*/  SHF.L.U32 R14, R44, 0x10, RZ ;  /* 0x000000102c0e7819 */ /* 0x008fc600000006ff */
[----:B------:R-:W3:Y:S01]  /*f000*/  LDL.LU R44, [R1+0x4d8] ;  /* 0x0004d800012c7983 */ /* 0x000ee20000300800 */
[----:B--2---:R-:W-:-:S03]  /*f010*/  SHF.L.U32 R11, R40, 0x10, RZ ;  /* 0x00000010280b7819 */ /* 0x004fc600000006ff */
[----:B------:R-:W2:Y:S01]  /*f020*/  LDL.LU R40, [R1+0x4dc] ;  /* 0x0004dc0001287983 */ /* 0x000ea20000300800 */
[----:B----4-:R-:W-:-:S03]  /*f030*/  SHF.L.U32 R16, R43, 0x10, RZ ;  /* 0x000000102b107819 */ /* 0x010fc600000006ff */
[----:B------:R-:W4:Y:S01]  /*f040*/  LDL.LU R43, [R1+0x4ec] ;  /* 0x0004ec00012b7983 */ /* 0x000f220000300800 */
[----:B------:R-:W-:-:S04]  /*f050*/  FADD.FTZ R14, R14, -UR28 ;  /* 0x8000001c0e0e7e21 */ /* 0x000fc80008010000 */
[----:B------:R-:W-:Y:S01]  /*f060*/  FMUL.FTZ R14, R14, UR16 ;  /* 0x000000100e0e7c20 */ /* 0x000fe20008410000 */
[----:B------:R-:W-:-:S03]  /*f070*/  FADD.FTZ R10, R10, R11 ;  /* 0x0000000b0a0a7221 */ /* 0x000fc60000010000 */
[----:B------:R-:W-:Y:S01]  /*f080*/  FFMA.FTZ R12, R11, R14, R12 ;  /* 0x0000000e0b0c7223 */ /* 0x000fe2000001000c */
[----:B------:R-:W-:-:S04]  /*f090*/  FMUL.FTZ R11, R5, R11 ;  /* 0x0000000b050b7220 */ /* 0x000fc80000410000 */
[----:B------:R-:W-:Y:S01]  /*f0a0*/  FADD.FTZ R13, R11, R13 ;  /* 0x0000000d0b0d7221 */ /* 0x000fe20000010000 */
[----:B------:R-:W-:Y:S01]  /*f0b0*/  FFMA.FTZ R15, R14, R11, R15 ;  /* 0x0000000b0e0f7223 */ /* 0x000fe2000001000f */
[----:B------:R-:W-:Y:S02]  /*f0c0*/  SHF.L.U32 R11, R41, 0x10, RZ ;  /* 0x00000010290b7819 */ /* 0x000fe400000006ff */
[----:B------:R-:W4:Y:S01]  /*f0d0*/  LDL.LU R41, [R1+0x4c4] ;  /* 0x0004c40001297983 */ /* 0x000f220000300800 */
[----:B------:R-:W-:-:S04]  /*f0e0*/  FADD.FTZ R45, R45, -UR28 ;  /* 0x8000001c2d2d7e21 */ /* 0x000fc80008010000 */
[----:B------:R-:W-:Y:S01]  /*f0f0*/  FMUL.FTZ R45, R45, UR16 ;  /* 0x000000102d2d7c20 */ /* 0x000fe20008410000 */
[----:B------:R-:W-:Y:S01]  /*f100*/  FADD.FTZ R16, R16, -UR28 ;  /* 0x8000001c10107e21 */ /* 0x000fe20008010000 */
[----:B------:R-:W-:-:S05]  /*f110*/  SHF.L.U32 R17, R17, 0x10, RZ ;  /* 0x0000001011117819 */ /* 0x000fca00000006ff */
[----:B------:R-:W-:Y:S01]  /*f120*/  FADD.FTZ R8, R8, R17 ;  /* 0x0000001108087221 */ /* 0x000fe20000010000 */
[----:B------:R-:W-:Y:S01]  /*f130*/  FFMA.FTZ R9, R17, R45, R9 ;  /* 0x0000002d11097223 */ /* 0x000fe20000010009 */
[----:B------:R-:W-:Y:S01]  /*f140*/  FMUL.FTZ R17, R3, R17 ;  /* 0x0000001103117220 */ /* 0x000fe20000410000 */
[----:B------:R-:W-:-:S03]  /*f150*/  FMUL.FTZ R16, R16, UR16 ;  /* 0x0000001010107c20 */ /* 0x000fc60008410000 */
[----:B------:R-:W-:Y:S01]  /*f160*/  FADD.FTZ R13, R13, R17 ;  /* 0x000000110d0d7221 */ /* 0x000fe20000010000 */
[----:B------:R-:W-:Y:S01]  /*f170*/  FFMA.FTZ R15, R45, R17, R15 ;  /* 0x000000112d0f7223 */ /* 0x000fe2000001000f */
[----:B------:R-:W-:Y:S01]  /*f180*/  FMUL.FTZ R17, R5, R11 ;  /* 0x0000000b05117220 */ /* 0x000fe20000410000 */
[----:B------:R-:W-:Y:S01]  /*f190*/  FFMA.FTZ R12, R11, R16, R12 ;  /* 0x000000100b0c7223 */ /* 0x000fe2000001000c */
[----:B---3--:R-:W-:Y:S01]  /*f1a0*/  SHF.L.U32 R14, R44, 0x10, RZ ;  /* 0x000000102c0e7819 */ /* 0x008fe200000006ff */
[----:B------:R-:W-:Y:S01]  /*f1b0*/  FADD.FTZ R10, R10, R11 ;  /* 0x0000000b0a0a7221 */ /* 0x000fe20000010000 */
[----:B------:R-:W3:Y:S01]  /*f1c0*/  LDL.LU R44, [R1+0x4c8] ;  /* 0x0004c800012c7983 */ /* 0x000ee20000300800 */
[----:B------:R-:W-:Y:S01]  /*f1d0*/  FFMA.FTZ R15, R16, R17, R15 ;  /* 0x00000011100f7223 */ /* 0x000fe2000001000f */
[----:B------:R-:W-:Y:S02]  /*f1e0*/  FADD.FTZ R13, R17, R13 ;  /* 0x0000000d110d7221 */ /* 0x000fe40000010000 */
[----:B------:R-:W3:Y:S01]  /*f1f0*/  LDL.LU R45, [R1+0x4b4] ;  /* 0x0004b400012d7983 */ /* 0x000ee20000300800 */
[----:B--2---:R-:W-:-:S03]  /*f200*/  SHF.L.U32 R16, R40, 0x10, RZ ;  /* 0x0000001028107819 */ /* 0x004fc600000006ff */
[----:B------:R-:W2:Y:S01]  /*f210*/  LDL.LU R40, [R1+0x4cc] ;  /* 0x0004cc0001287983 */ /* 0x000ea20000300800 */
[----:B----4-:R-:W-:-:S03]  /*f220*/  SHF.L.U32 R17, R43, 0x10, RZ ;  /* 0x000000102b117819 */ /* 0x010fc600000006ff */
[----:B------:R-:W4:Y:S01]  /*f230*/  LDL.LU R43, [R1+0x4b8] ;  /* 0x0004b800012b7983 */ /* 0x000f220000300800 */
[----:B------:R-:W-:Y:S01]  /*f240*/  FADD.FTZ R14, R14, -UR28 ;  /* 0x8000001c0e0e7e21 */ /* 0x000fe20008010000 */
[----:B------:R-:W-:Y:S02]  /*f250*/  SHF.L.U32 R11, R42, 0x10, RZ ;  /* 0x000000102a0b7819 */ /* 0x000fe400000006ff */
[----:B------:R-:W4:Y:S01]  /*f260*/  LDL.LU R42, [R1+0x4b0] ;  /* 0x0004b000012a7983 */ /* 0x000f220000300800 */
[----:B------:R-:W-:Y:S01]  /*f270*/  FMUL.FTZ R14, R14, UR16 ;  /* 0x000000100e0e7c20 */ /* 0x000fe20008410000 */
[----:B------:R-:W-:-:S03]  /*f280*/  FADD.FTZ R8, R8, R16 ;  /* 0x0000001008087221 */ /* 0x000fc60000010000 */
[----:B------:R-:W-:Y:S01]  /*f290*/  FFMA.FTZ R9, R16, R14, R9 ;  /* 0x0000000e10097223 */ /* 0x000fe20000010009 */
[----:B------:R-:W-:-:S04]  /*f2a0*/  FMUL.FTZ R16, R3, R16 ;  /* 0x0000001003107220 */ /* 0x000fc80000410000 */
[----:B------:R-:W-:Y:S01]  /*f2b0*/  FFMA.FTZ R15, R14, R16, R15 ;  /* 0x000000100e0f7223 */ /* 0x000fe2000001000f */
[----:B------:R-:W-:Y:S02]  /*f2c0*/  SHF.L.U32 R14, R41, 0x10, RZ ;  /* 0x00000010290e7819 */ /* 0x000fe400000006ff */
[----:B------:R-:W4:Y:S01]  /*f2d0*/  LDL.LU R41, [R1+0x4bc] ;  /* 0x0004bc0001297983 */ /* 0x000f220000300800 */
[----:B------:R-:W-:-:S04]  /*f2e0*/  FADD.FTZ R11, R11, -UR28 ;  /* 0x8000001c0b0b7e21 */ /* 0x000fc80008010000 */
[----:B------:R-:W-:Y:S01]  /*f2f0*/  FMUL.FTZ R11, R11, UR16 ;  /* 0x000000100b0b7c20 */ /* 0x000fe20008410000 */
[----:B------:R-:W-:-:S03]  /*f300*/  FADD.FTZ R10, R10, R17 ;  /* 0x000000110a0a7221 */ /* 0x000fc60000010000 */
[----:B------:R-:W-:Y:S01]  /*f310*/  FFMA.FTZ R12, R17, R11, R12 ;  /* 0x0000000b110c7223 */ /* 0x000fe2000001000c */
[----:B------:R-:W-:Y:S01]  /*f320*/  FMUL.FTZ R17, R5, R17 ;  /* 0x0000001105117220 */ /* 0x000fe20000410000 */
[----:B------:R-:W-:-:S03]  /*f330*/  SHF.L.U32 R18, R18, 0x10, RZ ;  /* 0x0000001012127819 */ /* 0x000fc600000006ff */
[----:B------:R-:W-:Y:S01]  /*f340*/  FFMA.FTZ R15, R11, R17, R15 ;  /* 0x000000110b0f7223 */ /* 0x000fe2000001000f */
[----:B------:R-:W-:Y:S01]  /*f350*/  FADD.FTZ R13, R13, R16 ;  /* 0x000000100d0d7221 */ /* 0x000fe20000010000 */
[----:B------:R-:W-:Y:S01]  /*f360*/  FADD.FTZ R18, R18, -UR28 ;  /* 0x8000001c12127e21 */ /* 0x000fe20008010000 */
[----:B------:R-:W-:Y:S02]  /*f370*/  FMUL.FTZ R16, R3, R14 ;  /* 0x0000000e03107220 */ /* 0x000fe40000410000 */
[----:B------:R-:W-:Y:S01]  /*f380*/  FADD.FTZ R13, R17, R13 ;  /* 0x0000000d110d7221 */ /* 0x000fe20000010000 */
[----:B------:R-:W-:-:S03]  /*f390*/  FMUL.FTZ R18, R18, UR16 ;  /* 0x0000001012127c20 */ /* 0x000fc60008410000 */
[----:B------:R-:W-:Y:S01]  /*f3a0*/  FADD.FTZ R13, R13, R16 ;  /* 0x000000100d0d7221 */ /* 0x000fe20000010000 */
[----:B------:R-:W-:Y:S01]  /*f3b0*/  FFMA.FTZ R15, R18, R16, R15 ;  /* 0x00000010120f7223 */ /* 0x000fe2000001000f */
[----:B---3--:R-:W-:Y:S02]  /*f3c0*/  SHF.L.U32 R11, R44, 0x10, RZ ;  /* 0x000000102c0b7819 */ /* 0x008fe400000006ff */
[----:B------:R-:W3:Y:S01]  /*f3d0*/  LDL.LU R44, [R1+0x498] ;  /* 0x00049800012c7983 */ /* 0x000ee20000300800 */
[----:B--2---:R-:W-:-:S03]  /*f3e0*/  SHF.L.U32 R16, R40, 0x10, RZ ;  /* 0x0000001028107819 */ /* 0x004fc600000006ff */
[----:B------:R-:W2:Y:S01]  /*f3f0*/  LDL.LU R40, [R1+0x49c] ;  /* 0x00049c0001287983 */ /* 0x000ea20000300800 */
[----:B----4-:R-:W-:-:S03]  /*f400*/  SHF.L.U32 R17, R43, 0x10, RZ ;  /* 0x000000102b117819 */ /* 0x010fc600000006ff */
[----:B------:R-:W4:Y:S01]  /*f410*/  LDL.LU R43, [R1+0x504] ;  /* 0x00050400012b7983 */ /* 0x000f220000300800 */
[----:B------:R-:W-:Y:S01]  /*f420*/  FADD.FTZ R8, R8, R14 ;  /* 0x0000000e08087221 */ /* 0x000fe20000010000 */
[----:B------:R-:W-:Y:S01]  /*f430*/  FFMA.FTZ R9, R14, R18, R9 ;  /* 0x000000120e097223 */ /* 0x000fe20000010009 */
[----:B------:R-:W-:Y:S01]  /*f440*/  FADD.FTZ R11, R11, -UR28 ;  /* 0x8000001c0b0b7e21 */ /* 0x000fe20008010000 */
[----:B------:R-:W-:Y:S02]  /*f450*/  SHF.L.U32 R14, R42, 0x10, RZ ;  /* 0x000000102a0e7819 */ /* 0x000fe400000006ff */
[----:B------:R-:W4:Y:S01]  /*f460*/  LDL.LU R42, [R1+0x4a0] ;  /* 0x0004a000012a7983 */ /* 0x000f220000300800 */
[----:B------:R-:W-:Y:S01]  /*f470*/  FMUL.FTZ R11, R11, UR16 ;  /* 0x000000100b0b7c20 */ /* 0x000fe20008410000 */
[----:B------:R-:W-:Y:S01]  /*f480*/  FADD.FTZ R10, R10, R16 ;  /* 0x000000100a0a7221 */ /* 0x000fe20000010000 */
[----:B------:R-:W-:Y:S02]  /*f490*/  SHF.L.U32 R18, R45, 0x10, RZ ;  /* 0x000000102d127819 */ /* 0x000fe400000006ff */
[----:B------:R-:W-:Y:S01]  /*f4a0*/  FFMA.FTZ R12, R16, R11, R12 ;  /* 0x0000000b100c7223 */ /* 0x000fe2000001000c */
[----:B------:R-:W-:Y:S01]  /*f4b0*/  FMUL.FTZ R16, R5, R16 ;  /* 0x0000001005107220 */ /* 0x000fe20000410000 */
[----:B------:R-:W4:Y:S03]  /*f4c0*/  LDL.LU R45, [R1+0x4a4] ;  /* 0x0004a400012d7983 */ /* 0x000f260000300800 */
[----:B------:R-:W-:Y:S01]  /*f4d0*/  FFMA.FTZ R15, R11, R16, R15 ;  /* 0x000000100b0f7223 */ /* 0x000fe2000001000f */
[----:B------:R-:W-:-:S02]  /*f4e0*/  SHF.L.U32 R11, R41, 0x10, RZ ;  /* 0x00000010290b7819 */ /* 0x000fc400000006ff */
[----:B------:R-:W4:Y:S01]  /*f4f0*/  LDL.LU R41, [R1+0x50c] ;  /* 0x00050c0001297983 */ /* 0x000f220000300800 */
[----:B------:R-:W-:-:S04]  /*f500*/  FADD.FTZ R14, R14, -UR28 ;  /* 0x8000001c0e0e7e21 */ /* 0x000fc80008010000 */
[----:B------:R-:W-:Y:S01]  /*f510*/  FMUL.FTZ R14, R14, UR16 ;  /* 0x000000100e0e7c20 */ /* 0x000fe20008410000 */
[----:B------:R-:W-:-:S03]  /*f520*/  FADD.FTZ R8, R8, R18 ;  /* 0x0000001208087221 */ /* 0x000fc60000010000 */
[----:B------:R-:W-:Y:S01]  /*f530*/  FFMA.FTZ R9, R18, R14, R9 ;  /* 0x0000000e12097223 */ /* 0x000fe20000010009 */
[----:B------:R-:W-:-:S04]  /*f540*/  FMUL.FTZ R18, R3, R18 ;  /* 0x0000001203127220 */ /* 0x000fc80000410000 */
        /* <DEDUP_REMOVED lines=16> */
[----:B------:R-:W-:Y:S01]  /*f650*/  FADD.FTZ R14, R14, -UR28 ;  /* 0x8000001c0e0e7e21 */ /* 0x000fe20008010000 */
[----:B------:R-:W-:Y:S02]  /*f660*/  SHF.L.U32 R11, R42, 0x10, RZ ;  /* 0x000000102a0b7819 */ /* 0x000fe400000006ff */
[----:B------:R-:W4:Y:S01]  /*f670*/  LDL.LU R42, [R1+0x5c4] ;  /* 0x0005c400012a7983 */ /* 0x000f220000300800 */
[----:B------:R-:W-:Y:S01]  /*f680*/  FMUL.FTZ R14, R14, UR16 ;  /* 0x000000100e0e7c20 */ /* 0x000fe20008410000 */
[----:B------:R-:W-:-:S03]  /*f690*/  FADD.FTZ R8, R8, R16 ;  /* 0x0000001008087221 */ /* 0x000fc60000010000 */
[----:B------:R-:W-:Y:S01]  /*f6a0*/  FFMA.FTZ R9, R16, R14, R9 ;  /* 0x0000000e10097223 */ /* 0x000fe20000010009 */
[----:B------:R-:W-:Y:S01]  /*f6b0*/  SHF.L.U32 R18, R45, 0x10, RZ ;  /* 0x000000102d127819 */ /* 0x000fe200000006ff */
[----:B------:R-:W-:Y:S01]  /*f6c0*/  FMUL.FTZ R16, R3, R16 ;  /* 0x0000001003107220 */ /* 0x000fe20000410000 */
[----:B------:R-:W4:Y:S03]  /*f6d0*/  LDL.LU R45, [R1+0x5d0] ;  /* 0x0005d000012d7983 */ /* 0x000f260000300800 */
[----:B------:R-:W-:Y:S01]  /*f6e0*/  FFMA.FTZ R15, R14, R16, R15 ;  /* 0x000000100e0f7223 */ /* 0x000fe2000001000f */
[----:B------:R-:W-:Y:S02]  /*f6f0*/  SHF.L.U32 R14, R41, 0x10, RZ ;  /* 0x00000010290e7819 */ /* 0x000fe400000006ff */
        /* <DEDUP_REMOVED lines=320> */
[----:B------:R-:W-:-:S03]  /*10b00*/  SHF.L.U32 R11, R42, 0x10, RZ ;  /* 0x000000102a0b7819 */ /* 0x000fc600000006ff */
[----:B------:R-:W-:Y:S01]  /*10b10*/  FMUL.FTZ R14, R14, UR16 ;  /* 0x000000100e0e7c20 */ /* 0x000fe20008410000 */
[----:B------:R-:W-:Y:S01]  /*10b20*/  FADD.FTZ R8, R8, R16 ;  /* 0x0000001008087221 */ /* 0x000fe20000010000 */
[----:B------:R-:W-:Y:S01]  /*10b30*/  SHF.L.U32 R18, R45, 0x10, RZ ;  /* 0x000000102d127819 */ /* 0x000fe200000006ff */
[----:B------:R-:W-:Y:S01]  /*10b40*/  FADD.FTZ R11, R11, -UR28 ;  /* 0x8000001c0b0b7e21 */ /* 0x000fe20008010000 */
[----:B------:R-:W-:Y:S01]  /*10b50*/  FFMA.FTZ R9, R16, R14, R9 ;  /* 0x0000000e10097223 */ /* 0x000fe20000010009 */
[----:B------:R-:W-:Y:S01]  /*10b60*/  FMUL.FTZ R16, R3, R16 ;  /* 0x0000001003107220 */ /* 0x000fe20000410000 */
[----:B------:R-:W-:Y:S01]  /*10b70*/  FADD.FTZ R10, R10, R17 ;  /* 0x000000110a0a7221 */ /* 0x000fe20000010000 */
[----:B------:R-:W-:Y:S01]  /*10b80*/  FMUL.FTZ R11, R11, UR16 ;  /* 0x000000100b0b7c20 */ /* 0x000fe20008410000 */
[----:B------:R-:W-:Y:S01]  /*10b90*/  FADD.FTZ R18, R18, -UR28 ;  /* 0x8000001c12127e21 */ /* 0x000fe20008010000 */
[----:B------:R-:W-:Y:S01]  /*10ba0*/  FFMA.FTZ R15, R14, R16, R15 ;  /* 0x000000100e0f7223 */ /* 0x000fe2000001000f */
[----:B------:R-:W-:Y:S01]  /*10bb0*/  SHF.L.U32 R14, R41, 0x10, RZ ;  /* 0x00000010290e7819 */ /* 0x000fe200000006ff */
[----:B------:R-:W-:Y:S01]  /*10bc0*/  FFMA.FTZ R12, R17, R11, R12 ;  /* 0x0000000b110c7223 */ /* 0x000fe2000001000c */
[----:B------:R-:W-:Y:S01]  /*10bd0*/  FMUL.FTZ R17, R5, R17 ;  /* 0x0000001105117220 */ /* 0x000fe20000410000 */
[----:B------:R-:W4:Y:S01]  /*10be0*/  LDL.LU R42, [R1+0x324] ;  /* 0x00032400012a7983 */ /* 0x000f220000300800 */
[----:B------:R-:W-:Y:S01]  /*10bf0*/  FADD.FTZ R13, R13, R16 ;  /* 0x000000100d0d7221 */ /* 0x000fe20000010000 */
[----:B------:R-:W-:Y:S01]  /*10c00*/  FMUL.FTZ R18, R18, UR16 ;  /* 0x0000001012127c20 */ /* 0x000fe20008410000 */
[----:B------:R-:W-:Y:S01]  /*10c10*/  FFMA.FTZ R15, R11, R17, R15 ;  /* 0x000000110b0f7223 */ /* 0x000fe2000001000f */
[----:B------:R-:W-:Y:S01]  /*10c20*/  FMUL.FTZ R16, R3, R14 ;  /* 0x0000000e03107220 */ /* 0x000fe20000410000 */
[----:B------:R-:W4:Y:S01]  /*10c30*/  LDL.LU R41, [R1+0x6cc] ;  /* 0x0006cc0001297983 */ /* 0x000f220000300800 */
[----:B------:R-:W-:-:S02]  /*10c40*/  FFMA.FTZ R9, R14, R18, R9 ;  /* 0x000000120e097223 */ /* 0x000fc40000010009 */
[----:B------:R-:W-:Y:S01]  /*10c50*/  FFMA.FTZ R15, R18, R16, R15 ;  /* 0x00000010120f7223 */ /* 0x000fe2000001000f */
[----:B------:R-:W4:Y:S04]  /*10c60*/  LDL.LU R45, [R1+0x6d8] ;  /* 0x0006d800012d7983 */ /* 0x000f280000300800 */
[----:B------:R-:W4:Y:S01]  /*10c70*/  LDL.LU R18, [R1+0x6b8] ;  /* 0x0006b80001127983 */ /* 0x000f220000300800 */
[----:B------:R-:W-:-:S04]  /*10c80*/  FADD.FTZ R13, R17, R13 ;  /* 0x0000000d110d7221 */ /* 0x000fc80000010000 */
[----:B------:R-:W-:Y:S01]  /*10c90*/  FADD.FTZ R13, R13, R16 ;  /* 0x000000100d0d7221 */ /* 0x000fe20000010000 */
[----:B---3--:R-:W-:Y:S02]  /*10ca0*/  SHF.L.U32 R11, R44, 0x10, RZ ;  /* 0x000000102c0b7819 */ /* 0x008fe400000006ff */
[----:B------:R-:W3:Y:S01]  /*10cb0*/  LDL.LU R44, [R1+0x6c0] ;  /* 0x0006c000012c7983 */ /* 0x000ee20000300800 */
[----:B--2---:R-:W-:-:S03]  /*10cc0*/  SHF.L.U32 R16, R40, 0x10, RZ ;  /* 0x0000001028107819 */ /* 0x004fc600000006ff */
[----:B------:R-:W2:Y:S01]  /*10cd0*/  LDL.LU R40, [R1+0x6d4] ;  /* 0x0006d40001287983 */ /* 0x000ea20000300800 */
[----:B----4-:R-:W-:-:S03]  /*10ce0*/  SHF.L.U32 R17, R43, 0x10, RZ ;  /* 0x000000102b117819 */ /* 0x010fc600000006ff */
[----:B------:R-:W4:Y:S01]  /*10cf0*/  LDL.LU R43, [R1+0x314] ;  /* 0x00031400012b7983 */ /* 0x000f220000300800 */
[----:B------:R-:W-:Y:S01]  /*10d00*/  FADD.FTZ R8, R8, R14 ;  /* 0x0000000e08087221 */ /* 0x000fe20000010000 */
[----:B------:R-:W-:-:S04]  /*10d10*/  FADD.FTZ R11, R11, -UR28 ;  /* 0x8000001c0b0b7e21 */ /* 0x000fc80008010000 */
[----:B------:R-:W-:Y:S01]  /*10d20*/  FMUL.FTZ R11, R11, UR16 ;  /* 0x000000100b0b7c20 */ /* 0x000fe20008410000 */
[----:B------:R-:W-:-:S03]  /*10d30*/  FADD.FTZ R10, R10, R16 ;  /* 0x000000100a0a7221 */ /* 0x000fc60000010000 */
[----:B------:R-:W-:Y:S01]  /*10d40*/  FFMA.FTZ R12, R16, R11, R12 ;  /* 0x0000000b100c7223 */ /* 0x000fe2000001000c */
[----:B------:R-:W-:Y:S01]  /*10d50*/  FMUL.FTZ R16, R5, R16 ;  /* 0x0000001005107220 */ /* 0x000fe20000410000 */
[----:B------:R-:W-:Y:S02]  /*10d60*/  SHF.L.U32 R14, R42, 0x10, RZ ;  /* 0x000000102a0e7819 */ /* 0x000fe400000006ff */
[----:B------:R-:W4:Y:S03]  /*10d70*/  LDL.LU R42, [R1+0x6dc] ;  /* 0x0006dc00012a7983 */ /* 0x000f260000300800 */
[----:B------:R-:W-:-:S04]  /*10d80*/  FADD.FTZ R14, R14, -UR28 ;  /* 0x8000001c0e0e7e21 */ /* 0x000fc80008010000 */
[----:B------:R-:W-:Y:S01]  /*10d90*/  FMUL.FTZ R14, R14, UR16 ;  /* 0x000000100e0e7c20 */ /* 0x000fe20008410000 */
[----:B------:R-:W-:Y:S01]  /*10da0*/  SHF.L.U32 R18, R18, 0x10, RZ ;  /* 0x0000001012127819 */ /* 0x000fe200000006ff */
[----:B------:R-:W-:Y:S01]  /*10db0*/  FFMA.FTZ R15, R11, R16, R15 ;  /* 0x000000100b0f7223 */ /* 0x000fe2000001000f */
[----:B------:R-:W-:Y:S02]  /*10dc0*/  SHF.L.U32 R11, R41, 0x10, RZ ;  /* 0x00000010290b7819 */ /* 0x000fe400000006ff */
[----:B------:R-:W4:Y:S01]  /*10dd0*/  LDL.LU R41, [R1+0x6e4] ;  /* 0x0006e40001297983 */ /* 0x000f220000300800 */
[----:B------:R-:W-:Y:S01]  /*10de0*/  FADD.FTZ R8, R8, R18 ;  /* 0x0000001208087221 */ /* 0x000fe20000010000 */
        /* <DEDUP_REMOVED lines=18> */
[----:B------:R-:W-:Y:S01]  /*10f10*/  SHF.L.U32 R11, R45, 0x10, RZ ;  /* 0x000000102d0b7819 */ /* 0x000fe200000006ff */
[----:B------:R-:W-:Y:S01]  /*10f20*/  FADD.FTZ R14, R14, -UR28 ;  /* 0x8000001c0e0e7e21 */ /* 0x000fe20008010000 */
[----:B------:R-:W-:Y:S01]  /*10f30*/  FADD.FTZ R8, R8, R16 ;  /* 0x0000001008087221 */ /* 0x000fe20000010000 */
[----:B------:R-:W-:Y:S01]  /*10f40*/  FADD.FTZ R18, R18, -UR28 ;  /* 0x8000001c12127e21 */ /* 0x000fe20008010000 */
[----:B------:R-:W4:Y:S01]  /*10f50*/  LDL.LU R45, [R1+0x2c4] ;  /* 0x0002c400012d7983 */ /* 0x000f220000300800 */
[----:B------:R-:W-:Y:S01]  /*10f60*/  FADD.FTZ R11, R11, -UR28 ;  /* 0x8000001c0b0b7e21 */ /* 0x000fe20008010000 */
[----:B------:R-:W-:-:S03]  /*10f70*/  FMUL.FTZ R14, R14, UR16 ;  /* 0x000000100e0e7c20 */ /* 0x000fc60008410000 */
[----:B------:R-:W-:Y:S01]  /*10f80*/  FMUL.FTZ R11, R11, UR16 ;  /* 0x000000100b0b7c20 */ /* 0x000fe20008410000 */
[----:B------:R-:W-:Y:S01]  /*10f90*/  FFMA.FTZ R9, R16, R14, R9 ;  /* 0x0000000e10097223 */ /* 0x000fe20000010009 */
[----:B------:R-:W-:Y:S01]  /*10fa0*/  FMUL.FTZ R16, R3, R16 ;  /* 0x0000001003107220 */ /* 0x000fe20000410000 */
[----:B------:R-:W-:-:S03]  /*10fb0*/  SHF.L.U32 R17, R42, 0x10, RZ ;  /* 0x000000102a117819 */ /* 0x000fc600000006ff */
[----:B------:R-:W-:Y:S01]  /*10fc0*/  FFMA.FTZ R15, R14, R16, R15 ;  /* 0x000000100e0f7223 */ /* 0x000fe2000001000f */
[----:B------:R-:W-:Y:S01]  /*10fd0*/  FADD.FTZ R13, R13, R16 ;  /* 0x000000100d0d7221 */ /* 0x000fe20000010000 */
[----:B------:R-:W-:Y:S01]  /*10fe0*/  FMUL.FTZ R18, R18, UR16 ;  /* 0x0000001012127c20 */ /* 0x000fe20008410000 */
[----:B------:R-:W4:Y:S01]  /*10ff0*/  LDL.LU R42, [R1+0x714] ;  /* 0x00071400012a7983 */ /* 0x000f220000300800 */
[----:B------:R-:W-:Y:S01]  /*11000*/  FADD.FTZ R10, R10, R17 ;  /* 0x000000110a0a7221 */ /* 0x000fe20000010000 */
[----:B------:R-:W-:Y:S01]  /*11010*/  FFMA.FTZ R12, R17, R11, R12 ;  /* 0x0000000b110c7223 */ /* 0x000fe2000001000c */
[----:B------:R-:W-:Y:S01]  /*11020*/  FMUL.FTZ R17, R5, R17 ;  /* 0x0000001105117220 */ /* 0x000fe20000410000 */
[----:B------:R-:W-:-:S03]  /*11030*/  SHF.L.U32 R14, R37, 0x10, RZ ;  /* 0x00000010250e7819 */ /* 0x000fc600000006ff */
[----:B------:R-:W-:Y:S01]  /*11040*/  FFMA.FTZ R15, R11, R17, R15 ;  /* 0x000000110b0f7223 */ /* 0x000fe2000001000f */
[----:B------:R-:W-:Y:S01]  /*11050*/  FADD.FTZ R13, R17, R13 ;  /* 0x0000000d110d7221 */ /* 0x000fe20000010000 */
[----:B------:R-:W-:Y:S01]  /*11060*/  SHF.L.U32 R11, R41, 0x10, RZ ;  /* 0x00000010290b7819 */ /* 0x000fe200000006ff */
[----:B------:R-:W-:Y:S01]  /*11070*/  FMUL.FTZ R16, R3, R14 ;  /* 0x0000000e03107220 */ /* 0x000fe20000410000 */
[----:B------:R-:W-:Y:S01]  /*11080*/  FADD.FTZ R8, R8, R14 ;  /* 0x0000000e08087221 */ /* 0x000fe20000010000 */
[----:B------:R-:W-:Y:S01]  /*11090*/  FFMA.FTZ R9, R14, R18, R9 ;  /* 0x000000120e097223 */ /* 0x000fe20000010009 */
[----:B------:R-:W4:Y:S01]  /*110a0*/  LDL.LU R41, [R1+0x700] ;  /* 0x0007000001297983 */ /* 0x000f220000300800 */
        /* <DEDUP_REMOVED lines=11> */
[----:B---3--:R-:W-:Y:S02]  /*11160*/  SHF.L.U32 R14, R44, 0x10, RZ ;  /* 0x000000102c0e7819 */ /* 0x008fe400000006ff */
[----:B--2---:R-:W-:-:S03]  /*11170*/  SHF.L.U32 R17, R40, 0x10, RZ ;  /* 0x0000001028117819 */ /* 0x004fc600000006ff */
[----:B------:R-:W-:Y:S01]  /*11180*/  FADD.FTZ R14, R14, -UR28 ;  /* 0x8000001c0e0e7e21 */ /* 0x000fe20008010000 */
[----:B------:R-:W2:Y:S03]  /*11190*/  LDL.LU R40, [R1+0x704] ;  /* 0x0007040001287983 */ /* 0x000ea60000300800 */
[----:B------:R-:W-:Y:S01]  /*111a0*/  FMUL.FTZ R14, R14, UR16 ;  /* 0x000000100e0e7c20 */ /* 0x000fe20008410000 */
[----:B------:R-:W-:Y:S01]  /*111b0*/  SHF.L.U32 R11, R27, 0x10, RZ ;  /* 0x000000101b0b7819 */ /* 0x000fe200000006ff */
[----:B------:R-:W-:Y:S01]  /*111c0*/  FADD.FTZ R13, R16, R13 ;  /* 0x0000000d100d7221 */ /* 0x000fe20000010000 */
[----:B------:R-:W3:Y:S01]  /*111d0*/  LDL.LU R44, [R1+0x71c] ;  /* 0x00071c00012c7983 */ /* 0x000ee20000300800 */
[----:B------:R-:W-:Y:S01]  /*111e0*/  FFMA.FTZ R9, R18, R14, R9 ;  /* 0x0000000e12097223 */ /* 0x000fe20000010009 */
[----:B------:R-:W-:-:S04]  /*111f0*/  FMUL.FTZ R18, R3, R18 ;  /* 0x0000001203127220 */ /* 0x000fc80000410000 */
[----:B------:R-:W-:Y:S01]  /*11200*/  FFMA.FTZ R15, R14, R18, R15 ;  /* 0x000000120e0f7223 */ /* 0x000fe2000001000f */
[----:B----4-:R-:W-:Y:S02]  /*11210*/  SHF.L.U32 R14, R43, 0x10, RZ ;  /* 0x000000102b0e7819 */ /* 0x010fe400000006ff */
[----:B------:R-:W4:Y:S01]  /*11220*/  LDL.LU R43, [R1+0x710] ;  /* 0x00071000012b7983 */ /* 0x000f220000300800 */
[----:B------:R-:W-:-:S04]  /*11230*/  FADD.FTZ R17, R17, -UR28 ;  /* 0x8000001c11117e21 */ /* 0x000fc80008010000 */
[----:B------:R-:W-:Y:S01]  /*11240*/  FMUL.FTZ R17, R17, UR16 ;  /* 0x0000001011117c20 */ /* 0x000fe20008410000 */
        /* <DEDUP_REMOVED lines=13> */
[----:B------:R-:W-:Y:S01]  /*11320*/  FADD.FTZ R10, R10, R17 ;  /* 0x000000110a0a7221 */ /* 0x000fe20000010000 */
[----:B------:R-:W3:Y:S02]  /*11330*/  LDL.LU R41, [R1+0x728] ;  /* 0x0007280001297983 */ /* 0x000ee40000300800 */
[----:B------:R-:W-:Y:S01]  /*11340*/  FADD.FTZ R11, R11, -UR28 ;  /* 0x8000001c0b0b7e21 */ /* 0x000fe20008010000 */
[----:B------:R-:W-:-:S03]  /*11350*/  FMUL.FTZ R16, R3, R16 ;  /* 0x0000001003107220 */ /* 0x000fc60000410000 */
[----:B------:R-:W-:Y:S01]  /*11360*/  FMUL.FTZ R11, R11, UR16 ;  /* 0x000000100b0b7c20 */ /* 0x000fe20008410000 */
[----:B------:R-:W-:-:S03]  /*11370*/  FFMA.FTZ R15, R14, R16, R15 ;  /* 0x000000100e0f7223 */ /* 0x000fc6000001000f */
[----:B------:R-:W-:Y:S01]  /*11380*/  FFMA.FTZ R12, R17, R11, R12 ;  /* 0x0000000b110c7223 */ /* 0x000fe2000001000c */
[----:B------:R-:W-:-:S04]  /*11390*/  FMUL.FTZ R17, R5, R17 ;  /* 0x0000001105117220 */ /* 0x000fc80000410000 */
[----:B------:R-:W-:Y:S01]  /*113a0*/  FFMA.FTZ R15, R11, R17, R15 ;  /* 0x000000110b0f7223 */ /* 0x000fe2000001000f */
[----:B--2---:R-:W-:Y:S02]  /*113b0*/  SHF.L.U32 R18, R40, 0x10, RZ ;  /* 0x0000001028127819 */ /* 0x004fe400000006ff */
[----:B------:R-:W2:Y:S01]  /*113c0*/  LDL.LU R40, [R1+0x2a0] ;  /* 0x0002a00001287983 */ /* 0x000ea20000300800 */
        /* <DEDUP_REMOVED lines=17> */
[----:B---3--:R-:W-:Y:S01]  /*114e0*/  SHF.L.U32 R17, R44, 0x10, RZ ;  /* 0x000000102c117819 */ /* 0x008fe200000006ff */
[----:B------:R-:W3:Y:S01]  /*114f0*/  LDL.LU R45, [R1+0x724] ;  /* 0x00072400012d7983 */ /* 0x000ee20000300800 */
[----:B------:R-:W-:Y:S01]  /*11500*/  SHF.L.U32 R18, R33, 0x10, RZ ;  /* 0x0000001021127819 */ /* 0x000fe200000006ff */
[----:B------:R-:W-:Y:S01]  /*11510*/  FMUL.FTZ R14, R14, UR16 ;  /* 0x000000100e0e7c20 */ /* 0x000fe20008410000 */
[----:B------:R-:W-:Y:S01]  /*11520*/  FADD.FTZ R10, R10, R16 ;  /* 0x000000100a0a7221 */ /* 0x000fe20000010000 */
[----:B------:R-:W-:Y:S01]  /*11530*/  FFMA.FTZ R12, R16, R11, R12 ;  /* 0x0000000b100c7223 */ /* 0x000fe2000001000c */
[----:B------:R-:W-:Y:S01]  /*11540*/  FMUL.FTZ R16, R5, R16 ;  /* 0x0000001005107220 */ /* 0x000fe20000410000 */
[----:B------:R-:W-:Y:S01]  /*11550*/  FADD.FTZ R8, R8, R18 ;  /* 0x0000001208087221 */ /* 0x000fe20000010000 */
[----:B------:R-:W-:Y:S01]  /*11560*/  FFMA.FTZ R9, R18, R14, R9 ;  /* 0x0000000e12097223 */ /* 0x000fe20000010009 */
[----:B------:R-:W-:Y:S01]  /*11570*/  FADD.FTZ R17, R17, -UR28 ;  /* 0x8000001c11117e21 */ /* 0x000fe20008010000 */
[----:B------:R-:W-:Y:S01]  /*11580*/  FMUL.FTZ R18, R3, R18 ;  /* 0x0000001203127220 */ /* 0x000fe20000410000 */
[----:B------:R-:W-:Y:S01]  /*11590*/  FFMA.FTZ R15, R11, R16, R15 ;  /* 0x000000100b0f7223 */ /* 0x000fe2000001000f */
[----:B------:R-:W-:Y:S01]  /*115a0*/  SHF.L.U32 R11, R41, 0x10, RZ ;  /* 0x00000010290b7819 */ /* 0x000fe200000006ff */
[----:B------:R-:W-:Y:S01]  /*115b0*/  FMUL.FTZ R17, R17, UR16 ;  /* 0x0000001011117c20 */ /* 0x000fe20008410000 */
[----:B------:R-:W3:Y:S01]  /*115c0*/  LDL.LU R41, [R1+0x734] ;  /* 0x0007340001297983 */ /* 0x000ee20000300800 */
[----:B------:R-:W-:Y:S01]  /*115d0*/  FFMA.FTZ R15, R14, R18, R15 ;  /* 0x000000120e0f7223 */ /* 0x000fe2000001000f */
[----:B------:R-:W-:Y:S01]  /*115e0*/  FADD.FTZ R13, R16, R13 ;  /* 0x0000000d100d7221 */ /* 0x000fe20000010000 */
[----:B------:R-:W-:Y:S01]  /*115f0*/  FMUL.FTZ R16, R5, R11 ;  /* 0x0000000b05107220 */ /* 0x000fe20000410000 */
[----:B------:R-:W-:Y:S01]  /*11600*/  FADD.FTZ R10, R10, R11 ;  /* 0x0000000b0a0a7221 */ /* 0x000fe20000010000 */
[----:B------:R-:W-:Y:S01]  /*11610*/  FFMA.FTZ R12, R11, R17, R12 ;  /* 0x000000110b0c7223 */ /* 0x000fe2000001000c */
[----:B------:R-:W3:Y:S01]  /*11620*/  LDL.LU R42, [R1+0x738] ;  /* 0x00073800012a7983 */ /* 0x000ee20000300800 */
[----:B------:R-:W-:-:S03]  /*11630*/  SHF.L.U32 R20, R20, 0x10, RZ ;  /* 0x0000001014147819 */ /* 0x000fc600000006ff */
[----:B------:R-:W3:Y:S01]  /*11640*/  LDL.LU R44, [R1+0x744] ;  /* 0x00074400012c7983 */ /* 0x000ee20000300800 */
[----:B--2---:R-:W-:-:S03]  /*11650*/  SHF.L.U32 R14, R40, 0x10, RZ ;  /* 0x00000010280e7819 */ /* 0x004fc600000006ff */
[----:B------:R-:W2:Y:S01]  /*11660*/  LDL.LU R40, [R1+0x72c] ;  /* 0x00072c0001287983 */ /* 0x000ea20000300800 */
[----:B----4-:R-:W-:-:S03]  /*11670*/  SHF.L.U32 R11, R43, 0x10, RZ ;  /* 0x000000102b0b7819 */ /* 0x010fc600000006ff */
[----:B------:R-:W4:Y:S01]  /*11680*/  LDL.LU R43, [R1+0x73c] ;  /* 0x00073c00012b7983 */ /* 0x000f220000300800 */
[----:B------:R-:W-:Y:S01]  /*11690*/  FADD.FTZ R13, R13, R18 ;  /* 0x000000120d0d7221 */ /* 0x000fe20000010000 */
[----:B------:R-:W-:Y:S01]  /*116a0*/  FADD.FTZ R14, R14, -UR28 ;  /* 0x8000001c0e0e7e21 */ /* 0x000fe20008010000 */
[----:B------:R-:W-:Y:S02]  /*116b0*/  FFMA.FTZ R15, R17, R16, R15 ;  /* 0x00000010110f7223 */ /* 0x000fe4000001000f */
[----:B------:R-:W-:Y:S01]  /*116c0*/  FADD.FTZ R13, R16, R13 ;  /* 0x0000000d100d7221 */ /* 0x000fe20000010000 */
[----:B------:R-:W-:Y:S01]  /*116d0*/  SHF.L.U32 R16, R32, 0x10, RZ ;  /* 0x0000001020107819 */ /* 0x000fe200000006ff */
[----:B------:R-:W-:Y:S01]  /*116e0*/  FMUL.FTZ R14, R14, UR16 ;  /* 0x000000100e0e7c20 */ /* 0x000fe20008410000 */
[----:B------:R-:W-:Y:S01]  /*116f0*/  FADD.FTZ R11, R11, -UR28 ;  /* 0x8000001c0b0b7e21 */ /* 0x000fe20008010000 */
[----:B------:R-:W-:Y:S02]  /*11700*/  SHF.L.U32 R17, R30, 0x10, RZ ;  /* 0x000000101e117819 */ /* 0x000fe400000006ff */
[----:B------:R-:W-:Y:S01]  /*11710*/  FADD.FTZ R8, R8, R16 ;  /* 0x0000001008087221 */ /* 0x000fe20000010000 */
[----:B------:R-:W-:Y:S01]  /*11720*/  FFMA.FTZ R9, R16, R14, R9 ;  /* 0x0000000e10097223 */ /* 0x000fe20000010009 */
[----:B------:R-:W-:Y:S01]  /*11730*/  FMUL.FTZ R16, R3, R16 ;  /* 0x0000001003107220 */ /* 0x000fe20000410000 */
[----:B------:R-:W-:Y:S01]  /*11740*/  FMUL.FTZ R11, R11, UR16 ;  /* 0x000000100b0b7c20 */ /* 0x000fe20008410000 */
[----:B------:R-:W-:Y:S01]  /*11750*/  FADD.FTZ R10, R10, R17 ;  /* 0x000000110a0a7221 */ /* 0x000fe20000010000 */
[----:B------:R-:W-:Y:S01]  /*11760*/  FMUL.FTZ R18, R5, R17 ;  /* 0x0000001105127220 */ /* 0x000fe20000410000 */
[----:B------:R-:W-:Y:S01]  /*11770*/  FADD.FTZ R13, R13, R16 ;  /* 0x000000100d0d7221 */ /* 0x000fe20000010000 */
[----:B------:R-:W-:Y:S01]  /*11780*/  FFMA.FTZ R14, R14, R16, R15 ;  /* 0x000000100e0e7223 */ /* 0x000fe2000001000f */
[----:B------:R-:W-:Y:S01]  /*11790*/  FFMA.FTZ R12, R17, R11, R12 ;  /* 0x0000000b110c7223 */ /* 0x000fe2000001000c */
[----:B------:R-:W-:Y:S01]  /*117a0*/  SHF.L.U32 R16, R21, 0x10, RZ ;  /* 0x0000001015107819 */ /* 0x000fe200000006ff */
[----:B------:R-:W-:Y:S01]  /*117b0*/  FADD.FTZ R20, R20, -UR28 ;  /* 0x8000001c14147e21 */ /* 0x000fe20008010000 */
[----:B------:R-:W-:-:S02]  /*117c0*/  SHF.L.U32 R24, R24, 0x10, RZ ;  /* 0x0000001018187819 */ /* 0x000fc400000006ff */
[----:B---3--:R-:W-:Y:S02]  /*117d0*/  SHF.L.U32 R17, R45, 0x10, RZ ;  /* 0x000000102d117819 */ /* 0x008fe400000006ff */
[----:B------:R-:W3:Y:S01]  /*117e0*/  LDL.LU R45, [R1+0x740] ;  /* 0x00074000012d7983 */ /* 0x000ee20000300800 */
[----:B------:R-:W-:Y:S01]  /*117f0*/  FADD.FTZ R13, R18, R13 ;  /* 0x0000000d120d7221 */ /* 0x000fe20000010000 */
[----:B------:R-:W-:Y:S01]  /*11800*/  FFMA.FTZ R14, R11, R18, R14 ;  /* 0x000000120b0e7223 */ /* 0x000fe2000001000e */
[----:B------:R-:W-:Y:S01]  /*11810*/  FMUL.FTZ R11, R20, UR16 ;  /* 0x00000010140b7c20 */ /* 0x000fe20008410000 */
[----:B------:R-:W-:Y:S01]  /*11820*/  FMUL.FTZ R18, R3, R16 ;  /* 0x0000001003127220 */ /* 0x000fe20000410000 */
[----:B------:R-:W-:Y:S02]  /*11830*/  FADD.FTZ R15, R24, -UR28 ;  /* 0x8000001c180f7e21 */ /* 0x000fe40008010000 */
[----:B------:R-:W-:Y:S01]  /*11840*/  FFMA.FTZ R9, R16, R11, R9 ;  /* 0x0000000b10097223 */ /* 0x000fe20000010009 */
[----:B------:R-:W-:Y:S01]  /*11850*/  FADD.FTZ R13, R13, R18 ;  /* 0x000000120d0d7221 */ /* 0x000fe20000010000 */
[----:B------:R-:W-:Y:S01]  /*11860*/  FFMA.FTZ R14, R11, R18, R14 ;  /* 0x000000120b0e7223 */ /* 0x000fe2000001000e */
[----:B------:R-:W-:Y:S01]  /*11870*/  FMUL.FTZ R15, R15, UR16 ;  /* 0x000000100f0f7c20 */ /* 0x000fe20008410000 */
[----:B------:R-:W-:Y:S01]  /*11880*/  SHF.L.U32 R11, R41, 0x10, RZ ;  /* 0x00000010290b7819 */ /* 0x000fe200000006ff */
[----:B------:R-:W-:Y:S01]  /*11890*/  FMUL.FTZ R18, R5, R17 ;  /* 0x0000001105127220 */ /* 0x000fe20000410000 */
[----:B------:R-:W3:Y:S01]  /*118a0*/  LDL.LU R41, [R1+0x74c] ;  /* 0x00074c0001297983 */ /* 0x000ee20000300800 */
[----:B------:R-:W-:-:S02]  /*118b0*/  FFMA.FTZ R12, R17, R15, R12 ;  /* 0x0000000f110c7223 */ /* 0x000fc4000001000c */
[----:B------:R-:W-:Y:S01]  /*118c0*/  FFMA.FTZ R15, R15, R18, R14 ;  /* 0x000000120f0f7223 */ /* 0x000fe2000001000e */
[----:B------:R-:W-:Y:S01]  /*118d0*/  FADD.FTZ R14, R11, -UR28 ;  /* 0x8000001c0b0e7e21 */ /* 0x000fe20008010000 */
[----:B--2---:R-:W-:Y:S02]  /*118e0*/  SHF.L.U32 R20, R40, 0x10, RZ ;  /* 0x0000001028147819 */ /* 0x004fe400000006ff */
[----:B------:R-:W2:Y:S01]  /*118f0*/  LDL.LU R40, [R1+0x750] ;  /* 0x0007500001287983 */ /* 0x000ea20000300800 */
[----:B----4-:R-:W-:-:S03]  /*11900*/  SHF.L.U32 R11, R43, 0x10, RZ ;  /* 0x000000102b0b7819 */ /* 0x010fc600000006ff */
[----:B------:R-:W4:Y:S01]  /*11910*/  LDL.LU R43, [R1+0x754] ;  /* 0x00075400012b7983 */ /* 0x000f220000300800 */
[----:B------:R-:W-:Y:S01]  /*11920*/  SHF.L.U32 R26, R26, 0x10, RZ ;  /* 0x000000101a1a7819 */ /* 0x000fe200000006ff */
[----:B------:R-:W-:-:S04]  /*11930*/  FADD.FTZ R8, R8, R16 ;  /* 0x0000001008087221 */ /* 0x000fc80000010000 */
[----:B------:R-:W-:-:S04]  /*11940*/  FADD.FTZ R16, R26, -UR28 ;  /* 0x8000001c1a107e21 */ /* 0x000fc80008010000 */
[----:B------:R-:W-:Y:S01]  /*11950*/  FMUL.FTZ R16, R16, UR16 ;  /* 0x0000001010107c20 */ /* 0x000fe20008410000 */
[----:B------:R-:W-:-:S03]  /*11960*/  FADD.FTZ R8, R8, R20 ;  /* 0x0000001408087221 */ /* 0x000fc60000010000 */
[----:B------:R-:W-:Y:S01]  /*11970*/  FFMA.FTZ R9, R20, R16, R9 ;  /* 0x0000001014097223 */ /* 0x000fe20000010009 */
[----:B------:R-:W-:Y:S01]  /*11980*/  FMUL.FTZ R20, R3, R20 ;  /* 0x0000001403147220 */ /* 0x000fe20000410000 */
[----:B------:R-:W-:Y:S01]  /*11990*/  FADD.FTZ R13, R18, R13 ;  /* 0x0000000d120d7221 */ /* 0x000fe20000010000 */
[----:B------:R-:W-:Y:S02]  /*119a0*/  FADD.FTZ R10, R10, R17 ;  /* 0x000000110a0a7221 */ /* 0x000fe40000010000 */
[----:B------:R-:W-:Y:S01]  /*119b0*/  FFMA.FTZ R15, R16, R20, R15 ;  /* 0x00000014100f7223 */ /* 0x000fe2000001000f */
[----:B------:R-:W-:Y:S01]  /*119c0*/  SHF.L.U32 R16, R42, 0x10, RZ ;  /* 0x000000102a107819 */ /* 0x000fe200000006ff */
[----:B------:R-:W-:Y:S01]  /*119d0*/  FADD.FTZ R18, R13, R20 ;  /* 0x000000140d127221 */ /* 0x000fe20000010000 */
[----:B------:R-:W-:Y:S01]  /*119e0*/  FMUL.FTZ R14, R14, UR16 ;  /* 0x000000100e0e7c20 */ /* 0x000fe20008410000 */
[----:B------:R-:W-:Y:S01]  /*119f0*/  FMUL.FTZ R13, R5, R11 ;  /* 0x0000000b050d7220 */ /* 0x000fe20000410000 */
[----:B------:R-:W-:Y:S01]  /*11a00*/  SHF.L.U32 R17, R44, 0x10, RZ ;  /* 0x000000102c117819 */ /* 0x000fe200000006ff */
[----:B------:R-:W4:Y:S01]  /*11a10*/  LDL.LU R42, [R1+0x75c] ;  /* 0x00075c00012a7983 */ /* 0x000f220000300800 */
[----:B------:R-:W-:Y:S01]  /*11a20*/  FADD.FTZ R10, R10, R11 ;  /* 0x0000000b0a0a7221 */ /* 0x000fe20000010000 */
[----:B------:R-:W-:Y:S01]  /*11a30*/  FFMA.FTZ R12, R11, R14, R12 ;  /* 0x0000000e0b0c7223 */ /* 0x000fe2000001000c */
[----:B------:R-:W-:Y:S01]  /*11a40*/  FADD.FTZ R16, R16, -UR28 ;  /* 0x8000001c10107e21 */ /* 0x000fe20008010000 */
[----:B------:R-:W4:Y:S01]  /*11a50*/  LDL.LU R44, [R1+0x758] ;  /* 0x00075800012c7983 */ /* 0x000f220000300800 */
[----:B------:R-:W-:Y:S01]  /*11a60*/  FADD.FTZ R11, R13, R18 ;  /* 0x000000120d0b7221 */ /* 0x000fe20000010000 */
[----:B------:R-:W-:Y:S01]  /*11a70*/  FFMA.FTZ R13, R14, R13, R15 ;  /* 0x0000000d0e0d7223 */ /* 0x000fe2000001000f */
[----:B---3--:R-:W-:Y:S01]  /*11a80*/  SHF.L.U32 R14, R45, 0x10, RZ ;  /* 0x000000102d0e7819 */ /* 0x008fe200000006ff */
[----:B------:R-:W-:Y:S01]  /*11a90*/  FMUL.FTZ R16, R16, UR16 ;  /* 0x0000001010107c20 */ /* 0x000fe20008410000 */
[----:B------:R-:W-:-:S03]  /*11aa0*/  FADD.FTZ R17, R17, -UR28 ;  /* 0x8000001c11117e21 */ /* 0x000fc60008010000 */
[----:B------:R-:W-:Y:S01]  /*11ab0*/  FADD.FTZ R8, R8, R14 ;  /* 0x0000000e08087221 */ /* 0x000fe20000010000 */
[----:B------:R-:W-:Y:S01]  /*11ac0*/  FFMA.FTZ R9, R14, R16, R9 ;  /* 0x000000100e097223 */ /* 0x000fe20000010009 */
[----:B------:R-:W-:Y:S01]  /*11ad0*/  FMUL.FTZ R14, R3, R14 ;  /* 0x0000000e030e7220 */ /* 0x000fe20000410000 */
[----:B------:R-:W-:Y:S01]  /*11ae0*/  SHF.L.U32 R15, R41, 0x10, RZ ;  /* 0x00000010290f7819 */ /* 0x000fe200000006ff */
[----:B------:R-:W-:Y:S01]  /*11af0*/  FMUL.FTZ R17, R17, UR16 ;  /* 0x0000001011117c20 */ /* 0x000fe20008410000 */
[----:B------:R-:W3:Y:S01]  /*11b00*/  LDL.LU R41, [R1+0x770] ;  /* 0x0007700001297983 */ /* 0x000ee20000300800 */
[----:B------:R-:W-:Y:S01]  /*11b10*/  FADD.FTZ R11, R11, R14 ;  /* 0x0000000e0b0b7221 */ /* 0x000fe20000010000 */
[----:B------:R-:W-:Y:S01]  /*11b20*/  FFMA.FTZ R14, R16, R14, R13 ;  /* 0x0000000e100e7223 */ /* 0x000fe2000001000d */
[----:B------:R-:W-:Y:S01]  /*11b30*/  FADD.FTZ R10, R10, R15 ;  /* 0x0000000f0a0a7221 */ /* 0x000fe20000010000 */
[----:B------:R-:W-:Y:S01]  /*11b40*/  FFMA.FTZ R12, R15, R17, R12 ;  /* 0x000000110f0c7223 */ /* 0x000fe2000001000c */
[----:B------:R-:W-:Y:S01]  /*11b50*/  FMUL.FTZ R18, R5, R15 ;  /* 0x0000000f05127220 */ /* 0x000fe20000410000 */
[----:B--2---:R-:W-:-:S02]  /*11b60*/  SHF.L.U32 R16, R40, 0x10, RZ ;  /* 0x0000001028107819 */ /* 0x004fc400000006ff */
[----:B------:R-:W2:Y:S01]  /*11b70*/  LDL.LU R40, [R1+0x774] ;  /* 0x0007740001287983 */ /* 0x000ea20000300800 */
[----:B----4-:R-:W-:-:S03]  /*11b80*/  SHF.L.U32 R15, R43, 0x10, RZ ;  /* 0x000000102b0f7819 */ /* 0x010fc600000006ff */
[----:B------:R-:W4:Y:S01]  /*11b90*/  LDL.LU R43, [R1+0x778] ;  /* 0x00077800012b7983 */ /* 0x000f220000300800 */
[----:B------:R-:W-:Y:S01]  /*11ba0*/  SHF.L.U32 R19, R19, 0x10, RZ ;  /* 0x0000001013137819 */ /* 0x000fe200000006ff */
[----:B------:R-:W-:Y:S01]  /*11bb0*/  FADD.FTZ R13, R18, R11 ;  /* 0x0000000b120d7221 */ /* 0x000fe20000010000 */
[----:B------:R-:W-:-:S03]  /*11bc0*/  FFMA.FTZ R14, R17, R18, R14 ;  /* 0x00000012110e7223 */ /* 0x000fc6000001000e */
[----:B------:R-:W-:Y:S01]  /*11bd0*/  FADD.FTZ R19, R19, -UR28 ;  /* 0x8000001c13137e21 */ /* 0x000fe20008010000 */
[----:B------:R-:W-:-:S03]  /*11be0*/  FMUL.FTZ R18, R3, R16 ;  /* 0x0000001003127220 */ /* 0x000fc60000410000 */
[----:B------:R-:W-:Y:S01]  /*11bf0*/  FMUL.FTZ R19, R19, UR16 ;  /* 0x0000001013137c20 */ /* 0x000fe20008410000 */
[----:B------:R-:W-:Y:S01]  /*11c00*/  FADD.FTZ R13, R13, R18 ;  /* 0x000000120d0d7221 */ /* 0x000fe20000010000 */
[----:B------:R-:W-:Y:S02]  /*11c10*/  FADD.FTZ R15, R15, -UR28 ;  /* 0x8000001c0f0f7e21 */ /* 0x000fe40008010000 */
[----:B------:R-:W-:Y:S01]  /*11c20*/  FFMA.FTZ R9, R16, R19, R9 ;  /* 0x0000001310097223 */ /* 0x000fe20000010009 */
[----:B------:R-:W-:Y:S01]  /*11c30*/  FFMA.FTZ R18, R19, R18, R14 ;  /* 0x0000001213127223 */ /* 0x000fe2000001000e */
[----:B------:R-:W-:Y:S01]  /*11c40*/  FADD.FTZ R8, R8, R16 ;  /* 0x0000001008087221 */ /* 0x000fe20000010000 */
[----:B------:R-:W-:Y:S01]  /*11c50*/  SHF.L.U32 R14, R22, 0x10, RZ ;  /* 0x00000010160e7819 */ /* 0x000fe200000006ff */
[----:B------:R-:W-:Y:S01]  /*11c60*/  FMUL.FTZ R17, R15, UR16 ;  /* 0x000000100f117c20 */ /* 0x000fe20008410000 */
[----:B------:R-:W-:Y:S02]  /*11c70*/  SHF.L.U32 R11, R42, 0x10, RZ ;  /* 0x000000102a0b7819 */ /* 0x000fe400000006ff */
[----:B------:R-:W-:-:S03]  /*11c80*/  SHF.L.U32 R19, R44, 0x10, RZ ;  /* 0x000000102c137819 */ /* 0x000fc600000006ff */
[----:B------:R-:W-:Y:S01]  /*11c90*/  FMUL.FTZ R16, R5, R11 ;  /* 0x0000000b05107220 */ /* 0x000fe20000410000 */
[----:B------:R-:W-:Y:S01]  /*11ca0*/  SHF.L.U32 R20, R38, 0x10, RZ ;  /* 0x0000001026147819 */ /* 0x000fe200000006ff */
[----:B------:R-:W-:Y:S02]  /*11cb0*/  FADD.FTZ R19, R19, -UR28 ;  /* 0x8000001c13137e21 */ /* 0x000fe40008010000 */
[----:B------:R-:W-:Y:S01]  /*11cc0*/  FADD.FTZ R15, R16, R13 ;  /* 0x0000000d100f7221 */ /* 0x000fe20000010000 */
[----:B------:R-:W-:Y:S01]  /*11cd0*/  FFMA.FTZ R18, R17, R16, R18 ;  /* 0x0000001011127223 */ /* 0x000fe20000010012 */
[----:B------:R-:W-:Y:S01]  /*11ce0*/  FMUL.FTZ R22, R3, R14 ;  /* 0x0000000e03167220 */ /* 0x000fe20000410000 */
[----:B------:R-:W-:Y:S01]  /*11cf0*/  FMUL.FTZ R13, R19, UR16 ;  /* 0x00000010130d7c20 */ /* 0x000fe20008410000 */
[----:B------:R-:W-:Y:S01]  /*11d00*/  SHF.L.U32 R16, R23, 0x10, RZ ;  /* 0x0000001017107819 */ /* 0x000fe200000006ff */
[----:B------:R-:W-:Y:S01]  /*11d10*/  FADD.FTZ R20, R20, -UR28 ;  /* 0x8000001c14147e21 */ /* 0x000fe20008010000 */
[----:B------:R-:W-:Y:S01]  /*11d20*/  FADD.FTZ R21, R15, R22 ;  /* 0x000000160f157221 */ /* 0x000fe20000010000 */
[----:B------:R-:W-:Y:S01]  /*11d30*/  SHF.L.U32 R23, R39, 0x10, RZ ;  /* 0x0000001027177819 */ /* 0x000fe200000006ff */
[----:B------:R-:W-:Y:S01]  /*11d40*/  FFMA.FTZ R22, R13, R22, R18 ;  /* 0x000000160d167223 */ /* 0x000fe20000010012 */
[----:B------:R-:W-:Y:S01]  /*11d50*/  FADD.FTZ R19, R10, R11 ;  /* 0x0000000b0a137221 */ /* 0x000fe20000010000 */
[----:B------:R-:W-:Y:S01]  /*11d60*/  FMUL.FTZ R18, R5, R16 ;  /* 0x0000001005127220 */ /* 0x000fe20000410000 */
[----:B------:R-:W-:Y:S01]  /*11d70*/  FMUL.FTZ R15, R20, UR16 ;  /* 0x00000010140f7c20 */ /* 0x000fe20008410000 */
[----:B------:R-:W-:Y:S01]  /*11d80*/  FFMA.FTZ R11, R11, R17, R12 ;  /* 0x000000110b0b7223 */ /* 0x000fe2000001000c */
[----:B---3--:R-:W-:Y:S01]  /*11d90*/  SHF.L.U32 R12, R41, 0x10, RZ ;  /* 0x00000010290c7819 */ /* 0x008fe200000006ff */
[----:B------:R-:W-:Y:S01]  /*11da0*/  FADD.FTZ R23, R23, -UR28 ;  /* 0x8000001c17177e21 */ /* 0x000fe20008010000 */
[----:B------:R-:W-:Y:S01]  /*11db0*/  FADD.FTZ R21, R18, R21 ;  /* 0x0000001512157221 */ /* 0x000fe20000010000 */
[----:B------:R-:W-:-:S02]  /*11dc0*/  FFMA.FTZ R22, R15, R18, R22 ;  /* 0x000000120f167223 */ /* 0x000fc40000010016 */
        /* <DEDUP_REMOVED lines=8> */
[----:B--2---:R-:W-:-:S05]  /*11e50*/  SHF.L.U32 R10, R40, 0x10, RZ ;  /* 0x00000010280a7819 */ /* 0x004fca00000006ff */
[----:B------:R-:W-:-:S04]  /*11e60*/  FADD.FTZ R10, R10, -UR28 ;  /* 0x8000001c0a0a7e21 */ /* 0x000fc80008010000 */
[----:B------:R-:W-:Y:S01]  /*11e70*/  FMUL.FTZ R13, R10, UR16 ;  /* 0x000000100a0d7c20 */ /* 0x000fe20008410000 */
[----:B----4-:R-:W-:Y:S01]  /*11e80*/  SHF.L.U32 R18, R43, 0x10, RZ ;  /* 0x000000102b127819 */ /* 0x010fe200000006ff */
[----:B------:R-:W-:-:S04]  /*11e90*/  FADD.FTZ R10, R8, R12 ;  /* 0x0000000c080a7221 */ /* 0x000fc80000010000 */
[----:B------:R-:W-:Y:S01]  /*11ea0*/  FMUL.FTZ R14, R5, R18 ;  /* 0x00000012050e7220 */ /* 0x000fe20000410000 */
[----:B------:R-:W-:Y:S01]  /*11eb0*/  FFMA.FTZ R8, R12, R23, R9 ;  /* 0x000000170c087223 */ /* 0x000fe20000010009 */
[----:B------:R-:W-:Y:S01]  /*11ec0*/  FADD.FTZ R11, R19, R18 ;  /* 0x00000012130b7221 */ /* 0x000fe20000010000 */
[----:B------:R-:W-:Y:S01]  /*11ed0*/  FFMA.FTZ R9, R18, R13, R15 ;  /* 0x0000000d12097223 */ /* 0x000fe2000001000f */
[----:B------:R-:W-:Y:S01]  /*11ee0*/  FADD.FTZ R21, R14, R21 ;  /* 0x000000150e157221 */ /* 0x000fe20000010000 */
[----:B------:R-:W-:Y:S01]  /*11ef0*/  FFMA.FTZ R14, R13, R14, R22 ;  /* 0x0000000e0d0e7223 */ /* 0x000fe20000010016 */
[----:B------:R-:W-:Y:S06]  /*11f00*/  BRA `(.L_x_371) ;  /* 0x000000bc00007947 */ /* 0x000fec0003800000 */
.L_x_370:
[----:B------:R-:W2:Y:S04]  /*11f10*/  LDL.LU R13, [R1+0x280] ;  /* 0x00028000010d7983 */ /* 0x000ea80000300800 */
[----:B------:R-:W3:Y:S04]  /*11f20*/  LDL.LU R12, [R1+0x284] ;  /* 0x00028400010c7983 */ /* 0x000ee80000300800 */
[----:B------:R-:W4:Y:S04]  /*11f30*/  LDL.LU R16, [R1+0x278] ;  /* 0x0002780001107983 */ /* 0x000f280000300800 */
[----:B------:R-:W4:Y:S04]  /*11f40*/  LDL.LU R15, [R1+0x290] ;  /* 0x00029000010f7983 */ /* 0x000f280000300800 */
[----:B-----5:R0:W-:Y:S04]  /*11f50*/  STL [R1+0x794], R4 ;  /* 0x0007940401007387 */ /* 0x0201e80000100800 */
[----:B------:R1:W-:Y:S04]  /*11f60*/  STL [R1+0x79c], R7 ;  /* 0x00079c0701007387 */ /* 0x0003e80000100800 */
[----:B------:R-:W4:Y:S04]  /*11f70*/  LDL.LU R18, [R1+0x304] ;  /* 0x0003040001127983 */ /* 0x000f280000300800 */
[----:B------:R-:W-:Y:S04]  /*11f80*/  STL [R1+0x798], R6 ;  /* 0x0007980601007387 */ /* 0x000fe80000100800 */
[----:B------:R-:W4:Y:S04]  /*11f90*/  LDL.LU R17, [R1+0x318] ;  /* 0x0003180001117983 */ /* 0x000f280000300800 */
[----:B------:R-:W4:Y:S04]  /*11fa0*/  LDL.LU R19, [R1+0x334] ;  /* 0x0003340001137983 */ /* 0x000f280000300800 */
[----:B------:R-:W4:Y:S04]  /*11fb0*/  LDL.LU R22, [R1+0x584] ;  /* 0x0005840001167983 */ /* 0x000f280000300800 */
[----:B------:R-:W4:Y:S04]  /*11fc0*/  LDL.LU R23, [R1+0x518] ;  /* 0x0005180001177983 */ /* 0x000f280000300800 */
[----:B------:R-:W-:Y:S04]  /*11fd0*/  STL [R1+0x7a4], R29 ;  /* 0x0007a41d01007387 */ /* 0x000fe80000100800 */
[----:B------:R-:W-:Y:S01]  /*11fe0*/  STL [R1+0x7a0], R28 ;  /* 0x0007a01c01007387 */ /* 0x000fe20000100800 */
[----:B--2---:R-:W-:-:S02]  /*11ff0*/  SHF.L.U32 R8, R13, 0x10, RZ ;  /* 0x000000100d087819 */ /* 0x004fc400000006ff */
[----:B---3--:R-:W-:-:S03]  /*12000*/  SHF.L.U32 R11, R12, 0x10, RZ ;  /* 0x000000100c0b7819 */ /* 0x008fc600000006ff */
[----:B------:R-:W-:Y:S01]  /*12010*/  FADD.FTZ R8, R8, -UR28 ;  /* 0x8000001c08087e21 */ /* 0x000fe20008010000 */
[----:B------:R-:W-:-:S03]  /*12020*/  SHF.L.U32 R12, R43, 0x10, RZ ;  /* 0x000000102b0c7819 */ /* 0x000fc600000006ff */
[----:B------:R-:W-:-:S04]  /*12030*/  FMUL.FTZ R8, R8, UR16 ;  /* 0x0000001008087c20 */ /* 0x000fc80008410000 */
[----:B------:R-:W-:-:S04]  /*12040*/  FFMA.FTZ R10, R3, R8, R0 ;  /* 0x00000008030a7223 */ /* 0x000fc80000010000 */
[----:B------:R-:W-:-:S06]  /*12050*/  FMUL.FTZ R9, R10, -1.4426950216293334961 ;  /* 0xbfb8aa3b0a097820 */ /* 0x000fcc0000410000 */
[----:B------:R-:W2:Y:S02]  /*12060*/  MUFU.EX2 R9, R9 ;  /* 0x0000000900097308 */ /* 0x000ea40000000800 */
[----:B--2---:R-:W-:-:S06]  /*12070*/  FADD.FTZ R9, R9, 1 ;  /* 0x3f80000009097421 */ /* 0x004fcc0000010000 */
[----:B------:R-:W2:Y:S01]  /*12080*/  MUFU.RCP R9, R9 ;  /* 0x0000000900097308 */ /* 0x000ea20000001000 */
[----:B------:R-:W-:-:S04]  /*12090*/  FADD.FTZ R11, R11, -UR28 ;  /* 0x8000001c0b0b7e21 */ /* 0x000fc80008010000 */
[----:B------:R-:W-:Y:S01]  /*120a0*/  FMUL.FTZ R43, R11, UR16 ;  /* 0x000000100b2b7c20 */ /* 0x000fe20008410000 */
[----:B--2---:R-:W-:Y:S01]  /*120b0*/  FMUL.FTZ R12, R12, R9 ;  /* 0x000000090c0c7220 */ /* 0x004fe20000410000 */
[----:B------:R-:W-:-:S04]  /*120c0*/  FADD.FTZ R9, -R9, 1 ;  /* 0x3f80000009097421 */ /* 0x000fc80000010100 */
[----:B------:R-:W-:Y:S01]  /*120d0*/  FFMA.FTZ R10, R10, R9, 1 ;  /* 0x3f8000000a0a7423 */ /* 0x000fe20000010009 */
[----:B------:R-:W-:-:S04]  /*120e0*/  FFMA.FTZ R9, R5, R43, R2 ;  /* 0x0000002b05097223 */ /* 0x000fc80000010002 */
[----:B------:R-:W-:-:S06]  /*120f0*/  FMUL.FTZ R11, R9, -1.4426950216293334961 ;  /* 0xbfb8aa3b090b7820 */ /* 0x000fcc0000410000 */
[----:B------:R-:W2:Y:S02]  /*12100*/  MUFU.EX2 R11, R11 ;  /* 0x0000000b000b7308 */ /* 0x000ea40000000800 */
[----:B--2---:R-:W-:-:S06]  /*12110*/  FADD.FTZ R11, R11, 1 ;  /* 0x3f8000000b0b7421 */ /* 0x004fcc0000010000 */
[----:B------:R-:W2:Y:S01]  /*12120*/  MUFU.RCP R11, R11 ;  /* 0x0000000b000b7308 */ /* 0x000ea20000001000 */
[----:B------:R-:W-:-:S05]  /*12130*/  SHF.L.U32 R13, R40, 0x10, RZ ;  /* 0x00000010280d7819 */ /* 0x000fca00000006ff */
[----:B--2---:R-:W-:Y:S01]  /*12140*/  FMUL.FTZ R13, R13, R11 ;  /* 0x0000000b0d0d7220 */ /* 0x004fe20000410000 */
[----:B------:R-:W-:-:S04]  /*12150*/  FADD.FTZ R11, -R11, 1 ;  /* 0x3f8000000b0b7421 */ /* 0x000fc80000010100 */
[----:B------:R-:W-:-:S04]  /*12160*/  FFMA.FTZ R11, R9, R11, 1 ;  /* 0x3f800000090b7423 */ /* 0x000fc8000001000b */
[----:B------:R-:W-:Y:S01]  /*12170*/  FMUL.FTZ R40, R13, R11 ;  /* 0x0000000b0d287220 */ /* 0x000fe20000410000 */
[----:B----4-:R-:W-:Y:S02]  /*12180*/  SHF.L.U32 R11, R16, 0x10, RZ ;  /* 0x00000010100b7819 */ /* 0x010fe400000006ff */
[----:B------:R-:W2:Y:S01]  /*12190*/  LDL.LU R16, [R1+0x294] ;  /* 0x0002940001107983 */ /* 0x000ea20000300800 */
[----:B------:R-:W-:-:S03]  /*121a0*/  SHF.L.U32 R14, R15, 0x10, RZ ;  /* 0x000000100f0e7819 */ /* 0x000fc600000006ff */
[----:B------:R-:W3:Y:S01]  /*121b0*/  LDL.LU R15, [R1+0x2e8] ;  /* 0x0002e800010f7983 */ /* 0x000ee20000300800 */
[----:B------:R-:W-:Y:S01]  /*121c0*/  FMUL.FTZ R10, R12, R10 ;  /* 0x0000000a0c0a7220 */ /* 0x000fe20000410000 */
[----:B------:R-:W-:-:S03]  /*121d0*/  FADD.FTZ R11, R11, -UR28 ;  /* 0x8000001c0b0b7e21 */ /* 0x000fc60008010000 */
[----:B------:R-:W-:Y:S01]  /*121e0*/  FMUL.FTZ R12, R3, R10 ;  /* 0x0000000a030c7220 */ /* 0x000fe20000410000 */
[----:B------:R-:W-:Y:S01]  /*121f0*/  FMUL.FTZ R13, R5, R40 ;  /* 0x00000028050d7220 */ /* 0x000fe20000410000 */
[----:B------:R-:W-:Y:S02]  /*12200*/  FMUL.FTZ R11, R11, UR16 ;  /* 0x000000100b0b7c20 */ /* 0x000fe40008410000 */
[----:B------:R-:W-:Y:S01]  /*12210*/  FFMA.FTZ R9, R8, R12, RZ ;  /* 0x0000000c08097223 */ /* 0x000fe200000100ff */
[----:B------:R-:W-:-:S04]  /*12220*/  FADD.FTZ R12, RZ, R12 ;  /* 0x0000000cff0c7221 */ /* 0x000fc80000010000 */
[----:B0-----:R-:W-:Y:S01]  /*12230*/  FADD.FTZ R4, R13, R12 ;  /* 0x0000000c0d047221 */ /* 0x001fe20000010000 */
[----:B------:R-:W-:Y:S01]  /*12240*/  FFMA.FTZ R12, R3, R11, R0 ;  /* 0x0000000b030c7223 */ /* 0x000fe20000010000 */
[----:B------:R-:W-:-:S03]  /*12250*/  FFMA.FTZ R9, R43, R13, R9 ;  /* 0x0000000d2b097223 */ /* 0x000fc60000010009 */
[----:B------:R-:W-:-:S06]  /*12260*/  FMUL.FTZ R13, R12, -1.4426950216293334961 ;  /* 0xbfb8aa3b0c0d7820 */ /* 0x000fcc0000410000 */
[----:B------:R-:W0:Y:S02]  /*12270*/  MUFU.EX2 R13, R13 ;  /* 0x0000000d000d7308 */ /* 0x000e240000000800 */
[----:B0-----:R-:W-:-:S06]  /*12280*/  FADD.FTZ R13, R13, 1 ;  /* 0x3f8000000d0d7421 */ /* 0x001fcc0000010000 */
[----:B------:R-:W0:Y:S01]  /*12290*/  MUFU.RCP R13, R13 ;  /* 0x0000000d000d7308 */ /* 0x000e220000001000 */
[----:B------:R-:W-:Y:S01]  /*122a0*/  FFMA.FTZ R8, R8, R10, RZ ;  /* 0x0000000a08087223 */ /* 0x000fe200000100ff */
[----:B------:R-:W-:Y:S01]  /*122b0*/  FADD.FTZ R10, RZ, R10 ;  /* 0x0000000aff0a7221 */ /* 0x000fe20000010000 */
[----:B0-----:R-:W-:Y:S01]  /*122c0*/  FMUL.FTZ R14, R14, R13 ;  /* 0x0000000d0e0e7220 */ /* 0x001fe20000410000 */
[----:B------:R-:W-:-:S04]  /*122d0*/  FADD.FTZ R13, -R13, 1 ;  /* 0x3f8000000d0d7421 */ /* 0x000fc80000010100 */
[----:B------:R-:W-:-:S04]  /*122e0*/  FFMA.FTZ R13, R12, R13, 1 ;  /* 0x3f8000000c0d7423 */ /* 0x000fc8000001000d */
[----:B------:R-:W-:-:S04]  /*122f0*/  FMUL.FTZ R13, R14, R13 ;  /* 0x0000000d0e0d7220 */ /* 0x000fc80000410000 */
[----:B-1----:R-:W-:Y:S01]  /*12300*/  FADD.FTZ R7, R10, R13 ;  /* 0x0000000d0a077221 */ /* 0x002fe20000010000 */
[----:B------:R-:W-:Y:S01]  /*12310*/  SHF.L.U32 R12, R41, 0x10, RZ ;  /* 0x00000010290c7819 */ /* 0x000fe200000006ff */
[----:B------:R0:W-:Y:S04]  /*12320*/  STL [R1+0x788], R4 ;  /* 0x0007880401007387 */ /* 0x0001e80000100800 */
[----:B------:R-:W-:Y:S01]  /*12330*/  FADD.FTZ R12, R12, -UR28 ;  /* 0x8000001c0c0c7e21 */ /* 0x000fe20008010000 */
[----:B0-----:R-:W-:-:S03]  /*12340*/  FMUL.FTZ R4, R3, R13 ;  /* 0x0000000d03047220 */ /* 0x001fc60000410000 */
[----:B------:R-:W-:Y:S02]  /*12350*/  FMUL.FTZ R41, R12, UR16 ;  /* 0x000000100c297c20 */ /* 0x000fe40008410000 */
[----:B------:R0:W-:Y:S01]  /*12360*/  STL [R1+0x6d0], R4 ;  /* 0x0006d00401007387 */ /* 0x0001e20000100800 */
[C---:B------:R-:W-:Y:S01]  /*12370*/  FFMA.FTZ R6, R11.reuse, R13, R8 ;  /* 0x0000000d0b067223 */ /* 0x040fe20000010008 */
[----:B0-----:R-:W-:Y:S01]  /*12380*/  FFMA.FTZ R4, R11, R4, R9 ;  /* 0x000000040b047223 */ /* 0x001fe20000010009 */
[----:B------:R-:W-:-:S04]  /*12390*/  FFMA.FTZ R9, R5, R41, R2 ;  /* 0x0000002905097223 */ /* 0x000fc80000010002 */
[----:B------:R-:W-:-:S06]  /*123a0*/  FMUL.FTZ R8, R9, -1.4426950216293334961 ;  /* 0xbfb8aa3b09087820 */ /* 0x000fcc0000410000 */
[----:B------:R-:W0:Y:S02]  /*123b0*/  MUFU.EX2 R8, R8 ;  /* 0x0000000800087308 */ /* 0x000e240000000800 */
[----:B0-----:R-:W-:-:S06]  /*123c0*/  FADD.FTZ R8, R8, 1 ;  /* 0x3f80000008087421 */ /* 0x001fcc0000010000 */
[----:B------:R-:W0:Y:S01]  /*123d0*/  MUFU.RCP R8, R8 ;  /* 0x0000000800087308 */ /* 0x000e220000001000 */
[----:B------:R-:W-:Y:S02]  /*123e0*/  SHF.L.U32 R11, R44, 0x10, RZ ;  /* 0x000000102c0b7819 */ /* 0x000fe400000006ff */
[----:B--2---:R-:W-:Y:S02]  /*123f0*/  SHF.L.U32 R10, R16, 0x10, RZ ;  /* 0x00000010100a7819 */ /* 0x004fe400000006ff */
[----:B------:R-:W2:Y:S03]  /*12400*/  LDL.LU R16, [R1+0x2ec] ;  /* 0x0002ec0001107983 */ /* 0x000ea60000300800 */
[----:B0-----:R-:W-:Y:S01]  /*12410*/  FMUL.FTZ R10, R10, R8 ;  /* 0x000000080a0a7220 */ /* 0x001fe20000410000 */
[----:B------:R-:W-:-:S04]  /*12420*/  FADD.FTZ R8, -R8, 1 ;  /* 0x3f80000008087421 */ /* 0x000fc80000010100 */
[----:B------:R-:W-:-:S04]  /*12430*/  FFMA.FTZ R8, R9, R8, 1 ;  /* 0x3f80000009087423 */ /* 0x000fc80000010008 */
[----:B------:R-:W-:Y:S01]  /*12440*/  FMUL.FTZ R44, R10, R8 ;  /* 0x000000080a2c7220 */ /* 0x000fe20000410000 */
[----:B---3--:R-:W-:Y:S02]  /*12450*/  SHF.L.U32 R10, R15, 0x10, RZ ;  /* 0x000000100f0a7819 */ /* 0x008fe400000006ff */
[----:B------:R-:W3:Y:S01]  /*12460*/  LDL.LU R15, [R1+0x330] ;  /* 0x00033000010f7983 */ /* 0x000ee20000300800 */
[----:B------:R-:W-:-:S03]  /*12470*/  FADD.FTZ R11, R11, -UR28 ;  /* 0x8000001c0b0b7e21 */ /* 0x000fc60008010000 */
[----:B------:R0:W-:Y:S02]  /*12480*/  STL [R1+0x77c], R4 ;  /* 0x00077c0401007387 */ /* 0x0001e40000100800 */
[----:B0-----:R-:W-:Y:S01]  /*12490*/  FMUL.FTZ R4, R11, UR16 ;  /* 0x000000100b047c20 */ /* 0x001fe20008410000 */
[----:B------:R-:W-:-:S05]  /*124a0*/  SHF.L.U32 R11, R42, 0x10, RZ ;  /* 0x000000102a0b7819 */ /* 0x000fca00000006ff */
[----:B------:R-:W-:Y:S01]  /*124b0*/  FADD.FTZ R11, R11, -UR28 ;  /* 0x8000001c0b0b7e21 */ /* 0x000fe20008010000 */
[----:B------:R0:W-:Y:S01]  /*124c0*/  STL [R1+0x6c8], R4 ;  /* 0x0006c80401007387 */ /* 0x0001e20000100800 */
[----:B------:R-:W-:Y:S02]  /*124d0*/  FFMA.FTZ R9, R3, R4, R0 ;  /* 0x0000000403097223 */ /* 0x000fe40000010000 */
[----:B0-----:R-:W-:Y:S02]  /*124e0*/  FMUL.FTZ R4, R11, UR16 ;  /* 0x000000100b047c20 */ /* 0x001fe40008410000 */
        /* <DEDUP_REMOVED lines=8> */
[----:B------:R-:W-:Y:S02]  /*12570*/  SHF.L.U32 R10, R18, 0x10, RZ ;  /* 0x00000010120a7819 */ /* 0x000fe400000006ff */
[----:B------:R-:W4:Y:S01]  /*12580*/  LDL.LU R18, [R1+0x31c] ;  /* 0x00031c0001127983 */ /* 0x000f220000300800 */
[----:B------:R-:W-:-:S04]  /*12590*/  FFMA.FTZ R9, R5, R4, R2 ;  /* 0x0000000405097223 */ /* 0x000fc80000010002 */
[----:B------:R-:W-:Y:S01]  /*125a0*/  FMUL.FTZ R8, R9, -1.4426950216293334961 ;  /* 0xbfb8aa3b09087820 */ /* 0x000fe20000410000 */
[----:B------:R0:W-:Y:S05]  /*125b0*/  STL [R1+0x6c4], R4 ;  /* 0x0006c40401007387 */ /* 0x0001ea0000100800 */
[----:B------:R-:W1:Y:S02]  /*125c0*/  MUFU.EX2 R8, R8 ;  /* 0x0000000800087308 */ /* 0x000e640000000800 */
[----:B-1----:R-:W-:-:S06]  /*125d0*/  FADD.FTZ R8, R8, 1 ;  /* 0x3f80000008087421 */ /* 0x002fcc0000010000 */
[----:B------:R-:W1:Y:S01]  /*125e0*/  MUFU.RCP R8, R8 ;  /* 0x0000000800087308 */ /* 0x000e620000001000 */
[----:B--2---:R-:W-:Y:S02]  /*125f0*/  SHF.L.U32 R11, R16, 0x10, RZ ;  /* 0x00000010100b7819 */ /* 0x004fe400000006ff */
[----:B------:R-:W2:Y:S03]  /*12600*/  LDL.LU R16, [R1+0x350] ;  /* 0x0003500001107983 */ /* 0x000ea60000300800 */
[----:B------:R-:W-:-:S04]  /*12610*/  FADD.FTZ R11, R11, -UR28 ;  /* 0x8000001c0b0b7e21 */ /* 0x000fc80008010000 */
[----:B0-----:R-:W-:Y:S01]  /*12620*/  FMUL.FTZ R4, R11, UR16 ;  /* 0x000000100b047c20 */ /* 0x001fe20008410000 */
[----:B---3--:R-:W-:Y:S02]  /*12630*/  SHF.L.U32 R11, R15, 0x10, RZ ;  /* 0x000000100f0b7819 */ /* 0x008fe400000006ff */
[----:B------:R-:W3:Y:S01]  /*12640*/  LDL.LU R15, [R1+0x374] ;  /* 0x00037400010f7983 */ /* 0x000ee20000300800 */
[----:B-1----:R-:W-:Y:S01]  /*12650*/  FMUL.FTZ R10, R10, R8 ;  /* 0x000000080a0a7220 */ /* 0x002fe20000410000 */
[----:B------:R-:W-:-:S04]  /*12660*/  FADD.FTZ R8, -R8, 1 ;  /* 0x3f80000008087421 */ /* 0x000fc80000010100 */
[----:B------:R-:W-:Y:S01]  /*12670*/  FFMA.FTZ R8, R9, R8, 1 ;  /* 0x3f80000009087423 */ /* 0x000fe20000010008 */
[----:B------:R-:W-:Y:S01]  /*12680*/  FFMA.FTZ R9, R3, R4, R0 ;  /* 0x0000000403097223 */ /* 0x000fe20000010000 */
[----:B------:R0:W-:Y:S02]  /*12690*/  STL [R1+0x780], R6 ;  /* 0x0007800601007387 */ /* 0x0001e40000100800 */
[----:B0-----:R-:W-:Y:S01]  /*126a0*/  FMUL.FTZ R6, R10, R8 ;  /* 0x000000080a067220 */ /* 0x001fe20000410000 */
[----:B------:R-:W-:-:S06]  /*126b0*/  FMUL.FTZ R8, R9, -1.4426950216293334961 ;  /* 0xbfb8aa3b09087820 */ /* 0x000fcc0000410000 */
[----:B------:R-:W0:Y:S02]  /*126c0*/  MUFU.EX2 R8, R8 ;  /* 0x0000000800087308 */ /* 0x000e240000000800 */
[----:B0-----:R-:W-:-:S06]  /*126d0*/  FADD.FTZ R8, R8, 1 ;  /* 0x3f80000008087421 */ /* 0x001fcc0000010000 */
[----:B------:R-:W0:Y:S01]  /*126e0*/  MUFU.RCP R8, R8 ;  /* 0x0000000800087308 */ /* 0x000e220000001000 */
[----:B------:R-:W-:Y:S02]  /*126f0*/  SHF.L.U32 R10, R17, 0x10, RZ ;  /* 0x00000010110a7819 */ /* 0x000fe400000006ff */
[----:B------:R-:W3:Y:S01]  /*12700*/  LDL.LU R17, [R1+0x370] ;  /* 0x0003700001117983 */ /* 0x000ee20000300800 */
[----:B------:R-:W-:-:S03]  /*12710*/  FADD.FTZ R11, R11, -UR28 ;  /* 0x8000001c0b0b7e21 */ /* 0x000fc60008010000 */
[----:B------:R1:W-:Y:S01]  /*12720*/  STL [R1+0x6b4], R4 ;  /* 0x0006b40401007387 */ /* 0x0003e20000100800 */
[----:B0-----:R-:W-:Y:S01]  /*12730*/  FMUL.FTZ R10, R10, R8 ;  /* 0x000000080a0a7220 */ /* 0x001fe20000410000 */
[----:B------:R-:W-:Y:S01]  /*12740*/  FADD.FTZ R8, -R8, 1 ;  /* 0x3f80000008087421 */ /* 0x000fe20000010100 */
[----:B-1----:R-:W-:-:S03]  /*12750*/  FMUL.FTZ R4, R11, UR16 ;  /* 0x000000100b047c20 */ /* 0x002fc60008410000 */
        /* <DEDUP_REMOVED lines=9> */
[----:B------:R-:W3:Y:S04]  /*127f0*/  LDL.LU R19, [R1+0x354] ;  /* 0x0003540001137983 */ /* 0x000ee80000300800 */
[----:B------:R1:W-:Y:S01]  /*12800*/  STL [R1+0x500], R6 ;  /* 0x0005000601007387 */ /* 0x0003e20000100800 */
[----:B0-----:R-:W-:Y:S01]  /*12810*/  FMUL.FTZ R10, R10, R8 ;  /* 0x000000080a0a7220 */ /* 0x001fe20000410000 */
[----:B------:R-:W-:-:S04]  /*12820*/  FADD.FTZ R8, -R8, 1 ;  /* 0x3f80000008087421 */ /* 0x000fc80000010100 */
[----:B------:R-:W-:-:S04]  /*12830*/  FFMA.FTZ R8, R9, R8, 1 ;  /* 0x3f80000009087423 */ /* 0x000fc80000010008 */
[----:B-1----:R-:W-:Y:S01]  /*12840*/  FMUL.FTZ R6, R10, R8 ;  /* 0x000000080a067220 */ /* 0x002fe20000410000 */
[----:B----4-:R-:W-:Y:S02]  /*12850*/  SHF.L.U32 R11, R18, 0x10, RZ ;  /* 0x00000010120b7819 */ /* 0x010fe400000006ff */
[----:B------:R-:W4:Y:S03]  /*12860*/  LDL.LU R18, [R1+0x38c] ;  /* 0x00038c0001127983 */ /* 0x000f260000300800 */
[----:B------:R-:W-:Y:S01]  /*12870*/  FADD.FTZ R11, R11, -UR28 ;  /* 0x8000001c0b0b7e21 */ /* 0x000fe20008010000 */
[----:B------:R0:W-:Y:S03]  /*12880*/  STL [R1+0x6ac], R4 ;  /* 0x0006ac0401007387 */ /* 0x0001e60000100800 */
[----:B0-----:R-:W-:-:S04]  /*12890*/  FMUL.FTZ R4, R11, UR16 ;  /* 0x000000100b047c20 */ /* 0x001fc80008410000 */
[----:B------:R-:W-:-:S04]  /*128a0*/  FFMA.FTZ R9, R3, R4, R0 ;  /* 0x0000000403097223 */ /* 0x000fc80000010000 */
[----:B------:R-:W-:-:S06]  /*128b0*/  FMUL.FTZ R8, R9, -1.4426950216293334961 ;  /* 0xbfb8aa3b09087820 */ /* 0x000fcc0000410000 */
[----:B------:R-:W0:Y:S01]  /*128c0*/  MUFU.EX2 R8, R8 ;  /* 0x0000000800087308 */ /* 0x000e220000000800 */
[----:B--2---:R-:W-:Y:S02]  /*128d0*/  SHF.L.U32 R10, R16, 0x10, RZ ;  /* 0x00000010100a7819 */ /* 0x004fe400000006ff */
[----:B------:R-:W2:Y:S01]  /*128e0*/  LDL.LU R16, [R1+0x388] ;  /* 0x0003880001107983 */ /* 0x000ea20000300800 */
        /* <DEDUP_REMOVED lines=9> */
[----:B------:R-:W-:-:S03]  /*12980*/  SHF.L.U32 R11, R17, 0x10, RZ ;  /* 0x00000010110b7819 */ /* 0x000fc600000006ff */
[----:B------:R-:W3:Y:S02]  /*12990*/  LDL.LU R17, [R1+0x3b4] ;  /* 0x0003b40001117983 */ /* 0x000ee40000300800 */
[----:B------:R-:W-:Y:S02]  /*129a0*/  FADD.FTZ R11, R11, -UR28 ;  /* 0x8000001c0b0b7e21 */ /* 0x000fe40008010000 */
[----:B------:R0:W-:Y:S02]  /*129b0*/  STL [R1+0x6a8], R4 ;  /* 0x0006a80401007387 */ /* 0x0001e40000100800 */
[----:B0-----:R-:W-:-:S04]  /*129c0*/  FMUL.FTZ R4, R11, UR16 ;  /* 0x000000100b047c20 */ /* 0x001fc80008410000 */
[----:B------:R-:W-:Y:S01]  /*129d0*/  FFMA.FTZ R9, R5, R4, R2 ;  /* 0x0000000405097223 */ /* 0x000fe20000010002 */
[----:B------:R0:W-:Y:S03]  /*129e0*/  STL [R1+0x6a0], R4 ;  /* 0x0006a00401007387 */ /* 0x0001e60000100800 */
[----:B------:R-:W-:Y:S01]  /*129f0*/  FMUL.FTZ R8, R9, -1.4426950216293334961 ;  /* 0xbfb8aa3b09087820 */ /* 0x000fe20000410000 */
[----:B------:R-:W-:Y:S02]  /*12a00*/  SHF.L.U32 R11, R19, 0x10, RZ ;  /* 0x00000010130b7819 */ /* 0x000fe400000006ff */
[----:B------:R-:W3:Y:S03]  /*12a10*/  LDL.LU R19, [R1+0x3d4] ;  /* 0x0003d40001137983 */ /* 0x000ee60000300800 */
[----:B------:R-:W-:-:S04]  /*12a20*/  FADD.FTZ R11, R11, -UR28 ;  /* 0x8000001c0b0b7e21 */ /* 0x000fc80008010000 */
[----:B0-----:R-:W-:Y:S01]  /*12a30*/  FMUL.FTZ R4, R11, UR16 ;  /* 0x000000100b047c20 */ /* 0x001fe20008410000 */
        /* <DEDUP_REMOVED lines=8> */
[----:B----4-:R-:W-:Y:S02]  /*12ac0*/  SHF.L.U32 R10, R18, 0x10, RZ ;  /* 0x00000010120a7819 */ /* 0x010fe400000006ff */
[----:B------:R-:W4:Y:S01]  /*12ad0*/  LDL.LU R18, [R1+0x3d0] ;  /* 0x0003d00001127983 */ /* 0x000f220000300800 */
[----:B--2---:R-:W-:-:S03]  /*12ae0*/  SHF.L.U32 R11, R16, 0x10, RZ ;  /* 0x00000010100b7819 */ /* 0x004fc600000006ff */
[----:B------:R-:W2:Y:S01]  /*12af0*/  LDL.LU R16, [R1+0x3e8] ;  /* 0x0003e80001107983 */ /* 0x000ea20000300800 */
[----:B------:R-:W-:Y:S01]  /*12b00*/  FFMA.FTZ R9, R3, R4, R0 ;  /* 0x0000000403097223 */ /* 0x000fe20000010000 */
[----:B------:R-:W-:-:S03]  /*12b10*/  FADD.FTZ R11, R11, -UR28 ;  /* 0x8000001c0b0b7e21 */ /* 0x000fc60008010000 */
[----:B------:R-:W-:Y:S01]  /*12b20*/  FMUL.FTZ R8, R9, -1.4426950216293334961 ;  /* 0xbfb8aa3b09087820 */ /* 0x000fe20000410000 */
[----:B------:R0:W-:Y:S05]  /*12b30*/  STL [R1+0x69c], R4 ;  /* 0x00069c0401007387 */ /* 0x0001ea0000100800 */
[----:B------:R-:W1:Y:S01]  /*12b40*/  MUFU.EX2 R8, R8 ;  /* 0x0000000800087308 */ /* 0x000e620000000800 */
[----:B0-----:R-:W-:Y:S01]  /*12b50*/  FMUL.FTZ R4, R11, UR16 ;  /* 0x000000100b047c20 */ /* 0x001fe20008410000 */
[----:B---3--:R-:W-:Y:S02]  /*12b60*/  SHF.L.U32 R11, R15, 0x10, RZ ;  /* 0x000000100f0b7819 */ /* 0x008fe400000006ff */
[----:B------:R-:W3:Y:S01]  /*12b70*/  LDL.LU R15, [R1+0x410] ;  /* 0x00041000010f7983 */ /* 0x000ee20000300800 */
[----:B-1----:R-:W-:-:S06]  /*12b80*/  FADD.FTZ R8, R8, 1 ;  /* 0x3f80000008087421 */ /* 0x002fcc0000010000 */
[----:B------:R-:W0:Y:S01]  /*12b90*/  MUFU.RCP R8, R8 ;  /* 0x0000000800087308 */ /* 0x000e220000001000 */
[----:B------:R1:W-:Y:S01]  /*12ba0*/  STL [R1+0x480], R6 ;  /* 0x0004800601007387 */ /* 0x0003e20000100800 */
        /* <DEDUP_REMOVED lines=36> */
[----:B------:R-:W-:Y:S01]  /*12df0*/  FFMA.FTZ R9, R5, R4, R2 ;  /* 0x0000000405097223 */ /* 0x000fe20000010002 */
[----:B--2---:R-:W-:Y:S02]  /*12e00*/  SHF.L.U32 R10, R16, 0x10, RZ ;  /* 0x00000010100a7819 */ /* 0x004fe400000006ff */
[----:B------:R-:W2:Y:S01]  /*12e10*/  LDL.LU R16, [R1+0x3ec] ;  /* 0x0003ec0001107983 */ /* 0x000ea20000300800 */
        /* <DEDUP_REMOVED lines=41> */
[----:B-1----:R-:W-:-:S06]  /*130b0*/  FADD.FTZ R8, R8, 1 ;  /* 0x3f80000008087421 */ /* 0x002fcc0000010000 */
[----:B------:R-:W0:Y:S01]  /*130c0*/  MUFU.RCP R8, R8 ;  /* 0x0000000800087308 */ /* 0x000e220000001000 */
[----:B---3--:R-:W-:Y:S02]  /*130d0*/  SHF.L.U32 R11, R15, 0x10, RZ ;  /* 0x000000100f0b7819 */ /* 0x008fe400000006ff */
[----:B------:R-:W3:Y:S01]  /*130e0*/  LDL.LU R15, [R1+0x4a8] ;  /* 0x0004a800010f7983 */ /* 0x000ee20000300800 */
[----:B0-----:R-:W-:Y:S01]  /*130f0*/  FMUL.FTZ R10, R10, R8 ;  /* 0x000000080a0a7220 */ /* 0x001fe20000410000 */
        /* <DEDUP_REMOVED lines=31> */
[----:B------:R0:W-:Y:S01]  /*132f0*/  STL [R1+0x674], R4 ;  /* 0x0006740401007387 */ /* 0x0001e20000100800 */
[----:B----4-:R-:W-:-:S03]  /*13300*/  SHF.L.U32 R11, R18, 0x10, RZ ;  /* 0x00000010120b7819 */ /* 0x010fc600000006ff */
[----:B------:R-:W4:Y:S01]  /*13310*/  LDL.LU R18, [R1+0x4d0] ;  /* 0x0004d00001127983 */ /* 0x000f220000300800 */
[----:B--2---:R-:W-:-:S03]  /*13320*/  SHF.L.U32 R10, R16, 0x10, RZ ;  /* 0x00000010100a7819 */ /* 0x004fc600000006ff */
[----:B------:R-:W2:Y:S01]  /*13330*/  LDL.LU R16, [R1+0x4d4] ;  /* 0x0004d40001107983 */ /* 0x000ea20000300800 */
[----:B------:R-:W-:-:S04]  /*13340*/  FADD.FTZ R11, R11, -UR28 ;  /* 0x8000001c0b0b7e21 */ /* 0x000fc80008010000 */
        /* <DEDUP_REMOVED lines=116> */
[----:B------:R-:W-:Y:S01]  /*13a90*/  FFMA.FTZ R8, R9, R8, 1 ;  /* 0x3f80000009087423 */ /* 0x000fe20000010008 */
[----:B--2---:R-:W-:Y:S02]  /*13aa0*/  SHF.L.U32 R11, R16, 0x10, RZ ;  /* 0x00000010100b7819 */ /* 0x004fe400000006ff */
[----:B------:R-:W2:Y:S01]  /*13ab0*/  LDL.LU R16, [R1+0x59c] ;  /* 0x00059c0001107983 */ /* 0x000ea20000300800 */
[----:B-1----:R-:W-:Y:S01]  /*13ac0*/  FMUL.FTZ R6, R10, R8 ;  /* 0x000000080a067220 */ /* 0x002fe20000410000 */
[----:B----4-:R-:W-:Y:S02]  /*13ad0*/  SHF.L.U32 R10, R18, 0x10, RZ ;  /* 0x00000010120a7819 */ /* 0x010fe400000006ff */
[----:B------:R-:W4:Y:S01]  /*13ae0*/  LDL.LU R18, [R1+0x26c] ;  /* 0x00026c0001127983 */ /* 0x000f220000300800 */
        /* <DEDUP_REMOVED lines=43> */
[----:B--2---:R-:W-:-:S03]  /*13da0*/  SHF.L.U32 R10, R16, 0x10, RZ ;  /* 0x00000010100a7819 */ /* 0x004fc600000006ff */
[----:B------:R-:W2:Y:S01]  /*13db0*/  LDL.LU R16, [R1+0x5b8] ;  /* 0x0005b80001107983 */ /* 0x000ea20000300800 */
[----:B----4-:R-:W-:-:S03]  /*13dc0*/  SHF.L.U32 R11, R18, 0x10, RZ ;  /* 0x00000010120b7819 */ /* 0x010fc600000006ff */
[----:B------:R-:W4:Y:S02]  /*13dd0*/  LDL.LU R18, [R1+0x5bc] ;  /* 0x0005bc0001127983 */ /* 0x000f240000300800 */
        /* <DEDUP_REMOVED lines=84> */
[----:B------:R1:W-:Y:S02]  /*14320*/  STL [R1+0x280], R6 ;  /* 0x0002800601007387 */ /* 0x0003e40000100800 */
[----:B------:R-:W-:Y:S02]  /*14330*/  FADD.FTZ R11, R11, -UR28 ;  /* 0x8000001c0b0b7e21 */ /* 0x000fe40008010000 */
[----:B------:R-:W4:Y:S02]  /*14340*/  LDL.LU R18, [R1+0x594] ;  /* 0x0005940001127983 */ /* 0x000f240000300800 */
[----:B0-----:R-:W-:-:S04]  /*14350*/  FMUL.FTZ R4, R11, UR16 ;  /* 0x000000100b047c20 */ /* 0x001fc80008410000 */
        /* <DEDUP_REMOVED lines=9> */
[----:B---3--:R-:W-:Y:S02]  /*143f0*/  SHF.L.U32 R10, R15, 0x10, RZ ;  /* 0x000000100f0a7819 */ /* 0x008fe400000006ff */
[----:B------:R-:W3:Y:S01]  /*14400*/  LDL.LU R15, [R1+0x55c] ;  /* 0x00055c00010f7983 */ /* 0x000ee20000300800 */
[----:B------:R-:W-:-:S03]  /*14410*/  SHF.L.U32 R11, R17, 0x10, RZ ;  /* 0x00000010110b7819 */ /* 0x000fc600000006ff */
[----:B------:R-:W4:Y:S02]  /*14420*/  LDL.LU R17, [R1+0x580] ;  /* 0x0005800001117983 */ /* 0x000f240000300800 */
[----:B------:R-:W-:Y:S02]  /*14430*/  FADD.FTZ R11, R11, -UR28 ;  /* 0x8000001c0b0b7e21 */ /* 0x000fe40008010000 */
[----:B------:R0:W-:Y:S02]  /*14440*/  STL [R1+0x59c], R4 ;  /* 0x00059c0401007387 */ /* 0x0001e40000100800 */
[----:B0-----:R-:W-:-:S04]  /*14450*/  FMUL.FTZ R4, R11, UR16 ;  /* 0x000000100b047c20 */ /* 0x001fc80008410000 */
[----:B------:R-:W-:Y:S01]  /*14460*/  FFMA.FTZ R9, R3, R4, R0 ;  /* 0x0000000403097223 */ /* 0x000fe20000010000 */
[----:B------:R0:W-:Y:S01]  /*14470*/  STL [R1+0x598], R4 ;  /* 0x0005980401007387 */ /* 0x0001e20000100800 */
[----:B------:R-:W-:-:S03]  /*14480*/  SHF.L.U32 R11, R19, 0x10, RZ ;  /* 0x00000010130b7819 */ /* 0x000fc600000006ff */
[----:B------:R-:W4:Y:S02]  /*14490*/  LDL.LU R19, [R1+0x260] ;  /* 0x0002600001137983 */ /* 0x000f240000300800 */
[----:B------:R-:W-:-:S04]  /*144a0*/  FADD.FTZ R11, R11, -UR28 ;  /* 0x8000001c0b0b7e21 */ /* 0x000fc80008010000 */
[----:B0-----:R-:W-:Y:S01]  /*144b0*/  FMUL.FTZ R4, R11, UR16 ;  /* 0x000000100b047c20 */ /* 0x001fe20008410000 */
[----:B------:R-:W-:-:S06]  /*144c0*/  FMUL.FTZ R8, R9, -1.4426950216293334961 ;  /* 0xbfb8aa3b09087820 */ /* 0x000fcc0000410000 */
[----:B------:R-:W0:Y:S01]  /*144d0*/  MUFU.EX2 R8, R8 ;  /* 0x0000000800087308 */ /* 0x000e220000000800 */
[----:B--2---:R-:W-:Y:S02]  /*144e0*/  SHF.L.U32 R11, R16, 0x10, RZ ;  /* 0x00000010100b7819 */ /* 0x004fe400000006ff */
[----:B------:R-:W2:Y:S01]  /*144f0*/  LDL.LU R16, [R1+0x578] ;  /* 0x0005780001107983 */ /* 0x000ea20000300800 */
[----:B0-----:R-:W-:-:S06]  /*14500*/  FADD.FTZ R8, R8, 1 ;  /* 0x3f80000008087421 */ /* 0x001fcc0000010000 */
[----:B------:R-:W0:Y:S01]  /*14510*/  MUFU.RCP R8, R8 ;  /* 0x0000000800087308 */ /* 0x000e220000001000 */
[----:B------:R1:W-:Y:S01]  /*14520*/  STL [R1+0x284], R6 ;  /* 0x0002840601007387 */ /* 0x0003e20000100800 */
[----:B------:R-:W-:Y:S01]  /*14530*/  FADD.FTZ R11, R11, -UR28 ;  /* 0x8000001c0b0b7e21 */ /* 0x000fe20008010000 */
[----:B0-----:R-:W-:Y:S01]  /*14540*/  FMUL.FTZ R10, R10, R8 ;  /* 0x000000080a0a7220 */ /* 0x001fe20000410000 */
[----:B------:R-:W-:-:S04]  /*14550*/  FADD.FTZ R8, -R8, 1 ;  /* 0x3f80000008087421 */ /* 0x000fc80000010100 */
[----:B------:R-:W-:Y:S01]  /*14560*/  FFMA.FTZ R8, R9, R8, 1 ;  /* 0x3f80000009087423 */ /* 0x000fe20000010008 */
[----:B------:R-:W-:-:S03]  /*14570*/  FFMA.FTZ R9, R5, R4, R2 ;  /* 0x0000000405097223 */ /* 0x000fc60000010002 */
[----:B-1----:R-:W-:Y:S01]  /*14580*/  FMUL.FTZ R6, R10, R8 ;  /* 0x000000080a067220 */ /* 0x002fe20000410000 */
[----:B------:R-:W-:Y:S01]  /*14590*/  FMUL.FTZ R8, R9, -1.4426950216293334961 ;  /* 0xbfb8aa3b09087820 */ /* 0x000fe20000410000 */
[----:B------:R0:W-:Y:S05]  /*145a0*/  STL [R1+0x590], R4 ;  /* 0x0005900401007387 */ /* 0x0001ea0000100800 */
[----:B------:R-:W1:Y:S01]  /*145b0*/  MUFU.EX2 R8, R8 ;  /* 0x0000000800087308 */ /* 0x000e620000000800 */
[----:B0-----:R-:W-:Y:S01]  /*145c0*/  FMUL.FTZ R4, R11, UR16 ;  /* 0x000000100b047c20 */ /* 0x001fe20008410000 */
[----:B-1----:R-:W-:Y:S01]  /*145d0*/  FADD.FTZ R8, R8, 1 ;  /* 0x3f80000008087421 */ /* 0x002fe20000010000 */
[----:B---3--:R-:W-:-:S02]  /*145e0*/  SHF.L.U32 R11, R15, 0x10, RZ ;  /* 0x000000100f0b7819 */ /* 0x008fc400000006ff */
[----:B------:R-:W3:Y:S03]  /*145f0*/  LDL.LU R15, [R1+0x57c] ;  /* 0x00057c00010f7983 */ /* 0x000ee60000300800 */
[----:B------:R-:W0:Y:S01]  /*14600*/  MUFU.RCP R8, R8 ;  /* 0x0000000800087308 */ /* 0x000e220000001000 */
[----:B----4-:R-:W-:Y:S01]  /*14610*/  SHF.L.U32 R10, R18, 0x10, RZ ;  /* 0x00000010120a7819 */ /* 0x010fe200000006ff */
[----:B------:R1:W-:Y:S04]  /*14620*/  STL [R1+0x288], R6 ;  /* 0x0002880601007387 */ /* 0x0003e80000100800 */
[----:B------:R-:W4:Y:S01]  /*14630*/  LDL.LU R18, [R1+0x264] ;  /* 0x0002640001127983 */ /* 0x000f220000300800 */
        /* <DEDUP_REMOVED lines=9> */
[----:B------:R-:W-:Y:S01]  /*146d0*/  SHF.L.U32 R10, R17, 0x10, RZ ;  /* 0x00000010110a7819 */ /* 0x000fe200000006ff */
[----:B------:R-:W-:Y:S01]  /*146e0*/  FADD.FTZ R11, R11, -UR28 ;  /* 0x8000001c0b0b7e21 */ /* 0x000fe20008010000 */
[----:B------:R1:W-:Y:S04]  /*146f0*/  STL [R1+0x58c], R4 ;  /* 0x00058c0401007387 */ /* 0x0003e80000100800 */
[----:B------:R0:W-:Y:S04]  /*14700*/  STL [R1+0x268], R6 ;  /* 0x0002680601007387 */ /* 0x0001e80000100800 */
[----:B------:R-:W4:Y:S01]  /*14710*/  LDL.LU R17, [R1+0x258] ;  /* 0x0002580001117983 */ /* 0x000f220000300800 */
        /* <DEDUP_REMOVED lines=11> */
[----:B------:R1:W-:Y:S01]  /*147d0*/  STL [R1+0x28c], R6 ;  /* 0x00028c0601007387 */ /* 0x0003e20000100800 */
[----:B------:R-:W-:-:S03]  /*147e0*/  SHF.L.U32 R11, R19, 0x10, RZ ;  /* 0x00000010130b7819 */ /* 0x000fc600000006ff */
[----:B------:R1:W-:Y:S04]  /*147f0*/  STL [R1+0x588], R4 ;  /* 0x0005880401007387 */ /* 0x0003e80000100800 */
[----:B------:R-:W4:Y:S01]  /*14800*/  LDL.LU R22, [R1+0x568] ;  /* 0x0005680001167983 */ /* 0x000f220000300800 */
[----:B0-----:R-:W-:Y:S01]  /*14810*/  FMUL.FTZ R10, R10, R8 ;  /* 0x000000080a0a7220 */ /* 0x001fe20000410000 */
[----:B------:R-:W-:Y:S02]  /*14820*/  FADD.FTZ R8, -R8, 1 ;  /* 0x3f80000008087421 */ /* 0x000fe40000010100 */
[----:B------:R-:W4:Y:S02]  /*14830*/  LDL.LU R19, [R1+0x24c] ;  /* 0x00024c0001137983 */ /* 0x000f240000300800 */
[----:B------:R-:W-:-:S04]  /*14840*/  FFMA.FTZ R8, R9, R8, 1 ;  /* 0x3f80000009087423 */ /* 0x000fc80000010008 */
[----:B-1----:R-:W-:Y:S01]  /*14850*/  FMUL.FTZ R6, R10, R8 ;  /* 0x000000080a067220 */ /* 0x002fe20000410000 */
[----:B------:R-:W-:-:S04]  /*14860*/  FADD.FTZ R11, R11, -UR28 ;  /* 0x8000001c0b0b7e21 */ /* 0x000fc80008010000 */
[----:B------:R-:W-:Y:S01]  /*14870*/  FMUL.FTZ R4, R11, UR16 ;  /* 0x000000100b047c20 */ /* 0x000fe20008410000 */
[----:B--2---:R-:W-:Y:S02]  /*14880*/  SHF.L.U32 R10, R16, 0x10, RZ ;  /* 0x00000010100a7819 */ /* 0x004fe400000006ff */
        /* <DEDUP_REMOVED lines=13> */
[----:B----4-:R-:W-:-:S03]  /*14960*/  SHF.L.U32 R11, R18, 0x10, RZ ;  /* 0x00000010120b7819 */ /* 0x010fc600000006ff */
[----:B------:R-:W4:Y:S02]  /*14970*/  LDL.LU R18, [R1+0x254] ;  /* 0x0002540001127983 */ /* 0x000f240000300800 */
[----:B------:R-:W-:Y:S02]  /*14980*/  FADD.FTZ R11, R11, -UR28 ;  /* 0x8000001c0b0b7e21 */ /* 0x000fe40008010000 */
[----:B------:R0:W-:Y:S02]  /*14990*/  STL [R1+0x580], R4 ;  /* 0x0005800401007387 */ /* 0x0001e40000100800 */
[----:B0-----:R-:W-:-:S04]  /*149a0*/  FMUL.FTZ R4, R11, UR16 ;  /* 0x000000100b047c20 */ /* 0x001fc80008410000 */
[----:B------:R-:W-:Y:S01]  /*149b0*/  FFMA.FTZ R9, R5, R4, R2 ;  /* 0x0000000405097223 */ /* 0x000fe20000010002 */
[----:B------:R0:W-:Y:S01]  /*149c0*/  STL [R1+0x578], R4 ;  /* 0x0005780401007387 */ /* 0x0001e20000100800 */
[----:B------:R-:W-:Y:S02]  /*149d0*/  SHF.L.U32 R11, R17, 0x10, RZ ;  /* 0x00000010110b7819 */ /* 0x000fe400000006ff */
[----:B------:R-:W-:Y:S01]  /*149e0*/  FMUL.FTZ R8, R9, -1.4426950216293334961 ;  /* 0xbfb8aa3b09087820 */ /* 0x000fe20000410000 */
[----:B------:R-:W4:Y:S02]  /*149f0*/  LDL.LU R17, [R1+0x250] ;  /* 0x0002500001117983 */ /* 0x000f240000300800 */
        /* <DEDUP_REMOVED lines=9> */
[----:B------:R-:W-:-:S03]  /*14a90*/  FFMA.FTZ R9, R3, R4, R0 ;  /* 0x0000000403097223 */ /* 0x000fc60000010000 */
[----:B-1----:R-:W-:Y:S01]  /*14aa0*/  FMUL.FTZ R6, R10, R8 ;  /* 0x000000080a067220 */ /* 0x002fe20000410000 */
[----:B--2---:R-:W-:Y:S02]  /*14ab0*/  SHF.L.U32 R11, R16, 0x10, RZ ;  /* 0x00000010100b7819 */ /* 0x004fe400000006ff */
[----:B------:R-:W2:Y:S01]  /*14ac0*/  LDL.LU R16, [R1+0x560] ;  /* 0x0005600001107983 */ /* 0x000ea20000300800 */
[----:B------:R-:W-:-:S06]  /*14ad0*/  FMUL.FTZ R8, R9, -1.4426950216293334961 ;  /* 0xbfb8aa3b09087820 */ /* 0x000fcc0000410000 */
[----:B------:R-:W0:Y:S02]  /*14ae0*/  MUFU.EX2 R8, R8 ;  /* 0x0000000800087308 */ /* 0x000e240000000800 */
[----:B0-----:R-:W-:-:S06]  /*14af0*/  FADD.FTZ R8, R8, 1 ;  /* 0x3f80000008087421 */ /* 0x001fcc0000010000 */
[----:B------:R-:W0:Y:S01]  /*14b00*/  MUFU.RCP R8, R8 ;  /* 0x0000000800087308 */ /* 0x000e220000001000 */
[----:B------:R-:W-:Y:S01]  /*14b10*/  FADD.FTZ R11, R11, -UR28 ;  /* 0x8000001c0b0b7e21 */ /* 0x000fe20008010000 */
[----:B------:R1:W-:Y:S01]  /*14b20*/  STL [R1+0x574], R4 ;  /* 0x0005740401007387 */ /* 0x0003e20000100800 */
[----:B------:R-:W-:-:S03]  /*14b30*/  SHF.L.U32 R10, R22, 0x10, RZ ;  /* 0x00000010160a7819 */ /* 0x000fc600000006ff */
[----:B------:R-:W2:Y:S01]  /*14b40*/  LDL.LU R22, [R1+0x550] ;  /* 0x0005500001167983 */ /* 0x000ea20000300800 */
[----:B-1----:R-:W-:Y:S01]  /*14b50*/  FMUL.FTZ R4, R11, UR16 ;  /* 0x000000100b047c20 */ /* 0x002fe20008410000 */
[----:B0-----:R-:W-:Y:S01]  /*14b60*/  FMUL.FTZ R10, R10, R8 ;  /* 0x000000080a0a7220 */ /* 0x001fe20000410000 */
[----:B------:R-:W-:-:S04]  /*14b70*/  FADD.FTZ R8, -R8, 1 ;  /* 0x3f80000008087421 */ /* 0x000fc80000010100 */
[----:B------:R-:W-:-:S04]  /*14b80*/  FFMA.FTZ R8, R9, R8, 1 ;  /* 0x3f80000009087423 */ /* 0x000fc80000010008 */
[----:B------:R-:W-:Y:S01]  /*14b90*/  FMUL.FTZ R8, R10, R8 ;  /* 0x000000080a087220 */ /* 0x000fe20000410000 */
[----:B------:R-:W-:Y:S01]  /*14ba0*/  FFMA.FTZ R10, R5, R4, R2 ;  /* 0x00000004050a7223 */ /* 0x000fe20000010002 */
[----:B---3--:R-:W-:Y:S02]  /*14bb0*/  SHF.L.U32 R11, R15, 0x10, RZ ;  /* 0x000000100f0b7819 */ /* 0x008fe400000006ff */
[----:B------:R-:W3:Y:S01]  /*14bc0*/  LDL.LU R15, [R1+0x244] ;  /* 0x00024400010f7983 */ /* 0x000ee20000300800 */
        /* <DEDUP_REMOVED lines=11> */
[----:B------:R-:W-:-:S03]  /*14c80*/  SHF.L.U32 R12, R19, 0x10, RZ ;  /* 0x00000010130c7819 */ /* 0x000fc600000006ff */
        /* <DEDUP_REMOVED lines=14> */
[----:B------:R-:W-:Y:S01]  /*14d70*/  SHF.L.U32 R12, R17, 0x10, RZ ;  /* 0x00000010110c7819 */ /* 0x000fe200000006ff */
[----:B------:R0:W-:Y:S01]  /*14d80*/  STL [R1+0x56c], R4 ;  /* 0x00056c0401007387 */ /* 0x0001e20000100800 */
[----:B--2---:R-:W-:-:S03]  /*14d90*/  SHF.L.U32 R11, R16, 0x10, RZ ;  /* 0x00000010100b7819 */ /* 0x004fc600000006ff */
[----:B------:R-:W2:Y:S04]  /*14da0*/  LDL.LU R17, [R1+0x240] ;  /* 0x0002400001117983 */ /* 0x000ea80000300800 */
        /* <DEDUP_REMOVED lines=11> */
[----:B------:R-:W-:Y:S01]  /*14e60*/  FFMA.FTZ R9, R10, R9, 1 ;  /* 0x3f8000000a097423 */ /* 0x000fe20000010009 */
[----:B---3--:R-:W-:Y:S02]  /*14e70*/  SHF.L.U32 R12, R15, 0x10, RZ ;  /* 0x000000100f0c7819 */ /* 0x008fe400000006ff */
[----:B------:R-:W3:Y:S03]  /*14e80*/  LDL.LU R15, [R1+0x548] ;  /* 0x00054800010f7983 */ /* 0x000ee60000300800 */
[----:B------:R-:W-:Y:S01]  /*14e90*/  FADD.FTZ R12, R12, -UR28 ;  /* 0x8000001c0c0c7e21 */ /* 0x000fe20008010000 */
[----:B------:R-:W-:-:S03]  /*14ea0*/  FMUL.FTZ R9, R11, R9 ;  /* 0x000000090b097220 */ /* 0x000fc60000410000 */
[----:B-1----:R-:W-:-:S04]  /*14eb0*/  FMUL.FTZ R4, R12, UR16 ;  /* 0x000000100c047c20 */ /* 0x002fc80008410000 */
[----:B------:R-:W-:-:S04]  /*14ec0*/  FFMA.FTZ R11, R3, R4, R0 ;  /* 0x00000004030b7223 */ /* 0x000fc80000010000 */
[----:B------:R-:W-:-:S06]  /*14ed0*/  FMUL.FTZ R10, R11, -1.4426950216293334961 ;  /* 0xbfb8aa3b0b0a7820 */ /* 0x000fcc0000410000 */
[----:B------:R-:W0:Y:S02]  /*14ee0*/  MUFU.EX2 R10, R10 ;  /* 0x0000000a000a7308 */ /* 0x000e240000000800 */
[----:B0-----:R-:W-:-:S06]  /*14ef0*/  FADD.FTZ R10, R10, 1 ;  /* 0x3f8000000a0a7421 */ /* 0x001fcc0000010000 */
[----:B------:R-:W0:Y:S01]  /*14f00*/  MUFU.RCP R10, R10 ;  /* 0x0000000a000a7308 */ /* 0x000e220000001000 */
[----:B------:R-:W-:Y:S01]  /*14f10*/  SHF.L.U32 R12, R22, 0x10, RZ ;  /* 0x00000010160c7819 */ /* 0x000fe200000006ff */
[----:B------:R1:W-:Y:S04]  /*14f20*/  STL [R1+0x250], R6 ;  /* 0x0002500601007387 */ /* 0x0003e80000100800 */
[----:B------:R4:W-:Y:S04]  /*14f30*/  STL [R1+0x55c], R4 ;  /* 0x00055c0401007387 */ /* 0x0009e80000100800 */
[----:B------:R-:W3:Y:S01]  /*14f40*/  LDL.LU R22, [R1+0x224] ;  /* 0x0002240001167983 */ /* 0x000ee20000300800 */
        /* <DEDUP_REMOVED lines=10> */
[----:B------:R-:W-:-:S04]  /*14ff0*/  FMUL.FTZ R4, R13, UR16 ;  /* 0x000000100d047c20 */ /* 0x000fc80008410000 */
[----:B------:R-:W-:-:S04]  /*15000*/  FFMA.FTZ R11, R5, R4, R2 ;  /* 0x00000004050b7223 */ /* 0x000fc80000010002 */
[----:B------:R-:W-:-:S06]  /*15010*/  FMUL.FTZ R10, R11, -1.4426950216293334961 ;  /* 0xbfb8aa3b0b0a7820 */ /* 0x000fcc0000410000 */
[----:B------:R-:W1:Y:S02]  /*15020*/  MUFU.EX2 R10, R10 ;  /* 0x0000000a000a7308 */ /* 0x000e640000000800 */
[----:B-1----:R-:W-:Y:S01]  /*15030*/  FADD.FTZ R10, R10, 1 ;  /* 0x3f8000000a0a7421 */ /* 0x002fe20000010000 */
[----:B--2---:R-:W-:Y:S02]  /*15040*/  SHF.L.U32 R13, R16, 0x10, RZ ;  /* 0x00000010100d7819 */ /* 0x004fe400000006ff */
[----:B------:R-:W2:Y:S03]  /*15050*/  LDL.LU R16, [R1+0x234] ;  /* 0x0002340001107983 */ /* 0x000ea60000300800 */
[----:B------:R-:W1:Y:S02]  /*15060*/  MUFU.RCP R10, R10 ;  /* 0x0000000a000a7308 */ /* 0x000e640000001000 */
[----:B-1----:R-:W-:Y:S01]  /*15070*/  FMUL.FTZ R12, R12, R10 ;  /* 0x0000000a0c0c7220 */ /* 0x002fe20000410000 */
[----:B------:R-:W-:-:S04]  /*15080*/  FADD.FTZ R10, -R10, 1 ;  /* 0x3f8000000a0a7421 */ /* 0x000fc80000010100 */
[----:B------:R-:W-:-:S04]  /*15090*/  FFMA.FTZ R10, R11, R10, 1 ;  /* 0x3f8000000b0a7423 */ /* 0x000fc8000001000a */
[----:B0-----:R-:W-:Y:S01]  /*150a0*/  FMUL.FTZ R6, R12, R10 ;  /* 0x0000000a0c067220 */ /* 0x001fe20000410000 */
[----:B------:R-:W-:Y:S01]  /*150b0*/  FADD.FTZ R13, R13, -UR28 ;  /* 0x8000001c0d0d7e21 */ /* 0x000fe20008010000 */
[----:B------:R0:W-:Y:S01]  /*150c0*/  STL [R1+0x558], R4 ;  /* 0x0005580401007387 */ /* 0x0001e20000100800 */
[----:B---3--:R-:W-:-:S03]  /*150d0*/  SHF.L.U32 R12, R15, 0x10, RZ ;  /* 0x000000100f0c7819 */ /* 0x008fc600000006ff */
[----:B------:R-:W3:Y:S01]  /*150e0*/  LDL.LU R15, [R1+0x538] ;  /* 0x00053800010f7983 */ /* 0x000ee20000300800 */
[----:B0-----:R-:W-:Y:S01]  /*150f0*/  FMUL.FTZ R4, R13, UR16 ;  /* 0x000000100d047c20 */ /* 0x001fe20008410000 */
[----:B------:R-:W-:Y:S02]  /*15100*/  SHF.L.U32 R13, R17, 0x10, RZ ;  /* 0x00000010110d7819 */ /* 0x000fe400000006ff */
[----:B------:R-:W3:Y:S03]  /*15110*/  LDL.LU R17, [R1+0x238] ;  /* 0x0002380001117983 */ /* 0x000ee60000300800 */
        /* <DEDUP_REMOVED lines=15> */
[----:B------:R-:W-:Y:S01]  /*15210*/  FMUL.FTZ R11, R12, -1.4426950216293334961 ;  /* 0xbfb8aa3b0c0b7820 */ /* 0x000fe20000410000 */
[----:B--2---:R-:W-:Y:S02]  /*15220*/  SHF.L.U32 R14, R16, 0x10, RZ ;  /* 0x00000010100e7819 */ /* 0x004fe400000006ff */
[----:B------:R-:W2:Y:S03]  /*15230*/  LDL.LU R16, [R1+0x528] ;  /* 0x0005280001107983 */ /* 0x000ea60000300800 */
        /* <DEDUP_REMOVED lines=12> */
[----:B0-----:R-:W-:Y:S01]  /*15300*/  FMUL.FTZ R4, R14, UR16 ;  /* 0x000000100e047c20 */ /* 0x001fe20008410000 */
[----:B------:R-:W-:Y:S02]  /*15310*/  SHF.L.U32 R14, R17, 0x10, RZ ;  /* 0x00000010110e7819 */ /* 0x000fe400000006ff */
[----:B------:R-:W3:Y:S03]  /*15320*/  LDL.LU R17, [R1+0x52c] ;  /* 0x00052c0001117983 */ /* 0x000ee60000300800 */
[----:B------:R-:W-:Y:S01]  /*15330*/  FADD.FTZ R14, R14, -UR28 ;  /* 0x8000001c0e0e7e21 */ /* 0x000fe20008010000 */
[----:B------:R0:W-:Y:S01]  /*15340*/  STL [R1+0x540], R4 ;  /* 0x0005400401007387 */ /* 0x0001e20000100800 */
[----:B------:R-:W-:-:S02]  /*15350*/  FFMA.FTZ R12, R3, R4, R0 ;  /* 0x00000004030c7223 */ /* 0x000fc40000010000 */
[----:B0-----:R-:W-:Y:S02]  /*15360*/  FMUL.FTZ R4, R14, UR16 ;  /* 0x000000100e047c20 */ /* 0x001fe40008410000 */
[----:B------:R-:W-:Y:S01]  /*15370*/  FMUL.FTZ R11, R12, -1.4426950216293334961 ;  /* 0xbfb8aa3b0c0b7820 */ /* 0x000fe20000410000 */
[----:B----4-:R-:W-:Y:S02]  /*15380*/  SHF.L.U32 R14, R18, 0x10, RZ ;  /* 0x00000010120e7819 */ /* 0x010fe400000006ff */
[----:B------:R-:W4:Y:S03]  /*15390*/  LDL.LU R18, [R1+0x520] ;  /* 0x0005200001127983 */ /* 0x000f260000300800 */
[----:B------:R-:W0:Y:S02]  /*153a0*/  MUFU.EX2 R11, R11 ;  /* 0x0000000b000b7308 */ /* 0x000e240000000800 */
[----:B0-----:R-:W-:-:S06]  /*153b0*/  FADD.FTZ R11, R11, 1 ;  /* 0x3f8000000b0b7421 */ /* 0x001fcc0000010000 */
[----:B------:R-:W0:Y:S01]  /*153c0*/  MUFU.RCP R11, R11 ;  /* 0x0000000b000b7308 */ /* 0x000e220000001000 */
[----:B------:R-:W-:Y:S01]  /*153d0*/  FADD.FTZ R14, R14, -UR28 ;  /* 0x8000001c0e0e7e21 */ /* 0x000fe20008010000 */
[----:B------:R1:W-:Y:S01]  /*153e0*/  STL [R1+0x534], R4 ;  /* 0x0005340401007387 */ /* 0x0003e20000100800 */
[----:B0-----:R-:W-:Y:S01]  /*153f0*/  FMUL.FTZ R13, R13, R11 ;  /* 0x0000000b0d0d7220 */ /* 0x001fe20000410000 */
[----:B------:R-:W-:-:S04]  /*15400*/  FADD.FTZ R11, -R11, 1 ;  /* 0x3f8000000b0b7421 */ /* 0x000fc80000010100 */
[----:B------:R-:W-:Y:S01]  /*15410*/  FFMA.FTZ R11, R12, R11, 1 ;  /* 0x3f8000000c0b7423 */ /* 0x000fe2000001000b */
[----:B------:R-:W-:Y:S01]  /*15420*/  FFMA.FTZ R12, R5, R4, R2 ;  /* 0x00000004050c7223 */ /* 0x000fe20000010002 */
[----:B-1----:R-:W-:Y:S01]  /*15430*/  FMUL.FTZ R4, R14, UR16 ;  /* 0x000000100e047c20 */ /* 0x002fe20008410000 */
[----:B------:R0:W-:Y:S02]  /*15440*/  STL [R1+0x234], R6 ;  /* 0x0002340601007387 */ /* 0x0001e40000100800 */
[----:B0-----:R-:W-:Y:S01]  /*15450*/  FMUL.FTZ R6, R13, R11 ;  /* 0x0000000b0d067220 */ /* 0x001fe20000410000 */
[----:B------:R-:W-:-:S06]  /*15460*/  FMUL.FTZ R11, R12, -1.4426950216293334961 ;  /* 0xbfb8aa3b0c0b7820 */ /* 0x000fcc0000410000 */
[----:B------:R-:W0:Y:S02]  /*15470*/  MUFU.EX2 R11, R11 ;  /* 0x0000000b000b7308 */ /* 0x000e240000000800 */
[----:B0-----:R-:W-:Y:S01]  /*15480*/  FADD.FTZ R11, R11, 1 ;  /* 0x3f8000000b0b7421 */ /* 0x001fe20000010000 */
[----:B--2---:R-:W-:Y:S02]  /*15490*/  SHF.L.U32 R14, R16, 0x10, RZ ;  /* 0x00000010100e7819 */ /* 0x004fe400000006ff */
[----:B------:R-:W2:Y:S03]  /*154a0*/  LDL.LU R16, [R1+0x228] ;  /* 0x0002280001107983 */ /* 0x000ea60000300800 */
[----:B------:R-:W0:Y:S01]  /*154b0*/  MUFU.RCP R11, R11 ;  /* 0x0000000b000b7308 */ /* 0x000e220000001000 */
[----:B------:R-:W-:Y:S01]  /*154c0*/  SHF.L.U32 R13, R19, 0x10, RZ ;  /* 0x00000010130d7819 */ /* 0x000fe200000006ff */
[----:B------:R1:W-:Y:S04]  /*154d0*/  STL [R1+0x530], R4 ;  /* 0x0005300401007387 */ /* 0x0003e80000100800 */
[----:B------:R1:W-:Y:S04]  /*154e0*/  STL [R1+0x238], R6 ;  /* 0x0002380601007387 */ /* 0x0003e80000100800 */
[----:B------:R-:W2:Y:S01]  /*154f0*/  LDL.LU R19, [R1+0x524] ;  /* 0x0005240001137983 */ /* 0x000ea20000300800 */
        /* <DEDUP_REMOVED lines=10> */
[----:B------:R-:W-:Y:S01]  /*155a0*/  FADD.FTZ R15, R15, -UR28 ;  /* 0x8000001c0f0f7e21 */ /* 0x000fe20008010000 */
[----:B0-----:R-:W-:Y:S01]  /*155b0*/  FMUL.FTZ R14, R14, R12 ;  /* 0x0000000c0e0e7220 */ /* 0x001fe20000410000 */
[----:B------:R-:W-:Y:S02]  /*155c0*/  FADD.FTZ R12, -R12, 1 ;  /* 0x3f8000000c0c7421 */ /* 0x000fe40000010100 */
[----:B-1----:R-:W-:Y:S02]  /*155d0*/  FMUL.FTZ R4, R15, UR16 ;  /* 0x000000100f047c20 */ /* 0x002fe40008410000 */
[----:B------:R-:W-:Y:S02]  /*155e0*/  FFMA.FTZ R12, R13, R12, 1 ;  /* 0x3f8000000d0c7423 */ /* 0x000fe4000001000c */
[----:B------:R-:W-:Y:S02]  /*155f0*/  FFMA.FTZ R13, R5, R4, R2 ;  /* 0x00000004050d7223 */ /* 0x000fe40000010002 */
[----:B------:R-:W-:-:S02]  /*15600*/  FMUL.FTZ R6, R14, R12 ;  /* 0x0000000c0e067220 */ /* 0x000fc40000410000 */
[----:B------:R-:W-:-:S06]  /*15610*/  FMUL.FTZ R12, R13, -1.4426950216293334961 ;  /* 0xbfb8aa3b0d0c7820 */ /* 0x000fcc0000410000 */
[----:B------:R-:W0:Y:S01]  /*15620*/  MUFU.EX2 R12, R12 ;  /* 0x0000000c000c7308 */ /* 0x000e220000000800 */
[----:B------:R-:W-:Y:S02]  /*15630*/  SHF.L.U32 R14, R17, 0x10, RZ ;  /* 0x00000010110e7819 */ /* 0x000fe400000006ff */
[----:B------:R-:W3:Y:S01]  /*15640*/  LDL.LU R17, [R1+0x21c] ;  /* 0x00021c0001117983 */ /* 0x000ee20000300800 */
        /* <DEDUP_REMOVED lines=13> */
[----:B0-----:R-:W-:Y:S01]  /*15720*/  FMUL.FTZ R4, R15, UR16 ;  /* 0x000000100f047c20 */ /* 0x001fe20008410000 */
[----:B--2---:R-:W-:Y:S02]  /*15730*/  SHF.L.U32 R15, R16, 0x10, RZ ;  /* 0x00000010100f7819 */ /* 0x004fe400000006ff */
[----:B------:R-:W2:Y:S01]  /*15740*/  LDL.LU R16, [R1+0x214] ;  /* 0x0002140001107983 */ /* 0x000ea20000300800 */
[----:B------:R-:W-:-:S04]  /*15750*/  FFMA.FTZ R13, R3, R4, R0 ;  /* 0x00000004030d7223 */ /* 0x000fc80000010000 */
[----:B------:R-:W-:-:S06]  /*15760*/  FMUL.FTZ R12, R13, -1.4426950216293334961 ;  /* 0xbfb8aa3b0d0c7820 */ /* 0x000fcc0000410000 */
[----:B------:R-:W0:Y:S01]  /*15770*/  MUFU.EX2 R12, R12 ;  /* 0x0000000c000c7308 */ /* 0x000e220000000800 */
[----:B------:R-:W-:Y:S01]  /*15780*/  FADD.FTZ R15, R15, -UR28 ;  /* 0x8000001c0f0f7e21 */ /* 0x000fe20008010000 */
[----:B0-----:R-:W-:-:S06]  /*15790*/  FADD.FTZ R12, R12, 1 ;  /* 0x3f8000000c0c7421 */ /* 0x001fcc0000010000 */
[----:B------:R-:W0:Y:S01]  /*157a0*/  MUFU.RCP R12, R12 ;  /* 0x0000000c000c7308 */ /* 0x000e220000001000 */
[----:B------:R1:W-:Y:S02]  /*157b0*/  STL [R1+0x510], R4 ;  /* 0x0005100401007387 */ /* 0x0003e40000100800 */
[----:B-1----:R-:W-:Y:S01]  /*157c0*/  FMUL.FTZ R4, R15, UR16 ;  /* 0x000000100f047c20 */ /* 0x002fe20008410000 */
[----:B0-----:R-:W-:Y:S01]  /*157d0*/  FMUL.FTZ R14, R14, R12 ;  /* 0x0000000c0e0e7220 */ /* 0x001fe20000410000 */
[----:B------:R-:W-:Y:S01]  /*157e0*/  FADD.FTZ R12, -R12, 1 ;  /* 0x3f8000000c0c7421 */ /* 0x000fe20000010100 */
[----:B------:R0:W-:Y:S03]  /*157f0*/  STL [R1+0x224], R6 ;  /* 0x0002240601007387 */ /* 0x0001e60000100800 */
[----:B------:R-:W-:-:S04]  /*15800*/  FFMA.FTZ R12, R13, R12, 1 ;  /* 0x3f8000000d0c7423 */ /* 0x000fc8000001000c */
[----:B0-----:R-:W-:Y:S01]  /*15810*/  FMUL.FTZ R6, R14, R12 ;  /* 0x0000000c0e067220 */ /* 0x001fe20000410000 */
[----:B------:R-:W-:Y:S02]  /*15820*/  SHF.L.U32 R14, R19, 0x10, RZ ;  /* 0x00000010130e7819 */ /* 0x000fe400000006ff */
[----:B------:R-:W2:Y:S01]  /*15830*/  LDL.LU R19, [R1+0x4f0] ;  /* 0x0004f00001137983 */ /* 0x000ea20000300800 */
[----:B---3--:R-:W-:-:S03]  /*15840*/  SHF.L.U32 R15, R17, 0x10, RZ ;  /* 0x00000010110f7819 */ /* 0x008fc600000006ff */
[----:B------:R-:W3:Y:S02]  /*15850*/  LDL.LU R17, [R1+0x218] ;  /* 0x0002180001117983 */ /* 0x000ee40000300800 */
[----:B------:R-:W-:Y:S02]  /*15860*/  FADD.FTZ R15, R15, -UR28 ;  /* 0x8000001c0f0f7e21 */ /* 0x000fe40008010000 */
[----:B------:R0:W-:Y:S01]  /*15870*/  STL [R1+0x4fc], R4 ;  /* 0x0004fc0401007387 */ /* 0x0001e20000100800 */
[----:B------:R-:W-:Y:S01]  /*15880*/  FFMA.FTZ R13, R5, R4, R2 ;  /* 0x00000004050d7223 */ /* 0x000fe20000010002 */
[----:B0-----:R-:W-:Y:S01]  /*15890*/  FMUL.FTZ R4, R15, UR16 ;  /* 0x000000100f047c20 */ /* 0x001fe20008410000 */
[----:B----4-:R-:W-:Y:S02]  /*158a0*/  SHF.L.U32 R15, R18, 0x10, RZ ;  /* 0x00000010120f7819 */ /* 0x010fe400000006ff */
[----:B------:R-:W4:Y:S01]  /*158b0*/  LDL.LU R18, [R1+0x4f4] ;  /* 0x0004f40001127983 */ /* 0x000f220000300800 */
[----:B------:R-:W-:-:S06]  /*158c0*/  FMUL.FTZ R12, R13, -1.4426950216293334961 ;  /* 0xbfb8aa3b0d0c7820 */ /* 0x000fcc0000410000 */
        /* <DEDUP_REMOVED lines=13> */
[----:B------:R-:W0:Y:S01]  /*159a0*/  MUFU.EX2 R12, R12 ;  /* 0x0000000c000c7308 */ /* 0x000e220000000800 */
[----:B--2---:R-:W-:Y:S02]  /*159b0*/  SHF.L.U32 R15, R16, 0x10, RZ ;  /* 0x00000010100f7819 */ /* 0x004fe400000006ff */
[----:B------:R-:W2:Y:S01]  /*159c0*/  LDL.LU R16, [R1+0x210] ;  /* 0x0002100001107983 */ /* 0x000ea20000300800 */
[----:B0-----:R-:W-:-:S06]  /*159d0*/  FADD.FTZ R12, R12, 1 ;  /* 0x3f8000000c0c7421 */ /* 0x001fcc0000010000 */
[----:B------:R-:W0:Y:S01]  /*159e0*/  MUFU.RCP R12, R12 ;  /* 0x0000000c000c7308 */ /* 0x000e220000001000 */
[----:B------:R-:W-:Y:S01]  /*159f0*/  SHF.L.U32 R14, R23, 0x10, RZ ;  /* 0x00000010170e7819 */ /* 0x000fe200000006ff */
[----:B------:R1:W-:Y:S04]  /*15a00*/  STL [R1+0x230], R6 ;  /* 0x0002300601007387 */ /* 0x0003e80000100800 */
[----:B0-----:R-:W-:Y:S01]  /*15a10*/  FMUL.FTZ R14, R14, R12 ;  /* 0x0000000c0e0e7220 */ /* 0x001fe20000410000 */
[----:B------:R-:W-:-:S04]  /*15a20*/  FADD.FTZ R12, -R12, 1 ;  /* 0x3f8000000c0c7421 */ /* 0x000fc80000010100 */
[----:B------:R-:W-:Y:S01]  /*15a30*/  FFMA.FTZ R12, R13, R12, 1 ;  /* 0x3f8000000d0c7423 */ /* 0x000fe2000001000c */
[----:B------:R-:W-:-:S03]  /*15a40*/  FFMA.FTZ R13, R5, R4, R2 ;  /* 0x00000004050d7223 */ /* 0x000fc60000010002 */
[----:B-1----:R-:W-:Y:S01]  /*15a50*/  FMUL.FTZ R6, R14, R12 ;  /* 0x0000000c0e067220 */ /* 0x002fe20000410000 */
[----:B------:R-:W-:-:S06]  /*15a60*/  FMUL.FTZ R12, R13, -1.4426950216293334961 ;  /* 0xbfb8aa3b0d0c7820 */ /* 0x000fcc0000410000 */
[----:B------:R-:W0:Y:S01]  /*15a70*/  MUFU.EX2 R12, R12 ;  /* 0x0000000c000c7308 */ /* 0x000e220000000800 */
[----:B------:R-:W-:Y:S02]  /*15a80*/  SHF.L.U32 R14, R22, 0x10, RZ ;  /* 0x00000010160e7819 */ /* 0x000fe400000006ff */
[----:B------:R-:W2:Y:S01]  /*15a90*/  LDL.LU R22, [R1+0x4e0] ;  /* 0x0004e00001167983 */ /* 0x000ea20000300800 */
        /* <DEDUP_REMOVED lines=14> */
[----:B------:R-:W3:Y:S01]  /*15b80*/  LDL.LU R17, [R1+0x4e4] ;  /* 0x0004e40001117983 */ /* 0x000ee20000300800 */
[----:B0-----:R-:W-:-:S06]  /*15b90*/  FADD.FTZ R12, R12, 1 ;  /* 0x3f8000000c0c7421 */ /* 0x001fcc0000010000 */
[----:B------:R-:W0:Y:S01]  /*15ba0*/  MUFU.RCP R12, R12 ;  /* 0x0000000c000c7308 */ /* 0x000e220000001000 */
[----:B------:R-:W-:Y:S01]  /*15bb0*/  SHF.L.U32 R14, R19, 0x10, RZ ;  /* 0x00000010130e7819 */ /* 0x000fe200000006ff */
[----:B------:R1:W-:Y:S01]  /*15bc0*/  STL [R1+0x240], R6 ;  /* 0x0002400601007387 */ /* 0x0003e20000100800 */
[----:B------:R-:W-:-:S03]  /*15bd0*/  FADD.FTZ R15, R15, -UR28 ;  /* 0x8000001c0f0f7e21 */ /* 0x000fc60008010000 */
        /* <DEDUP_REMOVED lines=8> */
[----:B------:R-:W-:-:S04]  /*15c60*/  FMUL.FTZ R4, R15, UR16 ;  /* 0x000000100f047c20 */ /* 0x000fc80008410000 */
        /* <DEDUP_REMOVED lines=11> */
[----:B--2---:R-:W-:Y:S02]  /*15d20*/  SHF.L.U32 R14, R16, 0x10, RZ ;  /* 0x00000010100e7819 */ /* 0x004fe400000006ff */
[----:B------:R-:W2:Y:S01]  /*15d30*/  LDL.LU R16, [R1+0x4e8] ;  /* 0x0004e80001107983 */ /* 0x000ea20000300800 */
        /* <DEDUP_REMOVED lines=8> */
[----:B------:R-:W-:Y:S02]  /*15dc0*/  SHF.L.U32 R15, R22, 0x10, RZ ;  /* 0x00000010160f7819 */ /* 0x000fe400000006ff */
[----:B------:R-:W2:Y:S03]  /*15dd0*/  LDL.LU R22, [R1+0x4ec] ;  /* 0x0004ec0001167983 */ /* 0x000ea60000300800 */
[----:B------:R-:W-:Y:S01]  /*15de0*/  FADD.FTZ R15, R15, -UR28 ;  /* 0x8000001c0f0f7e21 */ /* 0x000fe20008010000 */
        /* <DEDUP_REMOVED lines=18> */
[----:B------:R-:W-:Y:S01]  /*15f10*/  FFMA.FTZ R15, R13, R15, 1 ;  /* 0x3f8000000d0f7423 */ /* 0x000fe2000001000f */
[----:B----4-:R-:W-:-:S03]  /*15f20*/  SHF.L.U32 R14, R18, 0x10, RZ ;  /* 0x00000010120e7819 */ /* 0x010fc600000006ff */
[----:B0-----:R-:W-:Y:S01]  /*15f30*/  FMUL.FTZ R6, R12, R15 ;  /* 0x0000000f0c067220 */ /* 0x001fe20000410000 */
[----:B------:R-:W4:Y:S01]  /*15f40*/  LDL.LU R18, [R1+0x4c4] ;  /* 0x0004c40001127983 */ /* 0x000f220000300800 */
        /* <DEDUP_REMOVED lines=9> */
[----:B--2---:R-:W-:-:S03]  /*15fe0*/  SHF.L.U32 R14, R16, 0x10, RZ ;  /* 0x00000010100e7819 */ /* 0x004fc600000006ff */
[----:B------:R-:W2:Y:S01]  /*15ff0*/  LDL.LU R16, [R1+0x4cc] ;  /* 0x0004cc0001107983 */ /* 0x000ea20000300800 */
        /* <DEDUP_REMOVED lines=14> */
[----:B------:R-:W2:Y:S04]  /*160e0*/  LDL.LU R22, [R1+0x4b0] ;  /* 0x0004b00001167983 */ /* 0x000ea80000300800 */
[----:B------:R-:W-:Y:S01]  /*160f0*/  STL [R1+0x488], R4 ;  /* 0x0004880401007387 */ /* 0x000fe20000100800 */
[----:B-1----:R-:W-:Y:S01]  /*16100*/  FMUL.FTZ R12, R12, R15 ;  /* 0x0000000f0c0c7220 */ /* 0x002fe20000410000 */
[----:B------:R-:W-:-:S02]  /*16110*/  FADD.FTZ R15, -R15, 1 ;  /* 0x3f8000000f0f7421 */ /* 0x000fc40000010100 */
[----:B------:R0:W-:Y:S02]  /*16120*/  STL [R1+0x370], R6 ;  /* 0x0003700601007387 */ /* 0x0001e40000100800 */
[----:B------:R-:W-:-:S04]  /*16130*/  FFMA.FTZ R15, R13, R15, 1 ;  /* 0x3f8000000d0f7423 */ /* 0x000fc8000001000f */
        /* <DEDUP_REMOVED lines=16> */
[----:B------:R-:W-:Y:S01]  /*16240*/  FFMA.FTZ R15, R13, R15, 1 ;  /* 0x3f8000000d0f7423 */ /* 0x000fe2000001000f */
[----:B------:R-:W-:-:S03]  /*16250*/  SHF.L.U32 R14, R19, 0x10, RZ ;  /* 0x00000010130e7819 */ /* 0x000fc600000006ff */
        /* <DEDUP_REMOVED lines=17> */
[----:B------:R-:W-:Y:S02]  /*16370*/  SHF.L.U32 R14, R22, 0x10, RZ ;  /* 0x00000010160e7819 */ /* 0x000fe400000006ff */
        /* <DEDUP_REMOVED lines=9> */
[----:B------:R-:W3:Y:S03]  /*16410*/  LDL.LU R17, [R1+0x4a0] ;  /* 0x0004a00001117983 */ /* 0x000ee60000300800 */
        /* <DEDUP_REMOVED lines=16> */
[----:B------:R-:W4:Y:S04]  /*16520*/  LDL.LU R19, [R1+0x4a4] ;  /* 0x0004a40001137983 */ /* 0x000f280000300800 */
[----:B------:R0:W-:Y:S04]  /*16530*/  STL [R1+0x460], R4 ;  /* 0x0004600401007387 */ /* 0x0001e80000100800 */
[----:B------:R-:W-:Y:S04]  /*16540*/  STL [R1+0x784], R7 ;  /* 0x0007840701007387 */ /* 0x000fe80000100800 */
[----:B------:R-:W-:Y:S04]  /*16550*/  STL [R1+0x7cc], R8 ;  /* 0x0007cc0801007387 */ /* 0x000fe80000100800 */
[----:B------:R-:W-:Y:S04]  /*16560*/  STL [R1+0x7d0], R9 ;  /* 0x0007d00901007387 */ /* 0x000fe80000100800 */
[----:B------:R-:W-:Y:S04]  /*16570*/  STL [R1+0x7c8], R10 ;  /* 0x0007c80a01007387 */ /* 0x000fe80000100800 */
[----:B------:R1:W-:Y:S01]  /*16580*/  STL [R1+0x354], R6 ;  /* 0x0003540601007387 */ /* 0x0003e20000100800 */
[----:B--2---:R-:W-:-:S05]  /*16590*/  SHF.L.U32 R14, R16, 0x10, RZ ;  /* 0x00000010100e7819 */ /* 0x004fca00000006ff */
[----:B------:R-:W-:-:S04]  /*165a0*/  FADD.FTZ R14, R14, -UR28 ;  /* 0x8000001c0e0e7e21 */ /* 0x000fc80008010000 */
[----:B0-----:R-:W-:-:S05]  /*165b0*/  FMUL.FTZ R4, R14, UR16 ;  /* 0x000000100e047c20 */ /* 0x001fca0008410000 */
[----:B------:R-:W-:Y:S04]  /*165c0*/  STL [R1+0x458], R4 ;  /* 0x0004580401007387 */ /* 0x000fe80000100800 */
[----:B------:R-:W2:Y:S01]  /*165d0*/  LDL.LU R16, [R1+0x50c] ;  /* 0x00050c0001107983 */ /* 0x000ea20000300800 */
[----:B-1----:R-:W-:Y:S01]  /*165e0*/  FMUL.FTZ R12, R12, R15 ;  /* 0x0000000f0c0c7220 */ /* 0x002fe20000410000 */
[----:B------:R-:W-:Y:S02]  /*165f0*/  FADD.FTZ R15, -R15, 1 ;  /* 0x3f8000000f0f7421 */ /* 0x000fe40000010100 */
[----:B------:R-:W2:Y:S02]  /*16600*/  LDL.LU R23, [R1+0x6cc] ;  /* 0x0006cc0001177983 */ /* 0x000ea40000300800 */
[----:B------:R-:W-:Y:S01]  /*16610*/  FFMA.FTZ R15, R13, R15, 1 ;  /* 0x3f8000000d0f7423 */ /* 0x000fe2000001000f */
[----:B------:R-:W-:Y:S01]  /*16620*/  FFMA.FTZ R13, R3, R4, R0 ;  /* 0x00000004030d7223 */ /* 0x000fe20000010000 */
[----:B------:R-:W-:Y:S01]  /*16630*/  SHF.L.U32 R37, R37, 0x10, RZ ;  /* 0x0000001025257819 */ /* 0x000fe200000006ff */
[----:B------:R-:W2:Y:S01]  /*16640*/  LDL.LU R28, [R1+0x72c] ;  /* 0x00072c00011c7983 */ /* 0x000ea20000300800 */
[----:B------:R-:W-:Y:S01]  /*16650*/  FMUL.FTZ R6, R12, R15 ;  /* 0x0000000f0c067220 */ /* 0x000fe20000410000 */
[----:B------:R-:W-:Y:S01]  /*16660*/  FMUL.FTZ R12, R13, -1.4426950216293334961 ;  /* 0xbfb8aa3b0d0c7820 */ /* 0x000fe20000410000 */
[----:B------:R-:W-:Y:S01]  /*16670*/  SHF.L.U32 R31, R31, 0x10, RZ ;  /* 0x000000101f1f7819 */ /* 0x000fe200000006ff */
[----:B------:R-:W2:Y:S04]  /*16680*/  LDL.LU R29, [R1+0x738] ;  /* 0x00073800011d7983 */ /* 0x000ea80000300800 */
[----:B------:R-:W0:Y:S01]  /*16690*/  MUFU.EX2 R12, R12 ;  /* 0x0000000c000c7308 */ /* 0x000e220000000800 */
[----:B------:R-:W-:Y:S01]  /*166a0*/  SHF.L.U32 R36, R36, 0x10, RZ ;  /* 0x0000001024247819 */ /* 0x000fe200000006ff */
[----:B------:R-:W2:Y:S01]  /*166b0*/  LDL.LU R7, [R1+0x740] ;  /* 0x0007400001077983 */ /* 0x000ea20000300800 */
[----:B------:R-:W-:-:S02]  /*166c0*/  SHF.L.U32 R27, R27, 0x10, RZ ;  /* 0x000000101b1b7819 */ /* 0x000fc400000006ff */
[----:B------:R-:W-:Y:S01]  /*166d0*/  SHF.L.U32 R35, R35, 0x10, RZ ;  /* 0x0000001023237819 */ /* 0x000fe200000006ff */
[----:B------:R-:W2:Y:S01]  /*166e0*/  LDL.LU R9, [R1+0x770] ;  /* 0x0007700001097983 */ /* 0x000ea20000300800 */
[----:B------:R-:W-:Y:S02]  /*166f0*/  SHF.L.U32 R25, R25, 0x10, RZ ;  /* 0x0000001019197819 */ /* 0x000fe400000006ff */
[----:B------:R-:W-:Y:S01]  /*16700*/  SHF.L.U32 R34, R34, 0x10, RZ ;  /* 0x0000001022227819 */ /* 0x000fe200000006ff */
[----:B------:R-:W2:Y:S01]  /*16710*/  LDL.LU R8, [R1+0x778] ;  /* 0x0007780001087983 */ /* 0x000ea20000300800 */
[----:B0-----:R-:W-:Y:S01]  /*16720*/  FADD.FTZ R12, R12, 1 ;  /* 0x3f8000000c0c7421 */ /* 0x001fe20000010000 */
[----:B------:R-:W-:Y:S02]  /*16730*/  SHF.L.U32 R33, R33, 0x10, RZ ;  /* 0x0000001021217819 */ /* 0x000fe400000006ff */
[----:B------:R-:W2:Y:S01]  /*16740*/  LDL.LU R45, [R1+0x77c] ;  /* 0x00077c00012d7983 */ /* 0x000ea20000300800 */
[----:B------:R0:W1:Y:S01]  /*16750*/  MUFU.RCP R15, R12 ;  /* 0x0000000c000f7308 */ /* 0x0000620000001000 */
[----:B------:R-:W-:-:S02]  /*16760*/  SHF.L.U32 R32, R32, 0x10, RZ ;  /* 0x0000001020207819 */ /* 0x000fc400000006ff */
[----:B------:R-:W2:Y:S01]  /*16770*/  LDL.LU R10, [R1+0x6c8] ;  /* 0x0006c800010a7983 */ /* 0x000ea20000300800 */
[----:B0-----:R-:W-:-:S03]  /*16780*/  SHF.L.U32 R12, R22, 0x10, RZ ;  /* 0x00000010160c7819 */ /* 0x001fc600000006ff */
[----:B------:R-:W2:Y:S02]  /*16790*/  LDL.LU R22, [R1+0x564] ;  /* 0x0005640001167983 */ /* 0x000ea40000300800 */
[----:B-1----:R-:W-:Y:S01]  /*167a0*/  FMUL.FTZ R12, R12, R15 ;  /* 0x0000000f0c0c7220 */ /* 0x002fe20000410000 */
[----:B------:R-:W-:Y:S01]  /*167b0*/  FADD.FTZ R15, -R15, 1 ;  /* 0x3f8000000f0f7421 */ /* 0x000fe20000010100 */
[----:B------:R0:W-:Y:S03]  /*167c0*/  STL [R1+0x350], R6 ;  /* 0x0003500601007387 */ /* 0x0001e60000100800 */
        /* <DEDUP_REMOVED lines=64> */
[----:B------:R0:W-:Y:S01]  /*16bd0*/  STL [R1+0x438], R4 ;  /* 0x0004380401007387 */ /* 0x0001e20000100800 */
[----:B--2---:R-:W-:-:S03]  /*16be0*/  SHF.L.U32 R14, R16, 0x10, RZ ;  /* 0x00000010100e7819 */ /* 0x004fc600000006ff */
[----:B------:R-:W2:Y:S01]  /*16bf0*/  LDL.LU R16, [R1+0x5ec] ;  /* 0x0005ec0001107983 */ /* 0x000ea20000300800 */
[----:B-1----:R-:W-:Y:S01]  /*16c00*/  FMUL.FTZ R12, R12, R15 ;  /* 0x0000000f0c0c7220 */ /* 0x002fe20000410000 */
[----:B------:R-:W-:Y:S01]  /*16c10*/  FADD.FTZ R14, R14, -UR28 ;  /* 0x8000001c0e0e7e21 */ /* 0x000fe20008010000 */
[----:B------:R-:W-:-:S03]  /*16c20*/  FADD.FTZ R15, -R15, 1 ;  /* 0x3f8000000f0f7421 */ /* 0x000fc60000010100 */
[----:B0-----:R-:W-:Y:S01]  /*16c30*/  FMUL.FTZ R4, R14, UR16 ;  /* 0x000000100e047c20 */ /* 0x001fe20008410000 */
[----:B------:R-:W-:Y:S01]  /*16c40*/  FFMA.FTZ R15, R13, R15, 1 ;  /* 0x3f8000000d0f7423 */ /* 0x000fe2000001000f */
[----:B------:R0:W-:Y:S02]  /*16c50*/  STL [R1+0x33c], R6 ;  /* 0x00033c0601007387 */ /* 0x0001e40000100800 */
        /* <DEDUP_REMOVED lines=432> */
[----:B------:R-:W2:Y:S01]  /*18760*/  LDL.LU R22, [R1+0x6a4] ;  /* 0x0006a40001167983 */ /* 0x000ea20000300800 */
        /* <DEDUP_REMOVED lines=60> */
[----:B------:R-:W-:-:S03]  /*18b30*/  FFMA.FTZ R13, R3, R4, R0 ;  /* 0x00000004030d7223 */ /* 0x000fc60000010000 */
[----:B0-----:R-:W-:Y:S01]  /*18b40*/  FMUL.FTZ R6, R12, R15 ;  /* 0x0000000f0c067220 */ /* 0x001fe20000410000 */
[----:B------:R-:W-:Y:S01]  /*18b50*/  FMUL.FTZ R12, R13, -1.4426950216293334961 ;  /* 0xbfb8aa3b0d0c7820 */ /* 0x000fe20000410000 */
[----:B--2---:R-:W-:Y:S02]  /*18b60*/  SHF.L.U32 R14, R16, 0x10, RZ ;  /* 0x00000010100e7819 */ /* 0x004fe400000006ff */
[----:B------:R-:W2:Y:S03]  /*18b70*/  LDL.LU R16, [R1+0x314] ;  /* 0x0003140001107983 */ /* 0x000ea60000300800 */
[----:B------:R-:W0:Y:S02]  /*18b80*/  MUFU.EX2 R12, R12 ;  /* 0x0000000c000c7308 */ /* 0x000e240000000800 */
[----:B0-----:R-:W-:-:S04]  /*18b90*/  FADD.FTZ R12, R12, 1 ;  /* 0x3f8000000c0c7421 */ /* 0x001fc80000010000 */
[----:B------:R0:W1:Y:S02]  /*18ba0*/  MUFU.RCP R15, R12 ;  /* 0x0000000c000f7308 */ /* 0x0000640000001000 */
[----:B0-----:R-:W-:Y:S02]  /*18bb0*/  SHF.L.U32 R12, R19, 0x10, RZ ;  /* 0x00000010130c7819 */ /* 0x001fe400000006ff */
[----:B------:R-:W2:Y:S01]  /*18bc0*/  LDL.LU R19, [R1+0x6dc] ;  /* 0x0006dc0001137983 */ /* 0x000ea20000300800 */
[----:B------:R-:W-:-:S03]  /*18bd0*/  FADD.FTZ R14, R14, -UR28 ;  /* 0x8000001c0e0e7e21 */ /* 0x000fc60008010000 */
[----:B------:R0:W-:Y:S02]  /*18be0*/  STL [R1+0x3a4], R4 ;  /* 0x0003a40401007387 */ /* 0x0001e40000100800 */
[----:B0-----:R-:W-:Y:S01]  /*18bf0*/  FMUL.FTZ R4, R14, UR16 ;  /* 0x000000100e047c20 */ /* 0x001fe20008410000 */
[----:B---3--:R-:W-:Y:S02]  /*18c00*/  SHF.L.U32 R14, R17, 0x10, RZ ;  /* 0x00000010110e7819 */ /* 0x008fe400000006ff */
[----:B------:R-:W3:Y:S01]  /*18c10*/  LDL.LU R17, [R1+0x6e4] ;  /* 0x0006e40001117983 */ /* 0x000ee20000300800 */
[----:B-1----:R-:W-:Y:S01]  /*18c20*/  FMUL.FTZ R12, R12, R15 ;  /* 0x0000000f0c0c7220 */ /* 0x002fe20000410000 */
[----:B------:R-:W-:-:S04]  /*18c30*/  FADD.FTZ R15, -R15, 1 ;  /* 0x3f8000000f0f7421 */ /* 0x000fc80000010100 */
[----:B------:R-:W-:Y:S01]  /*18c40*/  FFMA.FTZ R15, R13, R15, 1 ;  /* 0x3f8000000d0f7423 */ /* 0x000fe2000001000f */
[----:B------:R-:W-:Y:S01]  /*18c50*/  FFMA.FTZ R13, R5, R4, R2 ;  /* 0x00000004050d7223 */ /* 0x000fe20000010002 */
[----:B------:R0:W-:Y:S01]  /*18c60*/  STL [R1+0x2a4], R6 ;  /* 0x0002a40601007387 */ /* 0x0001e20000100800 */
[----:B------:R-:W-:Y:S01]  /*18c70*/  FADD.FTZ R14, R14, -UR28 ;  /* 0x8000001c0e0e7e21 */ /* 0x000fe20008010000 */
[----:B0-----:R-:W-:Y:S01]  /*18c80*/  FMUL.FTZ R6, R12, R15 ;  /* 0x0000000f0c067220 */ /* 0x001fe20000410000 */
[----:B------:R-:W-:Y:S01]  /*18c90*/  FMUL.FTZ R12, R13, -1.4426950216293334961 ;  /* 0xbfb8aa3b0d0c7820 */ /* 0x000fe20000410000 */
[----:B------:R0:W-:Y:S05]  /*18ca0*/  STL [R1+0x3a0], R4 ;  /* 0x0003a00401007387 */ /* 0x0001ea0000100800 */
[----:B------:R-:W1:Y:S01]  /*18cb0*/  MUFU.EX2 R12, R12 ;  /* 0x0000000c000c7308 */ /* 0x000e620000000800 */
[----:B0-----:R-:W-:Y:S01]  /*18cc0*/  FMUL.FTZ R4, R14, UR16 ;  /* 0x000000100e047c20 */ /* 0x001fe20008410000 */
[----:B-1----:R-:W-:-:S04]  /*18cd0*/  FADD.FTZ R12, R12, 1 ;  /* 0x3f8000000c0c7421 */ /* 0x002fc80000010000 */
[----:B------:R0:W1:Y:S01]  /*18ce0*/  MUFU.RCP R15, R12 ;  /* 0x0000000c000f7308 */ /* 0x0000620000001000 */
[----:B----4-:R-:W-:Y:S02]  /*18cf0*/  SHF.L.U32 R14, R18, 0x10, RZ ;  /* 0x00000010120e7819 */ /* 0x010fe400000006ff */
[----:B------:R-:W4:Y:S01]  /*18d00*/  LDL.LU R18, [R1+0x2d8] ;  /* 0x0002d80001127983 */ /* 0x000f220000300800 */
[----:B0-----:R-:W-:Y:S02]  /*18d10*/  SHF.L.U32 R12, R23, 0x10, RZ ;  /* 0x00000010170c7819 */ /* 0x001fe400000006ff */
[----:B------:R-:W-:-:S03]  /*18d20*/  FADD.FTZ R14, R14, -UR28 ;  /* 0x8000001c0e0e7e21 */ /* 0x000fc60008010000 */
[----:B-1----:R-:W-:Y:S01]  /*18d30*/  FMUL.FTZ R12, R12, R15 ;  /* 0x0000000f0c0c7220 */ /* 0x002fe20000410000 */
[----:B------:R-:W-:Y:S01]  /*18d40*/  FADD.FTZ R15, -R15, 1 ;  /* 0x3f8000000f0f7421 */ /* 0x000fe20000010100 */
[----:B------:R0:W-:Y:S03]  /*18d50*/  STL [R1+0x39c], R4 ;  /* 0x00039c0401007387 */ /* 0x0001e60000100800 */
[----:B------:R-:W-:Y:S01]  /*18d60*/  FFMA.FTZ R15, R13, R15, 1 ;  /* 0x3f8000000d0f7423 */ /* 0x000fe2000001000f */
[----:B------:R-:W-:Y:S01]  /*18d70*/  FFMA.FTZ R13, R3, R4, R0 ;  /* 0x00000004030d7223 */ /* 0x000fe20000010000 */
[----:B0-----:R-:W-:Y:S01]  /*18d80*/  FMUL.FTZ R4, R14, UR16 ;  /* 0x000000100e047c20 */ /* 0x001fe20008410000 */
[----:B------:R0:W-:Y:S02]  /*18d90*/  STL [R1+0x29c], R6 ;  /* 0x00029c0601007387 */ /* 0x0001e40000100800 */
[----:B0-----:R-:W-:Y:S01]  /*18da0*/  FMUL.FTZ R6, R12, R15 ;  /* 0x0000000f0c067220 */ /* 0x001fe20000410000 */
[----:B------:R-:W-:-:S06]  /*18db0*/  FMUL.FTZ R12, R13, -1.4426950216293334961 ;  /* 0xbfb8aa3b0d0c7820 */ /* 0x000fcc0000410000 */
[----:B------:R-:W0:Y:S02]  /*18dc0*/  MUFU.EX2 R12, R12 ;  /* 0x0000000c000c7308 */ /* 0x000e240000000800 */
[----:B0-----:R-:W-:-:S04]  /*18dd0*/  FADD.FTZ R12, R12, 1 ;  /* 0x3f8000000c0c7421 */ /* 0x001fc80000010000 */
[----:B------:R0:W1:Y:S01]  /*18de0*/  MUFU.RCP R15, R12 ;  /* 0x0000000c000f7308 */ /* 0x0000620000001000 */
[----:B--2---:R-:W-:Y:S02]  /*18df0*/  SHF.L.U32 R14, R16, 0x10, RZ ;  /* 0x00000010100e7819 */ /* 0x004fe400000006ff */
[----:B------:R-:W2:Y:S01]  /*18e00*/  LDL.LU R16, [R1+0x6f0] ;  /* 0x0006f00001107983 */ /* 0x000ea20000300800 */
[----:B0-----:R-:W-:-:S03]  /*18e10*/  SHF.L.U32 R12, R22, 0x10, RZ ;  /* 0x00000010160c7819 */ /* 0x001fc600000006ff */
[----:B------:R0:W-:Y:S02]  /*18e20*/  STL [R1+0x298], R6 ;  /* 0x0002980601007387 */ /* 0x0001e40000100800 */
[----:B-1----:R-:W-:Y:S01]  /*18e30*/  FMUL.FTZ R12, R12, R15 ;  /* 0x0000000f0c0c7220 */ /* 0x002fe20000410000 */
[----:B------:R-:W-:Y:S01]  /*18e40*/  FADD.FTZ R15, -R15, 1 ;  /* 0x3f8000000f0f7421 */ /* 0x000fe20000010100 */
[----:B------:R-:W-:Y:S01]  /*18e50*/  FADD.FTZ R14, R14, -UR28 ;  /* 0x8000001c0e0e7e21 */ /* 0x000fe20008010000 */
[----:B------:R1:W-:Y:S02]  /*18e60*/  STL [R1+0x398], R4 ;  /* 0x0003980401007387 */ /* 0x0003e40000100800 */
[----:B------:R-:W-:Y:S01]  /*18e70*/  FFMA.FTZ R15, R13, R15, 1 ;  /* 0x3f8000000d0f7423 */ /* 0x000fe2000001000f */
[----:B------:R-:W-:Y:S01]  /*18e80*/  FFMA.FTZ R13, R5, R4, R2 ;  /* 0x00000004050d7223 */ /* 0x000fe20000010002 */
[----:B------:R-:W2:Y:S02]  /*18e90*/  LDL.LU R22, [R1+0x714] ;  /* 0x0007140001167983 */ /* 0x000ea40000300800 */
[----:B0-----:R-:W-:Y:S01]  /*18ea0*/  FMUL.FTZ R6, R12, R15 ;  /* 0x0000000f0c067220 */ /* 0x001fe20000410000 */
[----:B------:R-:W-:-:S06]  /*18eb0*/  FMUL.FTZ R12, R13, -1.4426950216293334961 ;  /* 0xbfb8aa3b0d0c7820 */ /* 0x000fcc0000410000 */
[----:B------:R-:W0:Y:S02]  /*18ec0*/  MUFU.EX2 R12, R12 ;  /* 0x0000000c000c7308 */ /* 0x000e240000000800 */
[----:B0-----:R-:W-:-:S04]  /*18ed0*/  FADD.FTZ R12, R12, 1 ;  /* 0x3f8000000c0c7421 */ /* 0x001fc80000010000 */
[----:B------:R0:W1:Y:S02]  /*18ee0*/  MUFU.RCP R15, R12 ;  /* 0x0000000c000f7308 */ /* 0x0000640000001000 */
[----:B0-----:R-:W-:Y:S01]  /*18ef0*/  SHF.L.U32 R12, R19, 0x10, RZ ;  /* 0x00000010130c7819 */ /* 0x001fe200000006ff */
[----:B-1----:R-:W-:Y:S01]  /*18f00*/  FMUL.FTZ R4, R14, UR16 ;  /* 0x000000100e047c20 */ /* 0x002fe20008410000 */
[----:B------:R0:W-:Y:S04]  /*18f10*/  STL [R1+0x294], R6 ;  /* 0x0002940601007387 */ /* 0x0001e80000100800 */
[----:B------:R-:W2:Y:S01]  /*18f20*/  LDL.LU R19, [R1+0x71c] ;  /* 0x00071c0001137983 */ /* 0x000ea20000300800 */
[----:B------:R-:W-:Y:S01]  /*18f30*/  FMUL.FTZ R12, R12, R15 ;  /* 0x0000000f0c0c7220 */ /* 0x000fe20000410000 */
[----:B------:R-:W-:-:S04]  /*18f40*/  FADD.FTZ R15, -R15, 1 ;  /* 0x3f8000000f0f7421 */ /* 0x000fc80000010100 */
[----:B------:R-:W-:-:S04]  /*18f50*/  FFMA.FTZ R15, R13, R15, 1 ;  /* 0x3f8000000d0f7423 */ /* 0x000fc8000001000f */
[----:B0-----:R-:W-:Y:S01]  /*18f60*/  FMUL.FTZ R6, R12, R15 ;  /* 0x0000000f0c067220 */ /* 0x001fe20000410000 */
[----:B------:R-:W-:-:S04]  /*18f70*/  FFMA.FTZ R12, R3, R4, R0 ;  /* 0x00000004030c7223 */ /* 0x000fc80000010000 */
[----:B------:R-:W-:-:S06]  /*18f80*/  FMUL.FTZ R13, R12, -1.4426950216293334961 ;  /* 0xbfb8aa3b0c0d7820 */ /* 0x000fcc0000410000 */
[----:B------:R-:W0:Y:S02]  /*18f90*/  MUFU.EX2 R13, R13 ;  /* 0x0000000d000d7308 */ /* 0x000e240000000800 */
[----:B0-----:R-:W-:-:S04]  /*18fa0*/  FADD.FTZ R13, R13, 1 ;  /* 0x3f8000000d0d7421 */ /* 0x001fc80000010000 */
[----:B------:R3:W0:Y:S02]  /*18fb0*/  MUFU.RCP R14, R13 ;  /* 0x0000000d000e7308 */ /* 0x0006240000001000 */
[----:B---3--:R-:W-:Y:S02]  /*18fc0*/  SHF.L.U32 R13, R17, 0x10, RZ ;  /* 0x00000010110d7819 */ /* 0x008fe400000006ff */
[----:B------:R-:W3:Y:S03]  /*18fd0*/  LDL.LU R17, [R1+0x6f4] ;  /* 0x0006f40001117983 */ /* 0x000ee60000300800 */
[----:B------:R-:W-:Y:S01]  /*18fe0*/  FADD.FTZ R13, R13, -UR28 ;  /* 0x8000001c0d0d7e21 */ /* 0x000fe20008010000 */
[----:B0-----:R-:W-:Y:S01]  /*18ff0*/  FMUL.FTZ R37, R37, R14 ;  /* 0x0000000e25257220 */ /* 0x001fe20000410000 */
        /* <DEDUP_REMOVED lines=40> */
[----:B---3--:R-:W-:Y:S02]  /*19280*/  SHF.L.U32 R13, R17, 0x10, RZ ;  /* 0x00000010110d7819 */ /* 0x008fe400000006ff */
[----:B------:R-:W3:Y:S03]  /*19290*/  LDL.LU R17, [R1+0x710] ;  /* 0x0007100001117983 */ /* 0x000ee60000300800 */
        /* <DEDUP_REMOVED lines=12> */
[----:B0-----:R-:W-:Y:S01]  /*19360*/  FMUL.FTZ R35, R35, R14 ;  /* 0x0000000e23237220 */ /* 0x001fe20000410000 */
[----:B------:R-:W-:Y:S01]  /*19370*/  FADD.FTZ R14, -R14, 1 ;  /* 0x3f8000000e0e7421 */ /* 0x000fe20000010100 */
[----:B------:R-:W4:Y:S02]  /*19380*/  LDL.LU R18, [R1+0x728] ;  /* 0x0007280001127983 */ /* 0x000f240000300800 */
[----:B------:R-:W-:Y:S01]  /*19390*/  FADD.FTZ R13, R13, -UR28 ;  /* 0x8000001c0d0d7e21 */ /* 0x000fe20008010000 */
[----:B------:R-:W-:-:S03]  /*193a0*/  FFMA.FTZ R14, R12, R14, 1 ;  /* 0x3f8000000c0e7423 */ /* 0x000fc6000001000e */
[----:B-1----:R-:W-:-:S04]  /*193b0*/  FMUL.FTZ R4, R13, UR16 ;  /* 0x000000100d047c20 */ /* 0x002fc80008410000 */
        /* <DEDUP_REMOVED lines=64> */
[----:B------:R-:W-:-:S03]  /*197c0*/  SHF.L.U32 R19, R18, 0x10, RZ ;  /* 0x0000001012137819 */ /* 0x000fc600000006ff */
[----:B------:R-:W4:Y:S01]  /*197d0*/  LDL.LU R18, [R1+0x734] ;  /* 0x0007340001127983 */ /* 0x000f220000300800 */
[----:B------:R-:W-:Y:S01]  /*197e0*/  FADD.FTZ R13, R13, -UR28 ;  /* 0x8000001c0d0d7e21 */ /* 0x000fe20008010000 */
[----:B0-----:R-:W-:Y:S01]  /*197f0*/  FMUL.FTZ R19, R19, R14 ;  /* 0x0000000e13137220 */ /* 0x001fe20000410000 */
[----:B------:R-:W-:Y:S01]  /*19800*/  FADD.FTZ R14, -R14, 1 ;  /* 0x3f8000000e0e7421 */ /* 0x000fe20000010100 */
[----:B------:R0:W-:Y:S03]  /*19810*/  STL [R1+0x358], R4 ;  /* 0x0003580401007387 */ /* 0x0001e60000100800 */
        /* <DEDUP_REMOVED lines=13> */
[----:B------:R-:W-:Y:S02]  /*198f0*/  SHF.L.U32 R22, R30, 0x10, RZ ;  /* 0x000000101e167819 */ /* 0x000fe400000006ff */
        /* <DEDUP_REMOVED lines=37> */
[----:B------:R-:W-:Y:S02]  /*19b50*/  SHF.L.U32 R26, R28, 0x10, RZ ;  /* 0x000000101c1a7819 */ /* 0x000fe400000006ff */
[----:B------:R-:W2:Y:S01]  /*19b60*/  LDL.LU R28, [R1+0x744] ;  /* 0x00074400011c7983 */ /* 0x000ea20000300800 */
[----:B---3--:R-:W-:Y:S01]  /*19b70*/  SHF.L.U32 R17, R17, 0x10, RZ ;  /* 0x0000001011117819 */ /* 0x008fe200000006ff */
[----:B------:R-:W-:Y:S02]  /*19b80*/  FADD.FTZ R13, R13, -UR28 ;  /* 0x8000001c0d0d7e21 */ /* 0x000fe40008010000 */
        /* <DEDUP_REMOVED lines=11> */
[----:B----4-:R-:W-:Y:S02]  /*19c40*/  SHF.L.U32 R13, R18, 0x10, RZ ;  /* 0x00000010120d7819 */ /* 0x010fe400000006ff */
[----:B------:R-:W3:Y:S04]  /*19c50*/  LDL.LU R18, [R1+0x74c] ;  /* 0x00074c0001127983 */ /* 0x000ee80000300800 */
[----:B------:R1:W-:Y:S04]  /*19c60*/  STL [R1+0x290], R6 ;  /* 0x0002900601007387 */ /* 0x0003e80000100800 */
[----:B-1----:R-:W4:Y:S01]  /*19c70*/  LDL.LU R6, [R1+0x750] ;  /* 0x0007500001067983 */ /* 0x002f220000300800 */
[----:B------:R-:W-:Y:S01]  /*19c80*/  FADD.FTZ R13, R13, -UR28 ;  /* 0x8000001c0d0d7e21 */ /* 0x000fe20008010000 */
[----:B0-----:R-:W-:Y:S01]  /*19c90*/  FMUL.FTZ R26, R26, R14 ;  /* 0x0000000e1a1a7220 */ /* 0x001fe20000410000 */
[----:B------:R-:W-:Y:S01]  /*19ca0*/  FADD.FTZ R14, -R14, 1 ;  /* 0x3f8000000e0e7421 */ /* 0x000fe20000010100 */
[----:B------:R0:W-:Y:S01]  /*19cb0*/  STL [R1+0x300], R4 ;  /* 0x0003000401007387 */ /* 0x0001e20000100800 */
[----:B--2---:R-:W-:-:S03]  /*19cc0*/  SHF.L.U32 R15, R16, 0x10, RZ ;  /* 0x00000010100f7819 */ /* 0x004fc600000006ff */
[----:B------:R-:W2:Y:S01]  /*19cd0*/  LDL.LU R16, [R1+0x748] ;  /* 0x0007480001107983 */ /* 0x000ea20000300800 */
[----:B0-----:R-:W-:Y:S01]  /*19ce0*/  FMUL.FTZ R4, R13, UR16 ;  /* 0x000000100d047c20 */ /* 0x001fe20008410000 */
[----:B------:R-:W-:-:S03]  /*19cf0*/  FFMA.FTZ R14, R12, R14, 1 ;  /* 0x3f8000000c0e7423 */ /* 0x000fc6000001000e */
        /* <DEDUP_REMOVED lines=9> */
[----:B------:R0:W-:Y:S01]  /*19d90*/  STL [R1+0x2ec], R4 ;  /* 0x0002ec0401007387 */ /* 0x0001e20000100800 */
[----:B-1----:R-:W-:Y:S01]  /*19da0*/  FMUL.FTZ R15, R15, R14 ;  /* 0x0000000e0f0f7220 */ /* 0x002fe20000410000 */
[----:B------:R-:W-:Y:S01]  /*19db0*/  FADD.FTZ R14, -R14, 1 ;  /* 0x3f8000000e0e7421 */ /* 0x000fe20000010100 */
[----:B0-----:R-:W-:-:S03]  /*19dc0*/  FMUL.FTZ R4, R13, UR16 ;  /* 0x000000100d047c20 */ /* 0x001fc60008410000 */
[----:B------:R-:W-:Y:S01]  /*19dd0*/  FFMA.FTZ R14, R12, R14, 1 ;  /* 0x3f8000000c0e7423 */ /* 0x000fe2000001000e */
[----:B------:R-:W-:-:S04]  /*19de0*/  FFMA.FTZ R12, R3, R4, R0 ;  /* 0x00000004030c7223 */ /* 0x000fc80000010000 */
[----:B------:R-:W-:-:S06]  /*19df0*/  FMUL.FTZ R13, R12, -1.4426950216293334961 ;  /* 0xbfb8aa3b0c0d7820 */ /* 0x000fcc0000410000 */
[----:B------:R-:W0:Y:S01]  /*19e00*/  MUFU.EX2 R13, R13 ;  /* 0x0000000d000d7308 */ /* 0x000e220000000800 */
[----:B------:R-:W-:Y:S01]  /*19e10*/  FMUL.FTZ R15, R15, R14 ;  /* 0x0000000e0f0f7220 */ /* 0x000fe20000410000 */
[----:B------:R-:W-:Y:S02]  /*19e20*/  SHF.L.U32 R24, R7, 0x10, RZ ;  /* 0x0000001007187819 */ /* 0x000fe400000006ff */
[----:B------:R-:W2:Y:S01]  /*19e30*/  LDL.LU R7, [R1+0x75c] ;  /* 0x00075c0001077983 */ /* 0x000ea20000300800 */
[----:B0-----:R-:W-:-:S04]  /*19e40*/  FADD.FTZ R13, R13, 1 ;  /* 0x3f8000000d0d7421 */ /* 0x001fc80000010000 */
[----:B------:R-:W0:Y:S01]  /*19e50*/  MUFU.RCP R14, R13 ;  /* 0x0000000d000e7308 */ /* 0x000e220000001000 */
[----:B------:R1:W-:Y:S01]  /*19e60*/  STL [R1+0x2d8], R4 ;  /* 0x0002d80401007387 */ /* 0x0003e20000100800 */
[----:B0-----:R-:W-:Y:S01]  /*19e70*/  FMUL.FTZ R24, R24, R14 ;  /* 0x0000000e18187220 */ /* 0x001fe20000410000 */
[----:B------:R-:W-:Y:S01]  /*19e80*/  FADD.FTZ R14, -R14, 1 ;  /* 0x3f8000000e0e7421 */ /* 0x000fe20000010100 */
[----:B------:R-:W-:Y:S02]  /*19e90*/  SHF.L.U32 R13, R28, 0x10, RZ ;  /* 0x000000101c0d7819 */ /* 0x000fe400000006ff */
[----:B------:R-:W2:Y:S03]  /*19ea0*/  LDL.LU R28, [R1+0x758] ;  /* 0x00075800011c7983 */ /* 0x000ea60000300800 */
[----:B------:R-:W-:Y:S01]  /*19eb0*/  FADD.FTZ R13, R13, -UR28 ;  /* 0x8000001c0d0d7e21 */ /* 0x000fe20008010000 */
[----:B------:R-:W-:-:S03]  /*19ec0*/  FFMA.FTZ R14, R12, R14, 1 ;  /* 0x3f8000000c0e7423 */ /* 0x000fc6000001000e */
[----:B-1----:R-:W-:-:S04]  /*19ed0*/  FMUL.FTZ R4, R13, UR16 ;  /* 0x000000100d047c20 */ /* 0x002fc80008410000 */
[----:B------:R-:W-:-:S04]  /*19ee0*/  FFMA.FTZ R12, R5, R4, R2 ;  /* 0x00000004050c7223 */ /* 0x000fc80000010002 */
[----:B------:R-:W-:-:S06]  /*19ef0*/  FMUL.FTZ R13, R12, -1.4426950216293334961 ;  /* 0xbfb8aa3b0c0d7820 */ /* 0x000fcc0000410000 */
[----:B------:R-:W0:Y:S01]  /*19f00*/  MUFU.EX2 R13, R13 ;  /* 0x0000000d000d7308 */ /* 0x000e220000000800 */
[----:B------:R-:W-:Y:S01]  /*19f10*/  FMUL.FTZ R24, R24, R14 ;  /* 0x0000000e18187220 */ /* 0x000fe20000410000 */
[----:B0-----:R-:W-:Y:S01]  /*19f20*/  FADD.FTZ R13, R13, 1 ;  /* 0x3f8000000d0d7421 */ /* 0x001fe20000010000 */
[----:B---3--:R-:W-:Y:S02]  /*19f30*/  SHF.L.U32 R21, R18, 0x10, RZ ;  /* 0x0000001012157819 */ /* 0x008fe400000006ff */
[----:B------:R-:W3:Y:S01]  /*19f40*/  LDL.LU R18, [R1+0x760] ;  /* 0x0007600001127983 */ /* 0x000ee20000300800 */
[----:B------:R-:W0:Y:S02]  /*19f50*/  MUFU.RCP R14, R13 ;  /* 0x0000000d000e7308 */ /* 0x000e240000001000 */
[----:B0-----:R-:W-:Y:S01]  /*19f60*/  FMUL.FTZ R21, R21, R14 ;  /* 0x0000000e15157220 */ /* 0x001fe20000410000 */
[----:B------:R-:W-:-:S04]  /*19f70*/  FADD.FTZ R14, -R14, 1 ;  /* 0x3f8000000e0e7421 */ /* 0x000fc80000010100 */
[----:B------:R-:W-:-:S04]  /*19f80*/  FFMA.FTZ R14, R12, R14, 1 ;  /* 0x3f8000000c0e7423 */ /* 0x000fc8000001000e */
[----:B------:R-:W-:Y:S01]  /*19f90*/  FMUL.FTZ R21, R21, R14 ;  /* 0x0000000e15157220 */ /* 0x000fe20000410000 */
[----:B----4-:R-:W-:Y:S02]  /*19fa0*/  SHF.L.U32 R14, R6, 0x10, RZ ;  /* 0x00000010060e7819 */ /* 0x010fe400000006ff */
[----:B------:R-:W4:Y:S04]  /*19fb0*/  LDL.LU R6, [R1+0x76c] ;  /* 0x00076c0001067983 */ /* 0x000f280000300800 */
[----:B------:R0:W-:Y:S01]  /*19fc0*/  STL [R1+0x2c4], R4 ;  /* 0x0002c40401007387 */ /* 0x0001e20000100800 */
[----:B--2---:R-:W-:-:S05]  /*19fd0*/  SHF.L.U32 R13, R16, 0x10, RZ ;  /* 0x00000010100d7819 */ /* 0x004fca00000006ff */
[----:B------:R-:W-:-:S04]  /*19fe0*/  FADD.FTZ R13, R13, -UR28 ;  /* 0x8000001c0d0d7e21 */ /* 0x000fc80008010000 */
[----:B0-----:R-:W-:-:S04]  /*19ff0*/  FMUL.FTZ R4, R13, UR16 ;  /* 0x000000100d047c20 */ /* 0x001fc80008410000 */
[----:B------:R-:W-:Y:S01]  /*1a000*/  FFMA.FTZ R12, R3, R4, R0 ;  /* 0x00000004030c7223 */ /* 0x000fe20000010000 */
[----:B------:R0:W-:Y:S04]  /*1a010*/  STL [R1+0x2b0], R4 ;  /* 0x0002b00401007387 */ /* 0x0001e80000100800 */
[----:B0-----:R-:W2:Y:S01]  /*1a020*/  LDL.LU R4, [R1+0x774] ;  /* 0x0007740001047983 */ /* 0x001ea20000300800 */
[----:B------:R-:W-:-:S06]  /*1a030*/  FMUL.FTZ R13, R12, -1.4426950216293334961 ;  /* 0xbfb8aa3b0c0d7820 */ /* 0x000fcc0000410000 */
[----:B------:R-:W0:Y:S01]  /*1a040*/  MUFU.EX2 R13, R13 ;  /* 0x0000000d000d7308 */ /* 0x000e220000000800 */
[----:B------:R1:W-:Y:S04]  /*1a050*/  STL [R1+0x7b0], R36 ;  /* 0x0007b02401007387 */ /* 0x0003e80000100800 */
[----:B------:R0:W-:Y:S04]  /*1a060*/  STL [R1+0x7b4], R27 ;  /* 0x0007b41b01007387 */ /* 0x0001e80000100800 */
[----:B-1----:R-:W2:Y:S04]  /*1a070*/  LDL.LU R36, [R1+0x788] ;  /* 0x0007880001247983 */ /* 0x002ea80000300800 */
[----:B0-----:R-:W2:Y:S01]  /*1a080*/  LDL.LU R27, [R1+0x6d0] ;  /* 0x0006d000011b7983 */ /* 0x001ea20000300800 */
[----:B------:R-:W-:-:S04]  /*1a090*/  FADD.FTZ R13, R13, 1 ;  /* 0x3f8000000d0d7421 */ /* 0x000fc80000010000 */
        /* <DEDUP_REMOVED lines=13> */
[----:B------:R-:W-:-:S05]  /*1a170*/  SHF.L.U32 R20, R7, 0x10, RZ ;  /* 0x0000001007147819 */ /* 0x000fca00000006ff */
[----:B0-----:R-:W-:Y:S01]  /*1a180*/  FMUL.FTZ R20, R20, R16 ;  /* 0x0000001014147220 */ /* 0x001fe20000410000 */
[----:B------:R-:W-:-:S04]  /*1a190*/  FADD.FTZ R16, -R16, 1 ;  /* 0x3f80000010107421 */ /* 0x000fc80000010100 */
[----:B------:R-:W-:Y:S01]  /*1a1a0*/  FFMA.FTZ R16, R12, R16, 1 ;  /* 0x3f8000000c107423 */ /* 0x000fe20000010010 */
[----:B------:R-:W-:-:S05]  /*1a1b0*/  SHF.L.U32 R13, R28, 0x10, RZ ;  /* 0x000000101c0d7819 */ /* 0x000fca00000006ff */
[----:B------:R-:W-:-:S04]  /*1a1c0*/  FADD.FTZ R13, R13, -UR28 ;  /* 0x8000001c0d0d7e21 */ /* 0x000fc80008010000 */
[----:B------:R-:W-:-:S04]  /*1a1d0*/  FMUL.FTZ R28, R13, UR16 ;  /* 0x000000100d1c7c20 */ /* 0x000fc80008410000 */
[----:B------:R-:W-:-:S04]  /*1a1e0*/  FFMA.FTZ R12, R3, R28, R0 ;  /* 0x0000001c030c7223 */ /* 0x000fc80000010000 */
[----:B------:R-:W-:-:S06]  /*1a1f0*/  FMUL.FTZ R13, R12, -1.4426950216293334961 ;  /* 0xbfb8aa3b0c0d7820 */ /* 0x000fcc0000410000 */
[----:B------:R-:W0:Y:S01]  /*1a200*/  MUFU.EX2 R13, R13 ;  /* 0x0000000d000d7308 */ /* 0x000e220000000800 */
[----:B------:R-:W-:Y:S01]  /*1a210*/  FMUL.FTZ R20, R20, R16 ;  /* 0x0000001014147220 */ /* 0x000fe20000410000 */
[----:B0-----:R-:W-:-:S04]  /*1a220*/  FADD.FTZ R13, R13, 1 ;  /* 0x3f8000000d0d7421 */ /* 0x001fc80000010000 */
[----:B------:R0:W1:Y:S02]  /*1a230*/  MUFU.RCP R16, R13 ;  /* 0x0000000d00107308 */ /* 0x0000640000001000 */
[----:B0-----:R-:W-:Y:S02]  /*1a240*/  SHF.L.U32 R13, R38, 0x10, RZ ;  /* 0x00000010260d7819 */ /* 0x001fe400000006ff */
[----:B---3--:R-:W-:-:S03]  /*1a250*/  SHF.L.U32 R18, R18, 0x10, RZ ;  /* 0x0000001012127819 */ /* 0x008fc600000006ff */
[----:B------:R-:W-:Y:S02]  /*1a260*/  FADD.FTZ R13, R13, -UR28 ;  /* 0x8000001c0d0d7e21 */ /* 0x000fe40008010000 */
[----:B-1----:R-:W-:Y:S01]  /*1a270*/  FMUL.FTZ R18, R18, R16 ;  /* 0x0000001012127220 */ /* 0x002fe20000410000 */
[----:B------:R-:W-:Y:S01]  /*1a280*/  FADD.FTZ R16, -R16, 1 ;  /* 0x3f80000010107421 */ /* 0x000fe20000010100 */
[----:B------:R-:W-:-:S03]  /*1a290*/  FMUL.FTZ R7, R13, UR16 ;  /* 0x000000100d077c20 */ /* 0x000fc60008410000 */
[----:B------:R-:W-:Y:S01]  /*1a2a0*/  FFMA.FTZ R16, R12, R16, 1 ;  /* 0x3f8000000c107423 */ /* 0x000fe20000010010 */
[----:B------:R-:W-:-:S04]  /*1a2b0*/  FFMA.FTZ R12, R5, R7, R2 ;  /* 0x00000007050c7223 */ /* 0x000fc80000010002 */
[----:B------:R-:W-:-:S06]  /*1a2c0*/  FMUL.FTZ R13, R12, -1.4426950216293334961 ;  /* 0xbfb8aa3b0c0d7820 */ /* 0x000fcc0000410000 */
[----:B------:R-:W0:Y:S02]  /*1a2d0*/  MUFU.EX2 R13, R13 ;  /* 0x0000000d000d7308 */ /* 0x000e240000000800 */
[----:B0-----:R-:W-:-:S04]  /*1a2e0*/  FADD.FTZ R13, R13, 1 ;  /* 0x3f8000000d0d7421 */ /* 0x001fc80000010000 */
[----:B------:R0:W1:Y:S01]  /*1a2f0*/  MUFU.RCP R38, R13 ;  /* 0x0000000d00267308 */ /* 0x0000620000001000 */
[----:B------:R-:W-:Y:S01]  /*1a300*/  FMUL.FTZ R18, R18, R16 ;  /* 0x0000001012127220 */ /* 0x000fe20000410000 */
[----:B----4-:R-:W-:Y:S02]  /*1a310*/  SHF.L.U32 R16, R6, 0x10, RZ ;  /* 0x0000001006107819 */ /* 0x010fe400000006ff */
        /* <DEDUP_REMOVED lines=12> */
[----:B0-----:R-:W-:Y:S01]  /*1a3e0*/  SHF.L.U32 R13, R9, 0x10, RZ ;  /* 0x00000010090d7819 */ /* 0x001fe200000006ff */
[----:B------:R0:W-:Y:S04]  /*1a3f0*/  STL [R1+0x7bc], R25 ;  /* 0x0007bc1901007387 */ /* 0x0001e80000100800 */
[----:B------:R3:W-:Y:S01]  /*1a400*/  STL [R1+0x7c4], R23 ;  /* 0x0007c41701007387 */ /* 0x0007e20000100800 */
[----:B--2---:R-:W-:Y:S01]  /*1a410*/  SHF.L.U32 R38, R4, 0x10, RZ ;  /* 0x0000001004267819 */ /* 0x004fe200000006ff */
[----:B-1----:R-:W-:Y:S01]  /*1a420*/  FMUL.FTZ R13, R13, R39 ;  /* 0x000000270d0d7220 */ /* 0x002fe20000410000 */
[----:B------:R-:W-:Y:S01]  /*1a430*/  FADD.FTZ R39, -R39, 1 ;  /* 0x3f80000027277421 */ /* 0x000fe20000010100 */
[----:B0-----:R-:W2:Y:S02]  /*1a440*/  LDL.LU R25, [R1+0x780] ;  /* 0x0007800001197983 */ /* 0x001ea40000300800 */
[----:B------:R-:W-:Y:S01]  /*1a450*/  FADD.FTZ R38, R38, -UR28 ;  /* 0x8000001c26267e21 */ /* 0x000fe20008010000 */
[----:B------:R-:W-:Y:S01]  /*1a460*/  FFMA.FTZ R39, R12, R39, 1 ;  /* 0x3f8000000c277423 */ /* 0x000fe20000010027 */
[----:B---3--:R-:W3:Y:S02]  /*1a470*/  LDL.LU R23, [R1+0x784] ;  /* 0x0007840001177983 */ /* 0x008ee40000300800 */
[----:B------:R-:W-:Y:S01]  /*1a480*/  FMUL.FTZ R4, R38, UR16 ;  /* 0x0000001026047c20 */ /* 0x000fe20008410000 */
[----:B------:R-:W-:Y:S01]  /*1a490*/  FMUL.FTZ R13, R13, R39 ;  /* 0x000000270d0d7220 */ /* 0x000fe20000410000 */
[----:B------:R0:W-:Y:S02]  /*1a4a0*/  STL [R1+0x7ac], R31 ;  /* 0x0007ac1f01007387 */ /* 0x0001e40000100800 */
[----:B------:R-:W-:-:S02]  /*1a4b0*/  FFMA.FTZ R39, R5, R4, R2 ;  /* 0x0000000405277223 */ /* 0x000fc40000010002 */
[----:B------:R1:W-:Y:S02]  /*1a4c0*/  STL [R1+0x7b8], R35 ;  /* 0x0007b82301007387 */ /* 0x0003e40000100800 */
[----:B------:R-:W-:Y:S02]  /*1a4d0*/  FMUL.FTZ R12, R39, -1.4426950216293334961 ;  /* 0xbfb8aa3b270c7820 */ /* 0x000fe40000410000 */
[----:B------:R4:W-:Y:S04]  /*1a4e0*/  STL [R1+0x7a8], R37 ;  /* 0x0007a82501007387 */ /* 0x0009e80000100800 */
[----:B------:R-:W4:Y:S01]  /*1a4f0*/  MUFU.EX2 R12, R12 ;  /* 0x0000000c000c7308 */ /* 0x000f220000000800 */
[----:B0-----:R-:W3:Y:S04]  /*1a500*/  LDL.LU R31, [R1+0x6c4] ;  /* 0x0006c400011f7983 */ /* 0x001ee80000300800 */
[----:B-1----:R-:W3:Y:S04]  /*1a510*/  LDL.LU R35, [R1+0x508] ;  /* 0x0005080001237983 */ /* 0x002ee80000300800 */
[----:B----4-:R-:W4:Y:S04]  /*1a520*/  LDL.LU R37, [R1+0x500] ;  /* 0x0005000001257983 */ /* 0x010f280000300800 */
[----:B------:R-:W4:Y:S01]  /*1a530*/  LDL.LU R9, [R1+0x6b4] ;  /* 0x0006b40001097983 */ /* 0x000f220000300800 */
[----:B------:R-:W-:-:S04]  /*1a540*/  FADD.FTZ R12, R12, 1 ;  /* 0x3f8000000c0c7421 */ /* 0x000fc80000010000 */
[----:B------:R0:W1:Y:S01]  /*1a550*/  MUFU.RCP R38, R12 ;  /* 0x0000000c00267308 */ /* 0x0000620000001000 */
[----:B------:R0:W-:Y:S02]  /*1a560*/  STL [R1+0x7c0], R34 ;  /* 0x0007c02201007387 */ /* 0x0001e40000100800 */
[----:B0-----:R-:W-:Y:S02]  /*1a570*/  SHF.L.U32 R12, R8, 0x10, RZ ;  /* 0x00000010080c7819 */ /* 0x001fe400000006ff */
[----:B------:R-:W4:Y:S01]  /*1a580*/  LDL.LU R34, [R1+0x48c] ;  /* 0x00048c0001227983 */ /* 0x000f220000300800 */
[----:B------:R-:W-:-:S03]  /*1a590*/  FFMA.FTZ R43, R43, R40, RZ ;  /* 0x000000282b2b7223 */ /* 0x000fc600000100ff */
[----:B------:R-:W4:Y:S01]  /*1a5a0*/  LDL.LU R8, [R1+0x6ac] ;  /* 0x0006ac0001087983 */ /* 0x000f220000300800 */
[----:B-1----:R-:W-:Y:S01]  /*1a5b0*/  FMUL.FTZ R12, R12, R38 ;  /* 0x000000260c0c7220 */ /* 0x002fe20000410000 */
[----:B------:R-:W-:-:S04]  /*1a5c0*/  FADD.FTZ R38, -R38, 1 ;  /* 0x3f80000026267421 */ /* 0x000fc80000010100 */
[----:B------:R-:W-:Y:S01]  /*1a5d0*/  FFMA.FTZ R39, R39, R38, 1 ;  /* 0x3f80000027277423 */ /* 0x000fe20000010026 */
[----:B------:R-:W-:Y:S01]  /*1a5e0*/  FADD.FTZ R38, RZ, R40 ;  /* 0x00000028ff267221 */ /* 0x000fe20000010000 */
[----:B------:R-:W-:Y:S02]  /*1a5f0*/  FADD.FTZ R40, R36, R27 ;  /* 0x0000001b24287221 */ /* 0x000fe40000010000 */
[----:B------:R-:W4:Y:S04]  /*1a600*/  LDL.LU R27, [R1+0x484] ;  /* 0x00048400011b7983 */ /* 0x000f280000300800 */
[----:B------:R-:W4:Y:S01]  /*1a610*/  LDL.LU R36, [R1+0x6a8] ;  /* 0x0006a80001247983 */ /* 0x000f220000300800 */
[----:B------:R-:W-:Y:S01]  /*1a620*/  FADD.FTZ R38, R38, R44 ;  /* 0x0000002c26267221 */ /* 0x000fe20000010000 */
[-C--:B------:R-:W-:Y:S01]  /*1a630*/  FFMA.FTZ R43, R41, R44.reuse, R43 ;  /* 0x0000002c292b7223 */ /* 0x080fe2000001002b */
[----:B------:R-:W-:Y:S01]  /*1a640*/  FMUL.FTZ R44, R5, R44 ;  /* 0x0000002c052c7220 */ /* 0x000fe20000410000 */
[----:B------:R-:W-:-:S03]  /*1a650*/  FMUL.FTZ R12, R12, R39 ;  /* 0x000000270c0c7220 */ /* 0x000fc60000410000 */
[----:B------:R-:W-:Y:S01]  /*1a660*/  FFMA.FTZ R45, R41, R44, R45 ;  /* 0x0000002c292d7223 */ /* 0x000fe2000001002d */
[----:B------:R-:W-:Y:S01]  /*1a670*/  FADD.FTZ R44, R44, R40 ;  /* 0x000000282c2c7221 */ /* 0x000fe20000010000 */
[CC--:B--2---:R-:W-:Y:S02]  /*1a680*/  FFMA.FTZ R39, R10.reuse, R42.reuse, R25 ;  /* 0x0000002a0a277223 */ /* 0x0c4fe40000010019 */
[----:B------:R-:W2:Y:S01]  /*1a690*/  LDL.LU R25, [R1+0x694] ;  /* 0x0006940001197983 */ /* 0x000ea20000300800 */
[----:B---3--:R-:W-:Y:S01]  /*1a6a0*/  FADD.FTZ R41, R23, R42 ;  /* 0x0000002a17297221 */ /* 0x008fe20000010000 */
[----:B------:R-:W-:Y:S02]  /*1a6b0*/  FMUL.FTZ R42, R3, R42 ;  /* 0x0000002a032a7220 */ /* 0x000fe40000410000 */
[----:B------:R-:W3:Y:S02]  /*1a6c0*/  LDL.LU R23, [R1+0x480] ;  /* 0x0004800001177983 */ /* 0x000ee40000300800 */
[----:B------:R-:W-:-:S02]  /*1a6d0*/  FFMA.FTZ R45, R10, R42, R45 ;  /* 0x0000002a0a2d7223 */ /* 0x000fc4000001002d */
[----:B------:R-:W2:Y:S01]  /*1a6e0*/  LDL.LU R10, [R1+0x6a0] ;  /* 0x0006a000010a7983 */ /* 0x000ea20000300800 */
[----:B------:R-:W-:Y:S01]  /*1a6f0*/  FADD.FTZ R42, R44, R42 ;  /* 0x0000002a2c2a7221 */ /* 0x000fe20000010000 */
[----:B------:R-:W-:Y:S01]  /*1a700*/  FADD.FTZ R38, R38, R35 ;  /* 0x0000002326267221 */ /* 0x000fe20000010000 */
[-C--:B------:R-:W-:Y:S01]  /*1a710*/  FFMA.FTZ R43, R31, R35.reuse, R43 ;  /* 0x000000231f2b7223 */ /* 0x080fe2000001002b */
[----:B------:R-:W-:Y:S02]  /*1a720*/  FMUL.FTZ R40, R5, R35 ;  /* 0x0000002305287220 */ /* 0x000fe40000410000 */
[----:B------:R-:W2:Y:S01]  /*1a730*/  LDL.LU R35, [R1+0x47c] ;  /* 0x00047c0001237983 */ /* 0x000ea20000300800 */
[----:B----4-:R-:W-:Y:S01]  /*1a740*/  FADD.FTZ R41, R41, R37 ;  /* 0x0000002529297221 */ /* 0x010fe20000010000 */
        /* <DEDUP_REMOVED lines=9> */
[-C--:B------:R-:W-:Y:S01]  /*1a7e0*/  FMUL.FTZ R42, R5, R34.reuse ;  /* 0x00000022052a7220 */ /* 0x080fe20000410000 */
[----:B------:R-:W-:Y:S01]  /*1a7f0*/  FADD.FTZ R38, R38, R34 ;  /* 0x0000002226267221 */ /* 0x000fe20000010000 */
[C---:B------:R-:W-:Y:S02]  /*1a800*/  FFMA.FTZ R43, R8.reuse, R34, R43 ;  /* 0x00000022082b7223 */ /* 0x040fe4000001002b */
[----:B------:R-:W-:Y:S01]  /*1a810*/  FFMA.FTZ R45, R8, R42, R45 ;  /* 0x0000002a082d7223 */ /* 0x000fe2000001002d */
[----:B------:R-:W4:Y:S04]  /*1a820*/  LDL.LU R34, [R1+0x68c] ;  /* 0x00068c0001227983 */ /* 0x000f280000300800 */
[----:B------:R-:W4:Y:S01]  /*1a830*/  LDL.LU R8, [R1+0x464] ;  /* 0x0004640001087983 */ /* 0x000f220000300800 */
[-C--:B------:R-:W-:Y:S01]  /*1a840*/  FMUL.FTZ R40, R3, R27.reuse ;  /* 0x0000001b03287220 */ /* 0x080fe20000410000 */
[----:B------:R-:W-:-:S03]  /*1a850*/  FFMA.FTZ R39, R36, R27, R39 ;  /* 0x0000001b24277223 */ /* 0x000fc60000010027 */
[----:B------:R-:W-:Y:S02]  /*1a860*/  FFMA.FTZ R45, R36, R40, R45 ;  /* 0x00000028242d7223 */ /* 0x000fe4000001002d */
[----:B------:R-:W4:Y:S01]  /*1a870*/  LDL.LU R36, [R1+0x684] ;  /* 0x0006840001247983 */ /* 0x000f220000300800 */
[----:B------:R-:W-:Y:S01]  /*1a880*/  FADD.FTZ R42, R42, R44 ;  /* 0x0000002c2a2a7221 */ /* 0x000fe20000010000 */
[----:B------:R-:W-:Y:S02]  /*1a890*/  FADD.FTZ R41, R41, R27 ;  /* 0x0000001b29297221 */ /* 0x000fe40000010000 */
[----:B------:R-:W4:Y:S01]  /*1a8a0*/  LDL.LU R27, [R1+0x45c] ;  /* 0x00045c00011b7983 */ /* 0x000f220000300800 */
[----:B------:R-:W-:Y:S01]  /*1a8b0*/  FADD.FTZ R40, R42, R40 ;  /* 0x000000282a287221 */ /* 0x000fe20000010000 */
[-C--:B---3--:R-:W-:Y:S01]  /*1a8c0*/  FMUL.FTZ R44, R5, R23.reuse ;  /* 0x00000017052c7220 */ /* 0x088fe20000410000 */
[----:B------:R-:W-:Y:S01]  /*1a8d0*/  FADD.FTZ R38, R38, R23 ;  /* 0x0000001726267221 */ /* 0x000fe20000010000 */
[----:B--2---:R-:W-:-:S02]  /*1a8e0*/  FFMA.FTZ R43, R10, R23, R43 ;  /* 0x000000170a2b7223 */ /* 0x004fc4000001002b */
[----:B------:R-:W-:Y:S01]  /*1a8f0*/  FFMA.FTZ R45, R10, R44, R45 ;  /* 0x0000002c0a2d7223 */ /* 0x000fe2000001002d */
[----:B------:R-:W2:Y:S01]  /*1a900*/  LDL.LU R23, [R1+0x680] ;  /* 0x0006800001177983 */ /* 0x000ea20000300800 */
[----:B------:R-:W-:-:S03]  /*1a910*/  FADD.FTZ R44, R44, R40 ;  /* 0x000000282c2c7221 */ /* 0x000fc60000010000 */
[----:B------:R-:W3:Y:S01]  /*1a920*/  LDL.LU R10, [R1+0x454] ;  /* 0x00045400010a7983 */ /* 0x000ee20000300800 */
[-C--:B------:R-:W-:Y:S01]  /*1a930*/  FMUL.FTZ R42, R3, R35.reuse ;  /* 0x00000023032a7220 */ /* 0x080fe20000410000 */
[----:B------:R-:W-:Y:S01]  /*1a940*/  FADD.FTZ R41, R41, R35 ;  /* 0x0000002329297221 */ /* 0x000fe20000010000 */
[C---:B----4-:R-:W-:Y:S02]  /*1a950*/  FFMA.FTZ R39, R31.reuse, R35, R39 ;  /* 0x000000231f277223 */ /* 0x050fe40000010027 */
        /* <DEDUP_REMOVED lines=22> */
[-C--:B------:R-:W-:Y:S01]  /*1aac0*/  FMUL.FTZ R40, R3, R27.reuse ;  /* 0x0000001b03287220 */ /* 0x080fe20000410000 */
[----:B------:R-:W-:Y:S02]  /*1aad0*/  FADD.FTZ R38, R38, R8 ;  /* 0x0000000826267221 */ /* 0x000fe40000010000 */
[----:B------:R-:W4:Y:S01]  /*1aae0*/  LDL.LU R8, [R1+0x434] ;  /* 0x0004340001087983 */ /* 0x000f220000300800 */
[----:B------:R-:W-:Y:S01]  /*1aaf0*/  FADD.FTZ R42, R42, R44 ;  /* 0x0000002c2a2a7221 */ /* 0x000fe20000010000 */
[----:B------:R-:W-:Y:S01]  /*1ab00*/  FADD.FTZ R41, R41, R27 ;  /* 0x0000001b29297221 */ /* 0x000fe20000010000 */
[C---:B--2---:R-:W-:Y:S01]  /*1ab10*/  FFMA.FTZ R45, R23.reuse, R40, R45 ;  /* 0x00000028172d7223 */ /* 0x044fe2000001002d */
[----:B------:R-:W-:Y:S01]  /*1ab20*/  FFMA.FTZ R39, R23, R27, R39 ;  /* 0x0000001b17277223 */ /* 0x000fe20000010027 */
[----:B---3--:R-:W-:Y:S01]  /*1ab30*/  FMUL.FTZ R44, R5, R10 ;  /* 0x0000000a052c7220 */ /* 0x008fe20000410000 */
[----:B------:R-:W2:Y:S01]  /*1ab40*/  LDL.LU R23, [R1+0x66c] ;  /* 0x00066c0001177983 */ /* 0x000ea20000300800 */
[----:B------:R-:W-:-:S03]  /*1ab50*/  FADD.FTZ R40, R42, R40 ;  /* 0x000000282a287221 */ /* 0x000fc60000010000 */
[----:B------:R-:W3:Y:S01]  /*1ab60*/  LDL.LU R27, [R1+0x42c] ;  /* 0x00042c00011b7983 */ /* 0x000ee20000300800 */
[----:B------:R-:W-:Y:S01]  /*1ab70*/  FADD.FTZ R38, R38, R10 ;  /* 0x0000000a26267221 */ /* 0x000fe20000010000 */
[C---:B----4-:R-:W-:Y:S01]  /*1ab80*/  FFMA.FTZ R45, R35.reuse, R44, R45 ;  /* 0x0000002c232d7223 */ /* 0x050fe2000001002d */
        /* <DEDUP_REMOVED lines=13> */
[----:B------:R-:W-:Y:S01]  /*1ac60*/  FMUL.FTZ R44, R3, R9 ;  /* 0x00000009032c7220 */ /* 0x000fe20000410000 */
        /* <DEDUP_REMOVED lines=14> */
[C---:B--2---:R-:W-:Y:S01]  /*1ad50*/  FFMA.FTZ R43, R23.reuse, R8, R43 ;  /* 0x00000008172b7223 */ /* 0x044fe2000001002b */
[----:B------:R-:W-:Y:S01]  /*1ad60*/  FFMA.FTZ R45, R23, R40, R45 ;  /* 0x00000028172d7223 */ /* 0x000fe2000001002d */
[----:B------:R-:W2:Y:S01]  /*1ad70*/  LDL.LU R8, [R1+0x400] ;  /* 0x0004000001087983 */ /* 0x000ea20000300800 */
[----:B---3--:R-:W-:-:S03]  /*1ad80*/  FMUL.FTZ R44, R3, R27 ;  /* 0x0000001b032c7220 */ /* 0x008fc60000410000 */
[----:B------:R-:W3:Y:S01]  /*1ad90*/  LDL.LU R23, [R1+0x654] ;  /* 0x0006540001177983 */ /* 0x000ee20000300800 */
[----:B------:R-:W-:Y:S01]  /*1ada0*/  FADD.FTZ R41, R41, R27 ;  /* 0x0000001b29297221 */ /* 0x000fe20000010000 */
[----:B------:R-:W-:Y:S01]  /*1adb0*/  FADD.FTZ R42, R42, R44 ;  /* 0x0000002c2a2a7221 */ /* 0x000fe20000010000 */
[C---:B----4-:R-:W-:Y:S01]  /*1adc0*/  FFMA.FTZ R39, R35.reuse, R27, R39 ;  /* 0x0000001b23277223 */ /* 0x050fe20000010027 */
        /* <DEDUP_REMOVED lines=33> */
[----:B------:R-:W-:Y:S01]  /*1afe0*/  FADD.FTZ R42, R40, R42 ;  /* 0x0000002a282a7221 */ /* 0x000fe20000010000 */
[C---:B----4-:R-:W-:Y:S01]  /*1aff0*/  FFMA.FTZ R43, R27.reuse, R8, R43 ;  /* 0x000000081b2b7223 */ /* 0x050fe2000001002b */
        /* <DEDUP_REMOVED lines=27> */
[----:B--2---:R-:W-:Y:S01]  /*1b1b0*/  FMUL.FTZ R44, R3, R9 ;  /* 0x00000009032c7220 */ /* 0x004fe20000410000 */
[----:B---3--:R-:W-:-:S03]  /*1b1c0*/  FFMA.FTZ R45, R23, R40, R45 ;  /* 0x00000028172d7223 */ /* 0x008fc6000001002d */
[----:B------:R-:W-:Y:S01]  /*1b1d0*/  FADD.FTZ R42, R42, R44 ;  /* 0x0000002c2a2a7221 */ /* 0x000fe20000010000 */
[----:B------:R-:W-:Y:S02]  /*1b1e0*/  FFMA.FTZ R43, R23, R37, R43 ;  /* 0x00000025172b7223 */ /* 0x000fe4000001002b */
[----:B------:R-:W2:Y:S01]  /*1b1f0*/  LDL.LU R37, [R1+0x268] ;  /* 0x0002680001257983 */ /* 0x000ea20000300800 */
[----:B------:R-:W-:-:S03]  /*1b200*/  FADD.FTZ R41, R41, R9 ;  /* 0x0000000929297221 */ /* 0x000fc60000010000 */
[----:B------:R-:W3:Y:S01]  /*1b210*/  LDL.LU R23, [R1+0x258] ;  /* 0x0002580001177983 */ /* 0x000ee20000300800 */
[----:B----4-:R-:W-:Y:S01]  /*1b220*/  FMUL.FTZ R40, R5, R8 ;  /* 0x0000000805287220 */ /* 0x010fe20000410000 */
[----:B------:R-:W-:-:S03]  /*1b230*/  FFMA.FTZ R45, R27, R44, R45 ;  /* 0x0000002c1b2d7223 */ /* 0x000fc6000001002d */
[----:B------:R-:W-:Y:S01]  /*1b240*/  FADD.FTZ R42, R40, R42 ;  /* 0x0000002a282a7221 */ /* 0x000fe20000010000 */
[----:B------:R-:W-:Y:S01]  /*1b250*/  FMUL.FTZ R44, R3, R35 ;  /* 0x00000023032c7220 */ /* 0x000fe20000410000 */
[----:B------:R-:W-:-:S03]  /*1b260*/  FFMA.FTZ R45, R10, R40, R45 ;  /* 0x000000280a2d7223 */ /* 0x000fc6000001002d */
[----:B------:R-:W-:Y:S01]  /*1b270*/  FADD.FTZ R42, R42, R44 ;  /* 0x0000002c2a2a7221 */ /* 0x000fe20000010000 */
[----:B------:R-:W-:Y:S02]  /*1b280*/  FFMA.FTZ R39, R27, R9, R39 ;  /* 0x000000091b277223 */ /* 0x000fe40000010027 */
[----:B------:R-:W4:Y:S01]  /*1b290*/  LDL.LU R27, [R1+0x590] ;  /* 0x00059000011b7983 */ /* 0x000f220000300800 */
[----:B------:R-:W-:Y:S01]  /*1b2a0*/  FFMA.FTZ R43, R10, R8, R43 ;  /* 0x000000080a2b7223 */ /* 0x000fe2000001002b */
[----:B------:R-:W-:Y:S02]  /*1b2b0*/  FADD.FTZ R38, R38, R8 ;  /* 0x0000000826267221 */ /* 0x000fe40000010000 */
[----:B------:R-:W3:Y:S01]  /*1b2c0*/  LDL.LU R8, [R1+0x260] ;  /* 0x0002600001087983 */ /* 0x000ee20000300800 */
[----:B------:R-:W-:-:S03]  /*1b2d0*/  FMUL.FTZ R40, R5, R31 ;  /* 0x0000001f05287220 */ /* 0x000fc60000410000 */
[----:B------:R-:W3:Y:S01]  /*1b2e0*/  LDL.LU R9, [R1+0x28c] ;  /* 0x00028c0001097983 */ /* 0x000ee20000300800 */
[C---:B------:R-:W-:Y:S01]  /*1b2f0*/  FFMA.FTZ R45, R25.reuse, R44, R45 ;  /* 0x0000002c192d7223 */ /* 0x040fe2000001002d */
[----:B------:R-:W-:Y:S01]  /*1b300*/  FADD.FTZ R42, R40, R42 ;  /* 0x0000002a282a7221 */ /* 0x000fe20000010000 */
[----:B------:R-:W-:Y:S01]  /*1b310*/  FFMA.FTZ R39, R25, R35, R39 ;  /* 0x0000002319277223 */ /* 0x000fe20000010027 */
[----:B------:R-:W3:Y:S04]  /*1b320*/  LDL.LU R10, [R1+0x58c] ;  /* 0x00058c00010a7983 */ /* 0x000ee80000300800 */
[----:B------:R-:W3:Y:S01]  /*1b330*/  LDL.LU R25, [R1+0x588] ;  /* 0x0005880001197983 */ /* 0x000ee20000300800 */
[----:B------:R-:W-:-:S03]  /*1b340*/  FFMA.FTZ R45, R36, R40, R45 ;  /* 0x00000028242d7223 */ /* 0x000fc6000001002d */
[----:B------:R-:W3:Y:S01]  /*1b350*/  LDL.LU R40, [R1+0x598] ;  /* 0x0005980001287983 */ /* 0x000ee20000300800 */
[----:B------:R-:W-:Y:S01]  /*1b360*/  FFMA.FTZ R43, R36, R31, R43 ;  /* 0x0000001f242b7223 */ /* 0x000fe2000001002b */
[----:B------:R-:W-:Y:S01]  /*1b370*/  FADD.FTZ R38, R38, R31 ;  /* 0x0000001f26267221 */ /* 0x000fe20000010000 */
[----:B------:R-:W-:Y:S01]  /*1b380*/  FADD.FTZ R41, R41, R35 ;  /* 0x0000002329297221 */ /* 0x000fe20000010000 */
[----:B------:R-:W3:Y:S04]  /*1b390*/  LDL.LU R36, [R1+0x580] ;  /* 0x0005800001247983 */ /* 0x000ee80000300800 */
[----:B------:R-:W3:Y:S01]  /*1b3a0*/  LDL.LU R35, [R1+0x264] ;  /* 0x0002640001237983 */ /* 0x000ee20000300800 */
[----:B------:R-:W-:-:S03]  /*1b3b0*/  FMUL.FTZ R44, R3, R34 ;  /* 0x00000022032c7220 */ /* 0x000fc60000410000 */
[----:B------:R-:W3:Y:S01]  /*1b3c0*/  LDL.LU R31, [R1+0x578] ;  /* 0x00057800011f7983 */ /* 0x000ee20000300800 */
[----:B------:R-:W-:Y:S01]  /*1b3d0*/  FADD.FTZ R42, R42, R44 ;  /* 0x0000002c2a2a7221 */ /* 0x000fe20000010000 */
[----:B------:R-:W-:Y:S01]  /*1b3e0*/  FADD.FTZ R41, R41, R34 ;  /* 0x0000002229297221 */ /* 0x000fe20000010000 */
[----:B--2---:R-:W-:Y:S01]  /*1b3f0*/  FADD.FTZ R38, R38, R37 ;  /* 0x0000002526267221 */ /* 0x004fe20000010000 */
[----:B----4-:R-:W-:-:S03]  /*1b400*/  FFMA.FTZ R43, R27, R37, R43 ;  /* 0x000000251b2b7223 */ /* 0x010fc6000001002b */
[----:B---3--:R-:W-:Y:S01]  /*1b410*/  FADD.FTZ R38, R38, R8 ;  /* 0x0000000826267221 */ /* 0x008fe20000010000 */
[C---:B------:R-:W-:Y:S01]  /*1b420*/  FFMA.FTZ R39, R40.reuse, R34, R39 ;  /* 0x0000002228277223 */ /* 0x040fe20000010027 */
[----:B------:R-:W-:Y:S01]  /*1b430*/  FFMA.FTZ R45, R40, R44, R45 ;  /* 0x0000002c282d7223 */ /* 0x000fe2000001002d */
[----:B------:R-:W-:Y:S01]  /*1b440*/  FMUL.FTZ R40, R5, R37 ;  /* 0x0000002505287220 */ /* 0x000fe20000410000 */
[----:B------:R-:W-:Y:S01]  /*1b450*/  FFMA.FTZ R43, R25, R8, R43 ;  /* 0x00000008192b7223 */ /* 0x000fe2000001002b */
[-C--:B------:R-:W-:Y:S01]  /*1b460*/  FMUL.FTZ R44, R3, R9.reuse ;  /* 0x00000009032c7220 */ /* 0x080fe20000410000 */
[----:B------:R-:W2:Y:S01]  /*1b470*/  LDL.LU R34, [R1+0x574] ;  /* 0x0005740001227983 */ /* 0x000ea20000300800 */
[----:B------:R-:W-:Y:S01]  /*1b480*/  FFMA.FTZ R45, R27, R40, R45 ;  /* 0x000000281b2d7223 */ /* 0x000fe2000001002d */
[----:B------:R-:W-:Y:S01]  /*1b490*/  FADD.FTZ R42, R40, R42 ;  /* 0x0000002a282a7221 */ /* 0x000fe20000010000 */
[----:B------:R-:W-:Y:S01]  /*1b4a0*/  FMUL.FTZ R40, R5, R8 ;  /* 0x0000000805287220 */ /* 0x000fe20000410000 */
[C---:B------:R-:W-:Y:S01]  /*1b4b0*/  FFMA.FTZ R39, R10.reuse, R9, R39 ;  /* 0x000000090a277223 */ /* 0x040fe20000010027 */
[----:B------:R-:W3:Y:S01]  /*1b4c0*/  LDL.LU R8, [R1+0x7cc] ;  /* 0x0007cc0001087983 */ /* 0x000ee20000300800 */
[----:B------:R-:W-:-:S03]  /*1b4d0*/  FFMA.FTZ R45, R10, R44, R45 ;  /* 0x0000002c0a2d7223 */ /* 0x000fc6000001002d */
[----:B------:R-:W4:Y:S01]  /*1b4e0*/  LDL.LU R27, [R1+0x24c] ;  /* 0x00024c00011b7983 */ /* 0x000f220000300800 */
[----:B------:R-:W-:-:S03]  /*1b4f0*/  FFMA.FTZ R45, R25, R40, R45 ;  /* 0x00000028192d7223 */ /* 0x000fc6000001002d */
[----:B------:R-:W4:Y:S04]  /*1b500*/  LDL.LU R10, [R1+0x250] ;  /* 0x00025000010a7983 */ /* 0x000f280000300800 */
[----:B------:R-:W4:Y:S04]  /*1b510*/  LDL.LU R25, [R1+0x56c] ;  /* 0x00056c0001197983 */ /* 0x000f280000300800 */
[----:B------:R-:W4:Y:S01]  /*1b520*/  LDL.LU R37, [R1+0x570] ;  /* 0x0005700001257983 */ /* 0x000f220000300800 */
[----:B------:R-:W-:Y:S01]  /*1b530*/  FADD.FTZ R42, R42, R44 ;  /* 0x0000002c2a2a7221 */ /* 0x000fe20000010000 */
[----:B------:R-:W-:-:S03]  /*1b540*/  FMUL.FTZ R44, R3, R35 ;  /* 0x00000023032c7220 */ /* 0x000fc60000410000 */
[----:B------:R-:W-:Y:S01]  /*1b550*/  FADD.FTZ R42, R40, R42 ;  /* 0x0000002a282a7221 */ /* 0x000fe20000010000 */
[----:B------:R-:W-:Y:S01]  /*1b560*/  FFMA.FTZ R45, R36, R44, R45 ;  /* 0x0000002c242d7223 */ /* 0x000fe2000001002d */
[----:B------:R-:W-:Y:S02]  /*1b570*/  FMUL.FTZ R40, R5, R23 ;  /* 0x0000001705287220 */ /* 0x000fe40000410000 */
[----:B------:R-:W-:Y:S01]  /*1b580*/  FADD.FTZ R42, R42, R44 ;  /* 0x0000002c2a2a7221 */ /* 0x000fe20000010000 */
[----:B------:R-:W-:Y:S01]  /*1b590*/  FADD.FTZ R41, R41, R9 ;  /* 0x0000000929297221 */ /* 0x000fe20000010000 */
[----:B------:R-:W-:Y:S01]  /*1b5a0*/  FFMA.FTZ R45, R31, R40, R45 ;  /* 0x000000281f2d7223 */ /* 0x000fe2000001002d */
[----:B------:R-:W4:Y:S01]  /*1b5b0*/  LDL.LU R9, [R1+0x7d0] ;  /* 0x0007d00001097983 */ /* 0x000f220000300800 */
[----:B------:R-:W-:Y:S01]  /*1b5c0*/  FADD.FTZ R42, R40, R42 ;  /* 0x0000002a282a7221 */ /* 0x000fe20000010000 */
[----:B------:R-:W-:Y:S01]  /*1b5d0*/  FFMA.FTZ R39, R36, R35, R39 ;  /* 0x0000002324277223 */ /* 0x000fe20000010027 */
[----:B------:R-:W-:Y:S01]  /*1b5e0*/  FADD.FTZ R41, R41, R35 ;  /* 0x0000002329297221 */ /* 0x000fe20000010000 */
[----:B------:R-:W4:Y:S01]  /*1b5f0*/  LDL.LU R36, [R1+0x244] ;  /* 0x0002440001247983 */ /* 0x000f220000300800 */
[----:B------:R-:W-:-:S03]  /*1b600*/  FFMA.FTZ R43, R31, R23, R43 ;  /* 0x000000171f2b7223 */ /* 0x000fc6000001002b */
[----:B------:R-:W4:Y:S01]  /*1b610*/  LDL.LU R35, [R1+0x55c] ;  /* 0x00055c0001237983 */ /* 0x000f220000300800 */
[----:B------:R-:W-:-:S03]  /*1b620*/  FADD.FTZ R38, R38, R23 ;  /* 0x0000001726267221 */ /* 0x000fc60000010000 */
[----:B------:R-:W4:Y:S04]  /*1b630*/  LDL.LU R31, [R1+0x23c] ;  /* 0x00023c00011f7983 */ /* 0x000f280000300800 */
[----:B------:R-:W4:Y:S01]  /*1b640*/  LDL.LU R23, [R1+0x544] ;  /* 0x0005440001177983 */ /* 0x000f220000300800 */
[----:B---3--:R-:W-:-:S04]  /*1b650*/  FMUL.FTZ R44, R3, R8 ;  /* 0x00000008032c7220 */ /* 0x008fc80000410000 */
[----:B--2---:R-:W-:Y:S01]  /*1b660*/  FFMA.FTZ R45, R34, R44, R45 ;  /* 0x0000002c222d7223 */ /* 0x004fe2000001002d */
[----:B------:R-:W-:Y:S02]  /*1b670*/  FADD.FTZ R42, R42, R44 ;  /* 0x0000002c2a2a7221 */ /* 0x000fe40000010000 */
[----:B------:R-:W2:Y:S01]  /*1b680*/  LDL.LU R44, [R1+0x568] ;  /* 0x00056800012c7983 */ /* 0x000ea20000300800 */
[----:B------:R-:W-:Y:S01]  /*1b690*/  FFMA.FTZ R39, R34, R8, R39 ;  /* 0x0000000822277223 */ /* 0x000fe20000010027 */
[----:B------:R-:W-:Y:S01]  /*1b6a0*/  FADD.FTZ R41, R41, R8 ;  /* 0x0000000829297221 */ /* 0x000fe20000010000 */
[----:B----4-:R-:W-:Y:S01]  /*1b6b0*/  FMUL.FTZ R40, R5, R27 ;  /* 0x0000001b05287220 */ /* 0x010fe20000410000 */
[-C--:B------:R-:W-:Y:S01]  /*1b6c0*/  FMUL.FTZ R8, R3, R10.reuse ;  /* 0x0000000a03087220 */ /* 0x080fe20000410000 */
[----:B------:R-:W-:Y:S01]  /*1b6d0*/  FFMA.FTZ R39, R25, R10, R39 ;  /* 0x0000000a19277223 */ /* 0x000fe20000010027 */
[----:B------:R-:W-:Y:S01]  /*1b6e0*/  FADD.FTZ R41, R41, R10 ;  /* 0x0000000a29297221 */ /* 0x000fe20000010000 */
[----:B------:R-:W3:Y:S01]  /*1b6f0*/  LDL.LU R34, [R1+0x558] ;  /* 0x0005580001227983 */ /* 0x000ee20000300800 */
[----:B------:R-:W-:-:S03]  /*1b700*/  FADD.FTZ R38, R38, R27 ;  /* 0x0000001b26267221 */ /* 0x000fc60000010000 */
[----:B------:R-:W4:Y:S01]  /*1b710*/  LDL.LU R10, [R1+0x7c8] ;  /* 0x0007c800010a7983 */ /* 0x000f220000300800 */
[C---:B------:R-:W-:Y:S01]  /*1b720*/  FFMA.FTZ R43, R37.reuse, R27, R43 ;  /* 0x0000001b252b7223 */ /* 0x040fe2000001002b */
[----:B------:R-:W-:Y:S02]  /*1b730*/  FFMA.FTZ R45, R37, R40, R45 ;  /* 0x00000028252d7223 */ /* 0x000fe4000001002d */
[----:B------:R-:W4:Y:S04]  /*1b740*/  LDL.LU R37, [R1+0x550] ;  /* 0x0005500001257983 */ /* 0x000f280000300800 */
[----:B------:R-:W4:Y:S01]  /*1b750*/  LDL.LU R27, [R1+0x234] ;  /* 0x00023400011b7983 */ /* 0x000f220000300800 */
[----:B------:R-:W-:Y:S01]  /*1b760*/  FADD.FTZ R42, R40, R42 ;  /* 0x0000002a282a7221 */ /* 0x000fe20000010000 */
[----:B------:R-:W-:Y:S01]  /*1b770*/  FMUL.FTZ R40, R5, R9 ;  /* 0x0000000905287220 */ /* 0x000fe20000410000 */
[----:B------:R-:W-:-:S02]  /*1b780*/  FFMA.FTZ R45, R25, R8, R45 ;  /* 0x00000008192d7223 */ /* 0x000fc4000001002d */
[----:B------:R-:W-:Y:S01]  /*1b790*/  FADD.FTZ R42, R42, R8 ;  /* 0x000000082a2a7221 */ /* 0x000fe20000010000 */
[----:B------:R-:W4:Y:S01]  /*1b7a0*/  LDL.LU R25, [R1+0x238] ;  /* 0x0002380001197983 */ /* 0x000f220000300800 */
[-C--:B------:R-:W-:Y:S02]  /*1b7b0*/  FMUL.FTZ R8, R3, R36.reuse ;  /* 0x0000002403087220 */ /* 0x080fe40000410000 */
[----:B------:R-:W-:Y:S01]  /*1b7c0*/  FADD.FTZ R42, R40, R42 ;  /* 0x0000002a282a7221 */ /* 0x000fe20000010000 */
[----:B------:R-:W-:Y:S01]  /*1b7d0*/  FADD.FTZ R38, R38, R9 ;  /* 0x0000000926267221 */ /* 0x000fe20000010000 */
[----:B------:R-:W-:Y:S01]  /*1b7e0*/  FFMA.FTZ R39, R35, R36, R39 ;  /* 0x0000002423277223 */ /* 0x000fe20000010027 */
[----:B------:R-:W-:Y:S02]  /*1b7f0*/  FADD.FTZ R41, R41, R36 ;  /* 0x0000002429297221 */ /* 0x000fe40000010000 */
[----:B------:R-:W4:Y:S01]  /*1b800*/  LDL.LU R36, [R1+0x22c] ;  /* 0x00022c0001247983 */ /* 0x000f220000300800 */
[----:B------:R-:W-:Y:S01]  /*1b810*/  FADD.FTZ R42, R42, R8 ;  /* 0x000000082a2a7221 */ /* 0x000fe20000010000 */
[----:B------:R-:W-:Y:S01]  /*1b820*/  FADD.FTZ R38, R38, R31 ;  /* 0x0000001f26267221 */ /* 0x000fe20000010000 */
[----:B--2---:R-:W-:-:S02]  /*1b830*/  FFMA.FTZ R45, R44, R40, R45 ;  /* 0x000000282c2d7223 */ /* 0x004fc4000001002d */
[----:B------:R-:W2:Y:S01]  /*1b840*/  LDL.LU R40, [R1+0x540] ;  /* 0x0005400001287983 */ /* 0x000ea20000300800 */
[----:B------:R-:W-:Y:S01]  /*1b850*/  FFMA.FTZ R43, R44, R9, R43 ;  /* 0x000000092c2b7223 */ /* 0x000fe2000001002b */
[----:B------:R-:W-:Y:S01]  /*1b860*/  FFMA.FTZ R45, R35, R8, R45 ;  /* 0x00000008232d7223 */ /* 0x000fe2000001002d */
[-C--:B------:R-:W-:Y:S01]  /*1b870*/  FMUL.FTZ R9, R5, R31.reuse ;  /* 0x0000001f05097220 */ /* 0x080fe20000410000 */
[----:B------:R-:W2:Y:S01]  /*1b880*/  LDL.LU R35, [R1+0x534] ;  /* 0x0005340001237983 */ /* 0x000ea20000300800 */
[C---:B---3--:R-:W-:Y:S02]  /*1b890*/  FFMA.FTZ R43, R34.reuse, R31, R43 ;  /* 0x0000001f222b7223 */ /* 0x048fe4000001002b */
[----:B------:R-:W-:Y:S01]  /*1b8a0*/  FFMA.FTZ R45, R34, R9, R45 ;  /* 0x00000009222d7223 */ /* 0x000fe2000001002d */
[----:B------:R-:W3:Y:S01]  /*1b8b0*/  LDL.LU R44, [R1+0x530] ;  /* 0x00053000012c7983 */ /* 0x000ee20000300800 */
[----:B----4-:R-:W-:Y:S01]  /*1b8c0*/  FMUL.FTZ R8, R3, R10 ;  /* 0x0000000a03087220 */ /* 0x010fe20000410000 */
[----:B------:R-:W-:-:S02]  /*1b8d0*/  FADD.FTZ R42, R9, R42 ;  /* 0x0000002a092a7221 */ /* 0x000fc40000010000 */
[----:B------:R-:W4:Y:S01]  /*1b8e0*/  LDL.LU R31, [R1+0x224] ;  /* 0x00022400011f7983 */ /* 0x000f220000300800 */
[C---:B------:R-:W-:Y:S01]  /*1b8f0*/  FFMA.FTZ R39, R37.reuse, R10, R39 ;  /* 0x0000000a25277223 */ /* 0x040fe20000010027 */
[----:B------:R-:W-:Y:S02]  /*1b900*/  FFMA.FTZ R45, R37, R8, R45 ;  /* 0x00000008252d7223 */ /* 0x000fe4000001002d */
[----:B------:R-:W4:Y:S01]  /*1b910*/  LDL.LU R34, [R1+0x514] ;  /* 0x0005140001227983 */ /* 0x000f220000300800 */
[----:B------:R-:W-:-:S03]  /*1b920*/  FMUL.FTZ R9, R5, R27 ;  /* 0x0000001b05097220 */ /* 0x000fc60000410000 */
[----:B------:R-:W4:Y:S01]  /*1b930*/  LDL.LU R37, [R1+0x228] ;  /* 0x0002280001257983 */ /* 0x000f220000300800 */
[C---:B------:R-:W-:Y:S01]  /*1b940*/  FFMA.FTZ R43, R23.reuse, R27, R43 ;  /* 0x0000001b172b7223 */ /* 0x040fe2000001002b */
[----:B------:R-:W-:Y:S02]  /*1b950*/  FFMA.FTZ R45, R23, R9, R45 ;  /* 0x00000009172d7223 */ /* 0x000fe4000001002d */
        /* <DEDUP_REMOVED lines=8> */
[----:B------:R-:W-:-:S02]  /*1b9e0*/  FADD.FTZ R41, R41, R25 ;  /* 0x0000001929297221 */ /* 0x000fc40000010000 */
[----:B------:R-:W4:Y:S01]  /*1b9f0*/  LDL.LU R10, [R1+0x4fc] ;  /* 0x0004fc00010a7983 */ /* 0x000f220000300800 */
[----:B------:R-:W-:Y:S01]  /*1ba00*/  FADD.FTZ R42, R42, R8 ;  /* 0x000000082a2a7221 */ /* 0x000fe20000010000 */
[----:B------:R-:W-:Y:S01]  /*1ba10*/  FADD.FTZ R38, R38, R11 ;  /* 0x0000000b26267221 */ /* 0x000fe20000010000 */
[----:B------:R-:W-:Y:S02]  /*1ba20*/  FADD.FTZ R41, R41, R36 ;  /* 0x0000002429297221 */ /* 0x000fe40000010000 */
[----:B------:R-:W-:Y:S01]  /*1ba30*/  FADD.FTZ R42, R9, R42 ;  /* 0x0000002a092a7221 */ /* 0x000fe20000010000 */
[C---:B--2---:R-:W-:Y:S01]  /*1ba40*/  FFMA.FTZ R39, R40.reuse, R25, R39 ;  /* 0x0000001928277223 */ /* 0x044fe20000010027 */
[----:B------:R-:W-:Y:S01]  /*1ba50*/  FFMA.FTZ R45, R40, R8, R45 ;  /* 0x00000008282d7223 */ /* 0x000fe2000001002d */
[----:B------:R-:W2:Y:S01]  /*1ba60*/  LDL.LU R25, [R1+0x220] ;  /* 0x0002200001197983 */ /* 0x000ea20000300800 */
[-C--:B------:R-:W-:Y:S01]  /*1ba70*/  FMUL.FTZ R8, R3, R36.reuse ;  /* 0x0000002403087220 */ /* 0x080fe20000410000 */
[C---:B------:R-:W-:Y:S01]  /*1ba80*/  FFMA.FTZ R43, R35.reuse, R11, R43 ;  /* 0x0000000b232b7223 */ /* 0x040fe2000001002b */
[----:B------:R-:W-:Y:S01]  /*1ba90*/  FFMA.FTZ R45, R35, R9, R45 ;  /* 0x00000009232d7223 */ /* 0x000fe2000001002d */
[----:B------:R-:W2:Y:S04]  /*1baa0*/  LDL.LU R40, [R1+0x4f8] ;  /* 0x0004f80001287983 */ /* 0x000ea80000300800 */
[----:B------:R-:W2:Y:S01]  /*1bab0*/  LDL.LU R35, [R1+0x240] ;  /* 0x0002400001237983 */ /* 0x000ea20000300800 */
[C---:B---3--:R-:W-:Y:S01]  /*1bac0*/  FFMA.FTZ R39, R44.reuse, R36, R39 ;  /* 0x000000242c277223 */ /* 0x048fe20000010027 */
[----:B------:R-:W-:Y:S01]  /*1bad0*/  FFMA.FTZ R45, R44, R8, R45 ;  /* 0x000000082c2d7223 */ /* 0x000fe2000001002d */
[----:B----4-:R-:W-:Y:S01]  /*1bae0*/  FMUL.FTZ R9, R5, R31 ;  /* 0x0000001f05097220 */ /* 0x010fe20000410000 */
[----:B------:R-:W3:Y:S01]  /*1baf0*/  LDL.LU R44, [R1+0x4d4] ;  /* 0x0004d400012c7983 */ /* 0x000ee20000300800 */
[----:B------:R-:W-:-:S03]  /*1bb00*/  FADD.FTZ R42, R42, R8 ;  /* 0x000000082a2a7221 */ /* 0x000fc60000010000 */
[----:B------:R-:W4:Y:S01]  /*1bb10*/  LDL.LU R36, [R1+0x248] ;  /* 0x0002480001247983 */ /* 0x000f220000300800 */
[C---:B------:R-:W-:Y:S01]  /*1bb20*/  FFMA.FTZ R43, R34.reuse, R31, R43 ;  /* 0x0000001f222b7223 */ /* 0x040fe2000001002b */
[----:B------:R-:W-:Y:S01]  /*1bb30*/  FFMA.FTZ R45, R34, R9, R45 ;  /* 0x00000009222d7223 */ /* 0x000fe2000001002d */
[-C--:B------:R-:W-:Y:S01]  /*1bb40*/  FMUL.FTZ R8, R3, R37.reuse ;  /* 0x0000002503087220 */ /* 0x080fe20000410000 */
[----:B------:R-:W-:Y:S01]  /*1bb50*/  FADD.FTZ R38, R38, R31 ;  /* 0x0000001f26267221 */ /* 0x000fe20000010000 */
[----:B------:R-:W4:Y:S01]  /*1bb60*/  LDL.LU R34, [R1+0x4d0] ;  /* 0x0004d00001227983 */ /* 0x000f220000300800 */
[----:B------:R-:W-:-:S03]  /*1bb70*/  FFMA.FTZ R39, R23, R37, R39 ;  /* 0x0000002517277223 */ /* 0x000fc60000010027 */
[----:B------:R-:W4:Y:S01]  /*1bb80*/  LDL.LU R31, [R1+0x254] ;  /* 0x00025400011f7983 */ /* 0x000f220000300800 */
[----:B------:R-:W-:-:S03]  /*1bb90*/  FFMA.FTZ R45, R23, R8, R45 ;  /* 0x00000008172d7223 */ /* 0x000fc6000001002d */
        /* <DEDUP_REMOVED lines=15> */
[C---:B------:R-:W-:Y:S02]  /*1bc90*/  FFMA.FTZ R39, R40.reuse, R25, R39 ;  /* 0x0000001928277223 */ /* 0x040fe40000010027 */
[----:B------:R-:W-:Y:S01]  /*1bca0*/  FFMA.FTZ R45, R40, R8, R45 ;  /* 0x00000008282d7223 */ /* 0x000fe2000001002d */
[----:B------:R-:W2:Y:S01]  /*1bcb0*/  LDL.LU R25, [R1+0x370] ;  /* 0x0003700001197983 */ /* 0x000ea20000300800 */
[----:B------:R-:W-:-:S03]  /*1bcc0*/  FMUL.FTZ R9, R5, R35 ;  /* 0x0000002305097220 */ /* 0x000fc60000410000 */
[----:B------:R-:W2:Y:S01]  /*1bcd0*/  LDL.LU R40, [R1+0x494] ;  /* 0x0004940001287983 */ /* 0x000ea20000300800 */
[----:B------:R-:W-:Y:S01]  /*1bce0*/  FADD.FTZ R42, R42, R8 ;  /* 0x000000082a2a7221 */ /* 0x000fe20000010000 */
[C---:B---3--:R-:W-:Y:S01]  /*1bcf0*/  FFMA.FTZ R43, R44.reuse, R35, R43 ;  /* 0x000000232c2b7223 */ /* 0x048fe2000001002b */
[----:B------:R-:W-:Y:S01]  /*1bd00*/  FFMA.FTZ R45, R44, R9, R45 ;  /* 0x000000092c2d7223 */ /* 0x000fe2000001002d */
[----:B------:R-:W-:Y:S01]  /*1bd10*/  FADD.FTZ R38, R38, R35 ;  /* 0x0000002326267221 */ /* 0x000fe20000010000 */
[----:B------:R-:W3:Y:S01]  /*1bd20*/  LDL.LU R44, [R1+0x490] ;  /* 0x00049000012c7983 */ /* 0x000ee20000300800 */
[-C--:B----4-:R-:W-:Y:S01]  /*1bd30*/  FMUL.FTZ R8, R3, R36.reuse ;  /* 0x0000002403087220 */ /* 0x090fe20000410000 */
[----:B------:R-:W-:Y:S02]  /*1bd40*/  FADD.FTZ R42, R9, R42 ;  /* 0x0000002a092a7221 */ /* 0x000fe40000010000 */
        /* <DEDUP_REMOVED lines=25> */
[C---:B------:R-:W-:Y:S01]  /*1bee0*/  FFMA.FTZ R43, R40.reuse, R27, R43 ;  /* 0x0000001b282b7223 */ /* 0x040fe2000001002b */
[----:B------:R-:W-:Y:S01]  /*1bef0*/  FFMA.FTZ R45, R40, R9, R45 ;  /* 0x00000009282d7223 */ /* 0x000fe2000001002d */
[----:B------:R-:W2:Y:S01]  /*1bf00*/  LDL.LU R27, [R1+0x350] ;  /* 0x00035000011b7983 */ /* 0x000ea20000300800 */
[----:B------:R-:W-:-:S03]  /*1bf10*/  FADD.FTZ R41, R41, R25 ;  /* 0x0000001929297221 */ /* 0x000fc60000010000 */
[----:B------:R-:W2:Y:S01]  /*1bf20*/  LDL.LU R40, [R1+0x468] ;  /* 0x0004680001287983 */ /* 0x000ea20000300800 */
[C---:B---3--:R-:W-:Y:S01]  /*1bf30*/  FFMA.FTZ R39, R44.reuse, R25, R39 ;  /* 0x000000192c277223 */ /* 0x048fe20000010027 */
[----:B------:R-:W-:Y:S01]  /*1bf40*/  FFMA.FTZ R45, R44, R8, R45 ;  /* 0x000000082c2d7223 */ /* 0x000fe2000001002d */
[----:B----4-:R-:W-:Y:S01]  /*1bf50*/  FMUL.FTZ R9, R5, R35 ;  /* 0x0000002305097220 */ /* 0x010fe20000410000 */
[----:B------:R-:W3:Y:S01]  /*1bf60*/  LDL.LU R44, [R1+0x460] ;  /* 0x00046000012c7983 */ /* 0x000ee20000300800 */
        /* <DEDUP_REMOVED lines=166> */
[C---:B------:R-:W-:Y:S01]  /*1c9d0*/  FFMA.FTZ R45, R40.reuse, R8, R45 ;  /* 0x00000008282d7223 */ /* 0x040fe2000001002d */
[----:B------:R-:W-:Y:S02]  /*1c9e0*/  FFMA.FTZ R39, R40, R25, R39 ;  /* 0x0000001928277223 */ /* 0x000fe40000010027 */
[----:B------:R-:W2:Y:S01]  /*1c9f0*/  LDL.LU R40, [R1+0x3d0] ;  /* 0x0003d00001287983 */ /* 0x000ea20000300800 */
[----:B---3--:R-:W-:-:S03]  /*1ca00*/  FFMA.FTZ R45, R44, R9, R45 ;  /* 0x000000092c2d7223 */ /* 0x008fc6000001002d */
[----:B------:R-:W3:Y:S01]  /*1ca10*/  LDL.LU R25, [R1+0x2d0] ;  /* 0x0002d00001197983 */ /* 0x000ee20000300800 */
[----:B----4-:R-:W-:Y:S01]  /*1ca20*/  FMUL.FTZ R8, R3, R36 ;  /* 0x0000002403087220 */ /* 0x010fe20000410000 */
[----:B------:R-:W-:Y:S01]  /*1ca30*/  FFMA.FTZ R43, R44, R35, R43 ;  /* 0x000000232c2b7223 */ /* 0x000fe2000001002b */
[----:B------:R-:W-:Y:S01]  /*1ca40*/  FADD.FTZ R38, R38, R35 ;  /* 0x0000002326267221 */ /* 0x000fe20000010000 */
[----:B------:R-:W4:Y:S01]  /*1ca50*/  LDL.LU R44, [R1+0x3cc] ;  /* 0x0003cc00012c7983 */ /* 0x000f220000300800 */
[----:B------:R-:W-:Y:S01]  /*1ca60*/  FADD.FTZ R42, R9, R42 ;  /* 0x0000002a092a7221 */ /* 0x000fe20000010000 */
[----:B------:R-:W-:Y:S02]  /*1ca70*/  FFMA.FTZ R45, R27, R8, R45 ;  /* 0x000000081b2d7223 */ /* 0x000fe4000001002d */
[----:B------:R-:W4:Y:S01]  /*1ca80*/  LDL.LU R35, [R1+0x2cc] ;  /* 0x0002cc0001237983 */ /* 0x000f220000300800 */
[----:B------:R-:W-:Y:S01]  /*1ca90*/  FMUL.FTZ R9, R5, R31 ;  /* 0x0000001f05097220 */ /* 0x000fe20000410000 */
[----:B------:R-:W-:-:S02]  /*1caa0*/  FFMA.FTZ R39, R27, R36, R39 ;  /* 0x000000241b277223 */ /* 0x000fc40000010027 */
        /* <DEDUP_REMOVED lines=19> */
[----:B----4-:R-:W-:Y:S01]  /*1cbe0*/  FFMA.FTZ R45, R44, R8, R45 ;  /* 0x000000082c2d7223 */ /* 0x010fe2000001002d */
[----:B------:R-:W-:Y:S01]  /*1cbf0*/  FADD.FTZ R42, R42, R8 ;  /* 0x000000082a2a7221 */ /* 0x000fe20000010000 */
        /* <DEDUP_REMOVED lines=177> */
[----:B------:R-:W-:Y:S01]  /*1d710*/  FADD.FTZ R10, R9, R10 ;  /* 0x0000000a090a7221 */ /* 0x000fe20000010000 */
[----:B------:R-:W-:Y:S01]  /*1d720*/  FMUL.FTZ R9, R3, R26 ;  /* 0x0000001a03097220 */ /* 0x000fe20000410000 */
[----:B------:R-:W-:Y:S01]  /*1d730*/  FFMA.FTZ R22, R27, R11, R22 ;  /* 0x0000000b1b167223 */ /* 0x000fe20000010016 */
        /* <DEDUP_REMOVED lines=10> */
[----:B------:R-:W-:-:S02]  /*1d7e0*/  FADD.FTZ R10, R11, R10 ;  /* 0x0000000a0b0a7221 */ /* 0x000fc40000010000 */
[----:B------:R-:W-:Y:S01]  /*1d7f0*/  FADD.FTZ R41, R41, R30 ;  /* 0x0000001e29297221 */ /* 0x000fe20000010000 */
[----:B------:R-:W-:Y:S01]  /*1d800*/  FADD.FTZ R38, R38, R15 ;  /* 0x0000000f26267221 */ /* 0x000fe20000010000 */
[----:B------:R-:W-:Y:S01]  /*1d810*/  FADD.FTZ R10, R10, R9 ;  /* 0x000000090a0a7221 */ /* 0x000fe20000010000 */
[----:B------:R-:W-:Y:S01]  /*1d820*/  FFMA.FTZ R39, R36, R26, R39 ;  /* 0x0000001a24277223 */ /* 0x000fe20000010027 */
[----:B------:R-:W-:-:S04]  /*1d830*/  FADD.FTZ R41, R41, R26 ;  /* 0x0000001a29297221 */ /* 0x000fc80000010000 */
[----:B------:R-:W-:-:S04]  /*1d840*/  FADD.FTZ R41, R41, R24 ;  /* 0x0000001829297221 */ /* 0x000fc80000010000 */
[----:B------:R-:W-:Y:S01]  /*1d850*/  FADD.FTZ R41, R41, R14 ;  /* 0x0000000e29297221 */ /* 0x000fe20000010000 */
[----:B------:R-:W-:Y:S01]  /*1d860*/  FMUL.FTZ R17, R5, R12 ;  /* 0x0000000c05117220 */ /* 0x000fe20000410000 */
[----:B--2---:R-:W-:Y:S01]  /*1d870*/  FFMA.FTZ R22, R31, R11, R22 ;  /* 0x0000000b1f167223 */ /* 0x004fe20000010016 */
[----:B------:R-:W-:Y:S01]  /*1d880*/  FMUL.FTZ R11, R5, R21 ;  /* 0x00000015050b7220 */ /* 0x000fe20000410000 */
[----:B------:R-:W-:Y:S02]  /*1d890*/  FFMA.FTZ R8, R31, R15, R8 ;  /* 0x0000000f1f087223 */ /* 0x000fe40000010008 */
[----:B----4-:R-:W-:Y:S01]  /*1d8a0*/  FFMA.FTZ R22, R37, R9, R22 ;  /* 0x0000000925167223 */ /* 0x010fe20000010016 */
[----:B------:R-:W-:Y:S01]  /*1d8b0*/  FMUL.FTZ R15, R3, R14 ;  /* 0x0000000e030f7220 */ /* 0x000fe20000410000 */
[----:B------:R-:W-:Y:S01]  /*1d8c0*/  FADD.FTZ R10, R11, R10 ;  /* 0x0000000a0b0a7221 */ /* 0x000fe20000010000 */
[----:B------:R-:W-:Y:S01]  /*1d8d0*/  FFMA.FTZ R39, R37, R24, R39 ;  /* 0x0000001825277223 */ /* 0x000fe20000010027 */
        /* <DEDUP_REMOVED lines=8> */
[----:B------:R-:W-:Y:S01]  /*1d960*/  FFMA.FTZ R39, R44, R14, R39 ;  /* 0x0000000e2c277223 */ /* 0x000fe20000010027 */
[----:B------:R-:W-:Y:S01]  /*1d970*/  FADD.FTZ R15, R8, R15 ;  /* 0x0000000f080f7221 */ /* 0x000fe20000010000 */
[----:B------:R-:W-:Y:S01]  /*1d980*/  FMUL.FTZ R14, R5, R16 ;  /* 0x00000010050e7220 */ /* 0x000fe20000410000 */
[C---:B------:R-:W-:Y:S01]  /*1d990*/  FFMA.FTZ R11, R28.reuse, R10, R11 ;  /* 0x0000000a1c0b7223 */ /* 0x040fe2000001000b */
[----:B------:R-:W-:Y:S01]  /*1d9a0*/  FFMA.FTZ R9, R29, R20, R9 ;  /* 0x000000141d097223 */ /* 0x000fe20000010009 */
[----:B------:R-:W-:Y:S01]  /*1d9b0*/  FADD.FTZ R21, R21, R20 ;  /* 0x0000001415157221 */ /* 0x000fe20000010000 */
[----:B------:R-:W-:Y:S01]  /*1d9c0*/  FADD.FTZ R15, R15, R10 ;  /* 0x0000000a0f0f7221 */ /* 0x000fe20000010000 */
[-C--:B------:R-:W-:Y:S01]  /*1d9d0*/  FMUL.FTZ R20, R3, R13.reuse ;  /* 0x0000000d03147220 */ /* 0x080fe20000410000 */
[C---:B------:R-:W-:Y:S01]  /*1d9e0*/  FFMA.FTZ R11, R7.reuse, R14, R11 ;  /* 0x0000000e070b7223 */ /* 0x040fe2000001000b */
[----:B------:R-:W-:Y:S01]  /*1d9f0*/  FFMA.FTZ R8, R28, R18, R39 ;  /* 0x000000121c087223 */ /* 0x000fe20000010027 */
[----:B------:R-:W-:Y:S01]  /*1da00*/  FADD.FTZ R15, R14, R15 ;  /* 0x0000000f0e0f7221 */ /* 0x000fe20000010000 */
[----:B------:R-:W-:Y:S01]  /*1da10*/  FFMA.FTZ R9, R7, R16, R9 ;  /* 0x0000001007097223 */ /* 0x000fe20000010009 */
[C---:B------:R-:W-:Y:S01]  /*1da20*/  FFMA.FTZ R14, R6.reuse, R20, R11 ;  /* 0x00000014060e7223 */ /* 0x040fe2000001000b */
        /* <DEDUP_REMOVED lines=9> */
[----:B------:R-:W-:Y:S01]  /*1dac0*/  FADD.FTZ R20, R15, R20 ;  /* 0x000000140f147221 */ /* 0x000fe20000010000 */
[----:B------:R-:W-:-:S02]  /*1dad0*/  FADD.FTZ R11, R21, R16 ;  /* 0x00000010150b7221 */ /* 0x000fc40000010000 */
[----:B------:R-:W-:Y:S01]  /*1dae0*/  FADD.FTZ R10, R10, R13 ;  /* 0x0000000d0a0a7221 */ /* 0x000fe20000010000 */
[----:B------:R-:W-:Y:S01]  /*1daf0*/  FADD.FTZ R21, R17, R20 ;  /* 0x0000001411157221 */ /* 0x000fe20000010000 */
[----:B------:R-:W-:-:S07]  /*1db00*/  FADD.FTZ R11, R11, R12 ;  /* 0x0000000c0b0b7221 */ /* 0x000fce0000010000 */
.L_x_371:
[----:B------:R-:W1:Y:S01]  /*1db10*/  S2R R17, SR_LANEID ;  /* 0x0000000000117919 */ /* 0x000e620000000000 */
[----:B------:R-:W2:Y:S01]  /*1db20*/  S2UR UR7, SR_CgaCtaId ;  /* 0x00000000000779c3 */ /* 0x000ea20000008800 */
[----:B------:R-:W-:Y:S01]  /*1db30*/  UMOV UR6, 0x400 ;  /* 0x0000040000067882 */ /* 0x000fe20000000000 */
[----:B------:R-:W3:Y:S01]  /*1db40*/  LDCU UR9, c[0x0][0x374] ;  /* 0x00006e80ff0977ac */ /* 0x000ee20008000800 */
[----:B------:R-:W4:Y:S01]  /*1db50*/  SHFL.DOWN PT, R12, R14, 0x1, 0x1f ;  /* 0x08201f000e0c7f89 */ /* 0x000f2200000e0000 */
[----:B------:R-:W-:Y:S01]  /*1db60*/  BSSY.RECONVERGENT B0, `(.L_x_372) ;  /* 0x000002a000007945 */ /* 0x000fe20003800200 */
[----:B------:R-:W-:Y:S02]  /*1db70*/  UIADD3 UR5, UPT, UPT, UR6, 0xd0, URZ ;  /* 0x000000d006057890 */ /* 0x000fe4000fffe0ff */
[----:B------:R-:W0:Y:S01]  /*1db80*/  SHFL.DOWN PT, R13, R21, 0x1, 0x1f ;  /* 0x08201f00150d7f89 */ /* 0x000e2200000e0000 */
[----:B------:R-:W0:Y:S01]  /*1db90*/  LDCU UR12, c[0x0][0x370] ;  /* 0x00006e00ff0c77ac */ /* 0x000e220008000800 */
[----:B------:R-:W3:Y:S01]  /*1dba0*/  S2R R45, SR_TID.X ;  /* 0x00000000002d7919 */ /* 0x000ee20000002100 */
[----:B--2---:R-:W-:Y:S01]  /*1dbb0*/  ULEA UR5, UR7, UR5, 0x18 ;  /* 0x0000000507057291 */ /* 0x004fe2000f8ec0ff */
[----:B-1----:R-:W-:-:S02]  /*1dbc0*/  ISETP.GT.AND P0, PT, R17, 0x1e, PT ;  /* 0x0000001e1100780c */ /* 0x002fc40003f04270 */
[C---:B------:R-:W-:Y:S02]  /*1dbd0*/  ISETP.GT.AND P2, PT, R17.reuse, 0xf, PT ;  /* 0x0000000f1100780c */ /* 0x040fe40003f44270 */
[----:B------:R-:W-:Y:S02]  /*1dbe0*/  ISETP.GT.AND P1, PT, R17, 0x17, PT ;  /* 0x000000171100780c */ /* 0x000fe40003f24270 */
[----:B---3--:R-:W-:-:S07]  /*1dbf0*/  LEA R44, R45, UR5, 0x4 ;  /* 0x000000052d2c7c11 */ /* 0x008fce000f8e20ff */
[----:B----4-:R-:W-:Y:S01]  /*1dc00*/  @!P0 FADD.FTZ R14, R12, R14 ;  /* 0x0000000e0c0e8221 */ /* 0x010fe20000010000 */
[----:B0-----:R-:W-:Y:S01]  /*1dc10*/  @!P0 FADD.FTZ R21, R13, R21 ;  /* 0x000000150d158221 */ /* 0x001fe20000010000 */
        /* <DEDUP_REMOVED lines=30> */
.L_x_373:
[----:B------:R-:W-:Y:S05]  /*1de00*/  BSYNC.RECONVERGENT B0 ;  /* 0x0000000000007941 */ /* 0x000fea0003800200 */
.L_x_372:
[----:B------:R-:W-:Y:S06]  /*1de10*/  BAR.SYNC.DEFER_BLOCKING 0x0 ;  /* 0x0000000000007b1d */ /* 0x000fec0000010000 */
[----:B------:R-:W-:Y:S04]  /*1de20*/  BSSY.RECONVERGENT B0, `(.L_x_374) ;  /* 0x0000033000007945 */ /* 0x000fe80003800200 */
[----:B------:R-:W-:Y:S05]  /*1de30*/  @P0 BRA `(.L_x_375) ;  /* 0x0000000000c40947 */ /* 0x000fea0003800000 */
[----:B------:R-:W-:-:S09]  /*1de40*/  ULEA UR5, UR7, UR6, 0x18 ;  /* 0x0000000607057291 */ /* 0x000fd2000f8ec0ff */
[----:B-123--:R-:W1:Y:S04]  /*1de50*/  LDS.128 R12, [UR5+0x20] ;  /* 0x00002005ff0c7984 */ /* 0x00ee680008000c00 */
[----:B------:R-:W2:Y:S04]  /*1de60*/  LDS.128 R16, [UR5+0x30] ;  /* 0x00003005ff107984 */ /* 0x000ea80008000c00 */
        /* <DEDUP_REMOVED lines=46> */
.L_x_375:
[----:B------:R-:W-:Y:S05]  /*1e150*/  BSYNC.RECONVERGENT B0 ;  /* 0x0000000000007941 */ /* 0x000fea0003800200 */
.L_x_374:
[----:B------:R-:W-:Y:S06]  /*1e160*/  BAR.SYNC.DEFER_BLOCKING 0x0 ;  /* 0x0000000000007b1d */ /* 0x000fec0000010000 */
[----:B------:R-:W-:Y:S04]  /*1e170*/  BSSY.RECONVERGENT B0, `(.L_x_376) ;  /* 0x0000025000007945 */ /* 0x000fe80003800200 */
[----:B------:R-:W-:Y:S05]  /*1e180*/  @P3 BRA `(.L_x_377) ;  /* 0x00000000008c3947 */ /* 0x000fea0003800000 */
[----:B------:R-:W4:Y:S04]  /*1e190*/  LDS.128 R40, [R44+0x500] ;  /* 0x000500002c287984 */ /* 0x000f280000000c00 */
[----:B------:R-:W0:Y:S04]  /*1e1a0*/  LDS.128 R36, [R44+0xa00] ;  /* 0x000a00002c247984 */ /* 0x000e280000000c00 */
[----:B------:R-:W0:Y:S04]  /*1e1b0*/  LDS.128 R32, [R44+0xf00] ;  /* 0x000f00002c207984 */ /* 0x000e280000000c00 */
[----:B-123--:R-:W1:Y:S04]  /*1e1c0*/  LDS.128 R12, [R44+0x1400] ;  /* 0x001400002c0c7984 */ /* 0x00ee680000000c00 */
[----:B------:R-:W2:Y:S04]  /*1e1d0*/  LDS.128 R16, [R44+0x1900] ;  /* 0x001900002c107984 */ /* 0x000ea80000000c00 */
        /* <DEDUP_REMOVED lines=30> */
.L_x_377:
[----:B------:R-:W-:Y:S05]  /*1e3c0*/  BSYNC.RECONVERGENT B0 ;  /* 0x0000000000007941 */ /* 0x000fea0003800200 */
.L_x_376:
[----:B------:R-:W-:Y:S04]  /*1e3d0*/  BSSY.RECONVERGENT B0, `(.L_x_378) ;  /* 0x000001e000007945 */ /* 0x000fe80003800200 */
[----:B------:R-:W-:Y:S05]  /*1e3e0*/  @P3 BRA `(.L_x_379) ;  /* 0x0000000000703947 */ /* 0x000fea0003800000 */
[----:B------:R-:W1:Y:S01]  /*1e3f0*/  LDC.64 R16, c[0x0][0x3f8] ;  /* 0x0000fe00ff107b82 */ /* 0x000e620000000a00 */
[----:B------:R-:W-:-:S05]  /*1e400*/  MOV R18, UR13 ;  /* 0x0000000d00127c02 */ /* 0x000fca0008000f00 */
[----:B------:R-:W-:Y:S02]  /*1e410*/  IMAD R19, R18, 0x50, R45 ;  /* 0x0000005012137824 */ /* 0x000fe400078e022d */
[----:B--23--:R-:W2:Y:S01]  /*1e420*/  LDC.64 R12, c[0x0][0x3d8] ;  /* 0x0000f600ff0c7b82 */ /* 0x00cea20000000a00 */
        /* <DEDUP_REMOVED lines=24> */
.L_x_379:
[----:B------:R-:W-:Y:S05]  /*1e5b0*/  BSYNC.RECONVERGENT B0 ;  /* 0x0000000000007941 */ /* 0x000fea0003800200 */
.L_x_378:
        /* <DEDUP_REMOVED lines=13> */
[----:B------:R-:W1:Y:S01]  /*1e690*/  LDC.64 R8, c[0x0][0x3c8] ;  /* 0x0000f200ff087b82 */ /* 0x000e620000000a00 */
[----:B------:R-:W-:Y:S02]  /*1e6a0*/  UIADD3 UR7, UPT, UPT, UR6, UR14, URZ ;  /* 0x0000000e06077290 */ /* 0x000fe4000fffe0ff */
[----:B------:R-:W-:Y:S02]  /*1e6b0*/  UIMAD UR13, UR29, UR9, UR14 ;  /* 0x000000091d0d72a4 */ /* 0x000fe4000f8e020e */
[----:B------:R-:W-:Y:S02]  /*1e6c0*/  ULOP3.LUT UP0, UR5, UR4, 0x2, URZ, 0xc0, !UPT ;  /* 0x0000000204057892 */ /* 0x000fe4000f80c0ff */
[----:B------:R-:W-:Y:S02]  /*1e6d0*/  MOV R15, UR7 ;  /* 0x00000007000f7c02 */ /* 0x000fe40008000f00 */
[----:B------:R-:W-:Y:S01]  /*1e6e0*/  UIADD3 UR5, UPT, UPT, -UR5, 0x1, URZ ;  /* 0x0000000105057890 */ /* 0x000fe2000fffe1ff */
[----:B--2---:R-:W-:-:S05]  /*1e6f0*/  MOV R13, UR13 ;  /* 0x0000000d000d7c02 */ /* 0x004fca0008000f00 */
[----:B---3--:R-:W-:-:S05]  /*1e700*/  IMAD.WIDE.U32 R12, R13, 0x8, R10 ;  /* 0x000000080d0c7825 */ /* 0x008fca00078e000a */
[----:B------:R0:W-:Y:S01]  /*1e710*/  STG.E.64 desc[UR10][R12.64], R30 ;  /* 0x0000001e0c007986 */ /* 0x0001e2000c101b0a */
[----:B-1----:R-:W-:Y:S01]  /*1e720*/  IMAD.WIDE.U32 R14, R15, 0x4, R8 ;  /* 0x000000040f0e7825 */ /* 0x002fe200078e0008 */
        /* <DEDUP_REMOVED lines=10> */
[----:B0-----:R-:W-:Y:S05]  /*1e7d0*/  BRA.U !UP0, `(.L_x_382) ;  /* 0x0000000108147547 */ /* 0x001fea000b800000 */
.L_x_383:
[----:B------:R-:W2:Y:S04]  /*1e7e0*/  LDG.E.STRONG.GPU R8, desc[UR10][R14.64] ;  /* 0x0000000a0e087981 */ /* 0x000ea8000c1ef900 */
[----:B--2---:R-:W-:Y:S04]  /*1e7f0*/  CCTL.IVALL ;  /* 0x00000000ff00798f */ /* 0x004fe80002000000 */
[----:B------:R0:W-:Y:S01]  /*1e800*/  STL [R1], R8 ;  /* 0x0000000801007387 */ /* 0x0001e20000100800 */
[----:B------:R-:W-:-:S13]  /*1e810*/  ISETP.NE.AND P0, PT, R8, UR5, PT ;  /* 0x0000000508007c0c */ /* 0x000fda000bf05270 */
[----:B0-----:R-:W-:Y:S05]  /*1e820*/  @P0 BRA `(.L_x_383) ;  /* 0xfffffffc00ec0947 */ /* 0x001fea000383ffff */
.L_x_382:
[----:B------:R-:W-:Y:S05]  /*1e830*/  BSYNC.RECONVERGENT B0 ;  /* 0x0000000000007941 */ /* 0x000fea0003800200 */
.L_x_381:
        /* <DEDUP_REMOVED lines=15> */
.L_x_385:
[----:B------:R-:W-:Y:S02]  /*1e930*/  ISETP.NE.AND P1, PT, RZ, UR23, PT ;  /* 0x00000017ff007c0c */ /* 0x000fe4000bf25270 */
[----:B------:R-:W-:Y:S02]  /*1e940*/  MOV R9, UR6 ;  /* 0x0000000600097c02 */ /* 0x000fe40008000f00 */
[----:B------:R-:W-:-:S13]  /*1e950*/  ISETP.NE.OR P1, PT, R45, RZ, !P1 ;  /* 0x000000ff2d00720c */ /* 0x000fda0004f25670 */
[----:B------:R-:W-:-:S06]  /*1e960*/  @!P1 IMAD.WIDE.U32 R8, R9, 0x8, R10 ;  /* 0x0000000809089825 */ /* 0x000fcc00078e000a */
[----:B------:R-:W4:Y:S01]  /*1e970*/  @!P1 LDG.E.64 R8, desc[UR10][R8.64] ;  /* 0x0000000a08089981 */ /* 0x000f22000c1e1b00 */
[----:B------:R-:W-:Y:S01]  /*1e980*/  UIADD3 UR24, UPT, UPT, UR5, 0x1, URZ ;  /* 0x0000000105187890 */ /* 0x000fe2000fffe0ff */
[----:B--2---:R-:W-:Y:S01]  /*1e990*/  MOV R13, UR17 ;  /* 0x00000011000d7c02 */ /* 0x004fe20008000f00 */
[----:B------:R-:W-:Y:S01]  /*1e9a0*/  UIADD3 UR25, UPT, UPT, UR5, 0x2, URZ ;  /* 0x0000000205197890 */ /* 0x000fe2000fffe0ff */
[----:B---3--:R-:W0:Y:S01]  /*1e9b0*/  S2R R12, SR_CTAID.X ;  /* 0x00000000000c7919 */ /* 0x008e220000002500 */
[----:B------:R-:W-:Y:S01]  /*1e9c0*/  UIADD3 UR26, UPT, UPT, UR5, 0x3, URZ ;  /* 0x00000003051a7890 */ /* 0x000fe2000fffe0ff */
[----:B------:R-:W-:Y:S01]  /*1e9d0*/  MOV R15, UR13 ;  /* 0x0000000d000f7c02 */ /* 0x000fe20008000f00 */
        /* <DEDUP_REMOVED lines=17> */
[----:B-1----:R-:W-:Y:S01]  /*1eaf0*/  @!P3 IMAD.WIDE.U32 R14, R15, 0x8, R10 ;  /* 0x000000080f0eb825 */ /* 0x002fe200078e000a */
[----:B------:R-:W-:-:S03]  /*1eb00*/  ISETP.NE.OR P5, PT, R45, RZ, !P5 ;  /* 0x000000ff2d00720c */ /* 0x000fc60006fa5670 */
[----:B------:R-:W-:Y:S01]  /*1eb10*/  @!P2 IMAD.WIDE.U32 R16, R17, 0x8, R10 ;  /* 0x000000081110a825 */ /* 0x000fe200078e000a */
        /* <DEDUP_REMOVED lines=46> */
.L_x_384:
        /* <DEDUP_REMOVED lines=24> */
[----:B--2---:R-:W-:Y:S01]  /*1ef80*/  MOV R13, UR6 ;  /* 0x00000006000d7c02 */ /* 0x004fe20008000f00 */
[----:B------:R-:W-:-:S04]  /*1ef90*/  @!UP2 UIMAD UR6, UR13, UR9, UR14 ;  /* 0x000000090d06a2a4 */ /* 0x000fc8000f8e020e */
[----:B---3--:R-:W-:-:S03]  /*1efa0*/  @!P1 IMAD.WIDE.U32 R12, R13, 0x8, R10 ;  /* 0x000000080d0c9825 */ /* 0x008fc600078e000a */
[----:B------:R-:W-:Y:S01]  /*1efb0*/  VOTEU.ALL UP1, P0 ;  /* 0x0000000000ff7886 */ /* 0x000fe20000020000 */
[----:B------:R-:W-:Y:S02]  /*1efc0*/  MOV R17, UR6 ;  /* 0x0000000600117c02 */ /* 0x000fe40008000f00 */
[----:B------:R-:W2:Y:S02]  /*1efd0*/  @!P1 LDG.E.64 R12, desc[UR10][R12.64] ;  /* 0x0000000a0c0c9981 */ /* 0x000ea4000c1e1b00 */
[----:B------:R-:W-:Y:S01]  /*1efe0*/  @!UP1 UIMAD UR17, UR5, UR9, UR14 ;  /* 0x00000009051192a4 */ /* 0x000fe2000f8e020e */
[----:B------:R-:W-:-:S05]  /*1eff0*/  VOTEU.ALL UP1, P2 ;  /* 0x0000000000ff7886 */ /* 0x000fca0001020000 */
[----:B------:R-:W-:Y:S01]  /*1f000*/  MOV R9, UR17 ;  /* 0x0000001100097c02 */ /* 0x000fe20008000f00 */
[----:B------:R-:W-:-:S04]  /*1f010*/  @!UP1 UIMAD UR7, UR7, UR9, UR14 ;  /* 0x00000009070792a4 */ /* 0x000fc8000f8e020e */
[----:B------:R-:W-:Y:S02]  /*1f020*/  @!P0 IMAD.WIDE.U32 R8, R9, 0x8, R10 ;  /* 0x0000000809088825 */ /* 0x000fe400078e000a */
[----:B------:R-:W-:-:S04]  /*1f030*/  MOV R15, UR7 ;  /* 0x00000007000f7c02 */ /* 0x000fc80008000f00 */
[----:B------:R-:W3:Y:S01]  /*1f040*/  @!P0 LDG.E.64 R8, desc[UR10][R8.64] ;  /* 0x0000000a08088981 */ /* 0x000ee2000c1e1b00 */
[----:B-1----:R-:W-:-:S04]  /*1f050*/  @!P2 IMAD.WIDE.U32 R14, R15, 0x8, R10 ;  /* 0x000000080f0ea825 */ /* 0x002fc800078e000a */
[----:B------:R-:W-:Y:S02]  /*1f060*/  @!P3 IMAD.WIDE.U32 R16, R17, 0x8, R10 ;  /* 0x000000081110b825 */ /* 0x000fe400078e000a */
[----:B------:R-:W4:Y:S04]  /*1f070*/  @!P2 LDG.E.64 R14, desc[UR10][R14.64] ;  /* 0x0000000a0e0ea981 */ /* 0x000f28000c1e1b00 */
[----:B------:R-:W4:Y:S01]  /*1f080*/  @!P3 LDG.E.64 R16, desc[UR10][R16.64] ;  /* 0x0000000a1010b981 */ /* 0x000f22000c1e1b00 */
[----:B------:R-:W-:-:S04]  /*1f090*/  MOV R18, UR5 ;  /* 0x0000000500127c02 */ /* 0x000fc80008000f00 */
[----:B------:R-:W-:-:S04]  /*1f0a0*/  IADD3 R18, PT, PT, R18, 0x4, RZ ;  /* 0x0000000412127810 */ /* 0x000fc80007ffe0ff */
[----:B------:R-:W-:Y:S01]  /*1f0b0*/  R2UR UR5, R18 ;  /* 0x00000000120572ca */ /* 0x000fe200000e0000 */
[----:B---3--:R-:W-:Y:S01]  /*1f0c0*/  @!P0 FADD.FTZ R30, R30, R8 ;  /* 0x000000081e1e8221 */ /* 0x008fe20000010000 */
[----:B------:R-:W-:-:S03]  /*1f0d0*/  @!P0 FADD.FTZ R31, R31, R9 ;  /* 0x000000091f1f8221 */ /* 0x000fc60000010000 */
[----:B--2---:R-:W-:Y:S01]  /*1f0e0*/  @!P1 FADD.FTZ R30, R30, R12 ;  /* 0x0000000c1e1e9221 */ /* 0x004fe20000010000 */
[----:B------:R-:W-:-:S03]  /*1f0f0*/  @!P1 FADD.FTZ R31, R31, R13 ;  /* 0x0000000d1f1f9221 */ /* 0x000fc60000010000 */
[----:B----4-:R-:W-:Y:S01]  /*1f100*/  @!P2 FADD.FTZ R30, R30, R14 ;  /* 0x0000000e1e1ea221 */ /* 0x010fe20000010000 */
[----:B------:R-:W-:-:S03]  /*1f110*/  @!P2 FADD.FTZ R31, R31, R15 ;  /* 0x0000000f1f1fa221 */ /* 0x000fc60000010000 */
[----:B------:R-:W-:Y:S01]  /*1f120*/  @!P3 FADD.FTZ R30, R30, R16 ;  /* 0x000000101e1eb221 */ /* 0x000fe20000010000 */
[----:B------:R-:W-:-:S07]  /*1f130*/  @!P3 FADD.FTZ R31, R31, R17 ;  /* 0x000000111f1fb221 */ /* 0x000fce0000010000 */
.L_x_386:
[----:B------:R-:W-:Y:S05]  /*1f140*/  BRA.U !UP0, `(.L_x_380) ;  /* 0x00000001089c7547 */ /* 0x000fea000b800000 */
[----:B------:R-:W0:Y:S01]  /*1f150*/  S2R R15, SR_CTAID.X ;  /* 0x00000000000f7919 */ /* 0x000e220000002500 */
[----:B------:R-:W-:Y:S02]  /*1f160*/  UISETP.NE.AND UP0, UPT, UR18, 0x1, UPT ;  /* 0x000000011200788c */ /* 0x000fe4000bf05270 */
[----:B------:R-:W-:-:S07]  /*1f170*/  ULOP3.LUT UR6, UR12, 0x1, URZ, 0xc0, !UPT ;  /* 0x000000010c067892 */ /* 0x000fce000f8ec0ff */
[----:B------:R-:W-:Y:S05]  /*1f180*/  BRA.U !UP0, `(.L_x_387) ;  /* 0x0000000108587547 */ /* 0x000fea000b800000 */
[----:B------:R-:W4:Y:S01]  /*1f190*/  S2R R9, SR_CTAID.X ;  /* 0x0000000000097919 */ /* 0x000f220000002500 */
[----:B-1----:R-:W-:Y:S01]  /*1f1a0*/  MOV R14, UR5 ;  /* 0x00000005000e7c02 */ /* 0x002fe20008000f00 */
[----:B------:R-:W1:Y:S01]  /*1f1b0*/  S2R R8, SR_CTAID.Y ;  /* 0x0000000000087919 */ /* 0x000e620000002600 */
[----:B----4-:R-:W-:Y:S02]  /*1f1c0*/  ISETP.NE.AND P0, PT, R9, UR5, PT ;  /* 0x0000000509007c0c */ /* 0x010fe4000bf05270 */
[----:B------:R-:W-:Y:S02]  /*1f1d0*/  IADD3 R9, PT, PT, R14, 0x1, RZ ;  /* 0x000000010e097810 */ /* 0x000fe40007ffe0ff */
[----:B------:R-:W-:Y:S02]  /*1f1e0*/  ISETP.NE.OR P1, PT, R45, RZ, !P0 ;  /* 0x000000ff2d00720c */ /* 0x000fe40004725670 */
[----:B------:R-:W-:-:S04]  /*1f1f0*/  ISETP.NE.AND P0, PT, R9, UR29, PT ;  /* 0x0000001d09007c0c */ /* 0x000fc8000bf05270 */
[----:B------:R-:W-:-:S07]  /*1f200*/  ISETP.NE.OR P0, PT, R45, RZ, !P0 ;  /* 0x000000ff2d00720c */ /* 0x000fce0004705670 */
[----:B------:R-:W-:-:S05]  /*1f210*/  VOTEU.ALL UP0, P1 ;  /* 0x0000000000ff7886 */ /* 0x000fca0000800000 */
[----:B------:R-:W-:Y:S02]  /*1f220*/  @!UP0 UIMAD UR5, UR5, UR9, UR14 ;  /* 0x00000009050582a4 */ /* 0x000fe4000f8e020e */
[----:B-1----:R-:W-:-:S04]  /*1f230*/  @!P0 IMAD R9, R9, UR9, R8 ;  /* 0x0000000909098c24 */ /* 0x002fc8000f8e0208 */
[----:B------:R-:W-:Y:S01]  /*1f240*/  @!P0 IMAD.WIDE.U32 R8, R9, 0x8, R10 ;  /* 0x0000000809088825 */ /* 0x000fe200078e000a */
[----:B--2---:R-:W-:-:S05]  /*1f250*/  MOV R13, UR5 ;  /* 0x00000005000d7c02 */ /* 0x004fca0008000f00 */
        /* <DEDUP_REMOVED lines=9> */
.L_x_387:
        /* <DEDUP_REMOVED lines=12> */
.L_x_388:
[----:B------:R-:W-:Y:S05]  /*1f3b0*/  BSYNC.RECONVERGENT B0 ;  /* 0x0000000000007941 */ /* 0x000fea0003800200 */
.L_x_380:
        /* <DEDUP_REMOVED lines=13> */
[----:B--23--:R-:W1:Y:S01]  /*1f490*/  LDS.64 R12, [UR5+0xc0] ;  /* 0x0000c005ff0c7984 */ /* 0x00ce620008000a00 */
[----:B------:R-:W1:Y:S02]  /*1f4a0*/  LDCU UR5, c[0x0][0x42c] ;  /* 0x00008580ff0577ac */ /* 0x000e640008000800 */
[----:B-1----:R-:W-:Y:S01]  /*1f4b0*/  FMUL.FTZ R12, R12, UR5 ;  /* 0x000000050c0c7c20 */ /* 0x002fe20008410000 */
[----:B0---4-:R-:W-:-:S07]  /*1f4c0*/  FMUL.FTZ R13, R13, UR5 ;  /* 0x000000050d0d7c20 */ /* 0x011fce0008410000 */
.L_x_394:
        /* <DEDUP_REMOVED lines=57> */
.L_x_390:
[----:B------:R-:W-:Y:S05]  /*1f860*/  BSYNC.RECONVERGENT B0 ;  /* 0x0000000000007941 */ /* 0x000fea0003800200 */
.L_x_389:
        /* <DEDUP_REMOVED lines=32> */
.L_x_391:
        /* <DEDUP_REMOVED lines=16> */
.L_x_393:
[----:B------:R-:W-:Y:S05]  /*1fb70*/  BSYNC.RECONVERGENT B0 ;  /* 0x0000000000007941 */ /* 0x000fea0003800200 */
.L_x_392:
        /* <DEDUP_REMOVED lines=10> */
.L_x_369:
        /* <DEDUP_REMOVED lines=16> */
.L_x_397:
[----:B------:R-:W-:Y:S05]  /*1fd20*/  BSYNC.RECONVERGENT B0 ;  /* 0x0000000000007941 */ /* 0x000fea0003800200 */
.L_x_396:
        /* <DEDUP_REMOVED lines=11> */
.L_x_399:
[----:B------:R-:W2:Y:S04]  /*1fde0*/  LDG.E.STRONG.GPU R5, desc[UR10][R2.64] ;  /* 0x0000000a02057981 */ /* 0x000ea8000c1ef900 */
[----:B--2---:R-:W-:Y:S01]  /*1fdf0*/  CCTL.IVALL ;  /* 0x00000000ff00798f */ /* 0x004fe20002000000 */
[----:B------:R-:W-:Y:S05]  /*1fe00*/  YIELD ;  /* 0x0000000000007946 */ /* 0x000fea0003800000 */
[----:B------:R-:W-:-:S13]  /*1fe10*/  ISETP.NE.AND P0, PT, R5, R0, PT ;  /* 0x000000000500720c */ /* 0x000fda0003f05270 */
[----:B------:R-:W-:Y:S05]  /*1fe20*/  @P0 BRA `(.L_x_399) ;  /* 0xfffffffc00ec0947 */ /* 0x000fea000383ffff */
.L_x_398:
        /* <DEDUP_REMOVED lines=75> */
.L_x_402:
        /* <DEDUP_REMOVED lines=29> */
.L_x_401:
[----:B------:R-:W-:Y:S05]  /*204b0*/  BSYNC.RECONVERGENT B0 ;  /* 0x0000000000007941 */ /* 0x000fea0003800200 */
.L_x_400:
        /* <DEDUP_REMOVED lines=10> */
.L_x_403:
        /* <DEDUP_REMOVED lines=87> */
.L_x_404:
        /* <DEDUP_REMOVED lines=11> */
.L_x_4887:


//--------------------- .text._Z35group_norm_nhwc_bwd_one_pass_kernelI11Bf16IOFp16WLi64ELi160ELi640EEv26Group_norm_nhwc_bwd_params --------------------------
	.section	.text._Z35group_norm_nhwc_bwd_one_pass_kernelI11Bf16IOFp16WLi64ELi160ELi640EEv26Group_norm_nhwc_bwd_params,"ax",@progbits
	.align	128
        .global         _Z35group_norm_nhwc_bwd_one_pass_kernelI11Bf16IOFp16WLi64ELi160ELi640EEv26Group_norm_nhwc_bwd_params
        .type           _Z35group_norm_nhwc_bwd_one_pass_kernelI11Bf16IOFp16WLi64ELi160ELi640EEv26Group_norm_nhwc_bwd_params,@function
        .size           _Z35group_norm_nhwc_bwd_one_pass_kernelI11Bf16IOFp16WLi64ELi160ELi640EEv26Group_norm_nhwc_bwd_params,(.L_x_4888 - _Z35group_norm_nhwc_bwd_one_pass_kernelI11Bf16IOFp16WLi64ELi160ELi640EEv26Group_norm_nhwc_bwd_params)
        .other          _Z35group_norm_nhwc_bwd_one_pass_kernelI11Bf16IOFp16WLi64ELi160ELi640EEv26Group_norm_nhwc_bwd_params,@"STO_CUDA_ENTRY STV_DEFAULT"
_Z35group_norm_nhwc_bwd_one_pass_kernelI11Bf16IOFp16WLi64ELi160ELi640EEv26Group_norm_nhwc_bwd_params:
.text._Z35group_norm_nhwc_bwd_one_pass_kernelI11Bf16IOFp16WLi64ELi160ELi640EEv26Group_norm_nhwc_bwd_params:
        /* <DEDUP_REMOVED lines=22> */
.L_x_448:
        /* <DEDUP_REMOVED lines=247> */
[----:B------:R-:W-:Y:S01]  /*10d0*/  @P5 HADD2.F32 R44, -RZ, R39.H0_H0 ;  /* 0x20000027ff2c5230 */ /* 0x000fe20000004100 */
[----:B------:R-:W-:Y:S01]  /*10e0*/  PRMT R54, R11, 0x7632, R54 ;  /* 0x000076320b367816 */ /* 0x000fe20000000036 */
[----:B------:R-:W-:Y:S01]  /*10f0*/  @P5 HADD2.F32 R42, -RZ, R20.H0_H0 ;  /* 0x20000014ff2a5230 */ /* 0x000fe20000004100 */
[----:B------:R-:W-:Y:S01]  /*1100*/  PRMT R51, R10, 0x7632, R51 ;  /* 0x000076320a337816 */ /* 0x000fe20000000033 */
[----:B0-----:R-:W-:-:S04]  /*1110*/  @P0 FADD.FTZ R21, R30, R21 ;  /* 0x000000151e150221 */ /* 0x001fc80000010000 */
[----:B------:R0:W1:Y:S01]  /*1120*/  @P0 MUFU.RSQ R59, R21 ;  /* 0x00000015003b0308 */ /* 0x0000620000001400 */
[----:B------:R-:W-:Y:S02]  /*1130*/  PRMT R52, R9, 0x7632, R52 ;  /* 0x0000763209347816 */ /* 0x000fe40000000034 */
[----:B------:R-:W-:Y:S02]  /*1140*/  PRMT R49, R8, 0x7632, R49 ;  /* 0x0000763208317816 */ /* 0x000fe40000000031 */
[----:B------:R-:W-:Y:S02]  /*1150*/  PRMT R50, R7, 0x7632, R50 ;  /* 0x0000763207327816 */ /* 0x000fe40000000032 */
[----:B-----5:R-:W-:Y:S02]  /*1160*/  PRMT R47, R6, 0x7632, R47 ;  /* 0x00007632062f7816 */ /* 0x020fe4000000002f */
[----:B------:R-:W-:Y:S01]  /*1170*/  PRMT R48, R5, 0x7632, R48 ;  /* 0x0000763205307816 */ /* 0x000fe20000000030 */
[----:B------:R-:W-:-:S02]  /*1180*/  HADD2.F32 R37, -RZ, R37.H0_H0 ;  /* 0x20000025ff257230 */ /* 0x000fc40000004100 */
[----:B------:R-:W-:Y:S01]  /*1190*/  HADD2.F32 R33, -RZ, R24.H0_H0 ;  /* 0x20000018ff217230 */ /* 0x000fe20000004100 */
        /* <DEDUP_REMOVED lines=150> */
.L_x_406:
        /* <DEDUP_REMOVED lines=288> */
.L_x_407:
        /* <DEDUP_REMOVED lines=44> */
.L_x_409:
[----:B------:R-:W-:Y:S05]  /*2fc0*/  BSYNC.RECONVERGENT B0 ;  /* 0x0000000000007941 */ /* 0x000fea0003800200 */
.L_x_408:
        /* <DEDUP_REMOVED lines=52> */
.L_x_411:
[----:B------:R-:W-:Y:S05]  /*3310*/  BSYNC.RECONVERGENT B0 ;  /* 0x0000000000007941 */ /* 0x000fea0003800200 */
.L_x_410:
        /* <DEDUP_REMOVED lines=38> */
.L_x_413:
[----:B------:R-:W-:Y:S05]  /*3580*/  BSYNC.RECONVERGENT B0 ;  /* 0x0000000000007941 */ /* 0x000fea0003800200 */
.L_x_412:
        /* <DEDUP_REMOVED lines=32> */
.L_x_415:
[----:B------:R-:W-:Y:S05]  /*3790*/  BSYNC.RECONVERGENT B0 ;  /* 0x0000000000007941 */ /* 0x000fea0003800200 */
.L_x_414:
        /* <DEDUP_REMOVED lines=25> */
.L_x_418:
[----:B0-----:R-:W3:Y:S04]  /*3930*/  LDG.E.STRONG.GPU R22, desc[UR6][R20.64] ;  /* 0x0000000614167981 */ /* 0x001ee8000c1ef900 */
[----:B---3--:R-:W-:Y:S01]  /*3940*/  CCTL.IVALL ;  /* 0x00000000ff00798f */ /* 0x008fe20002000000 */
[----:B------:R-:W-:Y:S05]  /*3950*/  YIELD ;  /* 0x0000000000007946 */ /* 0x000fea0003800000 */
[----:B------:R-:W-:-:S13]  /*3960*/  ISETP.NE.AND P0, PT, R22, R27, PT ;  /* 0x0000001b1600720c */ /* 0x000fda0003f05270 */
[----:B------:R-:W-:Y:S05]  /*3970*/  @P0 BRA `(.L_x_418) ;  /* 0xfffffffc00ec0947 */ /* 0x000fea000383ffff */
.L_x_417:
        /* <DEDUP_REMOVED lines=15> */
.L_x_420:
        /* <DEDUP_REMOVED lines=60> */
.L_x_419:
        /* <DEDUP_REMOVED lines=33> */
.L_x_421:
        /* <DEDUP_REMOVED lines=19> */
.L_x_422:
        /* <DEDUP_REMOVED lines=9> */
.L_x_423:
[----:B------:R-:W-:Y:S05]  /*4200*/  BSYNC.RECONVERGENT B0 ;  /* 0x0000000000007941 */ /* 0x000fea0003800200 */
.L_x_416:
        /* <DEDUP_REMOVED lines=42> */
.L_x_424:
        /* <DEDUP_REMOVED lines=56> */
.L_x_426:
[----:B------:R-:W-:Y:S05]  /*4830*/  BSYNC.RECONVERGENT B0 ;  /* 0x0000000000007941 */ /* 0x000fea0003800200 */
.L_x_425:
        /* <DEDUP_REMOVED lines=23> */
.L_x_427:
        /* <DEDUP_REMOVED lines=18> */
.L_x_429:
[----:B------:R-:W-:Y:S05]  /*4ad0*/  BSYNC.RECONVERGENT B0 ;  /* 0x0000000000007941 */ /* 0x000fea0003800200 */
.L_x_428:
        /* <DEDUP_REMOVED lines=33> */
.L_x_430:
        /* <DEDUP_REMOVED lines=52> */
.L_x_432:
[----:B------:R-:W-:Y:S05]  /*5030*/  BSYNC.RECONVERGENT B0 ;  /* 0x0000000000007941 */ /* 0x000fea0003800200 */
.L_x_431:
        /* <DEDUP_REMOVED lines=21> */
.L_x_433:
        /* <DEDUP_REMOVED lines=18> */
.L_x_435:
[----:B------:R-:W-:Y:S05]  /*52b0*/  BSYNC.RECONVERGENT B0 ;  /* 0x0000000000007941 */ /* 0x000fea0003800200 */
.L_x_434:
        /* <DEDUP_REMOVED lines=21> */
.L_x_436:
        /* <DEDUP_REMOVED lines=18> */
.L_x_438:
[----:B------:R-:W-:Y:S05]  /*5530*/  BSYNC.RECONVERGENT B0 ;  /* 0x0000000000007941 */ /* 0x000fea0003800200 */
.L_x_437:
        /* <DEDUP_REMOVED lines=21> */
.L_x_439:
        /* <DEDUP_REMOVED lines=18> */
.L_x_441:
[----:B------:R-:W-:Y:S05]  /*57b0*/  BSYNC.RECONVERGENT B0 ;  /* 0x0000000000007941 */ /* 0x000fea0003800200 */
.L_x_440:
        /* <DEDUP_REMOVED lines=21> */
.L_x_442:
        /* <DEDUP_REMOVED lines=18> */
.L_x_444:
[----:B------:R-:W-:Y:S05]  /*5a30*/  BSYNC.RECONVERGENT B0 ;  /* 0x0000000000007941 */ /* 0x000fea0003800200 */
.L_x_443:
        /* <DEDUP_REMOVED lines=22> */
.L_x_445:
        /* <DEDUP_REMOVED lines=18> */
.L_x_447:
[----:B------:R-:W-:Y:S05]  /*5cc0*/  BSYNC.RECONVERGENT B0 ;  /* 0x0000000000007941 */ /* 0x000fea0003800200 */
.L_x_446:
[----:B------:R-:W1:Y:S01]  /*5cd0*/  LDCU UR4, c[0x0][0x410] ;  /* 0x00008200ff0477ac */ /* 0x000e620008000800 */
[----:B------:R-:W-:Y:S02]  /*5ce0*/  IADD3 R34, PT, PT, R28, R34, RZ ;  /* 0x000000221c227210 */ /* 0x000fe40007ffe0ff */
[----:B------:R-:W-:Y:S01]  /*5cf0*/  IADD3 R19, PT, PT, R19, 0x1, RZ ;  /* 0x0000000113137810 */ /* 0x000fe20007ffe0ff */
[----:B------:R-:W1:Y:S02]  /*5d00*/  LDCU UR5, c[0x0][0x3e0] ;  /* 0x00007c00ff0577ac */ /* 0x000e640008000800 */
[----:B-1----:R-:W-:-:S06]  /*5d10*/  UIMAD UR4, UR4, UR5, URZ ;  /* 0x00000005040472a4 */ /* 0x002fcc000f8e02ff */
[----:B------:R-:W-:-:S13]  /*5d20*/  ISETP.GE.AND P0, PT, R34, UR4, PT ;  /* 0x0000000422007c0c */ /* 0x000fda000bf06270 */
[----:B------:R-:W-:Y:S05]  /*5d30*/  @!P0 BRA `(.L_x_448) ;  /* 0xffffffa400088947 */ /* 0x000fea000383ffff */
.L_x_405:
        /* <DEDUP_REMOVED lines=16> */
.L_x_450:
[----:B------:R-:W-:Y:S05]  /*5e40*/  BSYNC.RECONVERGENT B0 ;  /* 0x0000000000007941 */ /* 0x000fea0003800200 */
.L_x_449:
        /* <DEDUP_REMOVED lines=11> */
.L_x_452:
[----:B------:R-:W2:Y:S04]  /*5f00*/  LDG.E.STRONG.GPU R5, desc[UR6][R2.64] ;  /* 0x0000000602057981 */ /* 0x000ea8000c1ef900 */
[----:B--2---:R-:W-:Y:S01]  /*5f10*/  CCTL.IVALL ;  /* 0x00000000ff00798f */ /* 0x004fe20002000000 */
[----:B------:R-:W-:Y:S05]  /*5f20*/  YIELD ;  /* 0x0000000000007946 */ /* 0x000fea0003800000 */
[----:B------:R-:W-:-:S13]  /*5f30*/  ISETP.NE.AND P0, PT, R5, R0, PT ;  /* 0x000000000500720c */ /* 0x000fda0003f05270 */
[----:B------:R-:W-:Y:S05]  /*5f40*/  @P0 BRA `(.L_x_452) ;  /* 0xfffffffc00ec0947 */ /* 0x000fea000383ffff */
.L_x_451:
        /* <DEDUP_REMOVED lines=75> */
.L_x_455:
        /* <DEDUP_REMOVED lines=21> */
[----:B--2---:R-:W-:Y:S02]  /*6550*/  F2FP.F16.F32.PACK_AB R17, R11, R8 ;  /* 0x000000080b11723e */ /* 0x004fe400000000ff */
[----:B------:R-:W-:-:S02]  /*6560*/  MOV R8, R20 ;  /* 0x0000001400087202 */ /* 0x000fc40000000f00 */
[-C--:B------:R-:W-:Y:S02]  /*6570*/  MOV R11, R23.reuse ;  /* 0x00000017000b7202 */ /* 0x080fe40000000f00 */
[----:B---3--:R-:W-:Y:S01]  /*6580*/  F2FP.F16.F32.PACK_AB R19, R15, R12 ;  /* 0x0000000c0f13723e */ /* 0x008fe200000000ff */
[----:B------:R0:W-:Y:S04]  /*6590*/  STG.E desc[UR6][R8.64], R17 ;  /* 0x0000001108007986 */ /* 0x0001e8000c101906 */
[----:B------:R0:W-:Y:S01]  /*65a0*/  STG.E desc[UR6][R10.64], R19 ;  /* 0x000000130a007986 */ /* 0x0001e2000c101906 */
[----:B------:R-:W-:Y:S02]  /*65b0*/  IADD3 R20, P4, PT, R20, 0xa00, RZ ;  /* 0x00000a0014147810 */ /* 0x000fe40007f9e0ff */
[----:B------:R-:W-:-:S02]  /*65c0*/  IADD3.X R23, PT, PT, RZ, R23, RZ, P3, !PT ;  /* 0x00000017ff177210 */ /* 0x000fc40001ffe4ff */
[----:B------:R-:W-:Y:S01]  /*65d0*/  IADD3.X R21, PT, PT, RZ, R21, RZ, P4, !PT ;  /* 0x00000015ff157210 */ /* 0x000fe200027fe4ff */
[----:B------:R-:W-:Y:S08]  /*65e0*/  @P1 BRA `(.L_x_455) ;  /* 0xfffffffc00841947 */ /* 0x000ff0000383ffff */
.L_x_454:
[----:B------:R-:W-:Y:S05]  /*65f0*/  BSYNC.RECONVERGENT B0 ;  /* 0x0000000000007941 */ /* 0x000fea0003800200 */
.L_x_453:
        /* <DEDUP_REMOVED lines=10> */
.L_x_456:
        /* <DEDUP_REMOVED lines=21> */
[----:B----4-:R-:W-:Y:S02]  /*67f0*/  F2FP.F16.F32.PACK_AB R19, R7, R4 ;  /* 0x000000040713723e */ /* 0x010fe400000000ff */
[----:B------:R-:W-:-:S04]  /*6800*/  LOP3.LUT R4, R26, 0x3, RZ, 0xc0, !PT ;  /* 0x000000031a047812 */ /* 0x000fc800078ec0ff */
[----:B------:R-:W-:Y:S02]  /*6810*/  IADD3.X R17, PT, PT, R4, UR5, RZ, P1, !PT ;  /* 0x0000000504117c10 */ /* 0x000fe40008ffe4ff */
[----:B-----5:R-:W-:Y:S02]  /*6820*/  F2FP.F16.F32.PACK_AB R21, R11, R8 ;  /* 0x000000080b15723e */ /* 0x020fe400000000ff */
        /* <DEDUP_REMOVED lines=20> */
[----:B--2---:R-:W-:Y:S02]  /*6970*/  F2FP.F16.F32.PACK_AB R19, R19, R18 ;  /* 0x000000121313723e */ /* 0x004fe400000000ff */
[----:B---3--:R-:W-:-:S03]  /*6980*/  F2FP.F16.F32.PACK_AB R23, R23, R20 ;  /* 0x000000141717723e */ /* 0x008fc600000000ff */
        /* <DEDUP_REMOVED lines=14> */
[----:B---3--:R-:W-:Y:S02]  /*6a70*/  F2FP.F16.F32.PACK_AB R21, R21, R18 ;  /* 0x000000121515723e */ /* 0x008fe400000000ff */
[----:B----4-:R-:W-:-:S03]  /*6a80*/  F2FP.F16.F32.PACK_AB R25, R25, R20 ;  /* 0x000000141919723e */ /* 0x010fc600000000ff */
        /* <DEDUP_REMOVED lines=18> */
[----:B---3--:R-:W-:Y:S02]  /*6bb0*/  F2FP.F16.F32.PACK_AB R5, R5, R16 ;  /* 0x000000100505723e */ /* 0x008fe400000000ff */
[----:B-----5:R-:W-:-:S03]  /*6bc0*/  F2FP.F16.F32.PACK_AB R7, R9, R6 ;  /* 0x000000060907723e */ /* 0x020fc600000000ff */
[----:B------:R4:W-:Y:S04]  /*6bd0*/  STG.E desc[UR6][R12.64], R5 ;  /* 0x000000050c007986 */ /* 0x0009e8000c101906 */
[----:B------:R4:W-:Y:S02]  /*6be0*/  STG.E desc[UR6][R14.64], R7 ;  /* 0x000000070e007986 */ /* 0x0009e4000c101906 */
[----:B------:R-:W-:Y:S05]  /*6bf0*/  @P0 BRA `(.L_x_456) ;  /* 0xfffffff800a80947 */ /* 0x000fea000383ffff */
[----:B------:R-:W-:Y:S05]  /*6c00*/  EXIT ;  /* 0x000000000000794d */ /* 0x000fea0003800000 */
.L_x_457:
        /* <DEDUP_REMOVED lines=15> */
.L_x_4888:


//--------------------- .text._Z35group_norm_nhwc_bwd_one_pass_kernelI11Bf16IOFp16WLi128ELi160ELi640EEv26Group_norm_nhwc_bwd_params --------------------------
	.section	.text._Z35group_norm_nhwc_bwd_one_pass_kernelI11Bf16IOFp16WLi128ELi160ELi640EEv26Group_norm_nhwc_bwd_params,"ax",@progbits
	.align	128
        .global         _Z35group_norm_nhwc_bwd_one_pass_kernelI11Bf16IOFp16WLi128ELi160ELi640EEv26Group_norm_nhwc_bwd_params
        .type           _Z35group_norm_nhwc_bwd_one_pass_kernelI11Bf16IOFp16WLi128ELi160ELi640EEv26Group_norm_nhwc_bwd_params,@function
        .size           _Z35group_norm_nhwc_bwd_one_pass_kernelI11Bf16IOFp16WLi128ELi160ELi640EEv26Group_norm_nhwc_bwd_params,(.L_x_4889 - _Z35group_norm_nhwc_bwd_one_pass_kernelI11Bf16IOFp16WLi128ELi160ELi640EEv26Group_norm_nhwc_bwd_params)
        .other          _Z35group_norm_nhwc_bwd_one_pass_kernelI11Bf16IOFp16WLi128ELi160ELi640EEv26Group_norm_nhwc_bwd_params,@"STO_CUDA_ENTRY STV_DEFAULT"
_Z35group_norm_nhwc_bwd_one_pass_kernelI11Bf16IOFp16WLi128ELi160ELi640EEv26Group_norm_nhwc_bwd_params:
.text._Z35group_norm_nhwc_bwd_one_pass_kernelI11Bf16IOFp16WLi128ELi160ELi640EEv26Group_norm_nhwc_bwd_params:
        /* <DEDUP_REMOVED lines=21> */
.L_x_525:
        /* <DEDUP_REMOVED lines=444> */
[----:B------:R-:W-:Y:S01]  /*1d10*/  @P5 HADD2.F32 R38, -RZ, R40.H0_H0 ;  /* 0x20000028ff265230 */ /* 0x000fe20000004100 */
[----:B------:R-:W-:Y:S01]  /*1d20*/  PRMT R72, R9, 0x7632, R72 ;  /* 0x0000763209487816 */ /* 0x000fe20000000048 */
[----:B------:R-:W-:Y:S01]  /*1d30*/  @P5 HADD2.F32 R39, -RZ, R6.H0_H0 ;  /* 0x20000006ff275230 */ /* 0x000fe20000004100 */
[----:B------:R-:W-:Y:S02]  /*1d40*/  PRMT R6, R4, 0x7632, R6 ;  /* 0x0000763204067816 */ /* 0x000fe40000000006 */
[----:B------:R-:W-:Y:S02]  /*1d50*/  PRMT R70, R10, 0x7632, R70 ;  /* 0x000076320a467816 */ /* 0x000fe40000000046 */
[----:B------:R-:W-:Y:S02]  /*1d60*/  PRMT R87, R53, 0x7632, R87 ;  /* 0x0000763235577816 */ /* 0x000fe40000000057 */
[----:B0-----:R-:W-:-:S02]  /*1d70*/  @P0 R2UR UR5, R24 ;  /* 0x00000000180502ca */ /* 0x001fc400000e0000 */
        /* <DEDUP_REMOVED lines=8> */
[----:B------:R-:W-:Y:S01]  /*1e00*/  @UP0 UMOV UR13, UR5 ;  /* 0x00000005000d0c82 */ /* 0x000fe20008000000 */
[----:B------:R-:W-:Y:S02]  /*1e10*/  HADD2.F32 R41, -RZ, R41.H0_H0 ;  /* 0x20000029ff297230 */ /* 0x000fe40000004100 */
[----:B------:R-:W-:Y:S01]  /*1e20*/  HADD2.F32 R40, -RZ, R43.H0_H0 ;  /* 0x2000002bff287230 */ /* 0x000fe20000004100 */
[----:B------:R-:W-:Y:S02]  /*1e30*/  PRMT R81, R49, 0x7632, R81 ;  /* 0x0000763231517816 */ /* 0x000fe40000000051 */
[----:B------:R-:W-:Y:S02]  /*1e40*/  PRMT R65, R15, 0x7632, R65 ;  /* 0x000076320f417816 */ /* 0x000fe40000000041 */
[----:B---3--:R-:W-:-:S02]  /*1e50*/  PRMT R80, R48, 0x7632, R80 ;  /* 0x0000763230507816 */ /* 0x008fc40000000050 */
        /* <DEDUP_REMOVED lines=293> */
.L_x_459:
        /* <DEDUP_REMOVED lines=576> */
.L_x_460:
        /* <DEDUP_REMOVED lines=46> */
.L_x_462:
[----:B------:R-:W-:Y:S05]  /*5790*/  BSYNC.RECONVERGENT B0 ;  /* 0x0000000000007941 */ /* 0x000fea0003800200 */
.L_x_461:
        /* <DEDUP_REMOVED lines=52> */
.L_x_464:
[----:B------:R-:W-:Y:S05]  /*5ae0*/  BSYNC.RECONVERGENT B0 ;  /* 0x0000000000007941 */ /* 0x000fea0003800200 */
.L_x_463:
        /* <DEDUP_REMOVED lines=38> */
.L_x_466:
[----:B------:R-:W-:Y:S05]  /*5d50*/  BSYNC.RECONVERGENT B0 ;  /* 0x0000000000007941 */ /* 0x000fea0003800200 */
.L_x_465:
        /* <DEDUP_REMOVED lines=31> */
.L_x_468:
[----:B------:R-:W-:Y:S05]  /*5f50*/  BSYNC.RECONVERGENT B0 ;  /* 0x0000000000007941 */ /* 0x000fea0003800200 */
.L_x_467:
        /* <DEDUP_REMOVED lines=28> */
.L_x_471:
        /* <DEDUP_REMOVED lines=8> */
.L_x_470:
        /* <DEDUP_REMOVED lines=18> */
.L_x_473:
        /* <DEDUP_REMOVED lines=145> */
.L_x_472:
        /* <DEDUP_REMOVED lines=69> */
.L_x_474:
        /* <DEDUP_REMOVED lines=35> */
.L_x_475:
        /* <DEDUP_REMOVED lines=19> */
.L_x_476:
[----:B------:R-:W-:Y:S05]  /*7380*/  BSYNC.RECONVERGENT B0 ;  /* 0x0000000000007941 */ /* 0x000fea0003800200 */
.L_x_469:
        /* <DEDUP_REMOVED lines=52> */
.L_x_477:
        /* <DEDUP_REMOVED lines=22> */
.L_x_479:
[----:B------:R-:W-:Y:S05]  /*7830*/  BSYNC.RECONVERGENT B0 ;  /* 0x0000000000007941 */ /* 0x000fea0003800200 */
.L_x_478:
        /* <DEDUP_REMOVED lines=27> */
.L_x_480:
        /* <DEDUP_REMOVED lines=21> */
.L_x_482:
[----:B------:R-:W-:Y:S05]  /*7b40*/  BSYNC.RECONVERGENT B0 ;  /* 0x0000000000007941 */ /* 0x000fea0003800200 */
.L_x_481:
        /* <DEDUP_REMOVED lines=36> */
.L_x_483:
        /* <DEDUP_REMOVED lines=21> */
.L_x_485:
[----:B------:R-:W-:Y:S05]  /*7ee0*/  BSYNC.RECONVERGENT B0 ;  /* 0x0000000000007941 */ /* 0x000fea0003800200 */
.L_x_484:
        /* <DEDUP_REMOVED lines=25> */
.L_x_486:
        /* <DEDUP_REMOVED lines=21> */
.L_x_488:
[----:B------:R-:W-:Y:S05]  /*81d0*/  BSYNC.RECONVERGENT B0 ;  /* 0x0000000000007941 */ /* 0x000fea0003800200 */
.L_x_487:
        /* <DEDUP_REMOVED lines=35> */
.L_x_489:
        /* <DEDUP_REMOVED lines=21> */
.L_x_491:
[----:B------:R-:W-:Y:S05]  /*8560*/  BSYNC.RECONVERGENT B0 ;  /* 0x0000000000007941 */ /* 0x000fea0003800200 */
.L_x_490:
        /* <DEDUP_REMOVED lines=25> */
.L_x_492:
        /* <DEDUP_REMOVED lines=21> */
.L_x_494:
[----:B------:R-:W-:Y:S05]  /*8850*/  BSYNC.RECONVERGENT B0 ;  /* 0x0000000000007941 */ /* 0x000fea0003800200 */
.L_x_493:
        /* <DEDUP_REMOVED lines=35> */
.L_x_495:
        /* <DEDUP_REMOVED lines=21> */
.L_x_497:
[----:B------:R-:W-:Y:S05]  /*8be0*/  BSYNC.RECONVERGENT B0 ;  /* 0x0000000000007941 */ /* 0x000fea0003800200 */
.L_x_496:
        /* <DEDUP_REMOVED lines=25> */
.L_x_498:
        /* <DEDUP_REMOVED lines=21> */
.L_x_500:
[----:B------:R-:W-:Y:S05]  /*8ed0*/  BSYNC.RECONVERGENT B0 ;  /* 0x0000000000007941 */ /* 0x000fea0003800200 */
.L_x_499:
        /* <DEDUP_REMOVED lines=35> */
.L_x_501:
        /* <DEDUP_REMOVED lines=21> */
.L_x_503:
[----:B------:R-:W-:Y:S05]  /*9260*/  BSYNC.RECONVERGENT B0 ;  /* 0x0000000000007941 */ /* 0x000fea0003800200 */
.L_x_502:
        /* <DEDUP_REMOVED lines=25> */
.L_x_504:
        /* <DEDUP_REMOVED lines=21> */
.L_x_506:
[----:B------:R-:W-:Y:S05]  /*9550*/  BSYNC.RECONVERGENT B0 ;  /* 0x0000000000007941 */ /* 0x000fea0003800200 */
.L_x_505:
        /* <DEDUP_REMOVED lines=35> */
.L_x_507:
        /* <DEDUP_REMOVED lines=21> */
.L_x_509:
[----:B------:R-:W-:Y:S05]  /*98e0*/  BSYNC.RECONVERGENT B0 ;  /* 0x0000000000007941 */ /* 0x000fea0003800200 */
.L_x_508:
        /* <DEDUP_REMOVED lines=25> */
.L_x_510:
        /* <DEDUP_REMOVED lines=21> */
.L_x_512:
[----:B------:R-:W-:Y:S05]  /*9bd0*/  BSYNC.RECONVERGENT B0 ;  /* 0x0000000000007941 */ /* 0x000fea0003800200 */
.L_x_511:
        /* <DEDUP_REMOVED lines=37> */
.L_x_513:
        /* <DEDUP_REMOVED lines=24> */
.L_x_515:
[----:B------:R-:W-:Y:S05]  /*9fb0*/  BSYNC.RECONVERGENT B0 ;  /* 0x0000000000007941 */ /* 0x000fea0003800200 */
.L_x_514:
        /* <DEDUP_REMOVED lines=23> */
.L_x_516:
        /* <DEDUP_REMOVED lines=19> */
.L_x_518:
[----:B------:R-:W-:Y:S05]  /*a260*/  BSYNC.RECONVERGENT B0 ;  /* 0x0000000000007941 */ /* 0x000fea0003800200 */
.L_x_517:
        /* <DEDUP_REMOVED lines=31> */
.L_x_519:
        /* <DEDUP_REMOVED lines=22> */
.L_x_521:
[----:B------:R-:W-:Y:S05]  /*a5c0*/  BSYNC.RECONVERGENT B0 ;  /* 0x0000000000007941 */ /* 0x000fea0003800200 */
.L_x_520:
        /* <DEDUP_REMOVED lines=27> */
.L_x_522:
        /* <DEDUP_REMOVED lines=18> */
.L_x_524:
[----:B------:R-:W-:Y:S05]  /*a8a0*/  BSYNC.RECONVERGENT B0 ;  /* 0x0000000000007941 */ /* 0x000fea0003800200 */
.L_x_523:
        /* <DEDUP_REMOVED lines=8> */
.L_x_458:
        /* <DEDUP_REMOVED lines=15> */
.L_x_527:
[----:B------:R-:W-:Y:S05]  /*aa20*/  BSYNC.RECONVERGENT B0 ;  /* 0x0000000000007941 */ /* 0x000fea0003800200 */
.L_x_526:
        /* <DEDUP_REMOVED lines=11> */
.L_x_529:
[----:B------:R-:W2:Y:S04]  /*aae0*/  LDG.E.STRONG.GPU R5, desc[UR10][R2.64] ;  /* 0x0000000a02057981 */ /* 0x000ea8000c1ef900 */
[----:B--2---:R-:W-:Y:S01]  /*aaf0*/  CCTL.IVALL ;  /* 0x00000000ff00798f */ /* 0x004fe20002000000 */
[----:B------:R-:W-:Y:S05]  /*ab00*/  YIELD ;  /* 0x0000000000007946 */ /* 0x000fea0003800000 */
[----:B------:R-:W-:-:S13]  /*ab10*/  ISETP.NE.AND P0, PT, R5, R0, PT ;  /* 0x000000000500720c */ /* 0x000fda0003f05270 */
[----:B------:R-:W-:Y:S05]  /*ab20*/  @P0 BRA `(.L_x_529) ;  /* 0xfffffffc00ec0947 */ /* 0x000fea000383ffff */
.L_x_528:
        /* <DEDUP_REMOVED lines=73> */
.L_x_532:
        /* <DEDUP_REMOVED lines=24> */
[----:B--2---:R-:W-:Y:S02]  /*b140*/  F2FP.F16.F32.PACK_AB R7, R13, R2 ;  /* 0x000000020d07723e */ /* 0x004fe400000000ff */
[----:B------:R-:W-:Y:S02]  /*b150*/  MOV R13, R24 ;  /* 0x00000018000d7202 */ /* 0x000fe40000000f00 */
[----:B---3--:R-:W-:Y:S01]  /*b160*/  F2FP.F16.F32.PACK_AB R19, R17, R14 ;  /* 0x0000000e1113723e */ /* 0x008fe200000000ff */
[----:B------:R0:W-:Y:S04]  /*b170*/  STG.E desc[UR10][R10.64], R7 ;  /* 0x000000070a007986 */ /* 0x0001e8000c10190a */
[----:B------:R0:W-:Y:S01]  /*b180*/  STG.E desc[UR10][R12.64], R19 ;  /* 0x000000130c007986 */ /* 0x0001e2000c10190a */
[----:B------:R-:W-:Y:S01]  /*b190*/  IADD3.X R24, PT, PT, RZ, R24, RZ, P3, !PT ;  /* 0x00000018ff187210 */ /* 0x000fe20001ffe4ff */
[----:B------:R-:W-:Y:S06]  /*b1a0*/  @P1 BRA `(.L_x_532) ;  /* 0xfffffffc00841947 */ /* 0x000fec000383ffff */
.L_x_531:
[----:B------:R-:W-:Y:S05]  /*b1b0*/  BSYNC.RECONVERGENT B0 ;  /* 0x0000000000007941 */ /* 0x000fea0003800200 */
.L_x_530:
        /* <DEDUP_REMOVED lines=10> */
.L_x_533:
        /* <DEDUP_REMOVED lines=22> */
[----:B----4-:R-:W-:-:S02]  /*b3c0*/  F2FP.F16.F32.PACK_AB R7, R9, R2 ;  /* 0x000000020907723e */ /* 0x010fc400000000ff */
[----:B------:R-:W-:-:S04]  /*b3d0*/  LOP3.LUT R2, R26, 0x3, RZ, 0xc0, !PT ;  /* 0x000000031a027812 */ /* 0x000fc800078ec0ff */
[----:B------:R-:W-:Y:S02]  /*b3e0*/  IADD3.X R19, PT, PT, R2, UR5, RZ, P1, !PT ;  /* 0x0000000502137c10 */ /* 0x000fe40008ffe4ff */
[----:B-----5:R-:W-:Y:S02]  /*b3f0*/  F2FP.F16.F32.PACK_AB R21, R13, R10 ;  /* 0x0000000a0d15723e */ /* 0x020fe400000000ff */
        /* <DEDUP_REMOVED lines=61> */
.L_x_534:
        /* <DEDUP_REMOVED lines=11> */
.L_x_4889:


//--------------------- .text._Z35group_norm_nhwc_bwd_one_pass_kernelI11Bf16IOFp16WLi256ELi160ELi640EEv26Group_norm_nhwc_bwd_params --------------------------
	.section	.text._Z35group_norm_nhwc_bwd_one_pass_kernelI11Bf16IOFp16WLi256ELi160ELi640EEv26Group_norm_nhwc_bwd_params,"ax",@progbits
	.align	128
        .global         _Z35group_norm_nhwc_bwd_one_pass_kernelI11Bf16IOFp16WLi256ELi160ELi640EEv26Group_norm_nhwc_bwd_params
        .type           _Z35group_norm_nhwc_bwd_one_pass_kernelI11Bf16IOFp16WLi256ELi160ELi640EEv26Group_norm_nhwc_bwd_params,@function
        .size           _Z35group_norm_nhwc_bwd_one_pass_kernelI11Bf16IOFp16WLi256ELi160ELi640EEv26Group_norm_nhwc_bwd_params,(.L_x_4890 - _Z35group_norm_nhwc_bwd_one_pass_kernelI11Bf16IOFp16WLi256ELi160ELi640EEv26Group_norm_nhwc_bwd_params)
        .other          _Z35group_norm_nhwc_bwd_one_pass_kernelI11Bf16IOFp16WLi256ELi160ELi640EEv26Group_norm_nhwc_bwd_params,@"STO_CUDA_ENTRY STV_DEFAULT"
_Z35group_norm_nhwc_bwd_one_pass_kernelI11Bf16IOFp16WLi256ELi160ELi640EEv26Group_norm_nhwc_bwd_params:
.text._Z35group_norm_nhwc_bwd_one_pass_kernelI11Bf16IOFp16WLi256ELi160ELi640EEv26Group_norm_nhwc_bwd_params:
        /* <DEDUP_REMOVED lines=28> */
.L_x_561:
        /* <DEDUP_REMOVED lines=1327> */
[----:B------:R-:W-:-:S05]  /*54b0*/  @!P4 PRMT R4, R20, 0x7610, R4 ;  /* 0x000076101404c816 */ /* 0x000fca0000000004 */
[----:B------:R1:W-:Y:S01]  /*54c0*/  STL.S16 [R1+0x1cc], R4 ;  /* 0x0001cc0401007387 */ /* 0x0003e20000100600 */
[----:B0-----:R-:W-:-:S06]  /*54d0*/  CS2R R30, SRZ ;  /* 0x00000000001e7805 */ /* 0x001fcc000001ff00 */
[----:B------:R-:W3:Y:S04]  /*54e0*/  @!P2 LDG.E R31, desc[UR10][R36.64] ;  /* 0x0000000a241fa981 */ /* 0x000ee8000c1e1900 */
[----:B-1----:R-:W3:Y:S04]  /*54f0*/  LDL.LU R4, [R1+0x400] ;  /* 0x0004000001047983 */ /* 0x002ee80000300800 */
        /* <DEDUP_REMOVED lines=19> */
[----:B-1----:R-:W3:Y:S01]  /*5630*/  LDL.LU R4, [R1+0x3e8] ;  /* 0x0003e80001047983 */ /* 0x002ee20000300800 */
[----:B------:R-:W-:-:S04]  /*5640*/  PRMT R32, RZ, 0x7610, R32 ;  /* 0x00007610ff207816 */ /* 0x000fc80000000020 */
[----:B------:R-:W-:-:S05]  /*5650*/  @!P3 PRMT R32, R18, 0x7632, R32 ;  /* 0x000076321220b816 */ /* 0x000fca0000000020 */
[----:B------:R-:W-:Y:S04]  /*5660*/  STL.S16 [R1+0x2d4], R32 ;  /* 0x0002d42001007387 */ /* 0x000fe80000100600 */
[----:B--2---:R1:W-:Y:S02]  /*5670*/  STL [R1+0x38], R33 ;  /* 0x0000382101007387 */ /* 0x0043e40000100800 */
[----:B-1----:R-:W-:-:S06]  /*5680*/  CS2R R32, SRZ ;  /* 0x0000000000207805 */ /* 0x002fcc000001ff00 */
[----:B------:R-:W2:Y:S04]  /*5690*/  @!P2 LDG.E R32, desc[UR10][R38.64] ;  /* 0x0000000a2620a981 */ /* 0x000ea8000c1e1900 */
[----:B------:R-:W4:Y:S01]  /*56a0*/  LDL.LU.64 R38, [R1+0x1b8] ;  /* 0x0001b80001267983 */ /* 0x000f220000300a00 */
[----:B0-----:R-:W-:Y:S02]  /*56b0*/  PRMT R37, RZ, 0x7610, R37 ;  /* 0x00007610ff257816 */ /* 0x001fe40000000025 */
[----:B---3--:R-:W-:-:S04]  /*56c0*/  PRMT R4, RZ, 0x7610, R4 ;  /* 0x00007610ff047816 */ /* 0x008fc80000000004 */
[----:B------:R-:W-:Y:S02]  /*56d0*/  @!P5 PRMT R4, R22, 0x7610, R4 ;  /* 0x000076101604d816 */ /* 0x000fe40000000004 */
[----:B------:R-:W-:-:S03]  /*56e0*/  @!P5 PRMT R37, R21, 0x7632, R37 ;  /* 0x000076321525d816 */ /* 0x000fc60000000025 */
[----:B------:R0:W-:Y:S04]  /*56f0*/  STL.S16 [R1+0x1c0], R4 ;  /* 0x0001c00401007387 */ /* 0x0001e80000100600 */
[----:B------:R1:W-:Y:S04]  /*5700*/  STL.S16 [R1+0x1c4], R37 ;  /* 0x0001c42501007387 */ /* 0x0003e80000100600 */
[----:B0-----:R-:W3:Y:S04]  /*5710*/  LDL.LU R4, [R1+0x3e0] ;  /* 0x0003e00001047983 */ /* 0x001ee80000300800 */
[----:B-1----:R-:W2:Y:S01]  /*5720*/  LDL.LU R37, [R1+0x3e4] ;  /* 0x0003e40001257983 */ /* 0x002ea20000300800 */
[----:B------:R-:W-:-:S03]  /*5730*/  LOP3.LUT P3, RZ, R40, 0x20000000, RZ, 0xc0, !PT ;  /* 0x2000000028ff7812 */ /* 0x000fc6000786c0ff */
[----:B------:R0:W-:Y:S02]  /*5740*/  STL [R1+0xbc], R36 ;  /* 0x0000bc2401007387 */ /* 0x0001e40000100800 */
[----:B0-----:R-:W-:-:S08]  /*5750*/  PRMT R36, RZ, 0x7610, R36 ;  /* 0x00007610ff247816 */ /* 0x001fd00000000024 */
[----:B------:R-:W4:Y:S01]  /*5760*/  @!P3 LDG.E R33, desc[UR10][R6.64] ;  /* 0x0000000a0621b981 */ /* 0x000f22000c1e1900 */
[----:B------:R-:W-:-:S03]  /*5770*/  @!P5 PRMT R36, R22, 0x7632, R36 ;  /* 0x000076321624d816 */ /* 0x000fc60000000024 */
[----:B------:R-:W4:Y:S04]  /*5780*/  @!P3 LDG.E R34, desc[UR10][R2.64] ;  /* 0x0000000a0222b981 */ /* 0x000f28000c1e1900 */
[----:B------:R-:W-:Y:S04]  /*5790*/  STL.S16 [R1+0x308], R36 ;  /* 0x0003082401007387 */ /* 0x000fe80000100600 */
[----:B------:R-:W4:Y:S01]  /*57a0*/  LDL.LU.64 R6, [R1+0x198] ;  /* 0x0001980001067983 */ /* 0x000f220000300a00 */
[----:B---3--:R-:W-:-:S03]  /*57b0*/  PRMT R4, RZ, 0x7610, R4 ;  /* 0x00007610ff047816 */ /* 0x008fc60000000004 */
[----:B------:R-:W3:Y:S01]  /*57c0*/  LDL.LU.64 R2, [R1+0x3f8] ;  /* 0x0003f80001027983 */ /* 0x000ee20000300a00 */
[----:B------:R-:W-:-:S03]  /*57d0*/  @!P6 PRMT R4, R23, 0x7610, R4 ;  /* 0x000076101704e816 */ /* 0x000fc60000000004 */
[----:B--2---:R0:W-:Y:S04]  /*57e0*/  STL [R1+0x40], R37 ;  /* 0x0000402501007387 */ /* 0x0041e80000100800 */
[----:B------:R1:W-:Y:S01]  /*57f0*/  STL.S16 [R1+0x19c], R4 ;  /* 0x00019c0401007387 */ /* 0x0003e20000100600 */
[----:B0-----:R-:W-:-:S03]  /*5800*/  CS2R R36, SRZ ;  /* 0x0000000000247805 */ /* 0x001fc6000001ff00 */
[----:B-1----:R-:W2:Y:S04]  /*5810*/  LDL.LU R4, [R1+0x3cc] ;  /* 0x0003cc0001047983 */ /* 0x002ea80000300800 */
[----:B----4-:R0:W4:Y:S04]  /*5820*/  @!P4 LDG.E R36, desc[UR10][R38.64] ;  /* 0x0000000a2624c981 */ /* 0x010128000c1e1900 */
[----:B------:R-:W3:Y:S01]  /*5830*/  LDL.LU.64 R38, [R1+0x3d8] ;  /* 0x0003d80001267983 */ /* 0x000ee20000300a00 */
[----:B------:R-:W-:-:S13]  /*5840*/  LOP3.LUT P5, RZ, R40, 0x8000000, RZ, 0xc0, !PT ;  /* 0x0800000028ff7812 */ /* 0x000fda00078ac0ff */
[----:B------:R-:W4:Y:S04]  /*5850*/  @!P5 LDG.E R37, desc[UR10][R6.64] ;  /* 0x0000000a0625d981 */ /* 0x000f28000c1e1900 */
[----:B------:R-:W4:Y:S01]  /*5860*/  LDL.LU.64 R6, [R1+0x3d0] ;  /* 0x0003d00001067983 */ /* 0x000f220000300a00 */
[----:B--2---:R-:W-:-:S04]  /*5870*/  PRMT R4, RZ, 0x7610, R4 ;  /* 0x00007610ff047816 */ /* 0x004fc80000000004 */
[----:B------:R-:W-:Y:S01]  /*5880*/  @!P6 PRMT R4, R23, 0x7632, R4 ;  /* 0x000076321704e816 */ /* 0x000fe20000000004 */
[----:B---3--:R0:W-:Y:S02]  /*5890*/  STL [R1+0xc0], R38 ;  /* 0x0000c02601007387 */ /* 0x0081e40000100800 */
[----:B0-----:R-:W-:Y:S02]  /*58a0*/  PRMT R38, RZ, 0x7610, R38 ;  /* 0x00007610ff267816 */ /* 0x001fe40000000026 */
[----:B------:R0:W-:Y:S02]  /*58b0*/  STL.S16 [R1+0x1bc], R4 ;  /* 0x0001bc0401007387 */ /* 0x0001e40000100600 */
[----:B------:R-:W-:Y:S02]  /*58c0*/  @!P6 PRMT R38, R24, 0x7632, R38 ;  /* 0x000076321826e816 */ /* 0x000fe40000000026 */
[----:B------:R-:W-:Y:S04]  /*58d0*/  STL [R1+0x44], R39 ;  /* 0x0000442701007387 */ /* 0x000fe80000100800 */
[----:B0-----:R-:W2:Y:S04]  /*58e0*/  LDL.LU R4, [R1+0x3c8] ;  /* 0x0003c80001047983 */ /* 0x001ea80000300800 */
[----:B------:R0:W-:Y:S02]  /*58f0*/  STL.S16 [R1+0x33c], R38 ;  /* 0x00033c2601007387 */ /* 0x0001e40000100600 */
[----:B0-----:R-:W-:-:S06]  /*5900*/  CS2R R38, SRZ ;  /* 0x0000000000267805 */ /* 0x001fcc000001ff00 */
[----:B------:R-:W3:Y:S04]  /*5910*/  @!P5 LDG.E R38, desc[UR10][R28.64] ;  /* 0x0000000a1c26d981 */ /* 0x000ee8000c1e1900 */
[----:B------:R-:W4:Y:S01]  /*5920*/  LDL.LU.64 R28, [R1+0x3c0] ;  /* 0x0003c000011c7983 */ /* 0x000f220000300a00 */
[----:B------:R-:W-:-:S04]  /*5930*/  PRMT R45, RZ, 0x7610, R45 ;  /* 0x00007610ff2d7816 */ /* 0x000fc8000000002d */
[----:B------:R-:W-:Y:S02]  /*5940*/  @!P6 PRMT R45, R24, 0x7610, R45 ;  /* 0x00007610182de816 */ /* 0x000fe4000000002d */
[----:B------:R-:W-:-:S03]  /*5950*/  LOP3.LUT P6, RZ, R40, 0x4000000, RZ, 0xc0, !PT ;  /* 0x0400000028ff7812 */ /* 0x000fc600078cc0ff */
[----:B------:R-:W-:Y:S01]  /*5960*/  STL.S16 [R1+0x1b8], R45 ;  /* 0x0001b82d01007387 */ /* 0x000fe20000100600 */
[----:B--2---:R-:W-:-:S04]  /*5970*/  PRMT R4, RZ, 0x7610, R4 ;  /* 0x00007610ff047816 */ /* 0x004fc80000000004 */
[----:B------:R-:W-:-:S05]  /*5980*/  @!P0 PRMT R4, R25, 0x7610, R4 ;  /* 0x0000761019048816 */ /* 0x000fca0000000004 */
[----:B------:R0:W-:Y:S04]  /*5990*/  STL.S16 [R1+0x184], R4 ;  /* 0x0001840401007387 */ /* 0x0001e80000100600 */
[----:B0-----:R-:W2:Y:S04]  /*59a0*/  LDL.LU R4, [R1+0x3a8] ;  /* 0x0003a80001047983 */ /* 0x001ea80000300800 */
[----:B----4-:R0:W4:Y:S04]  /*59b0*/  @!P6 LDG.E R39, desc[UR10][R28.64] ;  /* 0x0000000a1c27e981 */ /* 0x010128000c1e1900 */
[----:B------:R-:W0:Y:S01]  /*59c0*/  LDL.LU.64 R28, [R1+0x3b8] ;  /* 0x0003b800011c7983 */ /* 0x000e220000300a00 */
[----:B------:R-:W1:Y:S01]  /*59d0*/  S2R R45, SR_TID.X ;  /* 0x00000000002d7919 */ /* 0x000e620000002100 */
[----:B------:R-:W-:-:S02]  /*59e0*/  UIMAD.WIDE UR6, UR8, 0x8, UR6 ;  /* 0x00000008080678a5 */ /* 0x000fc4000f8e0206 */
[----:B------:R-:W-:Y:S04]  /*59f0*/  STL [R1+0xc8], R44 ;  /* 0x0000c82c01007387 */ /* 0x000fe80000100800 */
[----:B------:R3:W-:Y:S04]  /*5a00*/  STL [R1+0xc4], R2 ;  /* 0x0000c40201007387 */ /* 0x0007e80000100800 */
[----:B------:R3:W-:Y:S02]  /*5a10*/  STL [R1+0x48], R3 ;  /* 0x0000480301007387 */ /* 0x0007e40000100800 */
[----:B---3--:R-:W-:Y:S01]  /*5a20*/  MOV R2, UR6 ;  /* 0x0000000600027c02 */ /* 0x008fe20008000f00 */
[----:B------:R-:W3:Y:S01]  /*5a30*/  LDCU.U8 UR6, c[0x0][0x414] ;  /* 0x00008280ff0677ac */ /* 0x000ee20008000000 */
[----:B------:R-:W-:Y:S01]  /*5a40*/  MOV R3, UR7 ;  /* 0x0000000700037c02 */ /* 0x000fe20008000f00 */
[----:B------:R3:W-:Y:S05]  /*5a50*/  STL [R1+0x4c], R8 ;  /* 0x00004c0801007387 */ /* 0x0007ea0000100800 */
[----:B------:R-:W4:Y:S01]  /*5a60*/  LDG.E.64 R2, desc[UR10][R2.64] ;  /* 0x0000000a02027981 */ /* 0x000f22000c1e1b00 */
[----:B-1----:R-:W-:-:S05]  /*5a70*/  LOP3.LUT R44, R45, 0xffff, RZ, 0xc0, !PT ;  /* 0x0000ffff2d2c7812 */ /* 0x002fca00078ec0ff */
[----:B------:R-:W-:-:S05]  /*5a80*/  IMAD R44, R44, 0x334, RZ ;  /* 0x000003342c2c7824 */ /* 0x000fca00078e02ff */
[----:B------:R-:W-:-:S04]  /*5a90*/  SHF.R.U32.HI R44, RZ, 0x10, R44 ;  /* 0x00000010ff2c7819 */ /* 0x000fc8000001162c */
[----:B------:R-:W-:-:S04]  /*5aa0*/  PRMT R44, R44, 0x9910, RZ ;  /* 0x000099102c2c7816 */ /* 0x000fc800000000ff */
[----:B---3--:R-:W-:Y:S02]  /*5ab0*/  MOV R8, R44 ;  /* 0x0000002c00087202 */ /* 0x008fe40000000f00 */
[----:B------:R-:W-:-:S03]  /*5ac0*/  PRMT R44, RZ, 0x7610, R44 ;  /* 0x00007610ff2c7816 */ /* 0x000fc6000000002c */
[----:B------:R-:W-:Y:S01]  /*5ad0*/  IMAD R8, R8, 0x50, RZ ;  /* 0x0000005008087824 */ /* 0x000fe200078e02ff */
[----:B------:R-:W-:-:S04]  /*5ae0*/  @!P0 PRMT R44, R26, 0x7632, R44 ;  /* 0x000076321a2c8816 */ /* 0x000fc8000000002c */
[----:B------:R-:W-:-:S04]  /*5af0*/  IADD3 R8, PT, PT, RZ, -R8, RZ ;  /* 0x80000008ff087210 */ /* 0x000fc80007ffe0ff */
[----:B------:R-:W-:Y:S01]  /*5b00*/  PRMT R8, R8, 0x7710, RZ ;  /* 0x0000771008087816 */ /* 0x000fe200000000ff */
[----:B------:R-:W-:Y:S03]  /*5b10*/  STL.S16 [R1+0x340], R44 ;  /* 0x0003402c01007387 */ /* 0x000fe60000100600 */
[----:B------:R-:W-:Y:S01]  /*5b20*/  IADD3 R8, PT, PT, R8, R45, RZ ;  /* 0x0000002d08087210 */ /* 0x000fe20007ffe0ff */
[----:B------:R1:W-:Y:S03]  /*5b30*/  STL [R1+0xcc], R9 ;  /* 0x0000cc0901007387 */ /* 0x0003e60000100800 */
[----:B------:R-:W-:Y:S01]  /*5b40*/  SHF.L.U32 R8, R8, 0x1, RZ ;  /* 0x0000000108087819 */ /* 0x000fe200000006ff */
[----:B------:R3:W-:Y:S03]  /*5b50*/  STL [R1+0x50], R43 ;  /* 0x0000502b01007387 */ /* 0x0007e60000100800 */
[----:B-1----:R-:W-:-:S02]  /*5b60*/  LOP3.LUT R9, R8, 0xffff, RZ, 0xc0, !PT ;  /* 0x0000ffff08097812 */ /* 0x002fc400078ec0ff */
[----:B---3--:R-:W-:-:S03]  /*5b70*/  MOV R43, UR13 ;  /* 0x0000000d002b7c02 */ /* 0x008fc60008000f00 */
[----:B------:R1:W-:Y:S02]  /*5b80*/  STL [R1+0x398], R9 ;  /* 0x0003980901007387 */ /* 0x0003e40000100800 */
[----:B------:R-:W-:Y:S02]  /*5b90*/  IMAD R43, R43, 0xa0, R9 ;  /* 0x000000a02b2b7824 */ /* 0x000fe400078e0209 */
[----:B------:R3:W-:Y:S01]  /*5ba0*/  STL [R1+0x54], R42 ;  /* 0x0000542a01007387 */ /* 0x0007e20000100800 */
[----:B------:R-:W-:-:S06]  /*5bb0*/  MOV R40, RZ ;  /* 0x000000ff00287202 */ /* 0x000fcc0000000f00 */
[----:B------:R-:W3:Y:S04]  /*5bc0*/  @!P6 LDG.E R40, desc[UR10][R6.64] ;  /* 0x0000000a0628e981 */ /* 0x000ee8000c1e1900 */
[----:B------:R-:W-:Y:S04]  /*5bd0*/  STL [R1+0xd0], R41 ;  /* 0x0000d02901007387 */ /* 0x000fe80000100800 */
[----:B------:R3:W-:Y:S04]  /*5be0*/  STL [R1+0xd4], R0 ;  /* 0x0000d40001007387 */ /* 0x0007e80000100800 */
[----:B------:R3:W-:Y:S04]  /*5bf0*/  STL [R1+0x70], R23 ;  /* 0x0000701701007387 */ /* 0x0007e80000100800 */
[----:B------:R-:W-:Y:S04]  /*5c00*/  STL [R1+0x78], R27 ;  /* 0x0000781b01007387 */ /* 0x000fe80000100800 */
[----:B------:R-:W-:Y:S01]  /*5c10*/  STL [R1+0xe0], R16 ;  /* 0x0000e01001007387 */ /* 0x000fe20000100800 */
[----:B--2---:R-:W-:-:S03]  /*5c20*/  PRMT R4, RZ, 0x7610, R4 ;  /* 0x00007610ff047816 */ /* 0x004fc60000000004 */
[----:B------:R-:W-:Y:S01]  /*5c30*/  STL [R1+0x64], R17 ;  /* 0x0000641101007387 */ /* 0x000fe20000100800 */
[----:B------:R-:W-:-:S03]  /*5c40*/  @!P0 PRMT R4, R26, 0x7610, R4 ;  /* 0x000076101a048816 */ /* 0x000fc60000000004 */
[----:B------:R-:W-:Y:S01]  /*5c50*/  STL [R1+0xe4], R18 ;  /* 0x0000e41201007387 */ /* 0x000fe20000100800 */
[----:B0-----:R-:W-:-:S03]  /*5c60*/  PRMT R29, RZ, 0x7610, R29 ;  /* 0x00007610ff1d7816 */ /* 0x001fc6000000001d */
[----:B------:R0:W-:Y:S01]  /*5c70*/  STL [R1+0xe8], R20 ;  /* 0x0000e81401007387 */ /* 0x0001e20000100800 */
[----:B------:R-:W-:-:S03]  /*5c80*/  @!P0 PRMT R29, R25, 0x7632, R29 ;  /* 0x00007632191d8816 */ /* 0x000fc6000000001d */
[----:B------:R-:W-:Y:S01]  /*5c90*/  STL [R1+0xf8], R30 ;  /* 0x0000f81e01007387 */ /* 0x000fe20000100800 */
[----:B------:R-:W-:-:S03]  /*5ca0*/  ISETP.NE.AND P0, PT, RZ, UR6, PT ;  /* 0x00000006ff007c0c */ /* 0x000fc6000bf05270 */
[----:B------:R-:W-:Y:S04]  /*5cb0*/  STL [R1+0x58], R5 ;  /* 0x0000580501007387 */ /* 0x000fe80000100800 */
[----:B------:R-:W-:Y:S04]  /*5cc0*/  STL [R1+0xd8], R12 ;  /* 0x0000d80c01007387 */ /* 0x000fe80000100800 */
[----:B------:R-:W-:Y:S02]  /*5cd0*/  STL [R1+0x5c], R13 ;  /* 0x00005c0d01007387 */ /* 0x000fe40000100800 */
[----:B------:R-:W1:Y:S02]  /*5ce0*/  @P0 LDC.64 R44, c[0x0][0x3b0] ;  /* 0x0000ec00ff2c0b82 */ /* 0x000e640000000a00 */
[----:B------:R-:W-:Y:S04]  /*5cf0*/  STL [R1+0xdc], R14 ;  /* 0x0000dc0e01007387 */ /* 0x000fe80000100800 */
[----:B------:R-:W-:Y:S04]  /*5d00*/  STL [R1+0x60], R15 ;  /* 0x0000600f01007387 */ /* 0x000fe80000100800 */
[----:B------:R2:W-:Y:S01]  /*5d10*/  STL [R1+0x68], R19 ;  /* 0x0000681301007387 */ /* 0x0005e20000100800 */
[----:B----4-:R-:W-:-:S03]  /*5d20*/  R2UR UR28, R2 ;  /* 0x00000000021c72ca */ /* 0x010fc600000e0000 */
[----:B------:R-:W-:Y:S04]  /*5d30*/  STL [R1+0x6c], R21 ;  /* 0x00006c1501007387 */ /* 0x000fe80000100800 */
[----:B------:R-:W-:Y:S04]  /*5d40*/  STL [R1+0xec], R22 ;  /* 0x0000ec1601007387 */ /* 0x000fe80000100800 */
[----:B------:R-:W-:Y:S01]  /*5d50*/  STL [R1+0xf0], R24 ;  /* 0x0000f01801007387 */ /* 0x000fe20000100800 */
[----:B-1----:R-:W-:-:S03]  /*5d60*/  @P0 IMAD.WIDE R8, R43, 0x2, R44 ;  /* 0x000000022b080825 */ /* 0x002fc600078e022c */
[----:B------:R-:W-:Y:S04]  /*5d70*/  STL [R1+0xfc], R32 ;  /* 0x0000fc2001007387 */ /* 0x000fe80000100800 */
[----:B------:R-:W4:Y:S04]  /*5d80*/  @P0 LDG.E.U16 R44, desc[UR10][R8.64] ;  /* 0x0000000a082c0981 */ /* 0x000f28000c1e1500 */
[----:B---3--:R1:W3:Y:S04]  /*5d90*/  @P0 LDG.E.U16 R42, desc[UR10][R8.64+0x2] ;  /* 0x0000020a082a0981 */ /* 0x0082e8000c1e1500 */
[----:B------:R-:W-:Y:S04]  /*5da0*/  STL [R1+0x80], R33 ;  /* 0x0000802101007387 */ /* 0x000fe80000100800 */
[----:B------:R-:W-:Y:S01]  /*5db0*/  STL [R1+0x74], R25 ;  /* 0x0000741901007387 */ /* 0x000fe20000100800 */
[----:B-1----:R-:W1:Y:S01]  /*5dc0*/  LDC.64 R8, c[0x0][0x3a8] ;  /* 0x0000ea00ff087b82 */ /* 0x002e620000000a00 */
[----:B------:R-:W-:-:S02]  /*5dd0*/  PRMT R45, RZ, 0x7610, R45 ;  /* 0x00007610ff2d7816 */ /* 0x000fc4000000002d */
[----:B------:R-:W-:Y:S01]  /*5de0*/  STL [R1+0xf4], R26 ;  /* 0x0000f41a01007387 */ /* 0x000fe20000100800 */
[----:B------:R-:W-:Y:S02]  /*5df0*/  MOV R0, UR28 ;  /* 0x0000001c00007c02 */ /* 0x000fe40008000f00 */
[----:B------:R-:W-:Y:S01]  /*5e00*/  PRMT R23, RZ, 0x7610, R23 ;  /* 0x00007610ff177816 */ /* 0x000fe20000000017 */
[----:B------:R-:W-:Y:S01]  /*5e10*/  STL [R1+0x7c], R31 ;  /* 0x00007c1f01007387 */ /* 0x000fe20000100800 */
[----:B------:R-:W-:Y:S02]  /*5e20*/  PRMT R2, RZ, 0x7610, R2 ;  /* 0x00007610ff027816 */ /* 0x000fe40000000002 */
[----:B0-----:R-:W-:Y:S01]  /*5e30*/  PRMT R20, RZ, 0x7610, R20 ;  /* 0x00007610ff147816 */ /* 0x001fe20000000014 */
[----:B------:R-:W-:Y:S01]  /*5e40*/  STL [R1+0x100], R34 ;  /* 0x0001002201007387 */ /* 0x000fe20000100800 */
[----:B------:R-:W-:Y:S02]  /*5e50*/  PRMT R18, RZ, 0x7610, R18 ;  /* 0x00007610ff127816 */ /* 0x000fe40000000012 */
[----:B------:R-:W-:Y:S01]  /*5e60*/  PRMT R17, RZ, 0x7610, R17 ;  /* 0x00007610ff117816 */ /* 0x000fe20000000011 */
[----:B------:R-:W-:Y:S01]  /*5e70*/  STL [R1+0x84], R35 ;  /* 0x0000842301007387 */ /* 0x000fe20000100800 */
[----:B------:R-:W-:-:S02]  /*5e80*/  PRMT R16, RZ, 0x7610, R16 ;  /* 0x00007610ff107816 */ /* 0x000fc40000000010 */
[----:B--2---:R-:W-:Y:S01]  /*5e90*/  PRMT R19, RZ, 0x7610, R19 ;  /* 0x00007610ff137816 */ /* 0x004fe20000000013 */
[----:B------:R0:W-:Y:S01]  /*5ea0*/  STL.S16 [R1+0x328], R29 ;  /* 0x0003281d01007387 */ /* 0x0001e20000100600 */
[----:B------:R-:W-:Y:S02]  /*5eb0*/  PRMT R15, RZ, 0x7610, R15 ;  /* 0x00007610ff0f7816 */ /* 0x000fe4000000000f */
[----:B------:R-:W-:Y:S01]  /*5ec0*/  PRMT R14, RZ, 0x7610, R14 ;  /* 0x00007610ff0e7816 */ /* 0x000fe2000000000e */
[----:B------:R2:W-:Y:S01]  /*5ed0*/  STL.S16 [R1+0x324], R4 ;  /* 0x0003240401007387 */ /* 0x0005e20000100600 */
[----:B-1----:R-:W-:Y:S01]  /*5ee0*/  IMAD.WIDE R8, R43, 0x2, R8 ;  /* 0x000000022b087825 */ /* 0x002fe200078e0208 */
[----:B------:R-:W-:-:S03]  /*5ef0*/  @!P1 PRMT R45, R27, 0x7610, R45 ;  /* 0x000076101b2d9816 */ /* 0x000fc6000000002d */
[----:B------:R-:W-:Y:S01]  /*5f00*/  FFMA.FTZ R0, -R0, UR28, R3 ;  /* 0x0000001c00007c23 */ /* 0x000fe20008010103 */
[----:B------:R-:W-:Y:S01]  /*5f10*/  @!P1 PRMT R23, R30, 0x7632, R23 ;  /* 0x000076321e179816 */ /* 0x000fe20000000017 */
[----:B------:R-:W-:Y:S04]  /*5f20*/  STL [R1+0x104], R36 ;  /* 0x0001042401007387 */ /* 0x000fe80000100800 */
[----:B------:R-:W3:Y:S01]  /*5f30*/  LDG.E.U16 R41, desc[UR10][R8.64] ;  /* 0x0000000a08297981 */ /* 0x000ee2000c1e1500 */
[----:B------:R-:W-:Y:S02]  /*5f40*/  PRMT R43, RZ, 0x7610, R43 ;  /* 0x00007610ff2b7816 */ /* 0x000fe4000000002b */
[----:B------:R-:W-:Y:S01]  /*5f50*/  @!P5 PRMT R2, R38, 0x7610, R2 ;  /* 0x000076102602d816 */ /* 0x000fe20000000002 */
[----:B------:R-:W-:Y:S01]  /*5f60*/  STL [R1+0x88], R37 ;  /* 0x0000882501007387 */ /* 0x000fe20000100800 */
[----:B------:R-:W-:-:S02]  /*5f70*/  @!P1 PRMT R43, R27, 0x7632, R43 ;  /* 0x000076321b2b9816 */ /* 0x000fc4000000002b */
[----:B------:R-:W-:Y:S01]  /*5f80*/  PRMT R27, RZ, 0x7610, R27 ;  /* 0x00007610ff1b7816 */ /* 0x000fe2000000001b */
[----:B------:R-:W-:Y:S03]  /*5f90*/  STL [R1+0x108], R38 ;  /* 0x0001082601007387 */ /* 0x000fe60000100800 */
[----:B------:R-:W-:Y:S01]  /*5fa0*/  @!P1 PRMT R27, R30, 0x7610, R27 ;  /* 0x000076101e1b9816 */ /* 0x000fe2000000001b */
[----:B------:R1:W3:Y:S01]  /*5fb0*/  LDG.E.U16 R8, desc[UR10][R8.64+0x2] ;  /* 0x0000020a08087981 */ /* 0x0002e2000c1e1500 */
[----:B------:R-:W-:Y:S02]  /*5fc0*/  FSETP.GTU.FTZ.AND P1, PT, R0, RZ, PT ;  /* 0x000000ff0000720b */ /* 0x000fe40003f3c000 */
[----:B------:R-:W-:Y:S01]  /*5fd0*/  @!P2 PRMT R20, R31, 0x7610, R20 ;  /* 0x000076101f14a816 */ /* 0x000fe20000000014 */
[----:B------:R-:W-:Y:S01]  /*5fe0*/  STL [R1+0x8c], R39 ;  /* 0x00008c2701007387 */ /* 0x000fe20000100800 */
[----:B------:R-:W-:-:S02]  /*5ff0*/  @!P2 PRMT R18, R32, 0x7632, R18 ;  /* 0x000076322012a816 */ /* 0x000fc40000000012 */
[C---:B------:R-:W-:Y:S01]  /*6000*/  @!P3 PRMT R17, R33.reuse, 0x7610, R17 ;  /* 0x000076102111b816 */ /* 0x040fe20000000011 */
[----:B------:R-:W-:Y:S01]  /*6010*/  STL [R1+0x10c], R40 ;  /* 0x00010c2801007387 */ /* 0x000fe20000100800 */
[----:B------:R-:W-:Y:S02]  /*6020*/  @!P3 PRMT R16, R33, 0x7632, R16 ;  /* 0x000076322110b816 */ /* 0x000fe40000000010 */
[----:B------:R-:W-:Y:S01]  /*6030*/  PRMT R13, RZ, 0x7610, R13 ;  /* 0x00007610ff0d7816 */ /* 0x000fe2000000000d */
[----:B------:R1:W5:Y:S02]  /*6040*/  LDL.LU.64 R6, [R1+0x3b0] ;  /* 0x0003b00001067983 */ /* 0x0003640000300a00 */
[----:B------:R-:W-:Y:S01]  /*6050*/  VOTEU.ANY UP0, P1 ;  /* 0x0000000000ff7886 */ /* 0x000fe20000800100 */
[----:B------:R-:W-:Y:S01]  /*6060*/  PRMT R12, RZ, 0x7610, R12 ;  /* 0x00007610ff0c7816 */ /* 0x000fe2000000000c */
[----:B0-----:R0:W5:Y:S03]  /*6070*/  LDL.LU R29, [R1+0x3a4] ;  /* 0x0003a400011d7983 */ /* 0x0011660000300800 */
[----:B------:R-:W1:Y:S01]  /*6080*/  @UP0 LDCU UR5, c[0x0][0x3c0] ;  /* 0x00007800ff0507ac */ /* 0x000e620008000800 */
[----:B------:R-:W-:Y:S01]  /*6090*/  PLOP3.LUT P1, PT, PT, PT, UP0, 0x80, 0x8 ;  /* 0x000000000008781c */ /* 0x000fe20003f2f008 */
[----:B------:R0:W-:Y:S01]  /*60a0*/  STL.S16 [R1+0x368], R2 ;  /* 0x0003680201007387 */ /* 0x0001e20000100600 */
[----:B------:R-:W-:-:S02]  /*60b0*/  PRMT R3, RZ, 0x7610, R3 ;  /* 0x00007610ff037816 */ /* 0x000fc40000000003 */
[----:B------:R-:W-:Y:S01]  /*60c0*/  PRMT R22, RZ, 0x7610, R22 ;  /* 0x00007610ff167816 */ /* 0x000fe20000000016 */
[----:B--2---:R2:W5:Y:S01]  /*60d0*/  LDL.LU R4, [R1+0x3a0] ;  /* 0x0003a00001047983 */ /* 0x0045620000300800 */
[----:B------:R-:W-:Y:S02]  /*60e0*/  PRMT R21, RZ, 0x7610, R21 ;  /* 0x00007610ff157816 */ /* 0x000fe40000000015 */
[----:B------:R-:W-:Y:S01]  /*60f0*/  PRMT R5, RZ, 0x7610, R5 ;  /* 0x00007610ff057816 */ /* 0x000fe20000000005 */
[----:B------:R2:W5:Y:S01]  /*6100*/  LDL R25, [R1+0x218] ;  /* 0x0002180001197983 */ /* 0x0005620000100800 */
[----:B------:R-:W-:-:S03]  /*6110*/  PRMT R24, RZ, 0x7610, R24 ;  /* 0x00007610ff187816 */ /* 0x000fc60000000018 */
[----:B------:R2:W5:Y:S01]  /*6120*/  LDL R26, [R1+0x23c] ;  /* 0x00023c00011a7983 */ /* 0x0005620000100800 */
[----:B-1----:R-:W-:-:S04]  /*6130*/  @P1 FADD.FTZ R0, R0, UR5 ;  /* 0x0000000500001e21 */ /* 0x002fc80008010000 */
[----:B0-----:R0:W1:Y:S01]  /*6140*/  @P1 MUFU.RSQ R2, R0 ;  /* 0x0000000000021308 */ /* 0x0010620000001400 */
[----:B------:R-:W-:Y:S02]  /*6150*/  PRMT R30, RZ, 0x7610, R30 ;  /* 0x00007610ff1e7816 */ /* 0x000fe4000000001e */
[----:B------:R-:W-:Y:S02]  /*6160*/  @!P6 PRMT R3, R39, 0x7632, R3 ;  /* 0x000076322703e816 */ /* 0x000fe40000000003 */
[----:B0-----:R-:W-:Y:S02]  /*6170*/  PRMT R0, RZ, 0x7610, R0 ;  /* 0x00007610ff007816 */ /* 0x001fe40000000000 */
[----:B------:R-:W-:Y:S02]  /*6180*/  @!P2 PRMT R30, R32, 0x7610, R30 ;  /* 0x00007610201ea816 */ /* 0x000fe4000000001e */
[----:B------:R-:W-:Y:S02]  /*6190*/  @!P6 PRMT R0, R40, 0x7610, R0 ;  /* 0x000076102800e816 */ /* 0x000fe40000000000 */
[----:B------:R-:W-:-:S02]  /*61a0*/  PRMT R32, RZ, 0x7610, R32 ;  /* 0x00007610ff207816 */ /* 0x000fc40000000020 */
[----:B------:R-:W-:Y:S02]  /*61b0*/  PRMT R33, RZ, 0x7610, R33 ;  /* 0x00007610ff217816 */ /* 0x000fe40000000021 */
[----:B------:R-:W-:Y:S01]  /*61c0*/  PRMT R9, RZ, 0x7610, R9 ;  /* 0x00007610ff097816 */ /* 0x000fe20000000009 */
[----:B------:R0:W-:Y:S01]  /*61d0*/  STL.S16 [R1+0x378], R0 ;  /* 0x0003780001007387 */ /* 0x0001e20000100600 */
[----:B-1----:R-:W-:Y:S02]  /*61e0*/  @P1 R2UR UR5, R2 ;  /* 0x00000000020512ca */ /* 0x002fe400000e0000 */
[----:B------:R-:W-:Y:S01]  /*61f0*/  MOV R2, RZ ;  /* 0x000000ff00027202 */ /* 0x000fe20000000f00 */
[----:B------:R-:W-:Y:S01]  /*6200*/  STL.S16 [R1+0x37c], R3 ;  /* 0x00037c0301007387 */ /* 0x000fe20000100600 */
[----:B------:R-:W-:Y:S02]  /*6210*/  @!P2 PRMT R19, R31, 0x7632, R19 ;  /* 0x000076321f13a816 */ /* 0x000fe40000000013 */
[C---:B------:R-:W-:Y:S01]  /*6220*/  @!P3 PRMT R32, R34.reuse, 0x7610, R32 ;  /* 0x000076102220b816 */ /* 0x040fe20000000020 */
[----:B------:R-:W-:Y:S01]  /*6230*/  STL.S16 [R1+0x31c], R43 ;  /* 0x00031c2b01007387 */ /* 0x000fe20000100600 */
[----:B------:R-:W-:Y:S01]  /*6240*/  @!P3 PRMT R33, R34, 0x7632, R33 ;  /* 0x000076322221b816 */ /* 0x000fe20000000021 */
[----:B0-----:R-:W-:Y:S01]  /*6250*/  HFMA2 R0, -RZ, RZ, 0, 0 ;  /* 0x00000000ff007431 */ /* 0x001fe200000001ff */
[C---:B------:R-:W-:Y:S01]  /*6260*/  @!P4 PRMT R15, R35.reuse, 0x7610, R15 ;  /* 0x00007610230fc816 */ /* 0x040fe2000000000f */
[----:B------:R0:W-:Y:S01]  /*6270*/  STL.S16 [R1+0x334], R23 ;  /* 0x0003341701007387 */ /* 0x0001e20000100600 */
[----:B------:R-:W-:-:S02]  /*6280*/  @!P4 PRMT R14, R35, 0x7632, R14 ;  /* 0x00007632230ec816 */ /* 0x000fc4000000000e */
[C---:B------:R-:W-:Y:S01]  /*6290*/  @!P4 PRMT R13, R36.reuse, 0x7610, R13 ;  /* 0x00007610240dc816 */ /* 0x040fe2000000000d */
[----:B------:R-:W-:Y:S01]  /*62a0*/  STL.S16 [R1+0x338], R20 ;  /* 0x0003381401007387 */ /* 0x000fe20000100600 */
[----:B------:R-:W-:Y:S02]  /*62b0*/  @!P4 PRMT R12, R36, 0x7632, R12 ;  /* 0x00007632240cc816 */ /* 0x000fe4000000000c */
[C---:B------:R-:W-:Y:S01]  /*62c0*/  @!P5 PRMT R9, R37.reuse, 0x7610, R9 ;  /* 0x000076102509d816 */ /* 0x040fe20000000009 */
[----:B------:R-:W-:Y:S01]  /*62d0*/  STL.S16 [R1+0x34c], R17 ;  /* 0x00034c1101007387 */ /* 0x000fe20000100600 */
[----:B------:R-:W-:Y:S02]  /*62e0*/  @!P5 PRMT R22, R37, 0x7632, R22 ;  /* 0x000076322516d816 */ /* 0x000fe40000000016 */
[----:B------:R-:W-:Y:S01]  /*62f0*/  @!P5 PRMT R21, R38, 0x7632, R21 ;  /* 0x000076322615d816 */ /* 0x000fe20000000015 */
[----:B0-----:R2:W5:Y:S01]  /*6300*/  LDL R23, [R1+0x168] ;  /* 0x0001680001177983 */ /* 0x0015620000100800 */
[----:B------:R-:W-:-:S02]  /*6310*/  @!P6 PRMT R5, R39, 0x7610, R5 ;  /* 0x000076102705e816 */ /* 0x000fc40000000005 */
[----:B------:R-:W-:Y:S01]  /*6320*/  @!P6 PRMT R24, R40, 0x7632, R24 ;  /* 0x000076322818e816 */ /* 0x000fe20000000018 */
[----:B------:R2:W5:Y:S04]  /*6330*/  LDL R43, [R1+0x1cc] ;  /* 0x0001cc00012b7983 */ /* 0x0005680000100800 */
[----:B------:R2:W5:Y:S04]  /*6340*/  LDL R31, [R1+0x33c] ;  /* 0x00033c00011f7983 */ /* 0x0005680000100800 */
[----:B------:R2:W5:Y:S04]  /*6350*/  LDL R34, [R1+0x340] ;  /* 0x0003400001227983 */ /* 0x0005680000100800 */
[----:B------:R2:W5:Y:S04]  /*6360*/  LDL R35, [R1+0x308] ;  /* 0x0003080001237983 */ /* 0x0005680000100800 */
[----:B------:R2:W5:Y:S04]  /*6370*/  LDL R36, [R1+0x34c] ;  /* 0x00034c0001247983 */ /* 0x0005680000100800 */
[----:B------:R2:W5:Y:S04]  /*6380*/  LDL R37, [R1+0x2e8] ;  /* 0x0002e80001257983 */ /* 0x0005680000100800 */
[----:B------:R2:W5:Y:S04]  /*6390*/  LDL R38, [R1+0x338] ;  /* 0x0003380001267983 */ /* 0x0005680000100800 */
[----:B------:R2:W5:Y:S04]  /*63a0*/  LDL R39, [R1+0x328] ;  /* 0x0003280001277983 */ /* 0x0005680000100800 */
[----:B------:R2:W5:Y:S01]  /*63b0*/  LDL R40, [R1+0x324] ;  /* 0x0003240001287983 */ /* 0x0005620000100800 */
[----:B----4-:R-:W-:-:S03]  /*63c0*/  @P0 HADD2.F32 R0, -RZ, R44.H0_H0 ;  /* 0x2000002cff000230 */ /* 0x010fc60000004100 */
[----:B------:R2:W5:Y:S01]  /*63d0*/  LDL R44, [R1+0x228] ;  /* 0x00022800012c7983 */ /* 0x0005620000100800 */
[----:B---3--:R-:W-:-:S03]  /*63e0*/  @P0 HADD2.F32 R2, -RZ, R42.H0_H0 ;  /* 0x2000002aff020230 */ /* 0x008fc60000004100 */
[----:B------:R2:W5:Y:S01]  /*63f0*/  LDL R42, [R1+0x1c0] ;  /* 0x0001c000012a7983 */ /* 0x0005620000100800 */
[----:B------:R-:W-:-:S03]  /*6400*/  HADD2.F32 R3, -RZ, R41.H0_H0 ;  /* 0x20000029ff037230 */ /* 0x000fc60000004100 */
        /* <DEDUP_REMOVED lines=16> */
[----:B0-----:R-:W-:-:S03]  /*6510*/  HADD2.F32 R5, -RZ, R8.H0_H0 ;  /* 0x20000008ff057230 */ /* 0x001fc60000004100 */
        /* <DEDUP_REMOVED lines=256> */
[----:B------:R-:W-:-:S04]  /*7520*/  FADD.FTZ R16, R16, -UR28 ;  /* 0x8000001c10107e21 */ /* 0x000fc80008010000 */
[----:B------:R-:W-:Y:S01]  /*7530*/  FMUL.FTZ R16, R16, UR16 ;  /* 0x0000001010107c20 */ /* 0x000fe20008410000 */
[----:B------:R-:W-:Y:S02]  /*7540*/  FFMA.FTZ R9, R13, R20, R9 ;  /* 0x000000140d097223 */ /* 0x000fe40000010009 */
        /* <DEDUP_REMOVED lines=8> */
[----:B------:R-:W-:Y:S01]  /*75d0*/  FADD.FTZ R8, R8, R13 ;  /* 0x0000000d08087221 */ /* 0x000fe20000010000 */
[----:B------:R-:W-:Y:S02]  /*75e0*/  SHF.L.U32 R13, R23, 0x10, RZ ;  /* 0x00000010170d7819 */ /* 0x000fe400000006ff */
[----:B------:R-:W3:Y:S01]  /*75f0*/  LDL.LU R23, [R1+0x270] ;  /* 0x0002700001177983 */ /* 0x000ee20000300800 */
[----:B--2---:R-:W-:Y:S02]  /*7600*/  SHF.L.U32 R19, R19, 0x10, RZ ;  /* 0x0000001013137819 */ /* 0x004fe400000006ff */
[----:B------:R-:W-:-:S03]  /*7610*/  FADD.FTZ R13, R13, -UR28 ;  /* 0x8000001c0d0d7e21 */ /* 0x000fc60008010000 */
[----:B------:R-:W-:Y:S01]  /*7620*/  FADD.FTZ R19, R19, -UR28 ;  /* 0x8000001c13137e21 */ /* 0x000fe20008010000 */
[----:B----4-:R-:W-:Y:S01]  /*7630*/  SHF.L.U32 R20, R20, 0x10, RZ ;  /* 0x0000001014147819 */ /* 0x010fe200000006ff */
[----:B------:R-:W-:Y:S02]  /*7640*/  FMUL.FTZ R13, R13, UR16 ;  /* 0x000000100d0d7c20 */ /* 0x000fe40008410000 */
[----:B------:R-:W-:Y:S02]  /*7650*/  FMUL.FTZ R19, R19, UR16 ;  /* 0x0000001013137c20 */ /* 0x000fe40008410000 */
[----:B------:R-:W-:Y:S01]  /*7660*/  FADD.FTZ R8, R8, R20 ;  /* 0x0000001408087221 */ /* 0x000fe20000010000 */
[----:B------:R-:W-:Y:S01]  /*7670*/  FFMA.FTZ R9, R20, R13, R9 ;  /* 0x0000000d14097223 */ /* 0x000fe20000010009 */
[----:B------:R-:W-:-:S04]  /*7680*/  FMUL.FTZ R20, R3, R20 ;  /* 0x0000001403147220 */ /* 0x000fc80000410000 */
[----:B------:R-:W-:Y:S01]  /*7690*/  FFMA.FTZ R17, R13, R20, R17 ;  /* 0x000000140d117223 */ /* 0x000fe20000010011 */
[----:B------:R-:W-:Y:S02]  /*76a0*/  SHF.L.U32 R13, R25, 0x10, RZ ;  /* 0x00000010190d7819 */ /* 0x000fe400000006ff */
[----:B------:R-:W2:Y:S01]  /*76b0*/  LDL.LU R25, [R1+0x274] ;  /* 0x0002740001197983 */ /* 0x000ea20000300800 */
[----:B---3--:R-:W-:-:S05]  /*76c0*/  SHF.L.U32 R16, R18, 0x10, RZ ;  /* 0x0000001012107819 */ /* 0x008fca00000006ff */
[----:B------:R-:W-:Y:S01]  /*76d0*/  FMUL.FTZ R18, R5, R16 ;  /* 0x0000001005127220 */ /* 0x000fe20000410000 */
[----:B------:R-:W-:Y:S01]  /*76e0*/  FADD.FTZ R12, R12, R16 ;  /* 0x000000100c0c7221 */ /* 0x000fe20000010000 */
[----:B------:R-:W-:Y:S02]  /*76f0*/  FFMA.FTZ R14, R16, R19, R14 ;  /* 0x00000013100e7223 */ /* 0x000fe4000001000e */
[----:B------:R-:W3:Y:S01]  /*7700*/  LDL.LU R16, [R1+0x248] ;  /* 0x0002480001107983 */ /* 0x000ee20000300800 */
[----:B------:R-:W-:Y:S01]  /*7710*/  FADD.FTZ R15, R15, R20 ;  /* 0x000000140f0f7221 */ /* 0x000fe20000010000 */
[----:B------:R-:W-:Y:S01]  /*7720*/  FADD.FTZ R13, R13, -UR28 ;  /* 0x8000001c0d0d7e21 */ /* 0x000fe20008010000 */
[----:B------:R-:W-:Y:S01]  /*7730*/  FFMA.FTZ R17, R19, R18, R17 ;  /* 0x0000001213117223 */ /* 0x000fe20000010011 */
[----:B------:R-:W4:Y:S01]  /*7740*/  LDL.LU R20, [R1+0x130] ;  /* 0x0001300001147983 */ /* 0x000f220000300800 */
[----:B------:R-:W-:Y:S01]  /*7750*/  FADD.FTZ R15, R18, R15 ;  /* 0x0000000f120f7221 */ /* 0x000fe20000010000 */
[----:B------:R-:W-:Y:S01]  /*7760*/  SHF.L.U32 R18, R23, 0x10, RZ ;  /* 0x0000001017127819 */ /* 0x000fe200000006ff */
[----:B------:R-:W-:Y:S01]  /*7770*/  FMUL.FTZ R13, R13, UR16 ;  /* 0x000000100d0d7c20 */ /* 0x000fe20008410000 */
[----:B------:R-:W4:Y:S03]  /*7780*/  LDL.LU R23, [R1+0x25c] ;  /* 0x00025c0001177983 */ /* 0x000f260000300800 */
[----:B------:R-:W-:Y:S01]  /*7790*/  FADD.FTZ R8, R8, R18 ;  /* 0x0000001208087221 */ /* 0x000fe20000010000 */
[----:B------:R-:W-:Y:S01]  /*77a0*/  FFMA.FTZ R9, R18, R13, R9 ;  /* 0x0000000d12097223 */ /* 0x000fe20000010009 */
[----:B------:R-:W-:-:S04]  /*77b0*/  FMUL.FTZ R18, R3, R18 ;  /* 0x0000001203127220 */ /* 0x000fc80000410000 */
[----:B------:R-:W-:Y:S01]  /*77c0*/  FADD.FTZ R15, R15, R18 ;  /* 0x000000120f0f7221 */ /* 0x000fe20000010000 */
[----:B------:R-:W-:Y:S02]  /*77d0*/  FFMA.FTZ R17, R13, R18, R17 ;  /* 0x000000120d117223 */ /* 0x000fe40000010011 */
[----:B------:R-:W4:Y:S01]  /*77e0*/  LDL.LU R18, [R1+0x258] ;  /* 0x0002580001127983 */ /* 0x000f220000300800 */
[----:B--2---:R-:W-:-:S03]  /*77f0*/  SHF.L.U32 R19, R25, 0x10, RZ ;  /* 0x0000001019137819 */ /* 0x004fc600000006ff */
[----:B------:R-:W2:Y:S02]  /*7800*/  LDL.LU R25, [R1+0x260] ;  /* 0x0002600001197983 */ /* 0x000ea40000300800 */
[----:B------:R-:W-:Y:S01]  /*7810*/  FADD.FTZ R12, R12, R19 ;  /* 0x000000130c0c7221 */ /* 0x000fe20000010000 */
[----:B---3--:R-:W-:-:S05]  /*7820*/  SHF.L.U32 R16, R16, 0x10, RZ ;  /* 0x0000001010107819 */ /* 0x008fca00000006ff */
[----:B------:R-:W-:-:S04]  /*7830*/  FADD.FTZ R16, R16, -UR28 ;  /* 0x8000001c10107e21 */ /* 0x000fc80008010000 */
[----:B------:R-:W-:-:S04]  /*7840*/  FMUL.FTZ R16, R16, UR16 ;  /* 0x0000001010107c20 */ /* 0x000fc80008410000 */
[----:B------:R-:W-:Y:S01]  /*7850*/  FFMA.FTZ R14, R19, R16, R14 ;  /* 0x00000010130e7223 */ /* 0x000fe2000001000e */
[----:B------:R-:W-:-:S04]  /*7860*/  FMUL.FTZ R19, R5, R19 ;  /* 0x0000001305137220 */ /* 0x000fc80000410000 */
[----:B------:R-:W-:Y:S01]  /*7870*/  FFMA.FTZ R17, R16, R19, R17 ;  /* 0x0000001310117223 */ /* 0x000fe20000010011 */
[----:B------:R-:W-:Y:S02]  /*7880*/  SHF.L.U32 R16, R26, 0x10, RZ ;  /* 0x000000101a107819 */ /* 0x000fe400000006ff */
[----:B------:R-:W3:Y:S01]  /*7890*/  LDL.LU R26, [R1+0x124] ;  /* 0x00012400011a7983 */ /* 0x000ee20000300800 */
[----:B----4-:R-:W-:Y:S02]  /*78a0*/  SHF.L.U32 R20, R20, 0x10, RZ ;  /* 0x0000001014147819 */ /* 0x010fe400000006ff */
[----:B------:R-:W-:-:S03]  /*78b0*/  SHF.L.U32 R13, R18, 0x10, RZ ;  /* 0x00000010120d7819 */ /* 0x000fc600000006ff */
[----:B------:R-:W-:Y:S02]  /*78c0*/  FADD.FTZ R20, R20, -UR28 ;  /* 0x8000001c14147e21 */ /* 0x000fe40008010000 */
[----:B------:R-:W-:Y:S02]  /*78d0*/  FMUL.FTZ R18, R3, R13 ;  /* 0x0000000d03127220 */ /* 0x000fe40000410000 */
[----:B------:R-:W-:Y:S01]  /*78e0*/  FMUL.FTZ R20, R20, UR16 ;  /* 0x0000001014147c20 */ /* 0x000fe20008410000 */
[----:B------:R-:W-:Y:S02]  /*78f0*/  FADD.FTZ R15, R19, R15 ;  /* 0x0000000f130f7221 */ /* 0x000fe40000010000 */
[----:B------:R-:W4:Y:S01]  /*7900*/  LDL.LU R19, [R1+0x128] ;  /* 0x0001280001137983 */ /* 0x000f220000300800 */
[----:B------:R-:W-:Y:S01]  /*7910*/  FFMA.FTZ R9, R13, R20, R9 ;  /* 0x000000140d097223 */ /* 0x000fe20000010009 */
[----:B------:R-:W-:Y:S02]  /*7920*/  FFMA.FTZ R17, R20, R18, R17 ;  /* 0x0000001214117223 */ /* 0x000fe40000010011 */
[----:B------:R-:W2:Y:S01]  /*7930*/  LDL.LU R20, [R1+0x12c] ;  /* 0x00012c0001147983 */ /* 0x000ea20000300800 */
[----:B------:R-:W-:Y:S01]  /*7940*/  FADD.FTZ R8, R8, R13 ;  /* 0x0000000d08087221 */ /* 0x000fe20000010000 */
[----:B------:R-:W-:Y:S01]  /*7950*/  FADD.FTZ R16, R16, -UR28 ;  /* 0x8000001c10107e21 */ /* 0x000fe20008010000 */
[----:B------:R-:W-:Y:S01]  /*7960*/  FADD.FTZ R15, R15, R18 ;  /* 0x000000120f0f7221 */ /* 0x000fe20000010000 */
[----:B------:R-:W-:-:S02]  /*7970*/  SHF.L.U32 R18, R23, 0x10, RZ ;  /* 0x0000001017127819 */ /* 0x000fc400000006ff */
[----:B------:R-:W-:Y:S01]  /*7980*/  FMUL.FTZ R16, R16, UR16 ;  /* 0x0000001010107c20 */ /* 0x000fe20008410000 */
[----:B------:R-:W2:Y:S02]  /*7990*/  LDL.LU R23, [R1+0x120] ;  /* 0x0001200001177983 */ /* 0x000ea40000300800 */
[----:B------:R-:W-:Y:S01]  /*79a0*/  FADD.FTZ R12, R12, R18 ;  /* 0x000000120c0c7221 */ /* 0x000fe20000010000 */
[----:B------:R-:W-:Y:S01]  /*79b0*/  FFMA.FTZ R14, R18, R16, R14 ;  /* 0x00000010120e7223 */ /* 0x000fe2000001000e */
[----:B------:R-:W-:-:S04]  /*79c0*/  FMUL.FTZ R18, R5, R18 ;  /* 0x0000001205127220 */ /* 0x000fc80000410000 */
[----:B------:R-:W-:Y:S01]  /*79d0*/  FADD.FTZ R15, R18, R15 ;  /* 0x0000000f120f7221 */ /* 0x000fe20000010000 */
[----:B------:R-:W-:Y:S02]  /*79e0*/  FFMA.FTZ R17, R16, R18, R17 ;  /* 0x0000001210117223 */ /* 0x000fe40000010011 */
[----:B------:R-:W2:Y:S01]  /*79f0*/  LDL.LU R18, [R1+0x110] ;  /* 0x0001100001127983 */ /* 0x000ea20000300800 */
[----:B---3--:R-:W-:-:S03]  /*7a00*/  SHF.L.U32 R13, R26, 0x10, RZ ;  /* 0x000000101a0d7819 */ /* 0x008fc600000006ff */
[----:B------:R-:W3:Y:S02]  /*7a10*/  LDL.LU R26, [R1+0x11c] ;  /* 0x00011c00011a7983 */ /* 0x000ee40000300800 */
[----:B------:R-:W-:-:S04]  /*7a20*/  FADD.FTZ R13, R13, -UR28 ;  /* 0x8000001c0d0d7e21 */ /* 0x000fc80008010000 */
[----:B------:R-:W-:Y:S01]  /*7a30*/  FMUL.FTZ R13, R13, UR16 ;  /* 0x000000100d0d7c20 */ /* 0x000fe20008410000 */
[----:B----4-:R-:W-:Y:S02]  /*7a40*/  SHF.L.U32 R19, R19, 0x10, RZ ;  /* 0x0000001013137819 */ /* 0x010fe400000006ff */
[----:B--2---:R-:W-:-:S03]  /*7a50*/  SHF.L.U32 R20, R20, 0x10, RZ ;  /* 0x0000001014147819 */ /* 0x004fc600000006ff */
[----:B------:R-:W-:Y:S01]  /*7a60*/  FADD.FTZ R19, R19, -UR28 ;  /* 0x8000001c13137e21 */ /* 0x000fe20008010000 */
[----:B------:R-:W-:Y:S02]  /*7a70*/  SHF.L.U32 R16, R25, 0x10, RZ ;  /* 0x0000001019107819 */ /* 0x000fe400000006ff */
[----:B------:R-:W-:Y:S01]  /*7a80*/  SHF.L.U32 R10, R10, 0x10, RZ ;  /* 0x000000100a0a7819 */ /* 0x000fe200000006ff */
[----:B------:R-:W-:Y:S01]  /*7a90*/  FADD.FTZ R8, R8, R20 ;  /* 0x0000001408087221 */ /* 0x000fe20000010000 */
[----:B------:R-:W-:Y:S01]  /*7aa0*/  FFMA.FTZ R9, R20, R13, R9 ;  /* 0x0000000d14097223 */ /* 0x000fe20000010009 */
[----:B------:R-:W-:Y:S01]  /*7ab0*/  FMUL.FTZ R20, R3, R20 ;  /* 0x0000001403147220 */ /* 0x000fe20000410000 */
[----:B------:R-:W-:Y:S01]  /*7ac0*/  FMUL.FTZ R19, R19, UR16 ;  /* 0x0000001013137c20 */ /* 0x000fe20008410000 */
[----:B------:R-:W2:Y:S02]  /*7ad0*/  LDL.LU R25, [R1+0x22c] ;  /* 0x00022c0001197983 */ /* 0x000ea40000300800 */
[----:B------:R-:W-:Y:S01]  /*7ae0*/  FFMA.FTZ R17, R13, R20, R17 ;  /* 0x000000140d117223 */ /* 0x000fe20000010011 */
[----:B------:R-:W-:Y:S01]  /*7af0*/  FADD.FTZ R15, R15, R20 ;  /* 0x000000140f0f7221 */ /* 0x000fe20000010000 */
[----:B------:R-:W-:Y:S01]  /*7b00*/  FMUL.FTZ R13, R5, R16 ;  /* 0x00000010050d7220 */ /* 0x000fe20000410000 */
[----:B------:R-:W-:Y:S01]  /*7b10*/  FADD.FTZ R10, R10, -UR28 ;  /* 0x8000001c0a0a7e21 */ /* 0x000fe20008010000 */
[----:B------:R-:W-:Y:S01]  /*7b20*/  FFMA.FTZ R14, R16, R19, R14 ;  /* 0x00000013100e7223 */ /* 0x000fe2000001000e */
[----:B------:R-:W-:Y:S01]  /*7b30*/  FADD.FTZ R12, R12, R16 ;  /* 0x000000100c0c7221 */ /* 0x000fe20000010000 */
[----:B------:R-:W-:Y:S01]  /*7b40*/  FADD.FTZ R15, R13, R15 ;  /* 0x0000000f0d0f7221 */ /* 0x000fe20000010000 */
[----:B------:R-:W-:Y:S01]  /*7b50*/  FFMA.FTZ R17, R19, R13, R17 ;  /* 0x0000000d13117223 */ /* 0x000fe20000010011 */
[----:B------:R-:W-:Y:S01]  /*7b60*/  FMUL.FTZ R10, R10, UR16 ;  /* 0x000000100a0a7c20 */ /* 0x000fe20008410000 */
[----:B------:R-:W4:Y:S01]  /*7b70*/  LDL.LU R19, [R1+0x230] ;  /* 0x0002300001137983 */ /* 0x000f220000300800 */
[----:B------:R-:W-:-:S02]  /*7b80*/  SHF.L.U32 R16, R18, 0x10, RZ ;  /* 0x0000001012107819 */ /* 0x000fc400000006ff */
[----:B------:R-:W-:Y:S01]  /*7b90*/  SHF.L.U32 R18, R23, 0x10, RZ ;  /* 0x0000001017127819 */ /* 0x000fe200000006ff */
[----:B------:R-:W4:Y:S04]  /*7ba0*/  LDL.LU R20, [R1+0x220] ;  /* 0x0002200001147983 */ /* 0x000f280000300800 */
[----:B------:R-:W4:Y:S01]  /*7bb0*/  LDL.LU R23, [R1+0x234] ;  /* 0x0002340001177983 */ /* 0x000f220000300800 */
[----:B---3--:R-:W-:Y:S01]  /*7bc0*/  SHF.L.U32 R13, R26, 0x10, RZ ;  /* 0x000000101a0d7819 */ /* 0x008fe200000006ff */
[----:B------:R-:W-:Y:S01]  /*7bd0*/  FADD.FTZ R16, R16, -UR28 ;  /* 0x8000001c10107e21 */ /* 0x000fe20008010000 */
[----:B------:R-:W-:Y:S01]  /*7be0*/  SHF.L.U32 R11, R11, 0x10, RZ ;  /* 0x000000100b0b7819 */ /* 0x000fe200000006ff */
[----:B------:R-:W-:Y:S01]  /*7bf0*/  FADD.FTZ R12, R12, R18 ;  /* 0x000000120c0c7221 */ /* 0x000fe20000010000 */
[----:B------:R-:W3:Y:S01]  /*7c00*/  LDL.LU R26, [R1+0x250] ;  /* 0x00025000011a7983 */ /* 0x000ee20000300800 */
[----:B------:R-:W-:Y:S01]  /*7c10*/  FADD.FTZ R8, R8, R13 ;  /* 0x0000000d08087221 */ /* 0x000fe20000010000 */
[----:B------:R-:W-:Y:S01]  /*7c20*/  FFMA.FTZ R9, R13, R10, R9 ;  /* 0x0000000a0d097223 */ /* 0x000fe20000010009 */
[----:B------:R-:W-:-:S04]  /*7c30*/  FMUL.FTZ R13, R3, R13 ;  /* 0x0000000d030d7220 */ /* 0x000fc80000410000 */
[----:B------:R-:W-:Y:S01]  /*7c40*/  FFMA.FTZ R17, R10, R13, R17 ;  /* 0x0000000d0a117223 */ /* 0x000fe20000010011 */
[----:B------:R-:W-:Y:S02]  /*7c50*/  SHF.L.U32 R10, R44, 0x10, RZ ;  /* 0x000000102c0a7819 */ /* 0x000fe400000006ff */
[----:B------:R-:W3:Y:S01]  /*7c60*/  LDL.LU R44, [R1+0x214] ;  /* 0x00021400012c7983 */ /* 0x000ee20000300800 */
[----:B------:R-:W-:Y:S01]  /*7c70*/  FMUL.FTZ R16, R16, UR16 ;  /* 0x0000001010107c20 */ /* 0x000fe20008410000 */
[----:B------:R-:W-:-:S03]  /*7c80*/  FADD.FTZ R11, R11, -UR28 ;  /* 0x8000001c0b0b7e21 */ /* 0x000fc60008010000 */
[----:B------:R-:W-:Y:S01]  /*7c90*/  FFMA.FTZ R14, R18, R16, R14 ;  /* 0x00000010120e7223 */ /* 0x000fe2000001000e */
[----:B------:R-:W-:Y:S01]  /*7ca0*/  FMUL.FTZ R18, R5, R18 ;  /* 0x0000001205127220 */ /* 0x000fe20000410000 */
[----:B------:R-:W-:Y:S01]  /*7cb0*/  FMUL.FTZ R11, R11, UR16 ;  /* 0x000000100b0b7c20 */ /* 0x000fe20008410000 */
[----:B------:R-:W-:Y:S01]  /*7cc0*/  FADD.FTZ R15, R15, R13 ;  /* 0x0000000d0f0f7221 */ /* 0x000fe20000010000 */
[----:B--2---:R-:W-:Y:S01]  /*7cd0*/  SHF.L.U32 R13, R25, 0x10, RZ ;  /* 0x00000010190d7819 */ /* 0x004fe200000006ff */
[----:B------:R-:W-:Y:S01]  /*7ce0*/  FFMA.FTZ R17, R16, R18, R17 ;  /* 0x0000001210117223 */ /* 0x000fe20000010011 */
[----:B------:R-:W2:Y:S01]  /*7cf0*/  LDL.LU R25, [R1+0x240] ;  /* 0x0002400001197983 */ /* 0x000ea20000300800 */
[----:B------:R-:W-:Y:S01]  /*7d00*/  FMUL.FTZ R16, R3, R10 ;  /* 0x0000000a03107220 */ /* 0x000fe20000410000 */
[----:B------:R-:W-:Y:S01]  /*7d10*/  FADD.FTZ R8, R8, R10 ;  /* 0x0000000a08087221 */ /* 0x000fe20000010000 */
[----:B------:R-:W-:Y:S01]  /*7d20*/  FFMA.FTZ R9, R10, R11, R9 ;  /* 0x0000000b0a097223 */ /* 0x000fe20000010009 */
[----:B------:R-:W-:Y:S01]  /*7d30*/  FADD.FTZ R15, R18, R15 ;  /* 0x0000000f120f7221 */ /* 0x000fe20000010000 */
[----:B------:R-:W-:Y:S01]  /*7d40*/  FFMA.FTZ R17, R11, R16, R17 ;  /* 0x000000100b117223 */ /* 0x000fe20000010011 */
[----:B----4-:R-:W-:-:S02]  /*7d50*/  SHF.L.U32 R11, R19, 0x10, RZ ;  /* 0x00000010130b7819 */ /* 0x010fc400000006ff */
[----:B------:R-:W-:Y:S01]  /*7d60*/  FADD.FTZ R15, R15, R16 ;  /* 0x000000100f0f7221 */ /* 0x000fe20000010000 */
[----:B------:R-:W4:Y:S01]  /*7d70*/  LDL.LU R19, [R1+0x254] ;  /* 0x0002540001137983 */ /* 0x000f220000300800 */
[----:B------:R-:W-:-:S03]  /*7d80*/  SHF.L.U32 R16, R23, 0x10, RZ ;  /* 0x0000001017107819 */ /* 0x000fc600000006ff */
[----:B------:R-:W4:Y:S01]  /*7d90*/  LDL.LU R23, [R1+0x280] ;  /* 0x0002800001177983 */ /* 0x000f220000300800 */
[----:B---3--:R-:W-:-:S03]  /*7da0*/  SHF.L.U32 R10, R44, 0x10, RZ ;  /* 0x000000102c0a7819 */ /* 0x008fc600000006ff */
[----:B------:R-:W3:Y:S01]  /*7db0*/  LDL.LU R44, [R1+0x278] ;  /* 0x00027800012c7983 */ /* 0x000ee20000300800 */
[----:B------:R-:W-:Y:S01]  /*7dc0*/  FADD.FTZ R13, R13, -UR28 ;  /* 0x8000001c0d0d7e21 */ /* 0x000fe20008010000 */
[----:B------:R-:W-:-:S03]  /*7dd0*/  FADD.FTZ R10, R10, -UR28 ;  /* 0x8000001c0a0a7e21 */ /* 0x000fc60008010000 */
[----:B------:R-:W-:Y:S01]  /*7de0*/  FMUL.FTZ R13, R13, UR16 ;  /* 0x000000100d0d7c20 */ /* 0x000fe20008410000 */
        /* <DEDUP_REMOVED lines=10> */
[----:B------:R-:W-:Y:S01]  /*7e90*/  FADD.FTZ R15, R11, R15 ;  /* 0x0000000f0b0f7221 */ /* 0x000fe20000010000 */
[----:B------:R-:W-:Y:S01]  /*7ea0*/  SHF.L.U32 R11, R26, 0x10, RZ ;  /* 0x000000101a0b7819 */ /* 0x000fe200000006ff */
[----:B------:R-:W-:Y:S01]  /*7eb0*/  FMUL.FTZ R16, R16, UR16 ;  /* 0x0000001010107c20 */ /* 0x000fe20008410000 */
[----:B------:R-:W-:Y:S01]  /*7ec0*/  FFMA.FTZ R17, R10, R18, R17 ;  /* 0x000000120a117223 */ /* 0x000fe20000010011 */
[----:B--2---:R-:W-:Y:S01]  /*7ed0*/  SHF.L.U32 R10, R25, 0x10, RZ ;  /* 0x00000010190a7819 */ /* 0x004fe200000006ff */
[----:B------:R-:W2:Y:S01]  /*7ee0*/  LDL.LU R20, [R1+0x1ec] ;  /* 0x0001ec0001147983 */ /* 0x000ea20000300800 */
[----:B------:R-:W-:Y:S01]  /*7ef0*/  FMUL.FTZ R13, R5, R11 ;  /* 0x0000000b050d7220 */ /* 0x000fe20000410000 */
[----:B------:R-:W-:Y:S01]  /*7f00*/  FADD.FTZ R12, R12, R11 ;  /* 0x0000000b0c0c7221 */ /* 0x000fe20000010000 */
[----:B------:R-:W-:Y:S01]  /*7f10*/  FFMA.FTZ R14, R11, R16, R14 ;  /* 0x000000100b0e7223 */ /* 0x000fe2000001000e */
[----:B------:R-:W-:Y:S01]  /*7f20*/  FADD.FTZ R15, R15, R18 ;  /* 0x000000120f0f7221 */ /* 0x000fe20000010000 */
[----:B------:R-:W2:Y:S01]  /*7f30*/  LDL.LU R26, [R1+0x284] ;  /* 0x00028400011a7983 */ /* 0x000ea20000300800 */
[----:B------:R-:W-:Y:S01]  /*7f40*/  FADD.FTZ R10, R10, -UR28 ;  /* 0x8000001c0a0a7e21 */ /* 0x000fe20008010000 */
[----:B------:R-:W-:Y:S01]  /*7f50*/  FFMA.FTZ R17, R16, R13, R17 ;  /* 0x0000000d10117223 */ /* 0x000fe20000010011 */
[----:B------:R-:W-:Y:S01]  /*7f60*/  FADD.FTZ R15, R13, R15 ;  /* 0x0000000f0d0f7221 */ /* 0x000fe20000010000 */
[----:B----4-:R-:W-:Y:S01]  /*7f70*/  SHF.L.U32 R13, R19, 0x10, RZ ;  /* 0x00000010130d7819 */ /* 0x010fe200000006ff */
        /* <DEDUP_REMOVED lines=10> */
[----:B------:R-:W4:Y:S01]  /*8020*/  LDL.LU R19, [R1+0x1dc] ;  /* 0x0001dc0001137983 */ /* 0x000f220000300800 */
[----:B---3--:R-:W-:-:S03]  /*8030*/  SHF.L.U32 R11, R44, 0x10, RZ ;  /* 0x000000102c0b7819 */ /* 0x008fc600000006ff */
[----:B------:R-:W3:Y:S02]  /*8040*/  LDL.LU R44, [R1+0x2b0] ;  /* 0x0002b000012c7983 */ /* 0x000ee40000300800 */
[----:B------:R-:W-:-:S04]  /*8050*/  FADD.FTZ R11, R11, -UR28 ;  /* 0x8000001c0b0b7e21 */ /* 0x000fc80008010000 */
[----:B------:R-:W-:-:S04]  /*8060*/  FMUL.FTZ R11, R11, UR16 ;  /* 0x000000100b0b7c20 */ /* 0x000fc80008410000 */
[----:B------:R-:W-:Y:S01]  /*8070*/  FFMA.FTZ R14, R16, R11, R14 ;  /* 0x0000000b100e7223 */ /* 0x000fe2000001000e */
[----:B------:R-:W-:-:S04]  /*8080*/  FMUL.FTZ R16, R5, R16 ;  /* 0x0000001005107220 */ /* 0x000fc80000410000 */
[----:B------:R-:W-:Y:S01]  /*8090*/  FADD.FTZ R15, R16, R15 ;  /* 0x0000000f100f7221 */ /* 0x000fe20000010000 */
[----:B------:R-:W-:Y:S02]  /*80a0*/  FFMA.FTZ R17, R11, R16, R17 ;  /* 0x000000100b117223 */ /* 0x000fe40000010011 */
[----:B------:R-:W3:Y:S01]  /*80b0*/  LDL.LU R16, [R1+0x1d8] ;  /* 0x0001d80001107983 */ /* 0x000ee20000300800 */
[----:B--2---:R-:W-:-:S03]  /*80c0*/  SHF.L.U32 R18, R20, 0x10, RZ ;  /* 0x0000001014127819 */ /* 0x004fc600000006ff */
[----:B------:R-:W2:Y:S01]  /*80d0*/  LDL.LU R20, [R1+0x2d4] ;  /* 0x0002d40001147983 */ /* 0x000ea20000300800 */
[----:B------:R-:W-:-:S03]  /*80e0*/  SHF.L.U32 R10, R26, 0x10, RZ ;  /* 0x000000101a0a7819 */ /* 0x000fc600000006ff */
[----:B------:R-:W2:Y:S01]  /*80f0*/  LDL.LU R26, [R1+0x1c8] ;  /* 0x0001c800011a7983 */ /* 0x000ea20000300800 */
[----:B------:R-:W-:Y:S01]  /*8100*/  FADD.FTZ R18, R18, -UR28 ;  /* 0x8000001c12127e21 */ /* 0x000fe20008010000 */
[----:B----4-:R-:W-:-:S03]  /*8110*/  SHF.L.U32 R11, R25, 0x10, RZ ;  /* 0x00000010190b7819 */ /* 0x010fc600000006ff */
[----:B------:R-:W-:Y:S01]  /*8120*/  FMUL.FTZ R18, R18, UR16 ;  /* 0x0000001012127c20 */ /* 0x000fe20008410000 */
[----:B------:R-:W4:Y:S01]  /*8130*/  LDL.LU R25, [R1+0x1d0] ;  /* 0x0001d00001197983 */ /* 0x000f220000300800 */
[----:B------:R-:W-:Y:S01]  /*8140*/  FMUL.FTZ R13, R3, R10 ;  /* 0x0000000a030d7220 */ /* 0x000fe20000410000 */
[----:B------:R-:W-:Y:S01]  /*8150*/  FADD.FTZ R8, R8, R10 ;  /* 0x0000000a08087221 */ /* 0x000fe20000010000 */
[----:B------:R-:W-:Y:S01]  /*8160*/  FFMA.FTZ R9, R10, R18, R9 ;  /* 0x000000120a097223 */ /* 0x000fe20000010009 */
[----:B------:R-:W-:Y:S01]  /*8170*/  FADD.FTZ R11, R11, -UR28 ;  /* 0x8000001c0b0b7e21 */ /* 0x000fe20008010000 */
[----:B------:R-:W-:Y:S01]  /*8180*/  FADD.FTZ R15, R15, R13 ;  /* 0x0000000d0f0f7221 */ /* 0x000fe20000010000 */
[----:B------:R-:W-:Y:S02]  /*8190*/  FFMA.FTZ R17, R18, R13, R17 ;  /* 0x0000000d12117223 */ /* 0x000fe40000010011 */
[----:B------:R-:W-:Y:S01]  /*81a0*/  FMUL.FTZ R11, R11, UR16 ;  /* 0x000000100b0b7c20 */ /* 0x000fe20008410000 */
[----:B------:R-:W-:-:S02]  /*81b0*/  SHF.L.U32 R18, R19, 0x10, RZ ;  /* 0x0000001013127819 */ /* 0x000fc400000006ff */
[----:B------:R-:W-:Y:S01]  /*81c0*/  SHF.L.U32 R45, R45, 0x10, RZ ;  /* 0x000000102d2d7819 */ /* 0x000fe200000006ff */
[----:B------:R-:W4:Y:S01]  /*81d0*/  LDL.LU R19, [R1+0x364] ;  /* 0x0003640001137983 */ /* 0x000f220000300800 */
[----:B---3--:R-:W-:Y:S02]  /*81e0*/  SHF.L.U32 R10, R16, 0x10, RZ ;  /* 0x00000010100a7819 */ /* 0x008fe400000006ff */
[----:B------:R-:W-:Y:S02]  /*81f0*/  SHF.L.U32 R16, R23, 0x10, RZ ;  /* 0x0000001017107819 */ /* 0x000fe400000006ff */
[----:B------:R-:W3:Y:S01]  /*8200*/  LDL.LU R23, [R1+0x1b4] ;  /* 0x0001b40001177983 */ /* 0x000ee20000300800 */
[----:B------:R-:W-:Y:S01]  /*8210*/  SHF.L.U32 R13, R44, 0x10, RZ ;  /* 0x000000102c0d7819 */ /* 0x000fe200000006ff */
[----:B------:R-:W-:Y:S01]  /*8220*/  FADD.FTZ R10, R10, -UR28 ;  /* 0x8000001c0a0a7e21 */ /* 0x000fe20008010000 */
[----:B------:R-:W-:Y:S01]  /*8230*/  FADD.FTZ R8, R8, R18 ;  /* 0x0000001208087221 */ /* 0x000fe20000010000 */
[----:B------:R-:W-:Y:S01]  /*8240*/  FADD.FTZ R16, R16, -UR28 ;  /* 0x8000001c10107e21 */ /* 0x000fe20008010000 */
[----:B------:R-:W-:Y:S01]  /*8250*/  FADD.FTZ R45, R45, -UR28 ;  /* 0x8000001c2d2d7e21 */ /* 0x000fe20008010000 */
[----:B------:R-:W-:Y:S01]  /*8260*/  FMUL.FTZ R10, R10, UR16 ;  /* 0x000000100a0a7c20 */ /* 0x000fe20008410000 */
[----:B------:R-:W-:Y:S01]  /*8270*/  FADD.FTZ R12, R12, R13 ;  /* 0x0000000d0c0c7221 */ /* 0x000fe20000010000 */
[----:B------:R-:W-:Y:S01]  /*8280*/  FFMA.FTZ R14, R13, R11, R14 ;  /* 0x0000000b0d0e7223 */ /* 0x000fe2000001000e */
[----:B------:R-:W-:Y:S01]  /*8290*/  FMUL.FTZ R13, R5, R13 ;  /* 0x0000000d050d7220 */ /* 0x000fe20000410000 */
[----:B------:R-:W-:Y:S01]  /*82a0*/  FFMA.FTZ R9, R18, R10, R9 ;  /* 0x0000000a12097223 */ /* 0x000fe20000010009 */
[----:B------:R-:W-:Y:S01]  /*82b0*/  FMUL.FTZ R18, R3, R18 ;  /* 0x0000001203127220 */ /* 0x000fe20000410000 */
[----:B------:R-:W-:Y:S01]  /*82c0*/  SHF.L.U32 R30, R30, 0x10, RZ ;  /* 0x000000101e1e7819 */ /* 0x000fe200000006ff */
[----:B------:R-:W-:Y:S01]  /*82d0*/  FFMA.FTZ R17, R11, R13, R17 ;  /* 0x0000000d0b117223 */ /* 0x000fe20000010011 */
[----:B--2---:R-:W-:Y:S01]  /*82e0*/  SHF.L.U32 R11, R20, 0x10, RZ ;  /* 0x00000010140b7819 */ /* 0x004fe200000006ff */
[----:B------:R-:W2:Y:S02]  /*82f0*/  LDL.LU R44, [R1+0x360] ;  /* 0x00036000012c7983 */ /* 0x000ea40000300800 */
[----:B------:R-:W-:-:S02]  /*8300*/  FFMA.FTZ R17, R10, R18, R17 ;  /* 0x000000120a117223 */ /* 0x000fc40000010011 */
[----:B------:R-:W2:Y:S01]  /*8310*/  LDL.LU R20, [R1+0x1c4] ;  /* 0x0001c40001147983 */ /* 0x000ea20000300800 */
[----:B------:R-:W-:-:S03]  /*8320*/  SHF.L.U32 R10, R26, 0x10, RZ ;  /* 0x000000101a0a7819 */ /* 0x000fc600000006ff */
[----:B------:R-:W2:Y:S01]  /*8330*/  LDL.LU R26, [R1+0x19c] ;  /* 0x00019c00011a7983 */ /* 0x000ea20000300800 */
[----:B------:R-:W-:Y:S01]  /*8340*/  FMUL.FTZ R16, R16, UR16 ;  /* 0x0000001010107c20 */ /* 0x000fe20008410000 */
[----:B------:R-:W-:Y:S01]  /*8350*/  FADD.FTZ R15, R13, R15 ;  /* 0x0000000f0d0f7221 */ /* 0x000fe20000010000 */
[----:B------:R-:W-:Y:S01]  /*8360*/  FMUL.FTZ R13, R5, R11 ;  /* 0x0000000b050d7220 */ /* 0x000fe20000410000 */
[----:B------:R-:W-:Y:S01]  /*8370*/  FADD.FTZ R12, R12, R11 ;  /* 0x0000000b0c0c7221 */ /* 0x000fe20000010000 */
[----:B------:R-:W-:Y:S01]  /*8380*/  FFMA.FTZ R14, R11, R16, R14 ;  /* 0x000000100b0e7223 */ /* 0x000fe2000001000e */
[----:B----4-:R-:W-:Y:S02]  /*8390*/  SHF.L.U32 R11, R25, 0x10, RZ ;  /* 0x00000010190b7819 */ /* 0x010fe400000006ff */
[----:B------:R-:W4:Y:S01]  /*83a0*/  LDL.LU R25, [R1+0x1bc] ;  /* 0x0001bc0001197983 */ /* 0x000f220000300800 */
[----:B------:R-:W-:Y:S01]  /*83b0*/  FADD.FTZ R15, R15, R18 ;  /* 0x000000120f0f7221 */ /* 0x000fe20000010000 */
[----:B------:R-:W-:Y:S01]  /*83c0*/  FADD.FTZ R10, R10, -UR28 ;  /* 0x8000001c0a0a7e21 */ /* 0x000fe20008010000 */
[----:B------:R-:W-:-:S02]  /*83d0*/  FFMA.FTZ R17, R16, R13, R17 ;  /* 0x0000000d10117223 */ /* 0x000fc40000010011 */
[----:B------:R-:W-:Y:S01]  /*83e0*/  FADD.FTZ R15, R13, R15 ;  /* 0x0000000f0d0f7221 */ /* 0x000fe20000010000 */
[----:B------:R-:W-:Y:S02]  /*83f0*/  SHF.L.U32 R13, R43, 0x10, RZ ;  /* 0x000000102b0d7819 */ /* 0x000fe400000006ff */
[----:B---3--:R-:W-:Y:S02]  /*8400*/  SHF.L.U32 R18, R23, 0x10, RZ ;  /* 0x0000001017127819 */ /* 0x008fe400000006ff */
[----:B------:R-:W3:Y:S01]  /*8410*/  LDL.LU R23, [R1+0x184] ;  /* 0x0001840001177983 */ /* 0x000ee20000300800 */
        /* <DEDUP_REMOVED lines=13> */
[----:B------:R-:W-:Y:S01]  /*84f0*/  FADD.FTZ R15, R15, R13 ;  /* 0x0000000d0f0f7221 */ /* 0x000fe20000010000 */
[----:B------:R-:W-:Y:S01]  /*8500*/  FFMA.FTZ R17, R11, R16, R17 ;  /* 0x000000100b117223 */ /* 0x000fe20000010011 */
[----:B------:R-:W-:Y:S01]  /*8510*/  FMUL.FTZ R18, R18, UR16 ;  /* 0x0000001012127c20 */ /* 0x000fe20008410000 */
[----:B--2---:R-:W-:Y:S01]  /*8520*/  SHF.L.U32 R11, R20, 0x10, RZ ;  /* 0x00000010140b7819 */ /* 0x004fe200000006ff */
        /* <DEDUP_REMOVED lines=9> */
[----:B------:R-:W2:Y:S01]  /*85c0*/  LDL.LU R20, [R1+0x31c] ;  /* 0x00031c0001147983 */ /* 0x000ea20000300800 */
[----:B------:R-:W-:Y:S01]  /*85d0*/  FADD.FTZ R10, R10, -UR28 ;  /* 0x8000001c0a0a7e21 */ /* 0x000fe20008010000 */
[----:B------:R-:W-:Y:S01]  /*85e0*/  FMUL.FTZ R11, R11, UR16 ;  /* 0x000000100b0b7c20 */ /* 0x000fe20008410000 */
[----:B------:R-:W-:Y:S01]  /*85f0*/  SHF.L.U32 R18, R41, 0x10, RZ ;  /* 0x0000001029127819 */ /* 0x000fe200000006ff */
[----:B------:R-:W-:Y:S01]  /*8600*/  FADD.FTZ R12, R12, R13 ;  /* 0x0000000d0c0c7221 */ /* 0x000fe20000010000 */
[----:B------:R-:W-:Y:S01]  /*8610*/  FMUL.FTZ R10, R10, UR16 ;  /* 0x000000100a0a7c20 */ /* 0x000fe20008410000 */
[----:B------:R-:W-:Y:S01]  /*8620*/  FFMA.FTZ R14, R13, R11, R14 ;  /* 0x0000000b0d0e7223 */ /* 0x000fe2000001000e */
[----:B------:R-:W2:Y:S01]  /*8630*/  LDL.LU R26, [R1+0x334] ;  /* 0x00033400011a7983 */ /* 0x000ea20000300800 */
[----:B------:R-:W-:Y:S01]  /*8640*/  FMUL.FTZ R13, R5, R13 ;  /* 0x0000000d050d7220 */ /* 0x000fe20000410000 */
[----:B----4-:R-:W-:Y:S01]  /*8650*/  SHF.L.U32 R16, R25, 0x10, RZ ;  /* 0x0000001019107819 */ /* 0x010fe200000006ff */
[----:B------:R-:W-:Y:S01]  /*8660*/  FADD.FTZ R8, R8, R18 ;  /* 0x0000001208087221 */ /* 0x000fe20000010000 */
[----:B------:R-:W-:Y:S01]  /*8670*/  FFMA.FTZ R9, R18, R10, R9 ;  /* 0x0000000a12097223 */ /* 0x000fe20000010009 */
[----:B------:R-:W-:Y:S01]  /*8680*/  FMUL.FTZ R18, R3, R18 ;  /* 0x0000001203127220 */ /* 0x000fe20000410000 */
[----:B------:R-:W-:Y:S01]  /*8690*/  FFMA.FTZ R17, R11, R13, R17 ;  /* 0x0000000d0b117223 */ /* 0x000fe20000010011 */
[----:B------:R-:W4:Y:S03]  /*86a0*/  LDL.LU R25, [R1+0x344] ;  /* 0x0003440001197983 */ /* 0x000f260000300800 */
[----:B------:R-:W-:Y:S01]  /*86b0*/  FFMA.FTZ R17, R10, R18, R17 ;  /* 0x000000120a117223 */ /* 0x000fe20000010011 */
[----:B---3--:R-:W-:-:S02]  /*86c0*/  SHF.L.U32 R10, R23, 0x10, RZ ;  /* 0x00000010170a7819 */ /* 0x008fc400000006ff */
[----:B------:R-:W3:Y:S01]  /*86d0*/  LDL.LU R23, [R1+0x348] ;  /* 0x0003480001177983 */ /* 0x000ee20000300800 */
[----:B------:R-:W-:Y:S01]  /*86e0*/  SHF.L.U32 R11, R31, 0x10, RZ ;  /* 0x000000101f0b7819 */ /* 0x000fe200000006ff */
[----:B------:R-:W-:Y:S01]  /*86f0*/  FADD.FTZ R16, R16, -UR28 ;  /* 0x8000001c10107e21 */ /* 0x000fe20008010000 */
[----:B------:R-:W-:Y:S01]  /*8700*/  FADD.FTZ R15, R13, R15 ;  /* 0x0000000f0d0f7221 */ /* 0x000fe20000010000 */
[----:B------:R-:W-:Y:S02]  /*8710*/  FADD.FTZ R10, R10, -UR28 ;  /* 0x8000001c0a0a7e21 */ /* 0x000fe40008010000 */
[----:B------:R-:W-:Y:S01]  /*8720*/  FMUL.FTZ R16, R16, UR16 ;  /* 0x0000001010107c20 */ /* 0x000fe20008410000 */
[----:B------:R-:W-:Y:S01]  /*8730*/  FMUL.FTZ R13, R5, R11 ;  /* 0x0000000b050d7220 */ /* 0x000fe20000410000 */
[----:B------:R-:W-:Y:S01]  /*8740*/  FADD.FTZ R15, R15, R18 ;  /* 0x000000120f0f7221 */ /* 0x000fe20000010000 */
[----:B------:R-:W-:Y:S01]  /*8750*/  FADD.FTZ R12, R12, R11 ;  /* 0x0000000b0c0c7221 */ /* 0x000fe20000010000 */
[----:B------:R-:W-:Y:S01]  /*8760*/  FFMA.FTZ R14, R11, R16, R14 ;  /* 0x000000100b0e7223 */ /* 0x000fe2000001000e */
[----:B------:R-:W-:Y:S01]  /*8770*/  FFMA.FTZ R17, R16, R13, R17 ;  /* 0x0000000d10117223 */ /* 0x000fe20000010011 */
[----:B------:R-:W-:Y:S01]  /*8780*/  SHF.L.U32 R16, R40, 0x10, RZ ;  /* 0x0000001028107819 */ /* 0x000fe200000006ff */
[----:B------:R-:W-:Y:S01]  /*8790*/  FMUL.FTZ R10, R10, UR16 ;  /* 0x000000100a0a7c20 */ /* 0x000fe20008410000 */
[----:B------:R-:W-:Y:S01]  /*87a0*/  SHF.L.U32 R11, R39, 0x10, RZ ;  /* 0x00000010270b7819 */ /* 0x000fe200000006ff */
        /* <DEDUP_REMOVED lines=13> */
[----:B--2---:R-:W-:Y:S02]  /*8880*/  SHF.L.U32 R11, R20, 0x10, RZ ;  /* 0x00000010140b7819 */ /* 0x004fe400000006ff */
[----:B------:R-:W2:Y:S01]  /*8890*/  LDL.LU R20, [R1+0x350] ;  /* 0x0003500001147983 */ /* 0x000ea20000300800 */
[----:B------:R-:W-:Y:S01]  /*88a0*/  FADD.FTZ R12, R12, R13 ;  /* 0x0000000d0c0c7221 */ /* 0x000fe20000010000 */
[----:B------:R-:W-:Y:S01]  /*88b0*/  FADD.FTZ R15, R18, R15 ;  /* 0x0000000f120f7221 */ /* 0x000fe20000010000 */
[----:B------:R-:W-:Y:S01]  /*88c0*/  FMUL.FTZ R45, R45, UR16 ;  /* 0x000000102d2d7c20 */ /* 0x000fe20008410000 */
[----:B------:R-:W-:Y:S01]  /*88d0*/  FMUL.FTZ R18, R3, R16 ;  /* 0x0000001003127220 */ /* 0x000fe20000410000 */
[----:B------:R-:W-:Y:S01]  /*88e0*/  FADD.FTZ R13, R11, -UR28 ;  /* 0x8000001c0b0d7e21 */ /* 0x000fe20008010000 */
[----:B------:R-:W-:-:S02]  /*88f0*/  SHF.L.U32 R17, R26, 0x10, RZ ;  /* 0x000000101a117819 */ /* 0x000fc400000006ff */
[----:B------:R-:W-:Y:S01]  /*8900*/  FADD.FTZ R15, R15, R18 ;  /* 0x000000120f0f7221 */ /* 0x000fe20000010000 */
[----:B------:R-:W-:Y:S01]  /*8910*/  FFMA.FTZ R10, R45, R18, R10 ;  /* 0x000000122d0a7223 */ /* 0x000fe2000001000a */
[----:B------:R-:W-:Y:S01]  /*8920*/  FMUL.FTZ R13, R13, UR16 ;  /* 0x000000100d0d7c20 */ /* 0x000fe20008410000 */
[----:B----4-:R-:W-:Y:S01]  /*8930*/  SHF.L.U32 R11, R25, 0x10, RZ ;  /* 0x00000010190b7819 */ /* 0x010fe200000006ff */
[----:B------:R-:W-:Y:S01]  /*8940*/  FMUL.FTZ R18, R5, R17 ;  /* 0x0000001105127220 */ /* 0x000fe20000410000 */
[----:B------:R-:W4:Y:S01]  /*8950*/  LDL.LU R26, [R1+0x354] ;  /* 0x00035400011a7983 */ /* 0x000f220000300800 */
[----:B------:R-:W-:Y:S02]  /*8960*/  FFMA.FTZ R14, R17, R13, R14 ;  /* 0x0000000d110e7223 */ /* 0x000fe4000001000e */
[----:B------:R-:W-:Y:S01]  /*8970*/  FFMA.FTZ R13, R13, R18, R10 ;  /* 0x000000120d0d7223 */ /* 0x000fe2000001000a */
[----:B------:R-:W4:Y:S01]  /*8980*/  LDL.LU R25, [R1+0x358] ;  /* 0x0003580001197983 */ /* 0x000f220000300800 */
[----:B------:R-:W-:Y:S01]  /*8990*/  FADD.FTZ R10, R11, -UR28 ;  /* 0x8000001c0b0a7e21 */ /* 0x000fe20008010000 */
[----:B---3--:R-:W-:-:S02]  /*89a0*/  SHF.L.U32 R11, R23, 0x10, RZ ;  /* 0x00000010170b7819 */ /* 0x008fc400000006ff */
[----:B------:R-:W3:Y:S01]  /*89b0*/  LDL.LU R23, [R1+0x35c] ;  /* 0x00035c0001177983 */ /* 0x000ee20000300800 */
[----:B------:R-:W-:Y:S01]  /*89c0*/  FADD.FTZ R8, R8, R16 ;  /* 0x0000001008087221 */ /* 0x000fe20000010000 */
[----:B------:R-:W-:Y:S01]  /*89d0*/  FFMA.FTZ R9, R16, R45, R9 ;  /* 0x0000002d10097223 */ /* 0x000fe20000010009 */
[----:B------:R-:W-:-:S05]  /*89e0*/  SHF.L.U32 R16, R38, 0x10, RZ ;  /* 0x0000001026107819 */ /* 0x000fca00000006ff */
[----:B------:R-:W-:-:S04]  /*89f0*/  FADD.FTZ R16, R16, -UR28 ;  /* 0x8000001c10107e21 */ /* 0x000fc80008010000 */
[----:B------:R-:W-:Y:S01]  /*8a00*/  FMUL.FTZ R16, R16, UR16 ;  /* 0x0000001010107c20 */ /* 0x000fe20008410000 */
[----:B------:R-:W-:Y:S01]  /*8a10*/  FADD.FTZ R8, R8, R30 ;  /* 0x0000001e08087221 */ /* 0x000fe20000010000 */
[----:B------:R-:W-:Y:S02]  /*8a20*/  FADD.FTZ R15, R18, R15 ;  /* 0x0000000f120f7221 */ /* 0x000fe40000010000 */
[----:B------:R-:W-:Y:S01]  /*8a30*/  FFMA.FTZ R9, R30, R16, R9 ;  /* 0x000000101e097223 */ /* 0x000fe20000010009 */
[----:B------:R-:W-:Y:S01]  /*8a40*/  FMUL.FTZ R30, R3, R30 ;  /* 0x0000001e031e7220 */ /* 0x000fe20000410000 */
[----:B------:R-:W-:Y:S01]  /*8a50*/  FADD.FTZ R12, R12, R17 ;  /* 0x000000110c0c7221 */ /* 0x000fe20000010000 */
[----:B------:R-:W-:Y:S02]  /*8a60*/  SHF.L.U32 R17, R36, 0x10, RZ ;  /* 0x0000001024117819 */ /* 0x000fe400000006ff */
[----:B------:R-:W-:Y:S01]  /*8a70*/  FADD.FTZ R15, R15, R30 ;  /* 0x0000001e0f0f7221 */ /* 0x000fe20000010000 */
[----:B------:R-:W-:Y:S01]  /*8a80*/  FFMA.FTZ R30, R16, R30, R13 ;  /* 0x0000001e101e7223 */ /* 0x000fe2000001000d */
[----:B------:R-:W-:Y:S01]  /*8a90*/  FMUL.FTZ R13, R10, UR16 ;  /* 0x000000100a0d7c20 */ /* 0x000fe20008410000 */
[----:B------:R-:W-:Y:S01]  /*8aa0*/  FMUL.FTZ R16, R5, R11 ;  /* 0x0000000b05107220 */ /* 0x000fe20000410000 */
[----:B------:R-:W-:Y:S01]  /*8ab0*/  SHF.L.U32 R32, R32, 0x10, RZ ;  /* 0x0000001020207819 */ /* 0x000fe200000006ff */
[----:B------:R-:W-:Y:S01]  /*8ac0*/  FADD.FTZ R17, R17, -UR28 ;  /* 0x8000001c11117e21 */ /* 0x000fe20008010000 */
[----:B--2---:R-:W-:-:S02]  /*8ad0*/  SHF.L.U32 R18, R20, 0x10, RZ ;  /* 0x0000001014127819 */ /* 0x004fc400000006ff */
[----:B------:R-:W2:Y:S01]  /*8ae0*/  LDL.LU R20, [R1+0x368] ;  /* 0x0003680001147983 */ /* 0x000ea20000300800 */
[----:B------:R-:W-:Y:S01]  /*8af0*/  FADD.FTZ R12, R12, R11 ;  /* 0x0000000b0c0c7221 */ /* 0x000fe20000010000 */
[----:B------:R-:W-:Y:S01]  /*8b00*/  FFMA.FTZ R14, R11, R13, R14 ;  /* 0x0000000d0b0e7223 */ /* 0x000fe2000001000e */
[----:B------:R-:W-:Y:S01]  /*8b10*/  FADD.FTZ R10, R16, R15 ;  /* 0x0000000f100a7221 */ /* 0x000fe20000010000 */
[----:B------:R-:W-:Y:S01]  /*8b20*/  FFMA.FTZ R11, R13, R16, R30 ;  /* 0x000000100d0b7223 */ /* 0x000fe2000001001e */
[----:B------:R-:W-:Y:S01]  /*8b30*/  FMUL.FTZ R16, R17, UR16 ;  /* 0x0000001011107c20 */ /* 0x000fe20008410000 */
[----:B------:R-:W-:-:S03]  /*8b40*/  FMUL.FTZ R13, R3, R32 ;  /* 0x00000020030d7220 */ /* 0x000fc60000410000 */
[----:B------:R-:W-:Y:S01]  /*8b50*/  FFMA.FTZ R9, R32, R16, R9 ;  /* 0x0000001020097223 */ /* 0x000fe20000010009 */
[----:B------:R-:W-:Y:S01]  /*8b60*/  FFMA.FTZ R11, R16, R13, R11 ;  /* 0x0000000d100b7223 */ /* 0x000fe2000001000b */
[----:B----4-:R-:W-:Y:S02]  /*8b70*/  SHF.L.U32 R15, R26, 0x10, RZ ;  /* 0x000000101a0f7819 */ /* 0x010fe400000006ff */
[----:B------:R-:W4:Y:S01]  /*8b80*/  LDL.LU R26, [R1+0x370] ;  /* 0x00037000011a7983 */ /* 0x000f220000300800 */
[----:B------:R-:W-:Y:S01]  /*8b90*/  SHF.L.U32 R16, R25, 0x10, RZ ;  /* 0x0000001019107819 */ /* 0x000fe200000006ff */
[----:B------:R-:W-:Y:S02]  /*8ba0*/  FADD.FTZ R10, R10, R13 ;  /* 0x0000000d0a0a7221 */ /* 0x000fe40000010000 */
[----:B------:R-:W4:Y:S01]  /*8bb0*/  LDL.LU R25, [R1+0x378] ;  /* 0x0003780001197983 */ /* 0x000f220000300800 */
[----:B---3--:R-:W-:-:S03]  /*8bc0*/  SHF.L.U32 R13, R23, 0x10, RZ ;  /* 0x00000010170d7819 */ /* 0x008fc600000006ff */
[----:B------:R-:W3:Y:S01]  /*8bd0*/  LDL.LU R23, [R1+0x37c] ;  /* 0x00037c0001177983 */ /* 0x000ee20000300800 */
[----:B------:R-:W-:Y:S01]  /*8be0*/  FADD.FTZ R18, R18, -UR28 ;  /* 0x8000001c12127e21 */ /* 0x000fe20008010000 */
[----:B------:R-:W-:-:S03]  /*8bf0*/  SHF.L.U32 R33, R33, 0x10, RZ ;  /* 0x0000001021217819 */ /* 0x000fc600000006ff */
[----:B------:R-:W-:Y:S01]  /*8c00*/  FMUL.FTZ R18, R18, UR16 ;  /* 0x0000001012127c20 */ /* 0x000fe20008410000 */
[----:B------:R-:W-:Y:S01]  /*8c10*/  FADD.FTZ R15, R15, -UR28 ;  /* 0x8000001c0f0f7e21 */ /* 0x000fe20008010000 */
[----:B------:R-:W-:Y:S02]  /*8c20*/  FADD.FTZ R12, R12, R33 ;  /* 0x000000210c0c7221 */ /* 0x000fe40000010000 */
[----:B------:R-:W-:Y:S01]  /*8c30*/  FFMA.FTZ R14, R33, R18, R14 ;  /* 0x00000012210e7223 */ /* 0x000fe2000001000e */
[----:B------:R-:W-:Y:S01]  /*8c40*/  FMUL.FTZ R33, R5, R33 ;  /* 0x0000002105217220 */ /* 0x000fe20000410000 */
[----:B------:R-:W-:Y:S01]  /*8c50*/  FMUL.FTZ R15, R15, UR16 ;  /* 0x000000100f0f7c20 */ /* 0x000fe20008410000 */
[----:B------:R-:W-:Y:S02]  /*8c60*/  FMUL.FTZ R17, R3, R16 ;  /* 0x0000001003117220 */ /* 0x000fe40000410000 */
[----:B------:R-:W-:Y:S01]  /*8c70*/  FFMA.FTZ R18, R18, R33, R11 ;  /* 0x0000002112127223 */ /* 0x000fe2000001000b */
[----:B------:R-:W-:Y:S01]  /*8c80*/  FADD.FTZ R10, R33, R10 ;  /* 0x0000000a210a7221 */ /* 0x000fe20000010000 */
[----:B------:R-:W-:Y:S01]  /*8c90*/  FADD.FTZ R8, R8, R32 ;  /* 0x0000002008087221 */ /* 0x000fe20000010000 */
[----:B------:R-:W-:Y:S01]  /*8ca0*/  FFMA.FTZ R9, R16, R15, R9 ;  /* 0x0000000f10097223 */ /* 0x000fe20000010009 */
[----:B------:R-:W-:Y:S01]  /*8cb0*/  SHF.L.U32 R11, R19, 0x10, RZ ;  /* 0x00000010130b7819 */ /* 0x000fe200000006ff */
[----:B------:R-:W-:Y:S01]  /*8cc0*/  FFMA.FTZ R18, R15, R17, R18 ;  /* 0x000000110f127223 */ /* 0x000fe20000010012 */
[----:B------:R-:W-:Y:S01]  /*8cd0*/  FADD.FTZ R13, R13, -UR28 ;  /* 0x8000001c0d0d7e21 */ /* 0x000fe20008010000 */
[----:B------:R-:W-:Y:S01]  /*8ce0*/  SHF.L.U32 R15, R44, 0x10, RZ ;  /* 0x000000102c0f7819 */ /* 0x000fe200000006ff */
[----:B------:R-:W-:Y:S01]  /*8cf0*/  FADD.FTZ R19, R10, R17 ;  /* 0x000000110a137221 */ /* 0x000fe20000010000 */
[----:B------:R-:W-:Y:S01]  /*8d00*/  FADD.FTZ R8, R8, R16 ;  /* 0x0000001008087221 */ /* 0x000fe20000010000 */
[----:B------:R-:W-:Y:S01]  /*8d10*/  FMUL.FTZ R16, R5, R11 ;  /* 0x0000000b05107220 */ /* 0x000fe20000410000 */
[----:B------:R-:W-:Y:S01]  /*8d20*/  FMUL.FTZ R17, R13, UR16 ;  /* 0x000000100d117c20 */ /* 0x000fe20008410000 */
[----:B------:R-:W-:Y:S01]  /*8d30*/  FADD.FTZ R13, R15, -UR28 ;  /* 0x8000001c0f0d7e21 */ /* 0x000fe20008010000 */
[----:B--2---:R-:W-:-:S02]  /*8d40*/  SHF.L.U32 R10, R20, 0x10, RZ ;  /* 0x00000010140a7819 */ /* 0x004fc400000006ff */
[----:B------:R-:W-:Y:S01]  /*8d50*/  SHF.L.U32 R20, R22, 0x10, RZ ;  /* 0x0000001016147819 */ /* 0x000fe200000006ff */
        /* <DEDUP_REMOVED lines=8> */
[----:B------:R-:W-:Y:S01]  /*8de0*/  FADD.FTZ R19, R12, R11 ;  /* 0x0000000b0c137221 */ /* 0x000fe20000010000 */
[----:B------:R-:W-:Y:S01]  /*8df0*/  FMUL.FTZ R18, R5, R16 ;  /* 0x0000001005127220 */ /* 0x000fe20000410000 */
[----:B----4-:R-:W-:Y:S01]  /*8e00*/  SHF.L.U32 R20, R26, 0x10, RZ ;  /* 0x000000101a147819 */ /* 0x010fe200000006ff */
[----:B------:R-:W-:Y:S01]  /*8e10*/  FMUL.FTZ R15, R15, UR16 ;  /* 0x000000100f0f7c20 */ /* 0x000fe20008410000 */
[----:B------:R-:W-:Y:S01]  /*8e20*/  FFMA.FTZ R11, R11, R17, R14 ;  /* 0x000000110b0b7223 */ /* 0x000fe2000001000e */
[----:B------:R-:W-:Y:S01]  /*8e30*/  SHF.L.U32 R14, R25, 0x10, RZ ;  /* 0x00000010190e7819 */ /* 0x000fe200000006ff */
[----:B------:R-:W-:Y:S01]  /*8e40*/  FADD.FTZ R21, R18, R21 ;  /* 0x0000001512157221 */ /* 0x000fe20000010000 */
[----:B------:R-:W-:Y:S01]  /*8e50*/  FFMA.FTZ R22, R15, R18, R22 ;  /* 0x000000120f167223 */ /* 0x000fe20000010016 */
[----:B------:R-:W-:Y:S01]  /*8e60*/  FADD.FTZ R20, R20, -UR28 ;  /* 0x8000001c14147e21 */ /* 0x000fe20008010000 */
[----:B------:R-:W-:Y:S01]  /*8e70*/  SHF.L.U32 R18, R24, 0x10, RZ ;  /* 0x0000001018127819 */ /* 0x000fe200000006ff */
[----:B------:R-:W-:Y:S01]  /*8e80*/  FMUL.FTZ R24, R3, R14 ;  /* 0x0000000e03187220 */ /* 0x000fe20000410000 */
[----:B------:R-:W-:Y:S01]  /*8e90*/  FADD.FTZ R8, R8, R10 ;  /* 0x0000000a08087221 */ /* 0x000fe20000010000 */
[----:B------:R-:W-:Y:S01]  /*8ea0*/  FMUL.FTZ R17, R20, UR16 ;  /* 0x0000001014117c20 */ /* 0x000fe20008410000 */
[----:B------:R-:W-:Y:S01]  /*8eb0*/  FFMA.FTZ R9, R10, R13, R9 ;  /* 0x0000000d0a097223 */ /* 0x000fe20000010009 */
[----:B------:R-:W-:Y:S01]  /*8ec0*/  FADD.FTZ R10, R21, R24 ;  /* 0x00000018150a7221 */ /* 0x000fe20000010000 */
[----:B------:R-:W-:Y:S01]  /*8ed0*/  FMUL.FTZ R13, R5, R18 ;  /* 0x00000012050d7220 */ /* 0x000fe20000410000 */
[----:B------:R-:W-:Y:S01]  /*8ee0*/  FFMA.FTZ R21, R17, R24, R22 ;  /* 0x0000001811157223 */ /* 0x000fe20000010016 */
[----:B------:R-:W-:Y:S01]  /*8ef0*/  FADD.FTZ R19, R19, R16 ;  /* 0x0000001013137221 */ /* 0x000fe20000010000 */
[----:B------:R-:W-:Y:S01]  /*8f00*/  FFMA.FTZ R15, R16, R15, R11 ;  /* 0x0000000f100f7223 */ /* 0x000fe2000001000b */
[----:B------:R-:W-:Y:S01]  /*8f10*/  FADD.FTZ R16, R13, R10 ;  /* 0x0000000a0d107221 */ /* 0x000fe20000010000 */
[----:B------:R-:W-:Y:S01]  /*8f20*/  FADD.FTZ R10, R8, R14 ;  /* 0x0000000e080a7221 */ /* 0x000fe20000010000 */
[----:B------:R-:W-:Y:S01]  /*8f30*/  FFMA.FTZ R8, R14, R17, R9 ;  /* 0x000000110e087223 */ /* 0x000fe20000010009 */
[----:B------:R-:W-:Y:S01]  /*8f40*/  FADD.FTZ R11, R19, R18 ;  /* 0x00000012130b7221 */ /* 0x000fe20000010000 */
[----:B---3--:R-:W-:-:S05]  /*8f50*/  SHF.L.U32 R12, R23, 0x10, RZ ;  /* 0x00000010170c7819 */ /* 0x008fca00000006ff */
[----:B------:R-:W-:-:S04]  /*8f60*/  FADD.FTZ R12, R12, -UR28 ;  /* 0x8000001c0c0c7e21 */ /* 0x000fc80008010000 */
[----:B------:R-:W-:-:S04]  /*8f70*/  FMUL.FTZ R12, R12, UR16 ;  /* 0x000000100c0c7c20 */ /* 0x000fc80008410000 */
[----:B------:R-:W-:Y:S01]  /*8f80*/  FFMA.FTZ R13, R12, R13, R21 ;  /* 0x0000000d0c0d7223 */ /* 0x000fe20000010015 */
[----:B------:R-:W-:Y:S01]  /*8f90*/  FFMA.FTZ R9, R18, R12, R15 ;  /* 0x0000000c12097223 */ /* 0x000fe2000001000f */
[----:B------:R-:W-:Y:S06]  /*8fa0*/  BRA `(.L_x_537) ;  /* 0x0000005800ec7947 */ /* 0x000fec0003800000 */
.L_x_536:
        /* <DEDUP_REMOVED lines=10> */
[----:B------:R-:W4:Y:S04]  /*9050*/  LDL.LU R24, [R1+0x194] ;  /* 0x0001940001187983 */ /* 0x000f280000300800 */
[----:B------:R-:W-:Y:S04]  /*9060*/  STL [R1+0x3a0], R4 ;  /* 0x0003a00401007387 */ /* 0x000fe80000100800 */
[----:B0-----:R-:W4:Y:S04]  /*9070*/  LDL.LU R29, [R1+0x1f4] ;  /* 0x0001f400011d7983 */ /* 0x001f280000300800 */
[----:B------:R-:W-:Y:S04]  /*9080*/  STL [R1+0x3a4], R6 ;  /* 0x0003a40601007387 */ /* 0x000fe80000100800 */
        /* <DEDUP_REMOVED lines=73> */
[----:B------:R-:W-:Y:S02]  /*9520*/  FADD.FTZ R13, RZ, R13 ;  /* 0x0000000dff0d7221 */ /* 0x000fe40000010000 */
[----:B------:R1:W-:Y:S01]  /*9530*/  STL [R1+0x118], R6 ;  /* 0x0001180601007387 */ /* 0x0003e20000100800 */
[----:B0-----:R-:W-:Y:S01]  /*9540*/  FADD.FTZ R4, R15, R17 ;  /* 0x000000110f047221 */ /* 0x001fe20000010000 */
[-C--:B------:R-:W-:Y:S01]  /*9550*/  FFMA.FTZ R7, R18, R12.reuse, R9 ;  /* 0x0000000c12077223 */ /* 0x080fe20000010009 */
[----:B-1----:R-:W-:-:S03]  /*9560*/  FMUL.FTZ R6, R5, R12 ;  /* 0x0000000c05067220 */ /* 0x002fc60000410000 */
[----:B------:R0:W-:Y:S02]  /*9570*/  STL [R1+0x390], R4 ;  /* 0x0003900401007387 */ /* 0x0001e40000100800 */
[----:B0-----:R-:W-:Y:S01]  /*9580*/  FADD.FTZ R4, R13, R12 ;  /* 0x0000000c0d047221 */ /* 0x001fe20000010000 */
[----:B------:R-:W-:Y:S02]  /*9590*/  SHF.L.U32 R12, R29, 0x10, RZ ;  /* 0x000000101d0c7819 */ /* 0x000fe400000006ff */
[----:B------:R-:W4:Y:S01]  /*95a0*/  LDL.LU R29, [R1+0x170] ;  /* 0x00017000011d7983 */ /* 0x000f220000300800 */
        /* <DEDUP_REMOVED lines=11> */
[----:B------:R0:W-:Y:S04]  /*9660*/  STL [R1+0x330], R6 ;  /* 0x0003300601007387 */ /* 0x0001e80000100800 */
[----:B------:R-:W4:Y:S01]  /*9670*/  LDL.LU R24, [R1+0x154] ;  /* 0x0001540001187983 */ /* 0x000f220000300800 */
[----:B-1----:R-:W-:Y:S01]  /*9680*/  FMUL.FTZ R4, R13, UR16 ;  /* 0x000000100d047c20 */ /* 0x002fe20008410000 */
[----:B0-----:R-:W-:Y:S01]  /*9690*/  FMUL.FTZ R12, R12, R8 ;  /* 0x000000080c0c7220 */ /* 0x001fe20000410000 */
[----:B------:R-:W-:Y:S01]  /*96a0*/  FADD.FTZ R8, -R8, 1 ;  /* 0x3f80000008087421 */ /* 0x000fe20000010100 */
[----:B------:R-:W-:-:S03]  /*96b0*/  FFMA.FTZ R6, R18, R6, R14 ;  /* 0x0000000612067223 */ /* 0x000fc6000001000e */
        /* <DEDUP_REMOVED lines=12> */
[----:B------:R-:W-:Y:S01]  /*9780*/  FFMA.FTZ R8, R9, R8, 1 ;  /* 0x3f80000009087423 */ /* 0x000fe20000010008 */
[----:B---3--:R-:W-:-:S03]  /*9790*/  SHF.L.U32 R13, R20, 0x10, RZ ;  /* 0x00000010140d7819 */ /* 0x008fc600000006ff */
[----:B------:R-:W-:Y:S02]  /*97a0*/  FMUL.FTZ R20, R12, R8 ;  /* 0x000000080c147220 */ /* 0x000fe40000410000 */
[----:B------:R-:W-:-:S04]  /*97b0*/  FADD.FTZ R13, R13, -UR28 ;  /* 0x8000001c0d0d7e21 */ /* 0x000fc80008010000 */
[----:B-1----:R-:W-:Y:S01]  /*97c0*/  FMUL.FTZ R4, R13, UR16 ;  /* 0x000000100d047c20 */ /* 0x002fe20008410000 */
[----:B----4-:R-:W-:Y:S02]  /*97d0*/  SHF.L.U32 R12, R21, 0x10, RZ ;  /* 0x00000010150c7819 */ /* 0x010fe400000006ff */
[----:B------:R-:W3:Y:S01]  /*97e0*/  LDL.LU R21, [R1+0x15c] ;  /* 0x00015c0001157983 */ /* 0x000ee20000300800 */
        /* <DEDUP_REMOVED lines=11> */
[----:B------:R-:W4:Y:S01]  /*98a0*/  LDL.LU R29, [R1+0x150] ;  /* 0x00015000011d7983 */ /* 0x000f220000300800 */
[----:B------:R-:W-:-:S03]  /*98b0*/  FADD.FTZ R13, R13, -UR28 ;  /* 0x8000001c0d0d7e21 */ /* 0x000fc60008010000 */
[----:B------:R0:W-:Y:S02]  /*98c0*/  STL [R1+0x318], R4 ;  /* 0x0003180401007387 */ /* 0x0001e40000100800 */
[----:B0-----:R-:W-:-:S04]  /*98d0*/  FMUL.FTZ R4, R13, UR16 ;  /* 0x000000100d047c20 */ /* 0x001fc80008410000 */
[----:B------:R-:W-:Y:S01]  /*98e0*/  FFMA.FTZ R9, R5, R4, R2 ;  /* 0x0000000405097223 */ /* 0x000fe20000010002 */
[----:B------:R0:W-:Y:S03]  /*98f0*/  STL [R1+0x388], R7 ;  /* 0x0003880701007387 */ /* 0x0001e60000100800 */
[----:B------:R-:W-:Y:S01]  /*9900*/  FMUL.FTZ R8, R9, -1.4426950216293334961 ;  /* 0xbfb8aa3b09087820 */ /* 0x000fe20000410000 */
[----:B0-----:R-:W4:Y:S05]  /*9910*/  LDL.LU R7, [R1+0x160] ;  /* 0x0001600001077983 */ /* 0x001f2a0000300800 */
[----:B------:R-:W0:Y:S01]  /*9920*/  MUFU.EX2 R8, R8 ;  /* 0x0000000800087308 */ /* 0x000e220000000800 */
[----:B------:R-:W-:-:S02]  /*9930*/  SHF.L.U32 R13, R24, 0x10, RZ ;  /* 0x00000010180d7819 */ /* 0x000fc400000006ff */
[----:B------:R-:W4:Y:S01]  /*9940*/  LDL.LU R24, [R1+0x2c0] ;  /* 0x0002c00001187983 */ /* 0x000f220000300800 */
[----:B0-----:R-:W-:-:S06]  /*9950*/  FADD.FTZ R8, R8, 1 ;  /* 0x3f80000008087421 */ /* 0x001fcc0000010000 */
[----:B------:R-:W0:Y:S02]  /*9960*/  MUFU.RCP R8, R8 ;  /* 0x0000000800087308 */ /* 0x000e240000001000 */
[----:B0-----:R-:W-:Y:S01]  /*9970*/  FMUL.FTZ R12, R12, R8 ;  /* 0x000000080c0c7220 */ /* 0x001fe20000410000 */
[----:B------:R-:W-:-:S04]  /*9980*/  FADD.FTZ R8, -R8, 1 ;  /* 0x3f80000008087421 */ /* 0x000fc80000010100 */
[----:B------:R-:W-:-:S04]  /*9990*/  FFMA.FTZ R8, R9, R8, 1 ;  /* 0x3f80000009087423 */ /* 0x000fc80000010008 */
[----:B------:R-:W-:Y:S01]  /*99a0*/  FMUL.FTZ R19, R12, R8 ;  /* 0x000000080c137220 */ /* 0x000fe20000410000 */
[----:B------:R-:W-:Y:S01]  /*99b0*/  FADD.FTZ R13, R13, -UR28 ;  /* 0x8000001c0d0d7e21 */ /* 0x000fe20008010000 */
[----:B------:R0:W-:Y:S03]  /*99c0*/  STL [R1+0x314], R4 ;  /* 0x0003140401007387 */ /* 0x0001e60000100800 */
[----:B0-----:R-:W-:Y:S01]  /*99d0*/  FMUL.FTZ R4, R13, UR16 ;  /* 0x000000100d047c20 */ /* 0x001fe20008410000 */
[----:B------:R0:W-:Y:S03]  /*99e0*/  STL [R1+0x384], R6 ;  /* 0x0003840601007387 */ /* 0x0001e60000100800 */
[----:B------:R-:W-:Y:S01]  /*99f0*/  FFMA.FTZ R9, R3, R4, R0 ;  /* 0x0000000403097223 */ /* 0x000fe20000010000 */
[----:B------:R1:W-:Y:S04]  /*9a00*/  STL [R1+0x30c], R4 ;  /* 0x00030c0401007387 */ /* 0x0003e80000100800 */
[----:B0-----:R-:W4:Y:S01]  /*9a10*/  LDL.LU R6, [R1+0x138] ;  /* 0x0001380001067983 */ /* 0x001f220000300800 */
[----:B--2---:R-:W-:-:S02]  /*9a20*/  SHF.L.U32 R13, R22, 0x10, RZ ;  /* 0x00000010160d7819 */ /* 0x004fc400000006ff */
[----:B---3--:R-:W-:Y:S02]  /*9a30*/  SHF.L.U32 R12, R21, 0x10, RZ ;  /* 0x00000010150c7819 */ /* 0x008fe400000006ff */
[----:B------:R-:W2:Y:S01]  /*9a40*/  LDL.LU R21, [R1+0x2c4] ;  /* 0x0002c40001157983 */ /* 0x000ea20000300800 */
[----:B------:R-:W-:-:S04]  /*9a50*/  FADD.FTZ R13, R13, -UR28 ;  /* 0x8000001c0d0d7e21 */ /* 0x000fc80008010000 */
[----:B-1----:R-:W-:Y:S01]  /*9a60*/  FMUL.FTZ R4, R13, UR16 ;  /* 0x000000100d047c20 */ /* 0x002fe20008410000 */
[----:B----4-:R-:W-:Y:S02]  /*9a70*/  SHF.L.U32 R13, R29, 0x10, RZ ;  /* 0x000000101d0d7819 */ /* 0x010fe400000006ff */
[----:B------:R-:W3:Y:S01]  /*9a80*/  LDL.LU R29, [R1+0x2f0] ;  /* 0x0002f000011d7983 */ /* 0x000ee20000300800 */
        /* <DEDUP_REMOVED lines=14> */
[----:B------:R-:W-:Y:S01]  /*9b70*/  FADD.FTZ R13, R13, -UR28 ;  /* 0x8000001c0d0d7e21 */ /* 0x000fe20008010000 */
        /* <DEDUP_REMOVED lines=8> */
[----:B------:R-:W-:Y:S01]  /*9c00*/  FMUL.FTZ R8, R9, -1.4426950216293334961 ;  /* 0xbfb8aa3b09087820 */ /* 0x000fe20000410000 */
[----:B------:R-:W-:Y:S02]  /*9c10*/  SHF.L.U32 R12, R24, 0x10, RZ ;  /* 0x00000010180c7819 */ /* 0x000fe400000006ff */
[----:B------:R-:W4:Y:S03]  /*9c20*/  LDL.LU R24, [R1+0x310] ;  /* 0x0003100001187983 */ /* 0x000f260000300800 */
[----:B------:R-:W0:Y:S02]  /*9c30*/  MUFU.EX2 R8, R8 ;  /* 0x0000000800087308 */ /* 0x000e240000000800 */
[----:B0-----:R-:W-:-:S06]  /*9c40*/  FADD.FTZ R8, R8, 1 ;  /* 0x3f80000008087421 */ /* 0x001fcc0000010000 */
[----:B------:R-:W0:Y:S01]  /*9c50*/  MUFU.RCP R8, R8 ;  /* 0x0000000800087308 */ /* 0x000e220000001000 */
[----:B------:R1:W-:Y:S01]  /*9c60*/  STL [R1+0x300], R4 ;  /* 0x0003000401007387 */ /* 0x0003e20000100800 */
[----:B0-----:R-:W-:Y:S01]  /*9c70*/  FMUL.FTZ R12, R12, R8 ;  /* 0x000000080c0c7220 */ /* 0x001fe20000410000 */
[----:B------:R-:W-:-:S04]  /*9c80*/  FADD.FTZ R8, -R8, 1 ;  /* 0x3f80000008087421 */ /* 0x000fc80000010100 */
[----:B------:R-:W-:Y:S01]  /*9c90*/  FFMA.FTZ R8, R9, R8, 1 ;  /* 0x3f80000009087423 */ /* 0x000fe20000010008 */
[----:B--2---:R-:W-:-:S05]  /*9ca0*/  SHF.L.U32 R13, R21, 0x10, RZ ;  /* 0x00000010150d7819 */ /* 0x004fca00000006ff */
[----:B------:R-:W-:-:S04]  /*9cb0*/  FADD.FTZ R13, R13, -UR28 ;  /* 0x8000001c0d0d7e21 */ /* 0x000fc80008010000 */
[----:B-1----:R-:W-:Y:S01]  /*9cc0*/  FMUL.FTZ R4, R13, UR16 ;  /* 0x000000100d047c20 */ /* 0x002fe20008410000 */
[----:B------:R-:W-:-:S03]  /*9cd0*/  FMUL.FTZ R21, R12, R8 ;  /* 0x000000080c157220 */ /* 0x000fc60000410000 */
[----:B------:R-:W-:-:S04]  /*9ce0*/  FFMA.FTZ R9, R5, R4, R2 ;  /* 0x0000000405097223 */ /* 0x000fc80000010002 */
[----:B------:R-:W-:-:S06]  /*9cf0*/  FMUL.FTZ R8, R9, -1.4426950216293334961 ;  /* 0xbfb8aa3b09087820 */ /* 0x000fcc0000410000 */
[----:B------:R-:W0:Y:S01]  /*9d00*/  MUFU.EX2 R8, R8 ;  /* 0x0000000800087308 */ /* 0x000e220000000800 */
[----:B------:R-:W-:Y:S02]  /*9d10*/  SHF.L.U32 R12, R28, 0x10, RZ ;  /* 0x000000101c0c7819 */ /* 0x000fe400000006ff */
[----:B------:R-:W2:Y:S01]  /*9d20*/  LDL.LU R28, [R1+0x134] ;  /* 0x00013400011c7983 */ /* 0x000ea20000300800 */
[----:B0-----:R-:W-:-:S06]  /*9d30*/  FADD.FTZ R8, R8, 1 ;  /* 0x3f80000008087421 */ /* 0x001fcc0000010000 */
[----:B------:R-:W0:Y:S01]  /*9d40*/  MUFU.RCP R8, R8 ;  /* 0x0000000800087308 */ /* 0x000e220000001000 */
[----:B------:R-:W-:Y:S01]  /*9d50*/  SHF.L.U32 R13, R6, 0x10, RZ ;  /* 0x00000010060d7819 */ /* 0x000fe200000006ff */
        /* <DEDUP_REMOVED lines=17> */
[----:B------:R-:W-:-:S04]  /*9e70*/  FADD.FTZ R8, -R8, 1 ;  /* 0x3f80000008087421 */ /* 0x000fc80000010100 */
[----:B------:R-:W-:Y:S01]  /*9e80*/  FFMA.FTZ R8, R9, R8, 1 ;  /* 0x3f80000009087423 */ /* 0x000fe20000010008 */
[----:B----4-:R-:W-:-:S03]  /*9e90*/  SHF.L.U32 R13, R7, 0x10, RZ ;  /* 0x00000010070d7819 */ /* 0x010fc600000006ff */
[----:B------:R-:W-:Y:S01]  /*9ea0*/  FMUL.FTZ R7, R12, R8 ;  /* 0x000000080c077220 */ /* 0x000fe20000410000 */
[----:B------:R-:W-:Y:S02]  /*9eb0*/  SHF.L.U32 R12, R24, 0x10, RZ ;  /* 0x00000010180c7819 */ /* 0x000fe400000006ff */
[----:B------:R-:W4:Y:S04]  /*9ec0*/  LDL.LU R24, [R1+0x140] ;  /* 0x0001400001187983 */ /* 0x000f280000300800 */
[----:B------:R0:W-:Y:S04]  /*9ed0*/  STL [R1+0x13c], R7 ;  /* 0x00013c0701007387 */ /* 0x0001e80000100800 */
[----:B0-----:R-:W4:Y:S01]  /*9ee0*/  LDL.LU R7, [R1+0x2fc] ;  /* 0x0002fc0001077983 */ /* 0x001f220000300800 */
[----:B------:R-:W-:-:S03]  /*9ef0*/  FADD.FTZ R13, R13, -UR28 ;  /* 0x8000001c0d0d7e21 */ /* 0x000fc60008010000 */
[----:B------:R0:W-:Y:S02]  /*9f00*/  STL [R1+0x2e4], R4 ;  /* 0x0002e40401007387 */ /* 0x0001e40000100800 */
[----:B0-----:R-:W-:-:S04]  /*9f10*/  FMUL.FTZ R4, R13, UR16 ;  /* 0x000000100d047c20 */ /* 0x001fc80008410000 */
[----:B------:R-:W-:Y:S01]  /*9f20*/  FFMA.FTZ R9, R5, R4, R2 ;  /* 0x0000000405097223 */ /* 0x000fe20000010002 */
[----:B------:R0:W-:Y:S01]  /*9f30*/  STL [R1+0x2e0], R4 ;  /* 0x0002e00401007387 */ /* 0x0001e20000100800 */
[----:B--2---:R-:W-:-:S03]  /*9f40*/  SHF.L.U32 R13, R28, 0x10, RZ ;  /* 0x000000101c0d7819 */ /* 0x004fc600000006ff */
[----:B------:R-:W2:Y:S02]  /*9f50*/  LDL.LU R28, [R1+0x2bc] ;  /* 0x0002bc00011c7983 */ /* 0x000ea40000300800 */
[----:B------:R-:W-:-:S04]  /*9f60*/  FADD.FTZ R13, R13, -UR28 ;  /* 0x8000001c0d0d7e21 */ /* 0x000fc80008010000 */
        /* <DEDUP_REMOVED lines=18> */
[----:B------:R1:W-:Y:S03]  /*a090*/  STL [R1+0x2dc], R4 ;  /* 0x0002dc0401007387 */ /* 0x0003e60000100800 */
[----:B-1----:R-:W-:Y:S01]  /*a0a0*/  FMUL.FTZ R4, R13, UR16 ;  /* 0x000000100d047c20 */ /* 0x002fe20008410000 */
[----:B0-----:R-:W-:Y:S01]  /*a0b0*/  FMUL.FTZ R12, R12, R8 ;  /* 0x000000080c0c7220 */ /* 0x001fe20000410000 */
[----:B------:R-:W-:Y:S01]  /*a0c0*/  FADD.FTZ R8, -R8, 1 ;  /* 0x3f80000008087421 */ /* 0x000fe20000010100 */
[----:B----4-:R-:W-:Y:S02]  /*a0d0*/  SHF.L.U32 R13, R24, 0x10, RZ ;  /* 0x00000010180d7819 */ /* 0x010fe400000006ff */
[----:B------:R-:W4:Y:S01]  /*a0e0*/  LDL.LU R24, [R1+0x14c] ;  /* 0x00014c0001187983 */ /* 0x000f220000300800 */
        /* <DEDUP_REMOVED lines=15> */
[----:B0-----:R-:W-:-:S04]  /*a1e0*/  FMUL.FTZ R4, R13, UR16 ;  /* 0x000000100d047c20 */ /* 0x001fc80008410000 */
[----:B------:R-:W-:Y:S01]  /*a1f0*/  FFMA.FTZ R9, R3, R4, R0 ;  /* 0x0000000403097223 */ /* 0x000fe20000010000 */
[----:B------:R0:W-:Y:S04]  /*a200*/  STL [R1+0x2c0], R4 ;  /* 0x0002c00401007387 */ /* 0x0001e80000100800 */
[----:B0-----:R-:W4:Y:S01]  /*a210*/  LDL.LU R4, [R1+0x2c8] ;  /* 0x0002c80001047983 */ /* 0x001f220000300800 */
[----:B--2---:R-:W-:-:S03]  /*a220*/  SHF.L.U32 R12, R28, 0x10, RZ ;  /* 0x000000101c0c7819 */ /* 0x004fc600000006ff */
[----:B------:R-:W2:Y:S01]  /*a230*/  LDL.LU R28, [R1+0x28c] ;  /* 0x00028c00011c7983 */ /* 0x000ea20000300800 */
[----:B---3--:R-:W-:-:S03]  /*a240*/  SHF.L.U32 R13, R29, 0x10, RZ ;  /* 0x000000101d0d7819 */ /* 0x008fc600000006ff */
[----:B------:R-:W3:Y:S01]  /*a250*/  LDL.LU R29, [R1+0x2cc] ;  /* 0x0002cc00011d7983 */ /* 0x000ee20000300800 */
        /* <DEDUP_REMOVED lines=10> */
[----:B------:R0:W-:Y:S01]  /*a300*/  STL [R1+0x2b8], R6 ;  /* 0x0002b80601007387 */ /* 0x0001e20000100800 */
[----:B------:R-:W-:Y:S02]  /*a310*/  FFMA.FTZ R9, R5, R6, R2 ;  /* 0x0000000605097223 */ /* 0x000fe40000010002 */
[----:B------:R-:W-:Y:S01]  /*a320*/  FMUL.FTZ R8, R12, R8 ;  /* 0x000000080c087220 */ /* 0x000fe20000410000 */
[----:B0-----:R-:W3:Y:S04]  /*a330*/  LDL.LU R6, [R1+0x148] ;  /* 0x0001480001067983 */ /* 0x001ee80000300800 */
[----:B------:R0:W-:Y:S02]  /*a340*/  STL [R1+0x140], R8 ;  /* 0x0001400801007387 */ /* 0x0001e40000100800 */
[----:B0-----:R-:W-:-:S06]  /*a350*/  FMUL.FTZ R8, R9, -1.4426950216293334961 ;  /* 0xbfb8aa3b09087820 */ /* 0x001fcc0000410000 */
[----:B------:R-:W0:Y:S01]  /*a360*/  MUFU.EX2 R8, R8 ;  /* 0x0000000800087308 */ /* 0x000e220000000800 */
[----:B----4-:R-:W-:Y:S02]  /*a370*/  SHF.L.U32 R13, R24, 0x10, RZ ;  /* 0x00000010180d7819 */ /* 0x010fe400000006ff */
[----:B------:R-:W4:Y:S01]  /*a380*/  LDL.LU R24, [R1+0x288] ;  /* 0x0002880001187983 */ /* 0x000f220000300800 */
[----:B0-----:R-:W-:-:S06]  /*a390*/  FADD.FTZ R8, R8, 1 ;  /* 0x3f80000008087421 */ /* 0x001fcc0000010000 */
[----:B------:R-:W0:Y:S01]  /*a3a0*/  MUFU.RCP R8, R8 ;  /* 0x0000000800087308 */ /* 0x000e220000001000 */
[----:B------:R-:W-:Y:S01]  /*a3b0*/  SHF.L.U32 R12, R7, 0x10, RZ ;  /* 0x00000010070c7819 */ /* 0x000fe200000006ff */
[----:B------:R-:W-:-:S04]  /*a3c0*/  FADD.FTZ R13, R13, -UR28 ;  /* 0x8000001c0d0d7e21 */ /* 0x000fc80008010000 */
[----:B------:R-:W-:Y:S01]  /*a3d0*/  FMUL.FTZ R7, R13, UR16 ;  /* 0x000000100d077c20 */ /* 0x000fe20008410000 */
[----:B0-----:R-:W-:Y:S01]  /*a3e0*/  FMUL.FTZ R12, R12, R8 ;  /* 0x000000080c0c7220 */ /* 0x001fe20000410000 */
[----:B------:R-:W-:-:S04]  /*a3f0*/  FADD.FTZ R8, -R8, 1 ;  /* 0x3f80000008087421 */ /* 0x000fc80000010100 */
[----:B------:R-:W-:Y:S01]  /*a400*/  FFMA.FTZ R8, R9, R8, 1 ;  /* 0x3f80000009087423 */ /* 0x000fe20000010008 */
[----:B------:R-:W-:-:S03]  /*a410*/  FFMA.FTZ R9, R3, R7, R0 ;  /* 0x0000000703097223 */ /* 0x000fc60000010000 */
[----:B------:R-:W-:Y:S01]  /*a420*/  FMUL.FTZ R8, R12, R8 ;  /* 0x000000080c087220 */ /* 0x000fe20000410000 */
[----:B------:R0:W-:Y:S04]  /*a430*/  STL [R1+0x2b4], R7 ;  /* 0x0002b40701007387 */ /* 0x0001e80000100800 */
[----:B------:R1:W-:Y:S04]  /*a440*/  STL [R1+0x144], R8 ;  /* 0x0001440801007387 */ /* 0x0003e80000100800 */
[----:B0-----:R-:W4:Y:S01]  /*a450*/  LDL.LU R7, [R1+0x2a0] ;  /* 0x0002a00001077983 */ /* 0x001f220000300800 */
[----:B-1----:R-:W-:-:S06]  /*a460*/  FMUL.FTZ R8, R9, -1.4426950216293334961 ;  /* 0xbfb8aa3b09087820 */ /* 0x002fcc0000410000 */
        /* <DEDUP_REMOVED lines=8> */
[----:B--2---:R-:W-:Y:S02]  /*a4f0*/  SHF.L.U32 R13, R28, 0x10, RZ ;  /* 0x000000101c0d7819 */ /* 0x004fe400000006ff */
[----:B------:R-:W2:Y:S01]  /*a500*/  LDL.LU R28, [R1+0x2a4] ;  /* 0x0002a400011c7983 */ /* 0x000ea20000300800 */
[----:B---3--:R-:W-:-:S03]  /*a510*/  SHF.L.U32 R12, R29, 0x10, RZ ;  /* 0x000000101d0c7819 */ /* 0x008fc600000006ff */
[----:B------:R-:W3:Y:S01]  /*a520*/  LDL.LU R29, [R1+0x268] ;  /* 0x00026800011d7983 */ /* 0x000ee20000300800 */
[----:B------:R-:W-:-:S04]  /*a530*/  FADD.FTZ R13, R13, -UR28 ;  /* 0x8000001c0d0d7e21 */ /* 0x000fc80008010000 */
[----:B------:R-:W-:Y:S01]  /*a540*/  FMUL.FTZ R4, R13, UR16 ;  /* 0x000000100d047c20 */ /* 0x000fe20008410000 */
[----:B------:R0:W-:Y:S03]  /*a550*/  STL [R1+0x14c], R8 ;  /* 0x00014c0801007387 */ /* 0x0001e60000100800 */
[----:B------:R-:W-:-:S04]  /*a560*/  FFMA.FTZ R9, R5, R4, R2 ;  /* 0x0000000405097223 */ /* 0x000fc80000010002 */
[----:B0-----:R-:W-:-:S06]  /*a570*/  FMUL.FTZ R8, R9, -1.4426950216293334961 ;  /* 0xbfb8aa3b09087820 */ /* 0x001fcc0000410000 */
[----:B------:R-:W0:Y:S02]  /*a580*/  MUFU.EX2 R8, R8 ;  /* 0x0000000800087308 */ /* 0x000e240000000800 */
[----:B0-----:R-:W-:-:S06]  /*a590*/  FADD.FTZ R8, R8, 1 ;  /* 0x3f80000008087421 */ /* 0x001fcc0000010000 */
[----:B------:R-:W0:Y:S01]  /*a5a0*/  MUFU.RCP R8, R8 ;  /* 0x0000000800087308 */ /* 0x000e220000001000 */
[----:B------:R1:W-:Y:S01]  /*a5b0*/  STL [R1+0x2ac], R4 ;  /* 0x0002ac0401007387 */ /* 0x0003e20000100800 */
[----:B------:R-:W-:Y:S01]  /*a5c0*/  SHF.L.U32 R13, R6, 0x10, RZ ;  /* 0x00000010060d7819 */ /* 0x000fe200000006ff */
[----:B0-----:R-:W-:-:S04]  /*a5d0*/  FMUL.FTZ R12, R12, R8 ;  /* 0x000000080c0c7220 */ /* 0x001fc80000410000 */
[----:B------:R-:W-:Y:S01]  /*a5e0*/  FADD.FTZ R13, R13, -UR28 ;  /* 0x8000001c0d0d7e21 */ /* 0x000fe20008010000 */
[----:B------:R-:W-:-:S03]  /*a5f0*/  FADD.FTZ R8, -R8, 1 ;  /* 0x3f80000008087421 */ /* 0x000fc60000010100 */
[----:B-1----:R-:W-:Y:S01]  /*a600*/  FMUL.FTZ R4, R13, UR16 ;  /* 0x000000100d047c20 */ /* 0x002fe20008410000 */
[----:B------:R-:W-:-:S03]  /*a610*/  FFMA.FTZ R8, R9, R8, 1 ;  /* 0x3f80000009087423 */ /* 0x000fc60000010008 */
[----:B------:R-:W-:Y:S01]  /*a620*/  FFMA.FTZ R9, R3, R4, R0 ;  /* 0x0000000403097223 */ /* 0x000fe20000010000 */
[----:B------:R0:W-:Y:S01]  /*a630*/  STL [R1+0x28c], R4 ;  /* 0x00028c0401007387 */ /* 0x0001e20000100800 */
[----:B------:R-:W-:Y:S02]  /*a640*/  FMUL.FTZ R13, R12, R8 ;  /* 0x000000080c0d7220 */ /* 0x000fe40000410000 */
[----:B------:R-:W-:Y:S01]  /*a650*/  FMUL.FTZ R8, R9, -1.4426950216293334961 ;  /* 0xbfb8aa3b09087820 */ /* 0x000fe20000410000 */
[----:B0-----:R-:W3:Y:S05]  /*a660*/  LDL.LU R4, [R1+0x298] ;  /* 0x0002980001047983 */ /* 0x001eea0000300800 */
[----:B------:R-:W0:Y:S01]  /*a670*/  MUFU.EX2 R8, R8 ;  /* 0x0000000800087308 */ /* 0x000e220000000800 */
[----:B----4-:R-:W-:-:S02]  /*a680*/  SHF.L.U32 R15, R24, 0x10, RZ ;  /* 0x00000010180f7819 */ /* 0x010fc400000006ff */
[----:B------:R-:W4:Y:S01]  /*a690*/  LDL.LU R24, [R1+0x26c] ;  /* 0x00026c0001187983 */ /* 0x000f220000300800 */
[----:B0-----:R-:W-:-:S06]  /*a6a0*/  FADD.FTZ R8, R8, 1 ;  /* 0x3f80000008087421 */ /* 0x001fcc0000010000 */
[----:B------:R-:W0:Y:S01]  /*a6b0*/  MUFU.RCP R8, R8 ;  /* 0x0000000800087308 */ /* 0x000e220000001000 */
[----:B------:R-:W-:-:S04]  /*a6c0*/  FADD.FTZ R15, R15, -UR28 ;  /* 0x8000001c0f0f7e21 */ /* 0x000fc80008010000 */
[----:B------:R-:W-:-:S05]  /*a6d0*/  FMUL.FTZ R6, R15, UR16 ;  /* 0x000000100f067c20 */ /* 0x000fca0008410000 */
[----:B------:R1:W-:Y:S01]  /*a6e0*/  STL [R1+0x288], R6 ;  /* 0x0002880601007387 */ /* 0x0003e20000100800 */
[----:B------:R-:W-:-:S05]  /*a6f0*/  SHF.L.U32 R12, R7, 0x10, RZ ;  /* 0x00000010070c7819 */ /* 0x000fca00000006ff */
[----:B0-----:R-:W-:Y:S01]  /*a700*/  FMUL.FTZ R12, R12, R8 ;  /* 0x000000080c0c7220 */ /* 0x001fe20000410000 */
[----:B------:R-:W-:-:S04]  /*a710*/  FADD.FTZ R8, -R8, 1 ;  /* 0x3f80000008087421 */ /* 0x000fc80000010100 */
[----:B------:R-:W-:Y:S01]  /*a720*/  FFMA.FTZ R8, R9, R8, 1 ;  /* 0x3f80000009087423 */ /* 0x000fe20000010008 */
[----:B------:R-:W-:Y:S02]  /*a730*/  FFMA.FTZ R9, R5, R6, R2 ;  /* 0x0000000605097223 */ /* 0x000fe40000010002 */
[----:B-1----:R-:W4:Y:S01]  /*a740*/  LDL.LU R6, [R1+0x29c] ;  /* 0x00029c0001067983 */ /* 0x002f220000300800 */
        /* <DEDUP_REMOVED lines=27> */
[----:B----4-:R-:W-:-:S05]  /*a900*/  SHF.L.U32 R24, R24, 0x10, RZ ;  /* 0x0000001018187819 */ /* 0x010fca00000006ff */
[----:B------:R-:W-:Y:S01]  /*a910*/  FADD.FTZ R24, R24, -UR28 ;  /* 0x8000001c18187e21 */ /* 0x000fe20008010000 */
[----:B------:R-:W-:-:S03]  /*a920*/  FMUL.FTZ R8, R15, R8 ;  /* 0x000000080f087220 */ /* 0x000fc60000410000 */
[----:B------:R-:W-:-:S04]  /*a930*/  FMUL.FTZ R4, R24, UR16 ;  /* 0x0000001018047c20 */ /* 0x000fc80008410000 */
[----:B------:R-:W-:Y:S01]  /*a940*/  FFMA.FTZ R12, R5, R4, R2 ;  /* 0x00000004050c7223 */ /* 0x000fe20000010002 */
[----:B------:R0:W-:Y:S03]  /*a950*/  STL [R1+0x154], R8 ;  /* 0x0001540801007387 */ /* 0x0001e60000100800 */
[----:B0-----:R-:W-:-:S06]  /*a960*/  FMUL.FTZ R8, R12, -1.4426950216293334961 ;  /* 0xbfb8aa3b0c087820 */ /* 0x001fcc0000410000 */
[----:B------:R-:W0:Y:S02]  /*a970*/  MUFU.EX2 R8, R8 ;  /* 0x0000000800087308 */ /* 0x000e240000000800 */
[----:B0-----:R-:W-:-:S06]  /*a980*/  FADD.FTZ R8, R8, 1 ;  /* 0x3f80000008087421 */ /* 0x001fcc0000010000 */
[----:B------:R-:W0:Y:S01]  /*a990*/  MUFU.RCP R8, R8 ;  /* 0x0000000800087308 */ /* 0x000e220000001000 */
[----:B------:R1:W-:Y:S01]  /*a9a0*/  STL [R1+0x268], R4 ;  /* 0x0002680401007387 */ /* 0x0003e20000100800 */
[----:B------:R-:W-:-:S03]  /*a9b0*/  SHF.L.U32 R15, R6, 0x10, RZ ;  /* 0x00000010060f7819 */ /* 0x000fc600000006ff */
[----:B-1----:R-:W4:Y:S02]  /*a9c0*/  LDL.LU R4, [R1+0x294] ;  /* 0x0002940001047983 */ /* 0x002f240000300800 */
[----:B0-----:R-:W-:Y:S01]  /*a9d0*/  FMUL.FTZ R15, R15, R8 ;  /* 0x000000080f0f7220 */ /* 0x001fe20000410000 */
[----:B------:R-:W-:-:S04]  /*a9e0*/  FADD.FTZ R8, -R8, 1 ;  /* 0x3f80000008087421 */ /* 0x000fc80000010100 */
[----:B------:R-:W-:-:S04]  /*a9f0*/  FFMA.FTZ R8, R12, R8, 1 ;  /* 0x3f8000000c087423 */ /* 0x000fc80000010008 */
[----:B------:R-:W-:-:S05]  /*aa00*/  FMUL.FTZ R8, R15, R8 ;  /* 0x000000080f087220 */ /* 0x000fca0000410000 */
[----:B------:R0:W-:Y:S01]  /*aa10*/  STL [R1+0x158], R8 ;  /* 0x0001580801007387 */ /* 0x0001e20000100800 */
[----:B--2---:R-:W-:-:S03]  /*aa20*/  SHF.L.U32 R24, R28, 0x10, RZ ;  /* 0x000000101c187819 */ /* 0x004fc600000006ff */
[----:B------:R-:W2:Y:S02]  /*aa30*/  LDL.LU R28, [R1+0x270] ;  /* 0x00027000011c7983 */ /* 0x000ea40000300800 */
[----:B------:R-:W-:-:S04]  /*aa40*/  FADD.FTZ R24, R24, -UR28 ;  /* 0x8000001c18187e21 */ /* 0x000fc80008010000 */
[----:B------:R-:W-:-:S04]  /*aa50*/  FMUL.FTZ R6, R24, UR16 ;  /* 0x0000001018067c20 */ /* 0x000fc80008410000 */
[----:B------:R-:W-:-:S04]  /*aa60*/  FFMA.FTZ R12, R3, R6, R0 ;  /* 0x00000006030c7223 */ /* 0x000fc80000010000 */
[----:B0-----:R-:W-:-:S06]  /*aa70*/  FMUL.FTZ R8, R12, -1.4426950216293334961 ;  /* 0xbfb8aa3b0c087820 */ /* 0x001fcc0000410000 */
[----:B------:R-:W0:Y:S02]  /*aa80*/  MUFU.EX2 R8, R8 ;  /* 0x0000000800087308 */ /* 0x000e240000000800 */
[----:B0-----:R-:W-:-:S06]  /*aa90*/  FADD.FTZ R8, R8, 1 ;  /* 0x3f80000008087421 */ /* 0x001fcc0000010000 */
[----:B------:R-:W0:Y:S01]  /*aaa0*/  MUFU.RCP R8, R8 ;  /* 0x0000000800087308 */ /* 0x000e220000001000 */
[----:B---3--:R-:W-:Y:S01]  /*aab0*/  SHF.L.U32 R24, R29, 0x10, RZ ;  /* 0x000000101d187819 */ /* 0x008fe200000006ff */
[----:B------:R1:W-:Y:S04]  /*aac0*/  STL [R1+0x264], R6 ;  /* 0x0002640601007387 */ /* 0x0003e80000100800 */
[----:B------:R-:W-:Y:S01]  /*aad0*/  FADD.FTZ R24, R24, -UR28 ;  /* 0x8000001c18187e21 */ /* 0x000fe20008010000 */
[----:B------:R-:W3:Y:S04]  /*aae0*/  LDL.LU R29, [R1+0x130] ;  /* 0x00013000011d7983 */ /* 0x000ee80000300800 */
[----:B-1----:R-:W3:Y:S01]  /*aaf0*/  LDL.LU R6, [R1+0x248] ;  /* 0x0002480001067983 */ /* 0x002ee20000300800 */
[----:B------:R-:W-:Y:S01]  /*ab00*/  SHF.L.U32 R15, R7, 0x10, RZ ;  /* 0x00000010070f7819 */ /* 0x000fe200000006ff */
[----:B------:R-:W-:-:S04]  /*ab10*/  FMUL.FTZ R7, R24, UR16 ;  /* 0x0000001018077c20 */ /* 0x000fc80008410000 */
[----:B0-----:R-:W-:Y:S01]  /*ab20*/  FMUL.FTZ R15, R15, R8 ;  /* 0x000000080f0f7220 */ /* 0x001fe20000410000 */
[----:B------:R-:W-:Y:S01]  /*ab30*/  FADD.FTZ R8, -R8, 1 ;  /* 0x3f80000008087421 */ /* 0x000fe20000010100 */
[----:B------:R0:W-:Y:S03]  /*ab40*/  STL [R1+0x244], R7 ;  /* 0x0002440701007387 */ /* 0x0001e60000100800 */
        /* <DEDUP_REMOVED lines=10> */
[----:B----4-:R-:W-:-:S05]  /*abf0*/  SHF.L.U32 R24, R4, 0x10, RZ ;  /* 0x0000001004187819 */ /* 0x010fca00000006ff */
        /* <DEDUP_REMOVED lines=17> */
[----:B------:R-:W-:-:S05]  /*ad10*/  FMUL.FTZ R6, R24, R8 ;  /* 0x0000000818067220 */ /* 0x000fca0000410000 */
[----:B------:R0:W-:Y:S04]  /*ad20*/  STL [R1+0x164], R6 ;  /* 0x0001640601007387 */ /* 0x0001e80000100800 */
[----:B0-----:R-:W3:Y:S01]  /*ad30*/  LDL.LU R6, [R1+0x25c] ;  /* 0x00025c0001067983 */ /* 0x001ee20000300800 */
[----:B------:R-:W-:-:S03]  /*ad40*/  SHF.L.U32 R24, R7, 0x10, RZ ;  /* 0x0000001007187819 */ /* 0x000fc600000006ff */
[----:B------:R-:W4:Y:S01]  /*ad50*/  LDL.LU R7, [R1+0x124] ;  /* 0x0001240001077983 */ /* 0x000f220000300800 */
[----:B------:R-:W-:-:S03]  /*ad60*/  FADD.FTZ R25, R25, -UR28 ;  /* 0x8000001c19197e21 */ /* 0x000fc60008010000 */
[----:B------:R0:W-:Y:S02]  /*ad70*/  STL [R1+0x238], R4 ;  /* 0x0002380401007387 */ /* 0x0001e40000100800 */
        /* <DEDUP_REMOVED lines=38> */
[----:B---3--:R-:W-:-:S05]  /*afe0*/  SHF.L.U32 R25, R6, 0x10, RZ ;  /* 0x0000001006197819 */ /* 0x008fca00000006ff */
[----:B0-----:R-:W-:Y:S01]  /*aff0*/  FMUL.FTZ R25, R25, R12 ;  /* 0x0000000c19197220 */ /* 0x001fe20000410000 */
[----:B----4-:R-:W-:Y:S01]  /*b000*/  SHF.L.U32 R26, R7, 0x10, RZ ;  /* 0x00000010071a7819 */ /* 0x010fe200000006ff */
[----:B------:R-:W-:-:S04]  /*b010*/  FADD.FTZ R12, -R12, 1 ;  /* 0x3f8000000c0c7421 */ /* 0x000fc80000010100 */
[----:B------:R-:W-:-:S04]  /*b020*/  FADD.FTZ R26, R26, -UR28 ;  /* 0x8000001c1a1a7e21 */ /* 0x000fc80008010000 */
[----:B------:R-:W-:Y:S01]  /*b030*/  FMUL.FTZ R6, R26, UR16 ;  /* 0x000000101a067c20 */ /* 0x000fe20008410000 */
[----:B------:R-:W-:-:S03]  /*b040*/  FFMA.FTZ R12, R24, R12, 1 ;  /* 0x3f800000180c7423 */ /* 0x000fc6000001000c */
[----:B------:R-:W-:Y:S01]  /*b050*/  FFMA.FTZ R24, R3, R6, R0 ;  /* 0x0000000603187223 */ /* 0x000fe20000010000 */
[----:B------:R0:W-:Y:S04]  /*b060*/  STL [R1+0x210], R6 ;  /* 0x0002100601007387 */ /* 0x0001e80000100800 */
[----:B0-----:R-:W3:Y:S01]  /*b070*/  LDL.LU R6, [R1+0x11c] ;  /* 0x00011c0001067983 */ /* 0x001ee20000300800 */
[----:B------:R-:W-:-:S03]  /*b080*/  SHF.L.U32 R26, R29, 0x10, RZ ;  /* 0x000000101d1a7819 */ /* 0x000fc600000006ff */
[----:B------:R-:W4:Y:S01]  /*b090*/  LDL.LU R29, [R1+0x120] ;  /* 0x00012000011d7983 */ /* 0x000f220000300800 */
[----:B------:R-:W-:-:S05]  /*b0a0*/  FMUL.FTZ R7, R25, R12 ;  /* 0x0000000c19077220 */ /* 0x000fca0000410000 */
[----:B------:R0:W-:Y:S01]  /*b0b0*/  STL [R1+0x170], R7 ;  /* 0x0001700701007387 */ /* 0x0001e20000100800 */
[----:B------:R-:W-:-:S03]  /*b0c0*/  FMUL.FTZ R12, R24, -1.4426950216293334961 ;  /* 0xbfb8aa3b180c7820 */ /* 0x000fc60000410000 */
[----:B0-----:R-:W4:Y:S03]  /*b0d0*/  LDL.LU R7, [R1+0x110] ;  /* 0x0001100001077983 */ /* 0x001f260000300800 */
[----:B------:R-:W0:Y:S02]  /*b0e0*/  MUFU.EX2 R12, R12 ;  /* 0x0000000c000c7308 */ /* 0x000e240000000800 */
[----:B0-----:R-:W-:-:S06]  /*b0f0*/  FADD.FTZ R12, R12, 1 ;  /* 0x3f8000000c0c7421 */ /* 0x001fcc0000010000 */
[----:B------:R-:W0:Y:S01]  /*b100*/  MUFU.RCP R12, R12 ;  /* 0x0000000c000c7308 */ /* 0x000e220000001000 */
[----:B------:R-:W-:Y:S01]  /*b110*/  FADD.FTZ R26, R26, -UR28 ;  /* 0x8000001c1a1a7e21 */ /* 0x000fe20008010000 */
[----:B------:R-:W-:-:S05]  /*b120*/  SHF.L.U32 R25, R4, 0x10, RZ ;  /* 0x0000001004197819 */ /* 0x000fca00000006ff */
[----:B0-----:R-:W-:Y:S01]  /*b130*/  FMUL.FTZ R25, R25, R12 ;  /* 0x0000000c19197220 */ /* 0x001fe20000410000 */
[----:B------:R-:W-:Y:S01]  /*b140*/  FADD.FTZ R12, -R12, 1 ;  /* 0x3f8000000c0c7421 */ /* 0x000fe20000010100 */
[----:B------:R-:W-:-:S03]  /*b150*/  FMUL.FTZ R4, R26, UR16 ;  /* 0x000000101a047c20 */ /* 0x000fc60008410000 */
        /* <DEDUP_REMOVED lines=51> */
[----:B0-----:R-:W4:Y:S04]  /*b490*/  LDL.LU R4, [R1+0x220] ;  /* 0x0002200001047983 */ /* 0x001f280000300800 */
[----:B------:R0:W-:Y:S01]  /*b4a0*/  STL [R1+0x180], R7 ;  /* 0x0001800701007387 */ /* 0x0001e20000100800 */
[----:B------:R-:W-:-:S03]  /*b4b0*/  FMUL.FTZ R11, R10, -1.4426950216293334961 ;  /* 0xbfb8aa3b0a0b7820 */ /* 0x000fc60000410000 */
[----:B0-----:R-:W4:Y:S03]  /*b4c0*/  LDL.LU R7, [R1+0x234] ;  /* 0x0002340001077983 */ /* 0x001f260000300800 */
[----:B------:R-:W0:Y:S02]  /*b4d0*/  MUFU.EX2 R11, R11 ;  /* 0x0000000b000b7308 */ /* 0x000e240000000800 */
        /* <DEDUP_REMOVED lines=37> */
[----:B------:R-:W-:Y:S01]  /*b730*/  SHF.L.U32 R24, R7, 0x10, RZ ;  /* 0x0000001007187819 */ /* 0x000fe200000006ff */
[----:B------:R-:W-:-:S04]  /*b740*/  FADD.FTZ R25, -R25, 1 ;  /* 0x3f80000019197421 */ /* 0x000fc80000010100 */
[----:B------:R-:W-:-:S04]  /*b750*/  FADD.FTZ R24, R24, -UR28 ;  /* 0x8000001c18187e21 */ /* 0x000fc80008010000 */
[----:B------:R-:W-:Y:S01]  /*b760*/  FMUL.FTZ R7, R24, UR16 ;  /* 0x0000001018077c20 */ /* 0x000fe20008410000 */
[----:B------:R-:W-:-:S03]  /*b770*/  FFMA.FTZ R25, R11, R25, 1 ;  /* 0x3f8000000b197423 */ /* 0x000fc60000010019 */
        /* <DEDUP_REMOVED lines=8> */
[----:B------:R2:W0:Y:S02]  /*b800*/  MUFU.RCP R25, R10 ;  /* 0x0000000a00197308 */ /* 0x0004240000001000 */
[----:B--2---:R-:W-:Y:S02]  /*b810*/  SHF.L.U32 R10, R28, 0x10, RZ ;  /* 0x000000101c0a7819 */ /* 0x004fe400000006ff */
[----:B------:R-:W2:Y:S03]  /*b820*/  LDL.LU R28, [R1+0x1ec] ;  /* 0x0001ec00011c7983 */ /* 0x000ea60000300800 */
[----:B0-----:R-:W-:Y:S01]  /*b830*/  FMUL.FTZ R10, R10, R25 ;  /* 0x000000190a0a7220 */ /* 0x001fe20000410000 */
        /* <DEDUP_REMOVED lines=30> */
[----:B------:R0:W1:Y:S02]  /*ba20*/  MUFU.RCP R25, R10 ;  /* 0x0000000a00197308 */ /* 0x0000640000001000 */
[----:B0-----:R-:W-:Y:S02]  /*ba30*/  SHF.L.U32 R10, R7, 0x10, RZ ;  /* 0x00000010070a7819 */ /* 0x001fe400000006ff */
[----:B------:R-:W4:Y:S01]  /*ba40*/  LDL.LU R7, [R1+0x1d8] ;  /* 0x0001d80001077983 */ /* 0x000f220000300800 */
[----:B--2---:R-:W-:-:S03]  /*ba50*/  SHF.L.U32 R24, R28, 0x10, RZ ;  /* 0x000000101c187819 */ /* 0x004fc600000006ff */
[----:B------:R-:W2:Y:S02]  /*ba60*/  LDL.LU R28, [R1+0x2d0] ;  /* 0x0002d000011c7983 */ /* 0x000ea40000300800 */
[----:B------:R-:W-:Y:S02]  /*ba70*/  FADD.FTZ R24, R24, -UR28 ;  /* 0x8000001c18187e21 */ /* 0x000fe40008010000 */
[----:B------:R0:W-:Y:S01]  /*ba80*/  STL [R1+0x1f0], R4 ;  /* 0x0001f00401007387 */ /* 0x0001e20000100800 */
[----:B-1----:R-:W-:Y:S01]  /*ba90*/  FMUL.FTZ R10, R10, R25 ;  /* 0x000000190a0a7220 */ /* 0x002fe20000410000 */
[----:B------:R-:W-:-:S04]  /*baa0*/  FADD.FTZ R25, -R25, 1 ;  /* 0x3f80000019197421 */ /* 0x000fc80000010100 */
[----:B------:R-:W-:Y:S01]  /*bab0*/  FFMA.FTZ R25, R11, R25, 1 ;  /* 0x3f8000000b197423 */ /* 0x000fe20000010019 */
[----:B0-----:R-:W-:-:S04]  /*bac0*/  FMUL.FTZ R4, R24, UR16 ;  /* 0x0000001018047c20 */ /* 0x001fc80008410000 */
[----:B------:R-:W-:Y:S01]  /*bad0*/  FFMA.FTZ R11, R3, R4, R0 ;  /* 0x00000004030b7223 */ /* 0x000fe20000010000 */
[----:B------:R0:W-:Y:S04]  /*bae0*/  STL [R1+0x1ec], R4 ;  /* 0x0001ec0401007387 */ /* 0x0001e80000100800 */
[----:B0-----:R-:W2:Y:S04]  /*baf0*/  LDL.LU R4, [R1+0x1dc] ;  /* 0x0001dc0001047983 */ /* 0x001ea80000300800 */
[----:B------:R0:W-:Y:S02]  /*bb00*/  STL [R1+0x1a4], R8 ;  /* 0x0001a40801007387 */ /* 0x0001e40000100800 */
[----:B0-----:R-:W-:Y:S01]  /*bb10*/  FMUL.FTZ R8, R10, R25 ;  /* 0x000000190a087220 */ /* 0x001fe20000410000 */
        /* <DEDUP_REMOVED lines=10> */
[----:B------:R-:W-:Y:S02]  /*bbc0*/  FADD.FTZ R25, -R25, 1 ;  /* 0x3f80000019197421 */ /* 0x000fe40000010100 */
[----:B------:R0:W-:Y:S02]  /*bbd0*/  STL [R1+0x1e4], R6 ;  /* 0x0001e40601007387 */ /* 0x0001e40000100800 */
[----:B------:R-:W-:Y:S01]  /*bbe0*/  FFMA.FTZ R25, R11, R25, 1 ;  /* 0x3f8000000b197423 */ /* 0x000fe20000010019 */
[----:B------:R-:W-:Y:S01]  /*bbf0*/  FFMA.FTZ R11, R5, R6, R2 ;  /* 0x00000006050b7223 */ /* 0x000fe20000010002 */
[----:B------:R1:W-:Y:S04]  /*bc00*/  STL [R1+0x1a0], R8 ;  /* 0x0001a00801007387 */ /* 0x0003e80000100800 */
[----:B0-----:R-:W4:Y:S01]  /*bc10*/  LDL.LU R6, [R1+0x2d4] ;  /* 0x0002d40001067983 */ /* 0x001f220000300800 */
[----:B-1----:R-:W-:Y:S01]  /*bc20*/  FMUL.FTZ R8, R10, R25 ;  /* 0x000000190a087220 */ /* 0x002fe20000410000 */
[----:B------:R-:W-:-:S06]  /*bc30*/  FMUL.FTZ R10, R11, -1.4426950216293334961 ;  /* 0xbfb8aa3b0b0a7820 */ /* 0x000fcc0000410000 */
[----:B------:R-:W0:Y:S02]  /*bc40*/  MUFU.EX2 R10, R10 ;  /* 0x0000000a000a7308 */ /* 0x000e240000000800 */
[----:B0-----:R-:W-:-:S04]  /*bc50*/  FADD.FTZ R10, R10, 1 ;  /* 0x3f8000000a0a7421 */ /* 0x001fc80000010000 */
[----:B------:R0:W1:Y:S02]  /*bc60*/  MUFU.RCP R25, R10 ;  /* 0x0000000a00197308 */ /* 0x0000640000001000 */
[----:B0-----:R-:W-:Y:S02]  /*bc70*/  SHF.L.U32 R10, R18, 0x10, RZ ;  /* 0x00000010120a7819 */ /* 0x001fe400000006ff */
[----:B------:R-:W-:-:S03]  /*bc80*/  SHF.L.U32 R24, R7, 0x10, RZ ;  /* 0x0000001007187819 */ /* 0x000fc600000006ff */
[----:B-1----:R-:W-:Y:S01]  /*bc90*/  FMUL.FTZ R10, R10, R25 ;  /* 0x000000190a0a7220 */ /* 0x002fe20000410000 */
[----:B------:R-:W-:Y:S01]  /*bca0*/  STL [R1+0x198], R8 ;  /* 0x0001980801007387 */ /* 0x000fe20000100800 */
[----:B------:R-:W-:Y:S01]  /*bcb0*/  FADD.FTZ R24, R24, -UR28 ;  /* 0x8000001c18187e21 */ /* 0x000fe20008010000 */
[----:B------:R-:W-:Y:S01]  /*bcc0*/  FADD.FTZ R25, -R25, 1 ;  /* 0x3f80000019197421 */ /* 0x000fe20000010100 */
[----:B------:R-:W-:Y:S01]  /*bcd0*/  SHF.L.U32 R43, R43, 0x10, RZ ;  /* 0x000000102b2b7819 */ /* 0x000fe200000006ff */
[----:B------:R-:W4:Y:S01]  /*bce0*/  LDL.LU R18, [R1+0x364] ;  /* 0x0003640001127983 */ /* 0x000f220000300800 */
[----:B------:R-:W-:Y:S01]  /*bcf0*/  FMUL.FTZ R7, R24, UR16 ;  /* 0x0000001018077c20 */ /* 0x000fe20008410000 */
[----:B------:R-:W-:-:S03]  /*bd00*/  FFMA.FTZ R25, R11, R25, 1 ;  /* 0x3f8000000b197423 */ /* 0x000fc60000010019 */
[----:B------:R-:W-:Y:S01]  /*bd10*/  FFMA.FTZ R11, R3, R7, R0 ;  /* 0x00000007030b7223 */ /* 0x000fe20000010000 */
[----:B------:R0:W-:Y:S04]  /*bd20*/  STL [R1+0x1e0], R7 ;  /* 0x0001e00701007387 */ /* 0x0001e80000100800 */
[----:B0-----:R-:W4:Y:S01]  /*bd30*/  LDL.LU R7, [R1+0x1d0] ;  /* 0x0001d00001077983 */ /* 0x001f220000300800 */
[----:B--2---:R-:W-:-:S03]  /*bd40*/  SHF.L.U32 R24, R28, 0x10, RZ ;  /* 0x000000101c187819 */ /* 0x004fc600000006ff */
[----:B------:R-:W2:Y:S01]  /*bd50*/  LDL.LU R28, [R1+0x1b4] ;  /* 0x0001b400011c7983 */ /* 0x000ea20000300800 */
[----:B------:R-:W-:Y:S01]  /*bd60*/  FMUL.FTZ R8, R10, R25 ;  /* 0x000000190a087220 */ /* 0x000fe20000410000 */
[----:B------:R-:W-:-:S06]  /*bd70*/  FMUL.FTZ R10, R11, -1.4426950216293334961 ;  /* 0xbfb8aa3b0b0a7820 */ /* 0x000fcc0000410000 */
[----:B------:R-:W0:Y:S01]  /*bd80*/  MUFU.EX2 R10, R10 ;  /* 0x0000000a000a7308 */ /* 0x000e220000000800 */
[----:B------:R-:W-:Y:S01]  /*bd90*/  FADD.FTZ R24, R24, -UR28 ;  /* 0x8000001c18187e21 */ /* 0x000fe20008010000 */
[----:B0-----:R-:W-:-:S04]  /*bda0*/  FADD.FTZ R10, R10, 1 ;  /* 0x3f8000000a0a7421 */ /* 0x001fc80000010000 */
[----:B------:R0:W1:Y:S02]  /*bdb0*/  MUFU.RCP R25, R10 ;  /* 0x0000000a00197308 */ /* 0x0000640000001000 */
[----:B0-----:R-:W-:Y:S01]  /*bdc0*/  SHF.L.U32 R10, R4, 0x10, RZ ;  /* 0x00000010040a7819 */ /* 0x001fe200000006ff */
[----:B------:R-:W-:-:S04]  /*bdd0*/  FMUL.FTZ R4, R24, UR16 ;  /* 0x0000001018047c20 */ /* 0x000fc80008410000 */
[----:B-1----:R-:W-:Y:S01]  /*bde0*/  FMUL.FTZ R10, R10, R25 ;  /* 0x000000190a0a7220 */ /* 0x002fe20000410000 */
[----:B------:R-:W-:Y:S01]  /*bdf0*/  FADD.FTZ R25, -R25, 1 ;  /* 0x3f80000019197421 */ /* 0x000fe20000010100 */
[----:B------:R0:W-:Y:S03]  /*be00*/  STL [R1+0x194], R8 ;  /* 0x0001940801007387 */ /* 0x0001e60000100800 */
[----:B------:R-:W-:Y:S01]  /*be10*/  FFMA.FTZ R25, R11, R25, 1 ;  /* 0x3f8000000b197423 */ /* 0x000fe20000010019 */
[----:B------:R-:W-:-:S03]  /*be20*/  FFMA.FTZ R11, R5, R4, R2 ;  /* 0x00000004050b7223 */ /* 0x000fc60000010002 */
[----:B0-----:R-:W-:Y:S01]  /*be30*/  FMUL.FTZ R8, R10, R25 ;  /* 0x000000190a087220 */ /* 0x001fe20000410000 */
[----:B------:R-:W-:Y:S01]  /*be40*/  FMUL.FTZ R10, R11, -1.4426950216293334961 ;  /* 0xbfb8aa3b0b0a7820 */ /* 0x000fe20000410000 */
[----:B---3--:R-:W-:Y:S02]  /*be50*/  SHF.L.U32 R24, R29, 0x10, RZ ;  /* 0x000000101d187819 */ /* 0x008fe400000006ff */
[----:B------:R-:W3:Y:S03]  /*be60*/  LDL.LU R29, [R1+0x1c4] ;  /* 0x0001c400011d7983 */ /* 0x000ee60000300800 */
        /* <DEDUP_REMOVED lines=15> */
[----:B------:R-:W0:Y:S01]  /*bf60*/  MUFU.RCP R24, R11 ;  /* 0x0000000b00187308 */ /* 0x000e220000001000 */
[----:B------:R1:W-:Y:S01]  /*bf70*/  STL [R1+0x1d8], R4 ;  /* 0x0001d80401007387 */ /* 0x0003e20000100800 */
[----:B0-----:R-:W-:Y:S01]  /*bf80*/  FMUL.FTZ R43, R43, R24 ;  /* 0x000000182b2b7220 */ /* 0x001fe20000410000 */
[----:B------:R-:W-:Y:S01]  /*bf90*/  FADD.FTZ R24, -R24, 1 ;  /* 0x3f80000018187421 */ /* 0x000fe20000010100 */
[----:B------:R-:W-:Y:S02]  /*bfa0*/  SHF.L.U32 R11, R7, 0x10, RZ ;  /* 0x00000010070b7819 */ /* 0x000fe400000006ff */
[----:B------:R-:W4:Y:S03]  /*bfb0*/  LDL.LU R7, [R1+0x19c] ;  /* 0x00019c0001077983 */ /* 0x000f260000300800 */
        /* <DEDUP_REMOVED lines=46> */
[----:B------:R-:W-:Y:S01]  /*c2a0*/  SHF.L.U32 R41, R41, 0x10, RZ ;  /* 0x0000001029297819 */ /* 0x000fe200000006ff */
[----:B------:R-:W4:Y:S01]  /*c2b0*/  LDL.LU R7, [R1+0x344] ;  /* 0x0003440001077983 */ /* 0x000f220000300800 */
[----:B------:R-:W-:-:S04]  /*c2c0*/  FADD.FTZ R11, R11, -UR28 ;  /* 0x8000001c0b0b7e21 */ /* 0x000fc80008010000 */
[----:B-1----:R-:W-:-:S04]  /*c2d0*/  FMUL.FTZ R4, R11, UR16 ;  /* 0x000000100b047c20 */ /* 0x002fc80008410000 */
[----:B------:R-:W-:-:S04]  /*c2e0*/  FFMA.FTZ R10, R3, R4, R0 ;  /* 0x00000004030a7223 */ /* 0x000fc80000010000 */
[----:B------:R-:W-:-:S06]  /*c2f0*/  FMUL.FTZ R11, R10, -1.4426950216293334961 ;  /* 0xbfb8aa3b0a0b7820 */ /* 0x000fcc0000410000 */
[----:B------:R-:W0:Y:S02]  /*c300*/  MUFU.EX2 R11, R11 ;  /* 0x0000000b000b7308 */ /* 0x000e240000000800 */
[----:B0-----:R-:W-:-:S04]  /*c310*/  FADD.FTZ R11, R11, 1 ;  /* 0x3f8000000b0b7421 */ /* 0x001fc80000010000 */
[----:B------:R2:W0:Y:S01]  /*c320*/  MUFU.RCP R24, R11 ;  /* 0x0000000b00187308 */ /* 0x0004220000001000 */
[----:B------:R1:W-:Y:S01]  /*c330*/  STL [R1+0x1c8], R4 ;  /* 0x0001c80401007387 */ /* 0x0003e20000100800 */
[----:B--2---:R-:W-:-:S03]  /*c340*/  SHF.L.U32 R11, R28, 0x10, RZ ;  /* 0x000000101c0b7819 */ /* 0x004fc600000006ff */
[----:B------:R-:W2:Y:S02]  /*c350*/  LDL.LU R28, [R1+0x334] ;  /* 0x00033400011c7983 */ /* 0x000ea40000300800 */
        /* <DEDUP_REMOVED lines=60> */
[----:B------:R-:W2:Y:S01]  /*c720*/  LDL.LU R28, [R1+0x350] ;  /* 0x00035000011c7983 */ /* 0x000ea20000300800 */
[----:B------:R-:W-:Y:S01]  /*c730*/  FMUL.FTZ R39, R39, R24 ;  /* 0x0000001827277220 */ /* 0x000fe20000410000 */
        /* <DEDUP_REMOVED lines=132> */
[----:B------:R-:W-:Y:S01]  /*cf80*/  STL [R1+0x188], R9 ;  /* 0x0001880901007387 */ /* 0x000fe20000100800 */
        /* <DEDUP_REMOVED lines=12> */
[----:B0-----:R-:W4:Y:S03]  /*d050*/  LDL.LU R8, [R1+0x118] ;  /* 0x0001180001087983 */ /* 0x001f260000300800 */
[----:B------:R-:W0:Y:S01]  /*d060*/  MUFU.EX2 R10, R10 ;  /* 0x0000000a000a7308 */ /* 0x000e220000000800 */
[----:B------:R-:W-:Y:S01]  /*d070*/  FMUL.FTZ R26, R26, R45 ;  /* 0x0000002d1a1a7220 */ /* 0x000fe20000410000 */
[----:B------:R-:W4:Y:S04]  /*d080*/  LDL.LU R9, [R1+0x394] ;  /* 0x0003940001097983 */ /* 0x000f280000300800 */
[----:B------:R-:W4:Y:S04]  /*d090*/  LDL.LU R20, [R1+0x390] ;  /* 0x0003900001147983 */ /* 0x000f280000300800 */
[----:B-1----:R-:W4:Y:S01]  /*d0a0*/  LDL.LU R42, [R1+0x330] ;  /* 0x00033000012a7983 */ /* 0x002f220000300800 */
[----:B0-----:R-:W-:-:S03]  /*d0b0*/  FADD.FTZ R10, R10, 1 ;  /* 0x3f8000000a0a7421 */ /* 0x001fc60000010000 */
        /* <DEDUP_REMOVED lines=426> */
.L_x_537:
        /* <DEDUP_REMOVED lines=48> */
.L_x_539:
[----:B------:R-:W-:Y:S05]  /*ee60*/  BSYNC.RECONVERGENT B0 ;  /* 0x0000000000007941 */ /* 0x000fea0003800200 */
.L_x_538:
        /* <DEDUP_REMOVED lines=52> */
.L_x_541:
[----:B------:R-:W-:Y:S05]  /*f1b0*/  BSYNC.RECONVERGENT B0 ;  /* 0x0000000000007941 */ /* 0x000fea0003800200 */
.L_x_540:
        /* <DEDUP_REMOVED lines=38> */
.L_x_543:
[----:B------:R-:W-:Y:S05]  /*f420*/  BSYNC.RECONVERGENT B0 ;  /* 0x0000000000007941 */ /* 0x000fea0003800200 */
.L_x_542:
        /* <DEDUP_REMOVED lines=30> */
.L_x_545:
[----:B------:R-:W-:Y:S05]  /*f610*/  BSYNC.RECONVERGENT B0 ;  /* 0x0000000000007941 */ /* 0x000fea0003800200 */
.L_x_544:
        /* <DEDUP_REMOVED lines=34> */
.L_x_549:
[----:B------:R-:W3:Y:S04]  /*f840*/  LDG.E.STRONG.GPU R8, desc[UR10][R14.64] ;  /* 0x0000000a0e087981 */ /* 0x000ee8000c1ef900 */
[----:B---3--:R-:W-:Y:S04]  /*f850*/  CCTL.IVALL ;  /* 0x00000000ff00798f */ /* 0x008fe80002000000 */
[----:B------:R0:W-:Y:S01]  /*f860*/  STL [R1], R8 ;  /* 0x0000000801007387 */ /* 0x0001e20000100800 */
[----:B------:R-:W-:-:S13]  /*f870*/  ISETP.NE.AND P0, PT, R8, UR5, PT ;  /* 0x0000000508007c0c */ /* 0x000fda000bf05270 */
[----:B0-----:R-:W-:Y:S05]  /*f880*/  @P0 BRA `(.L_x_549) ;  /* 0xfffffffc00ec0947 */ /* 0x001fea000383ffff */
.L_x_548:
[----:B------:R-:W-:Y:S05]  /*f890*/  BSYNC.RECONVERGENT B0 ;  /* 0x0000000000007941 */ /* 0x000fea0003800200 */
.L_x_547:
        /* <DEDUP_REMOVED lines=15> */
.L_x_551:
        /* <DEDUP_REMOVED lines=77> */
.L_x_550:
        /* <DEDUP_REMOVED lines=52> */
.L_x_552:
        /* <DEDUP_REMOVED lines=27> */
.L_x_553:
        /* <DEDUP_REMOVED lines=12> */
.L_x_554:
[----:B------:R-:W-:Y:S05]  /*10410*/  BSYNC.RECONVERGENT B0 ;  /* 0x0000000000007941 */ /* 0x000fea0003800200 */
.L_x_546:
        /* <DEDUP_REMOVED lines=17> */
.L_x_560:
        /* <DEDUP_REMOVED lines=57> */
.L_x_556:
[----:B------:R-:W-:Y:S05]  /*108c0*/  BSYNC.RECONVERGENT B0 ;  /* 0x0000000000007941 */ /* 0x000fea0003800200 */
.L_x_555:
        /* <DEDUP_REMOVED lines=32> */
.L_x_557:
        /* <DEDUP_REMOVED lines=16> */
.L_x_559:
[----:B------:R-:W-:Y:S05]  /*10bd0*/  BSYNC.RECONVERGENT B0 ;  /* 0x0000000000007941 */ /* 0x000fea0003800200 */
.L_x_558:
        /* <DEDUP_REMOVED lines=10> */
.L_x_535:
        /* <DEDUP_REMOVED lines=16> */
.L_x_563:
[----:B------:R-:W-:Y:S05]  /*10d80*/  BSYNC.RECONVERGENT B0 ;  /* 0x0000000000007941 */ /* 0x000fea0003800200 */
.L_x_562:
        /* <DEDUP_REMOVED lines=11> */
.L_x_565:
[----:B------:R-:W2:Y:S04]  /*10e40*/  LDG.E.STRONG.GPU R5, desc[UR10][R2.64] ;  /* 0x0000000a02057981 */ /* 0x000ea8000c1ef900 */
[----:B--2---:R-:W-:Y:S01]  /*10e50*/  CCTL.IVALL ;  /* 0x00000000ff00798f */ /* 0x004fe20002000000 */
[----:B------:R-:W-:Y:S05]  /*10e60*/  YIELD ;  /* 0x0000000000007946 */ /* 0x000fea0003800000 */
[----:B------:R-:W-:-:S13]  /*10e70*/  ISETP.NE.AND P0, PT, R5, R0, PT ;  /* 0x000000000500720c */ /* 0x000fda0003f05270 */
[----:B------:R-:W-:Y:S05]  /*10e80*/  @P0 BRA `(.L_x_565) ;  /* 0xfffffffc00ec0947 */ /* 0x000fea000383ffff */
.L_x_564:
        /* <DEDUP_REMOVED lines=75> */
.L_x_568:
        /* <DEDUP_REMOVED lines=19> */
[----:B---3--:R-:W-:Y:S02]  /*11470*/  F2FP.F16.F32.PACK_AB R23, R11, R12 ;  /* 0x0000000c0b17723e */ /* 0x008fe400000000ff */
[----:B------:R-:W-:-:S02]  /*11480*/  MOV R11, R25 ;  /* 0x00000019000b7202 */ /* 0x000fc40000000f00 */
[----:B--2---:R-:W-:Y:S02]  /*11490*/  F2FP.F16.F32.PACK_AB R21, R15, R16 ;  /* 0x000000100f15723e */ /* 0x004fe400000000ff */
[----:B------:R-:W-:-:S03]  /*114a0*/  MOV R12, R26 ;  /* 0x0000001a000c7202 */ /* 0x000fc60000000f00 */
[----:B------:R0:W-:Y:S04]  /*114b0*/  STG.E desc[UR10][R10.64], R21 ;  /* 0x000000150a007986 */ /* 0x0001e8000c10190a */
[----:B------:R0:W-:Y:S01]  /*114c0*/  STG.E desc[UR10][R12.64], R23 ;  /* 0x000000170c007986 */ /* 0x0001e2000c10190a */
[----:B------:R-:W-:Y:S02]  /*114d0*/  IADD3 R26, P3, PT, R26, 0xa00, RZ ;  /* 0x00000a001a1a7810 */ /* 0x000fe40007f7e0ff */
[----:B------:R-:W-:Y:S02]  /*114e0*/  IADD3.X R25, PT, PT, RZ, R25, RZ, P4, !PT ;  /* 0x00000019ff197210 */ /* 0x000fe400027fe4ff */
[----:B------:R-:W-:Y:S01]  /*114f0*/  IADD3.X R27, PT, PT, RZ, R27, RZ, P3, !PT ;  /* 0x0000001bff1b7210 */ /* 0x000fe20001ffe4ff */
[----:B------:R-:W-:Y:S08]  /*11500*/  @P1 BRA `(.L_x_568) ;  /* 0xfffffffc008c1947 */ /* 0x000ff0000383ffff */
.L_x_567:
[----:B------:R-:W-:Y:S05]  /*11510*/  BSYNC.RECONVERGENT B0 ;  /* 0x0000000000007941 */ /* 0x000fea0003800200 */
.L_x_566:
        /* <DEDUP_REMOVED lines=10> */
.L_x_569:
        /* <DEDUP_REMOVED lines=21> */
[----:B---3--:R-:W-:Y:S02]  /*11710*/  F2FP.F16.F32.PACK_AB R23, R15, R12 ;  /* 0x0000000c0f17723e */ /* 0x008fe400000000ff */
[----:B------:R-:W-:-:S04]  /*11720*/  IADD3 R12, P1, PT, R22, UR4, RZ ;  /* 0x00000004160c7c10 */ /* 0x000fc8000ff3e0ff */
[----:B------:R-:W-:Y:S02]  /*11730*/  IADD3.X R13, PT, PT, R13, UR5, RZ, P1, !PT ;  /* 0x000000050d0d7c10 */ /* 0x000fe40008ffe4ff */
[----:B----4-:R-:W-:Y:S02]  /*11740*/  F2FP.F16.F32.PACK_AB R27, R19, R16 ;  /* 0x00000010131b723e */ /* 0x010fe400000000ff */
        /* <DEDUP_REMOVED lines=56> */
[----:B----4-:R-:W-:Y:S02]  /*11ad0*/  F2FP.F16.F32.PACK_AB R19, R19, R12 ;  /* 0x0000000c1313723e */ /* 0x010fe400000000ff */
[----:B-----5:R-:W-:-:S03]  /*11ae0*/  F2FP.F16.F32.PACK_AB R11, R17, R14 ;  /* 0x0000000e110b723e */ /* 0x020fc600000000ff */
[----:B------:R3:W-:Y:S04]  /*11af0*/  STG.E desc[UR10][R20.64], R19 ;  /* 0x0000001314007986 */ /* 0x0007e8000c10190a */
[----:B------:R3:W-:Y:S02]  /*11b00*/  STG.E desc[UR10][R24.64], R11 ;  /* 0x0000000b18007986 */ /* 0x0007e4000c10190a */
[----:B------:R-:W-:Y:S05]  /*11b10*/  @P0 BRA `(.L_x_569) ;  /* 0xfffffff800a80947 */ /* 0x000fea000383ffff */
[----:B------:R-:W-:Y:S05]  /*11b20*/  EXIT ;  /* 0x000000000000794d */ /* 0x000fea0003800000 */
.L_x_570:
        /* <DEDUP_REMOVED lines=13> */
.L_x_4890:


//--------------------- .text._Z35group_norm_nhwc_bwd_one_pass_kernelI11Bf16IOFp16WLi512ELi160ELi640EEv26Group_norm_nhwc_bwd_params --------------------------
	.section	.text._Z35group_norm_nhwc_bwd_one_pass_kernelI11Bf16IOFp16WLi512ELi160ELi640EEv26Group_norm_nhwc_bwd_params,"ax",@progbits
	.align	128
        .global         _Z35group_norm_nhwc_bwd_one_pass_kernelI11Bf16IOFp16WLi512ELi160ELi640EEv26Group_norm_nhwc_bwd_params
        .type           _Z35group_norm_nhwc_bwd_one_pass_kernelI11Bf16IOFp16WLi512ELi160ELi640EEv26Group_norm_nhwc_bwd_params,@function
        .size           _Z35group_norm_nhwc_bwd_one_pass_kernelI11Bf16IOFp16WLi512ELi160ELi640EEv26Group_norm_nhwc_bwd_params,(.L_x_4891 - _Z35group_norm_nhwc_bwd_one_pass_kernelI11Bf16IOFp16WLi512ELi160ELi640EEv26Group_norm_nhwc_bwd_params)
        .other          _Z35group_norm_nhwc_bwd_one_pass_kernelI11Bf16IOFp16WLi512ELi160ELi640EEv26Group_norm_nhwc_bwd_params,@"STO_CUDA_ENTRY STV_DEFAULT"
_Z35group_norm_nhwc_bwd_one_pass_kernelI11Bf16IOFp16WLi512ELi160ELi640EEv26Group_norm_nhwc_bwd_params:
.text._Z35group_norm_nhwc_bwd_one_pass_kernelI11Bf16IOFp16WLi512ELi160ELi640EEv26Group_norm_nhwc_bwd_params:
        /* <DEDUP_REMOVED lines=28> */
.L_x_597:
        /* <DEDUP_REMOVED lines=2985> */
[----:B------:R1:W-:Y:S04]  /*bc50*/  STL [R1+0x1c4], R2 ;  /* 0x0001c40201007387 */ /* 0x0003e80000100800 */
[----:B------:R3:W-:Y:S01]  /*bc60*/  STL.S16 [R1+0x728], R3 ;  /* 0x0007280301007387 */ /* 0x0007e20000100600 */
[----:B-1----:R-:W-:Y:S01]  /*bc70*/  MOV R2, UR6 ;  /* 0x0000000600027c02 */ /* 0x002fe20008000f00 */
[----:B------:R-:W1:Y:S01]  /*bc80*/  LDCU.U8 UR6, c[0x0][0x414] ;  /* 0x00008280ff0677ac */ /* 0x000e620008000000 */
[----:B---3--:R-:W-:Y:S01]  /*bc90*/  MOV R3, UR7 ;  /* 0x0000000700037c02 */ /* 0x008fe20008000f00 */
[----:B------:R3:W-:Y:S05]  /*bca0*/  STL [R1+0xc8], R8 ;  /* 0x0000c80801007387 */ /* 0x0007ea0000100800 */
        /* <DEDUP_REMOVED lines=42> */
[----:B------:R-:W-:Y:S04]  /*bf50*/  STL [R1+0xf8], R25 ;  /* 0x0000f81901007387 */ /* 0x000fe80000100800 */
        /* <DEDUP_REMOVED lines=10> */
[----:B------:R-:W3:Y:S01]  /*c000*/  LDC.64 R42, c[0x0][0x3a8] ;  /* 0x0000ea00ff2a7b82 */ /* 0x000ee20000000a00 */
[----:B------:R-:W-:Y:S01]  /*c010*/  PRMT R20, RZ, 0x7610, R20 ;  /* 0x00007610ff147816 */ /* 0x000fe20000000014 */
[----:B------:R-:W-:Y:S04]  /*c020*/  STL [R1+0xe4], R15 ;  /* 0x0000e40f01007387 */ /* 0x000fe80000100800 */
[----:B------:R-:W4:Y:S04]  /*c030*/  @P0 LDG.E.U16 R39, desc[UR10][R8.64] ;  /* 0x0000000a08270981 */ /* 0x000f28000c1e1500 */
[----:B------:R3:W4:Y:S01]  /*c040*/  @P0 LDG.E.U16 R40, desc[UR10][R8.64+0x2] ;  /* 0x0000020a08280981 */ /* 0x000722000c1e1500 */
[----:B-1----:R-:W-:-:S02]  /*c050*/  PRMT R24, RZ, 0x7610, R24 ;  /* 0x00007610ff187816 */ /* 0x002fc40000000018 */
[----:B------:R-:W-:Y:S01]  /*c060*/  PRMT R21, RZ, 0x7610, R21 ;  /* 0x00007610ff157816 */ /* 0x000fe20000000015 */
[----:B------:R-:W-:Y:S01]  /*c070*/  STL [R1+0x1e4], R16 ;  /* 0x0001e41001007387 */ /* 0x000fe20000100800 */
[----:B------:R-:W-:Y:S02]  /*c080*/  @!P1 PRMT R44, R26, 0x7632, R44 ;  /* 0x000076321a2c9816 */ /* 0x000fe4000000002c */
[----:B------:R-:W-:Y:S01]  /*c090*/  PRMT R2, RZ, 0x7610, R2 ;  /* 0x00007610ff027816 */ /* 0x000fe20000000002 */
[----:B------:R-:W-:Y:S01]  /*c0a0*/  STL [R1+0xe8], R17 ;  /* 0x0000e81101007387 */ /* 0x000fe20000100800 */
[----:B0-----:R-:W-:Y:S02]  /*c0b0*/  PRMT R13, RZ, 0x7610, R13 ;  /* 0x00007610ff0d7816 */ /* 0x001fe4000000000d */
[----:B------:R-:W-:Y:S01]  /*c0c0*/  PRMT R12, RZ, 0x7610, R12 ;  /* 0x00007610ff0c7816 */ /* 0x000fe2000000000c */
[----:B------:R-:W-:Y:S01]  /*c0d0*/  STL [R1+0x1e8], R18 ;  /* 0x0001e81201007387 */ /* 0x000fe20000100800 */
[----:B---3--:R-:W-:Y:S01]  /*c0e0*/  IMAD.WIDE R8, R41, 0x2, R42 ;  /* 0x0000000229087825 */ /* 0x008fe200078e022a */
        /* <DEDUP_REMOVED lines=8> */
[----:B------:R-:W-:Y:S01]  /*c170*/  @!P5 PRMT R2, R35, 0x7632, R2 ;  /* 0x000076322302d816 */ /* 0x000fe20000000002 */
[----:B------:R1:W3:Y:S01]  /*c180*/  LDG.E.U16 R8, desc[UR10][R8.64+0x2] ;  /* 0x0000020a08087981 */ /* 0x0002e2000c1e1500 */
[----:B0-----:R-:W-:-:S03]  /*c190*/  MOV R0, UR28 ;  /* 0x0000001c00007c02 */ /* 0x001fc60008000f00 */
[----:B------:R-:W-:Y:S02]  /*c1a0*/  STL [R1+0xf4], R23 ;  /* 0x0000f41701007387 */ /* 0x000fe40000100800 */
[--C-:B------:R-:W-:Y:S02]  /*c1b0*/  FFMA.FTZ R0, -R0, UR28, R3.reuse ;  /* 0x0000001c00007c23 */ /* 0x100fe40008010103 */
[----:B------:R0:W-:Y:S03]  /*c1c0*/  STL [R1+0x1f8], R26 ;  /* 0x0001f81a01007387 */ /* 0x0001e60000100800 */
[----:B------:R-:W-:Y:S01]  /*c1d0*/  FSETP.GTU.FTZ.AND P1, PT, R0, RZ, PT ;  /* 0x000000ff0000720b */ /* 0x000fe20003f3c000 */
[----:B------:R-:W-:Y:S04]  /*c1e0*/  STL.S16 [R1+0x710], R45 ;  /* 0x0007102d01007387 */ /* 0x000fe80000100600 */
[----:B------:R0:W-:Y:S01]  /*c1f0*/  STL.S16 [R1+0x764], R2 ;  /* 0x0007640201007387 */ /* 0x0001e20000100600 */
[----:B------:R-:W-:-:S02]  /*c200*/  PRMT R3, RZ, 0x7610, R3 ;  /* 0x00007610ff037816 */ /* 0x000fc40000000003 */
[----:B------:R-:W-:Y:S01]  /*c210*/  PRMT R18, RZ, 0x7610, R18 ;  /* 0x00007610ff127816 */ /* 0x000fe20000000012 */
[----:B------:R-:W-:Y:S04]  /*c220*/  STL.S16 [R1+0x2a0], R4 ;  /* 0x0002a00401007387 */ /* 0x000fe80000100600 */
[----:B------:R-:W-:Y:S01]  /*c230*/  VOTEU.ANY UP0, P1 ;  /* 0x0000000000ff7886 */ /* 0x000fe20000800100 */
[----:B------:R-:W-:Y:S01]  /*c240*/  PRMT R25, RZ, 0x7610, R25 ;  /* 0x00007610ff197816 */ /* 0x000fe20000000019 */
[----:B------:R-:W-:Y:S03]  /*c250*/  STL [R1+0xfc], R27 ;  /* 0x0000fc1b01007387 */ /* 0x000fe60000100800 */
[----:B------:R-:W0:Y:S01]  /*c260*/  @UP0 LDCU UR5, c[0x0][0x3c0] ;  /* 0x00007800ff0507ac */ /* 0x000e220008000800 */
[----:B------:R-:W-:Y:S01]  /*c270*/  PLOP3.LUT P1, PT, PT, PT, UP0, 0x80, 0x8 ;  /* 0x000000000008781c */ /* 0x000fe20003f2f008 */
[----:B------:R-:W-:Y:S01]  /*c280*/  STL [R1+0x1fc], R30 ;  /* 0x0001fc1e01007387 */ /* 0x000fe20000100800 */
[----:B-1----:R-:W-:-:S02]  /*c290*/  PRMT R9, RZ, 0x7610, R9 ;  /* 0x00007610ff097816 */ /* 0x002fc40000000009 */
[----:B--2---:R-:W-:Y:S01]  /*c2a0*/  @!P6 PRMT R3, R38, 0x7610, R3 ;  /* 0x000076102603e816 */ /* 0x004fe20000000003 */
[----:B------:R-:W-:Y:S01]  /*c2b0*/  STL [R1+0x100], R31 ;  /* 0x0001001f01007387 */ /* 0x000fe20000100800 */
[----:B0-----:R-:W-:Y:S02]  /*c2c0*/  PRMT R26, RZ, 0x7610, R26 ;  /* 0x00007610ff1a7816 */ /* 0x001fe4000000001a */
[----:B------:R-:W-:Y:S01]  /*c2d0*/  PRMT R17, RZ, 0x7610, R17 ;  /* 0x00007610ff117816 */ /* 0x000fe20000000011 */
[----:B------:R-:W-:Y:S01]  /*c2e0*/  STL [R1+0x200], R32 ;  /* 0x0002002001007387 */ /* 0x000fe20000100800 */
[----:B------:R-:W-:Y:S02]  /*c2f0*/  PRMT R16, RZ, 0x7610, R16 ;  /* 0x00007610ff107816 */ /* 0x000fe40000000010 */
[----:B------:R-:W-:Y:S01]  /*c300*/  PRMT R15, RZ, 0x7610, R15 ;  /* 0x00007610ff0f7816 */ /* 0x000fe2000000000f */
[----:B------:R-:W-:Y:S01]  /*c310*/  STL [R1+0x104], R33 ;  /* 0x0001042101007387 */ /* 0x000fe20000100800 */
[----:B------:R-:W-:Y:S01]  /*c320*/  @P1 FADD.FTZ R0, R0, UR5 ;  /* 0x0000000500001e21 */ /* 0x000fe20008010000 */
[----:B------:R-:W-:-:S02]  /*c330*/  PRMT R14, RZ, 0x7610, R14 ;  /* 0x00007610ff0e7816 */ /* 0x000fc4000000000e */
[----:B------:R-:W-:Y:S01]  /*c340*/  STL [R1+0x204], R34 ;  /* 0x0002042201007387 */ /* 0x000fe20000100800 */
[----:B------:R0:W1:Y:S01]  /*c350*/  @P1 MUFU.RSQ R2, R0 ;  /* 0x0000000000021308 */ /* 0x0000620000001400 */
[----:B------:R-:W-:Y:S02]  /*c360*/  @!P2 PRMT R25, R30, 0x7610, R25 ;  /* 0x000076101e19a816 */ /* 0x000fe40000000019 */
[----:B------:R-:W-:Y:S01]  /*c370*/  STL [R1+0x108], R35 ;  /* 0x0001082301007387 */ /* 0x000fe20000100800 */
[----:B------:R-:W-:Y:S02]  /*c380*/  @!P6 PRMT R9, R37, 0x7610, R9 ;  /* 0x000076102509e816 */ /* 0x000fe40000000009 */
[----:B------:R-:W-:Y:S01]  /*c390*/  PRMT R19, RZ, 0x7610, R19 ;  /* 0x00007610ff137816 */ /* 0x000fe20000000013 */
[----:B------:R-:W-:Y:S01]  /*c3a0*/  STL [R1+0x208], R36 ;  /* 0x0002082401007387 */ /* 0x000fe20000100800 */
[----:B0-----:R-:W-:-:S03]  /*c3b0*/  PRMT R0, RZ, 0x7610, R0 ;  /* 0x00007610ff007816 */ /* 0x001fc60000000000 */
[----:B------:R-:W-:Y:S01]  /*c3c0*/  STL [R1+0x10c], R37 ;  /* 0x00010c2501007387 */ /* 0x000fe20000100800 */
[----:B------:R-:W-:-:S03]  /*c3d0*/  @!P6 PRMT R0, R38, 0x7632, R0 ;  /* 0x000076322600e816 */ /* 0x000fc60000000000 */
[----:B------:R0:W5:Y:S01]  /*c3e0*/  LDL.LU.64 R6, [R1+0x7a8] ;  /* 0x0007a80001067983 */ /* 0x0001620000300a00 */
[----:B------:R-:W-:Y:S02]  /*c3f0*/  PRMT R11, RZ, 0x7610, R11 ;  /* 0x00007610ff0b7816 */ /* 0x000fe4000000000b */
[----:B------:R-:W-:Y:S02]  /*c400*/  PRMT R10, RZ, 0x7610, R10 ;  /* 0x00007610ff0a7816 */ /* 0x000fe4000000000a */
[----:B------:R-:W-:Y:S01]  /*c410*/  PRMT R5, RZ, 0x7610, R5 ;  /* 0x00007610ff057816 */ /* 0x000fe20000000005 */
[----:B------:R-:W-:Y:S01]  /*c420*/  STL.S16 [R1+0x724], R44 ;  /* 0x0007242c01007387 */ /* 0x000fe20000100600 */
[----:B------:R-:W-:Y:S02]  /*c430*/  PRMT R22, RZ, 0x7610, R22 ;  /* 0x00007610ff167816 */ /* 0x000fe40000000016 */
[----:B------:R-:W-:Y:S01]  /*c440*/  PRMT R23, RZ, 0x7610, R23 ;  /* 0x00007610ff177816 */ /* 0x000fe20000000017 */
[----:B------:R2:W-:Y:S01]  /*c450*/  STL.S16 [R1+0x778], R0 ;  /* 0x0007780001007387 */ /* 0x0005e20000100600 */
[----:B-1----:R-:W-:-:S02]  /*c460*/  @P1 R2UR UR5, R2 ;  /* 0x00000000020512ca */ /* 0x002fc400000e0000 */
[----:B------:R-:W-:Y:S01]  /*c470*/  MOV R2, RZ ;  /* 0x000000ff00027202 */ /* 0x000fe20000000f00 */
[----:B------:R-:W-:Y:S01]  /*c480*/  STL.S16 [R1+0x770], R3 ;  /* 0x0007700301007387 */ /* 0x000fe20000100600 */
[----:B------:R-:W-:Y:S02]  /*c490*/  @!P2 PRMT R26, R27, 0x7610, R26 ;  /* 0x000076101b1aa816 */ /* 0x000fe4000000001a */
[----:B------:R-:W-:Y:S01]  /*c4a0*/  @!P2 PRMT R18, R30, 0x7632, R18 ;  /* 0x000076321e12a816 */ /* 0x000fe20000000012 */
[----:B------:R1:W-:Y:S01]  /*c4b0*/  STL.S16 [R1+0x72c], R25 ;  /* 0x00072c1901007387 */ /* 0x0003e20000100600 */
[C---:B------:R-:W-:Y:S01]  /*c4c0*/  @!P3 PRMT R17, R31.reuse, 0x7610, R17 ;  /* 0x000076101f11b816 */ /* 0x040fe20000000011 */
[----:B--2---:R-:W-:Y:S01]  /*c4d0*/  HFMA2 R0, -RZ, RZ, 0, 0 ;  /* 0x00000000ff007431 */ /* 0x004fe200000001ff */
[----:B------:R-:W-:Y:S01]  /*c4e0*/  @!P3 PRMT R16, R31, 0x7632, R16 ;  /* 0x000076321f10b816 */ /* 0x000fe20000000010 */
[----:B------:R-:W-:Y:S01]  /*c4f0*/  STL.S16 [R1+0x768], R9 ;  /* 0x0007680901007387 */ /* 0x000fe20000100600 */
[----:B------:R-:W-:-:S02]  /*c500*/  @!P3 PRMT R15, R32, 0x7610, R15 ;  /* 0x00007610200fb816 */ /* 0x000fc4000000000f */
[----:B------:R-:W-:Y:S01]  /*c510*/  @!P3 PRMT R14, R32, 0x7632, R14 ;  /* 0x00007632200eb816 */ /* 0x000fe2000000000e */
[----:B------:R2:W-:Y:S01]  /*c520*/  STL [R1+0x20c], R38 ;  /* 0x00020c2601007387 */ /* 0x0005e20000100800 */
[C---:B------:R-:W-:Y:S02]  /*c530*/  @!P4 PRMT R19, R33.reuse, 0x7610, R19 ;  /* 0x000076102113c816 */ /* 0x040fe40000000013 */
[----:B------:R-:W-:Y:S01]  /*c540*/  @!P4 PRMT R13, R33, 0x7632, R13 ;  /* 0x00007632210dc816 */ /* 0x000fe2000000000d */
[----:B------:R0:W5:Y:S01]  /*c550*/  LDL.LU R45, [R1+0x7dc] ;  /* 0x0007dc00012d7983 */ /* 0x0001620000300800 */
[C---:B------:R-:W-:Y:S02]  /*c560*/  @!P4 PRMT R12, R34.reuse, 0x7610, R12 ;  /* 0x00007610220cc816 */ /* 0x040fe4000000000c */
[----:B------:R-:W-:Y:S01]  /*c570*/  @!P4 PRMT R11, R34, 0x7632, R11 ;  /* 0x00007632220bc816 */ /* 0x000fe2000000000b */
[----:B------:R0:W5:Y:S01]  /*c580*/  LDL.LU R4, [R1+0x7a0] ;  /* 0x0007a00001047983 */ /* 0x0001620000300800 */
[----:B------:R-:W-:-:S02]  /*c590*/  @!P5 PRMT R10, R35, 0x7610, R10 ;  /* 0x00007610230ad816 */ /* 0x000fc4000000000a */
[C---:B------:R-:W-:Y:S01]  /*c5a0*/  @!P5 PRMT R22, R36.reuse, 0x7610, R22 ;  /* 0x000076102416d816 */ /* 0x040fe20000000016 */
[----:B------:R0:W5:Y:S01]  /*c5b0*/  LDL.LU.64 R28, [R1+0x798] ;  /* 0x00079800011c7983 */ /* 0x0001620000300a00 */
[----:B------:R-:W-:Y:S02]  /*c5c0*/  @!P5 PRMT R23, R36, 0x7632, R23 ;  /* 0x000076322417d816 */ /* 0x000fe40000000017 */
        /* <DEDUP_REMOVED lines=14> */
[----:B--2---:R0:W5:Y:S01]  /*c6b0*/  LDL R38, [R1+0x764] ;  /* 0x0007640001267983 */ /* 0x0041620000100800 */
[----:B----4-:R-:W-:-:S03]  /*c6c0*/  @P0 HADD2.F32 R0, -RZ, R39.H0_H0 ;  /* 0x20000027ff000230 */ /* 0x010fc60000004100 */
[----:B------:R0:W5:Y:S01]  /*c6d0*/  LDL R39, [R1+0x768] ;  /* 0x0007680001277983 */ /* 0x0001620000100800 */
[----:B------:R-:W-:-:S03]  /*c6e0*/  @P0 HADD2.F32 R2, -RZ, R40.H0_H0 ;  /* 0x20000028ff020230 */ /* 0x000fc60000004100 */
[----:B------:R0:W5:Y:S01]  /*c6f0*/  LDL R40, [R1+0x28c] ;  /* 0x00028c0001287983 */ /* 0x0001620000100800 */
[----:B---3--:R-:W-:-:S03]  /*c700*/  HADD2.F32 R3, -RZ, R41.H0_H0 ;  /* 0x20000029ff037230 */ /* 0x008fc60000004100 */
        /* <DEDUP_REMOVED lines=17> */
[----:B-1----:R-:W-:-:S03]  /*c820*/  HADD2.F32 R5, -RZ, R8.H0_H0 ;  /* 0x20000008ff057230 */ /* 0x002fc60000004100 */
        /* <DEDUP_REMOVED lines=1390> */
.L_x_572:
        /* <DEDUP_REMOVED lines=3008> */
.L_x_573:
        /* <DEDUP_REMOVED lines=47> */
.L_x_575:
[----:B------:R-:W-:Y:S05]  /*1de00*/  BSYNC.RECONVERGENT B0 ;  /* 0x0000000000007941 */ /* 0x000fea0003800200 */
.L_x_574:
        /* <DEDUP_REMOVED lines=52> */
.L_x_577:
[----:B------:R-:W-:Y:S05]  /*1e150*/  BSYNC.RECONVERGENT B0 ;  /* 0x0000000000007941 */ /* 0x000fea0003800200 */
.L_x_576:
        /* <DEDUP_REMOVED lines=38> */
.L_x_579:
[----:B------:R-:W-:Y:S05]  /*1e3c0*/  BSYNC.RECONVERGENT B0 ;  /* 0x0000000000007941 */ /* 0x000fea0003800200 */
.L_x_578:
        /* <DEDUP_REMOVED lines=30> */
.L_x_581:
[----:B------:R-:W-:Y:S05]  /*1e5b0*/  BSYNC.RECONVERGENT B0 ;  /* 0x0000000000007941 */ /* 0x000fea0003800200 */
.L_x_580:
        /* <DEDUP_REMOVED lines=34> */
.L_x_585:
[----:B------:R-:W2:Y:S04]  /*1e7e0*/  LDG.E.STRONG.GPU R8, desc[UR10][R14.64] ;  /* 0x0000000a0e087981 */ /* 0x000ea8000c1ef900 */
[----:B--2---:R-:W-:Y:S04]  /*1e7f0*/  CCTL.IVALL ;  /* 0x00000000ff00798f */ /* 0x004fe80002000000 */
[----:B------:R0:W-:Y:S01]  /*1e800*/  STL [R1], R8 ;  /* 0x0000000801007387 */ /* 0x0001e20000100800 */
[----:B------:R-:W-:-:S13]  /*1e810*/  ISETP.NE.AND P0, PT, R8, UR5, PT ;  /* 0x0000000508007c0c */ /* 0x000fda000bf05270 */
[----:B0-----:R-:W-:Y:S05]  /*1e820*/  @P0 BRA `(.L_x_585) ;  /* 0xfffffffc00ec0947 */ /* 0x001fea000383ffff */
.L_x_584:
[----:B------:R-:W-:Y:S05]  /*1e830*/  BSYNC.RECONVERGENT B0 ;  /* 0x0000000000007941 */ /* 0x000fea0003800200 */
.L_x_583:
        /* <DEDUP_REMOVED lines=15> */
.L_x_587:
        /* <DEDUP_REMOVED lines=77> */
.L_x_586:
        /* <DEDUP_REMOVED lines=52> */
.L_x_588:
        /* <DEDUP_REMOVED lines=27> */
.L_x_589:
        /* <DEDUP_REMOVED lines=12> */
.L_x_590:
[----:B------:R-:W-:Y:S05]  /*1f3b0*/  BSYNC.RECONVERGENT B0 ;  /* 0x0000000000007941 */ /* 0x000fea0003800200 */
.L_x_582:
        /* <DEDUP_REMOVED lines=17> */
.L_x_596:
        /* <DEDUP_REMOVED lines=57> */
.L_x_592:
[----:B------:R-:W-:Y:S05]  /*1f860*/  BSYNC.RECONVERGENT B0 ;  /* 0x0000000000007941 */ /* 0x000fea0003800200 */
.L_x_591:
        /* <DEDUP_REMOVED lines=32> */
.L_x_593:
        /* <DEDUP_REMOVED lines=16> */
.L_x_595:
[----:B------:R-:W-:Y:S05]  /*1fb70*/  BSYNC.RECONVERGENT B0 ;  /* 0x0000000000007941 */ /* 0x000fea0003800200 */
.L_x_594:
        /* <DEDUP_REMOVED lines=10> */
.L_x_571:
        /* <DEDUP_REMOVED lines=16> */
.L_x_599:
[----:B------:R-:W-:Y:S05]  /*1fd20*/  BSYNC.RECONVERGENT B0 ;  /* 0x0000000000007941 */ /* 0x000fea0003800200 */
.L_x_598:
        /* <DEDUP_REMOVED lines=11> */
.L_x_601:
[----:B------:R-:W2:Y:S04]  /*1fde0*/  LDG.E.STRONG.GPU R5, desc[UR10][R2.64] ;  /* 0x0000000a02057981 */ /* 0x000ea8000c1ef900 */
[----:B--2---:R-:W-:Y:S01]  /*1fdf0*/  CCTL.IVALL ;  /* 0x00000000ff00798f */ /* 0x004fe20002000000 */
[----:B------:R-:W-:Y:S05]  /*1fe00*/  YIELD ;  /* 0x0000000000007946 */ /* 0x000fea0003800000 */
[----:B------:R-:W-:-:S13]  /*1fe10*/  ISETP.NE.AND P0, PT, R5, R0, PT ;  /* 0x000000000500720c */ /* 0x000fda0003f05270 */
[----:B------:R-:W-:Y:S05]  /*1fe20*/  @P0 BRA `(.L_x_601) ;  /* 0xfffffffc00ec0947 */ /* 0x000fea000383ffff */
.L_x_600:
        /* <DEDUP_REMOVED lines=75> */
.L_x_604:
        /* <DEDUP_REMOVED lines=29> */
.L_x_603:
[----:B------:R-:W-:Y:S05]  /*204b0*/  BSYNC.RECONVERGENT B0 ;  /* 0x0000000000007941 */ /* 0x000fea0003800200 */
.L_x_602:
        /* <DEDUP_REMOVED lines=10> */
.L_x_605:
        /* <DEDUP_REMOVED lines=87> */
.L_x_606:
        /* <DEDUP_REMOVED lines=11> */
.L_x_4891:


//--------------------- .text._Z35group_norm_nhwc_bwd_one_pass_kernelI11Fp16IOFp32WLi64ELi160ELi640EEv26Group_norm_nhwc_bwd_params --------------------------
	.section	.text._Z35group_norm_nhwc_bwd_one_pass_kernelI11Fp16IOFp32WLi64ELi160ELi640EEv26Group_norm_nhwc_bwd_params,"ax",@progbits
	.align	128
        .global         _Z35group_norm_nhwc_bwd_one_pass_kernelI11Fp16IOFp32WLi64ELi160ELi640EEv26Group_norm_nhwc_bwd_params
        .type           _Z35group_norm_nhwc_bwd_one_pass_kernelI11Fp16IOFp32WLi64ELi160ELi640EEv26Group_norm_nhwc_bwd_params,@function
        .size           _Z35group_norm_nhwc_bwd_one_pass_kernelI11Fp16IOFp32WLi64ELi160ELi640EEv26Group_norm_nhwc_bwd_params,(.L_x_4892 - _Z35group_norm_nhwc_bwd_one_pass_kernelI11Fp16IOFp32WLi64ELi160ELi640EEv26Group_norm_nhwc_bwd_params)
        .other          _Z35group_norm_nhwc_bwd_one_pass_kernelI11Fp16IOFp32WLi64ELi160ELi640EEv26Group_norm_nhwc_bwd_params,@"STO_CUDA_ENTRY STV_DEFAULT"
_Z35group_norm_nhwc_bwd_one_pass_kernelI11Fp16IOFp32WLi64ELi160ELi640EEv26Group_norm_nhwc_bwd_params:
.text._Z35group_norm_nhwc_bwd_one_pass_kernelI11Fp16IOFp32WLi64ELi160ELi640EEv26Group_norm_nhwc_bwd_params:
        /* <DEDUP_REMOVED lines=9> */
[----:B------:R-:W-:Y:S01]  /*0090*/  UMOV UR4, URZ ;  /* 0x000000ff00047c82 */ /* 0x000fe20008000000 */
        /* <DEDUP_REMOVED lines=11> */
.L_x_650:
[----:B0-----:R-:W0:Y:S01]  /*0150*/  LDC R6, c[0x0][0x410] ;  /* 0x00010400ff067b82 */ /* 0x001e220000000800 */
[----:B------:R-:W1:Y:S01]  /*0160*/  S2R R17, SR_CTAID.X ;  /* 0x0000000000117919 */ /* 0x000e620000002500 */
[----:B------:R-:W1:Y:S01]  /*0170*/  LDCU UR5, c[0x0][0x41c] ;  /* 0x00008380ff0577ac */ /* 0x000e620008000800 */
[----:B------:R-:W-:Y:S01]  /*0180*/  ISETP.LE.AND P2, PT, RZ, UR6, PT ;  /* 0x00000006ff007c0c */ /* 0x000fe2000bf43270 */
[----:B------:R-:W-:Y:S01]  /*0190*/  HFMA2 R16, -RZ, RZ, 0, 0 ;  /* 0x00000000ff107431 */ /* 0x000fe200000001ff */
[----:B------:R-:W2:Y:S03]  /*01a0*/  LDCU.128 UR12, c[0x0][0x400] ;  /* 0x00008000ff0c77ac */ /* 0x000ea60008000c00 */
[----:B------:R-:W3:Y:S01]  /*01b0*/  LDC.64 R40, c[0x0][0x3a8] ;  /* 0x0000ea00ff287b82 */ /* 0x000ee20000000a00 */
[----:B------:R-:W4:Y:S01]  /*01c0*/  LDCU.64 UR8, c[0x0][0x3b8] ;  /* 0x00007700ff0877ac */ /* 0x000f220008000a00 */
[----:B------:R-:W3:Y:S01]  /*01d0*/  LDCU.U8 UR7, c[0x0][0x414] ;  /* 0x00008280ff0777ac */ /* 0x000ee20008000000 */
[----:B0-----:R-:W-:-:S04]  /*01e0*/  IABS R5, R6 ;  /* 0x0000000600057213 */ /* 0x001fc80000000000 */
[----:B------:R-:W0:Y:S08]  /*01f0*/  I2F.RP R0, R5 ;  /* 0x0000000500007306 */ /* 0x000e300000209400 */
[----:B0-----:R-:W0:Y:S02]  /*0200*/  MUFU.RCP R0, R0 ;  /* 0x0000000000007308 */ /* 0x001e240000001000 */
[----:B0-----:R-:W-:-:S06]  /*0210*/  IADD3 R2, PT, PT, R0, 0xffffffe, RZ ;  /* 0x0ffffffe00027810 */ /* 0x001fcc0007ffe0ff */
[----:B------:R0:W2:Y:S02]  /*0220*/  F2I.FTZ.U32.TRUNC.NTZ R3, R2 ;  /* 0x0000000200037305 */ /* 0x0000a4000021f000 */
[----:B0-----:R-:W-:Y:S01]  /*0230*/  HFMA2 R2, -RZ, RZ, 0, 0 ;  /* 0x00000000ff027431 */ /* 0x001fe200000001ff */
[----:B--2---:R-:W-:-:S05]  /*0240*/  IADD3 R4, PT, PT, RZ, -R3, RZ ;  /* 0x80000003ff047210 */ /* 0x004fca0007ffe0ff */
[----:B------:R-:W-:Y:S01]  /*0250*/  IMAD R7, R4, R5, RZ ;  /* 0x0000000504077224 */ /* 0x000fe200078e02ff */
[----:B------:R-:W-:-:S03]  /*0260*/  IABS R4, UR6 ;  /* 0x0000000600047c13 */ /* 0x000fc60008000000 */
[----:B------:R-:W-:-:S06]  /*0270*/  IMAD.HI.U32 R3, R3, R7, R2 ;  /* 0x0000000703037227 */ /* 0x000fcc00078e0002 */
[----:B------:R-:W-:-:S05]  /*0280*/  IMAD.HI.U32 R0, R3, R4, RZ ;  /* 0x0000000403007227 */ /* 0x000fca00078e00ff */
[----:B------:R-:W-:-:S05]  /*0290*/  IADD3 R3, PT, PT, -R0, RZ, RZ ;  /* 0x000000ff00037210 */ /* 0x000fca0007ffe1ff */
[----:B------:R-:W-:Y:S01]  /*02a0*/  IMAD R2, R5, R3, R4 ;  /* 0x0000000305027224 */ /* 0x000fe200078e0204 */
[----:B------:R-:W-:Y:S01]  /*02b0*/  LOP3.LUT R4, R6, UR6, RZ, 0x3c, !PT ;  /* 0x0000000606047c12 */ /* 0x000fe2000f8e3cff */
[----:B-1----:R-:W-:-:S03]  /*02c0*/  IMAD R3, R17, UR5, R46 ;  /* 0x0000000511037c24 */ /* 0x002fc6000f8e022e */
[----:B------:R-:W-:Y:S02]  /*02d0*/  ISETP.GT.U32.AND P4, PT, R5, R2, PT ;  /* 0x000000020500720c */ /* 0x000fe40003f84070 */
[----:B------:R-:W-:Y:S02]  /*02e0*/  ISETP.GE.U32.AND P1, PT, R3, UR12, PT ;  /* 0x0000000c03007c0c */ /* 0x000fe4000bf26070 */
[----:B------:R-:W-:Y:S02]  /*02f0*/  SHF.R.S32.HI R9, RZ, 0x1f, R3 ;  /* 0x0000001fff097819 */ /* 0x000fe40000011403 */
[----:B------:R-:W-:Y:S02]  /*0300*/  ISETP.GE.AND P3, PT, R4, RZ, PT ;  /* 0x000000ff0400720c */ /* 0x000fe40003f66270 */
[----:B------:R-:W-:Y:S02]  /*0310*/  ISETP.GE.AND.EX P1, PT, R9, UR13, PT, P1 ;  /* 0x0000000d09007c0c */ /* 0x000fe4000bf26310 */
[----:B------:R-:W-:-:S02]  /*0320*/  IADD3 R11, PT, PT, R3, 0x8, RZ ;  /* 0x00000008030b7810 */ /* 0x000fc40007ffe0ff */
[----:B------:R-:W-:Y:S02]  /*0330*/  IADD3 R13, PT, PT, R3, 0x10, RZ ;  /* 0x00000010030d7810 */ /* 0x000fe40007ffe0ff */
[-C--:B------:R-:W-:Y:S02]  /*0340*/  @!P4 IADD3 R2, PT, PT, R2, -R5.reuse, RZ ;  /* 0x800000050202c210 */ /* 0x080fe40007ffe0ff */
[----:B------:R-:W-:Y:S02]  /*0350*/  @!P4 IADD3 R0, PT, PT, R0, 0x1, RZ ;  /* 0x000000010000c810 */ /* 0x000fe40007ffe0ff */
[CC--:B------:R-:W-:Y:S02]  /*0360*/  ISETP.GE.U32.AND P0, PT, R2.reuse, R5.reuse, PT ;  /* 0x000000050200720c */ /* 0x0c0fe40003f06070 */
[----:B------:R-:W-:Y:S01]  /*0370*/  ISETP.GT.U32.AND P5, PT, R5, R2, PT ;  /* 0x000000020500720c */ /* 0x000fe20003fa4070 */
[----:B------:R-:W0:Y:S01]  /*0380*/  @!P1 LDC.64 R18, c[0x0][0x3f8] ;  /* 0x0000fe00ff129b82 */ /* 0x000e220000000a00 */
[----:B------:R-:W-:-:S02]  /*0390*/  IADD3 R5, PT, PT, R2, -R5, RZ ;  /* 0x8000000502057210 */ /* 0x000fc40007ffe0ff */
[----:B------:R-:W-:Y:S02]  /*03a0*/  ISETP.NE.AND P4, PT, R6, RZ, PT ;  /* 0x000000ff0600720c */ /* 0x000fe40003f85270 */
[----:B------:R-:W-:Y:S02]  /*03b0*/  SEL R2, R5, R2, !P5 ;  /* 0x0000000205027207 */ /* 0x000fe40006800000 */
[----:B------:R-:W-:Y:S01]  /*03c0*/  LOP3.LUT R5, RZ, R6, RZ, 0x33, !PT ;  /* 0x00000006ff057212 */ /* 0x000fe200078e33ff */
[----:B------:R-:W1:Y:S01]  /*03d0*/  @!P1 LDC.64 R22, c[0x0][0x3a0] ;  /* 0x0000e800ff169b82 */ /* 0x000e620000000a00 */
[----:B------:R-:W-:Y:S02]  /*03e0*/  @!P2 IADD3 R2, PT, PT, -R2, RZ, RZ ;  /* 0x000000ff0202a210 */ /* 0x000fe40007ffe1ff */
[----:B------:R-:W-:Y:S02]  /*03f0*/  @P0 IADD3 R0, PT, PT, R0, 0x1, RZ ;  /* 0x0000000100000810 */ /* 0x000fe40007ffe0ff */
[----:B------:R-:W-:-:S02]  /*0400*/  ISETP.GE.U32.AND P2, PT, R11, UR12, PT ;  /* 0x0000000c0b007c0c */ /* 0x000fc4000bf46070 */
[----:B------:R-:W-:Y:S01]  /*0410*/  SHF.R.S32.HI R15, RZ, 0x1f, R11 ;  /* 0x0000001fff0f7819 */ /* 0x000fe2000001140b */
[----:B------:R-:W2:Y:S01]  /*0420*/  @!P1 LDC.64 R24, c[0x0][0x398] ;  /* 0x0000e600ff189b82 */ /* 0x000ea20000000a00 */
[----:B------:R-:W-:Y:S02]  /*0430*/  SEL R47, R5, R2, !P4 ;  /* 0x00000002052f7207 */ /* 0x000fe40006000000 */
[----:B------:R-:W-:Y:S02]  /*0440*/  @!P3 IADD3 R0, PT, PT, -R0, RZ, RZ ;  /* 0x000000ff0000b210 */ /* 0x000fe40007ffe1ff */
[----:B------:R-:W-:Y:S01]  /*0450*/  ISETP.GE.AND.EX P2, PT, R15, UR13, PT, P2 ;  /* 0x0000000d0f007c0c */ /* 0x000fe2000bf46320 */
[----:B------:R-:W-:Y:S01]  /*0460*/  IMAD R7, R47, 0xa0, RZ ;  /* 0x000000a02f077824 */ /* 0x000fe200078e02ff */
[----:B------:R-:W-:Y:S02]  /*0470*/  SEL R5, R5, R0, !P4 ;  /* 0x0000000005057207 */ /* 0x000fe40006000000 */
[----:B------:R-:W-:-:S02]  /*0480*/  ISETP.GE.U32.AND P3, PT, R13, UR12, PT ;  /* 0x0000000c0d007c0c */ /* 0x000fc4000bf66070 */
[C---:B------:R-:W-:Y:S02]  /*0490*/  IADD3 R50, P0, PT, R7.reuse, R42, RZ ;  /* 0x0000002a07327210 */ /* 0x040fe40007f1e0ff */
[----:B------:R-:W-:Y:S02]  /*04a0*/  SHF.R.S32.HI R0, RZ, 0x1f, R5 ;  /* 0x0000001fff007819 */ /* 0x000fe40000011405 */
[----:B------:R-:W-:Y:S02]  /*04b0*/  LEA.HI.X.SX32 R51, R7, RZ, 0x1, P0 ;  /* 0x000000ff07337211 */ /* 0x000fe400000f0eff */
[----:B------:R-:W-:Y:S01]  /*04c0*/  SHF.R.S32.HI R21, RZ, 0x1f, R13 ;  /* 0x0000001fff157819 */ /* 0x000fe2000001140d */
[----:B------:R-:W-:Y:S01]  /*04d0*/  IMAD R0, R0, UR14, RZ ;  /* 0x0000000e00007c24 */ /* 0x000fe2000f8e02ff */
[----:B------:R-:W4:Y:S01]  /*04e0*/  @!P2 LDC.64 R26, c[0x0][0x3f8] ;  /* 0x0000fe00ff1aab82 */ /* 0x000f220000000a00 */
[----:B------:R-:W-:Y:S01]  /*04f0*/  IMAD.WIDE.U32 R50, R5, UR14, R50 ;  /* 0x0000000e05327c25 */ /* 0x000fe2000f8e0032 */
[----:B------:R-:W-:-:S03]  /*0500*/  ISETP.GE.AND.EX P3, PT, R21, UR13, PT, P3 ;  /* 0x0000000d15007c0c */ /* 0x000fc6000bf66330 */
[----:B------:R-:W-:Y:S01]  /*0510*/  IMAD R53, R5, UR15, R0 ;  /* 0x0000000f05357c24 */ /* 0x000fe2000f8e0200 */
[----:B------:R-:W-:Y:S01]  /*0520*/  @!P1 MOV R52, R50 ;  /* 0x0000003200349202 */ /* 0x000fe20000000f00 */
[----:B0-----:R-:W-:Y:S01]  /*0530*/  @!P1 IMAD R0, R9, R18, RZ ;  /* 0x0000001209009224 */ /* 0x001fe200078e02ff */
[----:B------:R-:W0:Y:S01]  /*0540*/  @!P2 LDC.64 R28, c[0x0][0x3a0] ;  /* 0x0000e800ff1cab82 */ /* 0x000e220000000a00 */
[----:B------:R-:W-:Y:S02]  /*0550*/  @!P2 MOV R8, R50 ;  /* 0x000000320008a202 */ /* 0x000fe40000000f00 */
[----:B------:R-:W-:Y:S01]  /*0560*/  IADD3 R53, PT, PT, R51, R53, RZ ;  /* 0x0000003533357210 */ /* 0x000fe20007ffe0ff */
[C---:B------:R-:W-:Y:S01]  /*0570*/  @!P1 IMAD R7, R3.reuse, R19, R0 ;  /* 0x0000001303079224 */ /* 0x040fe200078e0200 */
[C---:B------:R-:W-:Y:S02]  /*0580*/  IADD3 R19, PT, PT, R3.reuse, 0x18, RZ ;  /* 0x0000001803137810 */ /* 0x040fe40007ffe0ff */
[----:B------:R-:W-:Y:S01]  /*0590*/  @!P2 MOV R9, R53 ;  /* 0x000000350009a202 */ /* 0x000fe20000000f00 */
[----:B------:R-:W-:Y:S01]  /*05a0*/  @!P1 IMAD.WIDE.U32 R4, R3, R18, R52 ;  /* 0x0000001203049225 */ /* 0x000fe200078e0034 */
[----:B------:R-:W3:Y:S04]  /*05b0*/  @!P3 LDC.64 R32, c[0x0][0x3f8] ;  /* 0x0000fe00ff20bb82 */ /* 0x000ee80000000a00 */
[----:B------:R-:W-:-:S02]  /*05c0*/  @!P1 IADD3 R5, PT, PT, R5, R7, RZ ;  /* 0x0000000705059210 */ /* 0x000fc40007ffe0ff */
[C---:B------:R-:W-:Y:S01]  /*05d0*/  @!P1 SHF.L.U32 R7, R4.reuse, 0x1, RZ ;  /* 0x0000000104079819 */ /* 0x040fe200000006ff */
[-C--:B----4-:R-:W-:Y:S01]  /*05e0*/  @!P2 IMAD R2, R15, R26.reuse, RZ ;  /* 0x0000001a0f02a224 */ /* 0x090fe200078e02ff */
[----:B------:R-:W-:Y:S01]  /*05f0*/  @!P1 SHF.L.U64.HI R0, R4, 0x1, R5 ;  /* 0x0000000104009819 */ /* 0x000fe20000010205 */
[----:B------:R-:W-:Y:S01]  /*0600*/  @!P2 IMAD.WIDE.U32 R8, R11, R26, R8 ;  /* 0x0000001a0b08a225 */ /* 0x000fe200078e0008 */
[C---:B-1----:R-:W-:Y:S02]  /*0610*/  @!P1 IADD3 R4, P0, PT, R7.reuse, R22, RZ ;  /* 0x0000001607049210 */ /* 0x042fe40007f1e0ff */
[----:B------:R-:W-:Y:S02]  /*0620*/  CS2R R14, SRZ ;  /* 0x00000000000e7805 */ /* 0x000fe4000001ff00 */
[----:B--2---:R-:W-:Y:S01]  /*0630*/  @!P1 IADD3 R6, P4, PT, R7, R24, RZ ;  /* 0x0000001807069210 */ /* 0x004fe20007f9e0ff */
[----:B------:R-:W1:Y:S01]  /*0640*/  @!P2 LDC.64 R30, c[0x0][0x398] ;  /* 0x0000e600ff1eab82 */ /* 0x000e620000000a00 */
[C---:B------:R-:W-:Y:S01]  /*0650*/  @!P1 IADD3.X R5, PT, PT, R0.reuse, R23, RZ, P0, !PT ;  /* 0x0000001700059210 */ /* 0x040fe200007fe4ff */
[----:B------:R-:W-:Y:S01]  /*0660*/  @!P2 IMAD R23, R11, R27, R2 ;  /* 0x0000001b0b17a224 */ /* 0x000fe200078e0202 */
[----:B------:R-:W-:-:S02]  /*0670*/  @!P1 IADD3.X R7, PT, PT, R0, R25, RZ, P4, !PT ;  /* 0x0000001900079210 */ /* 0x000fc400027fe4ff */
[C---:B------:R-:W-:Y:S01]  /*0680*/  @!P2 SHF.L.U32 R11, R8.reuse, 0x1, RZ ;  /* 0x00000001080ba819 */ /* 0x040fe200000006ff */
[----:B------:R2:W5:Y:S01]  /*0690*/  @!P1 LDG.E R16, desc[UR10][R4.64] ;  /* 0x0000000a04109981 */ /* 0x000562000c1e1900 */
[----:B------:R-:W-:Y:S01]  /*06a0*/  @!P2 IADD3 R9, PT, PT, R9, R23, RZ ;  /* 0x000000170909a210 */ /* 0x000fe20007ffe0ff */
[----:B------:R-:W4:Y:S01]  /*06b0*/  @!P3 LDC.64 R26, c[0x0][0x3a0] ;  /* 0x0000e800ff1abb82 */ /* 0x000f220000000a00 */
[----:B------:R-:W-:Y:S01]  /*06c0*/  ISETP.GE.U32.AND P0, PT, R19, UR12, PT ;  /* 0x0000000c13007c0c */ /* 0x000fe2000bf06070 */
[----:B------:R2:W5:Y:S01]  /*06d0*/  @!P1 LDG.E R15, desc[UR10][R6.64] ;  /* 0x0000000a060f9981 */ /* 0x000562000c1e1900 */
[----:B------:R-:W-:Y:S02]  /*06e0*/  @!P2 SHF.L.U64.HI R0, R8, 0x1, R9 ;  /* 0x000000010800a819 */ /* 0x000fe40000010209 */
[----:B------:R-:W-:Y:S02]  /*06f0*/  SHF.R.S32.HI R25, RZ, 0x1f, R19 ;  /* 0x0000001fff197819 */ /* 0x000fe40000011413 */
[----:B0-----:R-:W-:Y:S01]  /*0700*/  @!P2 IADD3 R8, P1, PT, R11, R28, RZ ;  /* 0x0000001c0b08a210 */ /* 0x001fe20007f3e0ff */
[----:B------:R-:W0:Y:S01]  /*0710*/  @!P3 LDC.64 R34, c[0x0][0x398] ;  /* 0x0000e600ff22bb82 */ /* 0x000e220000000a00 */
[----:B------:R-:W-:Y:S01]  /*0720*/  IADD3 R23, PT, PT, R3, 0x20, RZ ;  /* 0x0000002003177810 */ /* 0x000fe20007ffe0ff */
[----:B---3--:R-:W-:Y:S01]  /*0730*/  @!P3 IMAD R2, R21, R32, RZ ;  /* 0x000000201502b224 */ /* 0x008fe200078e02ff */
[----:B------:R-:W-:-:S02]  /*0740*/  ISETP.GE.AND.EX P0, PT, R25, UR13, PT, P0 ;  /* 0x0000000d19007c0c */ /* 0x000fc4000bf06300 */
[----:B------:R-:W-:Y:S02]  /*0750*/  @!P2 IADD3.X R9, PT, PT, R0, R29, RZ, P1, !PT ;  /* 0x0000001d0009a210 */ /* 0x000fe40000ffe4ff */
[----:B------:R-:W-:Y:S02]  /*0760*/  ISETP.GE.U32.AND P1, PT, R23, UR12, PT ;  /* 0x0000000c17007c0c */ /* 0x000fe4000bf26070 */
[----:B------:R-:W-:Y:S02]  /*0770*/  SHF.R.S32.HI R21, RZ, 0x1f, R23 ;  /* 0x0000001fff157819 */ /* 0x000fe40000011417 */
[----:B--2---:R-:W-:Y:S02]  /*0780*/  @!P3 MOV R4, R50 ;  /* 0x000000320004b202 */ /* 0x004fe40000000f00 */
[----:B------:R-:W-:Y:S01]  /*0790*/  @!P3 MOV R5, R53 ;  /* 0x000000350005b202 */ /* 0x000fe20000000f00 */
[----:B------:R-:W-:Y:S01]  /*07a0*/  @!P3 IMAD R7, R13, R33, R2 ;  /* 0x000000210d07b224 */ /* 0x000fe200078e0202 */
[----:B------:R-:W-:Y:S01]  /*07b0*/  ISETP.GE.AND.EX P1, PT, R21, UR13, PT, P1 ;  /* 0x0000000d15007c0c */ /* 0x000fe2000bf26310 */
[----:B------:R-:W2:Y:S01]  /*07c0*/  @!P0 LDC.64 R36, c[0x0][0x3f8] ;  /* 0x0000fe00ff248b82 */ /* 0x000ea20000000a00 */
[----:B-1----:R-:W-:Y:S01]  /*07d0*/  @!P2 IADD3 R10, P4, PT, R11, R30, RZ ;  /* 0x0000001e0b0aa210 */ /* 0x002fe20007f9e0ff */
[----:B------:R-:W-:Y:S01]  /*07e0*/  @!P3 IMAD.WIDE.U32 R4, R13, R32, R4 ;  /* 0x000000200d04b225 */ /* 0x000fe200078e0004 */
[----:B------:R1:W5:Y:S01]  /*07f0*/  @!P2 LDG.E R14, desc[UR10][R8.64] ;  /* 0x0000000a080ea981 */ /* 0x000362000c1e1900 */
[----:B------:R-:W-:-:S04]  /*0800*/  UIMAD.WIDE UR8, UR6, 0x8, UR8 ;  /* 0x00000008060878a5 */ /* 0x000fc8000f8e0208 */
[----:B------:R-:W3:Y:S08]  /*0810*/  @!P0 LDC.64 R28, c[0x0][0x3a0] ;  /* 0x0000e800ff1c8b82 */ /* 0x000ef00000000a00 */
[----:B------:R-:W3:Y:S01]  /*0820*/  @!P1 LDC.64 R38, c[0x0][0x3f8] ;  /* 0x0000fe00ff269b82 */ /* 0x000ee20000000a00 */
[----:B------:R-:W-:Y:S02]  /*0830*/  CS2R R12, SRZ ;  /* 0x00000000000c7805 */ /* 0x000fe4000001ff00 */
[----:B------:R-:W-:-:S02]  /*0840*/  @!P2 IADD3.X R11, PT, PT, R0, R31, RZ, P4, !PT ;  /* 0x0000001f000ba210 */ /* 0x000fc400027fe4ff */
[----:B------:R-:W-:Y:S02]  /*0850*/  @!P3 IADD3 R5, PT, PT, R5, R7, RZ ;  /* 0x000000070505b210 */ /* 0x000fe40007ffe0ff */
[C---:B------:R-:W-:Y:S01]  /*0860*/  @!P3 SHF.L.U32 R7, R4.reuse, 0x1, RZ ;  /* 0x000000010407b819 */ /* 0x040fe200000006ff */
[----:B------:R1:W5:Y:S01]  /*0870*/  @!P2 LDG.E R13, desc[UR10][R10.64] ;  /* 0x0000000a0a0da981 */ /* 0x000362000c1e1900 */
[----:B------:R-:W3:Y:S01]  /*0880*/  @!P0 LDC.64 R32, c[0x0][0x398] ;  /* 0x0000e600ff208b82 */ /* 0x000ee20000000a00 */
[----:B------:R-:W-:Y:S01]  /*0890*/  @!P3 SHF.L.U64.HI R0, R4, 0x1, R5 ;  /* 0x000000010400b819 */ /* 0x000fe20000010205 */
[----:B--2---:R-:W-:Y:S01]  /*08a0*/  @!P0 IMAD R2, R25, R36, RZ ;  /* 0x0000002419028224 */ /* 0x004fe200078e02ff */
[C---:B----4-:R-:W-:Y:S02]  /*08b0*/  @!P3 IADD3 R4, P2, PT, R7.reuse, R26, RZ ;  /* 0x0000001a0704b210 */ /* 0x050fe40007f5e0ff */
[----:B0-----:R-:W-:Y:S02]  /*08c0*/  @!P3 IADD3 R6, P4, PT, R7, R34, RZ ;  /* 0x000000220706b210 */ /* 0x001fe40007f9e0ff */
[----:B-1----:R-:W-:-:S02]  /*08d0*/  @!P0 MOV R8, R50 ;  /* 0x0000003200088202 */ /* 0x002fc40000000f00 */
[----:B------:R-:W-:Y:S02]  /*08e0*/  @!P0 MOV R9, R53 ;  /* 0x0000003500098202 */ /* 0x000fe40000000f00 */
[----:B------:R-:W-:Y:S02]  /*08f0*/  CS2R R10, SRZ ;  /* 0x00000000000a7805 */ /* 0x000fe4000001ff00 */
[C---:B------:R-:W-:Y:S01]  /*0900*/  @!P3 IADD3.X R5, PT, PT, R0.reuse, R27, RZ, P2, !PT ;  /* 0x0000001b0005b210 */ /* 0x040fe200017fe4ff */
[C---:B------:R-:W-:Y:S01]  /*0910*/  @!P0 IMAD R25, R19.reuse, R37, R2 ;  /* 0x0000002513198224 */ /* 0x040fe200078e0202 */
[----:B------:R-:W-:Y:S01]  /*0920*/  @!P3 IADD3.X R7, PT, PT, R0, R35, RZ, P4, !PT ;  /* 0x000000230007b210 */ /* 0x000fe200027fe4ff */
[----:B------:R-:W-:Y:S01]  /*0930*/  @!P0 IMAD.WIDE.U32 R8, R19, R36, R8 ;  /* 0x0000002413088225 */ /* 0x000fe200078e0008 */
[----:B------:R-:W-:Y:S01]  /*0940*/  IADD3 R37, PT, PT, R3, 0x28, RZ ;  /* 0x0000002803257810 */ /* 0x000fe20007ffe0ff */
[----:B------:R0:W5:Y:S01]  /*0950*/  @!P3 LDG.E R12, desc[UR10][R4.64] ;  /* 0x0000000a040cb981 */ /* 0x000162000c1e1900 */
[----:B------:R-:W-:Y:S01]  /*0960*/  MOV R20, UR8 ;  /* 0x0000000800147c02 */ /* 0x000fe20008000f00 */
[----:B---3--:R-:W-:Y:S01]  /*0970*/  @!P1 IMAD R0, R21, R38, RZ ;  /* 0x0000002615009224 */ /* 0x008fe200078e02ff */
[----:B------:R-:W-:Y:S01]  /*0980*/  MOV R21, UR9 ;  /* 0x0000000900157c02 */ /* 0x000fe20008000f00 */
[----:B------:R1:W5:Y:S01]  /*0990*/  @!P3 LDG.E R11, desc[UR10][R6.64] ;  /* 0x0000000a060bb981 */ /* 0x000362000c1e1900 */
[----:B------:R-:W-:Y:S01]  /*09a0*/  @!P0 IADD3 R19, PT, PT, R9, R25, RZ ;  /* 0x0000001909138210 */ /* 0x000fe20007ffe0ff */
[----:B------:R-:W2:Y:S01]  /*09b0*/  @!P1 LDC.64 R34, c[0x0][0x398] ;  /* 0x0000e600ff229b82 */ /* 0x000ea20000000a00 */
[----:B------:R-:W-:-:S02]  /*09c0*/  ISETP.GE.U32.AND P3, PT, R37, UR12, PT ;  /* 0x0000000c25007c0c */ /* 0x000fc4000bf66070 */
[----:B------:R-:W-:Y:S01]  /*09d0*/  SHF.R.S32.HI R31, RZ, 0x1f, R37 ;  /* 0x0000001fff1f7819 */ /* 0x000fe20000011425 */
[----:B------:R-:W3:Y:S01]  /*09e0*/  LDG.E.64 R20, desc[UR10][R20.64] ;  /* 0x0000000a14147981 */ /* 0x000ee2000c1e1b00 */
[C---:B------:R-:W-:Y:S02]  /*09f0*/  @!P0 SHF.L.U32 R9, R8.reuse, 0x1, RZ ;  /* 0x0000000108098819 */ /* 0x040fe400000006ff */
[----:B------:R-:W-:Y:S02]  /*0a00*/  ISETP.GE.AND.EX P3, PT, R31, UR13, PT, P3 ;  /* 0x0000000d1f007c0c */ /* 0x000fe4000bf66330 */
[----:B------:R-:W-:Y:S02]  /*0a10*/  @!P0 SHF.L.U64.HI R8, R8, 0x1, R19 ;  /* 0x0000000108088819 */ /* 0x000fe40000010213 */
[----:B------:R-:W4:Y:S01]  /*0a20*/  @!P1 LDC.64 R18, c[0x0][0x3a0] ;  /* 0x0000e800ff129b82 */ /* 0x000f220000000a00 */
[C---:B------:R-:W-:Y:S02]  /*0a30*/  @!P0 IADD3 R26, P2, PT, R9.reuse, R28, RZ ;  /* 0x0000001c091a8210 */ /* 0x040fe40007f5e0ff */
[----:B0-----:R-:W-:Y:S01]  /*0a40*/  @!P0 IADD3 R4, P4, PT, R9, R32, RZ ;  /* 0x0000002009048210 */ /* 0x001fe20007f9e0ff */
[----:B------:R-:W-:Y:S01]  /*0a50*/  @!P1 IMAD R9, R23, R39, R0 ;  /* 0x0000002717099224 */ /* 0x000fe200078e0200 */
[----:B------:R-:W-:-:S02]  /*0a60*/  IADD3 R39, PT, PT, R3, 0x30, RZ ;  /* 0x0000003003277810 */ /* 0x000fc40007ffe0ff */
[----:B-1----:R-:W-:Y:S02]  /*0a70*/  @!P1 MOV R6, R50 ;  /* 0x0000003200069202 */ /* 0x002fe40000000f00 */
[----:B------:R-:W-:Y:S01]  /*0a80*/  @!P1 MOV R7, R53 ;  /* 0x0000003500079202 */ /* 0x000fe20000000f00 */
[----:B------:R-:W0:Y:S01]  /*0a90*/  @!P3 LDC.64 R48, c[0x0][0x3f8] ;  /* 0x0000fe00ff30bb82 */ /* 0x000e220000000a00 */
[----:B------:R-:W-:Y:S02]  /*0aa0*/  @!P0 IADD3.X R27, PT, PT, R8, R29, RZ, P2, !PT ;  /* 0x0000001d081b8210 */ /* 0x000fe400017fe4ff */
[----:B------:R-:W-:Y:S02]  /*0ab0*/  ISETP.GE.U32.AND P2, PT, R39, UR12, PT ;  /* 0x0000000c27007c0c */ /* 0x000fe4000bf46070 */
[----:B------:R-:W-:Y:S01]  /*0ac0*/  SHF.R.S32.HI R45, RZ, 0x1f, R39 ;  /* 0x0000001fff2d7819 */ /* 0x000fe20000011427 */
[----:B------:R-:W-:Y:S01]  /*0ad0*/  @!P1 IMAD.WIDE.U32 R6, R23, R38, R6 ;  /* 0x0000002617069225 */ /* 0x000fe200078e0006 */
[----:B------:R-:W-:Y:S01]  /*0ae0*/  ISETP.NE.AND P5, PT, RZ, UR7, PT ;  /* 0x00000007ff007c0c */ /* 0x000fe2000bfa5270 */
[----:B------:R-:W1:Y:S01]  /*0af0*/  @!P3 LDC.64 R24, c[0x0][0x3a0] ;  /* 0x0000e800ff18bb82 */ /* 0x000e620000000a00 */
[----:B------:R-:W-:Y:S01]  /*0b00*/  ISETP.GE.AND.EX P2, PT, R45, UR13, PT, P2 ;  /* 0x0000000d2d007c0c */ /* 0x000fe2000bf46320 */
[----:B------:R2:W5:Y:S01]  /*0b10*/  @!P0 LDG.E R10, desc[UR10][R26.64] ;  /* 0x0000000a1a0a8981 */ /* 0x000562000c1e1900 */
[----:B------:R-:W-:-:S02]  /*0b20*/  IADD3 R0, PT, PT, R3, 0x38, RZ ;  /* 0x0000003803007810 */ /* 0x000fc40007ffe0ff */
[----:B------:R-:W-:Y:S02]  /*0b30*/  @!P1 IADD3 R7, PT, PT, R7, R9, RZ ;  /* 0x0000000907079210 */ /* 0x000fe40007ffe0ff */
[----:B------:R-:W-:Y:S02]  /*0b40*/  @!P1 SHF.L.U32 R3, R6, 0x1, RZ ;  /* 0x0000000106039819 */ /* 0x000fe400000006ff */
[----:B------:R-:W-:Y:S02]  /*0b50*/  @!P0 IADD3.X R5, PT, PT, R8, R33, RZ, P4, !PT ;  /* 0x0000002108058210 */ /* 0x000fe400027fe4ff */
[----:B------:R-:W-:Y:S01]  /*0b60*/  ISETP.GE.U32.AND P4, PT, R0, UR12, PT ;  /* 0x0000000c00007c0c */ /* 0x000fe2000bf86070 */
[----:B------:R-:W1:Y:S01]  /*0b70*/  @P5 LDC.64 R22, c[0x0][0x3b0] ;  /* 0x0000ec00ff165b82 */ /* 0x000e620000000a00 */
[----:B------:R-:W-:Y:S02]  /*0b80*/  SHF.R.S32.HI R33, RZ, 0x1f, R0 ;  /* 0x0000001fff217819 */ /* 0x000fe40000011400 */
[----:B------:R-:W-:-:S02]  /*0b90*/  CS2R R8, SRZ ;  /* 0x0000000000087805 */ /* 0x000fc4000001ff00 */
[----:B------:R-:W-:Y:S02]  /*0ba0*/  @!P1 SHF.L.U64.HI R6, R6, 0x1, R7 ;  /* 0x0000000106069819 */ /* 0x000fe40000010207 */
[----:B----4-:R-:W-:Y:S02]  /*0bb0*/  @!P1 IADD3 R28, P6, PT, R3, R18, RZ ;  /* 0x00000012031c9210 */ /* 0x010fe40007fde0ff */
[----:B------:R-:W-:Y:S01]  /*0bc0*/  ISETP.GE.AND.EX P4, PT, R33, UR13, PT, P4 ;  /* 0x0000000d21007c0c */ /* 0x000fe2000bf86340 */
[----:B------:R4:W5:Y:S01]  /*0bd0*/  @!P0 LDG.E R9, desc[UR10][R4.64] ;  /* 0x0000000a04098981 */ /* 0x000962000c1e1900 */
[C---:B------:R-:W-:Y:S01]  /*0be0*/  @!P1 IADD3.X R29, PT, PT, R6.reuse, R19, RZ, P6, !PT ;  /* 0x00000013061d9210 */ /* 0x040fe200037fe4ff */
[----:B0-----:R-:W-:Y:S01]  /*0bf0*/  @!P3 IMAD R2, R31, R48, RZ ;  /* 0x000000301f02b224 */ /* 0x001fe200078e02ff */
[----:B------:R-:W0:Y:S01]  /*0c00*/  @!P2 LDC.64 R18, c[0x0][0x3f8] ;  /* 0x0000fe00ff12ab82 */ /* 0x000e220000000a00 */
[----:B--2---:R-:W-:Y:S02]  /*0c10*/  @!P1 IADD3 R30, P0, PT, R3, R34, RZ ;  /* 0x00000022031e9210 */ /* 0x004fe40007f1e0ff */
[----:B------:R-:W-:Y:S01]  /*0c20*/  @!P3 MOV R34, R50 ;  /* 0x000000320022b202 */ /* 0x000fe20000000f00 */
[----:B------:R2:W5:Y:S01]  /*0c30*/  @!P1 LDG.E R8, desc[UR10][R28.64] ;  /* 0x0000000a1c089981 */ /* 0x000562000c1e1900 */
[----:B------:R-:W-:-:S02]  /*0c40*/  @!P1 IADD3.X R31, PT, PT, R6, R35, RZ, P0, !PT ;  /* 0x00000023061f9210 */ /* 0x000fc400007fe4ff */
[----:B------:R-:W-:Y:S01]  /*0c50*/  @!P3 MOV R35, R53 ;  /* 0x000000350023b202 */ /* 0x000fe20000000f00 */
[----:B------:R-:W0:Y:S01]  /*0c60*/  @!P3 LDC.64 R26, c[0x0][0x398] ;  /* 0x0000e600ff1abb82 */ /* 0x000e220000000a00 */
[----:B------:R-:W-:Y:S01]  /*0c70*/  @!P3 IMAD R49, R37, R49, R2 ;  /* 0x000000312531b224 */ /* 0x000fe200078e0202 */
[----:B------:R-:W-:Y:S01]  /*0c80*/  LOP3.LUT R42, R43, 0xffff, RZ, 0xc0, !PT ;  /* 0x0000ffff2b2a7812 */ /* 0x000fe200078ec0ff */
[----:B------:R-:W-:-:S05]  /*0c90*/  @!P3 IMAD.WIDE.U32 R34, R37, R48, R34 ;  /* 0x000000302522b225 */ /* 0x000fca00078e0022 */
[----:B----4-:R-:W4:Y:S01]  /*0ca0*/  @!P4 LDC.64 R4, c[0x0][0x3f8] ;  /* 0x0000fe00ff04cb82 */ /* 0x010f220000000a00 */
[----:B--2---:R-:W-:Y:S01]  /*0cb0*/  @!P3 IADD3 R29, PT, PT, R35, R49, RZ ;  /* 0x00000031231db210 */ /* 0x004fe20007ffe0ff */
[----:B------:R-:W-:Y:S01]  /*0cc0*/  IMAD R37, R47, 0xa0, R42 ;  /* 0x000000a02f257824 */ /* 0x000fe200078e022a */
[C---:B------:R-:W-:Y:S02]  /*0cd0*/  @!P3 SHF.L.U32 R49, R34.reuse, 0x1, RZ ;  /* 0x000000012231b819 */ /* 0x040fe400000006ff */
[----:B------:R-:W-:-:S03]  /*0ce0*/  @!P3 SHF.L.U64.HI R32, R34, 0x1, R29 ;  /* 0x000000012220b819 */ /* 0x000fc6000001021d */
[----:B------:R-:W2:Y:S01]  /*0cf0*/  @!P2 LDC.64 R2, c[0x0][0x3a0] ;  /* 0x0000e800ff02ab82 */ /* 0x000ea20000000a00 */
[----:B------:R-:W-:Y:S01]  /*0d00*/  IMAD.WIDE R40, R37, 0x4, R40 ;  /* 0x0000000425287825 */ /* 0x000fe200078e0228 */
[----:B-1----:R-:W-:Y:S02]  /*0d10*/  @!P3 IADD3 R34, P0, PT, R49, R24, RZ ;  /* 0x000000183122b210 */ /* 0x002fe40007f1e0ff */
[----:B------:R-:W-:Y:S01]  /*0d20*/  @!P2 MOV R36, R50 ;  /* 0x000000320024a202 */ /* 0x000fe20000000f00 */
[----:B------:R-:W-:Y:S01]  /*0d30*/  @P5 IMAD.WIDE R22, R37, 0x4, R22 ;  /* 0x0000000425165825 */ /* 0x000fe200078e0216 */
[----:B------:R-:W-:Y:S02]  /*0d40*/  @!P2 MOV R37, R53 ;  /* 0x000000350025a202 */ /* 0x000fe40000000f00 */
[----:B------:R-:W-:Y:S01]  /*0d50*/  CS2R R6, SRZ ;  /* 0x0000000000067805 */ /* 0x000fe2000001ff00 */
[----:B------:R-:W1:Y:S01]  /*0d60*/  @!P2 LDC.64 R28, c[0x0][0x398] ;  /* 0x0000e600ff1cab82 */ /* 0x000e620000000a00 */
[-C--:B0-----:R-:W-:Y:S01]  /*0d70*/  @!P2 IMAD R24, R45, R18.reuse, RZ ;  /* 0x000000122d18a224 */ /* 0x081fe200078e02ff */
[C---:B------:R-:W-:Y:S01]  /*0d80*/  @!P3 IADD3.X R35, PT, PT, R32.reuse, R25, RZ, P0, !PT ;  /* 0x000000192023b210 */ /* 0x040fe200007fe4ff */
[C---:B------:R-:W-:Y:S01]  /*0d90*/  @!P2 IMAD.WIDE.U32 R36, R39.reuse, R18, R36 ;  /* 0x000000122724a225 */ /* 0x040fe200078e0024 */
[----:B------:R-:W5:Y:S03]  /*0da0*/  LDG.E.64 R40, desc[UR10][R40.64] ;  /* 0x0000000a28287981 */ /* 0x000f66000c1e1b00 */
[----:B------:R-:W-:Y:S01]  /*0db0*/  @!P2 IMAD R45, R39, R19, R24 ;  /* 0x00000013272da224 */ /* 0x000fe200078e0218 */
[----:B------:R-:W-:Y:S01]  /*0dc0*/  @!P3 IADD3 R26, P0, PT, R49, R26, RZ ;  /* 0x0000001a311ab210 */ /* 0x000fe20007f1e0ff */
[----:B------:R-:W0:Y:S01]  /*0dd0*/  @!P4 LDC.64 R24, c[0x0][0x3a0] ;  /* 0x0000e800ff18cb82 */ /* 0x000e220000000a00 */
[----:B----4-:R-:W-:Y:S01]  /*0de0*/  @!P4 IMAD R33, R33, R4, RZ ;  /* 0x000000042121c224 */ /* 0x010fe200078e02ff */
[----:B------:R4:W5:Y:S04]  /*0df0*/  @!P1 LDG.E R7, desc[UR10][R30.64] ;  /* 0x0000000a1e079981 */ /* 0x000968000c1e1900 */
[----:B------:R1:W5:Y:S02]  /*0e00*/  @!P3 LDG.E R6, desc[UR10][R34.64] ;  /* 0x0000000a2206b981 */ /* 0x000364000c1e1900 */
[----:B------:R-:W0:Y:S01]  /*0e10*/  @!P4 LDC.64 R18, c[0x0][0x398] ;  /* 0x0000e600ff12cb82 */ /* 0x000e220000000a00 */
[----:B------:R-:W-:Y:S01]  /*0e20*/  @!P3 IADD3.X R27, PT, PT, R32, R27, RZ, P0, !PT ;  /* 0x0000001b201bb210 */ /* 0x000fe200007fe4ff */
[----:B------:R-:W-:Y:S01]  /*0e30*/  @!P4 IMAD R39, R0, R5, R33 ;  /* 0x000000050027c224 */ /* 0x000fe200078e0221 */
[----:B------:R-:W-:-:S02]  /*0e40*/  @!P4 MOV R32, R50 ;  /* 0x000000320020c202 */ /* 0x000fc40000000f00 */
[----:B----4-:R-:W-:Y:S02]  /*0e50*/  @!P2 IADD3 R31, PT, PT, R37, R45, RZ ;  /* 0x0000002d251fa210 */ /* 0x010fe40007ffe0ff */
[----:B------:R-:W-:Y:S02]  /*0e60*/  @!P4 MOV R33, R53 ;  /* 0x000000350021c202 */ /* 0x000fe40000000f00 */
[C---:B------:R-:W-:Y:S02]  /*0e70*/  @!P2 SHF.L.U32 R37, R36.reuse, 0x1, RZ ;  /* 0x000000012425a819 */ /* 0x040fe400000006ff */
[----:B------:R-:W-:Y:S01]  /*0e80*/  @!P2 SHF.L.U64.HI R36, R36, 0x1, R31 ;  /* 0x000000012424a819 */ /* 0x000fe2000001021f */
[----:B------:R-:W-:Y:S01]  /*0e90*/  @!P4 IMAD.WIDE.U32 R32, R0, R4, R32 ;  /* 0x000000040020c225 */ /* 0x000fe200078e0020 */
[----:B--2---:R-:W-:-:S04]  /*0ea0*/  @!P2 IADD3 R30, P0, PT, R37, R2, RZ ;  /* 0x00000002251ea210 */ /* 0x004fc80007f1e0ff */
[----:B------:R-:W-:Y:S02]  /*0eb0*/  @!P2 IADD3.X R31, PT, PT, R36, R3, RZ, P0, !PT ;  /* 0x00000003241fa210 */ /* 0x000fe400007fe4ff */
[----:B-1----:R-:W-:Y:S02]  /*0ec0*/  @!P2 IADD3 R28, P0, PT, R37, R28, RZ ;  /* 0x0000001c251ca210 */ /* 0x002fe40007f1e0ff */
[----:B------:R-:W-:Y:S02]  /*0ed0*/  @!P4 IADD3 R35, PT, PT, R33, R39, RZ ;  /* 0x000000272123c210 */ /* 0x000fe40007ffe0ff */
[----:B------:R-:W-:Y:S02]  /*0ee0*/  @!P4 SHF.L.U32 R33, R32, 0x1, RZ ;  /* 0x000000012021c819 */ /* 0x000fe400000006ff */
[----:B------:R-:W-:Y:S02]  /*0ef0*/  @!P2 IADD3.X R29, PT, PT, R36, R29, RZ, P0, !PT ;  /* 0x0000001d241da210 */ /* 0x000fe400007fe4ff */
[----:B------:R-:W-:-:S02]  /*0f00*/  @!P4 SHF.L.U64.HI R0, R32, 0x1, R35 ;  /* 0x000000012000c819 */ /* 0x000fc40000010223 */
[C---:B0-----:R-:W-:Y:S02]  /*0f10*/  @!P4 IADD3 R24, P0, PT, R33.reuse, R24, RZ ;  /* 0x000000182118c210 */ /* 0x041fe40007f1e0ff */
[----:B------:R-:W-:Y:S02]  /*0f20*/  @!P4 IADD3 R32, P1, PT, R33, R18, RZ ;  /* 0x000000122120c210 */ /* 0x000fe40007f3e0ff */
[----:B------:R-:W-:Y:S02]  /*0f30*/  CS2R R4, SRZ ;  /* 0x0000000000047805 */ /* 0x000fe4000001ff00 */
[C---:B------:R-:W-:Y:S01]  /*0f40*/  @!P4 IADD3.X R25, PT, PT, R0.reuse, R25, RZ, P0, !PT ;  /* 0x000000190019c210 */ /* 0x040fe200007fe4ff */
[----:B------:R-:W-:Y:S01]  /*0f50*/  HFMA2 R3, -RZ, RZ, 0, 0 ;  /* 0x00000000ff037431 */ /* 0x000fe200000001ff */
[----:B------:R-:W-:Y:S01]  /*0f60*/  @!P4 IADD3.X R33, PT, PT, R0, R19, RZ, P1, !PT ;  /* 0x000000130021c210 */ /* 0x000fe20000ffe4ff */
[----:B------:R-:W-:Y:S01]  /*0f70*/  HFMA2 R0, -RZ, RZ, 0, 0 ;  /* 0x00000000ff007431 */ /* 0x000fe200000001ff */
[----:B------:R-:W-:-:S02]  /*0f80*/  MOV R2, RZ ;  /* 0x000000ff00027202 */ /* 0x000fc40000000f00 */
[----:B------:R-:W-:Y:S01]  /*0f90*/  CS2R R18, SRZ ;  /* 0x0000000000127805 */ /* 0x000fe2000001ff00 */
[----:B------:R0:W5:Y:S04]  /*0fa0*/  @!P3 LDG.E R5, desc[UR10][R26.64] ;  /* 0x0000000a1a05b981 */ /* 0x000168000c1e1900 */
[----:B------:R0:W5:Y:S04]  /*0fb0*/  @!P2 LDG.E R4, desc[UR10][R30.64] ;  /* 0x0000000a1e04a981 */ /* 0x000168000c1e1900 */
[----:B------:R0:W5:Y:S04]  /*0fc0*/  @!P2 LDG.E R3, desc[UR10][R28.64] ;  /* 0x0000000a1c03a981 */ /* 0x000168000c1e1900 */
[----:B------:R0:W5:Y:S04]  /*0fd0*/  @!P4 LDG.E R2, desc[UR10][R24.64] ;  /* 0x0000000a1802c981 */ /* 0x000168000c1e1900 */
[----:B------:R0:W5:Y:S04]  /*0fe0*/  @!P4 LDG.E R0, desc[UR10][R32.64] ;  /* 0x0000000a2000c981 */ /* 0x000168000c1e1900 */
[----:B------:R0:W5:Y:S01]  /*0ff0*/  @P5 LDG.E.64 R18, desc[UR10][R22.64] ;  /* 0x0000000a16125981 */ /* 0x000162000c1e1b00 */
[----:B------:R-:W-:Y:S01]  /*1000*/  UISETP.NE.AND UP1, UPT, UR7, URZ, UPT ;  /* 0x000000ff0700728c */ /* 0x000fe2000bf25270 */
[----:B------:R-:W-:Y:S01]  /*1010*/  UMOV UR9, 0x3f800000 ;  /* 0x3f80000000097882 */ /* 0x000fe20000000000 */
[----:B---3--:R-:W-:-:S13]  /*1020*/  R2UR UR14, R20 ;  /* 0x00000000140e72ca */ /* 0x008fda00000e0000 */
[----:B------:R-:W-:-:S05]  /*1030*/  MOV R20, UR14 ;  /* 0x0000000e00147c02 */ /* 0x000fca0008000f00 */
[----:B------:R-:W-:-:S05]  /*1040*/  FFMA.FTZ R21, -R20, UR14, R21 ;  /* 0x0000000e14157c23 */ /* 0x000fca0008010115 */
[----:B------:R-:W-:-:S13]  /*1050*/  FSETP.GTU.FTZ.AND P0, PT, R21, RZ, PT ;  /* 0x000000ff1500720b */ /* 0x000fda0003f1c000 */
[----:B------:R-:W-:-:S05]  /*1060*/  VOTEU.ANY UP0, P0 ;  /* 0x0000000000ff7886 */ /* 0x000fca0000000100 */
[----:B------:R-:W1:Y:S01]  /*1070*/  @UP0 LDCU UR5, c[0x0][0x3c0] ;  /* 0x00007800ff0507ac */ /* 0x000e620008000800 */
[----:B------:R-:W-:-:S13]  /*1080*/  PLOP3.LUT P0, PT, PT, PT, UP0, 0x80, 0x8 ;  /* 0x000000000008781c */ /* 0x000fda0003f0f008 */
[----:B-1----:R-:W-:-:S06]  /*1090*/  @P0 FADD.FTZ R20, R21, UR5 ;  /* 0x0000000515140e21 */ /* 0x002fcc0008010000 */
[----:B------:R-:W1:Y:S02]  /*10a0*/  @P0 MUFU.RSQ R20, R20 ;  /* 0x0000001400140308 */ /* 0x000e640000001400 */
[----:B-1----:R-:W-:-:S13]  /*10b0*/  @P0 R2UR UR5, R20 ;  /* 0x00000000140502ca */ /* 0x002fda00000e0000 */
[----:B------:R-:W-:Y:S01]  /*10c0*/  @UP0 UMOV UR9, UR5 ;  /* 0x0000000500090c82 */ /* 0x000fe20008000000 */
[----:B0-----:R-:W-:Y:S05]  /*10d0*/  BRA.U UP1, `(.L_x_608) ;  /* 0x0000000901447547 */ /* 0x001fea000b800000 */
[--C-:B-----5:R-:W-:Y:S02]  /*10e0*/  HADD2.F32 R22, -RZ, R16.reuse.H0_H0 ;  /* 0x20000010ff167230 */ /* 0x120fe40000004100 */
[----:B------:R-:W-:Y:S02]  /*10f0*/  HADD2.F32 R23, -RZ, R16.H1_H1 ;  /* 0x30000010ff177230 */ /* 0x000fe40000004100 */
[--C-:B------:R-:W-:Y:S02]  /*1100*/  HADD2.F32 R21, -RZ, R15.reuse.H0_H0 ;  /* 0x2000000fff157230 */ /* 0x100fe40000004100 */
[----:B------:R-:W-:Y:S01]  /*1110*/  FADD.FTZ R22, R22, -UR14 ;  /* 0x8000000e16167e21 */ /* 0x000fe20008010000 */
[----:B------:R-:W-:Y:S02]  /*1120*/  HADD2.F32 R20, -RZ, R15.H1_H1 ;  /* 0x3000000fff147230 */ /* 0x000fe40000004100 */
[----:B------:R-:W-:Y:S01]  /*1130*/  FADD.FTZ R23, R23, -UR14 ;  /* 0x8000000e17177e21 */ /* 0x000fe20008010000 */
[----:B------:R-:W-:-:S02]  /*1140*/  HADD2.F32 R29, -RZ, R13.H0_H0 ;  /* 0x2000000dff1d7230 */ /* 0x000fc40000004100 */
[----:B------:R-:W-:Y:S01]  /*1150*/  FMUL.FTZ R25, R40, R21 ;  /* 0x0000001528197220 */ /* 0x000fe20000410000 */
[----:B------:R-:W-:Y:S01]  /*1160*/  FMUL.FTZ R22, R22, UR9 ;  /* 0x0000000916167c20 */ /* 0x000fe20008410000 */
[----:B------:R-:W-:Y:S01]  /*1170*/  FMUL.FTZ R24, R41, R20 ;  /* 0x0000001429187220 */ /* 0x000fe20000410000 */
[----:B------:R-:W-:Y:S01]  /*1180*/  FMUL.FTZ R23, R23, UR9 ;  /* 0x0000000917177c20 */ /* 0x000fe20008410000 */
[----:B------:R-:W-:Y:S01]  /*1190*/  FADD.FTZ R27, RZ, R25 ;  /* 0x00000019ff1b7221 */ /* 0x000fe20000010000 */
[----:B------:R-:W-:Y:S01]  /*11a0*/  FFMA.FTZ R26, R22, R25, RZ ;  /* 0x00000019161a7223 */ /* 0x000fe200000100ff */
[--C-:B------:R-:W-:Y:S02]  /*11b0*/  HADD2.F32 R25, -RZ, R14.reuse.H0_H0 ;  /* 0x2000000eff197230 */ /* 0x100fe40000004100 */
[----:B------:R-:W-:Y:S01]  /*11c0*/  FFMA.FTZ R22, R21, R22, RZ ;  /* 0x0000001615167223 */ /* 0x000fe200000100ff */
[----:B------:R-:W-:Y:S01]  /*11d0*/  FADD.FTZ R27, R24, R27 ;  /* 0x0000001b181b7221 */ /* 0x000fe20000010000 */
[----:B------:R-:W-:Y:S01]  /*11e0*/  FFMA.FTZ R26, R23, R24, R26 ;  /* 0x00000018171a7223 */ /* 0x000fe2000001001a */
[----:B------:R-:W-:-:S02]  /*11f0*/  HADD2.F32 R24, -RZ, R14.H1_H1 ;  /* 0x3000000eff187230 */ /* 0x000fc40000004100 */
[----:B------:R-:W-:Y:S01]  /*1200*/  FADD.FTZ R25, R25, -UR14 ;  /* 0x8000000e19197e21 */ /* 0x000fe20008010000 */
[----:B------:R-:W-:Y:S02]  /*1210*/  HADD2.F32 R28, -RZ, R13.H1_H1 ;  /* 0x3000000dff1c7230 */ /* 0x000fe40000004100 */
[----:B------:R-:W-:Y:S01]  /*1220*/  FADD.FTZ R30, RZ, R21 ;  /* 0x00000015ff1e7221 */ /* 0x000fe20000010000 */
[----:B------:R-:W-:Y:S01]  /*1230*/  FFMA.FTZ R23, R20, R23, RZ ;  /* 0x0000001714177223 */ /* 0x000fe200000100ff */
[----:B------:R-:W-:Y:S01]  /*1240*/  FADD.FTZ R24, R24, -UR14 ;  /* 0x8000000e18187e21 */ /* 0x000fe20008010000 */
[----:B------:R-:W-:Y:S01]  /*1250*/  FADD.FTZ R31, RZ, R20 ;  /* 0x00000014ff1f7221 */ /* 0x000fe20000010000 */
[----:B------:R-:W-:Y:S01]  /*1260*/  FMUL.FTZ R25, R25, UR9 ;  /* 0x0000000919197c20 */ /* 0x000fe20008410000 */
[----:B------:R-:W-:Y:S01]  /*1270*/  FMUL.FTZ R20, R40, R29 ;  /* 0x0000001d28147220 */ /* 0x000fe20000410000 */
[----:B------:R-:W-:Y:S01]  /*1280*/  FMUL.FTZ R21, R24, UR9 ;  /* 0x0000000918157c20 */ /* 0x000fe20008410000 */
[----:B------:R-:W-:-:S02]  /*1290*/  HADD2.F32 R32, -RZ, R12.H0_H0 ;  /* 0x2000000cff207230 */ /* 0x000fc40000004100 */
[----:B------:R-:W-:Y:S01]  /*12a0*/  FFMA.FTZ R22, R29, R25, R22 ;  /* 0x000000191d167223 */ /* 0x000fe20000010016 */
[C---:B------:R-:W-:Y:S01]  /*12b0*/  FADD.FTZ R31, R28.reuse, R31 ;  /* 0x0000001f1c1f7221 */ /* 0x040fe20000010000 */
[----:B------:R-:W-:Y:S01]  /*12c0*/  FFMA.FTZ R23, R28, R21, R23 ;  /* 0x000000151c177223 */ /* 0x000fe20000010017 */
[----:B------:R-:W-:Y:S01]  /*12d0*/  FFMA.FTZ R26, R25, R20, R26 ;  /* 0x00000014191a7223 */ /* 0x000fe2000001001a */
[----:B------:R-:W-:Y:S01]  /*12e0*/  FMUL.FTZ R28, R41, R28 ;  /* 0x0000001c291c7220 */ /* 0x000fe20000410000 */
[----:B------:R-:W-:Y:S02]  /*12f0*/  HADD2.F32 R25, -RZ, R11.H0_H0 ;  /* 0x2000000bff197230 */ /* 0x000fe40000004100 */
[----:B------:R-:W-:Y:S01]  /*1300*/  FADD.FTZ R32, R32, -UR14 ;  /* 0x8000000e20207e21 */ /* 0x000fe20008010000 */
[----:B------:R-:W-:Y:S01]  /*1310*/  FADD.FTZ R27, R27, R20 ;  /* 0x000000141b1b7221 */ /* 0x000fe20000010000 */
[----:B------:R-:W-:Y:S01]  /*1320*/  FFMA.FTZ R26, R21, R28, R26 ;  /* 0x0000001c151a7223 */ /* 0x000fe2000001001a */
[----:B------:R-:W-:-:S02]  /*1330*/  HADD2.F32 R20, -RZ, R12.H1_H1 ;  /* 0x3000000cff147230 */ /* 0x000fc40000004100 */
[----:B------:R-:W-:Y:S01]  /*1340*/  FMUL.FTZ R21, R32, UR9 ;  /* 0x0000000920157c20 */ /* 0x000fe20008410000 */
[----:B------:R-:W-:Y:S01]  /*1350*/  FMUL.FTZ R24, R40, R25 ;  /* 0x0000001928187220 */ /* 0x000fe20000410000 */
[----:B------:R-:W-:Y:S01]  /*1360*/  FADD.FTZ R30, R29, R30 ;  /* 0x0000001e1d1e7221 */ /* 0x000fe20000010000 */
[----:B------:R-:W-:Y:S01]  /*1370*/  FADD.FTZ R27, R28, R27 ;  /* 0x0000001b1c1b7221 */ /* 0x000fe20000010000 */
[----:B------:R-:W-:Y:S01]  /*1380*/  FFMA.FTZ R22, R25, R21, R22 ;  /* 0x0000001519167223 */ /* 0x000fe20000010016 */
[----:B------:R-:W-:Y:S01]  /*1390*/  FFMA.FTZ R26, R21, R24, R26 ;  /* 0x00000018151a7223 */ /* 0x000fe2000001001a */
[----:B------:R-:W-:Y:S01]  /*13a0*/  FADD.FTZ R21, R20, -UR14 ;  /* 0x8000000e14157e21 */ /* 0x000fe20008010000 */
[----:B------:R-:W-:Y:S01]  /*13b0*/  FADD.FTZ R30, R30, R25 ;  /* 0x000000191e1e7221 */ /* 0x000fe20000010000 */
[----:B------:R-:W-:Y:S02]  /*13c0*/  HADD2.F32 R25, -RZ, R10.H0_H0 ;  /* 0x2000000aff197230 */ /* 0x000fe40000004100 */
[----:B------:R-:W-:Y:S01]  /*13d0*/  FADD.FTZ R27, R27, R24 ;  /* 0x000000181b1b7221 */ /* 0x000fe20000010000 */
[----:B------:R-:W-:-:S02]  /*13e0*/  HADD2.F32 R20, -RZ, R11.H1_H1 ;  /* 0x3000000bff147230 */ /* 0x000fc40000004100 */
[----:B------:R-:W-:Y:S01]  /*13f0*/  FMUL.FTZ R21, R21, UR9 ;  /* 0x0000000915157c20 */ /* 0x000fe20008410000 */
[----:B------:R-:W-:Y:S02]  /*1400*/  HADD2.F32 R24, -RZ, R10.H1_H1 ;  /* 0x3000000aff187230 */ /* 0x000fe40000004100 */
[----:B------:R-:W-:Y:S01]  /*1410*/  FADD.FTZ R28, R25, -UR14 ;  /* 0x8000000e191c7e21 */ /* 0x000fe20008010000 */
[--C-:B------:R-:W-:Y:S02]  /*1420*/  HADD2.F32 R25, -RZ, R9.reuse.H0_H0 ;  /* 0x20000009ff197230 */ /* 0x100fe40000004100 */
        /* <DEDUP_REMOVED lines=8> */
[----:B------:R-:W-:-:S02]  /*14b0*/  HADD2.F32 R20, -RZ, R9.H1_H1 ;  /* 0x30000009ff147230 */ /* 0x000fc40000004100 */
[----:B------:R-:W-:Y:S01]  /*14c0*/  FFMA.FTZ R22, R25, R29, R22 ;  /* 0x0000001d19167223 */ /* 0x000fe20000010016 */
[----:B------:R-:W-:Y:S01]  /*14d0*/  FADD.FTZ R24, R24, -UR14 ;  /* 0x8000000e18187e21 */ /* 0x000fe20008010000 */
[--C-:B------:R-:W-:Y:S02]  /*14e0*/  HADD2.F32 R25, -RZ, R8.reuse.H0_H0 ;  /* 0x20000008ff197230 */ /* 0x100fe40000004100 */
[----:B------:R-:W-:Y:S01]  /*14f0*/  FADD.FTZ R32, R27, R28 ;  /* 0x0000001c1b207221 */ /* 0x000fe20000010000 */
[----:B------:R-:W-:Y:S01]  /*1500*/  FFMA.FTZ R29, R29, R28, R26 ;  /* 0x0000001c1d1d7223 */ /* 0x000fe2000001001a */
[----:B------:R-:W-:Y:S01]  /*1510*/  FMUL.FTZ R24, R24, UR9 ;  /* 0x0000000918187c20 */ /* 0x000fe20008410000 */
[----:B------:R-:W-:Y:S01]  /*1520*/  FMUL.FTZ R21, R41, R20 ;  /* 0x0000001429157220 */ /* 0x000fe20000410000 */
[----:B------:R-:W-:Y:S01]  /*1530*/  FADD.FTZ R25, R25, -UR14 ;  /* 0x8000000e19197e21 */ /* 0x000fe20008010000 */
[----:B------:R-:W-:Y:S01]  /*1540*/  FADD.FTZ R31, R31, R20 ;  /* 0x000000141f1f7221 */ /* 0x000fe20000010000 */
[----:B------:R-:W-:Y:S01]  /*1550*/  FFMA.FTZ R23, R20, R24, R23 ;  /* 0x0000001814177223 */ /* 0x000fe20000010017 */
[----:B------:R-:W-:Y:S01]  /*1560*/  FADD.FTZ R32, R21, R32 ;  /* 0x0000002015207221 */ /* 0x000fe20000010000 */
[----:B------:R-:W-:Y:S01]  /*1570*/  FFMA.FTZ R29, R24, R21, R29 ;  /* 0x00000015181d7223 */ /* 0x000fe2000001001d */
[----:B------:R-:W-:-:S02]  /*1580*/  HADD2.F32 R20, -RZ, R8.H1_H1 ;  /* 0x30000008ff147230 */ /* 0x000fc40000004100 */
[----:B------:R-:W-:Y:S01]  /*1590*/  FMUL.FTZ R26, R25, UR9 ;  /* 0x00000009191a7c20 */ /* 0x000fe20008410000 */
[--C-:B------:R-:W-:Y:S02]  /*15a0*/  HADD2.F32 R21, -RZ, R7.reuse.H0_H0 ;  /* 0x20000007ff157230 */ /* 0x100fe40000004100 */
[----:B------:R-:W-:Y:S02]  /*15b0*/  HADD2.F32 R27, -RZ, R6.H0_H0 ;  /* 0x20000006ff1b7230 */ /* 0x000fe40000004100 */
[----:B------:R-:W-:Y:S01]  /*15c0*/  FADD.FTZ R24, R20, -UR14 ;  /* 0x8000000e14187e21 */ /* 0x000fe20008010000 */
[----:B------:R-:W-:Y:S02]  /*15d0*/  HADD2.F32 R20, -RZ, R7.H1_H1 ;  /* 0x30000007ff147230 */ /* 0x000fe40000004100 */
[----:B------:R-:W-:Y:S01]  /*15e0*/  FADD.FTZ R30, R30, R21 ;  /* 0x000000151e1e7221 */ /* 0x000fe20000010000 */
[----:B------:R-:W-:Y:S01]  /*15f0*/  FFMA.FTZ R22, R21, R26, R22 ;  /* 0x0000001a15167223 */ /* 0x000fe20000010016 */
[----:B------:R-:W-:Y:S01]  /*1600*/  FMUL.FTZ R21, R40, R21 ;  /* 0x0000001528157220 */ /* 0x000fe20000410000 */
[----:B------:R-:W-:Y:S01]  /*1610*/  FMUL.FTZ R24, R24, UR9 ;  /* 0x0000000918187c20 */ /* 0x000fe20008410000 */
[----:B------:R-:W-:Y:S01]  /*1620*/  FMUL.FTZ R25, R41, R20 ;  /* 0x0000001429197220 */ /* 0x000fe20000410000 */
[----:B------:R-:W-:Y:S01]  /*1630*/  FADD.FTZ R27, R27, -UR14 ;  /* 0x8000000e1b1b7e21 */ /* 0x000fe20008010000 */
[----:B------:R-:W-:Y:S01]  /*1640*/  FADD.FTZ R32, R32, R21 ;  /* 0x0000001520207221 */ /* 0x000fe20000010000 */
[----:B------:R-:W-:Y:S01]  /*1650*/  FFMA.FTZ R29, R26, R21, R29 ;  /* 0x000000151a1d7223 */ /* 0x000fe2000001001d */
[----:B------:R-:W-:-:S02]  /*1660*/  HADD2.F32 R21, -RZ, R5.H0_H0 ;  /* 0x20000005ff157230 */ /* 0x000fc40000004100 */
[----:B------:R-:W-:Y:S01]  /*1670*/  FFMA.FTZ R23, R20, R24, R23 ;  /* 0x0000001814177223 */ /* 0x000fe20000010017 */
[----:B------:R-:W-:Y:S01]  /*1680*/  FADD.FTZ R32, R25, R32 ;  /* 0x0000002019207221 */ /* 0x000fe20000010000 */
[----:B------:R-:W-:Y:S01]  /*1690*/  FFMA.FTZ R29, R24, R25, R29 ;  /* 0x00000019181d7223 */ /* 0x000fe2000001001d */
[----:B------:R-:W-:Y:S01]  /*16a0*/  FADD.FTZ R31, R31, R20 ;  /* 0x000000141f1f7221 */ /* 0x000fe20000010000 */
[----:B------:R-:W-:Y:S01]  /*16b0*/  FMUL.FTZ R24, R27, UR9 ;  /* 0x000000091b187c20 */ /* 0x000fe20008410000 */
[----:B------:R-:W-:Y:S01]  /*16c0*/  FMUL.FTZ R25, R40, R21 ;  /* 0x0000001528197220 */ /* 0x000fe20000410000 */
[----:B------:R-:W-:Y:S02]  /*16d0*/  HADD2.F32 R20, -RZ, R6.H1_H1 ;  /* 0x30000006ff147230 */ /* 0x000fe40000004100 */
[----:B------:R-:W-:Y:S01]  /*16e0*/  FADD.FTZ R30, R30, R21 ;  /* 0x000000151e1e7221 */ /* 0x000fe20000010000 */
[----:B------:R-:W-:Y:S01]  /*16f0*/  FFMA.FTZ R21, R21, R24, R22 ;  /* 0x0000001815157223 */ /* 0x000fe20000010016 */
[----:B------:R-:W-:Y:S01]  /*1700*/  FFMA.FTZ R29, R24, R25, R29 ;  /* 0x00000019181d7223 */ /* 0x000fe2000001001d */
[----:B------:R-:W-:-:S02]  /*1710*/  HADD2.F32 R22, -RZ, R5.H1_H1 ;  /* 0x30000005ff167230 */ /* 0x000fc40000004100 */
[----:B------:R-:W-:Y:S01]  /*1720*/  FADD.FTZ R20, R20, -UR14 ;  /* 0x8000000e14147e21 */ /* 0x000fe20008010000 */
[--C-:B------:R-:W-:Y:S02]  /*1730*/  HADD2.F32 R24, -RZ, R4.reuse.H0_H0 ;  /* 0x20000004ff187230 */ /* 0x100fe40000004100 */
[----:B------:R-:W-:Y:S01]  /*1740*/  FADD.FTZ R32, R32, R25 ;  /* 0x0000001920207221 */ /* 0x000fe20000010000 */
[--C-:B------:R-:W-:Y:S02]  /*1750*/  HADD2.F32 R28, -RZ, R3.reuse.H0_H0 ;  /* 0x20000003ff1c7230 */ /* 0x100fe40000004100 */
[----:B------:R-:W-:Y:S01]  /*1760*/  FMUL.FTZ R25, R41, R22 ;  /* 0x0000001629197220 */ /* 0x000fe20000410000 */
[----:B------:R-:W-:Y:S01]  /*1770*/  FMUL.FTZ R20, R20, UR9 ;  /* 0x0000000914147c20 */ /* 0x000fe20008410000 */
[----:B------:R-:W-:Y:S01]  /*1780*/  FADD.FTZ R24, R24, -UR14 ;  /* 0x8000000e18187e21 */ /* 0x000fe20008010000 */
[----:B------:R-:W-:Y:S02]  /*1790*/  HADD2.F32 R26, -RZ, R4.H1_H1 ;  /* 0x30000004ff1a7230 */ /* 0x000fe40000004100 */
[----:B------:R-:W-:Y:S01]  /*17a0*/  FADD.FTZ R32, R25, R32 ;  /* 0x0000002019207221 */ /* 0x000fe20000010000 */
[----:B------:R-:W-:Y:S01]  /*17b0*/  FFMA.FTZ R29, R20, R25, R29 ;  /* 0x00000019141d7223 */ /* 0x000fe2000001001d */
[----:B------:R-:W-:Y:S01]  /*17c0*/  FMUL.FTZ R34, R24, UR9 ;  /* 0x0000000918227c20 */ /* 0x000fe20008410000 */
[----:B------:R-:W-:Y:S01]  /*17d0*/  FMUL.FTZ R25, R40, R28 ;  /* 0x0000001c28197220 */ /* 0x000fe20000410000 */
[----:B------:R-:W-:-:S02]  /*17e0*/  HADD2.F32 R24, -RZ, R3.H1_H1 ;  /* 0x30000003ff187230 */ /* 0x000fc40000004100 */
[----:B------:R-:W-:Y:S01]  /*17f0*/  FADD.FTZ R26, R26, -UR14 ;  /* 0x8000000e1a1a7e21 */ /* 0x000fe20008010000 */
[----:B------:R-:W-:Y:S02]  /*1800*/  HADD2.F32 R27, -RZ, R2.H0_H0 ;  /* 0x20000002ff1b7230 */ /* 0x000fe40000004100 */
[----:B------:R-:W-:Y:S01]  /*1810*/  FADD.FTZ R32, R32, R25 ;  /* 0x0000001920207221 */ /* 0x000fe20000010000 */
[----:B------:R-:W-:Y:S01]  /*1820*/  FFMA.FTZ R29, R34, R25, R29 ;  /* 0x00000019221d7223 */ /* 0x000fe2000001001d */
[----:B------:R-:W-:Y:S01]  /*1830*/  FADD.FTZ R31, R31, R22 ;  /* 0x000000161f1f7221 */ /* 0x000fe20000010000 */
[----:B------:R-:W-:Y:S01]  /*1840*/  FFMA.FTZ R23, R22, R20, R23 ;  /* 0x0000001416177223 */ /* 0x000fe20000010017 */
[----:B------:R-:W-:Y:S01]  /*1850*/  FMUL.FTZ R25, R41, R24 ;  /* 0x0000001829197220 */ /* 0x000fe20000410000 */
[----:B------:R-:W-:Y:S01]  /*1860*/  FMUL.FTZ R26, R26, UR9 ;  /* 0x000000091a1a7c20 */ /* 0x000fe20008410000 */
[----:B------:R-:W-:Y:S02]  /*1870*/  HADD2.F32 R22, -RZ, R0.H0_H0 ;  /* 0x20000000ff167230 */ /* 0x000fe40000004100 */
[----:B------:R-:W-:Y:S01]  /*1880*/  FADD.FTZ R27, R27, -UR14 ;  /* 0x8000000e1b1b7e21 */ /* 0x000fe20008010000 */
[----:B------:R-:W-:-:S02]  /*1890*/  HADD2.F32 R20, -RZ, R2.H1_H1 ;  /* 0x30000002ff147230 */ /* 0x000fc40000004100 */
[----:B------:R-:W-:Y:S01]  /*18a0*/  FADD.FTZ R32, R25, R32 ;  /* 0x0000002019207221 */ /* 0x000fe20000010000 */
[----:B------:R-:W-:Y:S01]  /*18b0*/  FFMA.FTZ R29, R26, R25, R29 ;  /* 0x000000191a1d7223 */ /* 0x000fe2000001001d */
[----:B------:R-:W-:Y:S02]  /*18c0*/  HADD2.F32 R36, -RZ, R0.H1_H1 ;  /* 0x30000000ff247230 */ /* 0x000fe40000004100 */
[----:B------:R-:W-:Y:S01]  /*18d0*/  FMUL.FTZ R25, R40, R22 ;  /* 0x0000001628197220 */ /* 0x000fe20000410000 */
[----:B------:R-:W-:Y:S01]  /*18e0*/  FMUL.FTZ R38, R27, UR9 ;  /* 0x000000091b267c20 */ /* 0x000fe20008410000 */
[----:B------:R-:W-:Y:S01]  /*18f0*/  FADD.FTZ R20, R20, -UR14 ;  /* 0x8000000e14147e21 */ /* 0x000fe20008010000 */
[----:B------:R-:W-:Y:S01]  /*1900*/  FADD.FTZ R30, R30, R28 ;  /* 0x0000001c1e1e7221 */ /* 0x000fe20000010000 */
[----:B------:R-:W-:Y:S01]  /*1910*/  FADD.FTZ R32, R32, R25 ;  /* 0x0000001920207221 */ /* 0x000fe20000010000 */
[----:B------:R-:W-:Y:S01]  /*1920*/  FFMA.FTZ R29, R38, R25, R29 ;  /* 0x00000019261d7223 */ /* 0x000fe2000001001d */
[----:B------:R-:W-:Y:S01]  /*1930*/  FMUL.FTZ R25, R41, R36 ;  /* 0x0000002429197220 */ /* 0x000fe20000410000 */
[----:B------:R-:W-:Y:S01]  /*1940*/  FMUL.FTZ R20, R20, UR9 ;  /* 0x0000000914147c20 */ /* 0x000fe20008410000 */
[----:B------:R-:W-:Y:S01]  /*1950*/  FFMA.FTZ R21, R28, R34, R21 ;  /* 0x000000221c157223 */ /* 0x000fe20000010015 */
        /* <DEDUP_REMOVED lines=9> */
.L_x_608:
[--C-:B-----5:R-:W-:Y:S02]  /*19f0*/  HADD2.F32 R20, -RZ, R16.reuse.H0_H0 ;  /* 0x20000010ff147230 */ /* 0x120fe40000004100 */
[----:B------:R-:W-:Y:S02]  /*1a00*/  HADD2.F32 R22, -RZ, R16.H1_H1 ;  /* 0x30000010ff167230 */ /* 0x000fe40000004100 */
[----:B------:R-:W-:Y:S02]  /*1a10*/  HADD2.F32 R23, -RZ, R14.H0_H0 ;  /* 0x2000000eff177230 */ /* 0x000fe40000004100 */
[----:B------:R-:W-:Y:S01]  /*1a20*/  FADD.FTZ R20, R20, -UR14 ;  /* 0x8000000e14147e21 */ /* 0x000fe20008010000 */
[----:B------:R-:W-:Y:S02]  /*1a30*/  HADD2.F32 R36, -RZ, R12.H0_H0 ;  /* 0x2000000cff247230 */ /* 0x000fe40000004100 */
[----:B------:R-:W-:Y:S02]  /*1a40*/  HADD2.F32 R38, -RZ, R10.H0_H0 ;  /* 0x2000000aff267230 */ /* 0x000fe40000004100 */
[----:B------:R-:W-:Y:S01]  /*1a50*/  FMUL.FTZ R21, R20, UR9 ;  /* 0x0000000914157c20 */ /* 0x000fe20008410000 */
[----:B------:R-:W-:Y:S01]  /*1a60*/  FADD.FTZ R20, R22, -UR14 ;  /* 0x8000000e16147e21 */ /* 0x000fe20008010000 */
[----:B------:R-:W-:-:S02]  /*1a70*/  HADD2.F32 R22, -RZ, R14.H1_H1 ;  /* 0x3000000eff167230 */ /* 0x000fc40000004100 */
[----:B------:R-:W-:Y:S01]  /*1a80*/  FADD.FTZ R23, R23, -UR14 ;  /* 0x8000000e17177e21 */ /* 0x000fe20008010000 */
[--C-:B------:R-:W-:Y:S01]  /*1a90*/  FFMA.FTZ R24, R40, R21, R18.reuse ;  /* 0x0000001528187223 */ /* 0x100fe20000010012 */
[----:B------:R-:W-:Y:S01]  /*1aa0*/  FMUL.FTZ R20, R20, UR9 ;  /* 0x0000000914147c20 */ /* 0x000fe20008410000 */
[----:B------:R-:W-:Y:S01]  /*1ab0*/  FADD.FTZ R36, R36, -UR14 ;  /* 0x8000000e24247e21 */ /* 0x000fe20008010000 */
[----:B------:R-:W-:Y:S01]  /*1ac0*/  FADD.FTZ R22, R22, -UR14 ;  /* 0x8000000e16167e21 */ /* 0x000fe20008010000 */
[----:B------:R-:W-:Y:S01]  /*1ad0*/  FMUL.FTZ R25, R24, -1.4426950216293334961 ;  /* 0xbfb8aa3b18197820 */ /* 0x000fe20000410000 */
[--C-:B------:R-:W-:Y:S01]  /*1ae0*/  FFMA.FTZ R26, R41, R20, R19.reuse ;  /* 0x00000014291a7223 */ /* 0x100fe20000010013 */
[----:B------:R-:W-:Y:S01]  /*1af0*/  FMUL.FTZ R23, R23, UR9 ;  /* 0x0000000917177c20 */ /* 0x000fe20008410000 */
[----:B------:R-:W-:Y:S02]  /*1b00*/  FMUL.FTZ R22, R22, UR9 ;  /* 0x0000000916167c20 */ /* 0x000fe40008410000 */
[----:B------:R-:W-:Y:S01]  /*1b10*/  FMUL.FTZ R28, R26, -1.4426950216293334961 ;  /* 0xbfb8aa3b1a1c7820 */ /* 0x000fe20000410000 */
[----:B------:R-:W0:Y:S01]  /*1b20*/  MUFU.EX2 R25, R25 ;  /* 0x0000001900197308 */ /* 0x000e220000000800 */
[----:B------:R-:W-:Y:S01]  /*1b30*/  FFMA.FTZ R32, R41, R22, R19 ;  /* 0x0000001629207223 */ /* 0x000fe20000010013 */
[----:B------:R-:W-:-:S03]  /*1b40*/  FFMA.FTZ R30, R40, R23, R18 ;  /* 0x00000017281e7223 */ /* 0x000fc60000010012 */
[----:B------:R-:W1:Y:S01]  /*1b50*/  MUFU.EX2 R28, R28 ;  /* 0x0000001c001c7308 */ /* 0x000e620000000800 */
[----:B------:R-:W-:Y:S01]  /*1b60*/  FMUL.FTZ R34, R32, -1.4426950216293334961 ;  /* 0xbfb8aa3b20227820 */ /* 0x000fe20000410000 */
[----:B------:R-:W-:-:S05]  /*1b70*/  FMUL.FTZ R29, R30, -1.4426950216293334961 ;  /* 0xbfb8aa3b1e1d7820 */ /* 0x000fca0000410000 */
[----:B------:R-:W2:Y:S01]  /*1b80*/  MUFU.EX2 R34, R34 ;  /* 0x0000002200227308 */ /* 0x000ea20000000800 */
[----:B0-----:R-:W-:-:S03]  /*1b90*/  FADD.FTZ R27, R25, 1 ;  /* 0x3f800000191b7421 */ /* 0x001fc60000010000 */
[----:B------:R-:W0:Y:S01]  /*1ba0*/  MUFU.EX2 R29, R29 ;  /* 0x0000001d001d7308 */ /* 0x000e220000000800 */
[----:B-1----:R-:W-:-:S03]  /*1bb0*/  FADD.FTZ R25, R28, 1 ;  /* 0x3f8000001c197421 */ /* 0x002fc60000010000 */
[----:B------:R-:W1:Y:S01]  /*1bc0*/  MUFU.RCP R27, R27 ;  /* 0x0000001b001b7308 */ /* 0x000e620000001000 */
[--C-:B------:R-:W-:Y:S02]  /*1bd0*/  HADD2.F32 R28, -RZ, R15.reuse.H0_H0 ;  /* 0x2000000fff1c7230 */ /* 0x100fe40000004100 */
[----:B--2---:R-:W-:Y:S01]  /*1be0*/  FADD.FTZ R35, R34, 1 ;  /* 0x3f80000022237421 */ /* 0x004fe20000010000 */
[----:B------:R-:W-:-:S04]  /*1bf0*/  HADD2.F32 R34, -RZ, R15.H1_H1 ;  /* 0x3000000fff227230 */ /* 0x000fc80000004100 */
[----:B------:R-:W2:Y:S01]  /*1c00*/  MUFU.RCP R25, R25 ;  /* 0x0000001900197308 */ /* 0x000ea20000001000 */
[----:B0-----:R-:W-:-:S07]  /*1c10*/  FADD.FTZ R33, R29, 1 ;  /* 0x3f8000001d217421 */ /* 0x001fce0000010000 */
[----:B------:R-:W0:Y:S01]  /*1c20*/  MUFU.RCP R35, R35 ;  /* 0x0000002300237308 */ /* 0x000e220000001000 */
[----:B-1----:R-:W-:Y:S01]  /*1c30*/  FADD.FTZ R31, -R27, 1 ;  /* 0x3f8000001b1f7421 */ /* 0x002fe20000010100 */
[----:B------:R-:W-:-:S03]  /*1c40*/  FMUL.FTZ R29, R28, R27 ;  /* 0x0000001b1c1d7220 */ /* 0x000fc60000410000 */
[----:B------:R-:W-:-:S03]  /*1c50*/  FFMA.FTZ R24, R24, R31, 1 ;  /* 0x3f80000018187423 */ /* 0x000fc6000001001f */
[----:B------:R-:W1:Y:S01]  /*1c60*/  MUFU.RCP R33, R33 ;  /* 0x0000002100217308 */ /* 0x000e620000001000 */
[----:B--2---:R-:W-:Y:S01]  /*1c70*/  FMUL.FTZ R28, R34, R25 ;  /* 0x00000019221c7220 */ /* 0x004fe20000410000 */
[----:B------:R-:W-:Y:S01]  /*1c80*/  FADD.FTZ R27, -R25, 1 ;  /* 0x3f800000191b7421 */ /* 0x000fe20000010100 */
[----:B------:R-:W-:Y:S01]  /*1c90*/  FMUL.FTZ R25, R36, UR9 ;  /* 0x0000000924197c20 */ /* 0x000fe20008410000 */
[----:B------:R-:W-:Y:S02]  /*1ca0*/  HADD2.F32 R34, -RZ, R12.H1_H1 ;  /* 0x3000000cff227230 */ /* 0x000fe40000004100 */
[----:B------:R-:W-:Y:S01]  /*1cb0*/  FMUL.FTZ R29, R29, R24 ;  /* 0x000000181d1d7220 */ /* 0x000fe20000410000 */
[----:B------:R-:W-:Y:S01]  /*1cc0*/  FFMA.FTZ R27, R26, R27, 1 ;  /* 0x3f8000001a1b7423 */ /* 0x000fe2000001001b */
[----:B------:R-:W-:Y:S01]  /*1cd0*/  FFMA.FTZ R36, R40, R25, R18 ;  /* 0x0000001928247223 */ /* 0x000fe20000010012 */
[----:B------:R-:W-:Y:S01]  /*1ce0*/  FADD.FTZ R24, R34, -UR14 ;  /* 0x8000000e22187e21 */ /* 0x000fe20008010000 */
[----:B------:R-:W-:-:S02]  /*1cf0*/  HADD2.F32 R34, -RZ, R13.H0_H0 ;  /* 0x2000000dff227230 */ /* 0x000fc40000004100 */
[----:B------:R-:W-:Y:S01]  /*1d00*/  FMUL.FTZ R26, R36, -1.4426950216293334961 ;  /* 0xbfb8aa3b241a7820 */ /* 0x000fe20000410000 */
[----:B------:R-:W-:Y:S01]  /*1d10*/  FMUL.FTZ R28, R28, R27 ;  /* 0x0000001b1c1c7220 */ /* 0x000fe20000410000 */
[----:B0-----:R-:W-:Y:S01]  /*1d20*/  FADD.FTZ R27, -R35, 1 ;  /* 0x3f800000231b7421 */ /* 0x001fe20000010100 */
[----:B------:R-:W-:-:S03]  /*1d30*/  FMUL.FTZ R24, R24, UR9 ;  /* 0x0000000918187c20 */ /* 0x000fc60008410000 */
[----:B------:R-:W0:Y:S01]  /*1d40*/  MUFU.EX2 R26, R26 ;  /* 0x0000001a001a7308 */ /* 0x000e220000000800 */
[----:B-1----:R-:W-:Y:S01]  /*1d50*/  FADD.FTZ R31, -R33, 1 ;  /* 0x3f800000211f7421 */ /* 0x002fe20000010100 */
[----:B------:R-:W-:Y:S01]  /*1d60*/  FMUL.FTZ R34, R34, R33 ;  /* 0x0000002122227220 */ /* 0x000fe20000410000 */
[----:B------:R-:W-:Y:S01]  /*1d70*/  FFMA.FTZ R33, R32, R27, 1 ;  /* 0x3f80000020217423 */ /* 0x000fe2000001001b */
[----:B------:R-:W-:Y:S01]  /*1d80*/  FADD.FTZ R27, R38, -UR14 ;  /* 0x8000000e261b7e21 */ /* 0x000fe20008010000 */
[----:B------:R-:W-:Y:S01]  /*1d90*/  FFMA.FTZ R31, R30, R31, 1 ;  /* 0x3f8000001e1f7423 */ /* 0x000fe2000001001f */
[----:B------:R-:W-:Y:S02]  /*1da0*/  HADD2.F32 R38, -RZ, R10.H1_H1 ;  /* 0x3000000aff267230 */ /* 0x000fe40000004100 */
[----:B------:R-:W-:Y:S01]  /*1db0*/  FFMA.FTZ R37, R41, R24, R19 ;  /* 0x0000001829257223 */ /* 0x000fe20000010013 */
[----:B------:R-:W-:Y:S01]  /*1dc0*/  FMUL.FTZ R27, R27, UR9 ;  /* 0x000000091b1b7c20 */ /* 0x000fe20008410000 */
[----:B------:R-:W-:-:S02]  /*1dd0*/  HADD2.F32 R30, -RZ, R13.H1_H1 ;  /* 0x3000000dff1e7230 */ /* 0x000fc40000004100 */
[----:B------:R-:W-:Y:S01]  /*1de0*/  FMUL.FTZ R34, R34, R31 ;  /* 0x0000001f22227220 */ /* 0x000fe20000410000 */
[----:B------:R-:W-:Y:S01]  /*1df0*/  FMUL.FTZ R32, R37, -1.4426950216293334961 ;  /* 0xbfb8aa3b25207820 */ /* 0x000fe20000410000 */
[----:B------:R-:W-:Y:S01]  /*1e00*/  FFMA.FTZ R39, R40, R27, R18 ;  /* 0x0000001b28277223 */ /* 0x000fe20000010012 */
[----:B0-----:R-:W-:Y:S01]  /*1e10*/  FADD.FTZ R31, R26, 1 ;  /* 0x3f8000001a1f7421 */ /* 0x001fe20000010000 */
[----:B------:R-:W-:Y:S01]  /*1e20*/  FADD.FTZ R26, R38, -UR14 ;  /* 0x8000000e261a7e21 */ /* 0x000fe20008010000 */
[----:B------:R-:W-:Y:S01]  /*1e30*/  FMUL.FTZ R30, R30, R35 ;  /* 0x000000231e1e7220 */ /* 0x000fe20000410000 */
[----:B------:R-:W-:Y:S01]  /*1e40*/  FMUL.FTZ R35, R39, -1.4426950216293334961 ;  /* 0xbfb8aa3b27237820 */ /* 0x000fe20000410000 */
[----:B------:R-:W0:Y:S01]  /*1e50*/  MUFU.EX2 R32, R32 ;  /* 0x0000002000207308 */ /* 0x000e220000000800 */
[----:B------:R-:W-:Y:S01]  /*1e60*/  FMUL.FTZ R26, R26, UR9 ;  /* 0x000000091a1a7c20 */ /* 0x000fe20008410000 */
[----:B------:R-:W-:Y:S02]  /*1e70*/  FMUL.FTZ R30, R30, R33 ;  /* 0x000000211e1e7220 */ /* 0x000fe40000410000 */
[----:B------:R-:W1:Y:S01]  /*1e80*/  MUFU.RCP R31, R31 ;  /* 0x0000001f001f7308 */ /* 0x000e620000001000 */
[----:B------:R-:W-:-:S04]  /*1e90*/  FFMA.FTZ R45, R41, R26, R19 ;  /* 0x0000001a292d7223 */ /* 0x000fc80000010013 */
[----:B------:R-:W-:-:S03]  /*1ea0*/  FMUL.FTZ R49, R45, -1.4426950216293334961 ;  /* 0xbfb8aa3b2d317820 */ /* 0x000fc60000410000 */
[----:B------:R-:W2:Y:S01]  /*1eb0*/  MUFU.EX2 R35, R35 ;  /* 0x0000002300237308 */ /* 0x000ea20000000800 */
[----:B0-----:R-:W-:-:S03]  /*1ec0*/  FADD.FTZ R32, R32, 1 ;  /* 0x3f80000020207421 */ /* 0x001fc60000010000 */
[----:B------:R-:W0:Y:S04]  /*1ed0*/  MUFU.EX2 R49, R49 ;  /* 0x0000003100317308 */ /* 0x000e280000000800 */
[----:B------:R-:W3:Y:S01]  /*1ee0*/  MUFU.RCP R32, R32 ;  /* 0x0000002000207308 */ /* 0x000ee20000001000 */
[----:B-1----:R-:W-:Y:S01]  /*1ef0*/  FADD.FTZ R33, -R31, 1 ;  /* 0x3f8000001f217421 */ /* 0x002fe20000010100 */
[----:B--2---:R-:W-:-:S03]  /*1f00*/  FADD.FTZ R48, R35, 1 ;  /* 0x3f80000023307421 */ /* 0x004fc60000010000 */
[----:B------:R-:W-:Y:S01]  /*1f10*/  FFMA.FTZ R33, R36, R33, 1 ;  /* 0x3f80000024217423 */ /* 0x000fe20000010021 */
[--C-:B------:R-:W-:Y:S02]  /*1f20*/  HADD2.F32 R36, -RZ, R11.reuse.H0_H0 ;  /* 0x2000000bff247230 */ /* 0x100fe40000004100 */
[----:B------:R-:W-:Y:S01]  /*1f30*/  HADD2.F32 R35, -RZ, R11.H1_H1 ;  /* 0x3000000bff237230 */ /* 0x000fe20000004100 */
[----:B------:R-:W1:Y:S02]  /*1f40*/  MUFU.RCP R48, R48 ;  /* 0x0000003000307308 */ /* 0x000e640000001000 */
[----:B------:R-:W-:Y:S01]  /*1f50*/  FMUL.FTZ R36, R36, R31 ;  /* 0x0000001f24247220 */ /* 0x000fe20000410000 */
[----:B0-----:R-:W-:-:S03]  /*1f60*/  FADD.FTZ R31, R49, 1 ;  /* 0x3f800000311f7421 */ /* 0x001fc60000010000 */
[----:B------:R-:W-:Y:S01]  /*1f70*/  FMUL.FTZ R36, R36, R33 ;  /* 0x0000002124247220 */ /* 0x000fe20000410000 */
[----:B---3--:R-:W-:Y:S01]  /*1f80*/  FADD.FTZ R38, -R32, 1 ;  /* 0x3f80000020267421 */ /* 0x008fe20000010100 */
[----:B------:R-:W-:Y:S01]  /*1f90*/  FMUL.FTZ R35, R35, R32 ;  /* 0x0000002023237220 */ /* 0x000fe20000410000 */
[----:B------:R-:W0:Y:S02]  /*1fa0*/  MUFU.RCP R31, R31 ;  /* 0x0000001f001f7308 */ /* 0x000e240000001000 */
[----:B------:R-:W-:Y:S01]  /*1fb0*/  FFMA.FTZ R38, R37, R38, 1 ;  /* 0x3f80000025267423 */ /* 0x000fe20000010026 */
[----:B------:R-:W-:-:S03]  /*1fc0*/  HADD2.F32 R37, -RZ, R9.H0_H0 ;  /* 0x20000009ff257230 */ /* 0x000fc60000004100 */
[----:B------:R-:W-:Y:S01]  /*1fd0*/  FMUL.FTZ R35, R35, R38 ;  /* 0x0000002623237220 */ /* 0x000fe20000410000 */
[----:B------:R-:W-:Y:S01]  /*1fe0*/  FMUL.FTZ R38, R40, R29 ;  /* 0x0000001d28267220 */ /* 0x000fe20000410000 */
[----:B-1----:R-:W-:Y:S01]  /*1ff0*/  FADD.FTZ R32, -R48, 1 ;  /* 0x3f80000030207421 */ /* 0x002fe20000010100 */
[----:B------:R-:W-:Y:S01]  /*2000*/  FMUL.FTZ R48, R37, R48 ;  /* 0x0000003025307220 */ /* 0x000fe20000410000 */
[----:B------:R-:W-:Y:S02]  /*2010*/  FMUL.FTZ R37, R41, R28 ;  /* 0x0000001c29257220 */ /* 0x000fe40000410000 */
[----:B------:R-:W-:Y:S01]  /*2020*/  FFMA.FTZ R39, R39, R32, 1 ;  /* 0x3f80000027277423 */ /* 0x000fe20000010020 */
[----:B------:R-:W-:Y:S02]  /*2030*/  HADD2.F32 R32, -RZ, R9.H1_H1 ;  /* 0x30000009ff207230 */ /* 0x000fe40000004100 */
[----:B0-----:R-:W-:Y:S01]  /*2040*/  FADD.FTZ R54, -R31, 1 ;  /* 0x3f8000001f367421 */ /* 0x001fe20000010100 */
[----:B------:R-:W-:-:S02]  /*2050*/  FMUL.FTZ R33, R48, R39 ;  /* 0x0000002730217220 */ /* 0x000fc40000410000 */
[----:B------:R-:W-:Y:S01]  /*2060*/  FMUL.FTZ R32, R32, R31 ;  /* 0x0000001f20207220 */ /* 0x000fe20000410000 */
[----:B------:R-:W-:Y:S02]  /*2070*/  HADD2.F32 R31, -RZ, R8.H0_H0 ;  /* 0x20000008ff1f7230 */ /* 0x000fe40000004100 */
[----:B------:R-:W-:Y:S01]  /*2080*/  FFMA.FTZ R45, R45, R54, 1 ;  /* 0x3f8000002d2d7423 */ /* 0x000fe20000010036 */
[----:B------:R-:W-:Y:S01]  /*2090*/  FFMA.FTZ R39, R21, R38, RZ ;  /* 0x0000002615277223 */ /* 0x000fe200000100ff */
[----:B------:R-:W-:Y:S01]  /*20a0*/  FADD.FTZ R38, RZ, R38 ;  /* 0x00000026ff267221 */ /* 0x000fe20000010000 */
[----:B------:R-:W-:Y:S01]  /*20b0*/  FADD.FTZ R31, R31, -UR14 ;  /* 0x8000000e1f1f7e21 */ /* 0x000fe20008010000 */
[----:B------:R-:W-:Y:S01]  /*20c0*/  FMUL.FTZ R32, R32, R45 ;  /* 0x0000002d20207220 */ /* 0x000fe20000410000 */
[----:B------:R-:W-:Y:S01]  /*20d0*/  FFMA.FTZ R48, R20, R37, R39 ;  /* 0x0000002514307223 */ /* 0x000fe20000010027 */
[----:B------:R-:W-:Y:S01]  /*20e0*/  FADD.FTZ R37, R37, R38 ;  /* 0x0000002625257221 */ /* 0x000fe20000010000 */
[----:B------:R-:W-:Y:S01]  /*20f0*/  FMUL.FTZ R31, R31, UR9 ;  /* 0x000000091f1f7c20 */ /* 0x000fe20008410000 */
[----:B------:R-:W-:Y:S01]  /*2100*/  FFMA.FTZ R38, R21, R29, RZ ;  /* 0x0000001d15267223 */ /* 0x000fe200000100ff */
[----:B------:R-:W-:Y:S01]  /*2110*/  FADD.FTZ R29, RZ, R29 ;  /* 0x0000001dff1d7221 */ /* 0x000fe20000010000 */
[----:B------:R-:W-:-:S02]  /*2120*/  HADD2.F32 R21, -RZ, R7.H0_H0 ;  /* 0x20000007ff157230 */ /* 0x000fc40000004100 */
[C---:B------:R-:W-:Y:S01]  /*2130*/  FFMA.FTZ R45, R40.reuse, R31, R18 ;  /* 0x0000001f282d7223 */ /* 0x040fe20000010012 */
[-C--:B------:R-:W-:Y:S01]  /*2140*/  FFMA.FTZ R38, R23, R34.reuse, R38 ;  /* 0x0000002217267223 */ /* 0x080fe20000010026 */
[----:B------:R-:W-:Y:S01]  /*2150*/  FADD.FTZ R39, R29, R34 ;  /* 0x000000221d277221 */ /* 0x000fe20000010000 */
[----:B------:R-:W-:Y:S01]  /*2160*/  FMUL.FTZ R29, R40, R34 ;  /* 0x00000022281d7220 */ /* 0x000fe20000410000 */
[----:B------:R-:W-:Y:S01]  /*2170*/  FMUL.FTZ R49, R45, -1.4426950216293334961 ;  /* 0xbfb8aa3b2d317820 */ /* 0x000fe20000410000 */
[----:B------:R-:W-:Y:S02]  /*2180*/  FFMA.FTZ R38, R25, R36, R38 ;  /* 0x0000002419267223 */ /* 0x000fe40000010026 */
[----:B------:R-:W-:Y:S01]  /*2190*/  FFMA.FTZ R48, R23, R29, R48 ;  /* 0x0000001d17307223 */ /* 0x000fe20000010030 */
[----:B------:R-:W-:Y:S02]  /*21a0*/  HADD2.F32 R23, -RZ, R8.H1_H1 ;  /* 0x30000008ff177230 */ /* 0x000fe40000004100 */
[----:B------:R-:W-:Y:S01]  /*21b0*/  FFMA.FTZ R38, R27, R33, R38 ;  /* 0x000000211b267223 */ /* 0x000fe20000010026 */
[----:B------:R-:W0:Y:S02]  /*21c0*/  MUFU.EX2 R49, R49 ;  /* 0x0000003100317308 */ /* 0x000e240000000800 */
[----:B------:R-:W-:Y:S01]  /*21d0*/  FADD.FTZ R23, R23, -UR14 ;  /* 0x8000000e17177e21 */ /* 0x000fe20008010000 */
[----:B0-----:R-:W-:-:S06]  /*21e0*/  FADD.FTZ R54, R49, 1 ;  /* 0x3f80000031367421 */ /* 0x001fcc0000010000 */
[----:B------:R-:W0:Y:S02]  /*21f0*/  MUFU.RCP R54, R54 ;  /* 0x0000003600367308 */ /* 0x000e240000001000 */
[----:B0-----:R-:W-:Y:S01]  /*2200*/  FADD.FTZ R34, -R54, 1 ;  /* 0x3f80000036227421 */ /* 0x001fe20000010100 */
[----:B------:R-:W-:Y:S01]  /*2210*/  FMUL.FTZ R21, R21, R54 ;  /* 0x0000003615157220 */ /* 0x000fe20000410000 */
[----:B------:R-:W-:Y:S01]  /*2220*/  FADD.FTZ R54, R37, R29 ;  /* 0x0000001d25367221 */ /* 0x000fe20000010000 */
[----:B------:R-:W-:Y:S01]  /*2230*/  FFMA.FTZ R29, R20, R28, RZ ;  /* 0x0000001c141d7223 */ /* 0x000fe200000100ff */
[----:B------:R-:W-:Y:S01]  /*2240*/  FFMA.FTZ R34, R45, R34, 1 ;  /* 0x3f8000002d227423 */ /* 0x000fe20000010022 */
[-C--:B------:R-:W-:Y:S01]  /*2250*/  FMUL.FTZ R37, R41, R30.reuse ;  /* 0x0000001e29257220 */ /* 0x080fe20000410000 */
[----:B------:R-:W-:Y:S02]  /*2260*/  HADD2.F32 R20, -RZ, R7.H1_H1 ;  /* 0x30000007ff147230 */ /* 0x000fe40000004100 */
[C---:B------:R-:W-:Y:S01]  /*2270*/  FFMA.FTZ R29, R22.reuse, R30, R29 ;  /* 0x0000001e161d7223 */ /* 0x040fe2000001001d */
[----:B------:R-:W-:Y:S01]  /*2280*/  FMUL.FTZ R21, R21, R34 ;  /* 0x0000002215157220 */ /* 0x000fe20000410000 */
[----:B------:R-:W-:Y:S01]  /*2290*/  FMUL.FTZ R34, R23, UR9 ;  /* 0x0000000917227c20 */ /* 0x000fe20008410000 */
[----:B------:R-:W-:Y:S01]  /*22a0*/  FFMA.FTZ R48, R22, R37, R48 ;  /* 0x0000002516307223 */ /* 0x000fe20000010030 */
[----:B------:R-:W-:Y:S01]  /*22b0*/  FADD.FTZ R23, RZ, R28 ;  /* 0x0000001cff177221 */ /* 0x000fe20000010000 */
[----:B------:R-:W-:Y:S01]  /*22c0*/  FADD.FTZ R54, R37, R54 ;  /* 0x0000003625367221 */ /* 0x000fe20000010000 */
[----:B------:R-:W-:Y:S01]  /*22d0*/  FFMA.FTZ R45, R41, R34, R19 ;  /* 0x00000022292d7223 */ /* 0x000fe20000010013 */
[----:B------:R-:W-:Y:S01]  /*22e0*/  FMUL.FTZ R37, R40, R36 ;  /* 0x0000002428257220 */ /* 0x000fe20000410000 */
[----:B------:R-:W-:Y:S01]  /*22f0*/  FADD.FTZ R28, R23, R30 ;  /* 0x0000001e171c7221 */ /* 0x000fe20000010000 */
[----:B------:R-:W-:Y:S01]  /*2300*/  FADD.FTZ R30, R39, R36 ;  /* 0x00000024271e7221 */ /* 0x000fe20000010000 */
[----:B------:R-:W-:Y:S01]  /*2310*/  FMUL.FTZ R49, R45, -1.4426950216293334961 ;  /* 0xbfb8aa3b2d317820 */ /* 0x000fe20000410000 */
[----:B------:R-:W-:-:S02]  /*2320*/  HADD2.F32 R36, -RZ, R5.H0_H0 ;  /* 0x20000005ff247230 */ /* 0x000fc40000004100 */
[----:B------:R-:W-:Y:S01]  /*2330*/  FFMA.FTZ R48, R25, R37, R48 ;  /* 0x0000002519307223 */ /* 0x000fe20000010030 */
[----:B------:R-:W-:Y:S01]  /*2340*/  FADD.FTZ R54, R54, R37 ;  /* 0x0000002536367221 */ /* 0x000fe20000010000 */
[----:B------:R-:W-:Y:S01]  /*2350*/  FADD.FTZ R37, R28, R35 ;  /* 0x000000231c257221 */ /* 0x000fe20000010000 */
[----:B------:R-:W-:Y:S01]  /*2360*/  HADD2.F32 R28, -RZ, R4.H0_H0 ;  /* 0x20000004ff1c7230 */ /* 0x000fe20000004100 */
[----:B------:R-:W0:Y:S01]  /*2370*/  MUFU.EX2 R49, R49 ;  /* 0x0000003100317308 */ /* 0x000e220000000800 */
[----:B------:R-:W-:Y:S01]  /*2380*/  FADD.FTZ R30, R30, R33 ;  /* 0x000000211e1e7221 */ /* 0x000fe20000010000 */
[----:B------:R-:W-:Y:S01]  /*2390*/  FMUL.FTZ R33, R40, R33 ;  /* 0x0000002128217220 */ /* 0x000fe20000410000 */
[----:B------:R-:W-:Y:S01]  /*23a0*/  FADD.FTZ R37, R37, R32 ;  /* 0x0000002025257221 */ /* 0x000fe20000010000 */
[----:B------:R-:W-:Y:S01]  /*23b0*/  FADD.FTZ R28, R28, -UR14 ;  /* 0x8000000e1c1c7e21 */ /* 0x000fe20008010000 */
[----:B------:R-:W-:Y:S01]  /*23c0*/  FFMA.FTZ R38, R31, R21, R38 ;  /* 0x000000151f267223 */ /* 0x000fe20000010026 */
[----:B0-----:R-:W-:-:S06]  /*23d0*/  FADD.FTZ R55, R49, 1 ;  /* 0x3f80000031377421 */ /* 0x001fcc0000010000 */
[----:B------:R-:W0:Y:S02]  /*23e0*/  MUFU.RCP R55, R55 ;  /* 0x0000003700377308 */ /* 0x000e240000001000 */
[----:B0-----:R-:W-:Y:S01]  /*23f0*/  FADD.FTZ R22, -R55, 1 ;  /* 0x3f80000037167421 */ /* 0x001fe20000010100 */
[----:B------:R-:W-:-:S03]  /*2400*/  FMUL.FTZ R20, R20, R55 ;  /* 0x0000003714147220 */ /* 0x000fc60000410000 */
[----:B------:R-:W-:Y:S01]  /*2410*/  FFMA.FTZ R45, R45, R22, 1 ;  /* 0x3f8000002d2d7423 */ /* 0x000fe20000010016 */
[----:B------:R-:W-:-:S03]  /*2420*/  HADD2.F32 R22, -RZ, R6.H0_H0 ;  /* 0x20000006ff167230 */ /* 0x000fc60000004100 */
        /* <DEDUP_REMOVED lines=10> */
[----:B------:R-:W-:Y:S01]  /*24d0*/  FADD.FTZ R39, -R49, 1 ;  /* 0x3f80000031277421 */ /* 0x000fe20000010100 */
[----:B------:R-:W-:-:S03]  /*24e0*/  HADD2.F32 R36, -RZ, R6.H1_H1 ;  /* 0x30000006ff247230 */ /* 0x000fc60000004100 */
[----:B------:R-:W-:Y:S01]  /*24f0*/  FFMA.FTZ R22, R22, R39, 1 ;  /* 0x3f80000016167423 */ /* 0x000fe20000010027 */
[-C--:B------:R-:W-:Y:S01]  /*2500*/  FFMA.FTZ R39, R24, R35.reuse, R29 ;  /* 0x0000002318277223 */ /* 0x080fe2000001001d */
[----:B------:R-:W-:Y:S01]  /*2510*/  FADD.FTZ R36, R36, -UR14 ;  /* 0x8000000e24247e21 */ /* 0x000fe20008010000 */
[----:B------:R-:W-:Y:S01]  /*2520*/  FMUL.FTZ R35, R41, R35 ;  /* 0x0000002329237220 */ /* 0x000fe20000410000 */
[----:B------:R-:W-:Y:S01]  /*2530*/  FMUL.FTZ R25, R25, R22 ;  /* 0x0000001619197220 */ /* 0x000fe20000410000 */
[----:B------:R-:W-:Y:S01]  /*2540*/  FFMA.FTZ R39, R26, R32, R39 ;  /* 0x000000201a277223 */ /* 0x000fe20000010027 */
[----:B------:R-:W-:Y:S01]  /*2550*/  FMUL.FTZ R22, R36, UR9 ;  /* 0x0000000924167c20 */ /* 0x000fe20008410000 */
[----:B------:R-:W-:Y:S01]  /*2560*/  FFMA.FTZ R48, R24, R35, R48 ;  /* 0x0000002318307223 */ /* 0x000fe20000010030 */
[----:B------:R-:W-:Y:S02]  /*2570*/  HADD2.F32 R24, -RZ, R5.H1_H1 ;  /* 0x30000005ff187230 */ /* 0x000fe40000004100 */
[----:B------:R-:W-:Y:S01]  /*2580*/  FADD.FTZ R54, R35, R54 ;  /* 0x0000003623367221 */ /* 0x000fe20000010000 */
[----:B------:R-:W-:Y:S01]  /*2590*/  FFMA.FTZ R36, R41, R22, R19 ;  /* 0x0000001629247223 */ /* 0x000fe20000010013 */
[----:B------:R-:W-:Y:S01]  /*25a0*/  FFMA.FTZ R48, R27, R33, R48 ;  /* 0x000000211b307223 */ /* 0x000fe20000010030 */
[----:B------:R-:W-:-:S02]  /*25b0*/  HADD2.F32 R27, -RZ, R3.H0_H0 ;  /* 0x20000003ff1b7230 */ /* 0x000fc40000004100 */
[----:B------:R-:W-:Y:S01]  /*25c0*/  FADD.FTZ R54, R54, R33 ;  /* 0x0000002136367221 */ /* 0x000fe20000010000 */
[----:B------:R-:W-:Y:S01]  /*25d0*/  FMUL.FTZ R45, R36, -1.4426950216293334961 ;  /* 0xbfb8aa3b242d7820 */ /* 0x000fe20000410000 */
[----:B------:R-:W-:Y:S01]  /*25e0*/  FFMA.FTZ R38, R23, R25, R38 ;  /* 0x0000001917267223 */ /* 0x000fe20000010026 */
[----:B------:R-:W-:-:S04]  /*25f0*/  FFMA.FTZ R39, R34, R20, R39 ;  /* 0x0000001422277223 */ /* 0x000fc80000010027 */
[----:B------:R-:W0:Y:S02]  /*2600*/  MUFU.EX2 R45, R45 ;  /* 0x0000002d002d7308 */ /* 0x000e240000000800 */
        /* <DEDUP_REMOVED lines=8> */
[----:B------:R-:W-:Y:S01]  /*2690*/  FFMA.FTZ R28, R40, R29, R18 ;  /* 0x0000001d281c7223 */ /* 0x000fe20000010012 */
[----:B------:R-:W-:-:S03]  /*26a0*/  FADD.FTZ R37, R37, R24 ;  /* 0x0000001825257221 */ /* 0x000fc60000010000 */
[----:B------:R-:W-:-:S06]  /*26b0*/  FMUL.FTZ R35, R28, -1.4426950216293334961 ;  /* 0xbfb8aa3b1c237820 */ /* 0x000fcc0000410000 */
[----:B------:R-:W0:Y:S02]  /*26c0*/  MUFU.EX2 R35, R35 ;  /* 0x0000002300237308 */ /* 0x000e240000000800 */
[----:B0-----:R-:W-:Y:S01]  /*26d0*/  FADD.FTZ R36, R35, 1 ;  /* 0x3f80000023247421 */ /* 0x001fe20000010000 */
[----:B------:R-:W-:-:S05]  /*26e0*/  HADD2.F32 R35, -RZ, R4.H1_H1 ;  /* 0x30000004ff237230 */ /* 0x000fca0000004100 */
[----:B------:R-:W0:Y:S01]  /*26f0*/  MUFU.RCP R36, R36 ;  /* 0x0000002400247308 */ /* 0x000e220000001000 */
[----:B------:R-:W-:Y:S01]  /*2700*/  FADD.FTZ R35, R35, -UR14 ;  /* 0x8000000e23237e21 */ /* 0x000fe20008010000 */
[----:B0-----:R-:W-:Y:S01]  /*2710*/  FADD.FTZ R45, -R36, 1 ;  /* 0x3f800000242d7421 */ /* 0x001fe20000010100 */
[----:B------:R-:W-:-:S03]  /*2720*/  FMUL.FTZ R27, R27, R36 ;  /* 0x000000241b1b7220 */ /* 0x000fc60000410000 */
[----:B------:R-:W-:-:S04]  /*2730*/  FFMA.FTZ R28, R28, R45, 1 ;  /* 0x3f8000001c1c7423 */ /* 0x000fc8000001002d */
[----:B------:R-:W-:Y:S01]  /*2740*/  FMUL.FTZ R27, R27, R28 ;  /* 0x0000001c1b1b7220 */ /* 0x000fe20000410000 */
[----:B------:R-:W-:Y:S01]  /*2750*/  FMUL.FTZ R28, R35, UR9 ;  /* 0x00000009231c7c20 */ /* 0x000fe20008410000 */
[----:B------:R-:W-:Y:S02]  /*2760*/  FMUL.FTZ R35, R41, R32 ;  /* 0x0000002029237220 */ /* 0x000fe40000410000 */
[----:B------:R-:W-:Y:S01]  /*2770*/  FFMA.FTZ R38, R29, R27, R38 ;  /* 0x0000001b1d267223 */ /* 0x000fe20000010026 */
[----:B------:R-:W-:Y:S01]  /*2780*/  FFMA.FTZ R33, R41, R28, R19 ;  /* 0x0000001c29217223 */ /* 0x000fe20000010013 */
[----:B------:R-:W-:Y:S01]  /*2790*/  FFMA.FTZ R48, R26, R35, R48 ;  /* 0x000000231a307223 */ /* 0x000fe20000010030 */
[----:B------:R-:W-:Y:S02]  /*27a0*/  HADD2.F32 R26, -RZ, R3.H1_H1 ;  /* 0x30000003ff1a7230 */ /* 0x000fe40000004100 */
[----:B------:R-:W-:Y:S01]  /*27b0*/  FADD.FTZ R54, R35, R54 ;  /* 0x0000003623367221 */ /* 0x000fe20000010000 */
[----:B------:R-:W-:Y:S01]  /*27c0*/  FMUL.FTZ R36, R33, -1.4426950216293334961 ;  /* 0xbfb8aa3b21247820 */ /* 0x000fe20000410000 */
[----:B------:R-:W-:-:S04]  /*27d0*/  FMUL.FTZ R35, R40, R21 ;  /* 0x0000001528237220 */ /* 0x000fc80000410000 */
[----:B------:R-:W-:Y:S01]  /*27e0*/  FFMA.FTZ R48, R31, R35, R48 ;  /* 0x000000231f307223 */ /* 0x000fe20000010030 */
[----:B------:R-:W0:Y:S01]  /*27f0*/  MUFU.EX2 R36, R36 ;  /* 0x0000002400247308 */ /* 0x000e220000000800 */
[----:B------:R-:W-:Y:S01]  /*2800*/  FADD.FTZ R54, R54, R35 ;  /* 0x0000002336367221 */ /* 0x000fe20000010000 */
        /* <DEDUP_REMOVED lines=8> */
[----:B------:R-:W-:Y:S01]  /*2890*/  FFMA.FTZ R39, R28, R26, R39 ;  /* 0x0000001a1c277223 */ /* 0x000fe20000010027 */
[----:B------:R-:W-:Y:S01]  /*28a0*/  FADD.FTZ R37, R37, R26 ;  /* 0x0000001a25257221 */ /* 0x000fe20000010000 */
[----:B------:R-:W-:Y:S01]  /*28b0*/  FMUL.FTZ R33, R32, UR9 ;  /* 0x0000000920217c20 */ /* 0x000fe20008410000 */
[----:B------:R-:W-:Y:S01]  /*28c0*/  FADD.FTZ R32, R30, R21 ;  /* 0x000000151e207221 */ /* 0x000fe20000010000 */
[----:B------:R-:W-:Y:S02]  /*28d0*/  HADD2.F32 R30, -RZ, R0.H0_H0 ;  /* 0x20000000ff1e7230 */ /* 0x000fe40000004100 */
[----:B------:R-:W-:Y:S01]  /*28e0*/  FFMA.FTZ R36, R40, R33, R18 ;  /* 0x0000002128247223 */ /* 0x000fe20000010012 */
[----:B------:R-:W-:Y:S01]  /*28f0*/  FADD.FTZ R32, R32, R25 ;  /* 0x0000001920207221 */ /* 0x000fe20000010000 */
[----:B------:R-:W-:-:S02]  /*2900*/  FMUL.FTZ R25, R40, R25 ;  /* 0x0000001928197220 */ /* 0x000fc40000410000 */
[----:B------:R-:W-:-:S06]  /*2910*/  FMUL.FTZ R45, R36, -1.4426950216293334961 ;  /* 0xbfb8aa3b242d7820 */ /* 0x000fcc0000410000 */
[----:B------:R-:W0:Y:S02]  /*2920*/  MUFU.EX2 R45, R45 ;  /* 0x0000002d002d7308 */ /* 0x000e240000000800 */
[----:B0-----:R-:W-:-:S06]  /*2930*/  FADD.FTZ R49, R45, 1 ;  /* 0x3f8000002d317421 */ /* 0x001fcc0000010000 */
[----:B------:R-:W0:Y:S02]  /*2940*/  MUFU.RCP R49, R49 ;  /* 0x0000003100317308 */ /* 0x000e240000001000 */
[----:B0-----:R-:W-:Y:S01]  /*2950*/  FMUL.FTZ R21, R30, R49 ;  /* 0x000000311e157220 */ /* 0x001fe20000410000 */
[----:B------:R-:W-:Y:S02]  /*2960*/  HADD2.F32 R30, -RZ, R2.H1_H1 ;  /* 0x30000002ff1e7230 */ /* 0x000fe40000004100 */
[----:B------:R-:W-:-:S03]  /*2970*/  FADD.FTZ R31, -R49, 1 ;  /* 0x3f800000311f7421 */ /* 0x000fc60000010100 */
[----:B------:R-:W-:Y:S01]  /*2980*/  FADD.FTZ R30, R30, -UR14 ;  /* 0x8000000e1e1e7e21 */ /* 0x000fe20008010000 */
[----:B------:R-:W-:Y:S01]  /*2990*/  FFMA.FTZ R36, R36, R31, 1 ;  /* 0x3f80000024247423 */ /* 0x000fe2000001001f */
[----:B------:R-:W-:Y:S01]  /*29a0*/  FMUL.FTZ R31, R41, R20 ;  /* 0x00000014291f7220 */ /* 0x000fe20000410000 */
[----:B------:R-:W-:Y:S02]  /*29b0*/  HADD2.F32 R20, -RZ, R0.H1_H1 ;  /* 0x30000000ff147230 */ /* 0x000fe40000004100 */
[----:B------:R-:W-:Y:S01]  /*29c0*/  FMUL.FTZ R30, R30, UR9 ;  /* 0x000000091e1e7c20 */ /* 0x000fe20008410000 */
[----:B------:R-:W-:Y:S01]  /*29d0*/  FMUL.FTZ R21, R21, R36 ;  /* 0x0000002415157220 */ /* 0x000fe20000410000 */
[----:B------:R-:W-:Y:S01]  /*29e0*/  FFMA.FTZ R48, R34, R31, R48 ;  /* 0x0000001f22307223 */ /* 0x000fe20000010030 */
[----:B------:R-:W-:Y:S01]  /*29f0*/  FADD.FTZ R54, R31, R54 ;  /* 0x000000361f367221 */ /* 0x000fe20000010000 */
[----:B------:R-:W-:Y:S02]  /*2a00*/  FFMA.FTZ R35, R41, R30, R19 ;  /* 0x0000001e29237223 */ /* 0x000fe40000010013 */
[----:B------:R-:W-:Y:S01]  /*2a10*/  FFMA.FTZ R48, R23, R25, R48 ;  /* 0x0000001917307223 */ /* 0x000fe20000010030 */
[----:B------:R-:W-:Y:S01]  /*2a20*/  FMUL.FTZ R23, R41, R24 ;  /* 0x0000001829177220 */ /* 0x000fe20000410000 */
[----:B------:R-:W-:Y:S01]  /*2a30*/  FMUL.FTZ R36, R35, -1.4426950216293334961 ;  /* 0xbfb8aa3b23247820 */ /* 0x000fe20000410000 */
[----:B------:R-:W-:Y:S01]  /*2a40*/  FADD.FTZ R54, R54, R25 ;  /* 0x0000001936367221 */ /* 0x000fe20000010000 */
[----:B------:R-:W-:Y:S01]  /*2a50*/  FMUL.FTZ R25, R40, R27 ;  /* 0x0000001b28197220 */ /* 0x000fe20000410000 */
[----:B------:R-:W-:Y:S01]  /*2a60*/  FFMA.FTZ R48, R22, R23, R48 ;  /* 0x0000001716307223 */ /* 0x000fe20000010030 */
[----:B------:R-:W-:Y:S01]  /*2a70*/  FFMA.FTZ R24, R33, R21, R38 ;  /* 0x0000001521187223 */ /* 0x000fe20000010026 */
[----:B------:R-:W-:Y:S01]  /*2a80*/  FADD.FTZ R54, R23, R54 ;  /* 0x0000003617367221 */ /* 0x000fe20000010000 */
[----:B------:R-:W0:Y:S01]  /*2a90*/  MUFU.EX2 R36, R36 ;  /* 0x0000002400247308 */ /* 0x000e220000000800 */
[----:B------:R-:W-:Y:S01]  /*2aa0*/  FMUL.FTZ R23, R41, R26 ;  /* 0x0000001a29177220 */ /* 0x000fe20000410000 */
[----:B------:R-:W-:Y:S01]  /*2ab0*/  FFMA.FTZ R31, R29, R25, R48 ;  /* 0x000000191d1f7223 */ /* 0x000fe20000010030 */
[----:B------:R-:W-:Y:S01]  /*2ac0*/  FADD.FTZ R54, R54, R25 ;  /* 0x0000001936367221 */ /* 0x000fe20000010000 */
[----:B------:R-:W-:-:S02]  /*2ad0*/  FMUL.FTZ R25, R40, R21 ;  /* 0x0000001528197220 */ /* 0x000fc40000410000 */
[----:B------:R-:W-:Y:S01]  /*2ae0*/  FFMA.FTZ R22, R28, R23, R31 ;  /* 0x000000171c167223 */ /* 0x000fe2000001001f */
[----:B------:R-:W-:-:S03]  /*2af0*/  FADD.FTZ R54, R23, R54 ;  /* 0x0000003617367221 */ /* 0x000fc60000010000 */
[----:B------:R-:W-:Y:S01]  /*2b00*/  FFMA.FTZ R29, R33, R25, R22 ;  /* 0x00000019211d7223 */ /* 0x000fe20000010016 */
[----:B------:R-:W-:Y:S01]  /*2b10*/  FADD.FTZ R54, R54, R25 ;  /* 0x0000001936367221 */ /* 0x000fe20000010000 */
[----:B0-----:R-:W-:-:S06]  /*2b20*/  FADD.FTZ R45, R36, 1 ;  /* 0x3f800000242d7421 */ /* 0x001fcc0000010000 */
[----:B------:R-:W0:Y:S02]  /*2b30*/  MUFU.RCP R45, R45 ;  /* 0x0000002d002d7308 */ /* 0x000e240000001000 */
[----:B0-----:R-:W-:Y:S01]  /*2b40*/  FADD.FTZ R34, -R45, 1 ;  /* 0x3f8000002d227421 */ /* 0x001fe20000010100 */
[----:B------:R-:W-:-:S03]  /*2b50*/  FMUL.FTZ R20, R20, R45 ;  /* 0x0000002d14147220 */ /* 0x000fc60000410000 */
[----:B------:R-:W-:-:S04]  /*2b60*/  FFMA.FTZ R35, R35, R34, 1 ;  /* 0x3f80000023237423 */ /* 0x000fc80000010022 */
[----:B------:R-:W-:Y:S01]  /*2b70*/  FMUL.FTZ R34, R20, R35 ;  /* 0x0000002314227220 */ /* 0x000fe20000410000 */
[----:B------:R-:W-:-:S03]  /*2b80*/  FADD.FTZ R20, R32, R27 ;  /* 0x0000001b20147221 */ /* 0x000fc60000010000 */
[-C--:B------:R-:W-:Y:S01]  /*2b90*/  FMUL.FTZ R23, R41, R34.reuse ;  /* 0x0000002229177220 */ /* 0x080fe20000410000 */
[----:B------:R-:W-:Y:S01]  /*2ba0*/  FADD.FTZ R26, R20, R21 ;  /* 0x00000015141a7221 */ /* 0x000fe20000010000 */
[C---:B------:R-:W-:Y:S01]  /*2bb0*/  FFMA.FTZ R25, R30.reuse, R34, R39 ;  /* 0x000000221e197223 */ /* 0x040fe20000010027 */
[----:B------:R-:W-:Y:S01]  /*2bc0*/  FADD.FTZ R27, R37, R34 ;  /* 0x00000022251b7221 */ /* 0x000fe20000010000 */
[----:B------:R-:W-:Y:S01]  /*2bd0*/  FFMA.FTZ R29, R30, R23, R29 ;  /* 0x000000171e1d7223 */ /* 0x000fe2000001001d */
[----:B------:R-:W-:-:S07]  /*2be0*/  FADD.FTZ R32, R23, R54 ;  /* 0x0000003617207221 */ /* 0x000fce0000010000 */
.L_x_609:
[----:B------:R-:W0:Y:S01]  /*2bf0*/  SHFL.DOWN PT, R20, R29, 0x1, 0x1f ;  /* 0x08201f001d147f89 */ /* 0x000e2200000e0000 */
[C---:B------:R-:W-:Y:S01]  /*2c00*/  ISETP.GT.AND P0, PT, R44.reuse, 0x1e, PT ;  /* 0x0000001e2c00780c */ /* 0x040fe20003f04270 */
[----:B------:R-:W1:Y:S01]  /*2c10*/  S2UR UR12, SR_CgaCtaId ;  /* 0x00000000000c79c3 */ /* 0x000e620000008800 */
[----:B------:R-:W-:Y:S01]  /*2c20*/  UMOV UR8, 0x400 ;  /* 0x0000040000087882 */ /* 0x000fe20000000000 */
[----:B------:R-:W2:Y:S01]  /*2c30*/  SHFL.DOWN PT, R21, R32, 0x1, 0x1f ;  /* 0x08201f0020157f89 */ /* 0x000ea200000e0000 */
[----:B------:R-:W-:Y:S01]  /*2c40*/  UIADD3 UR5, UPT, UPT, UR8, 0xd0, URZ ;  /* 0x000000d008057890 */ /* 0x000fe2000fffe0ff */
[----:B------:R-:W-:Y:S01]  /*2c50*/  ISETP.GT.AND P2, PT, R44, 0xf, PT ;  /* 0x0000000f2c00780c */ /* 0x000fe20003f44270 */
[----:B------:R-:W3:Y:S01]  /*2c60*/  LDCU UR7, c[0x0][0x374] ;  /* 0x00006e80ff0777ac */ /* 0x000ee20008000800 */
[----:B------:R-:W4:Y:S01]  /*2c70*/  S2R R56, SR_TID.X ;  /* 0x0000000000387919 */ /* 0x000f220000002100 */
[----:B------:R-:W-:Y:S05]  /*2c80*/  BSSY.RECONVERGENT B0, `(.L_x_610) ;  /* 0x0000023000007945 */ /* 0x000fea0003800200 */
[----:B0-----:R-:W-:Y:S01]  /*2c90*/  @!P0 FADD.FTZ R29, R20, R29 ;  /* 0x0000001d141d8221 */ /* 0x001fe20000010000 */
[----:B-1----:R-:W-:Y:S01]  /*2ca0*/  ULEA UR5, UR12, UR5, 0x18 ;  /* 0x000000050c057291 */ /* 0x002fe2000f8ec0ff */
[----:B--2---:R-:W-:-:S03]  /*2cb0*/  @!P0 FADD.FTZ R32, R21, R32 ;  /* 0x0000002015208221 */ /* 0x004fc60000010000 */
[----:B------:R-:W0:Y:S01]  /*2cc0*/  SHFL.DOWN PT, R20, R29, 0x2, 0x1f ;  /* 0x08401f001d147f89 */ /* 0x000e2200000e0000 */
[----:B------:R-:W-:-:S03]  /*2cd0*/  ISETP.GT.AND P0, PT, R44, 0x1d, PT ;  /* 0x0000001d2c00780c */ /* 0x000fc60003f04270 */
[----:B------:R-:W1:Y:S01]  /*2ce0*/  SHFL.DOWN PT, R21, R32, 0x2, 0x1f ;  /* 0x08401f0020157f89 */ /* 0x000e6200000e0000 */
[C---:B----4-:R-:W-:Y:S02]  /*2cf0*/  LEA R45, R56.reuse, UR5, 0x4 ;  /* 0x00000005382d7c11 */ /* 0x050fe4000f8e20ff */
[----:B------:R-:W-:-:S03]  /*2d00*/  ISETP.NE.AND P1, PT, R56, RZ, PT ;  /* 0x000000ff3800720c */ /* 0x000fc60003f25270 */
        /* <DEDUP_REMOVED lines=17> */
[----:B---3--:R-:W-:Y:S05]  /*2e20*/  @P2 BRA `(.L_x_611) ;  /* 0x0000000000202947 */ /* 0x008fea0003800000 */
        /* <DEDUP_REMOVED lines=8> */
.L_x_611:
[----:B------:R-:W-:Y:S05]  /*2eb0*/  BSYNC.RECONVERGENT B0 ;  /* 0x0000000000007941 */ /* 0x000fea0003800200 */
.L_x_610:
[----:B------:R-:W-:Y:S06]  /*2ec0*/  BAR.SYNC.DEFER_BLOCKING 0x0 ;  /* 0x0000000000007b1d */ /* 0x000fec0000010000 */
[----:B------:R-:W-:Y:S04]  /*2ed0*/  BSSY.RECONVERGENT B0, `(.L_x_612) ;  /* 0x0000033000007945 */ /* 0x000fe80003800200 */
[----:B------:R-:W-:Y:S05]  /*2ee0*/  @P1 BRA `(.L_x_613) ;  /* 0x0000000000c41947 */ /* 0x000fea0003800000 */
[----:B------:R-:W-:-:S09]  /*2ef0*/  ULEA UR5, UR12, UR8, 0x18 ;  /* 0x000000080c057291 */ /* 0x000fd2000f8ec0ff */
[----:B------:R-:W4:Y:S04]  /*2f00*/  LDS.128 R32, [UR5+0x20] ;  /* 0x00002005ff207984 */ /* 0x000f280008000c00 */
[----:B------:R-:W5:Y:S04]  /*2f10*/  LDS.128 R36, [UR5+0x30] ;  /* 0x00003005ff247984 */ /* 0x000f680008000c00 */
[----:B--2---:R-:W2:Y:S01]  /*2f20*/  LDS.128 R28, [UR5+0x40] ;  /* 0x00004005ff1c7984 */ /* 0x004ea20008000c00 */
[----:B----4-:R-:W-:Y:S01]  /*2f30*/  FADD.FTZ R21, R48, R32 ;  /* 0x0000002030157221 */ /* 0x010fe20000010000 */
[----:B------:R-:W-:-:S02]  /*2f40*/  FADD.FTZ R32, R49, R33 ;  /* 0x0000002131207221 */ /* 0x000fc40000010000 */
[----:B0--3--:R-:W-:Y:S01]  /*2f50*/  LDS.64 R48, [UR5+0xb0] ;  /* 0x0000b005ff307984 */ /* 0x009fe20008000a00 */
[----:B------:R-:W-:Y:S01]  /*2f60*/  FADD.FTZ R33, R21, R34 ;  /* 0x0000002215217221 */ /* 0x000fe20000010000 */
[----:B------:R-:W-:Y:S02]  /*2f70*/  FADD.FTZ R32, R32, R35 ;  /* 0x0000002320207221 */ /* 0x000fe40000010000 */
[----:B-1----:R-:W0:Y:S01]  /*2f80*/  LDS.128 R20, [UR5+0x50] ;  /* 0x00005005ff147984 */ /* 0x002e220008000c00 */
[----:B-----5:R-:W-:Y:S01]  /*2f90*/  FADD.FTZ R33, R33, R36 ;  /* 0x0000002421217221 */ /* 0x020fe20000010000 */
[----:B------:R-:W-:-:S03]  /*2fa0*/  FADD.FTZ R32, R32, R37 ;  /* 0x0000002520207221 */ /* 0x000fc60000010000 */
[----:B------:R-:W-:Y:S01]  /*2fb0*/  FADD.FTZ R33, R33, R38 ;  /* 0x0000002621217221 */ /* 0x000fe20000010000 */
[----:B------:R-:W-:Y:S02]  /*2fc0*/  FADD.FTZ R32, R32, R39 ;  /* 0x0000002720207221 */ /* 0x000fe40000010000 */
[----:B------:R-:W1:Y:S01]  /*2fd0*/  LDS.128 R36, [UR5+0x60] ;  /* 0x00006005ff247984 */ /* 0x000e620008000c00 */
[----:B--2---:R-:W-:Y:S01]  /*2fe0*/  FADD.FTZ R33, R33, R28 ;  /* 0x0000001c21217221 */ /* 0x004fe20000010000 */
[----:B------:R-:W-:-:S03]  /*2ff0*/  FADD.FTZ R28, R32, R29 ;  /* 0x0000001d201c7221 */ /* 0x000fc60000010000 */
[----:B------:R-:W-:Y:S01]  /*3000*/  FADD.FTZ R29, R33, R30 ;  /* 0x0000001e211d7221 */ /* 0x000fe20000010000 */
[----:B------:R-:W-:Y:S01]  /*3010*/  FADD.FTZ R28, R28, R31 ;  /* 0x0000001f1c1c7221 */ /* 0x000fe20000010000 */
[----:B------:R-:W2:Y:S02]  /*3020*/  LDS.128 R32, [UR5+0x70] ;  /* 0x00007005ff207984 */ /* 0x000ea40008000c00 */
[----:B0-----:R-:W-:Y:S01]  /*3030*/  FADD.FTZ R29, R29, R20 ;  /* 0x000000141d1d7221 */ /* 0x001fe20000010000 */
[----:B------:R-:W-:-:S03]  /*3040*/  FADD.FTZ R20, R28, R21 ;  /* 0x000000151c147221 */ /* 0x000fc60000010000 */
[----:B------:R-:W-:Y:S01]  /*3050*/  FADD.FTZ R21, R29, R22 ;  /* 0x000000161d157221 */ /* 0x000fe20000010000 */
[----:B------:R-:W-:Y:S01]  /*3060*/  FADD.FTZ R20, R20, R23 ;  /* 0x0000001714147221 */ /* 0x000fe20000010000 */
[----:B------:R-:W0:Y:S02]  /*3070*/  LDS.128 R28, [UR5+0x80] ;  /* 0x00008005ff1c7984 */ /* 0x000e240008000c00 */
        /* <DEDUP_REMOVED lines=8> */
[----:B------:R-:W-:Y:S02]  /*3100*/  FADD.FTZ R36, R32, R35 ;  /* 0x0000002320247221 */ /* 0x000fe40000010000 */
[----:B------:R-:W2:Y:S01]  /*3110*/  LDS.128 R32, [UR5+0xa0] ;  /* 0x0000a005ff207984 */ /* 0x000ea20008000c00 */
        /* <DEDUP_REMOVED lines=12> */
[----:B------:R-:W-:Y:S01]  /*31e0*/  FADD.FTZ R48, R37, R48 ;  /* 0x0000003025307221 */ /* 0x000fe20000010000 */
[----:B------:R-:W-:-:S07]  /*31f0*/  FADD.FTZ R49, R36, R49 ;  /* 0x0000003124317221 */ /* 0x000fce0000010000 */
.L_x_613:
[----:B------:R-:W-:Y:S05]  /*3200*/  BSYNC.RECONVERGENT B0 ;  /* 0x0000000000007941 */ /* 0x000fea0003800200 */
.L_x_612:
[----:B------:R-:W4:Y:S08]  /*3210*/  LDC R54, c[0x0][0x370] ;  /* 0x0000dc00ff367b82 */ /* 0x000f300000000800 */
[----:B------:R-:W-:Y:S01]  /*3220*/  BAR.SYNC.DEFER_BLOCKING 0x0 ;  /* 0x0000000000007b1d */ /* 0x000fe20000010000 */
[----:B------:R-:W-:Y:S01]  /*3230*/  ISETP.GT.U32.AND P2, PT, R56, 0x4f, PT ;  /* 0x0000004f3800780c */ /* 0x000fe20003f44070 */
[----:B------:R-:W-:-:S04]  /*3240*/  IMAD R47, R47, 0x50, R56 ;  /* 0x000000502f2f7824 */ /* 0x000fc800078e0238 */
[----:B------:R-:W-:Y:S01]  /*3250*/  BSSY.RECONVERGENT B0, `(.L_x_614) ;  /* 0x0000026000007945 */ /* 0x000fe20003800200 */
[----:B----4-:R-:W-:-:S07]  /*3260*/  ISETP.GE.U32.AND P0, PT, R54, 0x2, PT ;  /* 0x000000023600780c */ /* 0x010fce0003f06070 */
[----:B------:R-:W-:Y:S06]  /*3270*/  @P2 BRA `(.L_x_615) ;  /* 0x00000000008c2947 */ /* 0x000fec0003800000 */
[----:B-1-3--:R-:W1:Y:S04]  /*3280*/  LDS.128 R20, [R45+0x500] ;  /* 0x000500002d147984 */ /* 0x00ae680000000c00 */
[----:B--2---:R-:W2:Y:S04]  /*3290*/  LDS.128 R28, [R45+0xa00] ;  /* 0x000a00002d1c7984 */ /* 0x004ea80000000c00 */
[----:B------:R-:W3:Y:S04]  /*32a0*/  LDS.128 R32, [R45+0xf00] ;  /* 0x000f00002d207984 */ /* 0x000ee80000000c00 */
[----:B------:R-:W4:Y:S01]  /*32b0*/  LDS.128 R36, [R45+0x1400] ;  /* 0x001400002d247984 */ /* 0x000f220000000c00 */
        /* <DEDUP_REMOVED lines=12> */
[----:B------:R-:W1:Y:S01]  /*3380*/  LDS.128 R20, [R45+0x1900] ;  /* 0x001900002d147984 */ /* 0x000e620000000c00 */
[----:B----4-:R-:W-:Y:S01]  /*3390*/  FADD.FTZ R34, R26, R37 ;  /* 0x000000251a227221 */ /* 0x010fe20000010000 */
[----:B------:R-:W-:Y:S01]  /*33a0*/  FADD.FTZ R55, R55, R36 ;  /* 0x0000002437377221 */ /* 0x000fe20000010000 */
[----:B------:R-:W-:Y:S01]  /*33b0*/  FADD.FTZ R33, R33, R38 ;  /* 0x0000002621217221 */ /* 0x000fe20000010000 */
[----:B------:R-:W2:Y:S01]  /*33c0*/  LDS.128 R24, [R45+0x1e00] ;  /* 0x001e00002d187984 */ /* 0x000ea20000000c00 */
[----:B------:R-:W-:-:S03]  /*33d0*/  FADD.FTZ R32, R32, R39 ;  /* 0x0000002720207221 */ /* 0x000fc60000010000 */
[----:B------:R-:W3:Y:S01]  /*33e0*/  LDS.128 R28, [R45+0x2300] ;  /* 0x002300002d1c7984 */ /* 0x000ee20000000c00 */
        /* <DEDUP_REMOVED lines=11> */
[----:B------:R-:W-:-:S07]  /*34a0*/  FADD.FTZ R27, R32, R31 ;  /* 0x0000001f201b7221 */ /* 0x000fce0000010000 */
.L_x_615:
[----:B------:R-:W-:Y:S05]  /*34b0*/  BSYNC.RECONVERGENT B0 ;  /* 0x0000000000007941 */ /* 0x000fea0003800200 */
.L_x_614:
[----:B------:R-:W-:Y:S04]  /*34c0*/  BSSY.RECONVERGENT B0, `(.L_x_616) ;  /* 0x000001c000007945 */ /* 0x000fe80003800200 */
[----:B------:R-:W-:Y:S05]  /*34d0*/  @P2 BRA `(.L_x_617) ;  /* 0x0000000000682947 */ /* 0x000fea0003800000 */
[----:B---3--:R-:W2:Y:S08]  /*34e0*/  LDC.64 R20, c[0x0][0x3f8] ;  /* 0x0000fe00ff147b82 */ /* 0x008eb00000000a00 */
[----:B-1----:R-:W1:Y:S01]  /*34f0*/  LDC.64 R22, c[0x0][0x3d8] ;  /* 0x0000f600ff167b82 */ /* 0x002e620000000a00 */
[----:B--2---:R-:W-:Y:S01]  /*3500*/  IMAD.WIDE.U32 R28, R20, 0x3, RZ ;  /* 0x00000003141c7825 */ /* 0x004fe200078e00ff */
[----:B------:R-:W-:-:S02]  /*3510*/  LEA R33, R21, R21, 0x1 ;  /* 0x0000001515217211 */ /* 0x000fc400078e08ff */
[----:B------:R-:W-:Y:S02]  /*3520*/  LEA.HI R35, P2, R21, R20, RZ, 0x1 ;  /* 0x0000001415237211 */ /* 0x000fe400078508ff */
[----:B------:R-:W-:Y:S02]  /*3530*/  IADD3 R33, PT, PT, R29, R33, RZ ;  /* 0x000000211d217210 */ /* 0x000fe40007ffe0ff */
[----:B------:R-:W-:Y:S01]  /*3540*/  IADD3.X R30, PT, PT, RZ, R21, RZ, P2, !PT ;  /* 0x00000015ff1e7210 */ /* 0x000fe200017fe4ff */
[----:B-1----:R-:W-:Y:S01]  /*3550*/  IMAD.WIDE R22, R47, 0x4, R22 ;  /* 0x000000042f167825 */ /* 0x002fe200078e0216 */
[----:B------:R-:W-:Y:S02]  /*3560*/  LEA.HI R32, P2, R33, R28, RZ, 0x1 ;  /* 0x0000001c21207211 */ /* 0x000fe400078508ff */
[C---:B------:R-:W-:Y:S02]  /*3570*/  SHF.L.U32 R31, R35.reuse, 0x1, RZ ;  /* 0x00000001231f7819 */ /* 0x040fe400000006ff */
[----:B------:R-:W-:Y:S01]  /*3580*/  SHF.L.U32 R29, R32, 0x1, RZ ;  /* 0x00000001201d7819 */ /* 0x000fe200000006ff */
[----:B------:R4:W-:Y:S01]  /*3590*/  REDG.E.ADD.F32.FTZ.RN.STRONG.GPU desc[UR10][R22.64], R24 ;  /* 0x00000018160079a6 */ /* 0x0009e2000c12f30a */
[----:B------:R-:W-:-:S02]  /*35a0*/  SHF.L.U64.HI R35, R35, 0x1, R30 ;  /* 0x0000000123237819 */ /* 0x000fc4000001021e */
[----:B------:R-:W-:Y:S02]  /*35b0*/  LOP3.LUT R31, R31, 0xfffffffc, RZ, 0xc0, !PT ;  /* 0xfffffffc1f1f7812 */ /* 0x000fe400078ec0ff */
[----:B------:R-:W-:Y:S02]  /*35c0*/  LEA R30, P3, R20, R22, 0x2 ;  /* 0x00000016141e7211 */ /* 0x000fe400078610ff */
[----:B------:R-:W-:Y:S02]  /*35d0*/  IADD3.X R33, PT, PT, RZ, R33, RZ, P2, !PT ;  /* 0x00000021ff217210 */ /* 0x000fe400017fe4ff */
[----:B------:R-:W-:Y:S02]  /*35e0*/  LOP3.LUT R29, R29, 0xfffffffc, RZ, 0xc0, !PT ;  /* 0xfffffffc1d1d7812 */ /* 0x000fe400078ec0ff */
[----:B------:R-:W-:Y:S02]  /*35f0*/  IADD3 R28, P2, PT, R22, R31, RZ ;  /* 0x0000001f161c7210 */ /* 0x000fe40007f5e0ff */
[----:B------:R-:W-:-:S02]  /*3600*/  LEA.HI.X R31, R20, R23, R21, 0x2, P3 ;  /* 0x00000017141f7211 */ /* 0x000fc400018f1415 */
[----:B------:R-:W-:Y:S02]  /*3610*/  SHF.L.U64.HI R21, R32, 0x1, R33 ;  /* 0x0000000120157819 */ /* 0x000fe40000010221 */
[----:B------:R-:W-:Y:S02]  /*3620*/  IADD3 R20, P3, PT, R22, R29, RZ ;  /* 0x0000001d16147210 */ /* 0x000fe40007f7e0ff */
[C---:B------:R-:W-:Y:S02]  /*3630*/  IADD3.X R29, PT, PT, R23.reuse, R35, RZ, P2, !PT ;  /* 0x00000023171d7210 */ /* 0x040fe400017fe4ff */
[----:B------:R-:W-:-:S03]  /*3640*/  IADD3.X R21, PT, PT, R23, R21, RZ, P3, !PT ;  /* 0x0000001517157210 */ /* 0x000fc60001ffe4ff */
[----:B------:R4:W-:Y:S04]  /*3650*/  REDG.E.ADD.F32.FTZ.RN.STRONG.GPU desc[UR10][R28.64], R25 ;  /* 0x000000191c0079a6 */ /* 0x0009e8000c12f30a */
[----:B------:R4:W-:Y:S04]  /*3660*/  REDG.E.ADD.F32.FTZ.RN.STRONG.GPU desc[UR10][R30.64], R26 ;  /* 0x0000001a1e0079a6 */ /* 0x0009e8000c12f30a */
[----:B------:R4:W-:Y:S02]  /*3670*/  REDG.E.ADD.F32.FTZ.RN.STRONG.GPU desc[UR10][R20.64], R27 ;  /* 0x0000001b140079a6 */ /* 0x0009e4000c12f30a */
.L_x_617:
[----:B------:R-:W-:Y:S05]  /*3680*/  BSYNC.RECONVERGENT B0 ;  /* 0x0000000000007941 */ /* 0x000fea0003800200 */
.L_x_616:
[----:B------:R-:W-:Y:S05]  /*3690*/  @!P0 BRA `(.L_x_618) ;  /* 0x0000000800c48947 */ /* 0x000fea0003800000 */
[----:B------:R-:W-:Y:S01]  /*36a0*/  ULOP3.LUT UR5, UR4, 0x1, URZ, 0xc0, !UPT ;  /* 0x0000000104057892 */ /* 0x000fe2000f8ec0ff */
[----:B---34-:R-:W3:Y:S01]  /*36b0*/  LDC.64 R20, c[0x0][0x3d0] ;  /* 0x0000f400ff147b82 */ /* 0x018ee20000000a00 */
[----:B------:R-:W4:Y:S01]  /*36c0*/  S2R R22, SR_CTAID.Y ;  /* 0x0000000000167919 */ /* 0x000f220000002600 */
[----:B------:R-:W-:-:S03]  /*36d0*/  ISETP.GE.U32.AND P2, PT, R54, 0x8, PT ;  /* 0x000000083600780c */ /* 0x000fc60003f46070 */
[----:B------:R-:W-:-:S05]  /*36e0*/  MOV R27, UR5 ;  /* 0x00000005001b7c02 */ /* 0x000fca0008000f00 */
[----:B------:R-:W-:-:S04]  /*36f0*/  IMAD R27, R27, UR7, RZ ;  /* 0x000000071b1b7c24 */ /* 0x000fc8000f8e02ff */
[----:B-1----:R-:W-:-:S05]  /*3700*/  IMAD R23, R27, R54, RZ ;  /* 0x000000361b177224 */ /* 0x002fca00078e02ff */
[----:B------:R-:W-:-:S05]  /*3710*/  SHF.L.U32 R23, R23, 0x1, RZ ;  /* 0x0000000117177819 */ /* 0x000fca00000006ff */
[----:B---3--:R-:W-:Y:S01]  /*3720*/  IMAD.WIDE R20, R23, 0x4, R20 ;  /* 0x0000000417147825 */ /* 0x008fe200078e0214 */
[----:B----4-:R-:W-:Y:S06]  /*3730*/  @P1 BRA `(.L_x_619) ;  /* 0x0000000000581947 */ /* 0x010fec0003800000 */
[----:B------:R-:W1:Y:S01]  /*3740*/  LDC.64 R24, c[0x0][0x3c8] ;  /* 0x0000f200ff187b82 */ /* 0x000e620000000a00 */
[----:B------:R-:W-:Y:S01]  /*3750*/  ULOP3.LUT UP0, UR5, UR4, 0x2, URZ, 0xc0, !UPT ;  /* 0x0000000204057892 */ /* 0x000fe2000f80c0ff */
[----:B------:R-:W-:Y:S01]  /*3760*/  IADD3 R27, PT, PT, R27, R22, RZ ;  /* 0x000000161b1b7210 */ /* 0x000fe20007ffe0ff */
[----:B------:R-:W-:Y:S02]  /*3770*/  IMAD R23, R17, UR7, R22 ;  /* 0x0000000711177c24 */ /* 0x000fe4000f8e0216 */
[----:B------:R-:W-:Y:S02]  /*3780*/  UIADD3 UR5, UPT, UPT, -UR5, 0x1, URZ ;  /* 0x0000000105057890 */ /* 0x000fe4000fffe1ff */
[----:B------:R-:W-:-:S04]  /*3790*/  PLOP3.LUT P0, PT, PT, PT, UP0, 0x80, 0x8 ;  /* 0x000000000008781c */ /* 0x000fc80003f0f008 */
[----:B--2---:R-:W-:-:S04]  /*37a0*/  SEL R28, R54, RZ, !P0 ;  /* 0x000000ff361c7207 */ /* 0x004fc80004000000 */
[----:B------:R-:W-:Y:S01]  /*37b0*/  ISETP.NE.AND P0, PT, R28, -0x1, PT ;  /* 0xffffffff1c00780c */ /* 0x000fe20003f05270 */
[----:B-1----:R-:W-:-:S04]  /*37c0*/  IMAD.WIDE.U32 R26, R27, 0x4, R24 ;  /* 0x000000041b1a7825 */ /* 0x002fc800078e0018 */
[----:B------:R-:W-:Y:S01]  /*37d0*/  IMAD.WIDE.U32 R24, R23, 0x8, R20 ;  /* 0x0000000817187825 */ /* 0x000fe200078e0014 */
[----:B------:R-:W-:-:S04]  /*37e0*/  MOV R23, UR5 ;  /* 0x0000000500177c02 */ /* 0x000fc80008000f00 */
[----:B------:R1:W-:Y:S01]  /*37f0*/  STG.E.64 desc[UR10][R24.64], R48 ;  /* 0x0000003018007986 */ /* 0x0003e2000c101b0a */
[----:B------:R-:W-:Y:S06]  /*3800*/  MEMBAR.ALL.GPU ;  /* 0x0000000000007992 */ /* 0x000fec000000a000 */
[----:B------:R-:W-:-:S00]  /*3810*/  ERRBAR ;  /* 0x00000000000079ab */ /* 0x000fc00000000000 */
[----:B------:R-:W-:Y:S06]  /*3820*/  CGAERRBAR ;  /* 0x00000000000075ab */ /* 0x000fec0000000000 */
[----:B------:R1:W-:Y:S01]  /*3830*/  REDG.E.ADD.S32.STRONG.GPU desc[UR10][R26.64], R23 ;  /* 0x000000171a00798e */ /* 0x0003e2000c12e30a */
[----:B------:R-:W-:Y:S05]  /*3840*/  @!P0 BRA `(.L_x_619) ;  /* 0x0000000000148947 */ /* 0x000fea0003800000 */
.L_x_620:
[----:B-1----:R-:W2:Y:S04]  /*3850*/  LDG.E.STRONG.GPU R23, desc[UR10][R26.64] ;  /* 0x0000000a1a177981 */ /* 0x002ea8000c1ef900 */
[----:B--2---:R-:W-:Y:S01]  /*3860*/  CCTL.IVALL ;  /* 0x00000000ff00798f */ /* 0x004fe20002000000 */
[----:B------:R-:W-:Y:S05]  /*3870*/  YIELD ;  /* 0x0000000000007946 */ /* 0x000fea0003800000 */
[----:B------:R-:W-:-:S13]  /*3880*/  ISETP.NE.AND P0, PT, R23, R28, PT ;  /* 0x0000001c1700720c */ /* 0x000fda0003f05270 */
[----:B------:R-:W-:Y:S05]  /*3890*/  @P0 BRA `(.L_x_620) ;  /* 0xfffffffc00ec0947 */ /* 0x000fea000383ffff */
.L_x_619:
[----:B------:R-:W-:Y:S05]  /*38a0*/  WARPSYNC.ALL ;  /* 0x0000000000007948 */ /* 0x000fea0003800000 */
[----:B------:R-:W-:Y:S01]  /*38b0*/  BAR.SYNC.DEFER_BLOCKING 0x0 ;  /* 0x0000000000007b1d */ /* 0x000fe20000010000 */
[----:B-1----:R-:W-:-:S05]  /*38c0*/  HFMA2 R23, -RZ, RZ, 0, 0 ;  /* 0x00000000ff177431 */ /* 0x002fca00000001ff */
[----:B------:R-:W-:Y:S05]  /*38d0*/  @!P2 BRA `(.L_x_621) ;  /* 0x00000004003ca947 */ /* 0x000fea0003800000 */
[----:B------:R-:W-:Y:S01]  /*38e0*/  MOV R23, UR7 ;  /* 0x0000000700177c02 */ /* 0x000fe20008000f00 */
[----:B------:R-:W-:Y:S01]  /*38f0*/  UMOV UR5, URZ ;  /* 0x000000ff00057c82 */ /* 0x000fe20008000000 */
[----:B------:R-:W-:Y:S02]  /*3900*/  MOV R33, UR7 ;  /* 0x0000000700217c02 */ /* 0x000fe40008000f00 */
[----:B------:R-:W-:Y:S01]  /*3910*/  MOV R37, UR7 ;  /* 0x0000000700257c02 */ /* 0x000fe20008000f00 */
[--C-:B------:R-:W-:Y:S01]  /*3920*/  IMAD R23, R23, 0x3, R22.reuse ;  /* 0x0000000317177824 */ /* 0x100fe200078e0216 */
[----:B------:R-:W-:Y:S01]  /*3930*/  MOV R39, UR7 ;  /* 0x0000000700277c02 */ /* 0x000fe20008000f00 */
[--C-:B------:R-:W-:Y:S01]  /*3940*/  IMAD R33, R33, 0x6, R22.reuse ;  /* 0x0000000621217824 */ /* 0x100fe200078e0216 */
[----:B------:R-:W-:Y:S01]  /*3950*/  MOV R31, UR7 ;  /* 0x00000007001f7c02 */ /* 0x000fe20008000f00 */
[--C-:B------:R-:W-:Y:S01]  /*3960*/  IMAD R37, R37, 0x7, R22.reuse ;  /* 0x0000000725257824 */ /* 0x100fe200078e0216 */
[----:B------:R-:W-:Y:S01]  /*3970*/  MOV R35, UR7 ;  /* 0x0000000700237c02 */ /* 0x000fe20008000f00 */
[----:B------:R-:W-:Y:S01]  /*3980*/  IMAD R39, R39, 0x5, R22 ;  /* 0x0000000527277824 */ /* 0x000fe200078e0216 */
[----:B------:R-:W-:-:S02]  /*3990*/  IADD3 R45, PT, PT, R22, UR7, RZ ;  /* 0x00000007162d7c10 */ /* 0x000fc4000fffe0ff */
[----:B------:R-:W-:Y:S02]  /*39a0*/  IADD3 R32, PT, PT, -R17, RZ, RZ ;  /* 0x000000ff11207210 */ /* 0x000fe40007ffe1ff */
[-C--:B------:R-:W-:Y:S02]  /*39b0*/  MOV R47, R22.reuse ;  /* 0x00000016002f7202 */ /* 0x080fe40000000f00 */
[----:B------:R-:W-:Y:S02]  /*39c0*/  LOP3.LUT R30, R54, 0x7ffffff8, RZ, 0xc0, !PT ;  /* 0x7ffffff8361e7812 */ /* 0x000fe400078ec0ff */
[-C--:B------:R-:W-:Y:S02]  /*39d0*/  LEA R31, R31, R22.reuse, 0x1 ;  /* 0x000000161f1f7211 */ /* 0x080fe400078e08ff */
[----:B------:R-:W-:-:S07]  /*39e0*/  LEA R35, R35, R22, 0x2 ;  /* 0x0000001623237211 */ /* 0x000fce00078e10ff */
.L_x_622:
[----:B------:R-:W-:-:S13]  /*39f0*/  ISETP.EQ.OR P2, PT, R32, RZ, P1 ;  /* 0x000000ff2000720c */ /* 0x000fda0000f42670 */
[----:B------:R-:W-:-:S06]  /*3a00*/  @!P2 IMAD.WIDE.U32 R24, R47, 0x8, R20 ;  /* 0x000000082f18a825 */ /* 0x000fcc00078e0014 */
[----:B------:R-:W0:Y:S01]  /*3a10*/  @!P2 LDG.E.64 R24, desc[UR10][R24.64] ;  /* 0x0000000a1818a981 */ /* 0x000e22000c1e1b00 */
[----:B------:R-:W-:-:S06]  /*3a20*/  UIADD3 UR8, UPT, UPT, UR5, 0x1, URZ ;  /* 0x0000000105087890 */ /* 0x000fcc000fffe0ff */
[----:B------:R-:W-:Y:S01]  /*3a30*/  ISETP.EQ.OR P3, PT, R17, UR8, P1 ;  /* 0x0000000811007c0c */ /* 0x000fe20008f62670 */
[----:B------:R-:W-:-:S06]  /*3a40*/  UIADD3 UR8, UPT, UPT, UR5, 0x2, URZ ;  /* 0x0000000205087890 */ /* 0x000fcc000fffe0ff */
[----:B------:R-:W-:Y:S01]  /*3a50*/  ISETP.EQ.OR P4, PT, R17, UR8, P1 ;  /* 0x0000000811007c0c */ /* 0x000fe20008f82670 */
[----:B------:R-:W-:-:S05]  /*3a60*/  UIADD3 UR8, UPT, UPT, UR5, 0x3, URZ ;  /* 0x0000000305087890 */ /* 0x000fca000fffe0ff */
[----:B------:R-:W-:Y:S01]  /*3a70*/  @!P3 IMAD.WIDE.U32 R26, R45, 0x8, R20 ;  /* 0x000000082d1ab825 */ /* 0x000fe200078e0014 */
[----:B------:R-:W-:-:S05]  /*3a80*/  ISETP.EQ.OR P0, PT, R17, UR8, P1 ;  /* 0x0000000811007c0c */ /* 0x000fca0008f02670 */
[----:B------:R-:W3:Y:S08]  /*3a90*/  @!P3 LDG.E.64 R26, desc[UR10][R26.64] ;  /* 0x0000000a1a1ab981 */ /* 0x000ef0000c1e1b00 */
[----:B--2---:R-:W-:-:S06]  /*3aa0*/  @!P0 IMAD.WIDE.U32 R28, R23, 0x8, R20 ;  /* 0x00000008171c8825 */ /* 0x004fcc00078e0014 */
[----:B------:R-:W2:Y:S01]  /*3ab0*/  @!P0 LDG.E.64 R28, desc[UR10][R28.64] ;  /* 0x0000000a1c1c8981 */ /* 0x000ea2000c1e1b00 */
[----:B0-----:R-:W-:Y:S01]  /*3ac0*/  @!P2 FADD.FTZ R48, R48, R24 ;  /* 0x000000183030a221 */ /* 0x001fe20000010000 */
[----:B------:R-:W-:Y:S01]  /*3ad0*/  @!P2 FADD.FTZ R49, R49, R25 ;  /* 0x000000193131a221 */ /* 0x000fe20000010000 */
[----:B------:R-:W-:-:S06]  /*3ae0*/  @!P4 IMAD.WIDE.U32 R24, R31, 0x8, R20 ;  /* 0x000000081f18c825 */ /* 0x000fcc00078e0014 */
[----:B------:R-:W4:Y:S01]  /*3af0*/  @!P4 LDG.E.64 R24, desc[UR10][R24.64] ;  /* 0x0000000a1818c981 */ /* 0x000f22000c1e1b00 */
[----:B------:R-:W-:-:S06]  /*3b00*/  UIADD3 UR8, UPT, UPT, UR5, 0x4, URZ ;  /* 0x0000000405087890 */ /* 0x000fcc000fffe0ff */
[----:B------:R-:W-:Y:S01]  /*3b10*/  ISETP.EQ.OR P2, PT, R17, UR8, P1 ;  /* 0x0000000811007c0c */ /* 0x000fe20008f42670 */
[----:B------:R-:W-:Y:S02]  /*3b20*/  UIADD3 UR8, UPT, UPT, UR5, 0x5, URZ ;  /* 0x0000000505087890 */ /* 0x000fe4000fffe0ff */
[----:B------:R-:W-:Y:S01]  /*3b30*/  UIADD3 UR12, UPT, UPT, UR5, 0x6, URZ ;  /* 0x00000006050c7890 */ /* 0x000fe2000fffe0ff */
[----:B---3--:R-:W-:Y:S01]  /*3b40*/  @!P3 FADD.FTZ R48, R48, R26 ;  /* 0x0000001a3030b221 */ /* 0x008fe20000010000 */
[----:B------:R-:W-:Y:S02]  /*3b50*/  @!P3 FADD.FTZ R49, R49, R27 ;  /* 0x0000001b3131b221 */ /* 0x000fe40000010000 */
[----:B------:R-:W-:Y:S01]  /*3b60*/  ISETP.EQ.OR P3, PT, R17, UR8, P1 ;  /* 0x0000000811007c0c */ /* 0x000fe20008f62670 */
[----:B------:R-:W-:-:S05]  /*3b70*/  UIADD3 UR8, UPT, UPT, UR5, 0x7, URZ ;  /* 0x0000000705087890 */ /* 0x000fca000fffe0ff */
[----:B------:R-:W-:-:S05]  /*3b80*/  @!P2 IMAD.WIDE.U32 R26, R35, 0x8, R20 ;  /* 0x00000008231aa825 */ /* 0x000fca00078e0014 */
[----:B------:R0:W3:Y:S01]  /*3b90*/  @!P2 LDG.E.64 R56, desc[UR10][R26.64] ;  /* 0x0000000a1a38a981 */ /* 0x0000e2000c1e1b00 */
[----:B----4-:R-:W-:Y:S01]  /*3ba0*/  @!P4 FADD.FTZ R48, R48, R24 ;  /* 0x000000183030c221 */ /* 0x010fe20000010000 */
[----:B------:R-:W-:Y:S01]  /*3bb0*/  @!P4 FADD.FTZ R49, R49, R25 ;  /* 0x000000193131c221 */ /* 0x000fe20000010000 */
[----:B------:R-:W-:Y:S02]  /*3bc0*/  ISETP.EQ.OR P4, PT, R17, UR12, P1 ;  /* 0x0000000c11007c0c */ /* 0x000fe40008f82670 */
[----:B--2---:R-:W-:Y:S01]  /*3bd0*/  @!P0 FADD.FTZ R48, R48, R28 ;  /* 0x0000001c30308221 */ /* 0x004fe20000010000 */
[----:B------:R-:W-:Y:S01]  /*3be0*/  @!P0 FADD.FTZ R49, R49, R29 ;  /* 0x0000001d31318221 */ /* 0x000fe20000010000 */
[----:B------:R-:W-:Y:S01]  /*3bf0*/  ISETP.EQ.OR P0, PT, R17, UR8, P1 ;  /* 0x0000000811007c0c */ /* 0x000fe20008f02670 */
[----:B------:R-:W-:-:S06]  /*3c00*/  @!P3 IMAD.WIDE.U32 R28, R39, 0x8, R20 ;  /* 0x00000008271cb825 */ /* 0x000fcc00078e0014 */
[----:B------:R-:W2:Y:S02]  /*3c10*/  @!P3 LDG.E.64 R28, desc[UR10][R28.64] ;  /* 0x0000000a1c1cb981 */ /* 0x000ea4000c1e1b00 */
[----:B0-----:R-:W-:-:S04]  /*3c20*/  @!P4 IMAD.WIDE.U32 R26, R33, 0x8, R20 ;  /* 0x00000008211ac825 */ /* 0x001fc800078e0014 */
[----:B------:R-:W-:Y:S02]  /*3c30*/  @!P0 IMAD.WIDE.U32 R24, R37, 0x8, R20 ;  /* 0x0000000825188825 */ /* 0x000fe400078e0014 */
[----:B------:R-:W4:Y:S04]  /*3c40*/  @!P4 LDG.E.64 R26, desc[UR10][R26.64] ;  /* 0x0000000a1a1ac981 */ /* 0x000f28000c1e1b00 */
[----:B------:R-:W5:Y:S01]  /*3c50*/  @!P0 LDG.E.64 R24, desc[UR10][R24.64] ;  /* 0x0000000a18188981 */ /* 0x000f62000c1e1b00 */
[----:B------:R-:W-:Y:S01]  /*3c60*/  UIADD3 UR5, UPT, UPT, UR5, 0x8, URZ ;  /* 0x0000000805057890 */ /* 0x000fe2000fffe0ff */
[----:B---3--:R-:W-:Y:S01]  /*3c70*/  @!P2 FADD.FTZ R48, R48, R56 ;  /* 0x000000383030a221 */ /* 0x008fe20000010000 */
[----:B------:R-:W-:-:S04]  /*3c80*/  @!P2 FADD.FTZ R49, R49, R57 ;  /* 0x000000393131a221 */ /* 0x000fc80000010000 */
[----:B------:R-:W-:Y:S02]  /*3c90*/  ISETP.NE.AND P2, PT, R30, UR5, PT ;  /* 0x000000051e007c0c */ /* 0x000fe4000bf45270 */
[----:B------:R-:W-:Y:S01]  /*3ca0*/  IADD3 R32, PT, PT, R32, 0x8, RZ ;  /* 0x0000000820207810 */ /* 0x000fe20007ffe0ff */
[----:B--2---:R-:W-:Y:S01]  /*3cb0*/  @!P3 FADD.FTZ R48, R48, R28 ;  /* 0x0000001c3030b221 */ /* 0x004fe20000010000 */
[----:B------:R-:W-:Y:S01]  /*3cc0*/  @!P3 FADD.FTZ R49, R49, R29 ;  /* 0x0000001d3131b221 */ /* 0x000fe20000010000 */
[----:B------:R-:W-:Y:S02]  /*3cd0*/  MOV R28, UR7 ;  /* 0x00000007001c7c02 */ /* 0x000fe40008000f00 */
[----:B----4-:R-:W-:Y:S01]  /*3ce0*/  @!P4 FADD.FTZ R48, R48, R26 ;  /* 0x0000001a3030c221 */ /* 0x010fe20000010000 */
[----:B------:R-:W-:Y:S01]  /*3cf0*/  @!P4 FADD.FTZ R49, R49, R27 ;  /* 0x0000001b3131c221 */ /* 0x000fe20000010000 */
[----:B------:R-:W-:Y:S02]  /*3d00*/  MOV R26, UR7 ;  /* 0x00000007001a7c02 */ /* 0x000fe40008000f00 */
[----:B------:R-:W-:Y:S01]  /*3d10*/  LEA R47, R28, R47, 0x3 ;  /* 0x0000002f1c2f7211 */ /* 0x000fe200078e18ff */
[----:B-----5:R-:W-:Y:S01]  /*3d20*/  @!P0 FADD.FTZ R48, R48, R24 ;  /* 0x0000001830308221 */ /* 0x020fe20000010000 */
[C---:B------:R-:W-:Y:S01]  /*3d30*/  LEA R37, R26.reuse, R37, 0x3 ;  /* 0x000000251a257211 */ /* 0x040fe200078e18ff */
[----:B------:R-:W-:Y:S01]  /*3d40*/  @!P0 FADD.FTZ R49, R49, R25 ;  /* 0x0000001931318221 */ /* 0x000fe20000010000 */
[----:B------:R-:W-:-:S02]  /*3d50*/  LEA R33, R26, R33, 0x3 ;  /* 0x000000211a217211 */ /* 0x000fc400078e18ff */
[----:B------:R-:W-:Y:S02]  /*3d60*/  LEA R39, R28, R39, 0x3 ;  /* 0x000000271c277211 */ /* 0x000fe400078e18ff */
[----:B------:R-:W-:Y:S02]  /*3d70*/  LEA R35, R26, R35, 0x3 ;  /* 0x000000231a237211 */ /* 0x000fe400078e18ff */
[----:B------:R-:W-:Y:S02]  /*3d80*/  LEA R23, R28, R23, 0x3 ;  /* 0x000000171c177211 */ /* 0x000fe400078e18ff */
[----:B------:R-:W-:Y:S02]  /*3d90*/  LEA R31, R26, R31, 0x3 ;  /* 0x0000001f1a1f7211 */ /* 0x000fe400078e18ff */
[----:B------:R-:W-:Y:S01]  /*3da0*/  LEA R45, R28, R45, 0x3 ;  /* 0x0000002d1c2d7211 */ /* 0x000fe200078e18ff */
[----:B------:R-:W-:Y:S06]  /*3db0*/  @P2 BRA `(.L_x_622) ;  /* 0xfffffffc000c2947 */ /* 0x000fec000383ffff */
[----:B------:R-:W-:-:S07]  /*3dc0*/  MOV R23, R30 ;  /* 0x0000001e00177202 */ /* 0x000fce0000000f00 */
.L_x_621:
[----:B------:R-:W-:-:S13]  /*3dd0*/  LOP3.LUT P0, R24, R54, 0x7, RZ, 0xc0, !PT ;  /* 0x0000000736187812 */ /* 0x000fda000780c0ff */
[----:B------:R-:W-:Y:S05]  /*3de0*/  @!P0 BRA `(.L_x_618) ;  /* 0x0000000000f08947 */ /* 0x000fea0003800000 */
[----:B------:R-:W-:Y:S02]  /*3df0*/  IADD3 R24, PT, PT, R24, -0x1, RZ ;  /* 0xffffffff18187810 */ /* 0x000fe40007ffe0ff */
[----:B------:R-:W-:Y:S02]  /*3e00*/  LOP3.LUT P5, R32, R54, 0x3, RZ, 0xc0, !PT ;  /* 0x0000000336207812 */ /* 0x000fe400078ac0ff */
[----:B------:R-:W-:-:S13]  /*3e10*/  ISETP.GE.U32.AND P0, PT, R24, 0x3, PT ;  /* 0x000000031800780c */ /* 0x000fda0003f06070 */
[----:B------:R-:W-:Y:S05]  /*3e20*/  @!P0 BRA `(.L_x_623) ;  /* 0x0000000000708947 */ /* 0x000fea0003800000 */
[C---:B------:R-:W-:Y:S02]  /*3e30*/  IADD3 R27, PT, PT, R23.reuse, 0x1, RZ ;  /* 0x00000001171b7810 */ /* 0x040fe40007ffe0ff */
[CC--:B------:R-:W-:Y:S02]  /*3e40*/  ISETP.EQ.OR P0, PT, R23.reuse, R17.reuse, P1 ;  /* 0x000000111700720c */ /* 0x0c0fe40000f02670 */
[----:B------:R-:W-:Y:S02]  /*3e50*/  IADD3 R29, PT, PT, R23, 0x2, RZ ;  /* 0x00000002171d7810 */ /* 0x000fe40007ffe0ff */
[-C--:B------:R-:W-:Y:S02]  /*3e60*/  ISETP.EQ.OR P2, PT, R27, R17.reuse, P1 ;  /* 0x000000111b00720c */ /* 0x080fe40000f42670 */
[----:B------:R-:W-:Y:S02]  /*3e70*/  IADD3 R31, PT, PT, R23, 0x3, RZ ;  /* 0x00000003171f7810 */ /* 0x000fe40007ffe0ff */
[----:B------:R-:W-:-:S02]  /*3e80*/  ISETP.EQ.OR P3, PT, R29, R17, P1 ;  /* 0x000000111d00720c */ /* 0x000fc40000f62670 */
[----:B------:R-:W-:-:S03]  /*3e90*/  ISETP.EQ.OR P4, PT, R31, R17, P1 ;  /* 0x000000111f00720c */ /* 0x000fc60000f82670 */
[----:B------:R-:W-:-:S04]  /*3ea0*/  @!P0 IMAD R25, R23, UR7, R22 ;  /* 0x0000000717198c24 */ /* 0x000fc8000f8e0216 */
[----:B------:R-:W-:Y:S02]  /*3eb0*/  @!P2 IMAD R27, R27, UR7, R22 ;  /* 0x000000071b1bac24 */ /* 0x000fe4000f8e0216 */
[----:B------:R-:W-:-:S04]  /*3ec0*/  @!P0 IMAD.WIDE.U32 R24, R25, 0x8, R20 ;  /* 0x0000000819188825 */ /* 0x000fc800078e0014 */
[----:B------:R-:W-:Y:S02]  /*3ed0*/  @!P3 IMAD R29, R29, UR7, R22 ;  /* 0x000000071d1dbc24 */ /* 0x000fe4000f8e0216 */
[----:B------:R-:W-:Y:S01]  /*3ee0*/  @!P2 IMAD.WIDE.U32 R26, R27, 0x8, R20 ;  /* 0x000000081b1aa825 */ /* 0x000fe200078e0014 */
[----:B------:R-:W0:Y:S03]  /*3ef0*/  @!P0 LDG.E.64 R24, desc[UR10][R24.64] ;  /* 0x0000000a18188981 */ /* 0x000e26000c1e1b00 */
[----:B------:R-:W-:Y:S02]  /*3f00*/  @!P4 IMAD R31, R31, UR7, R22 ;  /* 0x000000071f1fcc24 */ /* 0x000fe4000f8e0216 */
[--C-:B--2---:R-:W-:Y:S01]  /*3f10*/  @!P3 IMAD.WIDE.U32 R28, R29, 0x8, R20.reuse ;  /* 0x000000081d1cb825 */ /* 0x104fe200078e0014 */
[----:B------:R-:W2:Y:S03]  /*3f20*/  @!P2 LDG.E.64 R26, desc[UR10][R26.64] ;  /* 0x0000000a1a1aa981 */ /* 0x000ea6000c1e1b00 */
[----:B------:R-:W-:-:S02]  /*3f30*/  @!P4 IMAD.WIDE.U32 R30, R31, 0x8, R20 ;  /* 0x000000081f1ec825 */ /* 0x000fc400078e0014 */
[----:B------:R-:W3:Y:S04]  /*3f40*/  @!P3 LDG.E.64 R28, desc[UR10][R28.64] ;  /* 0x0000000a1c1cb981 */ /* 0x000ee8000c1e1b00 */
[----:B------:R-:W4:Y:S01]  /*3f50*/  @!P4 LDG.E.64 R30, desc[UR10][R30.64] ;  /* 0x0000000a1e1ec981 */ /* 0x000f22000c1e1b00 */
[----:B------:R-:W-:Y:S01]  /*3f60*/  IADD3 R23, PT, PT, R23, 0x4, RZ ;  /* 0x0000000417177810 */ /* 0x000fe20007ffe0ff */
[----:B0-----:R-:W-:Y:S01]  /*3f70*/  @!P0 FADD.FTZ R48, R48, R24 ;  /* 0x0000001830308221 */ /* 0x001fe20000010000 */
[----:B------:R-:W-:-:S03]  /*3f80*/  @!P0 FADD.FTZ R49, R49, R25 ;  /* 0x0000001931318221 */ /* 0x000fc60000010000 */
[----:B--2---:R-:W-:Y:S01]  /*3f90*/  @!P2 FADD.FTZ R48, R48, R26 ;  /* 0x0000001a3030a221 */ /* 0x004fe20000010000 */
[----:B------:R-:W-:-:S03]  /*3fa0*/  @!P2 FADD.FTZ R49, R49, R27 ;  /* 0x0000001b3131a221 */ /* 0x000fc60000010000 */
[----:B---3--:R-:W-:Y:S01]  /*3fb0*/  @!P3 FADD.FTZ R48, R48, R28 ;  /* 0x0000001c3030b221 */ /* 0x008fe20000010000 */
[----:B------:R-:W-:-:S03]  /*3fc0*/  @!P3 FADD.FTZ R49, R49, R29 ;  /* 0x0000001d3131b221 */ /* 0x000fc60000010000 */
[----:B----4-:R-:W-:Y:S01]  /*3fd0*/  @!P4 FADD.FTZ R48, R48, R30 ;  /* 0x0000001e3030c221 */ /* 0x010fe20000010000 */
[----:B------:R-:W-:-:S07]  /*3fe0*/  @!P4 FADD.FTZ R49, R49, R31 ;  /* 0x0000001f3131c221 */ /* 0x000fce0000010000 */
.L_x_623:
[----:B------:R-:W-:Y:S05]  /*3ff0*/  @!P5 BRA `(.L_x_618) ;  /* 0x00000000006cd947 */ /* 0x000fea0003800000 */
[----:B------:R-:W-:Y:S02]  /*4000*/  ISETP.NE.AND P0, PT, R32, 0x1, PT ;  /* 0x000000012000780c */ /* 0x000fe40003f05270 */
[----:B------:R-:W-:-:S11]  /*4010*/  LOP3.LUT R54, R54, 0x1, RZ, 0xc0, !PT ;  /* 0x0000000136367812 */ /* 0x000fd600078ec0ff */
[----:B------:R-:W-:Y:S05]  /*4020*/  @!P0 BRA `(.L_x_624) ;  /* 0x0000000000388947 */ /* 0x000fea0003800000 */
[C---:B------:R-:W-:Y:S02]  /*4030*/  IADD3 R25, PT, PT, R23.reuse, 0x1, RZ ;  /* 0x0000000117197810 */ /* 0x040fe40007ffe0ff */
[-C--:B------:R-:W-:Y:S02]  /*4040*/  ISETP.EQ.OR P2, PT, R23, R17.reuse, P1 ;  /* 0x000000111700720c */ /* 0x080fe40000f42670 */
[----:B------:R-:W-:-:S11]  /*4050*/  ISETP.EQ.OR P0, PT, R25, R17, P1 ;  /* 0x000000111900720c */ /* 0x000fd60000f02670 */
[--C-:B------:R-:W-:Y:S02]  /*4060*/  @!P2 IMAD R27, R23, UR7, R22.reuse ;  /* 0x00000007171bac24 */ /* 0x100fe4000f8e0216 */
[----:B------:R-:W-:Y:S02]  /*4070*/  @!P0 IMAD R25, R25, UR7, R22 ;  /* 0x0000000719198c24 */ /* 0x000fe4000f8e0216 */
[----:B------:R-:W-:-:S04]  /*4080*/  @!P2 IMAD.WIDE.U32 R26, R27, 0x8, R20 ;  /* 0x000000081b1aa825 */ /* 0x000fc800078e0014 */
[----:B------:R-:W-:Y:S02]  /*4090*/  @!P0 IMAD.WIDE.U32 R24, R25, 0x8, R20 ;  /* 0x0000000819188825 */ /* 0x000fe400078e0014 */
[----:B------:R-:W0:Y:S04]  /*40a0*/  @!P2 LDG.E.64 R26, desc[UR10][R26.64] ;  /* 0x0000000a1a1aa981 */ /* 0x000e28000c1e1b00 */
[----:B------:R-:W3:Y:S01]  /*40b0*/  @!P0 LDG.E.64 R24, desc[UR10][R24.64] ;  /* 0x0000000a18188981 */ /* 0x000ee2000c1e1b00 */
[----:B------:R-:W-:Y:S01]  /*40c0*/  IADD3 R23, PT, PT, R23, 0x2, RZ ;  /* 0x0000000217177810 */ /* 0x000fe20007ffe0ff */
[----:B0-----:R-:W-:Y:S01]  /*40d0*/  @!P2 FADD.FTZ R48, R48, R26 ;  /* 0x0000001a3030a221 */ /* 0x001fe20000010000 */
[----:B------:R-:W-:-:S03]  /*40e0*/  @!P2 FADD.FTZ R49, R49, R27 ;  /* 0x0000001b3131a221 */ /* 0x000fc60000010000 */
[----:B---3--:R-:W-:Y:S01]  /*40f0*/  @!P0 FADD.FTZ R48, R48, R24 ;  /* 0x0000001830308221 */ /* 0x008fe20000010000 */
[----:B------:R-:W-:-:S07]  /*4100*/  @!P0 FADD.FTZ R49, R49, R25 ;  /* 0x0000001931318221 */ /* 0x000fce0000010000 */
.L_x_624:
[----:B------:R-:W-:Y:S01]  /*4110*/  ISETP.EQ.OR P0, PT, R23, R17, P1 ;  /* 0x000000111700720c */ /* 0x000fe20000f02670 */
[----:B------:R-:W-:Y:S03]  /*4120*/  BSSY.RECONVERGENT B0, `(.L_x_618) ;  /* 0x0000008000007945 */ /* 0x000fe60003800200 */
[----:B------:R-:W-:-:S13]  /*4130*/  ISETP.NE.U32.OR P0, PT, R54, 0x1, P0 ;  /* 0x000000013600780c */ /* 0x000fda0000705470 */
[----:B------:R-:W-:Y:S05]  /*4140*/  @P0 BRA `(.L_x_625) ;  /* 0x0000000000140947 */ /* 0x000fea0003800000 */
[----:B------:R-:W-:-:S04]  /*4150*/  IMAD R23, R23, UR7, R22 ;  /* 0x0000000717177c24 */ /* 0x000fc8000f8e0216 */
[----:B------:R-:W-:-:S06]  /*4160*/  IMAD.WIDE.U32 R20, R23, 0x8, R20 ;  /* 0x0000000817147825 */ /* 0x000fcc00078e0014 */
[----:B------:R-:W0:Y:S02]  /*4170*/  LDG.E.64 R20, desc[UR10][R20.64] ;  /* 0x0000000a14147981 */ /* 0x000e24000c1e1b00 */
[----:B0-----:R-:W-:Y:S01]  /*4180*/  FADD.FTZ R48, R48, R20 ;  /* 0x0000001430307221 */ /* 0x001fe20000010000 */
[----:B------:R-:W-:-:S07]  /*4190*/  FADD.FTZ R49, R49, R21 ;  /* 0x0000001531317221 */ /* 0x000fce0000010000 */
.L_x_625:
[----:B------:R-:W-:Y:S05]  /*41a0*/  BSYNC.RECONVERGENT B0 ;  /* 0x0000000000007941 */ /* 0x000fea0003800200 */
.L_x_618:
[----:B------:R-:W5:Y:S01]  /*41b0*/  S2UR UR8, SR_CgaCtaId ;  /* 0x00000000000879c3 */ /* 0x000f620000008800 */
[----:B------:R-:W-:Y:S01]  /*41c0*/  UMOV UR5, 0x400 ;  /* 0x0000040000057882 */ /* 0x000fe20000000000 */
[--C-:B----4-:R-:W-:Y:S02]  /*41d0*/  HADD2.F32 R22, -RZ, R16.reuse.H0_H0 ;  /* 0x20000010ff167230 */ /* 0x110fe40000004100 */
[----:B-1----:R-:W-:-:S03]  /*41e0*/  HADD2.F32 R23, -RZ, R16.H1_H1 ;  /* 0x30000010ff177230 */ /* 0x002fc60000004100 */
[----:B------:R-:W-:Y:S02]  /*41f0*/  FADD.FTZ R22, R22, -UR14 ;  /* 0x8000000e16167e21 */ /* 0x000fe40008010000 */
[----:B------:R-:W-:Y:S01]  /*4200*/  FADD.FTZ R24, R23, -UR14 ;  /* 0x8000000e17187e21 */ /* 0x000fe20008010000 */
[----:B------:R-:W-:Y:S02]  /*4210*/  HADD2.F32 R23, -RZ, R15.H0_H0 ;  /* 0x2000000fff177230 */ /* 0x000fe40000004100 */
[----:B------:R-:W-:Y:S01]  /*4220*/  FMUL.FTZ R33, R22, UR9 ;  /* 0x0000000916217c20 */ /* 0x000fe20008410000 */
[----:B------:R-:W-:Y:S01]  /*4230*/  FMUL.FTZ R32, R24, UR9 ;  /* 0x0000000918207c20 */ /* 0x000fe20008410000 */
[----:B-----5:R-:W-:Y:S01]  /*4240*/  ULEA UR5, UR8, UR5, 0x18 ;  /* 0x0000000508057291 */ /* 0x020fe2000f8ec0ff */
[----:B------:R-:W1:Y:S08]  /*4250*/  LDCU.U8 UR8, c[0x0][0x414] ;  /* 0x00008280ff0877ac */ /* 0x000e700008000000 */
[----:B------:R-:W-:Y:S01]  /*4260*/  @!P1 STS.64 [UR5+0xc0], R48 ;  /* 0x0000c030ff009988 */ /* 0x000fe20008000a05 */
[----:B------:R-:W-:Y:S01]  /*4270*/  BAR.SYNC.DEFER_BLOCKING 0x0 ;  /* 0x0000000000007b1d */ /* 0x000fe20000010000 */
[----:B-1----:R-:W-:-:S05]  /*4280*/  UISETP.NE.AND UP0, UPT, UR8, URZ, UPT ;  /* 0x000000ff0800728c */ /* 0x002fca000bf05270 */
[----:B---3--:R-:W1:Y:S01]  /*4290*/  LDS.64 R20, [UR5+0xc0] ;  /* 0x0000c005ff147984 */ /* 0x008e620008000a00 */
[----:B------:R-:W1:Y:S02]  /*42a0*/  LDCU UR5, c[0x0][0x42c] ;  /* 0x00008580ff0577ac */ /* 0x000e640008000800 */
[----:B-1----:R-:W-:Y:S01]  /*42b0*/  FMUL.FTZ R16, R20, UR5 ;  /* 0x0000000514107c20 */ /* 0x002fe20008410000 */
[----:B------:R-:W-:Y:S01]  /*42c0*/  FMUL.FTZ R21, R21, UR5 ;  /* 0x0000000515157c20 */ /* 0x000fe20008410000 */
[----:B------:R-:W-:Y:S01]  /*42d0*/  HADD2.F32 R20, -RZ, R15.H1_H1 ;  /* 0x3000000fff147230 */ /* 0x000fe20000004100 */
        /* <DEDUP_REMOVED lines=9> */
[----:B------:R-:W1:Y:S08]  /*4370*/  MUFU.RCP R26, R25 ;  /* 0x00000019001a7308 */ /* 0x000e700000001000 */
[----:B------:R-:W2:Y:S01]  /*4380*/  MUFU.RCP R29, R28 ;  /* 0x0000001c001d7308 */ /* 0x000ea20000001000 */
[----:B-1----:R-:W-:Y:S01]  /*4390*/  FADD.FTZ R30, -R26, 1 ;  /* 0x3f8000001a1e7421 */ /* 0x002fe20000010100 */
[----:B------:R-:W-:-:S03]  /*43a0*/  FMUL.FTZ R23, R23, R26 ;  /* 0x0000001a17177220 */ /* 0x000fc60000410000 */
[----:B------:R-:W-:Y:S01]  /*43b0*/  FFMA.FTZ R30, R15, R30, 1 ;  /* 0x3f8000000f1e7423 */ /* 0x000fe2000001001e */
[----:B--2---:R-:W-:Y:S01]  /*43c0*/  FADD.FTZ R31, -R29, 1 ;  /* 0x3f8000001d1f7421 */ /* 0x004fe20000010100 */
[----:B------:R-:W-:Y:S02]  /*43d0*/  FMUL.FTZ R20, R20, R29 ;  /* 0x0000001d14147220 */ /* 0x000fe40000410000 */
[----:B------:R-:W-:Y:S01]  /*43e0*/  FMUL.FTZ R23, R23, R30 ;  /* 0x0000001e17177220 */ /* 0x000fe20000410000 */
[----:B------:R-:W-:-:S04]  /*43f0*/  FFMA.FTZ R31, R22, R31, 1 ;  /* 0x3f800000161f7423 */ /* 0x000fc8000001001f */
[----:B------:R-:W-:-:S07]  /*4400*/  FMUL.FTZ R20, R20, R31 ;  /* 0x0000001f14147220 */ /* 0x000fce0000410000 */
.L_x_626:
[----:B------:R-:W1:Y:S01]  /*4410*/  LDCU UR5, c[0x0][0x41c] ;  /* 0x00008380ff0577ac */ /* 0x000e620008000800 */
[C-C-:B------:R-:W-:Y:S01]  /*4420*/  FFMA.FTZ R15, R16.reuse, R33, R21.reuse ;  /* 0x00000021100f7223 */ /* 0x140fe20000010015 */
[----:B------:R-:W-:Y:S01]  /*4430*/  FFMA.FTZ R22, R16, R32, R21 ;  /* 0x0000002010167223 */ /* 0x000fe20000010015 */
[----:B------:R-:W-:Y:S01]  /*4440*/  BSSY.RECONVERGENT B0, `(.L_x_627) ;  /* 0x0000019000007945 */ /* 0x000fe20003800200 */
[----:B------:R-:W3:Y:S01]  /*4450*/  LDCU.64 UR16, c[0x0][0x400] ;  /* 0x00008000ff1077ac */ /* 0x000ee20008000a00 */
[----:B------:R-:W-:Y:S01]  /*4460*/  FFMA.FTZ R26, R40, R23, -R15 ;  /* 0x00000017281a7223 */ /* 0x000fe2000001080f */
[----:B------:R-:W-:Y:S01]  /*4470*/  FFMA.FTZ R20, R41, R20, -R22 ;  /* 0x0000001429147223 */ /* 0x000fe20000010816 */
[----:B-1----:R-:W-:-:S05]  /*4480*/  IMAD R17, R17, UR5, R46 ;  /* 0x0000000511117c24 */ /* 0x002fca000f8e022e */
[C---:B---3--:R-:W-:Y:S02]  /*4490*/  ISETP.GE.U32.AND P0, PT, R17.reuse, UR16, PT ;  /* 0x0000001011007c0c */ /* 0x048fe4000bf06070 */
[----:B------:R-:W-:Y:S02]  /*44a0*/  SHF.R.S32.HI R24, RZ, 0x1f, R17 ;  /* 0x0000001fff187819 */ /* 0x000fe40000011411 */
[C---:B------:R-:W-:Y:S02]  /*44b0*/  IADD3 R35, PT, PT, R17.reuse, 0x8, RZ ;  /* 0x0000000811237810 */ /* 0x040fe40007ffe0ff */
[----:B------:R-:W-:Y:S02]  /*44c0*/  ISETP.GE.AND.EX P0, PT, R24, UR17, PT, P0 ;  /* 0x0000001118007c0c */ /* 0x000fe4000bf06300 */
[----:B------:R-:W-:-:S11]  /*44d0*/  IADD3 R15, PT, PT, R17, 0x10, RZ ;  /* 0x00000010110f7810 */ /* 0x000fd60007ffe0ff */
[----:B------:R-:W-:Y:S05]  /*44e0*/  @P0 BRA `(.L_x_628) ;  /* 0x0000000000380947 */ /* 0x000fea0003800000 */
[----:B------:R-:W2:Y:S01]  /*44f0*/  LDCU.64 UR18, c[0x0][0x3f8] ;  /* 0x00007f00ff1277ac */ /* 0x000ea20008000a00 */
[----:B------:R-:W-:Y:S01]  /*4500*/  MOV R22, R50 ;  /* 0x0000003200167202 */ /* 0x000fe20000000f00 */
[----:B------:R-:W-:Y:S01]  /*4510*/  FMUL.FTZ R27, R26, UR9 ;  /* 0x000000091a1b7c20 */ /* 0x000fe20008410000 */
[----:B------:R-:W-:Y:S01]  /*4520*/  MOV R23, R53 ;  /* 0x0000003500177202 */ /* 0x000fe20000000f00 */
[----:B------:R-:W1:Y:S01]  /*4530*/  LDCU.64 UR12, c[0x0][0x380] ;  /* 0x00007000ff0c77ac */ /* 0x000e620008000a00 */
[----:B------:R-:W-:Y:S01]  /*4540*/  FMUL.FTZ R20, R20, UR9 ;  /* 0x0000000914147c20 */ /* 0x000fe20008410000 */
[----:B--2---:R-:W-:Y:S02]  /*4550*/  IMAD R28, R24, UR18, RZ ;  /* 0x00000012181c7c24 */ /* 0x004fe4000f8e02ff */
[----:B------:R-:W-:-:S04]  /*4560*/  IMAD.WIDE.U32 R24, R17, UR18, R22 ;  /* 0x0000001211187c25 */ /* 0x000fc8000f8e0016 */
[----:B------:R-:W-:Y:S01]  /*4570*/  IMAD R23, R17, UR19, R28 ;  /* 0x0000001311177c24 */ /* 0x000fe2000f8e021c */
[----:B-1----:R-:W-:-:S04]  /*4580*/  LEA R22, P0, R24, UR12, 0x1 ;  /* 0x0000000c18167c11 */ /* 0x002fc8000f8008ff */
[----:B------:R-:W-:Y:S02]  /*4590*/  IADD3 R23, PT, PT, R25, R23, RZ ;  /* 0x0000001719177210 */ /* 0x000fe40007ffe0ff */
[----:B------:R-:W-:Y:S02]  /*45a0*/  F2FP.F16.F32.PACK_AB R25, R20, R27 ;  /* 0x0000001b1419723e */ /* 0x000fe400000000ff */
[----:B------:R-:W-:-:S05]  /*45b0*/  LEA.HI.X R23, R24, UR13, R23, 0x1, P0 ;  /* 0x0000000d18177c11 */ /* 0x000fca00080f0c17 */
[----:B------:R1:W-:Y:S02]  /*45c0*/  STG.E desc[UR10][R22.64], R25 ;  /* 0x0000001916007986 */ /* 0x0003e4000c10190a */
.L_x_628:
[----:B------:R-:W-:Y:S05]  /*45d0*/  BSYNC.RECONVERGENT B0 ;  /* 0x0000000000007941 */ /* 0x000fea0003800200 */
.L_x_627:
[--C-:B-1----:R-:W-:Y:S01]  /*45e0*/  HADD2.F32 R22, -RZ, R14.reuse.H0_H0 ;  /* 0x2000000eff167230 */ /* 0x102fe20000004100 */
[----:B------:R-:W-:Y:S01]  /*45f0*/  ISETP.GE.U32.AND P0, PT, R35, UR16, PT ;  /* 0x0000001023007c0c */ /* 0x000fe2000bf06070 */
[----:B------:R-:W-:Y:S01]  /*4600*/  HADD2.F32 R14, -RZ, R14.H1_H1 ;  /* 0x3000000eff0e7230 */ /* 0x000fe20000004100 */
[----:B------:R-:W-:Y:S01]  /*4610*/  ISETP.GE.U32.AND P1, PT, R15, UR16, PT ;  /* 0x000000100f007c0c */ /* 0x000fe2000bf26070 */
[--C-:B------:R-:W-:Y:S02]  /*4620*/  HADD2.F32 R23, -RZ, R13.reuse.H0_H0 ;  /* 0x2000000dff177230 */ /* 0x100fe40000004100 */
[----:B------:R-:W-:Y:S01]  /*4630*/  FADD.FTZ R22, R22, -UR14 ;  /* 0x8000000e16167e21 */ /* 0x000fe20008010000 */
[----:B------:R-:W-:Y:S01]  /*4640*/  SHF.R.S32.HI R34, RZ, 0x1f, R35 ;  /* 0x0000001fff227819 */ /* 0x000fe20000011423 */
[----:B------:R-:W-:Y:S01]  /*4650*/  HADD2.F32 R36, -RZ, R12.H0_H0 ;  /* 0x2000000cff247230 */ /* 0x000fe20000004100 */
[----:B------:R-:W-:Y:S01]  /*4660*/  SHF.R.S32.HI R20, RZ, 0x1f, R15 ;  /* 0x0000001fff147819 */ /* 0x000fe2000001140f */
[----:B------:R-:W-:Y:S01]  /*4670*/  FMUL.FTZ R25, R22, UR9 ;  /* 0x0000000916197c20 */ /* 0x000fe20008410000 */
[----:B------:R-:W-:Y:S01]  /*4680*/  FADD.FTZ R22, R14, -UR14 ;  /* 0x8000000e0e167e21 */ /* 0x000fe20008010000 */
[----:B------:R-:W-:Y:S01]  /*4690*/  ISETP.GE.AND.EX P0, PT, R34, UR17, PT, P0 ;  /* 0x0000001122007c0c */ /* 0x000fe2000bf06300 */
[----:B------:R-:W-:Y:S01]  /*46a0*/  HADD2.F32 R14, -RZ, R13.H1_H1 ;  /* 0x3000000dff0e7230 */ /* 0x000fe20000004100 */
[----:B------:R-:W-:Y:S01]  /*46b0*/  ISETP.GE.AND.EX P1, PT, R20, UR17, PT, P1 ;  /* 0x0000001114007c0c */ /* 0x000fe2000bf26310 */
[----:B------:R-:W-:Y:S01]  /*46c0*/  FFMA.FTZ R33, R16, R25, R21 ;  /* 0x0000001910217223 */ /* 0x000fe20000010015 */
[----:B------:R-:W-:Y:S01]  /*46d0*/  FMUL.FTZ R32, R22, UR9 ;  /* 0x0000000916207c20 */ /* 0x000fe20008410000 */
[----:B------:R-:W-:Y:S10]  /*46e0*/  BRA.U !UP0, `(.L_x_629) ;  /* 0x0000000108487547 */ /* 0x000ff4000b800000 */
        /* <DEDUP_REMOVED lines=18> */
.L_x_629:
[----:B------:R-:W-:Y:S01]  /*4810*/  FFMA.FTZ R22, R16, R32, R21 ;  /* 0x0000002010167223 */ /* 0x000fe20000010015 */
[----:B------:R-:W-:Y:S01]  /*4820*/  BSSY.RECONVERGENT B0, `(.L_x_630) ;  /* 0x0000014000007945 */ /* 0x000fe20003800200 */
[----:B------:R-:W-:Y:S01]  /*4830*/  FFMA.FTZ R33, R40, R23, -R33 ;  /* 0x0000001728217223 */ /* 0x000fe20000010821 */
[----:B------:R-:W-:Y:S02]  /*4840*/  HADD2.F32 R24, -RZ, R12.H1_H1 ;  /* 0x3000000cff187230 */ /* 0x000fe40000004100 */
[----:B------:R-:W-:Y:S01]  /*4850*/  FADD.FTZ R36, R36, -UR14 ;  /* 0x8000000e24247e21 */ /* 0x000fe20008010000 */
[----:B------:R-:W-:Y:S01]  /*4860*/  FFMA.FTZ R14, R41, R14, -R22 ;  /* 0x0000000e290e7223 */ /* 0x000fe20000010816 */
[----:B------:R-:W-:Y:S06]  /*4870*/  @P0 BRA `(.L_x_631) ;  /* 0x0000000000380947 */ /* 0x000fec0003800000 */
[----:B------:R-:W1:Y:S01]  /*4880*/  LDCU.64 UR12, c[0x0][0x3f8] ;  /* 0x00007f00ff0c77ac */ /* 0x000e620008000a00 */
[----:B------:R-:W-:Y:S01]  /*4890*/  MOV R12, R50 ;  /* 0x00000032000c7202 */ /* 0x000fe20000000f00 */
[----:B------:R-:W-:Y:S01]  /*48a0*/  FMUL.FTZ R33, R33, UR9 ;  /* 0x0000000921217c20 */ /* 0x000fe20008410000 */
[----:B------:R-:W-:Y:S01]  /*48b0*/  MOV R13, R53 ;  /* 0x00000035000d7202 */ /* 0x000fe20000000f00 */
[----:B------:R-:W3:Y:S01]  /*48c0*/  LDCU.64 UR18, c[0x0][0x380] ;  /* 0x00007000ff1277ac */ /* 0x000ee20008000a00 */
[----:B------:R-:W-:Y:S01]  /*48d0*/  FMUL.FTZ R14, R14, UR9 ;  /* 0x000000090e0e7c20 */ /* 0x000fe20008410000 */
[----:B-1----:R-:W-:Y:S02]  /*48e0*/  IMAD R34, R34, UR12, RZ ;  /* 0x0000000c22227c24 */ /* 0x002fe4000f8e02ff */
[----:B------:R-:W-:-:S04]  /*48f0*/  IMAD.WIDE.U32 R22, R35, UR12, R12 ;  /* 0x0000000c23167c25 */ /* 0x000fc8000f8e000c */
[----:B------:R-:W-:Y:S01]  /*4900*/  IMAD R35, R35, UR13, R34 ;  /* 0x0000000d23237c24 */ /* 0x000fe2000f8e0222 */
[----:B---3--:R-:W-:-:S04]  /*4910*/  LEA R12, P0, R22, UR18, 0x1 ;  /* 0x00000012160c7c11 */ /* 0x008fc8000f8008ff */
[----:B------:R-:W-:Y:S02]  /*4920*/  IADD3 R35, PT, PT, R23, R35, RZ ;  /* 0x0000002317237210 */ /* 0x000fe40007ffe0ff */
[----:B------:R-:W-:Y:S02]  /*4930*/  F2FP.F16.F32.PACK_AB R23, R14, R33 ;  /* 0x000000210e17723e */ /* 0x000fe400000000ff */
[----:B------:R-:W-:-:S05]  /*4940*/  LEA.HI.X R13, R22, UR19, R35, 0x1, P0 ;  /* 0x00000013160d7c11 */ /* 0x000fca00080f0c23 */
[----:B------:R1:W-:Y:S02]  /*4950*/  STG.E desc[UR10][R12.64], R23 ;  /* 0x000000170c007986 */ /* 0x0003e4000c10190a */
.L_x_631:
[----:B------:R-:W-:Y:S05]  /*4960*/  BSYNC.RECONVERGENT B0 ;  /* 0x0000000000007941 */ /* 0x000fea0003800200 */
.L_x_630:
[----:B-1----:R-:W-:Y:S01]  /*4970*/  FMUL.FTZ R23, R36, UR9 ;  /* 0x0000000924177c20 */ /* 0x002fe20008410000 */
[----:B------:R-:W-:Y:S01]  /*4980*/  FADD.FTZ R24, R24, -UR14 ;  /* 0x8000000e18187e21 */ /* 0x000fe20008010000 */
[--C-:B------:R-:W-:Y:S02]  /*4990*/  HADD2.F32 R13, -RZ, R11.reuse.H0_H0 ;  /* 0x2000000bff0d7230 */ /* 0x100fe40000004100 */
[----:B------:R-:W-:Y:S02]  /*49a0*/  HADD2.F32 R12, -RZ, R11.H1_H1 ;  /* 0x3000000bff0c7230 */ /* 0x000fe40000004100 */
[----:B------:R-:W-:Y:S01]  /*49b0*/  FFMA.FTZ R31, R16, R23, R21 ;  /* 0x00000017101f7223 */ /* 0x000fe20000010015 */
[----:B------:R-:W-:Y:S01]  /*49c0*/  FMUL.FTZ R30, R24, UR9 ;  /* 0x00000009181e7c20 */ /* 0x000fe20008410000 */
[----:B------:R-:W-:Y:S06]  /*49d0*/  BRA.U !UP0, `(.L_x_632) ;  /* 0x0000000108487547 */ /* 0x000fec000b800000 */
[----:B------:R-:W-:Y:S01]  /*49e0*/  FFMA.FTZ R11, R40, R23, R18 ;  /* 0x00000017280b7223 */ /* 0x000fe20000010012 */
[----:B------:R-:W-:-:S03]  /*49f0*/  FFMA.FTZ R14, R41, R30, R19 ;  /* 0x0000001e290e7223 */ /* 0x000fc60000010013 */
[----:B------:R-:W-:Y:S01]  /*4a00*/  FMUL.FTZ R22, R11, -1.4426950216293334961 ;  /* 0xbfb8aa3b0b167820 */ /* 0x000fe20000410000 */
[----:B------:R-:W-:-:S05]  /*4a10*/  FMUL.FTZ R25, R14, -1.4426950216293334961 ;  /* 0xbfb8aa3b0e197820 */ /* 0x000fca0000410000 */
[----:B------:R-:W1:Y:S04]  /*4a20*/  MUFU.EX2 R22, R22 ;  /* 0x0000001600167308 */ /* 0x000e680000000800 */
[----:B------:R-:W3:Y:S01]  /*4a30*/  MUFU.EX2 R25, R25 ;  /* 0x0000001900197308 */ /* 0x000ee20000000800 */
[----:B-1----:R-:W-:Y:S01]  /*4a40*/  FADD.FTZ R23, R22, 1 ;  /* 0x3f80000016177421 */ /* 0x002fe20000010000 */
[----:B---3--:R-:W-:-:S03]  /*4a50*/  FADD.FTZ R26, R25, 1 ;  /* 0x3f800000191a7421 */ /* 0x008fc60000010000 */
[----:B------:R-:W2:Y:S08]  /*4a60*/  MUFU.RCP R24, R23 ;  /* 0x0000001700187308 */ /* 0x000eb00000001000 */
[----:B------:R-:W1:Y:S01]  /*4a70*/  MUFU.RCP R27, R26 ;  /* 0x0000001a001b7308 */ /* 0x000e620000001000 */
[----:B--2---:R-:W-:Y:S01]  /*4a80*/  FADD.FTZ R28, -R24, 1 ;  /* 0x3f800000181c7421 */ /* 0x004fe20000010100 */
[----:B------:R-:W-:-:S03]  /*4a90*/  FMUL.FTZ R13, R13, R24 ;  /* 0x000000180d0d7220 */ /* 0x000fc60000410000 */
[----:B------:R-:W-:Y:S01]  /*4aa0*/  FFMA.FTZ R28, R11, R28, 1 ;  /* 0x3f8000000b1c7423 */ /* 0x000fe2000001001c */
[----:B-1----:R-:W-:Y:S01]  /*4ab0*/  FADD.FTZ R29, -R27, 1 ;  /* 0x3f8000001b1d7421 */ /* 0x002fe20000010100 */
[----:B------:R-:W-:Y:S02]  /*4ac0*/  FMUL.FTZ R12, R12, R27 ;  /* 0x0000001b0c0c7220 */ /* 0x000fe40000410000 */
[----:B------:R-:W-:Y:S01]  /*4ad0*/  FMUL.FTZ R13, R13, R28 ;  /* 0x0000001c0d0d7220 */ /* 0x000fe20000410000 */
[----:B------:R-:W-:-:S04]  /*4ae0*/  FFMA.FTZ R29, R14, R29, 1 ;  /* 0x3f8000000e1d7423 */ /* 0x000fc8000001001d */
[----:B------:R-:W-:-:S07]  /*4af0*/  FMUL.FTZ R12, R12, R29 ;  /* 0x0000001d0c0c7220 */ /* 0x000fce0000410000 */
.L_x_632:
[----:B------:R-:W-:Y:S01]  /*4b00*/  FFMA.FTZ R14, R16, R30, R21 ;  /* 0x0000001e100e7223 */ /* 0x000fe20000010015 */
[----:B------:R-:W-:Y:S01]  /*4b10*/  BSSY.RECONVERGENT B0, `(.L_x_633) ;  /* 0x0000014000007945 */ /* 0x000fe20003800200 */
[----:B------:R-:W-:Y:S01]  /*4b20*/  FFMA.FTZ R31, R40, R13, -R31 ;  /* 0x0000000d281f7223 */ /* 0x000fe2000001081f */
[--C-:B------:R-:W-:Y:S02]  /*4b30*/  HADD2.F32 R22, -RZ, R10.reuse.H0_H0 ;  /* 0x2000000aff167230 */ /* 0x100fe40000004100 */
[----:B------:R-:W-:Y:S01]  /*4b40*/  FFMA.FTZ R14, R41, R12, -R14 ;  /* 0x0000000c290e7223 */ /* 0x000fe2000001080e */
[----:B------:R-:W-:Y:S01]  /*4b50*/  HADD2.F32 R23, -RZ, R10.H1_H1 ;  /* 0x3000000aff177230 */ /* 0x000fe20000004100 */
        /* <DEDUP_REMOVED lines=15> */
.L_x_634:
[----:B------:R-:W-:Y:S05]  /*4c50*/  BSYNC.RECONVERGENT B0 ;  /* 0x0000000000007941 */ /* 0x000fea0003800200 */
.L_x_633:
[--C-:B-1----:R-:W-:Y:S02]  /*4c60*/  HADD2.F32 R11, -RZ, R6.reuse.H0_H0 ;  /* 0x20000006ff0b7230 */ /* 0x102fe40000004100 */
[----:B------:R-:W-:Y:S01]  /*4c70*/  FADD.FTZ R22, R22, -UR14 ;  /* 0x8000000e16167e21 */ /* 0x000fe20008010000 */
[----:B------:R-:W-:Y:S02]  /*4c80*/  HADD2.F32 R6, -RZ, R6.H1_H1 ;  /* 0x30000006ff067230 */ /* 0x000fe40000004100 */
[----:B------:R-:W-:Y:S01]  /*4c90*/  FADD.FTZ R23, R23, -UR14 ;  /* 0x8000000e17177e21 */ /* 0x000fe20008010000 */
[--C-:B------:R-:W-:Y:S02]  /*4ca0*/  HADD2.F32 R10, -RZ, R8.reuse.H0_H0 ;  /* 0x20000008ff0a7230 */ /* 0x100fe40000004100 */
[----:B------:R-:W-:Y:S01]  /*4cb0*/  FADD.FTZ R11, R11, -UR14 ;  /* 0x8000000e0b0b7e21 */ /* 0x000fe20008010000 */
[----:B------:R-:W-:Y:S02]  /*4cc0*/  HADD2.F32 R8, -RZ, R8.H1_H1 ;  /* 0x30000008ff087230 */ /* 0x000fe40000004100 */
[----:B------:R-:W-:Y:S01]  /*4cd0*/  FADD.FTZ R6, R6, -UR14 ;  /* 0x8000000e06067e21 */ /* 0x000fe20008010000 */
[----:B------:R-:W-:-:S02]  /*4ce0*/  HADD2.F32 R12, -RZ, R4.H0_H0 ;  /* 0x20000004ff0c7230 */ /* 0x000fc40000004100 */
[----:B------:R-:W-:Y:S01]  /*4cf0*/  FADD.FTZ R10, R10, -UR14 ;  /* 0x8000000e0a0a7e21 */ /* 0x000fe20008010000 */
[----:B------:R-:W-:Y:S02]  /*4d00*/  HADD2.F32 R4, -RZ, R4.H1_H1 ;  /* 0x30000004ff047230 */ /* 0x000fe40000004100 */
[----:B------:R-:W-:Y:S01]  /*4d10*/  FADD.FTZ R8, R8, -UR14 ;  /* 0x8000000e08087e21 */ /* 0x000fe20008010000 */
[--C-:B------:R-:W-:Y:S02]  /*4d20*/  HADD2.F32 R13, -RZ, R2.reuse.H0_H0 ;  /* 0x20000002ff0d7230 */ /* 0x100fe40000004100 */
[----:B------:R-:W-:Y:S01]  /*4d30*/  FADD.FTZ R12, R12, -UR14 ;  /* 0x8000000e0c0c7e21 */ /* 0x000fe20008010000 */
[----:B------:R-:W-:Y:S02]  /*4d40*/  HADD2.F32 R2, -RZ, R2.H1_H1 ;  /* 0x30000002ff027230 */ /* 0x000fe40000004100 */
[----:B------:R-:W-:Y:S01]  /*4d50*/  FADD.FTZ R4, R4, -UR14 ;  /* 0x8000000e04047e21 */ /* 0x000fe20008010000 */
[----:B------:R-:W-:Y:S01]  /*4d60*/  FMUL.FTZ R31, R22, UR9 ;  /* 0x00000009161f7c20 */ /* 0x000fe20008410000 */
[----:B------:R-:W-:Y:S01]  /*4d70*/  FADD.FTZ R13, R13, -UR14 ;  /* 0x8000000e0d0d7e21 */ /* 0x000fe20008010000 */
[----:B------:R-:W-:Y:S01]  /*4d80*/  FMUL.FTZ R22, R6, UR9 ;  /* 0x0000000906167c20 */ /* 0x000fe20008410000 */
[----:B------:R-:W-:Y:S01]  /*4d90*/  FADD.FTZ R14, R2, -UR14 ;  /* 0x8000000e020e7e21 */ /* 0x000fe20008010000 */
[C---:B------:R-:W-:Y:S01]  /*4da0*/  IADD3 R45, PT, PT, R17.reuse, 0x18, RZ ;  /* 0x00000018112d7810 */ /* 0x040fe20007ffe0ff */
[----:B0-----:R-:W-:Y:S01]  /*4db0*/  FMUL.FTZ R49, R10, UR9 ;  /* 0x000000090a317c20 */ /* 0x001fe20008410000 */
[C---:B------:R-:W-:Y:S01]  /*4dc0*/  IADD3 R26, PT, PT, R17.reuse, 0x20, RZ ;  /* 0x00000020111a7810 */ /* 0x040fe20007ffe0ff */
[----:B------:R-:W-:Y:S01]  /*4dd0*/  FMUL.FTZ R54, R8, UR9 ;  /* 0x0000000908367c20 */ /* 0x000fe20008410000 */
[----:B------:R-:W-:Y:S01]  /*4de0*/  IADD3 R15, PT, PT, R17, 0x28, RZ ;  /* 0x00000028110f7810 */ /* 0x000fe20007ffe0ff */
[----:B------:R-:W-:Y:S01]  /*4df0*/  FMUL.FTZ R34, R23, UR9 ;  /* 0x0000000917227c20 */ /* 0x000fe20008410000 */
[----:B------:R-:W-:Y:S01]  /*4e00*/  IADD3 R6, PT, PT, R17, 0x30, RZ ;  /* 0x0000003011067810 */ /* 0x000fe20007ffe0ff */
[----:B------:R-:W-:Y:S01]  /*4e10*/  FMUL.FTZ R20, R11, UR9 ;  /* 0x000000090b147c20 */ /* 0x000fe20008410000 */
[----:B------:R-:W-:Y:S01]  /*4e20*/  FMUL.FTZ R8, R12, UR9 ;  /* 0x000000090c087c20 */ /* 0x000fe20008410000 */
[----:B------:R-:W-:Y:S01]  /*4e30*/  FMUL.FTZ R10, R4, UR9 ;  /* 0x00000009040a7c20 */ /* 0x000fe20008410000 */
[----:B------:R-:W-:Y:S01]  /*4e40*/  FMUL.FTZ R2, R13, UR9 ;  /* 0x000000090d027c20 */ /* 0x000fe20008410000 */
[----:B------:R-:W-:Y:S01]  /*4e50*/  FMUL.FTZ R4, R14, UR9 ;  /* 0x000000090e047c20 */ /* 0x000fe20008410000 */
[----:B------:R-:W-:Y:S01]  /*4e60*/  IADD3 R17, PT, PT, R17, 0x38, RZ ;  /* 0x0000003811117810 */ /* 0x000fe20007ffe0ff */
[C-C-:B------:R-:W-:Y:S01]  /*4e70*/  FFMA.FTZ R39, R16.reuse, R31, R21.reuse ;  /* 0x0000001f10277223 */ /* 0x140fe20000010015 */
[----:B------:R-:W-:Y:S01]  /*4e80*/  ISETP.GE.U32.AND P1, PT, R45, UR16, PT ;  /* 0x000000102d007c0c */ /* 0x000fe2000bf26070 */
[--C-:B------:R-:W-:Y:S01]  /*4e90*/  FFMA.FTZ R48, R16, R34, R21.reuse ;  /* 0x0000002210307223 */ /* 0x100fe20000010015 */
[----:B------:R-:W-:Y:S01]  /*4ea0*/  ISETP.GE.U32.AND P3, PT, R26, UR16, PT ;  /* 0x000000101a007c0c */ /* 0x000fe2000bf66070 */
[C-C-:B------:R-:W-:Y:S01]  /*4eb0*/  FFMA.FTZ R29, R16.reuse, R49, R21.reuse ;  /* 0x00000031101d7223 */ /* 0x140fe20000010015 */
[----:B------:R-:W-:Y:S01]  /*4ec0*/  ISETP.GE.U32.AND P4, PT, R15, UR16, PT ;  /* 0x000000100f007c0c */ /* 0x000fe2000bf86070 */
[--C-:B--2---:R-:W-:Y:S01]  /*4ed0*/  FFMA.FTZ R28, R16, R54, R21.reuse ;  /* 0x00000036101c7223 */ /* 0x104fe20000010015 */
[----:B------:R-:W-:Y:S01]  /*4ee0*/  ISETP.GE.U32.AND P2, PT, R6, UR16, PT ;  /* 0x0000001006007c0c */ /* 0x000fe2000bf46070 */
[C---:B------:R-:W-:Y:S01]  /*4ef0*/  FFMA.FTZ R23, R16.reuse, R20, R21 ;  /* 0x0000001410177223 */ /* 0x040fe20000010015 */
[----:B------:R-:W-:Y:S01]  /*4f00*/  SHF.R.S32.HI R47, RZ, 0x1f, R45 ;  /* 0x0000001fff2f7819 */ /* 0x000fe2000001142d */
[C-C-:B------:R-:W-:Y:S01]  /*4f10*/  FFMA.FTZ R24, R16.reuse, R22, R21.reuse ;  /* 0x0000001610187223 */ /* 0x140fe20000010015 */
[----:B------:R-:W-:Y:S01]  /*4f20*/  SHF.R.S32.HI R27, RZ, 0x1f, R26 ;  /* 0x0000001fff1b7819 */ /* 0x000fe2000001141a */
[C---:B------:R-:W-:Y:S01]  /*4f30*/  FFMA.FTZ R13, R16.reuse, R8, R21 ;  /* 0x00000008100d7223 */ /* 0x040fe20000010015 */
[----:B------:R-:W-:Y:S01]  /*4f40*/  SHF.R.S32.HI R25, RZ, 0x1f, R15 ;  /* 0x0000001fff197819 */ /* 0x000fe2000001140f */
[C-C-:B------:R-:W-:Y:S01]  /*4f50*/  FFMA.FTZ R14, R16.reuse, R10, R21.reuse ;  /* 0x0000000a100e7223 */ /* 0x140fe20000010015 */
[----:B------:R-:W-:Y:S01]  /*4f60*/  SHF.R.S32.HI R12, RZ, 0x1f, R6 ;  /* 0x0000001fff0c7819 */ /* 0x000fe20000011406 */
[C-C-:B------:R-:W-:Y:S01]  /*4f70*/  FFMA.FTZ R11, R16.reuse, R2, R21.reuse ;  /* 0x00000002100b7223 */ /* 0x140fe20000010015 */
[----:B------:R-:W-:Y:S01]  /*4f80*/  FFMA.FTZ R16, R16, R4, R21 ;  /* 0x0000000410107223 */ /* 0x000fe20000010015 */
[----:B------:R-:W-:Y:S01]  /*4f90*/  ISETP.GE.U32.AND P0, PT, R17, UR16, PT ;  /* 0x0000001011007c0c */ /* 0x000fe2000bf06070 */
[--C-:B------:R-:W-:Y:S01]  /*4fa0*/  HADD2.F32 R21, -RZ, R9.reuse.H0_H0 ;  /* 0x20000009ff157230 */ /* 0x100fe20000004100 */
[----:B------:R-:W-:Y:S01]  /*4fb0*/  ISETP.GE.AND.EX P1, PT, R47, UR17, PT, P1 ;  /* 0x000000112f007c0c */ /* 0x000fe2000bf26310 */
[----:B------:R-:W-:Y:S01]  /*4fc0*/  HADD2.F32 R30, -RZ, R9.H1_H1 ;  /* 0x30000009ff1e7230 */ /* 0x000fe20000004100 */
[----:B------:R-:W-:-:S02]  /*4fd0*/  ISETP.GE.AND.EX P3, PT, R27, UR17, PT, P3 ;  /* 0x000000111b007c0c */ /* 0x000fc4000bf66330 */
[----:B------:R-:W-:Y:S02]  /*4fe0*/  ISETP.GE.AND.EX P4, PT, R25, UR17, PT, P4 ;  /* 0x0000001119007c0c */ /* 0x000fe4000bf86340 */
[----:B------:R-:W-:Y:S01]  /*4ff0*/  ISETP.GE.AND.EX P2, PT, R12, UR17, PT, P2 ;  /* 0x000000110c007c0c */ /* 0x000fe2000bf46320 */
[----:B------:R-:W-:-:S12]  /*5000*/  BRA.U !UP0, `(.L_x_635) ;  /* 0x0000000108487547 */ /* 0x000fd8000b800000 */
        /* <DEDUP_REMOVED lines=10> */
[----:B0-----:R-:W-:Y:S01]  /*50b0*/  FMUL.FTZ R21, R21, R34 ;  /* 0x0000002215157220 */ /* 0x001fe20000410000 */
[----:B------:R-:W-:-:S04]  /*50c0*/  FADD.FTZ R34, -R34, 1 ;  /* 0x3f80000022227421 */ /* 0x000fc80000010100 */
[----:B------:R-:W-:Y:S01]  /*50d0*/  FFMA.FTZ R34, R9, R34, 1 ;  /* 0x3f80000009227423 */ /* 0x000fe20000010022 */
[----:B-1----:R-:W-:Y:S01]  /*50e0*/  FADD.FTZ R38, -R37, 1 ;  /* 0x3f80000025267421 */ /* 0x002fe20000010100 */
[----:B------:R-:W-:Y:S02]  /*50f0*/  FMUL.FTZ R30, R30, R37 ;  /* 0x000000251e1e7220 */ /* 0x000fe40000410000 */
[----:B------:R-:W-:Y:S01]  /*5100*/  FMUL.FTZ R21, R21, R34 ;  /* 0x0000002215157220 */ /* 0x000fe20000410000 */
[----:B------:R-:W-:-:S04]  /*5110*/  FFMA.FTZ R31, R31, R38, 1 ;  /* 0x3f8000001f1f7423 */ /* 0x000fc80000010026 */
[----:B------:R-:W-:-:S07]  /*5120*/  FMUL.FTZ R30, R30, R31 ;  /* 0x0000001f1e1e7220 */ /* 0x000fce0000410000 */
.L_x_635:
[----:B------:R-:W-:Y:S01]  /*5130*/  BSSY.RECONVERGENT B0, `(.L_x_636) ;  /* 0x0000012000007945 */ /* 0x000fe20003800200 */
[----:B------:R-:W-:Y:S01]  /*5140*/  FFMA.FTZ R39, R40, R21, -R39 ;  /* 0x0000001528277223 */ /* 0x000fe20000010827 */
[----:B------:R-:W-:Y:S02]  /*5150*/  FFMA.FTZ R9, R41, R30, -R48 ;  /* 0x0000001e29097223 */ /* 0x000fe40000010830 */
[----:B------:R-:W-:Y:S05]  /*5160*/  @P1 BRA `(.L_x_637) ;  /* 0x0000000000381947 */ /* 0x000fea0003800000 */
        /* <DEDUP_REMOVED lines=11> */
[----:B------:R-:W-:Y:S02]  /*5220*/  F2FP.F16.F32.PACK_AB R9, R9, R34 ;  /* 0x000000220909723e */ /* 0x000fe400000000ff */
[----:B------:R-:W-:-:S05]  /*5230*/  LEA.HI.X R31, R32, UR19, R45, 0x1, P1 ;  /* 0x00000013201f7c11 */ /* 0x000fca00088f0c2d */
[----:B------:R0:W-:Y:S02]  /*5240*/  STG.E desc[UR10][R30.64], R9 ;  /* 0x000000091e007986 */ /* 0x0001e4000c10190a */
.L_x_637:
[----:B------:R-:W-:Y:S05]  /*5250*/  BSYNC.RECONVERGENT B0 ;  /* 0x0000000000007941 */ /* 0x000fea0003800200 */
.L_x_636:
[--C-:B0-----:R-:W-:Y:S02]  /*5260*/  HADD2.F32 R9, -RZ, R7.reuse.H0_H0 ;  /* 0x20000007ff097230 */ /* 0x101fe40000004100 */
[----:B------:R-:W-:Y:S01]  /*5270*/  HADD2.F32 R7, -RZ, R7.H1_H1 ;  /* 0x30000007ff077230 */ /* 0x000fe20000004100 */
        /* <DEDUP_REMOVED lines=19> */
.L_x_638:
        /* <DEDUP_REMOVED lines=9> */
[----:B------:R-:W-:-:S05]  /*5440*/  FMUL.FTZ R7, R7, UR9 ;  /* 0x0000000907077c20 */ /* 0x000fca0008410000 */
[----:B------:R-:W-:Y:S01]  /*5450*/  F2FP.F16.F32.PACK_AB R7, R7, R30 ;  /* 0x0000001e0707723e */ /* 0x000fe200000000ff */
[----:B0-----:R-:W-:Y:S02]  /*5460*/  IMAD R27, R27, UR12, RZ ;  /* 0x0000000c1b1b7c24 */ /* 0x001fe4000f8e02ff */
[----:B------:R-:W-:-:S04]  /*5470*/  IMAD.WIDE.U32 R28, R26, UR12, R28 ;  /* 0x0000000c1a1c7c25 */ /* 0x000fc8000f8e001c */
[----:B------:R-:W-:Y:S01]  /*5480*/  IMAD R27, R26, UR13, R27 ;  /* 0x0000000d1a1b7c24 */ /* 0x000fe2000f8e021b */
[----:B-1----:R-:W-:-:S04]  /*5490*/  LEA R26, P1, R28, UR18, 0x1 ;  /* 0x000000121c1a7c11 */ /* 0x002fc8000f8208ff */
[----:B------:R-:W-:-:S04]  /*54a0*/  IADD3 R27, PT, PT, R29, R27, RZ ;  /* 0x0000001b1d1b7210 */ /* 0x000fc80007ffe0ff */
[----:B------:R-:W-:-:S05]  /*54b0*/  LEA.HI.X R27, R28, UR19, R27, 0x1, P1 ;  /* 0x000000131c1b7c11 */ /* 0x000fca00088f0c1b */
[----:B------:R0:W-:Y:S02]  /*54c0*/  STG.E desc[UR10][R26.64], R7 ;  /* 0x000000071a007986 */ /* 0x0001e4000c10190a */
.L_x_640:
[----:B------:R-:W-:Y:S05]  /*54d0*/  BSYNC.RECONVERGENT B0 ;  /* 0x0000000000007941 */ /* 0x000fea0003800200 */
.L_x_639:
        /* <DEDUP_REMOVED lines=21> */
.L_x_641:
        /* <DEDUP_REMOVED lines=18> */
.L_x_643:
[----:B------:R-:W-:Y:S05]  /*5750*/  BSYNC.RECONVERGENT B0 ;  /* 0x0000000000007941 */ /* 0x000fea0003800200 */
.L_x_642:
        /* <DEDUP_REMOVED lines=21> */
.L_x_644:
        /* <DEDUP_REMOVED lines=18> */
.L_x_646:
[----:B------:R-:W-:Y:S05]  /*59d0*/  BSYNC.RECONVERGENT B0 ;  /* 0x0000000000007941 */ /* 0x000fea0003800200 */
.L_x_645:
[--C-:B0-----:R-:W-:Y:S01]  /*59e0*/  HADD2.F32 R3, -RZ, R0.reuse.H0_H0 ;  /* 0x20000000ff037230 */ /* 0x101fe20000004100 */
[----:B------:R-:W-:Y:S01]  /*59f0*/  SHF.R.S32.HI R10, RZ, 0x1f, R17 ;  /* 0x0000001fff0a7819 */ /* 0x000fe20000011411 */
        /* <DEDUP_REMOVED lines=20> */
.L_x_647:
        /* <DEDUP_REMOVED lines=9> */
[----:B------:R-:W-:Y:S01]  /*5bd0*/  F2FP.F16.F32.PACK_AB R5, R16, R5 ;  /* 0x000000051005723e */ /* 0x000fe200000000ff */
        /* <DEDUP_REMOVED lines=8> */
.L_x_649:
[----:B------:R-:W-:Y:S05]  /*5c60*/  BSYNC.RECONVERGENT B0 ;  /* 0x0000000000007941 */ /* 0x000fea0003800200 */
.L_x_648:
[----:B------:R-:W1:Y:S01]  /*5c70*/  LDCU UR5, c[0x0][0x410] ;  /* 0x00008200ff0577ac */ /* 0x000e620008000800 */
[----:B------:R-:W1:Y:S01]  /*5c80*/  LDCU UR8, c[0x0][0x3e0] ;  /* 0x00007c00ff0877ac */ /* 0x000e620008000800 */
[----:B------:R-:W-:Y:S02]  /*5c90*/  UIADD3 UR6, UPT, UPT, UR7, UR6, URZ ;  /* 0x0000000607067290 */ /* 0x000fe4000fffe0ff */
[----:B------:R-:W-:Y:S02]  /*5ca0*/  UIADD3 UR4, UPT, UPT, UR4, 0x1, URZ ;  /* 0x0000000104047890 */ /* 0x000fe4000fffe0ff */
[----:B-1----:R-:W-:-:S04]  /*5cb0*/  UIMAD UR5, UR5, UR8, URZ ;  /* 0x00000008050572a4 */ /* 0x002fc8000f8e02ff */
[----:B------:R-:W-:-:S09]  /*5cc0*/  UISETP.GE.AND UP0, UPT, UR6, UR5, UPT ;  /* 0x000000050600728c */ /* 0x000fd2000bf06270 */
[----:B------:R-:W-:Y:S05]  /*5cd0*/  BRA.U !UP0, `(.L_x_650) ;  /* 0xffffffa5081c7547 */ /* 0x000fea000b83ffff */
.L_x_607:
        /* <DEDUP_REMOVED lines=16> */
.L_x_652:
[----:B------:R-:W-:Y:S05]  /*5de0*/  BSYNC.RECONVERGENT B0 ;  /* 0x0000000000007941 */ /* 0x000fea0003800200 */
.L_x_651:
        /* <DEDUP_REMOVED lines=11> */
.L_x_654:
[----:B------:R-:W2:Y:S04]  /*5ea0*/  LDG.E.STRONG.GPU R5, desc[UR10][R2.64] ;  /* 0x0000000a02057981 */ /* 0x000ea8000c1ef900 */
[----:B--2---:R-:W-:Y:S01]  /*5eb0*/  CCTL.IVALL ;  /* 0x00000000ff00798f */ /* 0x004fe20002000000 */
[----:B------:R-:W-:Y:S05]  /*5ec0*/  YIELD ;  /* 0x0000000000007946 */ /* 0x000fea0003800000 */
[----:B------:R-:W-:-:S13]  /*5ed0*/  ISETP.NE.AND P0, PT, R5, R0, PT ;  /* 0x000000000500720c */ /* 0x000fda0003f05270 */
[----:B------:R-:W-:Y:S05]  /*5ee0*/  @P0 BRA `(.L_x_654) ;  /* 0xfffffffc00ec0947 */ /* 0x000fea000383ffff */
.L_x_653:
        /* <DEDUP_REMOVED lines=74> */
.L_x_657:
        /* <DEDUP_REMOVED lines=29> */
.L_x_656:
[----:B------:R-:W-:Y:S05]  /*6560*/  BSYNC.RECONVERGENT B0 ;  /* 0x0000000000007941 */ /* 0x000fea0003800200 */
.L_x_655:
        /* <DEDUP_REMOVED lines=10> */
.L_x_658:
        /* <DEDUP_REMOVED lines=82> */
.L_x_659:
        /* <DEDUP_REMOVED lines=13> */
.L_x_4892:


//--------------------- .text._Z35group_norm_nhwc_bwd_one_pass_kernelI11Fp16IOFp32WLi128ELi160ELi640EEv26Group_norm_nhwc_bwd_params --------------------------
	.section	.text._Z35group_norm_nhwc_bwd_one_pass_kernelI11Fp16IOFp32WLi128ELi160ELi640EEv26Group_norm_nhwc_bwd_params,"ax",@progbits
	.align	128
        .global         _Z35group_norm_nhwc_bwd_one_pass_kernelI11Fp16IOFp32WLi128ELi160ELi640EEv26Group_norm_nhwc_bwd_params
        .type           _Z35group_norm_nhwc_bwd_one_pass_kernelI11Fp16IOFp32WLi128ELi160ELi640EEv26Group_norm_nhwc_bwd_params,@function
        .size           _Z35group_norm_nhwc_bwd_one_pass_kernelI11Fp16IOFp32WLi128ELi160ELi640EEv26Group_norm_nhwc_bwd_params,(.L_x_4893 - _Z35group_norm_nhwc_bwd_one_pass_kernelI11Fp16IOFp32WLi128ELi160ELi640EEv26Group_norm_nhwc_bwd_params)
        .other          _Z35group_norm_nhwc_bwd_one_pass_kernelI11Fp16IOFp32WLi128ELi160ELi640EEv26Group_norm_nhwc_bwd_params,@"STO_CUDA_ENTRY STV_DEFAULT"
_Z35group_norm_nhwc_bwd_one_pass_kernelI11Fp16IOFp32WLi128ELi160ELi640EEv26Group_norm_nhwc_bwd_params:
.text._Z35group_norm_nhwc_bwd_one_pass_kernelI11Fp16IOFp32WLi128ELi160ELi640EEv26Group_norm_nhwc_bwd_params:
        /* <DEDUP_REMOVED lines=10> */
[----:B------:R-:W0:Y:S01]  /*00a0*/  S2R R2, SR_LANEID ;  /* 0x0000000000027919 */ /* 0x000e220000000000 */
[----:B------:R-:W-:Y:S01]  /*00b0*/  HFMA2 R59, -RZ, RZ, 0, 0 ;  /* 0x00000000ff3b7431 */ /* 0x000fe200000001ff */
[----:B------:R-:W-:Y:S02]  /*00c0*/  MOV R62, UR6 ;  /* 0x00000006003e7c02 */ /* 0x000fe40008000f00 */
        /* <DEDUP_REMOVED lines=8> */
[----:B0-----:R-:W-:-:S07]  /*0150*/  LOP3.LUT R0, R60, 0xffff, RZ, 0xc0, !PT ;  /* 0x0000ffff3c007812 */ /* 0x001fce00078ec0ff */
.L_x_727:
[----:B0-----:R-:W0:Y:S01]  /*0160*/  LDC R11, c[0x0][0x410] ;  /* 0x00010400ff0b7b82 */ /* 0x001e220000000800 */
[----:B------:R-:W-:Y:S01]  /*0170*/  IABS R8, R62 ;  /* 0x0000003e00087213 */ /* 0x000fe20000000000 */
[----:B------:R-:W1:Y:S01]  /*0180*/  LDCU.128 UR12, c[0x0][0x400] ;  /* 0x00008000ff0c77ac */ /* 0x000e620008000c00 */
[----:B------:R-:W-:Y:S02]  /*0190*/  ISETP.GE.AND P3, PT, R62, RZ, PT ;  /* 0x000000ff3e00720c */ /* 0x000fe40003f66270 */
[----:B------:R-:W-:-:S03]  /*01a0*/  MOV R58, RZ ;  /* 0x000000ff003a7202 */ /* 0x000fc60000000f00 */
[----:B------:R-:W2:Y:S01]  /*01b0*/  S2UR UR6, SR_CTAID.X ;  /* 0x00000000000679c3 */ /* 0x000ea20000002500 */
[----:B------:R-:W-:Y:S02]  /*01c0*/  CS2R R56, SRZ ;  /* 0x0000000000387805 */ /* 0x000fe4000001ff00 */
[----:B------:R-:W-:Y:S02]  /*01d0*/  CS2R R54, SRZ ;  /* 0x0000000000367805 */ /* 0x000fe4000001ff00 */
[----:B------:R-:W-:Y:S02]  /*01e0*/  CS2R R52, SRZ ;  /* 0x0000000000347805 */ /* 0x000fe4000001ff00 */
[----:B------:R-:W-:Y:S02]  /*01f0*/  CS2R R50, SRZ ;  /* 0x0000000000327805 */ /* 0x000fe4000001ff00 */
[----:B------:R-:W-:Y:S02]  /*0200*/  CS2R R48, SRZ ;  /* 0x0000000000307805 */ /* 0x000fe4000001ff00 */
[----:B------:R-:W-:-:S02]  /*0210*/  CS2R R44, SRZ ;  /* 0x00000000002c7805 */ /* 0x000fc4000001ff00 */
[----:B------:R-:W-:Y:S01]  /*0220*/  CS2R R42, SRZ ;  /* 0x00000000002a7805 */ /* 0x000fe2000001ff00 */
[----:B------:R-:W3:Y:S01]  /*0230*/  LDCU.U8 UR4, c[0x0][0x414] ;  /* 0x00008280ff0477ac */ /* 0x000ee20008000000 */
[----:B0-----:R-:W-:-:S04]  /*0240*/  IABS R6, R11 ;  /* 0x0000000b00067213 */ /* 0x001fc80000000000 */
[----:B------:R-:W0:Y:S08]  /*0250*/  I2F.RP R3, R6 ;  /* 0x0000000600037306 */ /* 0x000e300000209400 */
[----:B0-----:R-:W0:Y:S02]  /*0260*/  MUFU.RCP R3, R3 ;  /* 0x0000000300037308 */ /* 0x001e240000001000 */
[----:B0-----:R-:W-:-:S06]  /*0270*/  IADD3 R4, PT, PT, R3, 0xffffffe, RZ ;  /* 0x0ffffffe03047810 */ /* 0x001fcc0007ffe0ff */
[----:B------:R0:W4:Y:S02]  /*0280*/  F2I.FTZ.U32.TRUNC.NTZ R5, R4 ;  /* 0x0000000400057305 */ /* 0x000124000021f000 */
[----:B0-----:R-:W-:Y:S02]  /*0290*/  MOV R4, RZ ;  /* 0x000000ff00047202 */ /* 0x001fe40000000f00 */
[----:B----4-:R-:W-:-:S05]  /*02a0*/  IADD3 R7, PT, PT, RZ, -R5, RZ ;  /* 0x80000005ff077210 */ /* 0x010fca0007ffe0ff */
[----:B------:R-:W-:-:S04]  /*02b0*/  IMAD R7, R7, R6, RZ ;  /* 0x0000000607077224 */ /* 0x000fc800078e02ff */
[----:B------:R-:W-:Y:S01]  /*02c0*/  IMAD.HI.U32 R5, R5, R7, R4 ;  /* 0x0000000705057227 */ /* 0x000fe200078e0004 */
[----:B------:R-:W-:Y:S02]  /*02d0*/  MOV R7, R8 ;  /* 0x0000000800077202 */ /* 0x000fe40000000f00 */
[----:B------:R-:W2:Y:S03]  /*02e0*/  LDC R8, c[0x0][0x41c] ;  /* 0x00010700ff087b82 */ /* 0x000ea60000000800 */
[----:B------:R-:W-:-:S05]  /*02f0*/  IMAD.HI.U32 R5, R5, R7, RZ ;  /* 0x0000000705057227 */ /* 0x000fca00078e00ff */
[----:B------:R-:W-:-:S05]  /*0300*/  IADD3 R3, PT, PT, -R5, RZ, RZ ;  /* 0x000000ff05037210 */ /* 0x000fca0007ffe1ff */
[----:B------:R-:W-:Y:S01]  /*0310*/  IMAD R3, R6, R3, R7 ;  /* 0x0000000306037224 */ /* 0x000fe200078e0207 */
[----:B------:R-:W-:-:S04]  /*0320*/  LOP3.LUT R7, R62, R11, RZ, 0x3c, !PT ;  /* 0x0000000b3e077212 */ /* 0x000fc800078e3cff */
[----:B------:R-:W-:Y:S02]  /*0330*/  ISETP.GT.U32.AND P4, PT, R6, R3, PT ;  /* 0x000000030600720c */ /* 0x000fe40003f84070 */
[----:B------:R-:W-:Y:S01]  /*0340*/  ISETP.GE.AND P0, PT, R7, RZ, PT ;  /* 0x000000ff0700720c */ /* 0x000fe20003f06270 */
[----:B--2---:R-:W-:-:S05]  /*0350*/  IMAD R39, R8, UR6, R61 ;  /* 0x0000000608277c24 */ /* 0x004fca000f8e023d */
[----:B-1----:R-:W-:-:S05]  /*0360*/  ISETP.GE.U32.AND P2, PT, R39, UR12, PT ;  /* 0x0000000c27007c0c */ /* 0x002fca000bf46070 */
[-C--:B------:R-:W-:Y:S02]  /*0370*/  @!P4 IADD3 R3, PT, PT, R3, -R6.reuse, RZ ;  /* 0x800000060303c210 */ /* 0x080fe40007ffe0ff */
[----:B------:R-:W-:Y:S02]  /*0380*/  SHF.R.S32.HI R9, RZ, 0x1f, R39 ;  /* 0x0000001fff097819 */ /* 0x000fe40000011427 */
[CC--:B------:R-:W-:Y:S02]  /*0390*/  ISETP.GE.U32.AND P1, PT, R3.reuse, R6.reuse, PT ;  /* 0x000000060300720c */ /* 0x0c0fe40003f26070 */
[----:B------:R-:W-:Y:S02]  /*03a0*/  ISETP.GT.U32.AND P5, PT, R6, R3, PT ;  /* 0x000000030600720c */ /* 0x000fe40003fa4070 */
[----:B------:R-:W-:Y:S02]  /*03b0*/  IADD3 R4, PT, PT, R3, -R6, RZ ;  /* 0x8000000603047210 */ /* 0x000fe40007ffe0ff */
[----:B------:R-:W-:-:S02]  /*03c0*/  ISETP.GE.AND.EX P2, PT, R9, UR13, PT, P2 ;  /* 0x0000000d09007c0c */ /* 0x000fc4000bf46320 */
[----:B------:R-:W-:Y:S02]  /*03d0*/  @!P4 IADD3 R5, PT, PT, R5, 0x1, RZ ;  /* 0x000000010505c810 */ /* 0x000fe40007ffe0ff */
[----:B------:R-:W-:Y:S02]  /*03e0*/  SEL R3, R4, R3, !P5 ;  /* 0x0000000304037207 */ /* 0x000fe40006800000 */
[----:B------:R-:W-:Y:S02]  /*03f0*/  IADD3 R7, PT, PT, R39, 0x8, RZ ;  /* 0x0000000827077810 */ /* 0x000fe40007ffe0ff */
[----:B------:R-:W-:Y:S02]  /*0400*/  ISETP.NE.AND P4, PT, R11, RZ, PT ;  /* 0x000000ff0b00720c */ /* 0x000fe40003f85270 */
[----:B------:R-:W-:Y:S02]  /*0410*/  LOP3.LUT R4, RZ, R11, RZ, 0x33, !PT ;  /* 0x0000000bff047212 */ /* 0x000fe400078e33ff */
[----:B------:R-:W-:Y:S01]  /*0420*/  @P1 IADD3 R5, PT, PT, R5, 0x1, RZ ;  /* 0x0000000105051810 */ /* 0x000fe20007ffe0ff */
[----:B------:R-:W0:Y:S01]  /*0430*/  @!P2 LDC.64 R14, c[0x0][0x3f8] ;  /* 0x0000fe00ff0eab82 */ /* 0x000e220000000a00 */
[----:B------:R-:W-:-:S02]  /*0440*/  @!P3 IADD3 R3, PT, PT, -R3, RZ, RZ ;  /* 0x000000ff0303b210 */ /* 0x000fc40007ffe1ff */
[----:B------:R-:W-:Y:S02]  /*0450*/  ISETP.GE.U32.AND P1, PT, R7, UR12, PT ;  /* 0x0000000c07007c0c */ /* 0x000fe4000bf26070 */
[----:B------:R-:W-:Y:S02]  /*0460*/  SHF.R.S32.HI R11, RZ, 0x1f, R7 ;  /* 0x0000001fff0b7819 */ /* 0x000fe40000011407 */
[----:B------:R-:W-:Y:S01]  /*0470*/  SEL R64, R4, R3, !P4 ;  /* 0x0000000304407207 */ /* 0x000fe20006000000 */
[----:B------:R-:W1:Y:S01]  /*0480*/  @!P2 LDC.64 R16, c[0x0][0x3a0] ;  /* 0x0000e800ff10ab82 */ /* 0x000e620000000a00 */
[----:B------:R-:W-:Y:S02]  /*0490*/  ISETP.GE.AND.EX P1, PT, R11, UR13, PT, P1 ;  /* 0x0000000d0b007c0c */ /* 0x000fe4000bf26310 */
[----:B------:R-:W-:Y:S01]  /*04a0*/  @!P0 IADD3 R5, PT, PT, -R5, RZ, RZ ;  /* 0x000000ff05058210 */ /* 0x000fe20007ffe1ff */
[----:B------:R-:W-:-:S03]  /*04b0*/  IMAD R3, R64, 0xa0, RZ ;  /* 0x000000a040037824 */ /* 0x000fc600078e02ff */
[----:B------:R-:W-:Y:S01]  /*04c0*/  SEL R5, R4, R5, !P4 ;  /* 0x0000000504057207 */ /* 0x000fe20006000000 */
[----:B------:R-:W2:Y:S01]  /*04d0*/  @!P2 LDC.64 R18, c[0x0][0x398] ;  /* 0x0000e600ff12ab82 */ /* 0x000ea20000000a00 */
[C---:B------:R-:W-:Y:S02]  /*04e0*/  IADD3 R66, P0, PT, R3.reuse, R0, RZ ;  /* 0x0000000003427210 */ /* 0x040fe40007f1e0ff */
[----:B------:R-:W-:Y:S02]  /*04f0*/  SHF.R.S32.HI R0, RZ, 0x1f, R5 ;  /* 0x0000001fff007819 */ /* 0x000fe40000011405 */
[----:B------:R-:W-:Y:S02]  /*0500*/  LEA.HI.X.SX32 R67, R3, RZ, 0x1, P0 ;  /* 0x000000ff03437211 */ /* 0x000fe400000f0eff */
[----:B------:R-:W-:Y:S01]  /*0510*/  IADD3 R3, PT, PT, R39, 0x10, RZ ;  /* 0x0000001027037810 */ /* 0x000fe20007ffe0ff */
[----:B------:R-:W4:Y:S01]  /*0520*/  @!P1 LDC.64 R20, c[0x0][0x3f8] ;  /* 0x0000fe00ff149b82 */ /* 0x000f220000000a00 */
[----:B------:R-:W-:-:S02]  /*0530*/  IMAD R0, R0, UR14, RZ ;  /* 0x0000000e00007c24 */ /* 0x000fc4000f8e02ff */
[----:B------:R-:W-:Y:S01]  /*0540*/  ISETP.GE.U32.AND P3, PT, R3, UR12, PT ;  /* 0x0000000c03007c0c */ /* 0x000fe2000bf66070 */
[----:B------:R-:W-:Y:S01]  /*0550*/  IMAD.WIDE.U32 R66, R5, UR14, R66 ;  /* 0x0000000e05427c25 */ /* 0x000fe2000f8e0042 */
[----:B------:R-:W-:-:S03]  /*0560*/  SHF.R.S32.HI R13, RZ, 0x1f, R3 ;  /* 0x0000001fff0d7819 */ /* 0x000fc60000011403 */
[----:B------:R-:W-:Y:S01]  /*0570*/  IMAD R69, R5, UR15, R0 ;  /* 0x0000000f05457c24 */ /* 0x000fe2000f8e0200 */
[----:B------:R-:W-:Y:S01]  /*0580*/  ISETP.GE.AND.EX P3, PT, R13, UR13, PT, P3 ;  /* 0x0000000d0d007c0c */ /* 0x000fe2000bf66330 */
[----:B0-----:R-:W-:Y:S01]  /*0590*/  @!P2 IMAD R0, R9, R14, RZ ;  /* 0x0000000e0900a224 */ /* 0x001fe200078e02ff */
[----:B------:R-:W-:Y:S01]  /*05a0*/  @!P2 MOV R68, R66 ;  /* 0x000000420044a202 */ /* 0x000fe20000000f00 */
[----:B------:R-:W0:Y:S01]  /*05b0*/  @!P1 LDC.64 R22, c[0x0][0x3a0] ;  /* 0x0000e800ff169b82 */ /* 0x000e220000000a00 */
[----:B------:R-:W-:Y:S01]  /*05c0*/  IADD3 R69, PT, PT, R67, R69, RZ ;  /* 0x0000004543457210 */ /* 0x000fe20007ffe0ff */
[C---:B------:R-:W-:Y:S01]  /*05d0*/  @!P2 IMAD R9, R39.reuse, R15, R0 ;  /* 0x0000000f2709a224 */ /* 0x040fe200078e0200 */
[C---:B------:R-:W-:Y:S01]  /*05e0*/  IADD3 R15, PT, PT, R39.reuse, 0x18, RZ ;  /* 0x00000018270f7810 */ /* 0x040fe20007ffe0ff */
[----:B------:R-:W-:-:S04]  /*05f0*/  @!P2 IMAD.WIDE.U32 R4, R39, R14, R68 ;  /* 0x0000000e2704a225 */ /* 0x000fc800078e0044 */
[----:B------:R-:W3:Y:S01]  /*0600*/  @!P1 LDC.64 R24, c[0x0][0x398] ;  /* 0x0000e600ff189b82 */ /* 0x000ee20000000a00 */
[----:B------:R-:W-:Y:S01]  /*0610*/  @!P2 IADD3 R9, PT, PT, R5, R9, RZ ;  /* 0x000000090509a210 */ /* 0x000fe20007ffe0ff */
[----:B----4-:R-:W-:Y:S01]  /*0620*/  @!P1 IMAD R8, R11, R20, RZ ;  /* 0x000000140b089224 */ /* 0x010fe200078e02ff */
[C---:B------:R-:W-:Y:S02]  /*0630*/  @!P2 SHF.L.U32 R5, R4.reuse, 0x1, RZ ;  /* 0x000000010405a819 */ /* 0x040fe400000006ff */
[----:B------:R-:W-:-:S03]  /*0640*/  @!P2 SHF.L.U64.HI R0, R4, 0x1, R9 ;  /* 0x000000010400a819 */ /* 0x000fc60000010209 */
[----:B------:R-:W4:Y:S01]  /*0650*/  @!P3 LDC.64 R26, c[0x0][0x3f8] ;  /* 0x0000fe00ff1abb82 */ /* 0x000f220000000a00 */
[----:B-1----:R-:W-:Y:S01]  /*0660*/  @!P2 IADD3 R4, P0, PT, R5, R16, RZ ;  /* 0x000000100504a210 */ /* 0x002fe20007f1e0ff */
[----:B------:R-:W-:Y:S01]  /*0670*/  @!P1 IMAD R11, R7, R21, R8 ;  /* 0x00000015070b9224 */ /* 0x000fe200078e0208 */
[----:B------:R-:W-:Y:S02]  /*0680*/  @!P1 MOV R8, R66 ;  /* 0x0000004200089202 */ /* 0x000fe40000000f00 */
[----:B------:R-:W-:Y:S02]  /*0690*/  @!P1 MOV R9, R69 ;  /* 0x0000004500099202 */ /* 0x000fe40000000f00 */
[----:B--2---:R-:W-:Y:S01]  /*06a0*/  @!P2 IADD3 R6, P4, PT, R5, R18, RZ ;  /* 0x000000120506a210 */ /* 0x004fe20007f9e0ff */
[----:B------:R-:W1:Y:S01]  /*06b0*/  @!P3 LDC.64 R28, c[0x0][0x3a0] ;  /* 0x0000e800ff1cbb82 */ /* 0x000e620000000a00 */
[----:B------:R-:W-:Y:S01]  /*06c0*/  @!P2 IADD3.X R5, PT, PT, R0, R17, RZ, P0, !PT ;  /* 0x000000110005a210 */ /* 0x000fe200007fe4ff */
[----:B------:R-:W-:Y:S01]  /*06d0*/  @!P1 IMAD.WIDE.U32 R8, R7, R20, R8 ;  /* 0x0000001407089225 */ /* 0x000fe200078e0008 */
[----:B------:R-:W-:-:S02]  /*06e0*/  ISETP.GE.U32.AND P0, PT, R15, UR12, PT ;  /* 0x0000000c0f007c0c */ /* 0x000fc4000bf06070 */
[----:B------:R-:W-:Y:S01]  /*06f0*/  SHF.R.S32.HI R17, RZ, 0x1f, R15 ;  /* 0x0000001fff117819 */ /* 0x000fe2000001140f */
[----:B------:R4:W5:Y:S01]  /*0700*/  @!P2 LDG.E R58, desc[UR8][R4.64] ;  /* 0x00000008043aa981 */ /* 0x000962000c1e1900 */
[----:B------:R-:W-:Y:S02]  /*0710*/  @!P1 IADD3 R9, PT, PT, R9, R11, RZ ;  /* 0x0000000b09099210 */ /* 0x000fe40007ffe0ff */
[----:B------:R-:W-:Y:S02]  /*0720*/  ISETP.GE.AND.EX P0, PT, R17, UR13, PT, P0 ;  /* 0x0000000d11007c0c */ /* 0x000fe4000bf06300 */
[----:B------:R-:W-:Y:S02]  /*0730*/  @!P1 SHF.L.U32 R11, R8, 0x1, RZ ;  /* 0x00000001080b9819 */ /* 0x000fe400000006ff */
[----:B------:R-:W-:Y:S02]  /*0740*/  @!P2 IADD3.X R7, PT, PT, R0, R19, RZ, P4, !PT ;  /* 0x000000130007a210 */ /* 0x000fe400027fe4ff */
[----:B------:R-:W-:Y:S01]  /*0750*/  @!P1 SHF.L.U64.HI R0, R8, 0x1, R9 ;  /* 0x0000000108009819 */ /* 0x000fe20000010209 */
[----:B----4-:R-:W-:Y:S01]  /*0760*/  @!P3 IMAD R4, R13, R26, RZ ;  /* 0x0000001a0d04b224 */ /* 0x010fe200078e02ff */
[----:B0-----:R-:W-:Y:S01]  /*0770*/  @!P1 IADD3 R8, P5, PT, R11, R22, RZ ;  /* 0x000000160b089210 */ /* 0x001fe20007fbe0ff */
[----:B------:R-:W5:Y:S01]  /*0780*/  @!P2 LDG.E R57, desc[UR8][R6.64] ;  /* 0x000000080639a981 */ /* 0x000f62000c1e1900 */
[----:B------:R-:W-:-:S02]  /*0790*/  IADD3 R19, PT, PT, R39, 0x20, RZ ;  /* 0x0000002027137810 */ /* 0x000fc40007ffe0ff */
[----:B------:R-:W-:Y:S01]  /*07a0*/  @!P1 IADD3.X R9, PT, PT, R0, R23, RZ, P5, !PT ;  /* 0x0000001700099210 */ /* 0x000fe20002ffe4ff */
[----:B------:R-:W0:Y:S01]  /*07b0*/  @!P0 LDC.64 R30, c[0x0][0x3a0] ;  /* 0x0000e800ff1e8b82 */ /* 0x000e220000000a00 */
[----:B------:R-:W-:Y:S02]  /*07c0*/  @!P3 MOV R12, R66 ;  /* 0x00000042000cb202 */ /* 0x000fe40000000f00 */
[----:B------:R-:W-:Y:S01]  /*07d0*/  @!P3 MOV R13, R69 ;  /* 0x00000045000db202 */ /* 0x000fe20000000f00 */
[----:B------:R-:W-:Y:S01]  /*07e0*/  @!P3 IMAD R5, R3, R27, R4 ;  /* 0x0000001b0305b224 */ /* 0x000fe200078e0204 */
[----:B------:R-:W-:Y:S01]  /*07f0*/  ISETP.GE.U32.AND P4, PT, R19, UR12, PT ;  /* 0x0000000c13007c0c */ /* 0x000fe2000bf86070 */
[----:B------:R2:W5:Y:S01]  /*0800*/  @!P1 LDG.E R56, desc[UR8][R8.64] ;  /* 0x0000000808389981 */ /* 0x000562000c1e1900 */
[----:B------:R-:W-:Y:S01]  /*0810*/  SHF.R.S32.HI R21, RZ, 0x1f, R19 ;  /* 0x0000001fff157819 */ /* 0x000fe20000011413 */
[----:B------:R-:W4:Y:S01]  /*0820*/  @!P0 LDC.64 R22, c[0x0][0x3f8] ;  /* 0x0000fe00ff168b82 */ /* 0x000f220000000a00 */
[----:B------:R-:W-:-:S02]  /*0830*/  @!P3 IMAD.WIDE.U32 R12, R3, R26, R12 ;  /* 0x0000001a030cb225 */ /* 0x000fc400078e000c */
[----:B------:R-:W-:Y:S02]  /*0840*/  ISETP.GE.AND.EX P2, PT, R21, UR13, PT, P4 ;  /* 0x0000000d15007c0c */ /* 0x000fe4000bf46340 */
[----:B---3--:R-:W-:-:S03]  /*0850*/  @!P1 IADD3 R10, P4, PT, R11, R24, RZ ;  /* 0x000000180b0a9210 */ /* 0x008fc60007f9e0ff */
[----:B------:R-:W3:Y:S01]  /*0860*/  @!P3 LDC.64 R26, c[0x0][0x398] ;  /* 0x0000e600ff1abb82 */ /* 0x000ee20000000a00 */
[----:B------:R-:W-:Y:S02]  /*0870*/  IADD3 R3, PT, PT, R39, 0x28, RZ ;  /* 0x0000002827037810 */ /* 0x000fe40007ffe0ff */
[----:B------:R-:W-:Y:S02]  /*0880*/  @!P1 IADD3.X R11, PT, PT, R0, R25, RZ, P4, !PT ;  /* 0x00000019000b9210 */ /* 0x000fe400027fe4ff */
[----:B------:R-:W-:Y:S02]  /*0890*/  ISETP.GE.U32.AND P4, PT, R3, UR12, PT ;  /* 0x0000000c03007c0c */ /* 0x000fe4000bf86070 */
[----:B------:R-:W-:Y:S01]  /*08a0*/  SHF.R.S32.HI R25, RZ, 0x1f, R3 ;  /* 0x0000001fff197819 */ /* 0x000fe20000011403 */
[----:B------:R0:W5:Y:S01]  /*08b0*/  @!P1 LDG.E R55, desc[UR8][R10.64] ;  /* 0x000000080a379981 */ /* 0x000162000c1e1900 */
[----:B------:R-:W-:Y:S01]  /*08c0*/  @!P3 IADD3 R13, PT, PT, R13, R5, RZ ;  /* 0x000000050d0db210 */ /* 0x000fe20007ffe0ff */
[----:B--2---:R-:W2:Y:S01]  /*08d0*/  @!P0 LDC.64 R8, c[0x0][0x398] ;  /* 0x0000e600ff088b82 */ /* 0x004ea20000000a00 */
[----:B------:R-:W-:-:S02]  /*08e0*/  ISETP.GE.AND.EX P4, PT, R25, UR13, PT, P4 ;  /* 0x0000000d19007c0c */ /* 0x000fc4000bf86340 */
[----:B------:R-:W-:-:S05]  /*08f0*/  @!P3 SHF.L.U32 R7, R12, 0x1, RZ ;  /* 0x000000010c07b819 */ /* 0x000fca00000006ff */
[----:B------:R-:W2:Y:S01]  /*0900*/  @!P2 LDC.64 R4, c[0x0][0x3f8] ;  /* 0x0000fe00ff04ab82 */ /* 0x000ea20000000a00 */
[----:B----4-:R-:W-:Y:S01]  /*0910*/  @!P0 IMAD R6, R17, R22, RZ ;  /* 0x0000001611068224 */ /* 0x010fe200078e02ff */
[----:B------:R-:W-:Y:S02]  /*0920*/  @!P3 SHF.L.U64.HI R0, R12, 0x1, R13 ;  /* 0x000000010c00b819 */ /* 0x000fe4000001020d */
[----:B-1----:R-:W-:Y:S01]  /*0930*/  @!P3 IADD3 R12, P5, PT, R7, R28, RZ ;  /* 0x0000001c070cb210 */ /* 0x002fe20007fbe0ff */
[----:B------:R-:W-:Y:S01]  /*0940*/  @!P0 IMAD R23, R15, R23, R6 ;  /* 0x000000170f178224 */ /* 0x000fe200078e0206 */
[----:B---3--:R-:W-:Y:S02]  /*0950*/  @!P3 IADD3 R14, P1, PT, R7, R26, RZ ;  /* 0x0000001a070eb210 */ /* 0x008fe40007f3e0ff */
[----:B------:R-:W1:Y:S01]  /*0960*/  @!P4 LDC.64 R6, c[0x0][0x3f8] ;  /* 0x0000fe00ff06cb82 */ /* 0x000e620000000a00 */
[----:B------:R-:W-:Y:S02]  /*0970*/  @!P0 MOV R16, R66 ;  /* 0x0000004200108202 */ /* 0x000fe40000000f00 */
[----:B------:R-:W-:-:S02]  /*0980*/  @!P0 MOV R17, R69 ;  /* 0x0000004500118202 */ /* 0x000fc40000000f00 */
[C---:B------:R-:W-:Y:S01]  /*0990*/  @!P3 IADD3.X R13, PT, PT, R0.reuse, R29, RZ, P5, !PT ;  /* 0x0000001d000db210 */ /* 0x040fe20002ffe4ff */
[----:B------:R-:W-:Y:S02]  /*09a0*/  @!P0 IMAD.WIDE.U32 R16, R15, R22, R16 ;  /* 0x000000160f108225 */ /* 0x000fe400078e0010 */
[----:B------:R-:W3:Y:S02]  /*09b0*/  @!P2 LDC.64 R28, c[0x0][0x398] ;  /* 0x0000e600ff1cab82 */ /* 0x000ee40000000a00 */
[----:B------:R4:W5:Y:S01]  /*09c0*/  @!P3 LDG.E R54, desc[UR8][R12.64] ;  /* 0x000000080c36b981 */ /* 0x000962000c1e1900 */
[----:B------:R-:W-:Y:S02]  /*09d0*/  @!P3 IADD3.X R15, PT, PT, R0, R27, RZ, P1, !PT ;  /* 0x0000001b000fb210 */ /* 0x000fe40000ffe4ff */
[----:B0-----:R-:W-:Y:S02]  /*09e0*/  @!P0 IADD3 R11, PT, PT, R17, R23, RZ ;  /* 0x00000017110b8210 */ /* 0x001fe40007ffe0ff */
[----:B------:R-:W-:Y:S01]  /*09f0*/  @!P0 SHF.L.U32 R17, R16, 0x1, RZ ;  /* 0x0000000110118819 */ /* 0x000fe200000006ff */
[----:B--2---:R-:W-:Y:S01]  /*0a00*/  @!P2 IMAD R0, R21, R4, RZ ;  /* 0x000000041500a224 */ /* 0x004fe200078e02ff */
[----:B------:R-:W0:Y:S01]  /*0a10*/  @!P2 LDC.64 R26, c[0x0][0x3a0] ;  /* 0x0000e800ff1aab82 */ /* 0x000e220000000a00 */
[----:B----4-:R-:W-:-:S02]  /*0a20*/  @!P2 MOV R12, R66 ;  /* 0x00000042000ca202 */ /* 0x010fc40000000f00 */
[----:B------:R-:W-:Y:S01]  /*0a30*/  @!P2 MOV R13, R69 ;  /* 0x00000045000da202 */ /* 0x000fe20000000f00 */
[----:B------:R-:W-:Y:S01]  /*0a40*/  @!P2 IMAD R5, R19, R5, R0 ;  /* 0x000000051305a224 */ /* 0x000fe200078e0200 */
[----:B------:R-:W-:Y:S01]  /*0a50*/  @!P0 SHF.L.U64.HI R16, R16, 0x1, R11 ;  /* 0x0000000110108819 */ /* 0x000fe2000001020b */
[----:B------:R2:W5:Y:S01]  /*0a60*/  @!P3 LDG.E R53, desc[UR8][R14.64] ;  /* 0x000000080e35b981 */ /* 0x000562000c1e1900 */
[----:B------:R-:W-:Y:S01]  /*0a70*/  @!P0 IADD3 R10, P1, PT, R17, R30, RZ ;  /* 0x0000001e110a8210 */ /* 0x000fe20007f3e0ff */
[----:B------:R-:W-:Y:S01]  /*0a80*/  @!P2 IMAD.WIDE.U32 R12, R19, R4, R12 ;  /* 0x00000004130ca225 */ /* 0x000fe200078e000c */
[----:B------:R-:W-:Y:S02]  /*0a90*/  IADD3 R19, PT, PT, R39, 0x30, RZ ;  /* 0x0000003027137810 */ /* 0x000fe40007ffe0ff */
[----:B------:R-:W-:Y:S02]  /*0aa0*/  @!P0 IADD3.X R11, PT, PT, R16, R31, RZ, P1, !PT ;  /* 0x0000001f100b8210 */ /* 0x000fe40000ffe4ff */
[----:B------:R-:W-:Y:S01]  /*0ab0*/  @!P0 IADD3 R4, P1, PT, R17, R8, RZ ;  /* 0x0000000811048210 */ /* 0x000fe20007f3e0ff */
[----:B-1----:R-:W-:Y:S01]  /*0ac0*/  @!P4 IMAD R8, R25, R6, RZ ;  /* 0x000000061908c224 */ /* 0x002fe200078e02ff */
[----:B------:R-:W-:Y:S01]  /*0ad0*/  IADD3 R23, PT, PT, R39, 0x38, RZ ;  /* 0x0000003827177810 */ /* 0x000fe20007ffe0ff */
[----:B------:R-:W1:Y:S01]  /*0ae0*/  @!P4 LDC.64 R30, c[0x0][0x3a0] ;  /* 0x0000e800ff1ecb82 */ /* 0x000e620000000a00 */
[----:B--2---:R-:W-:Y:S01]  /*0af0*/  @!P2 IADD3 R15, PT, PT, R13, R5, RZ ;  /* 0x000000050d0fa210 */ /* 0x004fe20007ffe0ff */
[----:B------:R2:W5:Y:S01]  /*0b00*/  @!P0 LDG.E R52, desc[UR8][R10.64] ;  /* 0x000000080a348981 */ /* 0x000562000c1e1900 */
[----:B------:R-:W-:-:S02]  /*0b10*/  ISETP.GE.U32.AND P3, PT, R19, UR12, PT ;  /* 0x0000000c13007c0c */ /* 0x000fc4000bf66070 */
[----:B------:R-:W-:Y:S02]  /*0b20*/  SHF.R.S32.HI R21, RZ, 0x1f, R19 ;  /* 0x0000001fff157819 */ /* 0x000fe40000011413 */
[----:B------:R-:W-:Y:S02]  /*0b30*/  @!P0 IADD3.X R5, PT, PT, R16, R9, RZ, P1, !PT ;  /* 0x0000000910058210 */ /* 0x000fe40000ffe4ff */
[----:B------:R-:W-:Y:S01]  /*0b40*/  @!P2 SHF.L.U64.HI R0, R12, 0x1, R15 ;  /* 0x000000010c00a819 */ /* 0x000fe2000001020f */
[----:B------:R-:W-:Y:S01]  /*0b50*/  @!P4 IMAD R15, R3, R7, R8 ;  /* 0x00000007030fc224 */ /* 0x000fe200078e0208 */
[----:B------:R-:W-:Y:S01]  /*0b60*/  ISETP.GE.U32.AND P1, PT, R23, UR12, PT ;  /* 0x0000000c17007c0c */ /* 0x000fe2000bf26070 */
[----:B--2---:R-:W2:Y:S01]  /*0b70*/  @!P4 LDC.64 R10, c[0x0][0x398] ;  /* 0x0000e600ff0acb82 */ /* 0x004ea20000000a00 */
[----:B------:R-:W-:Y:S01]  /*0b80*/  SHF.R.S32.HI R25, RZ, 0x1f, R23 ;  /* 0x0000001fff197819 */ /* 0x000fe20000011417 */
[----:B------:R4:W5:Y:S01]  /*0b90*/  @!P0 LDG.E R51, desc[UR8][R4.64] ;  /* 0x0000000804338981 */ /* 0x000962000c1e1900 */
[----:B------:R-:W-:-:S02]  /*0ba0*/  ISETP.GE.AND.EX P3, PT, R21, UR13, PT, P3 ;  /* 0x0000000d15007c0c */ /* 0x000fc4000bf66330 */
[----:B------:R-:W-:Y:S02]  /*0bb0*/  @!P4 MOV R8, R66 ;  /* 0x000000420008c202 */ /* 0x000fe40000000f00 */
[----:B------:R-:W-:Y:S02]  /*0bc0*/  @!P4 MOV R9, R69 ;  /* 0x000000450009c202 */ /* 0x000fe40000000f00 */
[----:B------:R-:W-:Y:S02]  /*0bd0*/  @!P2 SHF.L.U32 R13, R12, 0x1, RZ ;  /* 0x000000010c0da819 */ /* 0x000fe400000006ff */
[----:B------:R-:W-:Y:S01]  /*0be0*/  ISETP.GE.AND.EX P1, PT, R25, UR13, PT, P1 ;  /* 0x0000000d19007c0c */ /* 0x000fe2000bf26310 */
[----:B------:R-:W-:Y:S01]  /*0bf0*/  @!P4 IMAD.WIDE.U32 R8, R3, R6, R8 ;  /* 0x000000060308c225 */ /* 0x000fe200078e0008 */
[C---:B---3--:R-:W-:Y:S02]  /*0c00*/  @!P2 IADD3 R12, P6, PT, R13.reuse, R28, RZ ;  /* 0x0000001c0d0ca210 */ /* 0x048fe40007fde0ff */
[----:B0-----:R-:W-:-:S02]  /*0c10*/  @!P2 IADD3 R6, P5, PT, R13, R26, RZ ;  /* 0x0000001a0d06a210 */ /* 0x001fc40007fbe0ff */
[----:B------:R-:W-:Y:S02]  /*0c20*/  @!P4 IADD3 R3, PT, PT, R9, R15, RZ ;  /* 0x0000000f0903c210 */ /* 0x000fe40007ffe0ff */
[C---:B------:R-:W-:Y:S02]  /*0c30*/  @!P2 IADD3.X R13, PT, PT, R0.reuse, R29, RZ, P6, !PT ;  /* 0x0000001d000da210 */ /* 0x040fe400037fe4ff */
[----:B------:R-:W0:Y:S01]  /*0c40*/  @!P3 LDC.64 R28, c[0x0][0x3f8] ;  /* 0x0000fe00ff1cbb82 */ /* 0x000e220000000a00 */
[----:B------:R-:W-:Y:S02]  /*0c50*/  @!P2 IADD3.X R7, PT, PT, R0, R27, RZ, P5, !PT ;  /* 0x0000001b0007a210 */ /* 0x000fe40002ffe4ff */
[C---:B------:R-:W-:Y:S01]  /*0c60*/  @!P4 SHF.L.U32 R17, R8.reuse, 0x1, RZ ;  /* 0x000000010811c819 */ /* 0x040fe200000006ff */
[----:B------:R3:W5:Y:S01]  /*0c70*/  @!P2 LDG.E R49, desc[UR8][R12.64] ;  /* 0x000000080c31a981 */ /* 0x000762000c1e1900 */
[----:B------:R-:W-:-:S03]  /*0c80*/  @!P4 SHF.L.U64.HI R0, R8, 0x1, R3 ;  /* 0x000000010800c819 */ /* 0x000fc60000010203 */
[----:B------:R-:W0:Y:S01]  /*0c90*/  @!P1 LDC.64 R8, c[0x0][0x3f8] ;  /* 0x0000fe00ff089b82 */ /* 0x000e220000000a00 */
[----:B-1----:R-:W-:Y:S01]  /*0ca0*/  @!P4 IADD3 R14, P0, PT, R17, R30, RZ ;  /* 0x0000001e110ec210 */ /* 0x002fe20007f1e0ff */
[----:B------:R1:W5:Y:S01]  /*0cb0*/  @!P2 LDG.E R50, desc[UR8][R6.64] ;  /* 0x000000080632a981 */ /* 0x000362000c1e1900 */
[----:B------:R-:W-:Y:S02]  /*0cc0*/  IADD3 R3, PT, PT, R39, 0x40, RZ ;  /* 0x0000004027037810 */ /* 0x000fe40007ffe0ff */
[----:B------:R-:W-:Y:S02]  /*0cd0*/  @!P4 IADD3.X R15, PT, PT, R0, R31, RZ, P0, !PT ;  /* 0x0000001f000fc210 */ /* 0x000fe400007fe4ff */
[----:B--2---:R-:W-:Y:S01]  /*0ce0*/  @!P4 IADD3 R16, P0, PT, R17, R10, RZ ;  /* 0x0000000a1110c210 */ /* 0x004fe20007f1e0ff */
[----:B----4-:R-:W2:Y:S01]  /*0cf0*/  @!P1 LDC.64 R4, c[0x0][0x3a0] ;  /* 0x0000e800ff049b82 */ /* 0x010ea20000000a00 */
[----:B------:R-:W-:Y:S01]  /*0d00*/  ISETP.GE.U32.AND P2, PT, R3, UR12, PT ;  /* 0x0000000c03007c0c */ /* 0x000fe2000bf46070 */
[----:B------:R4:W5:Y:S01]  /*0d10*/  @!P4 LDG.E R48, desc[UR8][R14.64] ;  /* 0x000000080e30c981 */ /* 0x000962000c1e1900 */
[----:B------:R-:W-:-:S02]  /*0d20*/  SHF.R.S32.HI R27, RZ, 0x1f, R3 ;  /* 0x0000001fff1b7819 */ /* 0x000fc40000011403 */
[----:B------:R-:W-:Y:S02]  /*0d30*/  @!P4 IADD3.X R17, PT, PT, R0, R11, RZ, P0, !PT ;  /* 0x0000000b0011c210 */ /* 0x000fe400007fe4ff */
[----:B---3--:R-:W-:Y:S01]  /*0d40*/  @!P3 MOV R12, R66 ;  /* 0x00000042000cb202 */ /* 0x008fe20000000f00 */
[----:B-1----:R-:W1:Y:S01]  /*0d50*/  @!P3 LDC.64 R6, c[0x0][0x398] ;  /* 0x0000e600ff06bb82 */ /* 0x002e620000000a00 */
[----:B------:R-:W-:Y:S01]  /*0d60*/  @!P3 MOV R13, R69 ;  /* 0x00000045000db202 */ /* 0x000fe20000000f00 */
[----:B0-----:R-:W-:Y:S01]  /*0d70*/  @!P3 IMAD R0, R21, R28, RZ ;  /* 0x0000001c1500b224 */ /* 0x001fe200078e02ff */
[----:B------:R-:W-:Y:S01]  /*0d80*/  ISETP.GE.AND.EX P2, PT, R27, UR13, PT, P2 ;  /* 0x0000000d1b007c0c */ /* 0x000fe2000bf46320 */
[----:B------:R0:W5:Y:S02]  /*0d90*/  @!P4 LDG.E R45, desc[UR8][R16.64] ;  /* 0x00000008102dc981 */ /* 0x000164000c1e1900 */
[----:B----4-:R-:W-:Y:S02]  /*0da0*/  @!P3 IMAD R15, R19, R29, R0 ;  /* 0x0000001d130fb224 */ /* 0x010fe400078e0200 */
[----:B------:R-:W3:Y:S01]  /*0db0*/  @!P3 LDC.64 R10, c[0x0][0x3a0] ;  /* 0x0000e800ff0abb82 */ /* 0x000ee20000000a00 */
[----:B------:R-:W-:-:S02]  /*0dc0*/  @!P1 IMAD R14, R25, R8, RZ ;  /* 0x00000008190e9224 */ /* 0x000fc400078e02ff */
[----:B------:R-:W-:Y:S01]  /*0dd0*/  @!P3 IMAD.WIDE.U32 R12, R19, R28, R12 ;  /* 0x0000001c130cb225 */ /* 0x000fe200078e000c */
[----:B------:R-:W-:-:S03]  /*0de0*/  IADD3 R25, PT, PT, R39, 0x48, RZ ;  /* 0x0000004827197810 */ /* 0x000fc60007ffe0ff */
[----:B------:R-:W-:Y:S01]  /*0df0*/  @!P1 IMAD R31, R23, R9, R14 ;  /* 0x00000009171f9224 */ /* 0x000fe200078e020e */
[----:B------:R-:W-:Y:S02]  /*0e00*/  @!P3 IADD3 R9, PT, PT, R13, R15, RZ ;  /* 0x0000000f0d09b210 */ /* 0x000fe40007ffe0ff */
[----:B------:R-:W-:Y:S02]  /*0e10*/  ISETP.GE.U32.AND P4, PT, R25, UR12, PT ;  /* 0x0000000c19007c0c */ /* 0x000fe4000bf86070 */
[----:B------:R-:W-:Y:S02]  /*0e20*/  SHF.R.S32.HI R29, RZ, 0x1f, R25 ;  /* 0x0000001fff1d7819 */ /* 0x000fe40000011419 */
[----:B------:R-:W-:Y:S02]  /*0e30*/  @!P1 MOV R20, R66 ;  /* 0x0000004200149202 */ /* 0x000fe40000000f00 */
[----:B------:R-:W-:Y:S02]  /*0e40*/  @!P1 MOV R21, R69 ;  /* 0x0000004500159202 */ /* 0x000fe40000000f00 */
[----:B------:R-:W-:-:S02]  /*0e50*/  @!P3 SHF.L.U32 R19, R12, 0x1, RZ ;  /* 0x000000010c13b819 */ /* 0x000fc400000006ff */
[----:B0-----:R-:W-:Y:S02]  /*0e60*/  @!P3 SHF.L.U64.HI R16, R12, 0x1, R9 ;  /* 0x000000010c10b819 */ /* 0x001fe40000010209 */
[----:B------:R-:W0:Y:S01]  /*0e70*/  @!P2 LDC.64 R12, c[0x0][0x3f8] ;  /* 0x0000fe00ff0cab82 */ /* 0x000e220000000a00 */
[----:B------:R-:W-:Y:S01]  /*0e80*/  ISETP.GE.AND.EX P4, PT, R29, UR13, PT, P4 ;  /* 0x0000000d1d007c0c */ /* 0x000fe2000bf86340 */
[----:B------:R-:W-:Y:S01]  /*0e90*/  @!P1 IMAD.WIDE.U32 R20, R23, R8, R20 ;  /* 0x0000000817149225 */ /* 0x000fe200078e0014 */
[----:B-1----:R-:W-:-:S05]  /*0ea0*/  @!P3 IADD3 R18, P5, PT, R19, R6, RZ ;  /* 0x000000061312b210 */ /* 0x002fca0007fbe0ff */
[----:B------:R-:W1:Y:S01]  /*0eb0*/  @!P1 LDC.64 R8, c[0x0][0x398] ;  /* 0x0000e600ff089b82 */ /* 0x000e620000000a00 */
[----:B---3--:R-:W-:Y:S02]  /*0ec0*/  @!P3 IADD3 R14, P0, PT, R19, R10, RZ ;  /* 0x0000000a130eb210 */ /* 0x008fe40007f1e0ff */
[----:B------:R-:W-:Y:S02]  /*0ed0*/  @!P1 IADD3 R15, PT, PT, R21, R31, RZ ;  /* 0x0000001f150f9210 */ /* 0x000fe40007ffe0ff */
[----:B------:R-:W-:-:S03]  /*0ee0*/  @!P3 IADD3.X R19, PT, PT, R16, R7, RZ, P5, !PT ;  /* 0x000000071013b210 */ /* 0x000fc60002ffe4ff */
[----:B------:R-:W3:Y:S01]  /*0ef0*/  @!P4 LDC.64 R6, c[0x0][0x3f8] ;  /* 0x0000fe00ff06cb82 */ /* 0x000ee20000000a00 */
[----:B------:R-:W-:Y:S01]  /*0f00*/  @!P1 SHF.L.U64.HI R0, R20, 0x1, R15 ;  /* 0x0000000114009819 */ /* 0x000fe2000001020f */
[----:B------:R-:W5:Y:S01]  /*0f10*/  @!P3 LDG.E R43, desc[UR8][R18.64] ;  /* 0x00000008122bb981 */ /* 0x000f62000c1e1900 */
[----:B------:R-:W-:Y:S02]  /*0f20*/  @!P3 IADD3.X R15, PT, PT, R16, R11, RZ, P0, !PT ;  /* 0x0000000b100fb210 */ /* 0x000fe400007fe4ff */
[----:B------:R-:W-:Y:S02]  /*0f30*/  @!P1 SHF.L.U32 R17, R20, 0x1, RZ ;  /* 0x0000000114119819 */ /* 0x000fe400000006ff */
[----:B------:R-:W-:Y:S01]  /*0f40*/  IADD3 R23, PT, PT, R39, 0x50, RZ ;  /* 0x0000005027177810 */ /* 0x000fe20007ffe0ff */
[----:B------:R4:W5:Y:S01]  /*0f50*/  @!P3 LDG.E R44, desc[UR8][R14.64] ;  /* 0x000000080e2cb981 */ /* 0x000962000c1e1900 */
[----:B0-----:R-:W-:Y:S01]  /*0f60*/  @!P2 IMAD R22, R27, R12, RZ ;  /* 0x0000000c1b16a224 */ /* 0x001fe200078e02ff */
[----:B--2---:R-:W-:Y:S01]  /*0f70*/  @!P1 IADD3 R20, P6, PT, R17, R4, RZ ;  /* 0x0000000411149210 */ /* 0x004fe20007fde0ff */
[----:B------:R-:W0:Y:S01]  /*0f80*/  @!P2 LDC.64 R10, c[0x0][0x398] ;  /* 0x0000e600ff0aab82 */ /* 0x000e220000000a00 */
[----:B------:R-:W-:Y:S01]  /*0f90*/  ISETP.GE.U32.AND P0, PT, R23, UR12, PT ;  /* 0x0000000c17007c0c */ /* 0x000fe2000bf06070 */
[----:B------:R-:W-:Y:S01]  /*0fa0*/  @!P2 IMAD R27, R3, R13, R22 ;  /* 0x0000000d031ba224 */ /* 0x000fe200078e0216 */
[----:B------:R-:W-:-:S02]  /*0fb0*/  SHF.R.S32.HI R31, RZ, 0x1f, R23 ;  /* 0x0000001fff1f7819 */ /* 0x000fc40000011417 */
[----:B----4-:R-:W-:Y:S02]  /*0fc0*/  @!P2 MOV R14, R66 ;  /* 0x00000042000ea202 */ /* 0x010fe40000000f00 */
[----:B------:R-:W-:Y:S02]  /*0fd0*/  @!P2 MOV R15, R69 ;  /* 0x00000045000fa202 */ /* 0x000fe40000000f00 */
[C---:B------:R-:W-:Y:S02]  /*0fe0*/  @!P1 IADD3.X R21, PT, PT, R0.reuse, R5, RZ, P6, !PT ;  /* 0x0000000500159210 */ /* 0x040fe400037fe4ff */
[----:B-1----:R-:W-:Y:S01]  /*0ff0*/  @!P1 IADD3 R16, P3, PT, R17, R8, RZ ;  /* 0x0000000811109210 */ /* 0x002fe20007f7e0ff */
[----:B------:R-:W-:Y:S01]  /*1000*/  @!P2 IMAD.WIDE.U32 R12, R3, R12, R14 ;  /* 0x0000000c030ca225 */ /* 0x000fe200078e000e */
[----:B------:R-:W1:Y:S01]  /*1010*/  @!P2 LDC.64 R4, c[0x0][0x3a0] ;  /* 0x0000e800ff04ab82 */ /* 0x000e620000000a00 */
[----:B------:R-:W-:Y:S01]  /*1020*/  ISETP.GE.AND.EX P0, PT, R31, UR13, PT, P0 ;  /* 0x0000000d1f007c0c */ /* 0x000fe2000bf06300 */
[----:B------:R2:W5:Y:S01]  /*1030*/  @!P1 LDG.E R42, desc[UR8][R20.64] ;  /* 0x00000008142a9981 */ /* 0x000562000c1e1900 */
[----:B------:R-:W-:-:S02]  /*1040*/  @!P1 IADD3.X R17, PT, PT, R0, R9, RZ, P3, !PT ;  /* 0x0000000900119210 */ /* 0x000fc40001ffe4ff */
[----:B------:R-:W-:Y:S01]  /*1050*/  @!P2 IADD3 R9, PT, PT, R13, R27, RZ ;  /* 0x0000001b0d09a210 */ /* 0x000fe20007ffe0ff */
[----:B---3--:R-:W-:Y:S01]  /*1060*/  @!P4 IMAD R8, R29, R6, RZ ;  /* 0x000000061d08c224 */ /* 0x008fe200078e02ff */
[----:B------:R-:W-:Y:S01]  /*1070*/  @!P4 MOV R13, R69 ;  /* 0x00000045000dc202 */ /* 0x000fe20000000f00 */
[----:B------:R-:W3:Y:S01]  /*1080*/  @!P4 LDC.64 R14, c[0x0][0x3a0] ;  /* 0x0000e800ff0ecb82 */ /* 0x000ee20000000a00 */
[C---:B------:R-:W-:Y:S02]  /*1090*/  @!P2 SHF.L.U64.HI R0, R12.reuse, 0x1, R9 ;  /* 0x000000010c00a819 */ /* 0x040fe40000010209 */
[----:B--2---:R-:W-:Y:S02]  /*10a0*/  @!P2 SHF.L.U32 R21, R12, 0x1, RZ ;  /* 0x000000010c15a819 */ /* 0x004fe400000006ff */
[----:B------:R-:W-:Y:S01]  /*10b0*/  @!P4 MOV R12, R66 ;  /* 0x00000042000cc202 */ /* 0x000fe20000000f00 */
[C---:B------:R-:W-:Y:S02]  /*10c0*/  @!P4 IMAD R27, R25.reuse, R7, R8 ;  /* 0x00000007191bc224 */ /* 0x040fe400078e0208 */
[----:B------:R-:W2:Y:S02]  /*10d0*/  @!P4 LDC.64 R8, c[0x0][0x398] ;  /* 0x0000e600ff08cb82 */ /* 0x000ea40000000a00 */
[----:B------:R-:W-:Y:S01]  /*10e0*/  @!P4 IMAD.WIDE.U32 R6, R25, R6, R12 ;  /* 0x000000061906c225 */ /* 0x000fe200078e000c */
[----:B------:R-:W-:-:S05]  /*10f0*/  MOV R3, RZ ;  /* 0x000000ff00037202 */ /* 0x000fca0000000f00 */
[----:B------:R-:W4:Y:S01]  /*1100*/  @!P0 LDC.64 R12, c[0x0][0x3f8] ;  /* 0x0000fe00ff0c8b82 */ /* 0x000f220000000a00 */
[C---:B-1----:R-:W-:Y:S01]  /*1110*/  @!P2 IADD3 R18, P3, PT, R21.reuse, R4, RZ ;  /* 0x000000041512a210 */ /* 0x042fe20007f7e0ff */
[----:B------:R-:W5:Y:S01]  /*1120*/  @!P1 LDG.E R3, desc[UR8][R16.64] ;  /* 0x0000000810039981 */ /* 0x000f62000c1e1900 */
[----:B0-----:R-:W-:Y:S02]  /*1130*/  @!P2 IADD3 R10, P1, PT, R21, R10, RZ ;  /* 0x0000000a150aa210 */ /* 0x001fe40007f3e0ff */
[----:B------:R-:W-:Y:S02]  /*1140*/  @!P4 IADD3 R21, PT, PT, R7, R27, RZ ;  /* 0x0000001b0715c210 */ /* 0x000fe40007ffe0ff */
[C---:B------:R-:W-:Y:S02]  /*1150*/  @!P2 IADD3.X R19, PT, PT, R0.reuse, R5, RZ, P3, !PT ;  /* 0x000000050013a210 */ /* 0x040fe40001ffe4ff */
[----:B------:R-:W-:Y:S02]  /*1160*/  CS2R R4, SRZ ;  /* 0x0000000000047805 */ /* 0x000fe4000001ff00 */
[----:B------:R-:W-:-:S02]  /*1170*/  @!P2 IADD3.X R11, PT, PT, R0, R11, RZ, P1, !PT ;  /* 0x0000000b000ba210 */ /* 0x000fc40000ffe4ff */
[C---:B------:R-:W-:Y:S02]  /*1180*/  @!P4 SHF.L.U64.HI R0, R6.reuse, 0x1, R21 ;  /* 0x000000010600c819 */ /* 0x040fe40000010215 */
[----:B------:R-:W-:Y:S01]  /*1190*/  IADD3 R21, PT, PT, R39, 0x58, RZ ;  /* 0x0000005827157810 */ /* 0x000fe20007ffe0ff */
[----:B------:R2:W5:Y:S01]  /*11a0*/  @!P2 LDG.E R4, desc[UR8][R18.64] ;  /* 0x000000081204a981 */ /* 0x000562000c1e1900 */
[----:B------:R-:W-:Y:S02]  /*11b0*/  @!P4 SHF.L.U32 R7, R6, 0x1, RZ ;  /* 0x000000010607c819 */ /* 0x000fe400000006ff */
[----:B------:R-:W-:Y:S01]  /*11c0*/  SHF.R.S32.HI R25, RZ, 0x1f, R21 ;  /* 0x0000001fff197819 */ /* 0x000fe20000011415 */
[----:B------:R0:W5:Y:S01]  /*11d0*/  @!P2 LDG.E R5, desc[UR8][R10.64] ;  /* 0x000000080a05a981 */ /* 0x000162000c1e1900 */
[----:B------:R-:W-:Y:S02]  /*11e0*/  ISETP.GE.U32.AND P2, PT, R21, UR12, PT ;  /* 0x0000000c15007c0c */ /* 0x000fe4000bf46070 */
[----:B---3--:R-:W-:-:S02]  /*11f0*/  @!P4 IADD3 R14, P1, PT, R7, R14, RZ ;  /* 0x0000000e070ec210 */ /* 0x008fc40007f3e0ff */
[----:B------:R-:W-:Y:S02]  /*1200*/  IADD3 R27, PT, PT, R39, 0x60, RZ ;  /* 0x00000060271b7810 */ /* 0x000fe40007ffe0ff */
[----:B--2---:R-:W-:Y:S01]  /*1210*/  @!P4 IADD3 R18, P3, PT, R7, R8, RZ ;  /* 0x000000080712c210 */ /* 0x004fe20007f7e0ff */
[----:B----4-:R-:W-:Y:S01]  /*1220*/  @!P0 IMAD R8, R31, R12, RZ ;  /* 0x0000000c1f088224 */ /* 0x010fe200078e02ff */
[----:B------:R-:W-:Y:S01]  /*1230*/  ISETP.GE.AND.EX P2, PT, R25, UR13, PT, P2 ;  /* 0x0000000d19007c0c */ /* 0x000fe2000bf46320 */
[----:B0-----:R-:W0:Y:S01]  /*1240*/  @!P0 LDC.64 R10, c[0x0][0x3a0] ;  /* 0x0000e800ff0a8b82 */ /* 0x001e220000000a00 */
[----:B------:R-:W-:Y:S02]  /*1250*/  @!P4 IADD3.X R15, PT, PT, R0, R15, RZ, P1, !PT ;  /* 0x0000000f000fc210 */ /* 0x000fe40000ffe4ff */
[----:B------:R-:W-:Y:S02]  /*1260*/  MOV R6, RZ ;  /* 0x000000ff00067202 */ /* 0x000fe40000000f00 */
[----:B------:R-:W-:-:S02]  /*1270*/  ISETP.GE.U32.AND P1, PT, R27, UR12, PT ;  /* 0x0000000c1b007c0c */ /* 0x000fc4000bf26070 */
[----:B------:R-:W-:Y:S01]  /*1280*/  SHF.R.S32.HI R37, RZ, 0x1f, R27 ;  /* 0x0000001fff257819 */ /* 0x000fe2000001141b */
[----:B------:R-:W-:Y:S01]  /*1290*/  @!P0 IMAD R29, R23, R13, R8 ;  /* 0x0000000d171d8224 */ /* 0x000fe200078e0208 */
[----:B------:R-:W-:Y:S01]  /*12a0*/  @!P4 IADD3.X R19, PT, PT, R0, R9, RZ, P3, !PT ;  /* 0x000000090013c210 */ /* 0x000fe20001ffe4ff */
[----:B------:R1:W5:Y:S01]  /*12b0*/  @!P4 LDG.E R6, desc[UR8][R14.64] ;  /* 0x000000080e06c981 */ /* 0x000362000c1e1900 */
[----:B------:R-:W2:Y:S01]  /*12c0*/  @!P0 LDC.64 R8, c[0x0][0x398] ;  /* 0x0000e600ff088b82 */ /* 0x000ea20000000a00 */
[----:B------:R-:W-:Y:S02]  /*12d0*/  ISETP.GE.AND.EX P1, PT, R37, UR13, PT, P1 ;  /* 0x0000000d25007c0c */ /* 0x000fe4000bf26310 */
[----:B------:R-:W-:-:S05]  /*12e0*/  MOV R7, RZ ;  /* 0x000000ff00077202 */ /* 0x000fca0000000f00 */
[----:B------:R-:W3:Y:S01]  /*12f0*/  @!P2 LDC.64 R16, c[0x0][0x3f8] ;  /* 0x0000fe00ff10ab82 */ /* 0x000ee20000000a00 */
[----:B-1----:R-:W-:Y:S01]  /*1300*/  @!P0 MOV R14, R66 ;  /* 0x00000042000e8202 */ /* 0x002fe20000000f00 */
[----:B------:R0:W5:Y:S01]  /*1310*/  @!P4 LDG.E R7, desc[UR8][R18.64] ;  /* 0x000000081207c981 */ /* 0x000162000c1e1900 */
[----:B------:R-:W-:-:S03]  /*1320*/  @!P0 MOV R15, R69 ;  /* 0x00000045000f8202 */ /* 0x000fc60000000f00 */
[----:B------:R-:W-:-:S03]  /*1330*/  @!P0 IMAD.WIDE.U32 R12, R23, R12, R14 ;  /* 0x0000000c170c8225 */ /* 0x000fc600078e000e */
[----:B------:R-:W1:Y:S02]  /*1340*/  @!P1 LDC.64 R14, c[0x0][0x3f8] ;  /* 0x0000fe00ff0e9b82 */ /* 0x000e640000000a00 */
[----:B------:R-:W-:Y:S02]  /*1350*/  @!P0 IADD3 R23, PT, PT, R13, R29, RZ ;  /* 0x0000001d0d178210 */ /* 0x000fe40007ffe0ff */
[C---:B------:R-:W-:Y:S02]  /*1360*/  @!P0 SHF.L.U32 R13, R12.reuse, 0x1, RZ ;  /* 0x000000010c0d8819 */ /* 0x040fe400000006ff */
[----:B------:R-:W-:Y:S02]  /*1370*/  @!P0 SHF.L.U64.HI R12, R12, 0x1, R23 ;  /* 0x000000010c0c8819 */ /* 0x000fe40000010217 */
[----:B0-----:R-:W-:Y:S01]  /*1380*/  @!P0 IADD3 R18, P6, PT, R13, R10, RZ ;  /* 0x0000000a0d128210 */ /* 0x001fe20007fde0ff */
[----:B------:R-:W0:Y:S03]  /*1390*/  @!P2 LDC.64 R22, c[0x0][0x398] ;  /* 0x0000e600ff16ab82 */ /* 0x000e260000000a00 */
[----:B------:R-:W-:-:S02]  /*13a0*/  @!P0 IADD3.X R19, PT, PT, R12, R11, RZ, P6, !PT ;  /* 0x0000000b0c138210 */ /* 0x000fc400037fe4ff */
[----:B--2---:R-:W-:Y:S02]  /*13b0*/  @!P0 IADD3 R24, P6, PT, R13, R8, RZ ;  /* 0x000000080d188210 */ /* 0x004fe40007fde0ff */
[----:B------:R-:W-:Y:S02]  /*13c0*/  MOV R8, RZ ;  /* 0x000000ff00087202 */ /* 0x000fe40000000f00 */
[----:B------:R-:W-:Y:S01]  /*13d0*/  IADD3 R28, PT, PT, R39, 0x68, RZ ;  /* 0x00000068271c7810 */ /* 0x000fe20007ffe0ff */
[----:B---3--:R-:W-:Y:S01]  /*13e0*/  @!P2 IMAD R20, R25, R16, RZ ;  /* 0x000000101914a224 */ /* 0x008fe200078e02ff */
[----:B------:R-:W2:Y:S02]  /*13f0*/  @!P2 LDC.64 R10, c[0x0][0x3a0] ;  /* 0x0000e800ff0aab82 */ /* 0x000ea40000000a00 */
[----:B------:R3:W5:Y:S01]  /*1400*/  @!P0 LDG.E R8, desc[UR8][R18.64] ;  /* 0x0000000812088981 */ /* 0x000762000c1e1900 */
[----:B------:R-:W-:Y:S02]  /*1410*/  ISETP.GE.U32.AND P4, PT, R28, UR12, PT ;  /* 0x0000000c1c007c0c */ /* 0x000fe4000bf86070 */
[----:B------:R-:W-:Y:S01]  /*1420*/  SHF.R.S32.HI R35, RZ, 0x1f, R28 ;  /* 0x0000001fff237819 */ /* 0x000fe2000001141c */
[----:B------:R-:W-:Y:S01]  /*1430*/  @!P2 IMAD R31, R21, R17, R20 ;  /* 0x00000011151fa224 */ /* 0x000fe200078e0214 */
[----:B---3--:R-:W-:-:S02]  /*1440*/  @!P2 MOV R18, R66 ;  /* 0x000000420012a202 */ /* 0x008fc40000000f00 */
[-C--:B------:R-:W-:Y:S02]  /*1450*/  @!P2 MOV R19, R69.reuse ;  /* 0x000000450013a202 */ /* 0x080fe40000000f00 */
[----:B------:R-:W-:Y:S01]  /*1460*/  ISETP.GE.AND.EX P4, PT, R35, UR13, PT, P4 ;  /* 0x0000000d23007c0c */ /* 0x000fe2000bf86340 */
[----:B-1----:R-:W-:Y:S02]  /*1470*/  @!P1 IMAD R20, R37, R14, RZ ;  /* 0x0000000e25149224 */ /* 0x002fe400078e02ff */
[----:B------:R-:W-:Y:S01]  /*1480*/  @!P2 IMAD.WIDE.U32 R16, R21, R16, R18 ;  /* 0x000000101510a225 */ /* 0x000fe200078e0012 */
[----:B------:R-:W-:Y:S02]  /*1490*/  @!P1 MOV R18, R66 ;  /* 0x0000004200129202 */ /* 0x000fe40000000f00 */
[----:B------:R-:W-:Y:S01]  /*14a0*/  @!P1 MOV R19, R69 ;  /* 0x0000004500139202 */ /* 0x000fe20000000f00 */
[----:B------:R-:W-:Y:S01]  /*14b0*/  @!P1 IMAD R37, R27, R15, R20 ;  /* 0x0000000f1b259224 */ /* 0x000fe200078e0214 */
[----:B------:R-:W-:Y:S01]  /*14c0*/  IADD3 R0, PT, PT, R39, 0x70, RZ ;  /* 0x0000007027007810 */ /* 0x000fe20007ffe0ff */
[----:B------:R-:W-:-:S03]  /*14d0*/  @!P1 IMAD.WIDE.U32 R14, R27, R14, R18 ;  /* 0x0000000e1b0e9225 */ /* 0x000fc600078e0012 */
[----:B------:R-:W1:Y:S01]  /*14e0*/  LDC.64 R18, c[0x0][0x3b8] ;  /* 0x0000ee00ff127b82 */ /* 0x000e620000000a00 */
[----:B------:R-:W-:Y:S02]  /*14f0*/  ISETP.GE.U32.AND P5, PT, R0, UR12, PT ;  /* 0x0000000c00007c0c */ /* 0x000fe4000bfa6070 */
[----:B------:R-:W-:Y:S02]  /*1500*/  SHF.R.S32.HI R33, RZ, 0x1f, R0 ;  /* 0x0000001fff217819 */ /* 0x000fe40000011400 */
[----:B------:R-:W-:-:S03]  /*1510*/  @!P0 IADD3.X R25, PT, PT, R12, R9, RZ, P6, !PT ;  /* 0x000000090c198210 */ /* 0x000fc600037fe4ff */
[----:B------:R-:W3:Y:S01]  /*1520*/  @!P1 LDC.64 R12, c[0x0][0x3a0] ;  /* 0x0000e800ff0c9b82 */ /* 0x000ee20000000a00 */
[----:B------:R-:W-:-:S07]  /*1530*/  ISETP.GE.AND.EX P5, PT, R33, UR13, PT, P5 ;  /* 0x0000000d21007c0c */ /* 0x000fce000bfa6350 */
[----:B------:R-:W4:Y:S01]  /*1540*/  @!P4 LDC.64 R20, c[0x0][0x3f8] ;  /* 0x0000fe00ff14cb82 */ /* 0x000f220000000a00 */
[----:B------:R-:W-:Y:S02]  /*1550*/  MOV R9, RZ ;  /* 0x000000ff00097202 */ /* 0x000fe40000000f00 */
[----:B------:R-:W-:Y:S02]  /*1560*/  @!P2 IADD3 R17, PT, PT, R17, R31, RZ ;  /* 0x0000001f1111a210 */ /* 0x000fe40007ffe0ff */
[C---:B------:R-:W-:Y:S02]  /*1570*/  @!P2 SHF.L.U32 R27, R16.reuse, 0x1, RZ ;  /* 0x00000001101ba819 */ /* 0x040fe400000006ff */
[----:B------:R-:W-:Y:S01]  /*1580*/  IADD3 R39, PT, PT, R39, 0x78, RZ ;  /* 0x0000007827277810 */ /* 0x000fe20007ffe0ff */
[----:B------:R3:W5:Y:S01]  /*1590*/  @!P0 LDG.E R9, desc[UR8][R24.64] ;  /* 0x0000000818098981 */ /* 0x000762000c1e1900 */
[----:B------:R-:W-:Y:S02]  /*15a0*/  @!P2 SHF.L.U64.HI R34, R16, 0x1, R17 ;  /* 0x000000011022a819 */ /* 0x000fe40000010211 */
[----:B--2---:R-:W-:Y:S01]  /*15b0*/  @!P2 IADD3 R30, P6, PT, R27, R10, RZ ;  /* 0x0000000a1b1ea210 */ /* 0x004fe20007fde0ff */
[----:B------:R-:W2:Y:S01]  /*15c0*/  @!P1 LDC.64 R16, c[0x0][0x398] ;  /* 0x0000e600ff109b82 */ /* 0x000ea20000000a00 */
[----:B------:R-:W-:-:S02]  /*15d0*/  ISETP.GE.U32.AND P3, PT, R39, UR12, PT ;  /* 0x0000000c27007c0c */ /* 0x000fc4000bf66070 */
[----:B------:R-:W-:Y:S02]  /*15e0*/  SHF.R.S32.HI R29, RZ, 0x1f, R39 ;  /* 0x0000001fff1d7819 */ /* 0x000fe40000011427 */
[----:B0-----:R-:W-:Y:S02]  /*15f0*/  @!P2 IADD3 R22, P0, PT, R27, R22, RZ ;  /* 0x000000161b16a210 */ /* 0x001fe40007f1e0ff */
[----:B------:R-:W-:Y:S01]  /*1600*/  @!P1 IADD3 R15, PT, PT, R15, R37, RZ ;  /* 0x000000250f0f9210 */ /* 0x000fe20007ffe0ff */
[----:B------:R-:W0:Y:S01]  /*1610*/  @!P5 LDC.64 R26, c[0x0][0x3f8] ;  /* 0x0000fe00ff1adb82 */ /* 0x000e220000000a00 */
[----:B------:R-:W-:Y:S02]  /*1620*/  @!P2 IADD3.X R31, PT, PT, R34, R11, RZ, P6, !PT ;  /* 0x0000000b221fa210 */ /* 0x000fe400037fe4ff */
[----:B------:R-:W-:Y:S02]  /*1630*/  CS2R R10, SRZ ;  /* 0x00000000000a7805 */ /* 0x000fe4000001ff00 */
[----:B------:R-:W-:Y:S01]  /*1640*/  ISETP.GE.AND.EX P3, PT, R29, UR13, PT, P3 ;  /* 0x0000000d1d007c0c */ /* 0x000fe2000bf66330 */
[----:B-1----:R-:W-:Y:S01]  /*1650*/  IMAD.WIDE R18, R62, 0x8, R18 ;  /* 0x000000083e127825 */ /* 0x002fe200078e0212 */
[----:B------:R-:W-:-:S02]  /*1660*/  @!P1 SHF.L.U32 R37, R14, 0x1, RZ ;  /* 0x000000010e259819 */ /* 0x000fc400000006ff */
[----:B------:R-:W-:Y:S01]  /*1670*/  @!P1 SHF.L.U64.HI R32, R14, 0x1, R15 ;  /* 0x000000010e209819 */ /* 0x000fe2000001020f */
[----:B------:R1:W5:Y:S01]  /*1680*/  @!P2 LDG.E R10, desc[UR8][R30.64] ;  /* 0x000000081e0aa981 */ /* 0x000362000c1e1900 */
[----:B------:R-:W2:Y:S01]  /*1690*/  @!P4 LDC.64 R14, c[0x0][0x3a0] ;  /* 0x0000e800ff0ecb82 */ /* 0x000ea20000000a00 */
[----:B---3--:R-:W-:Y:S01]  /*16a0*/  @!P1 IADD3 R24, P6, PT, R37, R12, RZ ;  /* 0x0000000c25189210 */ /* 0x008fe20007fde0ff */
[----:B----4-:R-:W-:Y:S01]  /*16b0*/  @!P4 IMAD R35, R35, R20, RZ ;  /* 0x000000142323c224 */ /* 0x010fe200078e02ff */
[----:B------:R-:W3:Y:S02]  /*16c0*/  LDG.E.64 R18, desc[UR8][R18.64] ;  /* 0x0000000812127981 */ /* 0x000ee4000c1e1b00 */
[----:B------:R-:W-:Y:S02]  /*16d0*/  @!P1 IADD3.X R25, PT, PT, R32, R13, RZ, P6, !PT ;  /* 0x0000000d20199210 */ /* 0x000fe400037fe4ff */
[----:B-1----:R-:W-:Y:S02]  /*16e0*/  @!P4 MOV R30, R66 ;  /* 0x00000042001ec202 */ /* 0x002fe40000000f00 */
[----:B------:R-:W-:Y:S01]  /*16f0*/  @!P4 MOV R31, R69 ;  /* 0x00000045001fc202 */ /* 0x000fe20000000f00 */
[----:B------:R-:W-:-:S02]  /*1700*/  @!P4 IMAD R13, R28, R21, R35 ;  /* 0x000000151c0dc224 */ /* 0x000fc400078e0223 */
[----:B------:R-:W-:Y:S02]  /*1710*/  @!P4 IMAD.WIDE.U32 R30, R28, R20, R30 ;  /* 0x000000141c1ec225 */ /* 0x000fe400078e001e */
[----:B------:R-:W1:Y:S01]  /*1720*/  @!P3 LDC.64 R20, c[0x0][0x3f8] ;  /* 0x0000fe00ff14bb82 */ /* 0x000e620000000a00 */
[----:B------:R-:W-:Y:S01]  /*1730*/  @!P2 IADD3.X R23, PT, PT, R34, R23, RZ, P0, !PT ;  /* 0x000000172217a210 */ /* 0x000fe200007fe4ff */
[----:B0-----:R-:W-:Y:S01]  /*1740*/  @!P5 IMAD R33, R33, R26, RZ ;  /* 0x0000001a2121d224 */ /* 0x001fe200078e02ff */
[----:B--2---:R-:W-:-:S03]  /*1750*/  @!P1 IADD3 R16, P0, PT, R37, R16, RZ ;  /* 0x0000001025109210 */ /* 0x004fc60007f1e0ff */
[----:B------:R0:W5:Y:S01]  /*1760*/  @!P2 LDG.E R11, desc[UR8][R22.64] ;  /* 0x00000008160ba981 */ /* 0x000162000c1e1900 */
[----:B------:R-:W-:Y:S01]  /*1770*/  @!P4 IADD3 R13, PT, PT, R31, R13, RZ ;  /* 0x0000000d1f0dc210 */ /* 0x000fe20007ffe0ff */
[----:B------:R-:W2:Y:S01]  /*1780*/  @!P4 LDC.64 R34, c[0x0][0x398] ;  /* 0x0000e600ff22cb82 */ /* 0x000ea20000000a00 */
[----:B------:R-:W-:Y:S01]  /*1790*/  @!P4 SHF.L.U32 R47, R30, 0x1, RZ ;  /* 0x000000011e2fc819 */ /* 0x000fe200000006ff */
[----:B------:R-:W-:Y:S01]  /*17a0*/  @!P5 IMAD R41, R0, R27, R33 ;  /* 0x0000001b0029d224 */ /* 0x000fe200078e0221 */
[----:B------:R-:W-:Y:S02]  /*17b0*/  @!P1 IADD3.X R17, PT, PT, R32, R17, RZ, P0, !PT ;  /* 0x0000001120119210 */ /* 0x000fe400007fe4ff */
[----:B0-----:R-:W-:-:S03]  /*17c0*/  @!P5 MOV R22, R66 ;  /* 0x000000420016d202 */ /* 0x001fc60000000f00 */
[----:B------:R-:W0:Y:S01]  /*17d0*/  @!P5 LDC.64 R32, c[0x0][0x3a0] ;  /* 0x0000e800ff20db82 */ /* 0x000e220000000a00 */
[----:B------:R-:W-:Y:S02]  /*17e0*/  @!P5 MOV R23, R69 ;  /* 0x000000450017d202 */ /* 0x000fe40000000f00 */
[----:B------:R-:W-:Y:S02]  /*17f0*/  ISETP.NE.AND P0, PT, RZ, UR4, PT ;  /* 0x00000004ff007c0c */ /* 0x000fe4000bf05270 */
[----:B------:R-:W-:Y:S01]  /*1800*/  @!P4 SHF.L.U64.HI R40, R30, 0x1, R13 ;  /* 0x000000011e28c819 */ /* 0x000fe2000001020d */
[----:B------:R-:W-:Y:S01]  /*1810*/  @!P5 IMAD.WIDE.U32 R26, R0, R26, R22 ;  /* 0x0000001a001ad225 */ /* 0x000fe200078e0016 */
[----:B------:R-:W-:Y:S01]  /*1820*/  @!P4 IADD3 R36, P2, PT, R47, R14, RZ ;  /* 0x0000000e2f24c210 */ /* 0x000fe20007f5e0ff */
[----:B------:R-:W4:Y:S01]  /*1830*/  @!P5 LDC.64 R30, c[0x0][0x398] ;  /* 0x0000e600ff1edb82 */ /* 0x000f220000000a00 */
[----:B------:R-:W-:Y:S02]  /*1840*/  MOV R12, RZ ;  /* 0x000000ff000c7202 */ /* 0x000fe40000000f00 */
[----:B------:R-:W-:-:S02]  /*1850*/  @!P4 IADD3.X R37, PT, PT, R40, R15, RZ, P2, !PT ;  /* 0x0000000f2825c210 */ /* 0x000fc400017fe4ff */
[----:B------:R-:W-:Y:S01]  /*1860*/  @!P5 IADD3 R15, PT, PT, R27, R41, RZ ;  /* 0x000000291b0fd210 */ /* 0x000fe20007ffe0ff */
[----:B-1----:R-:W-:Y:S01]  /*1870*/  @!P3 IMAD R46, R29, R20, RZ ;  /* 0x000000141d2eb224 */ /* 0x002fe200078e02ff */
[C---:B------:R-:W-:Y:S01]  /*1880*/  @!P5 SHF.L.U32 R41, R26.reuse, 0x1, RZ ;  /* 0x000000011a29d819 */ /* 0x040fe200000006ff */
[----:B------:R-:W1:Y:S01]  /*1890*/  @!P3 LDC.64 R28, c[0x0][0x398] ;  /* 0x0000e600ff1cbb82 */ /* 0x000e620000000a00 */
[----:B------:R-:W-:Y:S01]  /*18a0*/  @!P5 SHF.L.U64.HI R38, R26, 0x1, R15 ;  /* 0x000000011a26d819 */ /* 0x000fe2000001020f */
[----:B------:R2:W5:Y:S01]  /*18b0*/  @!P1 LDG.E R12, desc[UR8][R24.64] ;  /* 0x00000008180c9981 */ /* 0x000562000c1e1900 */
[----:B------:R-:W-:-:S05]  /*18c0*/  MOV R13, RZ ;  /* 0x000000ff000d7202 */ /* 0x000fca0000000f00 */
[----:B------:R-:W1:Y:S01]  /*18d0*/  @!P3 LDC.64 R26, c[0x0][0x3a0] ;  /* 0x0000e800ff1abb82 */ /* 0x000e620000000a00 */
[----:B------:R0:W5:Y:S07]  /*18e0*/  @!P1 LDG.E R13, desc[UR8][R16.64] ;  /* 0x00000008100d9981 */ /* 0x00016e000c1e1900 */
[----:B------:R-:W1:Y:S01]  /*18f0*/  LDC.64 R22, c[0x0][0x3a8] ;  /* 0x0000ea00ff167b82 */ /* 0x000e620000000a00 */
[----:B--2---:R-:W-:-:S07]  /*1900*/  @!P4 IADD3 R34, P1, PT, R47, R34, RZ ;  /* 0x000000222f22c210 */ /* 0x004fce0007f3e0ff */
[----:B------:R-:W2:Y:S01]  /*1910*/  @P0 LDC.64 R24, c[0x0][0x3b0] ;  /* 0x0000ec00ff180b82 */ /* 0x000ea20000000a00 */
[----:B0-----:R-:W-:Y:S02]  /*1920*/  @!P3 MOV R16, R66 ;  /* 0x000000420010b202 */ /* 0x001fe40000000f00 */
[----:B------:R-:W-:Y:S01]  /*1930*/  @!P3 MOV R17, R69 ;  /* 0x000000450011b202 */ /* 0x000fe20000000f00 */
[C---:B------:R-:W-:Y:S01]  /*1940*/  @!P3 IMAD R47, R39.reuse, R21, R46 ;  /* 0x00000015272fb224 */ /* 0x040fe200078e022e */
[----:B------:R-:W-:Y:S02]  /*1950*/  MOV R14, RZ ;  /* 0x000000ff000e7202 */ /* 0x000fe40000000f00 */
[----:B------:R-:W-:Y:S01]  /*1960*/  @!P4 IADD3.X R35, PT, PT, R40, R35, RZ, P1, !PT ;  /* 0x000000232823c210 */ /* 0x000fe20000ffe4ff */
[----:B------:R-:W-:Y:S01]  /*1970*/  @!P3 IMAD.WIDE.U32 R20, R39, R20, R16 ;  /* 0x000000142714b225 */ /* 0x000fe200078e0010 */
[----:B------:R-:W-:Y:S02]  /*1980*/  @!P5 IADD3 R32, P1, PT, R41, R32, RZ ;  /* 0x000000202920d210 */ /* 0x000fe40007f3e0ff */
[----:B------:R-:W-:Y:S01]  /*1990*/  LOP3.LUT R0, R60, 0xffff, RZ, 0xc0, !PT ;  /* 0x0000ffff3c007812 */ /* 0x000fe200078ec0ff */
[----:B------:R0:W5:Y:S01]  /*19a0*/  @!P4 LDG.E R14, desc[UR8][R36.64] ;  /* 0x00000008240ec981 */ /* 0x000162000c1e1900 */
[----:B------:R-:W-:-:S02]  /*19b0*/  @!P5 IADD3.X R33, PT, PT, R38, R33, RZ, P1, !PT ;  /* 0x000000212621d210 */ /* 0x000fc40000ffe4ff */
[----:B----4-:R-:W-:Y:S01]  /*19c0*/  @!P5 IADD3 R30, P1, PT, R41, R30, RZ ;  /* 0x0000001e291ed210 */ /* 0x010fe20007f3e0ff */
[----:B------:R-:W-:Y:S01]  /*19d0*/  IMAD R17, R64, 0xa0, R0 ;  /* 0x000000a040117824 */ /* 0x000fe200078e0200 */
[----:B0-----:R-:W-:Y:S02]  /*19e0*/  @!P3 IADD3 R37, PT, PT, R21, R47, RZ ;  /* 0x0000002f1525b210 */ /* 0x001fe40007ffe0ff */
[----:B------:R-:W-:Y:S02]  /*19f0*/  @!P3 SHF.L.U32 R21, R20, 0x1, RZ ;  /* 0x000000011415b819 */ /* 0x000fe400000006ff */
[----:B------:R-:W-:Y:S02]  /*1a00*/  @!P5 IADD3.X R31, PT, PT, R38, R31, RZ, P1, !PT ;  /* 0x0000001f261fd210 */ /* 0x000fe40000ffe4ff */
[----:B------:R-:W-:Y:S02]  /*1a10*/  @!P3 SHF.L.U64.HI R20, R20, 0x1, R37 ;  /* 0x000000011414b819 */ /* 0x000fe40000010225 */
[----:B-1----:R-:W-:-:S02]  /*1a20*/  @!P3 IADD3 R26, P1, PT, R21, R26, RZ ;  /* 0x0000001a151ab210 */ /* 0x002fc40007f3e0ff */
[----:B------:R-:W-:Y:S01]  /*1a30*/  @!P3 IADD3 R28, P2, PT, R21, R28, RZ ;  /* 0x0000001c151cb210 */ /* 0x000fe20007f5e0ff */
[C---:B------:R-:W-:Y:S01]  /*1a40*/  IMAD.WIDE R22, R17.reuse, 0x4, R22 ;  /* 0x0000000411167825 */ /* 0x040fe200078e0216 */
[----:B------:R-:W-:Y:S02]  /*1a50*/  MOV R15, RZ ;  /* 0x000000ff000f7202 */ /* 0x000fe40000000f00 */
[----:B------:R-:W-:Y:S01]  /*1a60*/  CS2R R40, SRZ ;  /* 0x0000000000287805 */ /* 0x000fe2000001ff00 */
[----:B--2---:R-:W-:Y:S01]  /*1a70*/  @P0 IMAD.WIDE R24, R17, 0x4, R24 ;  /* 0x0000000411180825 */ /* 0x004fe200078e0218 */
[----:B------:R-:W-:Y:S02]  /*1a80*/  CS2R R16, SRZ ;  /* 0x0000000000107805 */ /* 0x000fe4000001ff00 */
[C---:B------:R-:W-:Y:S01]  /*1a90*/  @!P3 IADD3.X R27, PT, PT, R20.reuse, R27, RZ, P1, !PT ;  /* 0x0000001b141bb210 */ /* 0x040fe20000ffe4ff */
[----:B------:R-:W5:Y:S01]  /*1aa0*/  @!P4 LDG.E R15, desc[UR8][R34.64] ;  /* 0x00000008220fc981 */ /* 0x000f62000c1e1900 */
[----:B------:R-:W-:-:S03]  /*1ab0*/  @!P3 IADD3.X R29, PT, PT, R20, R29, RZ, P2, !PT ;  /* 0x0000001d141db210 */ /* 0x000fc600017fe4ff */
[----:B------:R-:W5:Y:S04]  /*1ac0*/  @!P5 LDG.E R16, desc[UR8][R32.64] ;  /* 0x000000082010d981 */ /* 0x000f68000c1e1900 */
[----:B------:R-:W5:Y:S04]  /*1ad0*/  @!P3 LDG.E R40, desc[UR8][R26.64] ;  /* 0x000000081a28b981 */ /* 0x000f68000c1e1900 */
[----:B------:R-:W5:Y:S04]  /*1ae0*/  @!P3 LDG.E R41, desc[UR8][R28.64] ;  /* 0x000000081c29b981 */ /* 0x000f68000c1e1900 */
[----:B------:R-:W5:Y:S01]  /*1af0*/  LDG.E.64 R22, desc[UR8][R22.64] ;  /* 0x0000000816167981 */ /* 0x000f62000c1e1b00 */
[----:B------:R-:W-:-:S03]  /*1b00*/  CS2R R20, SRZ ;  /* 0x0000000000147805 */ /* 0x000fc6000001ff00 */
[----:B------:R3:W5:Y:S04]  /*1b10*/  @!P5 LDG.E R17, desc[UR8][R30.64] ;  /* 0x000000081e11d981 */ /* 0x000768000c1e1900 */
[----:B------:R0:W5:Y:S01]  /*1b20*/  @P0 LDG.E.64 R20, desc[UR8][R24.64] ;  /* 0x0000000818140981 */ /* 0x000162000c1e1b00 */
[----:B------:R-:W-:Y:S01]  /*1b30*/  MOV R63, 0x3f800000 ;  /* 0x3f800000003f7802 */ /* 0x000fe20000000f00 */
[----:B------:R-:W-:Y:S01]  /*1b40*/  UISETP.NE.AND UP0, UPT, UR4, URZ, UPT ;  /* 0x000000ff0400728c */ /* 0x000fe2000bf05270 */
[----:B---3--:R-:W-:-:S05]  /*1b50*/  FFMA.FTZ R30, -R18, R18, R19 ;  /* 0x00000012121e7223 */ /* 0x008fca0000010113 */
[----:B------:R-:W-:-:S13]  /*1b60*/  FSETP.GTU.FTZ.AND P0, PT, R30, RZ, PT ;  /* 0x000000ff1e00720b */ /* 0x000fda0003f1c000 */
[----:B------:R-:W1:Y:S02]  /*1b70*/  @P0 LDC R19, c[0x0][0x3c0] ;  /* 0x0000f000ff130b82 */ /* 0x000e640000000800 */
[----:B-1----:R-:W-:-:S04]  /*1b80*/  @P0 FADD.FTZ R19, R30, R19 ;  /* 0x000000131e130221 */ /* 0x002fc80000010000 */
[----:B------:R0:W1:Y:S01]  /*1b90*/  @P0 MUFU.RSQ R63, R19 ;  /* 0x00000013003f0308 */ /* 0x0000620000001400 */
[----:B------:R-:W-:Y:S05]  /*1ba0*/  BRA.U UP0, `(.L_x_661) ;  /* 0x0000001100847547 */ /* 0x000fea000b800000 */
[--C-:B0----5:R-:W-:Y:S02]  /*1bb0*/  HADD2.F32 R25, -RZ, R58.reuse.H0_H0 ;  /* 0x2000003aff197230 */ /* 0x121fe40000004100 */
[----:B------:R-:W-:Y:S02]  /*1bc0*/  HADD2.F32 R27, -RZ, R58.H1_H1 ;  /* 0x3000003aff1b7230 */ /* 0x000fe40000004100 */
[--C-:B------:R-:W-:Y:S02]  /*1bd0*/  HADD2.F32 R19, -RZ, R57.reuse.H0_H0 ;  /* 0x20000039ff137230 */ /* 0x100fe40000004100 */
[C---:B------:R-:W-:Y:S01]  /*1be0*/  FADD.FTZ R26, -R18.reuse, R25 ;  /* 0x00000019121a7221 */ /* 0x040fe20000010100 */
[----:B------:R-:W-:Y:S02]  /*1bf0*/  HADD2.F32 R24, -RZ, R57.H1_H1 ;  /* 0x30000039ff187230 */ /* 0x000fe40000004100 */
[----:B------:R-:W-:Y:S01]  /*1c00*/  FADD.FTZ R28, -R18, R27 ;  /* 0x0000001b121c7221 */ /* 0x000fe20000010100 */
[----:B------:R-:W-:-:S02]  /*1c10*/  HADD2.F32 R31, -RZ, R56.H0_H0 ;  /* 0x20000038ff1f7230 */ /* 0x000fc40000004100 */
[----:B------:R-:W-:Y:S01]  /*1c20*/  FMUL.FTZ R27, R22, R19 ;  /* 0x00000013161b7220 */ /* 0x000fe20000410000 */
[-C--:B-1----:R-:W-:Y:S01]  /*1c30*/  FMUL.FTZ R26, R26, R63.reuse ;  /* 0x0000003f1a1a7220 */ /* 0x082fe20000410000 */
[----:B------:R-:W-:Y:S01]  /*1c40*/  FMUL.FTZ R25, R28, R63 ;  /* 0x0000003f1c197220 */ /* 0x000fe20000410000 */
[----:B------:R-:W-:Y:S01]  /*1c50*/  FMUL.FTZ R30, R23, R24 ;  /* 0x00000018171e7220 */ /* 0x000fe20000410000 */
[----:B------:R-:W-:Y:S01]  /*1c60*/  FADD.FTZ R29, RZ, R27 ;  /* 0x0000001bff1d7221 */ /* 0x000fe20000010000 */
[----:B------:R-:W-:Y:S01]  /*1c70*/  FFMA.FTZ R28, R26, R27, RZ ;  /* 0x0000001b1a1c7223 */ /* 0x000fe200000100ff */
[----:B------:R-:W-:Y:S02]  /*1c80*/  HADD2.F32 R27, -RZ, R55.H0_H0 ;  /* 0x20000037ff1b7230 */ /* 0x000fe40000004100 */
[----:B------:R-:W-:Y:S01]  /*1c90*/  FADD.FTZ R32, -R18, R31 ;  /* 0x0000001f12207221 */ /* 0x000fe20000010100 */
[----:B------:R-:W-:Y:S01]  /*1ca0*/  FADD.FTZ R29, R30, R29 ;  /* 0x0000001d1e1d7221 */ /* 0x000fe20000010000 */
[----:B------:R-:W-:Y:S01]  /*1cb0*/  FFMA.FTZ R28, R25, R30, R28 ;  /* 0x0000001e191c7223 */ /* 0x000fe2000001001c */
[----:B------:R-:W-:Y:S01]  /*1cc0*/  FFMA.FTZ R26, R19, R26, RZ ;  /* 0x0000001a131a7223 */ /* 0x000fe200000100ff */
[----:B------:R-:W-:Y:S01]  /*1cd0*/  FADD.FTZ R30, RZ, R19 ;  /* 0x00000013ff1e7221 */ /* 0x000fe20000010000 */
[----:B------:R-:W-:Y:S01]  /*1ce0*/  FMUL.FTZ R34, R22, R27 ;  /* 0x0000001b16227220 */ /* 0x000fe20000410000 */
[----:B------:R-:W-:Y:S01]  /*1cf0*/  FMUL.FTZ R31, R32, R63 ;  /* 0x0000003f201f7220 */ /* 0x000fe20000410000 */
[----:B------:R-:W-:-:S02]  /*1d00*/  HADD2.F32 R19, -RZ, R56.H1_H1 ;  /* 0x30000038ff137230 */ /* 0x000fc40000004100 */
[----:B------:R-:W-:Y:S01]  /*1d10*/  FADD.FTZ R30, R27, R30 ;  /* 0x0000001e1b1e7221 */ /* 0x000fe20000010000 */
[----:B------:R-:W-:Y:S01]  /*1d20*/  FADD.FTZ R29, R29, R34 ;  /* 0x000000221d1d7221 */ /* 0x000fe20000010000 */
[----:B------:R-:W-:Y:S01]  /*1d30*/  FFMA.FTZ R32, R27, R31, R26 ;  /* 0x0000001f1b207223 */ /* 0x000fe2000001001a */
[----:B------:R-:W-:Y:S01]  /*1d40*/  FFMA.FTZ R34, R31, R34, R28 ;  /* 0x000000221f227223 */ /* 0x000fe2000001001c */
[----:B------:R-:W-:Y:S01]  /*1d50*/  FADD.FTZ R28, -R18, R19 ;  /* 0x00000013121c7221 */ /* 0x000fe20000010100 */
[----:B------:R-:W-:Y:S02]  /*1d60*/  HADD2.F32 R26, -RZ, R55.H1_H1 ;  /* 0x30000037ff1a7230 */ /* 0x000fe40000004100 */
[----:B------:R-:W-:Y:S01]  /*1d70*/  FFMA.FTZ R25, R24, R25, RZ ;  /* 0x0000001918197223 */ /* 0x000fe200000100ff */
[----:B------:R-:W-:Y:S01]  /*1d80*/  FADD.FTZ R27, RZ, R24 ;  /* 0x00000018ff1b7221 */ /* 0x000fe20000010000 */
[----:B------:R-:W-:Y:S01]  /*1d90*/  FMUL.FTZ R19, R28, R63 ;  /* 0x0000003f1c137220 */ /* 0x000fe20000410000 */
[----:B------:R-:W-:-:S02]  /*1da0*/  HADD2.F32 R31, -RZ, R54.H0_H0 ;  /* 0x20000036ff1f7230 */ /* 0x000fc40000004100 */
[----:B------:R-:W-:Y:S01]  /*1db0*/  FMUL.FTZ R24, R23, R26 ;  /* 0x0000001a17187220 */ /* 0x000fe20000410000 */
[----:B------:R-:W-:Y:S02]  /*1dc0*/  HADD2.F32 R33, -RZ, R54.H1_H1 ;  /* 0x30000036ff217230 */ /* 0x000fe40000004100 */
[C---:B------:R-:W-:Y:S01]  /*1dd0*/  FADD.FTZ R27, R26.reuse, R27 ;  /* 0x0000001b1a1b7221 */ /* 0x040fe20000010000 */
[----:B------:R-:W-:Y:S01]  /*1de0*/  FFMA.FTZ R25, R26, R19, R25 ;  /* 0x000000131a197223 */ /* 0x000fe20000010019 */
[----:B------:R-:W-:Y:S01]  /*1df0*/  FFMA.FTZ R34, R19, R24, R34 ;  /* 0x0000001813227223 */ /* 0x000fe20000010022 */
[C---:B------:R-:W-:Y:S01]  /*1e00*/  FADD.FTZ R26, -R18.reuse, R31 ;  /* 0x0000001f121a7221 */ /* 0x040fe20000010100 */
[--C-:B------:R-:W-:Y:S02]  /*1e10*/  HADD2.F32 R19, -RZ, R53.reuse.H0_H0 ;  /* 0x20000035ff137230 */ /* 0x100fe40000004100 */
[----:B------:R-:W-:Y:S01]  /*1e20*/  FADD.FTZ R28, -R18, R33 ;  /* 0x00000021121c7221 */ /* 0x000fe20000010100 */
[----:B------:R-:W-:Y:S01]  /*1e30*/  FADD.FTZ R29, R24, R29 ;  /* 0x0000001d181d7221 */ /* 0x000fe20000010000 */
[----:B------:R-:W-:-:S02]  /*1e40*/  HADD2.F32 R24, -RZ, R53.H1_H1 ;  /* 0x30000035ff187230 */ /* 0x000fc40000004100 */
[-C--:B------:R-:W-:Y:S01]  /*1e50*/  FMUL.FTZ R31, R26, R63.reuse ;  /* 0x0000003f1a1f7220 */ /* 0x080fe20000410000 */
[----:B------:R-:W-:Y:S01]  /*1e60*/  FMUL.FTZ R28, R28, R63 ;  /* 0x0000003f1c1c7220 */ /* 0x000fe20000410000 */
[----:B------:R-:W-:Y:S02]  /*1e70*/  HADD2.F32 R33, -RZ, R52.H0_H0 ;  /* 0x20000034ff217230 */ /* 0x000fe40000004100 */
        /* <DEDUP_REMOVED lines=9> */
[----:B------:R-:W-:-:S02]  /*1f10*/  HADD2.F32 R29, -RZ, R51.H0_H0 ;  /* 0x20000033ff1d7230 */ /* 0x000fc40000004100 */
[----:B------:R-:W-:Y:S01]  /*1f20*/  FADD.FTZ R24, R19, R24 ;  /* 0x0000001813187221 */ /* 0x000fe20000010000 */
[----:B------:R-:W-:Y:S01]  /*1f30*/  FFMA.FTZ R31, R28, R19, R31 ;  /* 0x000000131c1f7223 */ /* 0x000fe2000001001f */
[----:B------:R-:W-:Y:S01]  /*1f40*/  FMUL.FTZ R26, R26, R63 ;  /* 0x0000003f1a1a7220 */ /* 0x000fe20000410000 */
[----:B------:R-:W-:Y:S02]  /*1f50*/  HADD2.F32 R19, -RZ, R52.H1_H1 ;  /* 0x30000034ff137230 */ /* 0x000fe40000004100 */
[----:B------:R-:W-:Y:S01]  /*1f60*/  FMUL.FTZ R33, R22, R29 ;  /* 0x0000001d16217220 */ /* 0x000fe20000410000 */
[----:B------:R-:W-:Y:S01]  /*1f70*/  FADD.FTZ R30, R30, R29 ;  /* 0x0000001d1e1e7221 */ /* 0x000fe20000010000 */
[----:B------:R-:W-:Y:S01]  /*1f80*/  FFMA.FTZ R32, R29, R26, R32 ;  /* 0x0000001a1d207223 */ /* 0x000fe20000010020 */
[----:B------:R-:W-:Y:S02]  /*1f90*/  HADD2.F32 R29, -RZ, R50.H0_H0 ;  /* 0x20000032ff1d7230 */ /* 0x000fe40000004100 */
[----:B------:R-:W-:Y:S01]  /*1fa0*/  FADD.FTZ R28, R24, R33 ;  /* 0x00000021181c7221 */ /* 0x000fe20000010000 */
[----:B------:R-:W-:Y:S01]  /*1fb0*/  FFMA.FTZ R31, R26, R33, R31 ;  /* 0x000000211a1f7223 */ /* 0x000fe2000001001f */
[----:B------:R-:W-:Y:S01]  /*1fc0*/  FADD.FTZ R26, -R18, R19 ;  /* 0x00000013121a7221 */ /* 0x000fe20000010100 */
[----:B------:R-:W-:-:S02]  /*1fd0*/  HADD2.F32 R24, -RZ, R51.H1_H1 ;  /* 0x30000033ff187230 */ /* 0x000fc40000004100 */
[----:B------:R-:W-:Y:S01]  /*1fe0*/  FADD.FTZ R34, -R18, R29 ;  /* 0x0000001d12227221 */ /* 0x000fe20000010100 */
[--C-:B------:R-:W-:Y:S02]  /*1ff0*/  HADD2.F32 R33, -RZ, R49.reuse.H0_H0 ;  /* 0x20000031ff217230 */ /* 0x100fe40000004100 */
[-C--:B------:R-:W-:Y:S01]  /*2000*/  FMUL.FTZ R26, R26, R63.reuse ;  /* 0x0000003f1a1a7220 */ /* 0x080fe20000410000 */
[----:B------:R-:W-:Y:S02]  /*2010*/  HADD2.F32 R29, -RZ, R50.H1_H1 ;  /* 0x30000032ff1d7230 */ /* 0x000fe40000004100 */
[----:B------:R-:W-:Y:S01]  /*2020*/  FMUL.FTZ R34, R34, R63 ;  /* 0x0000003f22227220 */ /* 0x000fe20000410000 */
[----:B------:R-:W-:Y:S01]  /*2030*/  FMUL.FTZ R19, R23, R24 ;  /* 0x0000001817137220 */ /* 0x000fe20000410000 */
[----:B------:R-:W-:Y:S01]  /*2040*/  FADD.FTZ R27, R27, R24 ;  /* 0x000000181b1b7221 */ /* 0x000fe20000010000 */
[----:B------:R-:W-:Y:S01]  /*2050*/  FFMA.FTZ R25, R24, R26, R25 ;  /* 0x0000001a18197223 */ /* 0x000fe20000010019 */
[----:B------:R-:W-:Y:S01]  /*2060*/  FADD.FTZ R30, R30, R33 ;  /* 0x000000211e1e7221 */ /* 0x000fe20000010000 */
[----:B------:R-:W-:Y:S01]  /*2070*/  FFMA.FTZ R32, R33, R34, R32 ;  /* 0x0000002221207223 */ /* 0x000fe20000010020 */
[----:B------:R-:W-:Y:S01]  /*2080*/  FFMA.FTZ R31, R26, R19, R31 ;  /* 0x000000131a1f7223 */ /* 0x000fe2000001001f */
[----:B------:R-:W-:-:S02]  /*2090*/  HADD2.F32 R24, -RZ, R49.H1_H1 ;  /* 0x30000031ff187230 */ /* 0x000fc40000004100 */
[----:B------:R-:W-:Y:S01]  /*20a0*/  FMUL.FTZ R33, R22, R33 ;  /* 0x0000002116217220 */ /* 0x000fe20000410000 */
[----:B------:R-:W-:Y:S01]  /*20b0*/  FADD.FTZ R28, R19, R28 ;  /* 0x0000001c131c7221 */ /* 0x000fe20000010000 */
[----:B------:R-:W-:Y:S01]  /*20c0*/  FADD.FTZ R26, -R18, R29 ;  /* 0x0000001d121a7221 */ /* 0x000fe20000010100 */
[--C-:B------:R-:W-:Y:S02]  /*20d0*/  HADD2.F32 R29, -RZ, R48.reuse.H0_H0 ;  /* 0x20000030ff1d7230 */ /* 0x100fe40000004100 */
[----:B------:R-:W-:Y:S01]  /*20e0*/  FFMA.FTZ R31, R34, R33, R31 ;  /* 0x00000021221f7223 */ /* 0x000fe2000001001f */
[----:B------:R-:W-:Y:S01]  /*20f0*/  FADD.FTZ R28, R28, R33 ;  /* 0x000000211c1c7221 */ /* 0x000fe20000010000 */
[----:B------:R-:W-:Y:S01]  /*2100*/  FMUL.FTZ R26, R26, R63 ;  /* 0x0000003f1a1a7220 */ /* 0x000fe20000410000 */
[----:B------:R-:W-:Y:S01]  /*2110*/  FMUL.FTZ R19, R23, R24 ;  /* 0x0000001817137220 */ /* 0x000fe20000410000 */
[----:B------:R-:W-:Y:S02]  /*2120*/  HADD2.F32 R33, -RZ, R48.H1_H1 ;  /* 0x30000030ff217230 */ /* 0x000fe40000004100 */
[----:B------:R-:W-:Y:S01]  /*2130*/  FADD.FTZ R27, R27, R24 ;  /* 0x000000181b1b7221 */ /* 0x000fe20000010000 */
[----:B------:R-:W-:Y:S01]  /*2140*/  FFMA.FTZ R25, R24, R26, R25 ;  /* 0x0000001a18197223 */ /* 0x000fe20000010019 */
[----:B------:R-:W-:Y:S01]  /*2150*/  FFMA.FTZ R31, R26, R19, R31 ;  /* 0x000000131a1f7223 */ /* 0x000fe2000001001f */
[C---:B------:R-:W-:Y:S01]  /*2160*/  FADD.FTZ R26, -R18.reuse, R29 ;  /* 0x0000001d121a7221 */ /* 0x040fe20000010100 */
[----:B------:R-:W-:Y:S01]  /*2170*/  FADD.FTZ R34, -R18, R33 ;  /* 0x0000002112227221 */ /* 0x000fe20000010100 */
[----:B------:R-:W-:Y:S01]  /*2180*/  FADD.FTZ R28, R19, R28 ;  /* 0x0000001c131c7221 */ /* 0x000fe20000010000 */
[----:B------:R-:W-:-:S02]  /*2190*/  HADD2.F32 R19, -RZ, R45.H0_H0 ;  /* 0x2000002dff137230 */ /* 0x000fc40000004100 */
[-C--:B------:R-:W-:Y:S01]  /*21a0*/  FMUL.FTZ R26, R26, R63.reuse ;  /* 0x0000003f1a1a7220 */ /* 0x080fe20000410000 */
[----:B------:R-:W-:Y:S02]  /*21b0*/  HADD2.F32 R24, -RZ, R45.H1_H1 ;  /* 0x3000002dff187230 */ /* 0x000fe40000004100 */
[----:B------:R-:W-:Y:S01]  /*21c0*/  FMUL.FTZ R34, R34, R63 ;  /* 0x0000003f22227220 */ /* 0x000fe20000410000 */
[----:B------:R-:W-:Y:S02]  /*21d0*/  HADD2.F32 R33, -RZ, R44.H0_H0 ;  /* 0x2000002cff217230 */ /* 0x000fe40000004100 */
        /* <DEDUP_REMOVED lines=9> */
[----:B------:R-:W-:-:S02]  /*2270*/  HADD2.F32 R33, -RZ, R43.H0_H0 ;  /* 0x2000002bff217230 */ /* 0x000fc40000004100 */
[----:B------:R-:W-:Y:S01]  /*2280*/  FMUL.FTZ R24, R24, R63 ;  /* 0x0000003f18187220 */ /* 0x000fe20000410000 */
[----:B------:R-:W-:Y:S01]  /*2290*/  FADD.FTZ R28, R29, R28 ;  /* 0x0000001c1d1c7221 */ /* 0x000fe20000010000 */
[----:B------:R-:W-:Y:S01]  /*22a0*/  FFMA.FTZ R31, R34, R29, R31 ;  /* 0x0000001d221f7223 */ /* 0x000fe2000001001f */
[----:B------:R-:W-:Y:S02]  /*22b0*/  HADD2.F32 R19, -RZ, R44.H1_H1 ;  /* 0x3000002cff137230 */ /* 0x000fe40000004100 */
[----:B------:R-:W-:Y:S01]  /*22c0*/  FMUL.FTZ R29, R22, R33 ;  /* 0x00000021161d7220 */ /* 0x000fe20000410000 */
[----:B------:R-:W-:Y:S01]  /*22d0*/  FADD.FTZ R30, R30, R33 ;  /* 0x000000211e1e7221 */ /* 0x000fe20000010000 */
[----:B------:R-:W-:Y:S01]  /*22e0*/  FFMA.FTZ R32, R33, R24, R32 ;  /* 0x0000001821207223 */ /* 0x000fe20000010020 */
[----:B------:R-:W-:Y:S02]  /*22f0*/  HADD2.F32 R33, -RZ, R42.H0_H0 ;  /* 0x2000002aff217230 */ /* 0x000fe40000004100 */
[----:B------:R-:W-:Y:S01]  /*2300*/  FFMA.FTZ R31, R24, R29, R31 ;  /* 0x0000001d181f7223 */ /* 0x000fe2000001001f */
[----:B------:R-:W-:Y:S01]  /*2310*/  FADD.FTZ R26, -R18, R19 ;  /* 0x00000013121a7221 */ /* 0x000fe20000010100 */
[----:B------:R-:W-:-:S02]  /*2320*/  HADD2.F32 R24, -RZ, R43.H1_H1 ;  /* 0x3000002bff187230 */ /* 0x000fc40000004100 */
[----:B------:R-:W-:Y:S01]  /*2330*/  FADD.FTZ R28, R28, R29 ;  /* 0x0000001d1c1c7221 */ /* 0x000fe20000010000 */
        /* <DEDUP_REMOVED lines=118> */
[----:B------:R-:W-:Y:S01]  /*2aa0*/  FADD.FTZ R30, -R18, R29 ;  /* 0x0000001d121e7221 */ /* 0x000fe20000010100 */
[----:B------:R-:W-:-:S02]  /*2ab0*/  HADD2.F32 R24, -RZ, R15.H1_H1 ;  /* 0x3000000fff187230 */ /* 0x000fc40000004100 */
[----:B------:R-:W-:Y:S01]  /*2ac0*/  FMUL.FTZ R33, R22, R33 ;  /* 0x0000002116217220 */ /* 0x000fe20000410000 */
[----:B------:R-:W-:Y:S01]  /*2ad0*/  FADD.FTZ R28, R19, R28 ;  /* 0x0000001c131c7221 */ /* 0x000fe20000010000 */
[----:B------:R-:W-:Y:S01]  /*2ae0*/  FFMA.FTZ R31, R26, R19, R31 ;  /* 0x000000131a1f7223 */ /* 0x000fe2000001001f */
[--C-:B------:R-:W-:Y:S02]  /*2af0*/  HADD2.F32 R29, -RZ, R16.reuse.H0_H0 ;  /* 0x20000010ff1d7230 */ /* 0x100fe40000004100 */
[----:B------:R-:W-:Y:S01]  /*2b00*/  FMUL.FTZ R30, R30, R63 ;  /* 0x0000003f1e1e7220 */ /* 0x000fe20000410000 */
[----:B------:R-:W-:Y:S01]  /*2b10*/  FADD.FTZ R28, R28, R33 ;  /* 0x000000211c1c7221 */ /* 0x000fe20000010000 */
[----:B------:R-:W-:Y:S01]  /*2b20*/  FFMA.FTZ R31, R34, R33, R31 ;  /* 0x00000021221f7223 */ /* 0x000fe2000001001f */
[----:B------:R-:W-:Y:S01]  /*2b30*/  FMUL.FTZ R19, R23, R24 ;  /* 0x0000001817137220 */ /* 0x000fe20000410000 */
[----:B------:R-:W-:Y:S02]  /*2b40*/  HADD2.F32 R37, -RZ, R17.H0_H0 ;  /* 0x20000011ff257230 */ /* 0x000fe40000004100 */
[----:B------:R-:W-:Y:S01]  /*2b50*/  FADD.FTZ R26, -R18, R29 ;  /* 0x0000001d121a7221 */ /* 0x000fe20000010100 */
[----:B------:R-:W-:-:S02]  /*2b60*/  HADD2.F32 R33, -RZ, R16.H1_H1 ;  /* 0x30000010ff217230 */ /* 0x000fc40000004100 */
[----:B------:R-:W-:Y:S01]  /*2b70*/  FADD.FTZ R27, R27, R24 ;  /* 0x000000181b1b7221 */ /* 0x000fe20000010000 */
[----:B------:R-:W-:Y:S01]  /*2b80*/  FFMA.FTZ R25, R24, R30, R25 ;  /* 0x0000001e18197223 */ /* 0x000fe20000010019 */
[----:B------:R-:W-:Y:S01]  /*2b90*/  FADD.FTZ R28, R19, R28 ;  /* 0x0000001c131c7221 */ /* 0x000fe20000010000 */
[----:B------:R-:W-:Y:S01]  /*2ba0*/  FFMA.FTZ R31, R30, R19, R31 ;  /* 0x000000131e1f7223 */ /* 0x000fe2000001001f */
[----:B------:R-:W-:Y:S02]  /*2bb0*/  HADD2.F32 R24, -RZ, R17.H1_H1 ;  /* 0x30000011ff187230 */ /* 0x000fe40000004100 */
[----:B------:R-:W-:Y:S01]  /*2bc0*/  FMUL.FTZ R30, R26, R63 ;  /* 0x0000003f1a1e7220 */ /* 0x000fe20000410000 */
[----:B------:R-:W-:Y:S01]  /*2bd0*/  FMUL.FTZ R19, R22, R37 ;  /* 0x0000002516137220 */ /* 0x000fe20000410000 */
[----:B------:R-:W-:Y:S01]  /*2be0*/  FADD.FTZ R26, -R18, R33 ;  /* 0x00000021121a7221 */ /* 0x000fe20000010100 */
[----:B------:R-:W-:Y:S02]  /*2bf0*/  HADD2.F32 R29, -RZ, R40.H0_H0 ;  /* 0x20000028ff1d7230 */ /* 0x000fe40000004100 */
[----:B------:R-:W-:Y:S01]  /*2c00*/  FFMA.FTZ R32, R37, R30, R32 ;  /* 0x0000001e25207223 */ /* 0x000fe20000010020 */
[----:B------:R-:W-:Y:S01]  /*2c10*/  FADD.FTZ R28, R28, R19 ;  /* 0x000000131c1c7221 */ /* 0x000fe20000010000 */
[----:B------:R-:W-:Y:S01]  /*2c20*/  FFMA.FTZ R31, R30, R19, R31 ;  /* 0x000000131e1f7223 */ /* 0x000fe2000001001f */
[----:B------:R-:W-:Y:S01]  /*2c30*/  FMUL.FTZ R26, R26, R63 ;  /* 0x0000003f1a1a7220 */ /* 0x000fe20000410000 */
[----:B------:R-:W-:Y:S01]  /*2c40*/  FMUL.FTZ R19, R23, R24 ;  /* 0x0000001817137220 */ /* 0x000fe20000410000 */
[----:B------:R-:W-:-:S02]  /*2c50*/  HADD2.F32 R33, -RZ, R41.H0_H0 ;  /* 0x20000029ff217230 */ /* 0x000fc40000004100 */
[----:B------:R-:W-:Y:S01]  /*2c60*/  FADD.FTZ R30, -R18, R29 ;  /* 0x0000001d121e7221 */ /* 0x000fe20000010100 */
[----:B------:R-:W-:Y:S01]  /*2c70*/  FFMA.FTZ R25, R24, R26, R25 ;  /* 0x0000001a18197223 */ /* 0x000fe20000010019 */
[----:B------:R-:W-:Y:S01]  /*2c80*/  FADD.FTZ R28, R19, R28 ;  /* 0x0000001c131c7221 */ /* 0x000fe20000010000 */
[----:B------:R-:W-:Y:S01]  /*2c90*/  FFMA.FTZ R31, R26, R19, R31 ;  /* 0x000000131a1f7223 */ /* 0x000fe2000001001f */
[----:B------:R-:W-:Y:S02]  /*2ca0*/  HADD2.F32 R19, -RZ, R40.H1_H1 ;  /* 0x30000028ff137230 */ /* 0x000fe40000004100 */
[----:B------:R-:W-:Y:S01]  /*2cb0*/  FMUL.FTZ R29, R22, R33 ;  /* 0x00000021161d7220 */ /* 0x000fe20000410000 */
[----:B------:R-:W-:Y:S02]  /*2cc0*/  HADD2.F32 R26, -RZ, R41.H1_H1 ;  /* 0x30000029ff1a7230 */ /* 0x000fe40000004100 */
[----:B------:R-:W-:Y:S01]  /*2cd0*/  FMUL.FTZ R34, R30, R63 ;  /* 0x0000003f1e227220 */ /* 0x000fe20000410000 */
[----:B------:R-:W-:Y:S01]  /*2ce0*/  FADD.FTZ R35, R35, R37 ;  /* 0x0000002523237221 */ /* 0x000fe20000010000 */
[----:B------:R-:W-:Y:S01]  /*2cf0*/  FADD.FTZ R30, -R18, R19 ;  /* 0x00000013121e7221 */ /* 0x000fe20000010100 */
[----:B------:R-:W-:Y:S01]  /*2d00*/  FADD.FTZ R19, R28, R29 ;  /* 0x0000001d1c137221 */ /* 0x000fe20000010000 */
[----:B------:R-:W-:Y:S01]  /*2d10*/  FFMA.FTZ R36, R34, R29, R31 ;  /* 0x0000001d22247223 */ /* 0x000fe2000001001f */
[----:B------:R-:W-:Y:S01]  /*2d20*/  FMUL.FTZ R28, R23, R26 ;  /* 0x0000001a171c7220 */ /* 0x000fe20000410000 */
[----:B------:R-:W-:Y:S01]  /*2d30*/  FMUL.FTZ R29, R30, R63 ;  /* 0x0000003f1e1d7220 */ /* 0x000fe20000410000 */
[----:B------:R-:W-:Y:S01]  /*2d40*/  FADD.FTZ R27, R27, R24 ;  /* 0x000000181b1b7221 */ /* 0x000fe20000010000 */
[----:B------:R-:W-:Y:S01]  /*2d50*/  FADD.FTZ R30, R35, R33 ;  /* 0x00000021231e7221 */ /* 0x000fe20000010000 */
[----:B------:R-:W-:Y:S01]  /*2d60*/  FADD.FTZ R24, R28, R19 ;  /* 0x000000131c187221 */ /* 0x000fe20000010000 */
[----:B------:R-:W-:Y:S01]  /*2d70*/  FFMA.FTZ R36, R29, R28, R36 ;  /* 0x0000001c1d247223 */ /* 0x000fe20000010024 */
[----:B------:R-:W-:Y:S01]  /*2d80*/  FFMA.FTZ R28, R33, R34, R32 ;  /* 0x00000022211c7223 */ /* 0x000fe20000010020 */
[----:B------:R-:W-:Y:S01]  /*2d90*/  FADD.FTZ R31, R27, R26 ;  /* 0x0000001a1b1f7221 */ /* 0x000fe20000010000 */
[----:B------:R-:W-:Y:S01]  /*2da0*/  FFMA.FTZ R29, R26, R29, R25 ;  /* 0x0000001d1a1d7223 */ /* 0x000fe20000010019 */
[----:B------:R-:W-:Y:S06]  /*2db0*/  BRA `(.L_x_662) ;  /* 0x0000002400007947 */ /* 0x000fec0003800000 */
.L_x_661:
[--C-:B0----5:R-:W-:Y:S02]  /*2dc0*/  HADD2.F32 R19, -RZ, R58.reuse.H0_H0 ;  /* 0x2000003aff137230 */ /* 0x121fe40000004100 */
[----:B------:R-:W-:Y:S02]  /*2dd0*/  HADD2.F32 R25, -RZ, R58.H1_H1 ;  /* 0x3000003aff197230 */ /* 0x000fe40000004100 */
[--C-:B------:R-:W-:Y:S02]  /*2de0*/  HADD2.F32 R35, -RZ, R56.reuse.H1_H1 ;  /* 0x30000038ff237230 */ /* 0x100fe40000004100 */
[----:B------:R-:W-:Y:S01]  /*2df0*/  FADD.FTZ R24, -R18, R19 ;  /* 0x0000001312187221 */ /* 0x000fe20000010100 */
[----:B------:R-:W-:Y:S02]  /*2e00*/  HADD2.F32 R32, -RZ, R57.H0_H0 ;  /* 0x20000039ff207230 */ /* 0x000fe40000004100 */
[----:B------:R-:W-:Y:S02]  /*2e10*/  HADD2.F32 R47, -RZ, R55.H0_H0 ;  /* 0x20000037ff2f7230 */ /* 0x000fe40000004100 */
[----:B-1----:R-:W-:Y:S01]  /*2e20*/  FMUL.FTZ R19, R24, R63 ;  /* 0x0000003f18137220 */ /* 0x002fe20000410000 */
[----:B------:R-:W-:Y:S01]  /*2e30*/  FADD.FTZ R24, -R18, R25 ;  /* 0x0000001912187221 */ /* 0x000fe20000010100 */
[----:B------:R-:W-:-:S02]  /*2e40*/  HADD2.F32 R25, -RZ, R56.H0_H0 ;  /* 0x20000038ff197230 */ /* 0x000fc40000004100 */
[----:B------:R-:W-:Y:S01]  /*2e50*/  FADD.FTZ R36, -R18, R35 ;  /* 0x0000002312247221 */ /* 0x000fe20000010100 */
[----:B------:R-:W-:Y:S01]  /*2e60*/  FFMA.FTZ R26, R22, R19, R20 ;  /* 0x00000013161a7223 */ /* 0x000fe20000010014 */
[-C--:B------:R-:W-:Y:S01]  /*2e70*/  FMUL.FTZ R24, R24, R63.reuse ;  /* 0x0000003f18187220 */ /* 0x080fe20000410000 */
[----:B------:R-:W-:Y:S02]  /*2e80*/  HADD2.F32 R35, -RZ, R54.H0_H0 ;  /* 0x20000036ff237230 */ /* 0x000fe40000004100 */
[----:B------:R-:W-:Y:S01]  /*2e90*/  FADD.FTZ R34, -R18, R25 ;  /* 0x0000001912227221 */ /* 0x000fe20000010100 */
[----:B------:R-:W-:Y:S01]  /*2ea0*/  FMUL.FTZ R28, R26, -1.4426950216293334961 ;  /* 0xbfb8aa3b1a1c7820 */ /* 0x000fe20000410000 */
[----:B------:R-:W-:Y:S01]  /*2eb0*/  FFMA.FTZ R27, R23, R24, R21 ;  /* 0x00000018171b7223 */ /* 0x000fe20000010015 */
[----:B------:R-:W-:Y:S02]  /*2ec0*/  HADD2.F32 R72, -RZ, R49.H0_H0 ;  /* 0x20000031ff487230 */ /* 0x000fe40000004100 */
[----:B------:R-:W-:Y:S01]  /*2ed0*/  FMUL.FTZ R25, R34, R63 ;  /* 0x0000003f22197220 */ /* 0x000fe20000410000 */
[----:B------:R-:W-:Y:S01]  /*2ee0*/  FMUL.FTZ R30, R27, -1.4426950216293334961 ;  /* 0xbfb8aa3b1b1e7820 */ /* 0x000fe20000410000 */
[----:B------:R-:W0:Y:S05]  /*2ef0*/  MUFU.EX2 R28, R28 ;  /* 0x0000001c001c7308 */ /* 0x000e2a0000000800 */
[----:B------:R-:W1:Y:S01]  /*2f00*/  MUFU.EX2 R30, R30 ;  /* 0x0000001e001e7308 */ /* 0x000e620000000800 */
[----:B0-----:R-:W-:Y:S01]  /*2f10*/  FADD.FTZ R29, R28, 1 ;  /* 0x3f8000001c1d7421 */ /* 0x001fe20000010000 */
[----:B-1----:R-:W-:-:S05]  /*2f20*/  FADD.FTZ R31, R30, 1 ;  /* 0x3f8000001e1f7421 */ /* 0x002fca0000010000 */
[----:B------:R-:W0:Y:S08]  /*2f30*/  MUFU.RCP R29, R29 ;  /* 0x0000001d001d7308 */ /* 0x000e300000001000 */
[----:B------:R-:W1:Y:S01]  /*2f40*/  MUFU.RCP R31, R31 ;  /* 0x0000001f001f7308 */ /* 0x000e620000001000 */
[----:B0-----:R-:W-:Y:S01]  /*2f50*/  FADD.FTZ R33, -R29, 1 ;  /* 0x3f8000001d217421 */ /* 0x001fe20000010100 */
[----:B------:R-:W-:Y:S01]  /*2f60*/  FMUL.FTZ R28, R32, R29 ;  /* 0x0000001d201c7220 */ /* 0x000fe20000410000 */
[----:B------:R-:W-:-:S02]  /*2f70*/  FFMA.FTZ R32, R22, R25, R20 ;  /* 0x0000001916207223 */ /* 0x000fc40000010014 */
[----:B------:R-:W-:Y:S01]  /*2f80*/  FFMA.FTZ R33, R26, R33, 1 ;  /* 0x3f8000001a217423 */ /* 0x000fe20000010021 */
[----:B------:R-:W-:Y:S01]  /*2f90*/  FMUL.FTZ R26, R36, R63 ;  /* 0x0000003f241a7220 */ /* 0x000fe20000410000 */
[----:B------:R-:W-:Y:S01]  /*2fa0*/  FMUL.FTZ R34, R32, -1.4426950216293334961 ;  /* 0xbfb8aa3b20227820 */ /* 0x000fe20000410000 */
[----:B-1----:R-:W-:Y:S02]  /*2fb0*/  FADD.FTZ R30, -R31, 1 ;  /* 0x3f8000001f1e7421 */ /* 0x002fe40000010100 */
[----:B------:R-:W-:Y:S02]  /*2fc0*/  FFMA.FTZ R29, R23, R26, R21 ;  /* 0x0000001a171d7223 */ /* 0x000fe40000010015 */
[----:B------:R-:W-:Y:S01]  /*2fd0*/  FFMA.FTZ R27, R27, R30, 1 ;  /* 0x3f8000001b1b7423 */ /* 0x000fe2000001001e */
[----:B------:R-:W-:Y:S01]  /*2fe0*/  HADD2.F32 R30, -RZ, R57.H1_H1 ;  /* 0x30000039ff1e7230 */ /* 0x000fe20000004100 */
[----:B------:R-:W0:Y:S04]  /*2ff0*/  MUFU.EX2 R34, R34 ;  /* 0x0000002200227308 */ /* 0x000e280000000800 */
[----:B------:R-:W-:Y:S01]  /*3000*/  FMUL.FTZ R30, R30, R31 ;  /* 0x0000001f1e1e7220 */ /* 0x000fe20000410000 */
[----:B------:R-:W-:Y:S01]  /*3010*/  FMUL.FTZ R31, R28, R33 ;  /* 0x000000211c1f7220 */ /* 0x000fe20000410000 */
[----:B------:R-:W-:Y:S01]  /*3020*/  FMUL.FTZ R33, R29, -1.4426950216293334961 ;  /* 0xbfb8aa3b1d217820 */ /* 0x000fe20000410000 */
[----:B------:R-:W-:Y:S01]  /*3030*/  FADD.FTZ R28, -R18, R35 ;  /* 0x00000023121c7221 */ /* 0x000fe20000010100 */
[----:B------:R-:W-:-:S02]  /*3040*/  HADD2.F32 R35, -RZ, R54.H1_H1 ;  /* 0x30000036ff237230 */ /* 0x000fc40000004100 */
[----:B------:R-:W-:Y:S01]  /*3050*/  FMUL.FTZ R30, R30, R27 ;  /* 0x0000001b1e1e7220 */ /* 0x000fe20000410000 */
[----:B------:R-:W-:Y:S01]  /*3060*/  FMUL.FTZ R27, R28, R63 ;  /* 0x0000003f1c1b7220 */ /* 0x000fe20000410000 */
[----:B------:R-:W1:Y:S01]  /*3070*/  MUFU.EX2 R33, R33 ;  /* 0x0000002100217308 */ /* 0x000e620000000800 */
[----:B------:R-:W-:Y:S01]  /*3080*/  FADD.FTZ R28, -R18, R35 ;  /* 0x00000023121c7221 */ /* 0x000fe20000010100 */
[----:B0-----:R-:W-:Y:S01]  /*3090*/  FADD.FTZ R34, R34, 1 ;  /* 0x3f80000022227421 */ /* 0x001fe20000010000 */
[----:B------:R-:W-:Y:S02]  /*30a0*/  FFMA.FTZ R36, R22, R27, R20 ;  /* 0x0000001b16247223 */ /* 0x000fe40000010014 */
[----:B------:R-:W-:Y:S02]  /*30b0*/  FMUL.FTZ R28, R28, R63 ;  /* 0x0000003f1c1c7220 */ /* 0x000fe40000410000 */
[----:B------:R-:W-:Y:S01]  /*30c0*/  FMUL.FTZ R38, R36, -1.4426950216293334961 ;  /* 0xbfb8aa3b24267820 */ /* 0x000fe20000410000 */
[----:B------:R-:W0:Y:S01]  /*30d0*/  MUFU.RCP R34, R34 ;  /* 0x0000002200227308 */ /* 0x000e220000001000 */
[----:B------:R-:W-:-:S04]  /*30e0*/  FFMA.FTZ R37, R23, R28, R21 ;  /* 0x0000001c17257223 */ /* 0x000fc80000010015 */
[----:B------:R-:W-:Y:S01]  /*30f0*/  FMUL.FTZ R46, R37, -1.4426950216293334961 ;  /* 0xbfb8aa3b252e7820 */ /* 0x000fe20000410000 */
[----:B-1----:R-:W-:Y:S02]  /*3100*/  FADD.FTZ R35, R33, 1 ;  /* 0x3f80000021237421 */ /* 0x002fe40000010000 */
[----:B------:R-:W1:Y:S04]  /*3110*/  MUFU.EX2 R38, R38 ;  /* 0x0000002600267308 */ /* 0x000e680000000800 */
[----:B------:R-:W2:Y:S01]  /*3120*/  MUFU.RCP R35, R35 ;  /* 0x0000002300237308 */ /* 0x000ea20000001000 */
[----:B0-----:R-:W-:Y:S01]  /*3130*/  FADD.FTZ R33, -R34, 1 ;  /* 0x3f80000022217421 */ /* 0x001fe20000010100 */
[----:B------:R-:W-:-:S06]  /*3140*/  FMUL.FTZ R34, R47, R34 ;  /* 0x000000222f227220 */ /* 0x000fcc0000410000 */
[----:B------:R-:W0:Y:S01]  /*3150*/  MUFU.EX2 R46, R46 ;  /* 0x0000002e002e7308 */ /* 0x000e220000000800 */
[----:B------:R-:W-:Y:S01]  /*3160*/  FFMA.FTZ R33, R32, R33, 1 ;  /* 0x3f80000020217423 */ /* 0x000fe20000010021 */
[----:B-1----:R-:W-:Y:S01]  /*3170*/  FADD.FTZ R39, R38, 1 ;  /* 0x3f80000026277421 */ /* 0x002fe20000010000 */
[----:B------:R-:W-:-:S05]  /*3180*/  HADD2.F32 R38, -RZ, R55.H1_H1 ;  /* 0x30000037ff267230 */ /* 0x000fca0000004100 */
[----:B------:R-:W1:Y:S01]  /*3190*/  MUFU.RCP R39, R39 ;  /* 0x0000002700277308 */ /* 0x000e620000001000 */
[----:B--2---:R-:W-:Y:S01]  /*31a0*/  FADD.FTZ R32, -R35, 1 ;  /* 0x3f80000023207421 */ /* 0x004fe20000010100 */
[----:B------:R-:W-:Y:S01]  /*31b0*/  FMUL.FTZ R35, R38, R35 ;  /* 0x0000002326237220 */ /* 0x000fe20000410000 */
[----:B------:R-:W-:Y:S02]  /*31c0*/  HADD2.F32 R38, -RZ, R53.H0_H0 ;  /* 0x20000035ff267230 */ /* 0x000fe40000004100 */
[----:B------:R-:W-:Y:S01]  /*31d0*/  FFMA.FTZ R32, R29, R32, 1 ;  /* 0x3f8000001d207423 */ /* 0x000fe20000010020 */
[----:B0-----:R-:W-:-:S03]  /*31e0*/  FADD.FTZ R29, R46, 1 ;  /* 0x3f8000002e1d7421 */ /* 0x001fc60000010000 */
[----:B------:R-:W-:-:S03]  /*31f0*/  FMUL.FTZ R35, R35, R32 ;  /* 0x0000002023237220 */ /* 0x000fc60000410000 */
[----:B------:R-:W0:Y:S01]  /*3200*/  MUFU.RCP R29, R29 ;  /* 0x0000001d001d7308 */ /* 0x000e220000001000 */
[----:B-1----:R-:W-:Y:S01]  /*3210*/  FADD.FTZ R47, -R39, 1 ;  /* 0x3f800000272f7421 */ /* 0x002fe20000010100 */
[----:B------:R-:W-:Y:S01]  /*3220*/  FMUL.FTZ R39, R38, R39 ;  /* 0x0000002726277220 */ /* 0x000fe20000410000 */
[----:B------:R-:W-:Y:S02]  /*3230*/  HADD2.F32 R38, -RZ, R53.H1_H1 ;  /* 0x30000035ff267230 */ /* 0x000fe40000004100 */
[----:B------:R-:W-:Y:S01]  /*3240*/  FFMA.FTZ R36, R36, R47, 1 ;  /* 0x3f80000024247423 */ /* 0x000fe2000001002f */
[----:B------:R-:W-:Y:S01]  /*3250*/  FMUL.FTZ R47, R34, R33 ;  /* 0x00000021222f7220 */ /* 0x000fe20000410000 */
[----:B------:R-:W-:Y:S02]  /*3260*/  FMUL.FTZ R34, R22, R31 ;  /* 0x0000001f16227220 */ /* 0x000fe40000410000 */
[----:B------:R-:W-:Y:S02]  /*3270*/  FMUL.FTZ R33, R39, R36 ;  /* 0x0000002427217220 */ /* 0x000fe40000410000 */
[----:B------:R-:W-:Y:S01]  /*3280*/  FFMA.FTZ R39, R19, R34, RZ ;  /* 0x0000002213277223 */ /* 0x000fe200000100ff */
[----:B------:R-:W-:Y:S01]  /*3290*/  FADD.FTZ R36, RZ, R34 ;  /* 0x00000022ff247221 */ /* 0x000fe20000010000 */
[----:B0-----:R-:W-:Y:S01]  /*32a0*/  FADD.FTZ R46, -R29, 1 ;  /* 0x3f8000001d2e7421 */ /* 0x001fe20000010100 */
[----:B------:R-:W-:Y:S01]  /*32b0*/  FMUL.FTZ R38, R38, R29 ;  /* 0x0000001d26267220 */ /* 0x000fe20000410000 */
[----:B------:R-:W-:-:S02]  /*32c0*/  HADD2.F32 R29, -RZ, R52.H0_H0 ;  /* 0x20000034ff1d7230 */ /* 0x000fc40000004100 */
[----:B------:R-:W-:-:S04]  /*32d0*/  FFMA.FTZ R37, R37, R46, 1 ;  /* 0x3f80000025257423 */ /* 0x000fc8000001002e */
[----:B------:R-:W-:Y:S01]  /*32e0*/  FMUL.FTZ R32, R38, R37 ;  /* 0x0000002526207220 */ /* 0x000fe20000410000 */
[----:B------:R-:W-:Y:S01]  /*32f0*/  FADD.FTZ R38, -R18, R29 ;  /* 0x0000001d12267221 */ /* 0x000fe20000010100 */
[----:B------:R-:W-:-:S03]  /*3300*/  FMUL.FTZ R37, R23, R30 ;  /* 0x0000001e17257220 */ /* 0x000fc60000410000 */
[----:B------:R-:W-:Y:S01]  /*3310*/  FMUL.FTZ R29, R38, R63 ;  /* 0x0000003f261d7220 */ /* 0x000fe20000410000 */
[----:B------:R-:W-:Y:S01]  /*3320*/  FFMA.FTZ R34, R24, R37, R39 ;  /* 0x0000002518227223 */ /* 0x000fe20000010027 */
[----:B------:R-:W-:Y:S01]  /*3330*/  FADD.FTZ R37, R37, R36 ;  /* 0x0000002425257221 */ /* 0x000fe20000010000 */
[----:B------:R-:W-:Y:S01]  /*3340*/  FFMA.FTZ R38, R19, R31, RZ ;  /* 0x0000001f13267223 */ /* 0x000fe200000100ff */
[----:B------:R-:W-:Y:S01]  /*3350*/  FFMA.FTZ R39, R22, R29, R20 ;  /* 0x0000001d16277223 */ /* 0x000fe20000010014 */
[----:B------:R-:W-:Y:S01]  /*3360*/  FADD.FTZ R36, RZ, R31 ;  /* 0x0000001fff247221 */ /* 0x000fe20000010000 */
[----:B------:R-:W-:Y:S02]  /*3370*/  HADD2.F32 R19, -RZ, R51.H0_H0 ;  /* 0x20000033ff137230 */ /* 0x000fe40000004100 */
[-C--:B------:R-:W-:Y:S01]  /*3380*/  FFMA.FTZ R38, R25, R47.reuse, R38 ;  /* 0x0000002f19267223 */ /* 0x080fe20000010026 */
[----:B------:R-:W-:Y:S01]  /*3390*/  FMUL.FTZ R65, R39, -1.4426950216293334961 ;  /* 0xbfb8aa3b27417820 */ /* 0x000fe20000410000 */
[----:B------:R-:W-:Y:S01]  /*33a0*/  FADD.FTZ R36, R36, R47 ;  /* 0x0000002f24247221 */ /* 0x000fe20000010000 */
[----:B------:R-:W-:Y:S01]  /*33b0*/  FMUL.FTZ R47, R22, R47 ;  /* 0x0000002f162f7220 */ /* 0x000fe20000410000 */
[----:B------:R-:W-:Y:S01]  /*33c0*/  FFMA.FTZ R31, R24, R30, RZ ;  /* 0x0000001e181f7223 */ /* 0x000fe200000100ff */
[----:B------:R-:W-:Y:S01]  /*33d0*/  FADD.FTZ R30, RZ, R30 ;  /* 0x0000001eff1e7221 */ /* 0x000fe20000010000 */
[----:B------:R-:W-:Y:S01]  /*33e0*/  FADD.FTZ R36, R36, R33 ;  /* 0x0000002124247221 */ /* 0x000fe20000010000 */
[----:B------:R-:W0:Y:S01]  /*33f0*/  MUFU.EX2 R65, R65 ;  /* 0x0000004100417308 */ /* 0x000e220000000800 */
[----:B------:R-:W-:Y:S01]  /*3400*/  FFMA.FTZ R46, R25, R47, R34 ;  /* 0x0000002f192e7223 */ /* 0x000fe20000010022 */
[----:B------:R-:W-:-:S02]  /*3410*/  HADD2.F32 R25, -RZ, R52.H1_H1 ;  /* 0x30000034ff197230 */ /* 0x000fc40000004100 */
[----:B------:R-:W-:Y:S01]  /*3420*/  FFMA.FTZ R31, R26, R35, R31 ;  /* 0x000000231a1f7223 */ /* 0x000fe2000001001f */
[-C--:B------:R-:W-:Y:S01]  /*3430*/  FFMA.FTZ R38, R27, R33.reuse, R38 ;  /* 0x000000211b267223 */ /* 0x080fe20000010026 */
[----:B------:R-:W-:Y:S01]  /*3440*/  FMUL.FTZ R33, R22, R33 ;  /* 0x0000002116217220 */ /* 0x000fe20000410000 */
[----:B0-----:R-:W-:-:S06]  /*3450*/  FADD.FTZ R70, R65, 1 ;  /* 0x3f80000041467421 */ /* 0x001fcc0000010000 */
[----:B------:R-:W0:Y:S02]  /*3460*/  MUFU.RCP R70, R70 ;  /* 0x0000004600467308 */ /* 0x000e240000001000 */
[----:B0-----:R-:W-:Y:S01]  /*3470*/  FADD.FTZ R34, -R70, 1 ;  /* 0x3f80000046227421 */ /* 0x001fe20000010100 */
[----:B------:R-:W-:Y:S01]  /*3480*/  FMUL.FTZ R19, R19, R70 ;  /* 0x0000004613137220 */ /* 0x000fe20000410000 */
[----:B------:R-:W-:Y:S02]  /*3490*/  FADD.FTZ R70, -R18, R25 ;  /* 0x0000001912467221 */ /* 0x000fe40000010100 */
[----:B------:R-:W-:-:S04]  /*34a0*/  FFMA.FTZ R34, R39, R34, 1 ;  /* 0x3f80000027227423 */ /* 0x000fc80000010022 */
[----:B------:R-:W-:Y:S01]  /*34b0*/  FMUL.FTZ R19, R19, R34 ;  /* 0x0000002213137220 */ /* 0x000fe20000410000 */
[----:B------:R-:W-:Y:S01]  /*34c0*/  FMUL.FTZ R34, R70, R63 ;  /* 0x0000003f46227220 */ /* 0x000fe20000410000 */
[----:B------:R-:W-:Y:S01]  /*34d0*/  FADD.FTZ R70, R37, R47 ;  /* 0x0000002f25467221 */ /* 0x000fe20000010000 */
[----:B------:R-:W-:Y:S01]  /*34e0*/  FADD.FTZ R37, R30, R35 ;  /* 0x000000231e257221 */ /* 0x000fe20000010000 */
[C---:B------:R-:W-:Y:S01]  /*34f0*/  FMUL.FTZ R35, R23.reuse, R35 ;  /* 0x0000002317237220 */ /* 0x040fe20000410000 */
[----:B------:R-:W-:Y:S01]  /*3500*/  FFMA.FTZ R25, R23, R34, R21 ;  /* 0x0000002217197223 */ /* 0x000fe20000010015 */
[----:B------:R-:W-:Y:S01]  /*3510*/  FFMA.FTZ R38, R29, R19, R38 ;  /* 0x000000131d267223 */ /* 0x000fe20000010026 */
[----:B------:R-:W-:Y:S01]  /*3520*/  FADD.FTZ R37, R37, R32 ;  /* 0x0000002025257221 */ /* 0x000fe20000010000 */
[----:B------:R-:W-:Y:S01]  /*3530*/  FFMA.FTZ R46, R26, R35, R46 ;  /* 0x000000231a2e7223 */ /* 0x000fe2000001002e */
[----:B------:R-:W-:Y:S01]  /*3540*/  FMUL.FTZ R39, R25, -1.4426950216293334961 ;  /* 0xbfb8aa3b19277820 */ /* 0x000fe20000410000 */
[----:B------:R-:W-:-:S02]  /*3550*/  HADD2.F32 R26, -RZ, R51.H1_H1 ;  /* 0x30000033ff1a7230 */ /* 0x000fc40000004100 */
[----:B------:R-:W-:Y:S01]  /*3560*/  FADD.FTZ R70, R35, R70 ;  /* 0x0000004623467221 */ /* 0x000fe20000010000 */
[----:B------:R-:W-:Y:S01]  /*3570*/  FFMA.FTZ R46, R27, R33, R46 ;  /* 0x000000211b2e7223 */ /* 0x000fe2000001002e */
[----:B------:R-:W-:Y:S01]  /*3580*/  FADD.FTZ R36, R36, R19 ;  /* 0x0000001324247221 */ /* 0x000fe20000010000 */
[----:B------:R-:W0:Y:S01]  /*3590*/  MUFU.EX2 R39, R39 ;  /* 0x0000002700277308 */ /* 0x000e220000000800 */
[----:B------:R-:W-:Y:S01]  /*35a0*/  FADD.FTZ R70, R70, R33 ;  /* 0x0000002146467221 */ /* 0x000fe20000010000 */
[----:B------:R-:W-:Y:S01]  /*35b0*/  FFMA.FTZ R33, R28, R32, R31 ;  /* 0x000000201c217223 */ /* 0x000fe2000001001f */
[----:B0-----:R-:W-:Y:S01]  /*35c0*/  FADD.FTZ R47, R39, 1 ;  /* 0x3f800000272f7421 */ /* 0x001fe20000010000 */
[----:B------:R-:W-:-:S05]  /*35d0*/  HADD2.F32 R39, -RZ, R50.H0_H0 ;  /* 0x20000032ff277230 */ /* 0x000fca0000004100 */
[----:B------:R-:W0:Y:S02]  /*35e0*/  MUFU.RCP R47, R47 ;  /* 0x0000002f002f7308 */ /* 0x000e240000001000 */
[----:B0-----:R-:W-:Y:S01]  /*35f0*/  FADD.FTZ R24, -R47, 1 ;  /* 0x3f8000002f187421 */ /* 0x001fe20000010100 */
[----:B------:R-:W-:-:S03]  /*3600*/  FMUL.FTZ R26, R26, R47 ;  /* 0x0000002f1a1a7220 */ /* 0x000fc60000410000 */
[----:B------:R-:W-:Y:S01]  /*3610*/  FFMA.FTZ R25, R25, R24, 1 ;  /* 0x3f80000019197423 */ /* 0x000fe20000010018 */
[----:B------:R-:W-:-:S03]  /*3620*/  FADD.FTZ R24, -R18, R39 ;  /* 0x0000002712187221 */ /* 0x000fc60000010100 */
[----:B------:R-:W-:Y:S01]  /*3630*/  FMUL.FTZ R26, R26, R25 ;  /* 0x000000191a1a7220 */ /* 0x000fe20000410000 */
[----:B------:R-:W-:-:S03]  /*3640*/  FMUL.FTZ R25, R24, R63 ;  /* 0x0000003f18197220 */ /* 0x000fc60000410000 */
[----:B------:R-:W-:Y:S01]  /*3650*/  FADD.FTZ R37, R37, R26 ;  /* 0x0000001a25257221 */ /* 0x000fe20000010000 */
[----:B------:R-:W-:Y:S01]  /*3660*/  FFMA.FTZ R24, R22, R25, R20 ;  /* 0x0000001916187223 */ /* 0x000fe20000010014 */
[----:B------:R-:W-:-:S03]  /*3670*/  FFMA.FTZ R33, R34, R26, R33 ;  /* 0x0000001a22217223 */ /* 0x000fc60000010021 */
[----:B------:R-:W-:-:S06]  /*3680*/  FMUL.FTZ R30, R24, -1.4426950216293334961 ;  /* 0xbfb8aa3b181e7820 */ /* 0x000fcc0000410000 */
[----:B------:R-:W0:Y:S02]  /*3690*/  MUFU.EX2 R30, R30 ;  /* 0x0000001e001e7308 */ /* 0x000e240000000800 */
[----:B0-----:R-:W-:-:S06]  /*36a0*/  FADD.FTZ R35, R30, 1 ;  /* 0x3f8000001e237421 */ /* 0x001fcc0000010000 */
[----:B------:R-:W0:Y:S02]  /*36b0*/  MUFU.RCP R35, R35 ;  /* 0x0000002300237308 */ /* 0x000e240000001000 */
[----:B0-----:R-:W-:Y:S01]  /*36c0*/  FADD.FTZ R39, -R35, 1 ;  /* 0x3f80000023277421 */ /* 0x001fe20000010100 */
[----:B------:R-:W-:Y:S01]  /*36d0*/  FMUL.FTZ R27, R72, R35 ;  /* 0x00000023481b7220 */ /* 0x000fe20000410000 */
[----:B------:R-:W-:Y:S01]  /*36e0*/  FMUL.FTZ R35, R23, R32 ;  /* 0x0000002017237220 */ /* 0x000fe20000410000 */
[----:B------:R-:W-:Y:S02]  /*36f0*/  HADD2.F32 R72, -RZ, R45.H0_H0 ;  /* 0x2000002dff487230 */ /* 0x000fe40000004100 */
[----:B------:R-:W-:Y:S01]  /*3700*/  FFMA.FTZ R24, R24, R39, 1 ;  /* 0x3f80000018187423 */ /* 0x000fe20000010027 */
[----:B------:R-:W-:Y:S02]  /*3710*/  HADD2.F32 R39, -RZ, R50.H1_H1 ;  /* 0x30000032ff277230 */ /* 0x000fe40000004100 */
[----:B------:R-:W-:Y:S01]  /*3720*/  FFMA.FTZ R46, R28, R35, R46 ;  /* 0x000000231c2e7223 */ /* 0x000fe2000001002e */
[----:B------:R-:W-:-:S02]  /*3730*/  HADD2.F32 R28, -RZ, R49.H1_H1 ;  /* 0x30000031ff1c7230 */ /* 0x000fc40000004100 */
[----:B------:R-:W-:Y:S01]  /*3740*/  FMUL.FTZ R27, R27, R24 ;  /* 0x000000181b1b7220 */ /* 0x000fe20000410000 */
[----:B------:R-:W-:Y:S01]  /*3750*/  FADD.FTZ R70, R35, R70 ;  /* 0x0000004623467221 */ /* 0x000fe20000010000 */
[----:B------:R-:W-:Y:S01]  /*3760*/  FADD.FTZ R30, -R18, R39 ;  /* 0x00000027121e7221 */ /* 0x000fe20000010100 */
[----:B------:R-:W-:Y:S01]  /*3770*/  FMUL.FTZ R35, R22, R19 ;  /* 0x0000001316237220 */ /* 0x000fe20000410000 */
[----:B------:R-:W-:Y:S01]  /*3780*/  FADD.FTZ R36, R36, R27 ;  /* 0x0000001b24247221 */ /* 0x000fe20000010000 */
[----:B------:R-:W-:Y:S01]  /*3790*/  FFMA.FTZ R38, R25, R27, R38 ;  /* 0x0000001b19267223 */ /* 0x000fe20000010026 */
[----:B------:R-:W-:Y:S01]  /*37a0*/  FMUL.FTZ R24, R30, R63 ;  /* 0x0000003f1e187220 */ /* 0x000fe20000410000 */
[----:B------:R-:W-:Y:S01]  /*37b0*/  FFMA.FTZ R46, R29, R35, R46 ;  /* 0x000000231d2e7223 */ /* 0x000fe2000001002e */
[----:B------:R-:W-:Y:S01]  /*37c0*/  FADD.FTZ R70, R70, R35 ;  /* 0x0000002346467221 */ /* 0x000fe20000010000 */
[C---:B------:R-:W-:Y:S01]  /*37d0*/  FMUL.FTZ R35, R23.reuse, R26 ;  /* 0x0000001a17237220 */ /* 0x040fe20000410000 */
[----:B------:R-:W-:Y:S01]  /*37e0*/  FFMA.FTZ R30, R23, R24, R21 ;  /* 0x00000018171e7223 */ /* 0x000fe20000010015 */
[----:B------:R-:W-:-:S02]  /*37f0*/  HADD2.F32 R26, -RZ, R45.H1_H1 ;  /* 0x3000002dff1a7230 */ /* 0x000fc40000004100 */
[----:B------:R-:W-:Y:S01]  /*3800*/  FMUL.FTZ R27, R22, R27 ;  /* 0x0000001b161b7220 */ /* 0x000fe20000410000 */
[----:B------:R-:W-:Y:S01]  /*3810*/  FFMA.FTZ R46, R34, R35, R46 ;  /* 0x00000023222e7223 */ /* 0x000fe2000001002e */
[----:B------:R-:W-:Y:S01]  /*3820*/  FMUL.FTZ R39, R30, -1.4426950216293334961 ;  /* 0xbfb8aa3b1e277820 */ /* 0x000fe20000410000 */
[----:B------:R-:W-:Y:S02]  /*3830*/  FADD.FTZ R70, R35, R70 ;  /* 0x0000004623467221 */ /* 0x000fe40000010000 */
[----:B------:R-:W-:Y:S02]  /*3840*/  FFMA.FTZ R46, R25, R27, R46 ;  /* 0x0000001b192e7223 */ /* 0x000fe4000001002e */
[----:B------:R-:W-:Y:S01]  /*3850*/  FADD.FTZ R70, R70, R27 ;  /* 0x0000001b46467221 */ /* 0x000fe20000010000 */
[----:B------:R-:W0:Y:S02]  /*3860*/  MUFU.EX2 R39, R39 ;  /* 0x0000002700277308 */ /* 0x000e240000000800 */
[----:B0-----:R-:W-:Y:S01]  /*3870*/  FADD.FTZ R47, R39, 1 ;  /* 0x3f800000272f7421 */ /* 0x001fe20000010000 */
[----:B------:R-:W-:-:S05]  /*3880*/  HADD2.F32 R39, -RZ, R48.H0_H0 ;  /* 0x20000030ff277230 */ /* 0x000fca0000004100 */
[----:B------:R-:W0:Y:S01]  /*3890*/  MUFU.RCP R47, R47 ;  /* 0x0000002f002f7308 */ /* 0x000e220000001000 */
[----:B------:R-:W-:Y:S01]  /*38a0*/  FADD.FTZ R32, -R18, R39 ;  /* 0x0000002712207221 */ /* 0x000fe20000010100 */
[----:B0-----:R-:W-:Y:S01]  /*38b0*/  FADD.FTZ R31, -R47, 1 ;  /* 0x3f8000002f1f7421 */ /* 0x001fe20000010100 */
[----:B------:R-:W-:Y:S01]  /*38c0*/  FMUL.FTZ R28, R28, R47 ;  /* 0x0000002f1c1c7220 */ /* 0x000fe20000410000 */
[----:B------:R-:W-:Y:S02]  /*38d0*/  HADD2.F32 R47, -RZ, R44.H0_H0 ;  /* 0x2000002cff2f7230 */ /* 0x000fe40000004100 */
[----:B------:R-:W-:-:S04]  /*38e0*/  FFMA.FTZ R31, R30, R31, 1 ;  /* 0x3f8000001e1f7423 */ /* 0x000fc8000001001f */
        /* <DEDUP_REMOVED lines=11> */
[----:B------:R-:W-:Y:S02]  /*39a0*/  HADD2.F32 R72, -RZ, R43.H0_H0 ;  /* 0x2000002bff487230 */ /* 0x000fe40000004100 */
[----:B------:R-:W-:Y:S01]  /*39b0*/  FFMA.FTZ R28, R28, R29, 1 ;  /* 0x3f8000001c1c7423 */ /* 0x000fe2000001001d */
[----:B------:R-:W-:-:S03]  /*39c0*/  HADD2.F32 R29, -RZ, R48.H1_H1 ;  /* 0x30000030ff1d7230 */ /* 0x000fc60000004100 */
[----:B------:R-:W-:Y:S02]  /*39d0*/  FMUL.FTZ R19, R19, R28 ;  /* 0x0000001c13137220 */ /* 0x000fe40000410000 */
[----:B------:R-:W-:Y:S02]  /*39e0*/  FADD.FTZ R32, -R18, R29 ;  /* 0x0000001d12207221 */ /* 0x000fe40000010100 */
[----:B------:R-:W-:Y:S01]  /*39f0*/  FFMA.FTZ R38, R31, R19, R38 ;  /* 0x000000131f267223 */ /* 0x000fe20000010026 */
[----:B------:R-:W-:Y:S01]  /*3a00*/  FADD.FTZ R36, R36, R19 ;  /* 0x0000001324247221 */ /* 0x000fe20000010000 */
        /* <DEDUP_REMOVED lines=9> */
[----:B------:R-:W-:Y:S01]  /*3aa0*/  FADD.FTZ R34, -R18, R47 ;  /* 0x0000002f12227221 */ /* 0x000fe20000010100 */
[----:B------:R-:W-:Y:S02]  /*3ab0*/  HADD2.F32 R47, -RZ, R42.H0_H0 ;  /* 0x2000002aff2f7230 */ /* 0x000fe40000004100 */
        /* <DEDUP_REMOVED lines=12> */
[----:B------:R-:W-:Y:S02]  /*3b80*/  HADD2.F32 R30, -RZ, R43.H1_H1 ;  /* 0x3000002bff1e7230 */ /* 0x000fe40000004100 */
[----:B------:R-:W-:Y:S01]  /*3b90*/  FFMA.FTZ R26, R26, R39, 1 ;  /* 0x3f8000001a1a7423 */ /* 0x000fe20000010027 */
[----:B------:R-:W-:Y:S02]  /*3ba0*/  HADD2.F32 R39, -RZ, R44.H1_H1 ;  /* 0x3000002cff277230 */ /* 0x000fe40000004100 */
[----:B------:R-:W-:Y:S01]  /*3bb0*/  FFMA.FTZ R46, R24, R35, R46 ;  /* 0x00000023182e7223 */ /* 0x000fe2000001002e */
[----:B------:R-:W-:Y:S01]  /*3bc0*/  FADD.FTZ R70, R35, R70 ;  /* 0x0000004623467221 */ /* 0x000fe20000010000 */
[----:B------:R-:W-:Y:S01]  /*3bd0*/  FMUL.FTZ R25, R25, R26 ;  /* 0x0000001a19197220 */ /* 0x000fe20000410000 */
[----:B------:R-:W-:Y:S01]  /*3be0*/  FMUL.FTZ R35, R22, R19 ;  /* 0x0000001316237220 */ /* 0x000fe20000410000 */
[----:B------:R-:W-:Y:S01]  /*3bf0*/  FADD.FTZ R34, -R18, R39 ;  /* 0x0000002712227221 */ /* 0x000fe20000010100 */
[----:B------:R-:W-:-:S02]  /*3c00*/  HADD2.F32 R72, -RZ, R3.H0_H0 ;  /* 0x20000003ff487230 */ /* 0x000fc40000004100 */
[----:B------:R-:W-:Y:S01]  /*3c10*/  FFMA.FTZ R38, R29, R25, R38 ;  /* 0x000000191d267223 */ /* 0x000fe20000010026 */
[----:B------:R-:W-:Y:S01]  /*3c20*/  FFMA.FTZ R46, R31, R35, R46 ;  /* 0x000000231f2e7223 */ /* 0x000fe2000001002e */
[----:B------:R-:W-:Y:S01]  /*3c30*/  FMUL.FTZ R26, R34, R63 ;  /* 0x0000003f221a7220 */ /* 0x000fe20000410000 */
[----:B------:R-:W-:Y:S01]  /*3c40*/  FADD.FTZ R70, R70, R35 ;  /* 0x0000002346467221 */ /* 0x000fe20000010000 */
[C---:B------:R-:W-:Y:S01]  /*3c50*/  FMUL.FTZ R35, R23.reuse, R32 ;  /* 0x0000002017237220 */ /* 0x040fe20000410000 */
[----:B------:R-:W-:Y:S02]  /*3c60*/  HADD2.F32 R32, -RZ, R3.H1_H1 ;  /* 0x30000003ff207230 */ /* 0x000fe40000004100 */
[----:B------:R-:W-:Y:S01]  /*3c70*/  FFMA.FTZ R27, R23, R26, R21 ;  /* 0x0000001a171b7223 */ /* 0x000fe20000010015 */
[----:B------:R-:W-:Y:S01]  /*3c80*/  FADD.FTZ R36, R36, R25 ;  /* 0x0000001924247221 */ /* 0x000fe20000010000 */
[----:B------:R-:W-:Y:S01]  /*3c90*/  FFMA.FTZ R46, R28, R35, R46 ;  /* 0x000000231c2e7223 */ /* 0x000fe2000001002e */
        /* <DEDUP_REMOVED lines=15> */
[-C--:B------:R-:W-:Y:S01]  /*3d90*/  FMUL.FTZ R35, R23, R30.reuse ;  /* 0x0000001e17237220 */ /* 0x080fe20000410000 */
[----:B------:R-:W-:Y:S01]  /*3da0*/  FFMA.FTZ R24, R22, R27, R20 ;  /* 0x0000001b16187223 */ /* 0x000fe20000010014 */
[----:B------:R-:W-:Y:S01]  /*3db0*/  FADD.FTZ R37, R37, R30 ;  /* 0x0000001e25257221 */ /* 0x000fe20000010000 */
[C---:B------:R-:W-:Y:S01]  /*3dc0*/  FFMA.FTZ R33, R26.reuse, R30, R33 ;  /* 0x0000001e1a217223 */ /* 0x040fe20000010021 */
[----:B------:R-:W-:Y:S01]  /*3dd0*/  FFMA.FTZ R46, R26, R35, R46 ;  /* 0x000000231a2e7223 */ /* 0x000fe2000001002e */
[----:B------:R-:W-:Y:S01]  /*3de0*/  FMUL.FTZ R34, R24, -1.4426950216293334961 ;  /* 0xbfb8aa3b18227820 */ /* 0x000fe20000410000 */
[----:B------:R-:W-:Y:S02]  /*3df0*/  HADD2.F32 R30, -RZ, R5.H1_H1 ;  /* 0x30000005ff1e7230 */ /* 0x000fe40000004100 */
[----:B------:R-:W-:-:S03]  /*3e00*/  FADD.FTZ R70, R35, R70 ;  /* 0x0000004623467221 */ /* 0x000fc60000010000 */
        /* <DEDUP_REMOVED lines=10> */
[-C--:B------:R-:W-:Y:S01]  /*3eb0*/  FMUL.FTZ R35, R22, R19.reuse ;  /* 0x0000001316237220 */ /* 0x080fe20000410000 */
[C---:B------:R-:W-:Y:S01]  /*3ec0*/  FFMA.FTZ R38, R27.reuse, R19, R38 ;  /* 0x000000131b267223 */ /* 0x040fe20000010026 */
[----:B------:R-:W-:Y:S01]  /*3ed0*/  FMUL.FTZ R24, R34, R63 ;  /* 0x0000003f22187220 */ /* 0x000fe20000410000 */
[----:B------:R-:W-:Y:S01]  /*3ee0*/  FADD.FTZ R36, R36, R19 ;  /* 0x0000001324247221 */ /* 0x000fe20000010000 */
[----:B------:R-:W-:Y:S01]  /*3ef0*/  FFMA.FTZ R46, R27, R35, R46 ;  /* 0x000000231b2e7223 */ /* 0x000fe2000001002e */
        /* <DEDUP_REMOVED lines=123> */
[C---:B------:R-:W-:Y:S01]  /*46b0*/  FFMA.FTZ R33, R24.reuse, R30, R33 ;  /* 0x0000001e18217223 */ /* 0x040fe20000010021 */
[----:B------:R-:W-:Y:S01]  /*46c0*/  FADD.FTZ R37, R37, R30 ;  /* 0x0000001e25257221 */ /* 0x000fe20000010000 */
        /* <DEDUP_REMOVED lines=118> */
[----:B------:R-:W-:Y:S02]  /*4e30*/  FFMA.FTZ R38, R31, R25, R38 ;  /* 0x000000191f267223 */ /* 0x000fe40000010026 */
        /* <DEDUP_REMOVED lines=9> */
[----:B------:R-:W-:-:S03]  /*4ed0*/  FADD.FTZ R26, -R18, R47 ;  /* 0x0000002f121a7221 */ /* 0x000fc60000010100 */
[----:B------:R-:W-:Y:S01]  /*4ee0*/  FMUL.FTZ R24, R24, R29 ;  /* 0x0000001d18187220 */ /* 0x000fe20000410000 */
[----:B------:R-:W-:-:S03]  /*4ef0*/  FMUL.FTZ R29, R26, R63 ;  /* 0x0000003f1a1d7220 */ /* 0x000fc60000410000 */
[----:B------:R-:W-:Y:S01]  /*4f00*/  FFMA.FTZ R33, R32, R24, R33 ;  /* 0x0000001820217223 */ /* 0x000fe20000010021 */
[----:B------:R-:W-:Y:S01]  /*4f10*/  FFMA.FTZ R26, R22, R29, R20 ;  /* 0x0000001d161a7223 */ /* 0x000fe20000010014 */
[----:B------:R-:W-:-:S03]  /*4f20*/  FADD.FTZ R37, R37, R24 ;  /* 0x0000001825257221 */ /* 0x000fc60000010000 */
[----:B------:R-:W-:-:S06]  /*4f30*/  FMUL.FTZ R34, R26, -1.4426950216293334961 ;  /* 0xbfb8aa3b1a227820 */ /* 0x000fcc0000410000 */
[----:B------:R-:W0:Y:S02]  /*4f40*/  MUFU.EX2 R34, R34 ;  /* 0x0000002200227308 */ /* 0x000e240000000800 */
[----:B0-----:R-:W-:-:S06]  /*4f50*/  FADD.FTZ R39, R34, 1 ;  /* 0x3f80000022277421 */ /* 0x001fcc0000010000 */
[----:B------:R-:W0:Y:S02]  /*4f60*/  MUFU.RCP R39, R39 ;  /* 0x0000002700277308 */ /* 0x000e240000001000 */
[----:B0-----:R-:W-:Y:S01]  /*4f70*/  FADD.FTZ R27, -R39, 1 ;  /* 0x3f800000271b7421 */ /* 0x001fe20000010100 */
[----:B------:R-:W-:-:S03]  /*4f80*/  FMUL.FTZ R19, R72, R39 ;  /* 0x0000002748137220 */ /* 0x000fc60000410000 */
[----:B------:R-:W-:Y:S01]  /*4f90*/  FFMA.FTZ R26, R26, R27, 1 ;  /* 0x3f8000001a1a7423 */ /* 0x000fe2000001001b */
[----:B------:R-:W-:-:S03]  /*4fa0*/  HADD2.F32 R27, -RZ, R40.H1_H1 ;  /* 0x30000028ff1b7230 */ /* 0x000fc60000004100 */
[----:B------:R-:W-:Y:S02]  /*4fb0*/  FMUL.FTZ R19, R19, R26 ;  /* 0x0000001a13137220 */ /* 0x000fe40000410000 */
[----:B------:R-:W-:Y:S01]  /*4fc0*/  FADD.FTZ R34, -R18, R27 ;  /* 0x0000001b12227221 */ /* 0x000fe20000010100 */
[----:B------:R-:W-:Y:S01]  /*4fd0*/  FMUL.FTZ R27, R23, R28 ;  /* 0x0000001c171b7220 */ /* 0x000fe20000410000 */
[----:B------:R-:W-:Y:S02]  /*4fe0*/  HADD2.F32 R28, -RZ, R41.H1_H1 ;  /* 0x30000029ff1c7230 */ /* 0x000fe40000004100 */
[----:B------:R-:W-:Y:S01]  /*4ff0*/  FMUL.FTZ R26, R34, R63 ;  /* 0x0000003f221a7220 */ /* 0x000fe20000410000 */
[----:B------:R-:W-:Y:S01]  /*5000*/  FFMA.FTZ R46, R30, R27, R46 ;  /* 0x0000001b1e2e7223 */ /* 0x000fe2000001002e */
[----:B------:R-:W-:Y:S01]  /*5010*/  FADD.FTZ R70, R27, R70 ;  /* 0x000000461b467221 */ /* 0x000fe20000010000 */
[----:B------:R-:W-:Y:S01]  /*5020*/  FMUL.FTZ R27, R22, R25 ;  /* 0x00000019161b7220 */ /* 0x000fe20000410000 */
[C---:B------:R-:W-:Y:S01]  /*5030*/  FFMA.FTZ R34, R23.reuse, R26, R21 ;  /* 0x0000001a17227223 */ /* 0x040fe20000010015 */
[----:B------:R-:W-:Y:S01]  /*5040*/  FADD.FTZ R30, R36, R25 ;  /* 0x00000019241e7221 */ /* 0x000fe20000010000 */
[----:B------:R-:W-:Y:S01]  /*5050*/  FMUL.FTZ R25, R23, R24 ;  /* 0x0000001817197220 */ /* 0x000fe20000410000 */
[----:B------:R-:W-:Y:S01]  /*5060*/  FFMA.FTZ R31, R31, R27, R46 ;  /* 0x0000001b1f1f7223 */ /* 0x000fe2000001002e */
[----:B------:R-:W-:Y:S01]  /*5070*/  FMUL.FTZ R35, R34, -1.4426950216293334961 ;  /* 0xbfb8aa3b22237820 */ /* 0x000fe20000410000 */
[----:B------:R-:W-:Y:S01]  /*5080*/  FADD.FTZ R70, R70, R27 ;  /* 0x0000001b46467221 */ /* 0x000fe20000010000 */
[----:B------:R-:W-:-:S03]  /*5090*/  FADD.FTZ R30, R30, R19 ;  /* 0x000000131e1e7221 */ /* 0x000fc60000010000 */
[----:B------:R-:W-:Y:S01]  /*50a0*/  FADD.FTZ R70, R25, R70 ;  /* 0x0000004619467221 */ /* 0x000fe20000010000 */
[----:B------:R-:W0:Y:S02]  /*50b0*/  MUFU.EX2 R35, R35 ;  /* 0x0000002300237308 */ /* 0x000e240000000800 */
[----:B0-----:R-:W-:-:S06]  /*50c0*/  FADD.FTZ R39, R35, 1 ;  /* 0x3f80000023277421 */ /* 0x001fcc0000010000 */
[----:B------:R-:W0:Y:S02]  /*50d0*/  MUFU.RCP R39, R39 ;  /* 0x0000002700277308 */ /* 0x000e240000001000 */
[----:B0-----:R-:W-:Y:S01]  /*50e0*/  FADD.FTZ R47, -R39, 1 ;  /* 0x3f800000272f7421 */ /* 0x001fe20000010100 */
[----:B------:R-:W-:-:S03]  /*50f0*/  FMUL.FTZ R28, R28, R39 ;  /* 0x000000271c1c7220 */ /* 0x000fc60000410000 */
[----:B------:R-:W-:-:S04]  /*5100*/  FFMA.FTZ R47, R34, R47, 1 ;  /* 0x3f800000222f7423 */ /* 0x000fc8000001002f */
[----:B------:R-:W-:Y:S01]  /*5110*/  FMUL.FTZ R34, R28, R47 ;  /* 0x0000002f1c227220 */ /* 0x000fe20000410000 */
[----:B------:R-:W-:Y:S01]  /*5120*/  FFMA.FTZ R28, R32, R25, R31 ;  /* 0x00000019201c7223 */ /* 0x000fe2000001001f */
[----:B------:R-:W-:Y:S02]  /*5130*/  FMUL.FTZ R25, R22, R19 ;  /* 0x0000001316197220 */ /* 0x000fe40000410000 */
[----:B------:R-:W-:Y:S02]  /*5140*/  FADD.FTZ R31, R37, R34 ;  /* 0x00000022251f7221 */ /* 0x000fe40000010000 */
[----:B------:R-:W-:Y:S01]  /*5150*/  FFMA.FTZ R27, R29, R25, R28 ;  /* 0x000000191d1b7223 */ /* 0x000fe2000001001c */
[----:B------:R-:W-:Y:S01]  /*5160*/  FADD.FTZ R70, R70, R25 ;  /* 0x0000001946467221 */ /* 0x000fe20000010000 */
[-C--:B------:R-:W-:Y:S01]  /*5170*/  FMUL.FTZ R25, R23, R34.reuse ;  /* 0x0000002217197220 */ /* 0x080fe20000410000 */
[----:B------:R-:W-:Y:S01]  /*5180*/  FFMA.FTZ R28, R29, R19, R38 ;  /* 0x000000131d1c7223 */ /* 0x000fe20000010026 */
[----:B------:R-:W-:-:S02]  /*5190*/  FFMA.FTZ R29, R26, R34, R33 ;  /* 0x000000221a1d7223 */ /* 0x000fc40000010021 */
[----:B------:R-:W-:Y:S01]  /*51a0*/  FFMA.FTZ R36, R26, R25, R27 ;  /* 0x000000191a247223 */ /* 0x000fe2000001001b */
[----:B------:R-:W-:-:S07]  /*51b0*/  FADD.FTZ R24, R25, R70 ;  /* 0x0000004619187221 */ /* 0x000fce0000010000 */
.L_x_662:
[----:B------:R-:W-:Y:S01]  /*51c0*/  MOV R47, R24 ;  /* 0x00000018002f7202 */ /* 0x000fe20000000f00 */
[----:B------:R-:W0:Y:S01]  /*51d0*/  SHFL.DOWN PT, R19, R36, 0x1, 0x1f ;  /* 0x08201f0024137f89 */ /* 0x000e2200000e0000 */
[C---:B------:R-:W-:Y:S01]  /*51e0*/  ISETP.GT.AND P0, PT, R2.reuse, 0x1e, PT ;  /* 0x0000001e0200780c */ /* 0x040fe20003f04270 */
[----:B------:R-:W1:Y:S01]  /*51f0*/  S2UR UR7, SR_CgaCtaId ;  /* 0x00000000000779c3 */ /* 0x000e620000008800 */
[----:B------:R-:W-:Y:S01]  /*5200*/  UMOV UR5, 0x400 ;  /* 0x0000040000057882 */ /* 0x000fe20000000000 */
[----:B------:R-:W2:Y:S01]  /*5210*/  SHFL.DOWN PT, R24, R47, 0x1, 0x1f ;  /* 0x08201f002f187f89 */ /* 0x000ea200000e0000 */
[----:B------:R-:W-:Y:S01]  /*5220*/  UIADD3 UR4, UPT, UPT, UR5, 0xd0, URZ ;  /* 0x000000d005047890 */ /* 0x000fe2000fffe0ff */
[C---:B------:R-:W-:Y:S01]  /*5230*/  ISETP.GT.AND P2, PT, R2.reuse, 0xf, PT ;  /* 0x0000000f0200780c */ /* 0x040fe20003f44270 */
[----:B------:R-:W-:Y:S01]  /*5240*/  BSSY.RECONVERGENT B0, `(.L_x_663) ;  /* 0x0000025000007945 */ /* 0x000fe20003800200 */
[----:B------:R-:W-:-:S06]  /*5250*/  ISETP.GT.AND P1, PT, R2, 0x17, PT ;  /* 0x000000170200780c */ /* 0x000fcc0003f24270 */
[----:B0-----:R-:W-:Y:S01]  /*5260*/  @!P0 FADD.FTZ R36, R19, R36 ;  /* 0x0000002413248221 */ /* 0x001fe20000010000 */
[----:B-1----:R-:W-:Y:S01]  /*5270*/  ULEA UR4, UR7, UR4, 0x18 ;  /* 0x0000000407047291 */ /* 0x002fe2000f8ec0ff */
[----:B--2---:R-:W-:-:S03]  /*5280*/  @!P0 FADD.FTZ R47, R24, R47 ;  /* 0x0000002f182f8221 */ /* 0x004fc60000010000 */
[----:B------:R-:W0:Y:S01]  /*5290*/  SHFL.DOWN PT, R19, R36, 0x2, 0x1f ;  /* 0x08401f0024137f89 */ /* 0x000e2200000e0000 */
[----:B------:R-:W-:-:S03]  /*52a0*/  ISETP.GT.AND P0, PT, R2, 0x1d, PT ;  /* 0x0000001d0200780c */ /* 0x000fc60003f04270 */
[----:B------:R-:W1:Y:S10]  /*52b0*/  SHFL.DOWN PT, R24, R47, 0x2, 0x1f ;  /* 0x08401f002f187f89 */ /* 0x000e7400000e0000 */
        /* <DEDUP_REMOVED lines=29> */
.L_x_664:
[----:B------:R-:W-:Y:S05]  /*5490*/  BSYNC.RECONVERGENT B0 ;  /* 0x0000000000007941 */ /* 0x000fea0003800200 */
.L_x_663:
[----:B------:R-:W-:Y:S06]  /*54a0*/  BAR.SYNC.DEFER_BLOCKING 0x0 ;  /* 0x0000000000007b1d */ /* 0x000fec0000010000 */
[----:B------:R-:W-:Y:S04]  /*54b0*/  BSSY.RECONVERGENT B0, `(.L_x_665) ;  /* 0x0000033000007945 */ /* 0x000fe80003800200 */
[----:B------:R-:W-:Y:S05]  /*54c0*/  @P0 BRA `(.L_x_666) ;  /* 0x0000000000c40947 */ /* 0x000fea0003800000 */
[----:B------:R-:W-:-:S09]  /*54d0*/  ULEA UR4, UR7, UR5, 0x18 ;  /* 0x0000000507047291 */ /* 0x000fd2000f8ec0ff */
[----:B-1-3--:R-:W1:Y:S04]  /*54e0*/  LDS.128 R24, [UR4+0x20] ;  /* 0x00002004ff187984 */ /* 0x00ae680008000c00 */
[----:B0-----:R-:W0:Y:S01]  /*54f0*/  LDS.128 R32, [UR4+0x30] ;  /* 0x00003004ff207984 */ /* 0x001e220008000c00 */
[----:B-1----:R-:W-:Y:S01]  /*5500*/  FADD.FTZ R37, R46, R24 ;  /* 0x000000182e257221 */ /* 0x002fe20000010000 */
[----:B------:R-:W-:Y:S02]  /*5510*/  FADD.FTZ R24, R47, R25 ;  /* 0x000000192f187221 */ /* 0x000fe40000010000 */
[----:B--2---:R-:W-:Y:S01]  /*5520*/  LDS.64 R46, [UR4+0xb0] ;  /* 0x0000b004ff2e7984 */ /* 0x004fe20008000a00 */
[----:B------:R-:W-:Y:S01]  /*5530*/  FADD.FTZ R25, R37, R26 ;  /* 0x0000001a25197221 */ /* 0x000fe20000010000 */
[----:B------:R-:W-:-:S02]  /*5540*/  FADD.FTZ R24, R24, R27 ;  /* 0x0000001b18187221 */ /* 0x000fc40000010000 */
[----:B------:R-:W1:Y:S01]  /*5550*/  LDS.128 R36, [UR4+0x40] ;  /* 0x00004004ff247984 */ /* 0x000e620008000c00 */
        /* <DEDUP_REMOVED lines=38> */
[----:B------:R-:W-:Y:S01]  /*57c0*/  FADD.FTZ R46, R33, R46 ;  /* 0x0000002e212e7221 */ /* 0x000fe20000010000 */
[----:B------:R-:W-:-:S07]  /*57d0*/  FADD.FTZ R47, R32, R47 ;  /* 0x0000002f202f7221 */ /* 0x000fce0000010000 */
.L_x_666:
[----:B------:R-:W-:Y:S05]  /*57e0*/  BSYNC.RECONVERGENT B0 ;  /* 0x0000000000007941 */ /* 0x000fea0003800200 */
.L_x_665:
[----:B------:R-:W-:Y:S06]  /*57f0*/  BAR.SYNC.DEFER_BLOCKING 0x0 ;  /* 0x0000000000007b1d */ /* 0x000fec0000010000 */
[----:B------:R-:W-:Y:S04]  /*5800*/  BSSY.RECONVERGENT B0, `(.L_x_667) ;  /* 0x0000025000007945 */ /* 0x000fe80003800200 */
[----:B------:R-:W-:Y:S05]  /*5810*/  @P3 BRA `(.L_x_668) ;  /* 0x00000000008c3947 */ /* 0x000fea0003800000 */
[----:B-1-3--:R-:W1:Y:S04]  /*5820*/  LDS.128 R24, [R65+0x500] ;  /* 0x0005000041187984 */ /* 0x00ae680000000c00 */
[----:B0-----:R-:W0:Y:S04]  /*5830*/  LDS.128 R32, [R65+0xa00] ;  /* 0x000a000041207984 */ /* 0x001e280000000c00 */
[----:B------:R-:W3:Y:S01]  /*5840*/  LDS.128 R36, [R65+0xf00] ;  /* 0x000f000041247984 */ /* 0x000ee20000000c00 */
[----:B-1----:R-:W-:Y:S01]  /*5850*/  FADD.FTZ R71, R28, R24 ;  /* 0x000000181c477221 */ /* 0x002fe20000010000 */
[----:B------:R-:W-:Y:S01]  /*5860*/  FADD.FTZ R24, R29, R25 ;  /* 0x000000191d187221 */ /* 0x000fe20000010000 */
[----:B------:R-:W-:Y:S01]  /*5870*/  FADD.FTZ R25, R30, R26 ;  /* 0x0000001a1e197221 */ /* 0x000fe20000010000 */
[----:B------:R-:W-:Y:S01]  /*5880*/  FADD.FTZ R26, R31, R27 ;  /* 0x0000001b1f1a7221 */ /* 0x000fe20000010000 */
[----:B0-----:R-:W-:Y:S01]  /*5890*/  FADD.FTZ R71, R71, R32 ;  /* 0x0000002047477221 */ /* 0x001fe20000010000 */
[----:B------:R-:W-:Y:S01]  /*58a0*/  FADD.FTZ R24, R24, R33 ;  /* 0x0000002118187221 */ /* 0x000fe20000010000 */
[----:B------:R-:W-:Y:S01]  /*58b0*/  FADD.FTZ R25, R25, R34 ;  /* 0x0000002219197221 */ /* 0x000fe20000010000 */
[----:B--2---:R-:W0:Y:S01]  /*58c0*/  LDS.128 R28, [R65+0x1400] ;  /* 0x00140000411c7984 */ /* 0x004e220000000c00 */
[----:B------:R-:W-:Y:S01]  /*58d0*/  FADD.FTZ R32, R26, R35 ;  /* 0x000000231a207221 */ /* 0x000fe20000010000 */
[----:B---3--:R-:W-:Y:S01]  /*58e0*/  FADD.FTZ R34, R24, R37 ;  /* 0x0000002518227221 */ /* 0x008fe20000010000 */
[----:B------:R-:W-:Y:S01]  /*58f0*/  FADD.FTZ R33, R25, R38 ;  /* 0x0000002619217221 */ /* 0x000fe20000010000 */
[----:B------:R-:W-:Y:S01]  /*5900*/  FADD.FTZ R71, R71, R36 ;  /* 0x0000002447477221 */ /* 0x000fe20000010000 */
[----:B------:R-:W1:Y:S01]  /*5910*/  LDS.128 R24, [R65+0x1900] ;  /* 0x0019000041187984 */ /* 0x000e620000000c00 */
[----:B------:R-:W-:-:S02]  /*5920*/  FADD.FTZ R32, R32, R39 ;  /* 0x0000002720207221 */ /* 0x000fc40000010000 */
[----:B0-----:R-:W-:Y:S01]  /*5930*/  FADD.FTZ R71, R71, R28 ;  /* 0x0000001c47477221 */ /* 0x001fe20000010000 */
[----:B------:R-:W-:Y:S01]  /*5940*/  FADD.FTZ R34, R34, R29 ;  /* 0x0000001d22227221 */ /* 0x000fe20000010000 */
[----:B------:R-:W-:Y:S01]  /*5950*/  FADD.FTZ R37, R33, R30 ;  /* 0x0000001e21257221 */ /* 0x000fe20000010000 */
[----:B------:R-:W-:Y:S02]  /*5960*/  FADD.FTZ R36, R32, R31 ;  /* 0x0000001f20247221 */ /* 0x000fe40000010000 */
[----:B------:R-:W0:Y:S01]  /*5970*/  LDS.128 R28, [R65+0x1e00] ;  /* 0x001e0000411c7984 */ /* 0x000e220000000c00 */
[----:B-1----:R-:W-:Y:S01]  /*5980*/  FADD.FTZ R71, R71, R24 ;  /* 0x0000001847477221 */ /* 0x002fe20000010000 */
[----:B------:R-:W-:Y:S01]  /*5990*/  FADD.FTZ R24, R34, R25 ;  /* 0x0000001922187221 */ /* 0x000fe20000010000 */
[----:B------:R-:W-:Y:S01]  /*59a0*/  FADD.FTZ R37, R37, R26 ;  /* 0x0000001a25257221 */ /* 0x000fe20000010000 */
[----:B------:R-:W1:Y:S01]  /*59b0*/  LDS.128 R32, [R65+0x2300] ;  /* 0x0023000041207984 */ /* 0x000e620000000c00 */
[----:B------:R-:W-:Y:S01]  /*59c0*/  FADD.FTZ R36, R36, R27 ;  /* 0x0000001b24247221 */ /* 0x000fe20000010000 */
        /* <DEDUP_REMOVED lines=8> */
.L_x_668:
[----:B------:R-:W-:Y:S05]  /*5a50*/  BSYNC.RECONVERGENT B0 ;  /* 0x0000000000007941 */ /* 0x000fea0003800200 */
.L_x_667:
[----:B------:R-:W4:Y:S01]  /*5a60*/  LDC R36, c[0x0][0x370] ;  /* 0x0000dc00ff247b82 */ /* 0x000f220000000800 */
[----:B------:R-:W-:Y:S01]  /*5a70*/  BSSY.RECONVERGENT B0, `(.L_x_669) ;  /* 0x000001e000007945 */ /* 0x000fe20003800200 */
[----:B----4-:R-:W-:-:S03]  /*5a80*/  ISETP.GE.U32.AND P1, PT, R36, 0x2, PT ;  /* 0x000000022400780c */ /* 0x010fc60003f26070 */
[----:B------:R-:W-:Y:S10]  /*5a90*/  @P3 BRA `(.L_x_670) ;  /* 0x00000000006c3947 */ /* 0x000ff40003800000 */
[----:B-1-3--:R-:W0:Y:S01]  /*5aa0*/  LDC.64 R24, c[0x0][0x3f8] ;  /* 0x0000fe00ff187b82 */ /* 0x00ae220000000a00 */
[----:B------:R-:W-:-:S07]  /*5ab0*/  IMAD R35, R64, 0x50, R19 ;  /* 0x0000005040237824 */ /* 0x000fce00078e0213 */
[----:B------:R-:W1:Y:S01]  /*5ac0*/  LDC.64 R26, c[0x0][0x3d8] ;  /* 0x0000f600ff1a7b82 */ /* 0x000e620000000a00 */
[----:B0-----:R-:W-:Y:S01]  /*5ad0*/  IMAD.WIDE.U32 R32, R24, 0x3, RZ ;  /* 0x0000000318207825 */ /* 0x001fe200078e00ff */
[----:B------:R-:W-:-:S04]  /*5ae0*/  LEA R37, R25, R25, 0x1 ;  /* 0x0000001919257211 */ /* 0x000fc800078e08ff */
[----:B------:R-:W-:Y:S01]  /*5af0*/  IADD3 R37, PT, PT, R33, R37, RZ ;  /* 0x0000002521257210 */ /* 0x000fe20007ffe0ff */
[----:B-1----:R-:W-:-:S03]  /*5b00*/  IMAD.WIDE R26, R35, 0x4, R26 ;  /* 0x00000004231a7825 */ /* 0x002fc600078e021a */
[----:B------:R-:W-:-:S04]  /*5b10*/  LEA.HI R32, P2, R37, R32, RZ, 0x1 ;  /* 0x0000002025207211 */ /* 0x000fc800078508ff */
[----:B------:R-:W-:Y:S01]  /*5b20*/  IADD3.X R37, PT, PT, RZ, R37, RZ, P2, !PT ;  /* 0x00000025ff257210 */ /* 0x000fe200017fe4ff */
[----:B------:R4:W-:Y:S01]  /*5b30*/  REDG.E.ADD.F32.FTZ.RN.STRONG.GPU desc[UR8][R26.64], R28 ;  /* 0x0000001c1a0079a6 */ /* 0x0009e2000c12f308 */
[----:B------:R-:W-:Y:S02]  /*5b40*/  LEA.HI R39, P2, R25, R24, RZ, 0x1 ;  /* 0x0000001819277211 */ /* 0x000fe400078508ff */
[C---:B------:R-:W-:Y:S02]  /*5b50*/  SHF.L.U64.HI R37, R32.reuse, 0x1, R37 ;  /* 0x0000000120257819 */ /* 0x040fe40000010225 */
[----:B------:R-:W-:Y:S02]  /*5b60*/  SHF.L.U32 R35, R32, 0x1, RZ ;  /* 0x0000000120237819 */ /* 0x000fe400000006ff */
[----:B------:R-:W-:Y:S02]  /*5b70*/  IADD3.X R32, PT, PT, RZ, R25, RZ, P2, !PT ;  /* 0x00000019ff207210 */ /* 0x000fe400017fe4ff */
[----:B------:R-:W-:-:S02]  /*5b80*/  SHF.L.U32 R33, R39, 0x1, RZ ;  /* 0x0000000127217819 */ /* 0x000fc400000006ff */
[----:B------:R-:W-:Y:S02]  /*5b90*/  SHF.L.U64.HI R39, R39, 0x1, R32 ;  /* 0x0000000127277819 */ /* 0x000fe40000010220 */
[----:B------:R-:W-:Y:S02]  /*5ba0*/  LOP3.LUT R33, R33, 0xfffffffc, RZ, 0xc0, !PT ;  /* 0xfffffffc21217812 */ /* 0x000fe400078ec0ff */
[----:B------:R-:W-:Y:S02]  /*5bb0*/  LEA R32, P3, R24, R26, 0x2 ;  /* 0x0000001a18207211 */ /* 0x000fe400078610ff */
[----:B------:R-:W-:Y:S02]  /*5bc0*/  LOP3.LUT R35, R35, 0xfffffffc, RZ, 0xc0, !PT ;  /* 0xfffffffc23237812 */ /* 0x000fe400078ec0ff */
[----:B------:R-:W-:Y:S02]  /*5bd0*/  IADD3 R34, P2, PT, R26, R33, RZ ;  /* 0x000000211a227210 */ /* 0x000fe40007f5e0ff */
[----:B------:R-:W-:-:S02]  /*5be0*/  LEA.HI.X R33, R24, R27, R25, 0x2, P3 ;  /* 0x0000001b18217211 */ /* 0x000fc400018f1419 */
[----:B------:R-:W-:Y:S02]  /*5bf0*/  IADD3 R24, P3, PT, R26, R35, RZ ;  /* 0x000000231a187210 */ /* 0x000fe40007f7e0ff */
[C---:B------:R-:W-:Y:S02]  /*5c00*/  IADD3.X R35, PT, PT, R27.reuse, R39, RZ, P2, !PT ;  /* 0x000000271b237210 */ /* 0x040fe400017fe4ff */
[----:B------:R-:W-:-:S03]  /*5c10*/  IADD3.X R25, PT, PT, R27, R37, RZ, P3, !PT ;  /* 0x000000251b197210 */ /* 0x000fc60001ffe4ff */
[----:B------:R4:W-:Y:S04]  /*5c20*/  REDG.E.ADD.F32.FTZ.RN.STRONG.GPU desc[UR8][R34.64], R29 ;  /* 0x0000001d220079a6 */ /* 0x0009e8000c12f308 */
[----:B------:R4:W-:Y:S04]  /*5c30*/  REDG.E.ADD.F32.FTZ.RN.STRONG.GPU desc[UR8][R32.64], R30 ;  /* 0x0000001e200079a6 */ /* 0x0009e8000c12f308 */
[----:B------:R4:W-:Y:S02]  /*5c40*/  REDG.E.ADD.F32.FTZ.RN.STRONG.GPU desc[UR8][R24.64], R31 ;  /* 0x0000001f180079a6 */ /* 0x0009e4000c12f308 */
.L_x_670:
[----:B------:R-:W-:Y:S05]  /*5c50*/  BSYNC.RECONVERGENT B0 ;  /* 0x0000000000007941 */ /* 0x000fea0003800200 */
.L_x_669:
[----:B------:R-:W-:Y:S05]  /*5c60*/  @!P1 BRA `(.L_x_671) ;  /* 0x0000001400049947 */ /* 0x000fea0003800000 */
[----:B------:R-:W-:Y:S05]  /*5c70*/  @P0 BRA `(.L_x_672) ;  /* 0x0000000000880947 */ /* 0x000fea0003800000 */
[----:B--2-4-:R-:W2:Y:S01]  /*5c80*/  LDC R31, c[0x0][0x374] ;  /* 0x0000dd00ff1f7b82 */ /* 0x014ea20000000800 */
[----:B------:R-:W4:Y:S01]  /*5c90*/  S2R R30, SR_CTAID.Y ;  /* 0x00000000001e7919 */ /* 0x000f220000002600 */
[----:B------:R-:W-:-:S06]  /*5ca0*/  LOP3.LUT R28, R59, 0x1, RZ, 0xc0, !PT ;  /* 0x000000013b1c7812 */ /* 0x000fcc00078ec0ff */
[----:B------:R-:W5:Y:S08]  /*5cb0*/  LDC R33, c[0x0][0x370] ;  /* 0x0000dc00ff217b82 */ /* 0x000f700000000800 */
[----:B------:R-:W0:Y:S01]  /*5cc0*/  LDC.64 R26, c[0x0][0x3d0] ;  /* 0x0000f400ff1a7b82 */ /* 0x000e220000000a00 */
[----:B--2---:R-:W-:-:S07]  /*5cd0*/  IMAD R28, R28, R31, RZ ;  /* 0x0000001f1c1c7224 */ /* 0x004fce00078e02ff */
[----:B-1-3--:R-:W1:Y:S01]  /*5ce0*/  LDC.64 R24, c[0x0][0x3c8] ;  /* 0x0000f200ff187b82 */ /* 0x00ae620000000a00 */
[----:B-----5:R-:W-:Y:S02]  /*5cf0*/  IMAD R29, R28, R33, RZ ;  /* 0x000000211c1d7224 */ /* 0x020fe400078e02ff */
[----:B----4-:R-:W-:-:S03]  /*5d00*/  IMAD R31, R31, UR6, R30 ;  /* 0x000000061f1f7c24 */ /* 0x010fc6000f8e021e */
[----:B------:R-:W-:-:S05]  /*5d10*/  SHF.L.U32 R29, R29, 0x1, RZ ;  /* 0x000000011d1d7819 */ /* 0x000fca00000006ff */
[----:B0-----:R-:W-:Y:S01]  /*5d20*/  IMAD.WIDE R26, R29, 0x4, R26 ;  /* 0x000000041d1a7825 */ /* 0x001fe200078e021a */
[----:B------:R-:W-:Y:S02]  /*5d30*/  IADD3 R29, PT, PT, R28, R30, RZ ;  /* 0x0000001e1c1d7210 */ /* 0x000fe40007ffe0ff */
[----:B------:R-:W-:Y:S01]  /*5d40*/  LOP3.LUT P0, R28, R59, 0x2, RZ, 0xc0, !PT ;  /* 0x000000023b1c7812 */ /* 0x000fe2000780c0ff */
[----:B------:R-:W-:-:S03]  /*5d50*/  IMAD.WIDE.U32 R26, R31, 0x8, R26 ;  /* 0x000000081f1a7825 */ /* 0x000fc600078e001a */
[----:B------:R-:W-:Y:S02]  /*5d60*/  SEL R33, R33, RZ, !P0 ;  /* 0x000000ff21217207 */ /* 0x000fe40004000000 */
[----:B------:R-:W-:Y:S01]  /*5d70*/  IADD3 R31, PT, PT, -R28, 0x1, RZ ;  /* 0x000000011c1f7810 */ /* 0x000fe20007ffe1ff */
[----:B-1----:R-:W-:Y:S01]  /*5d80*/  IMAD.WIDE.U32 R24, R29, 0x4, R24 ;  /* 0x000000041d187825 */ /* 0x002fe200078e0018 */
[----:B------:R-:W-:Y:S01]  /*5d90*/  ISETP.NE.AND P0, PT, R33, -0x1, PT ;  /* 0xffffffff2100780c */ /* 0x000fe20003f05270 */
        /* <DEDUP_REMOVED lines=8> */
.L_x_673:
        /* <DEDUP_REMOVED lines=8> */
.L_x_672:
[----:B------:R-:W-:Y:S05]  /*5ea0*/  WARPSYNC.ALL ;  /* 0x0000000000007948 */ /* 0x000fea0003800000 */
[----:B------:R-:W-:Y:S01]  /*5eb0*/  ISETP.GE.U32.AND P0, PT, R36, 0x8, PT ;  /* 0x000000082400780c */ /* 0x000fe20003f06070 */
[----:B------:R-:W-:Y:S01]  /*5ec0*/  BAR.SYNC.DEFER_BLOCKING 0x0 ;  /* 0x0000000000007b1d */ /* 0x000fe20000010000 */
[----:B----4-:R-:W-:-:S11]  /*5ed0*/  HFMA2 R33, -RZ, RZ, 0, 0 ;  /* 0x00000000ff217431 */ /* 0x010fd600000001ff */
[----:B------:R-:W-:Y:S05]  /*5ee0*/  @!P0 BRA `(.L_x_674) ;  /* 0x0000000800748947 */ /* 0x000fea0003800000 */
[----:B------:R-:W4:Y:S01]  /*5ef0*/  S2UR UR15, SR_CTAID.Y ;  /* 0x00000000000f79c3 */ /* 0x000f220000002600 */
[----:B------:R-:W4:Y:S01]  /*5f00*/  LDCU UR4, c[0x0][0x374] ;  /* 0x00006e80ff0477ac */ /* 0x000f220008000800 */
[----:B--2---:R-:W2:Y:S01]  /*5f10*/  S2R R28, SR_TID.X ;  /* 0x00000000001c7919 */ /* 0x004ea20000002100 */
[----:B------:R-:W-:Y:S01]  /*5f20*/  MOV R30, RZ ;  /* 0x000000ff001e7202 */ /* 0x000fe20000000f00 */
[----:B------:R-:W-:-:S04]  /*5f30*/  UIADD3 UR5, UPT, UPT, -UR6, URZ, URZ ;  /* 0x000000ff06057290 */ /* 0x000fc8000fffe1ff */
[----:B------:R-:W0:Y:S01]  /*5f40*/  S2UR UR6, SR_CTAID.X ;  /* 0x00000000000679c3 */ /* 0x000e220000002500 */
[----:B----4-:R-:W-:Y:S02]  /*5f50*/  UIMAD UR7, UR4, 0x3, UR15 ;  /* 0x00000003040778a4 */ /* 0x010fe4000f8e020f */
[----:B------:R-:W-:Y:S01]  /*5f60*/  MOV R29, UR15 ;  /* 0x0000000f001d7c02 */ /* 0x000fe20008000f00 */
[----:B------:R-:W-:Y:S02]  /*5f70*/  ULEA UR10, UR4, UR15, 0x1 ;  /* 0x0000000f040a7291 */ /* 0x000fe4000f8e08ff */
[----:B------:R-:W-:Y:S02]  /*5f80*/  UIMAD UR11, UR4, 0x6, UR15 ;  /* 0x00000006040b78a4 */ /* 0x000fe4000f8e020f */
[----:B------:R-:W-:Y:S01]  /*5f90*/  ULEA UR12, UR4, UR15, 0x2 ;  /* 0x0000000f040c7291 */ /* 0x000fe2000f8e10ff */
[----:B0-----:R-:W-:Y:S01]  /*5fa0*/  MOV R32, UR7 ;  /* 0x0000000700207c02 */ /* 0x001fe20008000f00 */
[----:B------:R-:W-:Y:S01]  /*5fb0*/  UIMAD UR13, UR4, 0x7, UR15 ;  /* 0x00000007040d78a4 */ /* 0x000fe2000f8e020f */
[----:B------:R-:W-:Y:S01]  /*5fc0*/  MOV R36, UR10 ;  /* 0x0000000a00247c02 */ /* 0x000fe20008000f00 */
[----:B------:R-:W-:Y:S01]  /*5fd0*/  UIMAD UR14, UR4, 0x5, UR15 ;  /* 0x00000005040e78a4 */ /* 0x000fe2000f8e020f */
[----:B------:R-:W-:Y:S01]  /*5fe0*/  MOV R35, UR11 ;  /* 0x0000000b00237c02 */ /* 0x000fe20008000f00 */
[----:B------:R-:W-:Y:S01]  /*5ff0*/  UIADD3 UR4, UPT, UPT, UR15, UR4, URZ ;  /* 0x000000040f047290 */ /* 0x000fe2000fffe0ff */
[----:B------:R-:W-:-:S02]  /*6000*/  MOV R31, UR12 ;  /* 0x0000000c001f7c02 */ /* 0x000fc40008000f00 */
[----:B------:R-:W-:Y:S02]  /*6010*/  MOV R33, UR13 ;  /* 0x0000000d00217c02 */ /* 0x000fe40008000f00 */
[----:B------:R-:W-:Y:S02]  /*6020*/  MOV R34, UR14 ;  /* 0x0000000e00227c02 */ /* 0x000fe40008000f00 */
[----:B--2---:R-:W-:-:S07]  /*6030*/  MOV R37, UR4 ;  /* 0x0000000400257c02 */ /* 0x004fce0008000f00 */
.L_x_675:
[----:B------:R-:W-:-:S04]  /*6040*/  ISETP.NE.AND P1, PT, RZ, UR5, PT ;  /* 0x00000005ff007c0c */ /* 0x000fc8000bf25270 */
[----:B------:R-:W-:Y:S02]  /*6050*/  ISETP.NE.OR P1, PT, R19, RZ, !P1 ;  /* 0x000000ff1300720c */ /* 0x000fe40004f25670 */
[----:B------:R-:W-:-:S04]  /*6060*/  IADD3 R19, PT, PT, R30, 0x1, RZ ;  /* 0x000000011e137810 */ /* 0x000fc80007ffe0ff */
[----:B------:R-:W-:Y:S02]  /*6070*/  ISETP.NE.AND P2, PT, R19, UR6, PT ;  /* 0x0000000613007c0c */ /* 0x000fe4000bf45270 */
[----:B------:R-:W-:-:S04]  /*6080*/  MOV R19, R28 ;  /* 0x0000001c00137202 */ /* 0x000fc80000000f00 */
[----:B------:R-:W-:Y:S01]  /*6090*/  ISETP.NE.OR P2, PT, R19, RZ, !P2 ;  /* 0x000000ff1300720c */ /* 0x000fe20005745670 */
[----:B---3--:R-:W0:Y:S01]  /*60a0*/  @!P1 LDC R24, c[0x0][0x374] ;  /* 0x0000dd00ff189b82 */ /* 0x008e220000000800 */
[----:B------:R-:W-:-:S07]  /*60b0*/  @!P1 LOP3.LUT R27, R59, 0x1, RZ, 0xc0, !PT ;  /* 0x000000013b1b9812 */ /* 0x000fce00078ec0ff */
[----:B-1----:R-:W1:Y:S08]  /*60c0*/  @!P1 LDC R25, c[0x0][0x370] ;  /* 0x0000dc00ff199b82 */ /* 0x002e700000000800 */
[----:B------:R-:W2:Y:S01]  /*60d0*/  @!P2 LDC R38, c[0x0][0x374] ;  /* 0x0000dd00ff26ab82 */ /* 0x000ea20000000800 */
[----:B0-----:R-:W-:-:S07]  /*60e0*/  @!P1 IMAD R24, R27, R24, RZ ;  /* 0x000000181b189224 */ /* 0x001fce00078e02ff */
[----:B------:R-:W0:Y:S01]  /*60f0*/  @!P2 LDC R39, c[0x0][0x370] ;  /* 0x0000dc00ff27ab82 */ /* 0x000e220000000800 */
[----:B-1----:R-:W-:-:S07]  /*6100*/  @!P1 IMAD R24, R24, R25, RZ ;  /* 0x0000001918189224 */ /* 0x002fce00078e02ff */
[----:B------:R-:W1:Y:S01]  /*6110*/  @!P1 LDC.64 R26, c[0x0][0x3d0] ;  /* 0x0000f400ff1a9b82 */ /* 0x000e620000000a00 */
[----:B------:R-:W-:-:S05]  /*6120*/  @!P2 LOP3.LUT R25, R59, 0x1, RZ, 0xc0, !PT ;  /* 0x000000013b19a812 */ /* 0x000fca00078ec0ff */
[----:B--2---:R-:W-:Y:S01]  /*6130*/  @!P2 IMAD R38, R25, R38, RZ ;  /* 0x000000261926a224 */ /* 0x004fe200078e02ff */
[----:B------:R-:W-:-:S03]  /*6140*/  @!P1 SHF.L.U32 R25, R24, 0x1, RZ ;  /* 0x0000000118199819 */ /* 0x000fc600000006ff */
[----:B0-----:R-:W-:Y:S02]  /*6150*/  @!P2 IMAD R38, R38, R39, RZ ;  /* 0x000000272626a224 */ /* 0x001fe400078e02ff */
[----:B-1----:R-:W-:Y:S02]  /*6160*/  @!P1 IMAD.WIDE R26, R25, 0x4, R26 ;  /* 0x00000004191a9825 */ /* 0x002fe400078e021a */
[----:B------:R-:W0:Y:S02]  /*6170*/  @!P2 LDC.64 R24, c[0x0][0x3d0] ;  /* 0x0000f400ff18ab82 */ /* 0x000e240000000a00 */
[----:B------:R-:W-:Y:S01]  /*6180*/  @!P1 IMAD.WIDE.U32 R26, R29, 0x8, R26 ;  /* 0x000000081d1a9825 */ /* 0x000fe200078e001a */
[----:B------:R-:W-:-:S05]  /*6190*/  @!P2 SHF.L.U32 R39, R38, 0x1, RZ ;  /* 0x000000012627a819 */ /* 0x000fca00000006ff */
[----:B------:R-:W2:Y:S01]  /*61a0*/  @!P1 LDG.E.64 R26, desc[UR8][R26.64] ;  /* 0x000000081a1a9981 */ /* 0x000ea2000c1e1b00 */
[----:B0-----:R-:W-:-:S04]  /*61b0*/  @!P2 IMAD.WIDE R24, R39, 0x4, R24 ;  /* 0x000000042718a825 */ /* 0x001fc800078e0218 */
[----:B------:R-:W-:-:S06]  /*61c0*/  @!P2 IMAD.WIDE.U32 R24, R37, 0x8, R24 ;  /* 0x000000082518a825 */ /* 0x000fcc00078e0018 */
[----:B------:R-:W3:Y:S01]  /*61d0*/  @!P2 LDG.E.64 R24, desc[UR8][R24.64] ;  /* 0x000000081818a981 */ /* 0x000ee2000c1e1b00 */
[----:B------:R-:W-:-:S04]  /*61e0*/  IADD3 R38, PT, PT, R30, 0x2, RZ ;  /* 0x000000021e267810 */ /* 0x000fc80007ffe0ff */
[----:B------:R-:W-:-:S04]  /*61f0*/  ISETP.NE.AND P0, PT, R38, UR6, PT ;  /* 0x0000000626007c0c */ /* 0x000fc8000bf05270 */
[----:B------:R-:W-:-:S13]  /*6200*/  ISETP.NE.OR P0, PT, R19, RZ, !P0 ;  /* 0x000000ff1300720c */ /* 0x000fda0004705670 */
[----:B------:R-:W0:Y:S08]  /*6210*/  @!P0 LDC R38, c[0x0][0x374] ;  /* 0x0000dd00ff268b82 */ /* 0x000e300000000800 */
[----:B------:R-:W1:Y:S01]  /*6220*/  @!P0 LDC R39, c[0x0][0x370] ;  /* 0x0000dc00ff278b82 */ /* 0x000e620000000800 */
[----:B--2---:R-:W-:Y:S01]  /*6230*/  @!P1 FADD.FTZ R47, R47, R27 ;  /* 0x0000001b2f2f9221 */ /* 0x004fe20000010000 */
[----:B------:R-:W-:Y:S01]  /*6240*/  @!P0 LOP3.LUT R27, R59, 0x1, RZ, 0xc0, !PT ;  /* 0x000000013b1b8812 */ /* 0x000fe200078ec0ff */
[----:B------:R-:W-:-:S04]  /*6250*/  @!P1 FADD.FTZ R46, R46, R26 ;  /* 0x0000001a2e2e9221 */ /* 0x000fc80000010000 */
[----:B0-----:R-:W-:Y:S01]  /*6260*/  @!P0 IMAD R26, R27, R38, RZ ;  /* 0x000000261b1a8224 */ /* 0x001fe200078e02ff */
[----:B------:R-:W-:-:S04]  /*6270*/  IADD3 R27, PT, PT, R30, 0x3, RZ ;  /* 0x000000031e1b7810 */ /* 0x000fc80007ffe0ff */
[----:B------:R-:W-:-:S04]  /*6280*/  ISETP.NE.AND P1, PT, R27, UR6, PT ;  /* 0x000000061b007c0c */ /* 0x000fc8000bf25270 */
[----:B------:R-:W-:Y:S01]  /*6290*/  ISETP.NE.OR P1, PT, R19, RZ, !P1 ;  /* 0x000000ff1300720c */ /* 0x000fe20004f25670 */
[----:B---3--:R-:W-:Y:S01]  /*62a0*/  @!P2 FADD.FTZ R46, R46, R24 ;  /* 0x000000182e2ea221 */ /* 0x008fe20000010000 */
[----:B-1----:R-:W-:-:S11]  /*62b0*/  @!P0 IMAD R24, R26, R39, RZ ;  /* 0x000000271a188224 */ /* 0x002fd600078e02ff */
[----:B------:R-:W0:Y:S01]  /*62c0*/  @!P1 LDC R38, c[0x0][0x374] ;  /* 0x0000dd00ff269b82 */ /* 0x000e220000000800 */
[----:B------:R-:W-:-:S07]  /*62d0*/  @!P0 SHF.L.U32 R39, R24, 0x1, RZ ;  /* 0x0000000118278819 */ /* 0x000fce00000006ff */
[----:B------:R-:W1:Y:S02]  /*62e0*/  @!P0 LDC.64 R26, c[0x0][0x3d0] ;  /* 0x0000f400ff1a8b82 */ /* 0x000e640000000a00 */
[----:B-1----:R-:W-:Y:S01]  /*62f0*/  @!P0 IMAD.WIDE R26, R39, 0x4, R26 ;  /* 0x00000004271a8825 */ /* 0x002fe200078e021a */
[----:B------:R-:W-:-:S05]  /*6300*/  @!P1 LOP3.LUT R39, R59, 0x1, RZ, 0xc0, !PT ;  /* 0x000000013b279812 */ /* 0x000fca00078ec0ff */
[----:B0-----:R-:W-:Y:S02]  /*6310*/  @!P1 IMAD R24, R39, R38, RZ ;  /* 0x0000002627189224 */ /* 0x001fe400078e02ff */
[----:B------:R-:W0:Y:S01]  /*6320*/  @!P1 LDC R39, c[0x0][0x370] ;  /* 0x0000dc00ff279b82 */ /* 0x000e220000000800 */
[----:B------:R-:W-:-:S04]  /*6330*/  @!P0 IMAD.WIDE.U32 R26, R36, 0x8, R26 ;  /* 0x00000008241a8825 */ /* 0x000fc800078e001a */
[----:B------:R-:W-:Y:S02]  /*6340*/  @!P2 FADD.FTZ R47, R47, R25 ;  /* 0x000000192f2fa221 */ /* 0x000fe40000010000 */
[----:B------:R-:W2:Y:S01]  /*6350*/  @!P0 LDG.E.64 R26, desc[UR8][R26.64] ;  /* 0x000000081a1a8981 */ /* 0x000ea2000c1e1b00 */
[----:B0-----:R-:W-:Y:S02]  /*6360*/  @!P1 IMAD R38, R24, R39, RZ ;  /* 0x0000002718269224 */ /* 0x001fe400078e02ff */
[----:B------:R-:W0:Y:S03]  /*6370*/  @!P1 LDC.64 R24, c[0x0][0x3d0] ;  /* 0x0000f400ff189b82 */ /* 0x000e260000000a00 */
[----:B------:R-:W-:-:S05]  /*6380*/  @!P1 SHF.L.U32 R39, R38, 0x1, RZ ;  /* 0x0000000126279819 */ /* 0x000fca00000006ff */
[----:B0-----:R-:W-:-:S04]  /*6390*/  @!P1 IMAD.WIDE R24, R39, 0x4, R24 ;  /* 0x0000000427189825 */ /* 0x001fc800078e0218 */
[----:B------:R-:W-:-:S06]  /*63a0*/  @!P1 IMAD.WIDE.U32 R24, R32, 0x8, R24 ;  /* 0x0000000820189825 */ /* 0x000fcc00078e0018 */
[----:B------:R-:W3:Y:S01]  /*63b0*/  @!P1 LDG.E.64 R24, desc[UR8][R24.64] ;  /* 0x0000000818189981 */ /* 0x000ee2000c1e1b00 */
[----:B------:R-:W-:-:S04]  /*63c0*/  IADD3 R38, PT, PT, R30, 0x4, RZ ;  /* 0x000000041e267810 */ /* 0x000fc80007ffe0ff */
[----:B------:R-:W-:-:S04]  /*63d0*/  ISETP.NE.AND P2, PT, R38, UR6, PT ;  /* 0x0000000626007c0c */ /* 0x000fc8000bf45270 */
[----:B------:R-:W-:-:S13]  /*63e0*/  ISETP.NE.OR P2, PT, R19, RZ, !P2 ;  /* 0x000000ff1300720c */ /* 0x000fda0005745670 */
[----:B------:R-:W0:Y:S01]  /*63f0*/  @!P2 LDC R38, c[0x0][0x374] ;  /* 0x0000dd00ff26ab82 */ /* 0x000e220000000800 */
[----:B--2---:R-:W-:Y:S01]  /*6400*/  @!P0 FADD.FTZ R46, R46, R26 ;  /* 0x0000001a2e2e8221 */ /* 0x004fe20000010000 */
[----:B------:R-:W-:Y:S01]  /*6410*/  IADD3 R26, PT, PT, R30, 0x5, RZ ;  /* 0x000000051e1a7810 */ /* 0x000fe20007ffe0ff */
[----:B------:R-:W-:Y:S01]  /*6420*/  @!P0 FADD.FTZ R47, R47, R27 ;  /* 0x0000001b2f2f8221 */ /* 0x000fe20000010000 */
[----:B------:R-:W-:Y:S02]  /*6430*/  @!P2 LOP3.LUT R27, R59, 0x1, RZ, 0xc0, !PT ;  /* 0x000000013b1ba812 */ /* 0x000fe400078ec0ff */
[----:B------:R-:W-:-:S03]  /*6440*/  ISETP.NE.AND P3, PT, R26, UR6, PT ;  /* 0x000000061a007c0c */ /* 0x000fc6000bf65270 */
[----:B0-----:R-:W-:Y:S01]  /*6450*/  @!P2 IMAD R26, R27, R38, RZ ;  /* 0x000000261b1aa224 */ /* 0x001fe200078e02ff */
[----:B------:R-:W-:Y:S01]  /*6460*/  ISETP.NE.OR P0, PT, R19, RZ, !P3 ;  /* 0x000000ff1300720c */ /* 0x000fe20005f05670 */
[----:B------:R-:W0:-:S12]  /*6470*/  @!P2 LDC R27, c[0x0][0x370] ;  /* 0x0000dc00ff1bab82 */ /* 0x000e180000000800 */
[----:B------:R-:W1:Y:S08]  /*6480*/  @!P0 LDC R38, c[0x0][0x374] ;  /* 0x0000dd00ff268b82 */ /* 0x000e700000000800 */
[----:B------:R-:W2:Y:S01]  /*6490*/  @!P0 LDC R39, c[0x0][0x370] ;  /* 0x0000dc00ff278b82 */ /* 0x000ea20000000800 */
[----:B0-----:R-:W-:-:S05]  /*64a0*/  @!P2 IMAD R26, R26, R27, RZ ;  /* 0x0000001b1a1aa224 */ /* 0x001fca00078e02ff */
[----:B------:R-:W-:Y:S01]  /*64b0*/  @!P2 SHF.L.U32 R27, R26, 0x1, RZ ;  /* 0x000000011a1ba819 */ /* 0x000fe200000006ff */
[----:B---3--:R-:W-:Y:S01]  /*64c0*/  @!P1 FADD.FTZ R47, R47, R25 ;  /* 0x000000192f2f9221 */ /* 0x008fe20000010000 */
[----:B------:R-:W-:Y:S01]  /*64d0*/  @!P0 LOP3.LUT R25, R59, 0x1, RZ, 0xc0, !PT ;  /* 0x000000013b198812 */ /* 0x000fe200078ec0ff */
[----:B------:R-:W-:-:S04]  /*64e0*/  @!P1 FADD.FTZ R46, R46, R24 ;  /* 0x000000182e2e9221 */ /* 0x000fc80000010000 */
[----:B-1----:R-:W-:Y:S02]  /*64f0*/  @!P0 IMAD R38, R25, R38, RZ ;  /* 0x0000002619268224 */ /* 0x002fe400078e02ff */
[----:B------:R-:W0:Y:S02]  /*6500*/  @!P2 LDC.64 R24, c[0x0][0x3d0] ;  /* 0x0000f400ff18ab82 */ /* 0x000e240000000a00 */
[----:B--2---:R-:W-:Y:S02]  /*6510*/  @!P0 IMAD R38, R38, R39, RZ ;  /* 0x0000002726268224 */ /* 0x004fe400078e02ff */
[----:B0-----:R-:W-:-:S04]  /*6520*/  @!P2 IMAD.WIDE R24, R27, 0x4, R24 ;  /* 0x000000041b18a825 */ /* 0x001fc800078e0218 */
[----:B------:R-:W0:Y:S01]  /*6530*/  @!P0 LDC.64 R26, c[0x0][0x3d0] ;  /* 0x0000f400ff1a8b82 */ /* 0x000e220000000a00 */
        /* <DEDUP_REMOVED lines=21> */
[----:B------:R-:W-:Y:S01]  /*6690*/  @!P0 FADD.FTZ R47, R47, R27 ;  /* 0x0000001b2f2f8221 */ /* 0x000fe20000010000 */
[----:B------:R-:W-:-:S06]  /*66a0*/  @!P1 SHF.L.U32 R39, R26, 0x1, RZ ;  /* 0x000000011a279819 */ /* 0x000fcc00000006ff */
[----:B------:R-:W1:Y:S02]  /*66b0*/  @!P1 LDC.64 R24, c[0x0][0x3d0] ;  /* 0x0000f400ff189b82 */ /* 0x000e640000000a00 */
[----:B-1----:R-:W-:Y:S01]  /*66c0*/  @!P1 IMAD.WIDE R24, R39, 0x4, R24 ;  /* 0x0000000427189825 */ /* 0x002fe200078e0218 */
[----:B------:R-:W-:-:S05]  /*66d0*/  @!P2 LOP3.LUT R39, R59, 0x1, RZ, 0xc0, !PT ;  /* 0x000000013b27a812 */ /* 0x000fca00078ec0ff */
[----:B0-----:R-:W-:Y:S02]  /*66e0*/  @!P2 IMAD R26, R39, R38, RZ ;  /* 0x00000026271aa224 */ /* 0x001fe400078e02ff */
[----:B------:R-:W0:Y:S01]  /*66f0*/  @!P2 LDC R39, c[0x0][0x370] ;  /* 0x0000dc00ff27ab82 */ /* 0x000e220000000800 */
[----:B------:R-:W-:-:S06]  /*6700*/  @!P1 IMAD.WIDE.U32 R24, R35, 0x8, R24 ;  /* 0x0000000823189825 */ /* 0x000fcc00078e0018 */
[----:B------:R-:W2:Y:S01]  /*6710*/  @!P1 LDG.E.64 R24, desc[UR8][R24.64] ;  /* 0x0000000818189981 */ /* 0x000ea2000c1e1b00 */
[----:B0-----:R-:W-:Y:S02]  /*6720*/  @!P2 IMAD R38, R26, R39, RZ ;  /* 0x000000271a26a224 */ /* 0x001fe400078e02ff */
[----:B------:R-:W0:Y:S03]  /*6730*/  @!P2 LDC.64 R26, c[0x0][0x3d0] ;  /* 0x0000f400ff1aab82 */ /* 0x000e260000000a00 */
[----:B------:R-:W-:-:S05]  /*6740*/  @!P2 SHF.L.U32 R39, R38, 0x1, RZ ;  /* 0x000000012627a819 */ /* 0x000fca00000006ff */
[----:B0-----:R-:W-:-:S04]  /*6750*/  @!P2 IMAD.WIDE R26, R39, 0x4, R26 ;  /* 0x00000004271aa825 */ /* 0x001fc800078e021a */
[----:B------:R-:W-:-:S06]  /*6760*/  @!P2 IMAD.WIDE.U32 R26, R33, 0x8, R26 ;  /* 0x00000008211aa825 */ /* 0x000fcc00078e001a */
[----:B------:R-:W3:Y:S01]  /*6770*/  @!P2 LDG.E.64 R26, desc[UR8][R26.64] ;  /* 0x000000081a1aa981 */ /* 0x000ee2000c1e1b00 */
[----:B------:R-:W0:Y:S08]  /*6780*/  LDC R38, c[0x0][0x374] ;  /* 0x0000dd00ff267b82 */ /* 0x000e300000000800 */
[----:B------:R-:W1:Y:S01]  /*6790*/  LDC R39, c[0x0][0x370] ;  /* 0x0000dc00ff277b82 */ /* 0x000e620000000800 */
[----:B------:R-:W-:Y:S01]  /*67a0*/  IADD3 R30, PT, PT, R30, 0x8, RZ ;  /* 0x000000081e1e7810 */ /* 0x000fe20007ffe0ff */
[----:B------:R-:W-:Y:S01]  /*67b0*/  UIADD3 UR5, UPT, UPT, UR5, 0x8, URZ ;  /* 0x0000000805057890 */ /* 0x000fe2000fffe0ff */
[----:B0-----:R-:W-:-:S02]  /*67c0*/  LEA R29, R38, R29, 0x3 ;  /* 0x0000001d261d7211 */ /* 0x001fc400078e18ff */
[C---:B------:R-:W-:Y:S02]  /*67d0*/  LEA R37, R38.reuse, R37, 0x3 ;  /* 0x0000002526257211 */ /* 0x040fe400078e18ff */
[C---:B------:R-:W-:Y:S02]  /*67e0*/  LEA R36, R38.reuse, R36, 0x3 ;  /* 0x0000002426247211 */ /* 0x040fe400078e18ff */
[C---:B------:R-:W-:Y:S02]  /*67f0*/  LEA R32, R38.reuse, R32, 0x3 ;  /* 0x0000002026207211 */ /* 0x040fe400078e18ff */
[C---:B------:R-:W-:Y:S02]  /*6800*/  LEA R31, R38.reuse, R31, 0x3 ;  /* 0x0000001f261f7211 */ /* 0x040fe400078e18ff */
[C---:B------:R-:W-:Y:S02]  /*6810*/  LEA R34, R38.reuse, R34, 0x3 ;  /* 0x0000002226227211 */ /* 0x040fe400078e18ff */
[----:B------:R-:W-:-:S02]  /*6820*/  LEA R35, R38, R35, 0x3 ;  /* 0x0000002326237211 */ /* 0x000fc400078e18ff */
[----:B------:R-:W-:Y:S01]  /*6830*/  LEA R33, R38, R33, 0x3 ;  /* 0x0000002126217211 */ /* 0x000fe200078e18ff */
[----:B--2---:R-:W-:Y:S01]  /*6840*/  @!P1 FADD.FTZ R47, R47, R25 ;  /* 0x000000192f2f9221 */ /* 0x004fe20000010000 */
[----:B-1----:R-:W-:-:S04]  /*6850*/  LOP3.LUT R25, R39, 0x7ffffff8, RZ, 0xc0, !PT ;  /* 0x7ffffff827197812 */ /* 0x002fc800078ec0ff */
[----:B------:R-:W-:Y:S01]  /*6860*/  ISETP.NE.AND P0, PT, R30, R25, PT ;  /* 0x000000191e00720c */ /* 0x000fe20003f05270 */
[----:B------:R-:W-:-:S04]  /*6870*/  @!P1 FADD.FTZ R46, R46, R24 ;  /* 0x000000182e2e9221 */ /* 0x000fc80000010000 */
[----:B---3--:R-:W-:Y:S01]  /*6880*/  @!P2 FADD.FTZ R46, R46, R26 ;  /* 0x0000001a2e2ea221 */ /* 0x008fe20000010000 */
[----:B------:R-:W-:-:S07]  /*6890*/  @!P2 FADD.FTZ R47, R47, R27 ;  /* 0x0000001b2f2fa221 */ /* 0x000fce0000010000 */
[----:B------:R-:W-:Y:S05]  /*68a0*/  @P0 BRA `(.L_x_675) ;  /* 0xfffffff400e40947 */ /* 0x000fea000383ffff */
[----:B------:R-:W-:-:S07]  /*68b0*/  MOV R33, R25 ;  /* 0x0000001900217202 */ /* 0x000fce0000000f00 */
.L_x_674:
[----:B0-----:R-:W3:Y:S02]  /*68c0*/  LDC R32, c[0x0][0x370] ;  /* 0x0000dc00ff207b82 */ /* 0x001ee40000000800 */
[----:B---3--:R-:W-:-:S13]  /*68d0*/  LOP3.LUT P0, R24, R32, 0x7, RZ, 0xc0, !PT ;  /* 0x0000000720187812 */ /* 0x008fda000780c0ff */
[----:B------:R-:W-:Y:S05]  /*68e0*/  @!P0 BRA `(.L_x_671) ;  /* 0x0000000400e48947 */ /* 0x000fea0003800000 */
[----:B------:R-:W-:Y:S02]  /*68f0*/  IADD3 R24, PT, PT, R24, -0x1, RZ ;  /* 0xffffffff18187810 */ /* 0x000fe40007ffe0ff */
[----:B------:R-:W-:Y:S02]  /*6900*/  LOP3.LUT P4, R34, R32, 0x3, RZ, 0xc0, !PT ;  /* 0x0000000320227812 */ /* 0x000fe4000788c0ff */
[----:B------:R-:W-:-:S13]  /*6910*/  ISETP.GE.U32.AND P0, PT, R24, 0x3, PT ;  /* 0x000000031800780c */ /* 0x000fda0003f06070 */
[----:B------:R-:W-:Y:S05]  /*6920*/  @!P0 BRA `(.L_x_676) ;  /* 0x0000000000f88947 */ /* 0x000fea0003800000 */
[----:B------:R-:W-:Y:S02]  /*6930*/  ISETP.NE.AND P0, PT, R19, RZ, PT ;  /* 0x000000ff1300720c */ /* 0x000fe40003f05270 */
[C---:B------:R-:W-:Y:S02]  /*6940*/  IADD3 R27, PT, PT, R33.reuse, 0x1, RZ ;  /* 0x00000001211b7810 */ /* 0x040fe40007ffe0ff */
[----:B------:R-:W-:Y:S02]  /*6950*/  ISETP.EQ.OR P1, PT, R33, UR6, P0 ;  /* 0x0000000621007c0c */ /* 0x000fe40008722670 */
[----:B------:R-:W-:Y:S02]  /*6960*/  ISETP.EQ.OR P2, PT, R27, UR6, P0 ;  /* 0x000000061b007c0c */ /* 0x000fe40008742670 */
[C---:B--2---:R-:W-:Y:S02]  /*6970*/  IADD3 R30, PT, PT, R33.reuse, 0x2, RZ ;  /* 0x00000002211e7810 */ /* 0x044fe40007ffe0ff */
[----:B------:R-:W-:-:S02]  /*6980*/  IADD3 R36, PT, PT, R33, 0x3, RZ ;  /* 0x0000000321247810 */ /* 0x000fc40007ffe0ff */
[----:B------:R-:W-:Y:S02]  /*6990*/  ISETP.EQ.OR P3, PT, R30, UR6, P0 ;  /* 0x000000061e007c0c */ /* 0x000fe40008762670 */
[----:B------:R-:W-:-:S03]  /*69a0*/  ISETP.EQ.OR P0, PT, R36, UR6, P0 ;  /* 0x0000000624007c0c */ /* 0x000fc60008702670 */
[----:B------:R-:W0:Y:S01]  /*69b0*/  @!P1 LDC R26, c[0x0][0x374] ;  /* 0x0000dd00ff1a9b82 */ /* 0x000e220000000800 */
[----:B------:R-:W2:Y:S01]  /*69c0*/  @!P1 S2R R31, SR_CTAID.Y ;  /* 0x00000000001f9919 */ /* 0x000ea20000002600 */
[----:B------:R-:W-:Y:S01]  /*69d0*/  @!P1 LOP3.LUT R27, R59, 0x1, RZ, 0xc0, !PT ;  /* 0x000000013b1b9812 */ /* 0x000fe200078ec0ff */
[----:B------:R-:W3:Y:S05]  /*69e0*/  @!P2 S2R R35, SR_CTAID.Y ;  /* 0x000000000023a919 */ /* 0x000eea0000002600 */
[----:B-1----:R-:W1:Y:S01]  /*69f0*/  @!P1 LDC.64 R24, c[0x0][0x3d0] ;  /* 0x0000f400ff189b82 */ /* 0x002e620000000a00 */
[----:B------:R-:W4:Y:S01]  /*6a00*/  @!P3 S2R R37, SR_CTAID.Y ;  /* 0x000000000025b919 */ /* 0x000f220000002600 */
[----:B------:R-:W5:Y:S06]  /*6a10*/  @!P0 S2R R39, SR_CTAID.Y ;  /* 0x0000000000278919 */ /* 0x000f6c0000002600 */
[----:B------:R-:W3:Y:S01]  /*6a20*/  @!P2 LDC R28, c[0x0][0x374] ;  /* 0x0000dd00ff1cab82 */ /* 0x000ee20000000800 */
[----:B0-----:R-:W-:-:S04]  /*6a30*/  @!P1 IMAD R27, R27, R26, RZ ;  /* 0x0000001a1b1b9224 */ /* 0x001fc800078e02ff */
[----:B------:R-:W-:-:S05]  /*6a40*/  @!P1 IMAD R27, R27, R32, RZ ;  /* 0x000000201b1b9224 */ /* 0x000fca00078e02ff */
[----:B------:R-:W-:Y:S01]  /*6a50*/  @!P1 SHF.L.U32 R29, R27, 0x1, RZ ;  /* 0x000000011b1d9819 */ /* 0x000fe200000006ff */
[----:B--2---:R-:W-:Y:S02]  /*6a60*/  @!P1 IMAD R27, R33, R26, R31 ;  /* 0x0000001a211b9224 */ /* 0x004fe400078e021f */
[----:B------:R-:W4:Y:S02]  /*6a70*/  @!P3 LDC R31, c[0x0][0x374] ;  /* 0x0000dd00ff1fbb82 */ /* 0x000f240000000800 */
[----:B-1----:R-:W-:Y:S01]  /*6a80*/  @!P1 IMAD.WIDE R24, R29, 0x4, R24 ;  /* 0x000000041d189825 */ /* 0x002fe200078e0218 */
[----:B------:R-:W-:-:S03]  /*6a90*/  @!P2 LOP3.LUT R29, R59, 0x1, RZ, 0xc0, !PT ;  /* 0x000000013b1da812 */ /* 0x000fc600078ec0ff */
[----:B------:R-:W-:Y:S02]  /*6aa0*/  @!P1 IMAD.WIDE.U32 R24, R27, 0x8, R24 ;  /* 0x000000081b189825 */ /* 0x000fe400078e0018 */
[----:B------:R-:W5:Y:S02]  /*6ab0*/  @!P0 LDC R65, c[0x0][0x374] ;  /* 0x0000dd00ff418b82 */ /* 0x000f640000000800 */
[-C--:B---3--:R-:W-:Y:S02]  /*6ac0*/  @!P2 IMAD R29, R29, R28.reuse, RZ ;  /* 0x0000001c1d1da224 */ /* 0x088fe400078e02ff */
[----:B------:R-:W-:Y:S01]  /*6ad0*/  @!P2 IMAD R28, R33, R28, R28 ;  /* 0x0000001c211ca224 */ /* 0x000fe200078e021c */
[----:B------:R-:W2:Y:S01]  /*6ae0*/  @!P1 LDG.E.64 R24, desc[UR8][R24.64] ;  /* 0x0000000818189981 */ /* 0x000ea2000c1e1b00 */
[----:B------:R-:W-:Y:S02]  /*6af0*/  @!P2 IMAD R29, R29, R32, RZ ;  /* 0x000000201d1da224 */ /* 0x000fe400078e02ff */
[----:B------:R-:W0:Y:S01]  /*6b00*/  @!P2 LDC.64 R26, c[0x0][0x3d0] ;  /* 0x0000f400ff1aab82 */ /* 0x000e220000000a00 */
[----:B------:R-:W-:-:S02]  /*6b10*/  @!P2 IADD3 R35, PT, PT, R28, R35, RZ ;  /* 0x000000231c23a210 */ /* 0x000fc40007ffe0ff */
[----:B------:R-:W-:Y:S02]  /*6b20*/  @!P2 SHF.L.U32 R29, R29, 0x1, RZ ;  /* 0x000000011d1da819 */ /* 0x000fe400000006ff */
[C---:B------:R-:W-:Y:S01]  /*6b30*/  @!P3 LOP3.LUT R28, R59.reuse, 0x1, RZ, 0xc0, !PT ;  /* 0x000000013b1cb812 */ /* 0x040fe200078ec0ff */
[----:B----4-:R-:W-:Y:S01]  /*6b40*/  @!P3 IMAD R37, R30, R31, R37 ;  /* 0x0000001f1e25b224 */ /* 0x010fe200078e0225 */
[----:B------:R-:W-:-:S03]  /*6b50*/  @!P0 LOP3.LUT R30, R59, 0x1, RZ, 0xc0, !PT ;  /* 0x000000013b1e8812 */ /* 0x000fc600078ec0ff */
[----:B------:R-:W-:-:S04]  /*6b60*/  @!P3 IMAD R31, R28, R31, RZ ;  /* 0x0000001f1c1fb224 */ /* 0x000fc800078e02ff */
[----:B------:R-:W-:Y:S02]  /*6b70*/  @!P3 IMAD R31, R31, R32, RZ ;  /* 0x000000201f1fb224 */ /* 0x000fe400078e02ff */
[-C--:B-----5:R-:W-:Y:S02]  /*6b80*/  @!P0 IMAD R39, R36, R65.reuse, R39 ;  /* 0x0000004124278224 */ /* 0x0a0fe400078e0227 */
[----:B------:R-:W-:Y:S01]  /*6b90*/  @!P0 IMAD R65, R30, R65, RZ ;  /* 0x000000411e418224 */ /* 0x000fe200078e02ff */
[----:B------:R-:W-:-:S03]  /*6ba0*/  @!P3 SHF.L.U32 R31, R31, 0x1, RZ ;  /* 0x000000011f1fb819 */ /* 0x000fc600000006ff */
[----:B------:R-:W-:Y:S02]  /*6bb0*/  @!P0 IMAD R65, R65, R32, RZ ;  /* 0x0000002041418224 */ /* 0x000fe400078e02ff */
[----:B0-----:R-:W-:Y:S02]  /*6bc0*/  @!P2 IMAD.WIDE R26, R29, 0x4, R26 ;  /* 0x000000041d1aa825 */ /* 0x001fe400078e021a */
[----:B------:R-:W0:Y:S01]  /*6bd0*/  @!P3 LDC.64 R28, c[0x0][0x3d0] ;  /* 0x0000f400ff1cbb82 */ /* 0x000e220000000a00 */
[----:B------:R-:W-:Y:S01]  /*6be0*/  @!P0 SHF.L.U32 R65, R65, 0x1, RZ ;  /* 0x0000000141418819 */ /* 0x000fe200000006ff */
[----:B------:R-:W-:-:S06]  /*6bf0*/  @!P2 IMAD.WIDE.U32 R26, R35, 0x8, R26 ;  /* 0x00000008231aa825 */ /* 0x000fcc00078e001a */
[----:B------:R-:W3:Y:S01]  /*6c00*/  @!P2 LDG.E.64 R26, desc[UR8][R26.64] ;  /* 0x000000081a1aa981 */ /* 0x000ee2000c1e1b00 */
[----:B0-----:R-:W-:Y:S02]  /*6c10*/  @!P3 IMAD.WIDE R28, R31, 0x4, R28 ;  /* 0x000000041f1cb825 */ /* 0x001fe400078e021c */
[----:B------:R-:W0:Y:S02]  /*6c20*/  @!P0 LDC.64 R30, c[0x0][0x3d0] ;  /* 0x0000f400ff1e8b82 */ /* 0x000e240000000a00 */
[----:B------:R-:W-:-:S06]  /*6c30*/  @!P3 IMAD.WIDE.U32 R28, R37, 0x8, R28 ;  /* 0x00000008251cb825 */ /* 0x000fcc00078e001c */
[----:B------:R-:W4:Y:S01]  /*6c40*/  @!P3 LDG.E.64 R28, desc[UR8][R28.64] ;  /* 0x000000081c1cb981 */ /* 0x000f22000c1e1b00 */
[----:B0-----:R-:W-:-:S04]  /*6c50*/  @!P0 IMAD.WIDE R30, R65, 0x4, R30 ;  /* 0x00000004411e8825 */ /* 0x001fc800078e021e */
        /* <DEDUP_REMOVED lines=11> */
.L_x_676:
        /* <DEDUP_REMOVED lines=21> */
[----:B-1----:R-:W-:-:S03]  /*6e60*/  @!P1 IMAD.WIDE R24, R29, 0x4, R24 ;  /* 0x000000041d189825 */ /* 0x002fc600078e0218 */
[----:B------:R-:W-:Y:S01]  /*6e70*/  @!P0 SHF.L.U32 R31, R31, 0x1, RZ ;  /* 0x000000011f1f8819 */ /* 0x000fe200000006ff */
[----:B--2---:R-:W-:-:S04]  /*6e80*/  @!P1 IMAD R29, R33, R30, R34 ;  /* 0x0000001e211d9224 */ /* 0x004fc800078e0222 */
[----:B-----5:R-:W-:Y:S01]  /*6e90*/  @!P0 IMAD.WIDE R26, R31, 0x4, R26 ;  /* 0x000000041f1a8825 */ /* 0x020fe200078e021a */
[----:B---3--:R-:W-:-:S03]  /*6ea0*/  @!P0 IADD3 R31, PT, PT, R28, R35, RZ ;  /* 0x000000231c1f8210 */ /* 0x008fc60007ffe0ff */
[----:B------:R-:W-:-:S04]  /*6eb0*/  @!P1 IMAD.WIDE.U32 R24, R29, 0x8, R24 ;  /* 0x000000081d189825 */ /* 0x000fc800078e0018 */
[----:B------:R-:W-:Y:S02]  /*6ec0*/  @!P0 IMAD.WIDE.U32 R26, R31, 0x8, R26 ;  /* 0x000000081f1a8825 */ /* 0x000fe400078e001a */
[----:B------:R-:W2:Y:S04]  /*6ed0*/  @!P1 LDG.E.64 R24, desc[UR8][R24.64] ;  /* 0x0000000818189981 */ /* 0x000ea8000c1e1b00 */
[----:B------:R-:W3:Y:S01]  /*6ee0*/  @!P0 LDG.E.64 R26, desc[UR8][R26.64] ;  /* 0x000000081a1a8981 */ /* 0x000ee2000c1e1b00 */
[----:B------:R-:W-:Y:S01]  /*6ef0*/  IADD3 R33, PT, PT, R33, 0x2, RZ ;  /* 0x0000000221217810 */ /* 0x000fe20007ffe0ff */
[----:B--2---:R-:W-:Y:S01]  /*6f00*/  @!P1 FADD.FTZ R46, R46, R24 ;  /* 0x000000182e2e9221 */ /* 0x004fe20000010000 */
[----:B------:R-:W-:-:S03]  /*6f10*/  @!P1 FADD.FTZ R47, R47, R25 ;  /* 0x000000192f2f9221 */ /* 0x000fc60000010000 */
[----:B---3--:R-:W-:Y:S01]  /*6f20*/  @!P0 FADD.FTZ R46, R46, R26 ;  /* 0x0000001a2e2e8221 */ /* 0x008fe20000010000 */
[----:B------:R-:W-:-:S07]  /*6f30*/  @!P0 FADD.FTZ R47, R47, R27 ;  /* 0x0000001b2f2f8221 */ /* 0x000fce0000010000 */
.L_x_677:
        /* <DEDUP_REMOVED lines=8> */
[----:B-1----:R-:W1:Y:S01]  /*6fc0*/  LDC.64 R24, c[0x0][0x3d0] ;  /* 0x0000f400ff187b82 */ /* 0x002e620000000a00 */
[----:B------:R-:W-:-:S05]  /*6fd0*/  LOP3.LUT R27, R59, 0x1, RZ, 0xc0, !PT ;  /* 0x000000013b1b7812 */ /* 0x000fca00078ec0ff */
[----:B0-----:R-:W-:-:S04]  /*6fe0*/  IMAD R27, R27, UR4, RZ ;  /* 0x000000041b1b7c24 */ /* 0x001fc8000f8e02ff */
[----:B------:R-:W-:-:S05]  /*6ff0*/  IMAD R27, R27, R32, RZ ;  /* 0x000000201b1b7224 */ /* 0x000fca00078e02ff */
[----:B------:R-:W-:-:S05]  /*7000*/  SHF.L.U32 R27, R27, 0x1, RZ ;  /* 0x000000011b1b7819 */ /* 0x000fca00000006ff */
[----:B-1----:R-:W-:-:S04]  /*7010*/  IMAD.WIDE R24, R27, 0x4, R24 ;  /* 0x000000041b187825 */ /* 0x002fc800078e0218 */
[----:B---3--:R-:W-:-:S04]  /*7020*/  IMAD R33, R33, UR4, R26 ;  /* 0x0000000421217c24 */ /* 0x008fc8000f8e021a */
[----:B------:R-:W-:-:S06]  /*7030*/  IMAD.WIDE.U32 R24, R33, 0x8, R24 ;  /* 0x0000000821187825 */ /* 0x000fcc00078e0018 */
[----:B------:R-:W2:Y:S02]  /*7040*/  LDG.E.64 R24, desc[UR8][R24.64] ;  /* 0x0000000818187981 */ /* 0x000ea4000c1e1b00 */
[----:B--2---:R-:W-:Y:S01]  /*7050*/  FADD.FTZ R46, R46, R24 ;  /* 0x000000182e2e7221 */ /* 0x004fe20000010000 */
[----:B------:R-:W-:-:S07]  /*7060*/  FADD.FTZ R47, R47, R25 ;  /* 0x000000192f2f7221 */ /* 0x000fce0000010000 */
.L_x_678:
[----:B------:R-:W-:Y:S05]  /*7070*/  BSYNC.RECONVERGENT B0 ;  /* 0x0000000000007941 */ /* 0x000fea0003800200 */
.L_x_671:
[----:B------:R-:W5:Y:S01]  /*7080*/  S2UR UR5, SR_CgaCtaId ;  /* 0x00000000000579c3 */ /* 0x000f620000008800 */
[----:B------:R-:W-:Y:S01]  /*7090*/  ISETP.NE.AND P0, PT, R19, RZ, PT ;  /* 0x000000ff1300720c */ /* 0x000fe20003f05270 */
[----:B------:R-:W-:Y:S01]  /*70a0*/  UMOV UR4, 0x400 ;  /* 0x0000040000047882 */ /* 0x000fe20000000000 */
[----:B------:R-:W0:Y:S01]  /*70b0*/  LDCU.64 UR10, c[0x0][0x400] ;  /* 0x00008000ff0a77ac */ /* 0x000e220008000a00 */
[--C-:B----4-:R-:W-:Y:S02]  /*70c0*/  HADD2.F32 R27, -RZ, R58.reuse.H0_H0 ;  /* 0x2000003aff1b7230 */ /* 0x110fe40000004100 */
[----:B------:R-:W-:Y:S02]  /*70d0*/  HADD2.F32 R33, -RZ, R58.H1_H1 ;  /* 0x3000003aff217230 */ /* 0x000fe40000004100 */
[----:B------:R-:W2:Y:S01]  /*70e0*/  LDC R26, c[0x0][0x41c] ;  /* 0x00010700ff1a7b82 */ /* 0x000ea20000000800 */
[----:B-----5:R-:W-:Y:S01]  /*70f0*/  ULEA UR4, UR5, UR4, 0x18 ;  /* 0x0000000405047291 */ /* 0x020fe2000f8ec0ff */
[----:B------:R-:W4:Y:S01]  /*7100*/  LDCU.U8 UR5, c[0x0][0x414] ;  /* 0x00008280ff0577ac */ /* 0x000f220008000000 */
[----:B--2---:R-:W-:-:S07]  /*7110*/  IMAD R31, R26, UR6, R61 ;  /* 0x000000061a1f7c24 */ /* 0x004fce000f8e023d */
[----:B------:R3:W-:Y:S01]  /*7120*/  @!P0 STS.64 [UR4+0xc0], R46 ;  /* 0x0000c02eff008988 */ /* 0x0007e20008000a04 */
[----:B------:R-:W-:Y:S01]  /*7130*/  FADD.FTZ R26, -R18, R27 ;  /* 0x0000001b121a7221 */ /* 0x000fe20000010100 */
[----:B------:R-:W-:Y:S03]  /*7140*/  BAR.SYNC.DEFER_BLOCKING 0x0 ;  /* 0x0000000000007b1d */ /* 0x000fe60000010000 */
[-C--:B------:R-:W-:Y:S01]  /*7150*/  FMUL.FTZ R27, R26, R63.reuse ;  /* 0x0000003f1a1b7220 */ /* 0x080fe20000410000 */
[----:B0-----:R-:W-:Y:S01]  /*7160*/  ISETP.GE.U32.AND P0, PT, R31, UR10, PT ;  /* 0x0000000a1f007c0c */ /* 0x001fe2000bf06070 */
[----:B------:R-:W-:Y:S01]  /*7170*/  FADD.FTZ R26, -R18, R33 ;  /* 0x00000021121a7221 */ /* 0x000fe20000010100 */
[----:B---3--:R-:W-:Y:S01]  /*7180*/  SHF.R.S32.HI R46, RZ, 0x1f, R31 ;  /* 0x0000001fff2e7819 */ /* 0x008fe2000001141f */
[----:B----4-:R-:W-:Y:S02]  /*7190*/  UISETP.NE.AND UP0, UPT, UR5, URZ, UPT ;  /* 0x000000ff0500728c */ /* 0x010fe4000bf05270 */
[----:B------:R-:W-:Y:S01]  /*71a0*/  FMUL.FTZ R38, R26, R63 ;  /* 0x0000003f1a267220 */ /* 0x000fe20000410000 */
[----:B------:R-:W-:Y:S01]  /*71b0*/  ISETP.GE.AND.EX P0, PT, R46, UR11, PT, P0 ;  /* 0x0000000b2e007c0c */ /* 0x000fe2000bf06300 */
[----:B-1----:R-:W0:Y:S01]  /*71c0*/  LDS.64 R24, [UR4+0xc0] ;  /* 0x0000c004ff187984 */ /* 0x002e220008000a00 */
[----:B------:R-:W0:Y:S02]  /*71d0*/  LDCU UR4, c[0x0][0x42c] ;  /* 0x00008580ff0477ac */ /* 0x000e240008000800 */
[----:B0-----:R-:W-:Y:S01]  /*71e0*/  FMUL.FTZ R28, R24, UR4 ;  /* 0x00000004181c7c20 */ /* 0x001fe20008410000 */
[----:B------:R-:W-:Y:S01]  /*71f0*/  FMUL.FTZ R29, R25, UR4 ;  /* 0x00000004191d7c20 */ /* 0x000fe20008410000 */
[----:B------:R-:W-:-:S02]  /*7200*/  HADD2.F32 R25, -RZ, R57.H0_H0 ;  /* 0x20000039ff197230 */ /* 0x000fc40000004100 */
[----:B------:R-:W-:Y:S02]  /*7210*/  HADD2.F32 R24, -RZ, R57.H1_H1 ;  /* 0x30000039ff187230 */ /* 0x000fe40000004100 */
[----:B------:R-:W-:Y:S01]  /*7220*/  FFMA.FTZ R39, R28, R27, R29 ;  /* 0x0000001b1c277223 */ /* 0x000fe2000001001d */
        /* <DEDUP_REMOVED lines=19> */
.L_x_679:
[----:B------:R-:W-:Y:S01]  /*7360*/  FFMA.FTZ R32, R28, R38, R29 ;  /* 0x000000261c207223 */ /* 0x000fe2000001001d */
[----:B------:R-:W-:Y:S01]  /*7370*/  BSSY.RECONVERGENT B0, `(.L_x_680) ;  /* 0x0000014000007945 */ /* 0x000fe20003800200 */
[----:B------:R-:W-:Y:S01]  /*7380*/  FFMA.FTZ R26, R22, R25, -R39 ;  /* 0x00000019161a7223 */ /* 0x000fe20000010827 */
[----:B------:R-:W-:Y:S01]  /*7390*/  IADD3 R33, PT, PT, R31, 0x8, RZ ;  /* 0x000000081f217810 */ /* 0x000fe20007ffe0ff */
[----:B------:R-:W-:Y:S01]  /*73a0*/  FFMA.FTZ R32, R23, R24, -R32 ;  /* 0x0000001817207223 */ /* 0x000fe20000010820 */
[----:B------:R-:W-:Y:S01]  /*73b0*/  IADD3 R30, PT, PT, R31, 0x10, RZ ;  /* 0x000000101f1e7810 */ /* 0x000fe20007ffe0ff */
[----:B------:R-:W-:Y:S06]  /*73c0*/  @P0 BRA `(.L_x_681) ;  /* 0x0000000000380947 */ /* 0x000fec0003800000 */
        /* <DEDUP_REMOVED lines=11> */
[----:B------:R-:W-:Y:S02]  /*7480*/  F2FP.F16.F32.PACK_AB R25, R32, R35 ;  /* 0x000000232019723e */ /* 0x000fe400000000ff */
[----:B------:R-:W-:-:S05]  /*7490*/  LEA.HI.X R27, R24, UR5, R27, 0x1, P0 ;  /* 0x00000005181b7c11 */ /* 0x000fca00080f0c1b */
[----:B------:R0:W-:Y:S02]  /*74a0*/  STG.E desc[UR8][R26.64], R25 ;  /* 0x000000191a007986 */ /* 0x0001e4000c101908 */
.L_x_681:
[----:B------:R-:W-:Y:S05]  /*74b0*/  BSYNC.RECONVERGENT B0 ;  /* 0x0000000000007941 */ /* 0x000fea0003800200 */
.L_x_680:
[--C-:B0-----:R-:W-:Y:S01]  /*74c0*/  HADD2.F32 R25, -RZ, R56.reuse.H0_H0 ;  /* 0x20000038ff197230 */ /* 0x101fe20000004100 */
[----:B------:R-:W-:Y:S01]  /*74d0*/  ISETP.GE.U32.AND P0, PT, R33, UR10, PT ;  /* 0x0000000a21007c0c */ /* 0x000fe2000bf06070 */
[----:B------:R-:W-:Y:S01]  /*74e0*/  HADD2.F32 R27, -RZ, R56.H1_H1 ;  /* 0x30000038ff1b7230 */ /* 0x000fe20000004100 */
[----:B------:R-:W-:Y:S01]  /*74f0*/  ISETP.GE.U32.AND P1, PT, R30, UR10, PT ;  /* 0x0000000a1e007c0c */ /* 0x000fe2000bf26070 */
[----:B------:R-:W-:Y:S02]  /*7500*/  HADD2.F32 R65, -RZ, R54.H0_H0 ;  /* 0x20000036ff417230 */ /* 0x000fe40000004100 */
[C---:B------:R-:W-:Y:S01]  /*7510*/  FADD.FTZ R24, -R18.reuse, R25 ;  /* 0x0000001912187221 */ /* 0x040fe20000010100 */
[----:B------:R-:W-:Y:S01]  /*7520*/  SHF.R.S32.HI R57, RZ, 0x1f, R33 ;  /* 0x0000001fff397819 */ /* 0x000fe20000011421 */
[----:B------:R-:W-:Y:S01]  /*7530*/  FADD.FTZ R26, -R18, R27 ;  /* 0x0000001b121a7221 */ /* 0x000fe20000010100 */
[----:B------:R-:W-:Y:S01]  /*7540*/  SHF.R.S32.HI R32, RZ, 0x1f, R30 ;  /* 0x0000001fff207819 */ /* 0x000fe2000001141e */
[----:B------:R-:W-:Y:S01]  /*7550*/  FMUL.FTZ R35, R24, R63 ;  /* 0x0000003f18237220 */ /* 0x000fe20000410000 */
[--C-:B------:R-:W-:Y:S01]  /*7560*/  HADD2.F32 R25, -RZ, R55.reuse.H0_H0 ;  /* 0x20000037ff197230 */ /* 0x100fe20000004100 */
[----:B------:R-:W-:Y:S01]  /*7570*/  ISETP.GE.AND.EX P0, PT, R57, UR11, PT, P0 ;  /* 0x0000000b39007c0c */ /* 0x000fe2000bf06300 */
[----:B------:R-:W-:Y:S01]  /*7580*/  HADD2.F32 R24, -RZ, R55.H1_H1 ;  /* 0x30000037ff187230 */ /* 0x000fe20000004100 */
[----:B------:R-:W-:Y:S01]  /*7590*/  ISETP.GE.AND.EX P1, PT, R32, UR11, PT, P1 ;  /* 0x0000000b20007c0c */ /* 0x000fe2000bf26310 */
[----:B------:R-:W-:Y:S01]  /*75a0*/  FFMA.FTZ R55, R28, R35, R29 ;  /* 0x000000231c377223 */ /* 0x000fe2000001001d */
[----:B------:R-:W-:Y:S01]  /*75b0*/  FMUL.FTZ R46, R26, R63 ;  /* 0x0000003f1a2e7220 */ /* 0x000fe20000410000 */
[----:B------:R-:W-:Y:S10]  /*75c0*/  BRA.U !UP0, `(.L_x_682) ;  /* 0x0000000108487547 */ /* 0x000ff4000b800000 */
        /* <DEDUP_REMOVED lines=18> */
.L_x_682:
[----:B------:R-:W-:Y:S01]  /*76f0*/  FFMA.FTZ R34, R28, R46, R29 ;  /* 0x0000002e1c227223 */ /* 0x000fe2000001001d */
[----:B------:R-:W-:Y:S01]  /*7700*/  BSSY.RECONVERGENT B0, `(.L_x_683) ;  /* 0x0000014000007945 */ /* 0x000fe20003800200 */
[----:B------:R-:W-:Y:S01]  /*7710*/  FFMA.FTZ R26, R22, R25, -R55 ;  /* 0x00000019161a7223 */ /* 0x000fe20000010837 */
[----:B------:R-:W-:Y:S02]  /*7720*/  HADD2.F32 R35, -RZ, R54.H1_H1 ;  /* 0x30000036ff237230 */ /* 0x000fe40000004100 */
[----:B------:R-:W-:Y:S01]  /*7730*/  FADD.FTZ R38, -R18, R65 ;  /* 0x0000004112267221 */ /* 0x000fe20000010100 */
        /* <DEDUP_REMOVED lines=9> */
[-C--:B------:R-:W-:Y:S01]  /*77d0*/  FMUL.FTZ R34, R26, R63.reuse ;  /* 0x0000003f1a227220 */ /* 0x080fe20000410000 */
[----:B------:R-:W-:Y:S01]  /*77e0*/  FMUL.FTZ R33, R36, R63 ;  /* 0x0000003f24217220 */ /* 0x000fe20000410000 */
[C---:B-1----:R-:W-:Y:S02]  /*77f0*/  LEA R26, P0, R24.reuse, UR6, 0x1 ;  /* 0x00000006181a7c11 */ /* 0x042fe4000f8008ff */
[----:B------:R-:W-:Y:S02]  /*7800*/  IADD3 R27, PT, PT, R25, R27, RZ ;  /* 0x0000001b191b7210 */ /* 0x000fe40007ffe0ff */
[----:B------:R-:W-:Y:S02]  /*7810*/  F2FP.F16.F32.PACK_AB R33, R33, R34 ;  /* 0x000000222121723e */ /* 0x000fe400000000ff */
[----:B------:R-:W-:-:S05]  /*7820*/  LEA.HI.X R27, R24, UR7, R27, 0x1, P0 ;  /* 0x00000007181b7c11 */ /* 0x000fca00080f0c1b */
[----:B------:R0:W-:Y:S02]  /*7830*/  STG.E desc[UR8][R26.64], R33 ;  /* 0x000000211a007986 */ /* 0x0001e4000c101908 */
.L_x_684:
[----:B------:R-:W-:Y:S05]  /*7840*/  BSYNC.RECONVERGENT B0 ;  /* 0x0000000000007941 */ /* 0x000fea0003800200 */
.L_x_683:
[----:B0-----:R-:W-:Y:S01]  /*7850*/  FMUL.FTZ R27, R38, R63 ;  /* 0x0000003f261b7220 */ /* 0x001fe20000410000 */
[----:B------:R-:W-:Y:S01]  /*7860*/  FADD.FTZ R26, -R18, R35 ;  /* 0x00000023121a7221 */ /* 0x000fe20000010100 */
[--C-:B------:R-:W-:Y:S02]  /*7870*/  HADD2.F32 R25, -RZ, R53.reuse.H0_H0 ;  /* 0x20000035ff197230 */ /* 0x100fe40000004100 */
[----:B------:R-:W-:Y:S02]  /*7880*/  HADD2.F32 R24, -RZ, R53.H1_H1 ;  /* 0x30000035ff187230 */ /* 0x000fe40000004100 */
[----:B------:R-:W-:Y:S01]  /*7890*/  FFMA.FTZ R47, R28, R27, R29 ;  /* 0x0000001b1c2f7223 */ /* 0x000fe2000001001d */
        /* <DEDUP_REMOVED lines=20> */
.L_x_685:
        /* <DEDUP_REMOVED lines=16> */
[----:B-1----:R-:W-:Y:S02]  /*7ae0*/  LEA R26, P0, R24, UR6, 0x1 ;  /* 0x00000006181a7c11 */ /* 0x002fe4000f8008ff */
[----:B------:R-:W-:Y:S02]  /*7af0*/  IADD3 R27, PT, PT, R25, R27, RZ ;  /* 0x0000001b191b7210 */ /* 0x000fe40007ffe0ff */
[----:B------:R-:W-:Y:S02]  /*7b00*/  F2FP.F16.F32.PACK_AB R25, R30, R35 ;  /* 0x000000231e19723e */ /* 0x000fe400000000ff */
[----:B------:R-:W-:-:S05]  /*7b10*/  LEA.HI.X R27, R24, UR7, R27, 0x1, P0 ;  /* 0x00000007181b7c11 */ /* 0x000fca00080f0c1b */
[----:B------:R0:W-:Y:S02]  /*7b20*/  STG.E desc[UR8][R26.64], R25 ;  /* 0x000000191a007986 */ /* 0x0001e4000c101908 */
.L_x_687:
[----:B------:R-:W-:Y:S05]  /*7b30*/  BSYNC.RECONVERGENT B0 ;  /* 0x0000000000007941 */ /* 0x000fea0003800200 */
.L_x_686:
        /* <DEDUP_REMOVED lines=35> */
.L_x_688:
        /* <DEDUP_REMOVED lines=8> */
[----:B------:R-:W-:Y:S01]  /*7df0*/  MOV R26, R66 ;  /* 0x00000042001a7202 */ /* 0x000fe20000000f00 */
[----:B------:R-:W-:Y:S01]  /*7e00*/  FMUL.FTZ R30, R30, R63 ;  /* 0x0000003f1e1e7220 */ /* 0x000fe20000410000 */
[----:B------:R-:W-:Y:S01]  /*7e10*/  MOV R27, R69 ;  /* 0x00000045001b7202 */ /* 0x000fe20000000f00 */
[----:B------:R-:W1:Y:S01]  /*7e20*/  LDCU.64 UR6, c[0x0][0x380] ;  /* 0x00007000ff0677ac */ /* 0x000e620008000a00 */
[----:B------:R-:W-:-:S05]  /*7e30*/  FMUL.FTZ R25, R32, R63 ;  /* 0x0000003f20197220 */ /* 0x000fca0000410000 */
        /* <DEDUP_REMOVED lines=8> */
.L_x_690:
[----:B------:R-:W-:Y:S05]  /*7ec0*/  BSYNC.RECONVERGENT B0 ;  /* 0x0000000000007941 */ /* 0x000fea0003800200 */
.L_x_689:
[----:B------:R-:W-:Y:S01]  /*7ed0*/  FMUL.FTZ R27, R36, R63 ;  /* 0x0000003f241b7220 */ /* 0x000fe20000410000 */
[----:B------:R-:W-:Y:S01]  /*7ee0*/  FADD.FTZ R30, -R18, R37 ;  /* 0x00000025121e7221 */ /* 0x000fe20000010100 */
[--C-:B0-----:R-:W-:Y:S02]  /*7ef0*/  HADD2.F32 R25, -RZ, R49.reuse.H0_H0 ;  /* 0x20000031ff197230 */ /* 0x101fe40000004100 */
        /* <DEDUP_REMOVED lines=22> */
.L_x_691:
[----:B------:R-:W-:Y:S01]  /*8060*/  FFMA.FTZ R32, R28, R46, R29 ;  /* 0x0000002e1c207223 */ /* 0x000fe2000001001d */
[----:B------:R-:W-:Y:S01]  /*8070*/  BSSY.RECONVERGENT B0, `(.L_x_692) ;  /* 0x0000014000007945 */ /* 0x000fe20003800200 */
[----:B------:R-:W-:Y:S01]  /*8080*/  FFMA.FTZ R30, R22, R25, -R47 ;  /* 0x00000019161e7223 */ /* 0x000fe2000001082f */
[--C-:B------:R-:W-:Y:S02]  /*8090*/  HADD2.F32 R35, -RZ, R48.reuse.H0_H0 ;  /* 0x20000030ff237230 */ /* 0x100fe40000004100 */
[----:B------:R-:W-:Y:S01]  /*80a0*/  FFMA.FTZ R32, R23, R26, -R32 ;  /* 0x0000001a17207223 */ /* 0x000fe20000010820 */
[----:B------:R-:W-:Y:S01]  /*80b0*/  HADD2.F32 R37, -RZ, R48.H1_H1 ;  /* 0x30000030ff257230 */ /* 0x000fe20000004100 */
[----:B------:R-:W-:Y:S06]  /*80c0*/  @P1 BRA `(.L_x_693) ;  /* 0x0000000000381947 */ /* 0x000fec0003800000 */
[----:B------:R-:W0:Y:S01]  /*80d0*/  LDCU.64 UR4, c[0x0][0x3f8] ;  /* 0x00007f00ff0477ac */ /* 0x000e220008000a00 */
[----:B------:R-:W-:Y:S01]  /*80e0*/  MOV R25, R69 ;  /* 0x0000004500197202 */ /* 0x000fe20000000f00 */
[----:B------:R-:W1:Y:S01]  /*80f0*/  LDCU.64 UR6, c[0x0][0x380] ;  /* 0x00007000ff0677ac */ /* 0x000e620008000a00 */
[----:B0-----:R-:W-:Y:S01]  /*8100*/  IMAD R26, R24, UR4, RZ ;  /* 0x00000004181a7c24 */ /* 0x001fe2000f8e02ff */
[----:B------:R-:W-:-:S03]  /*8110*/  MOV R24, R66 ;  /* 0x0000004200187202 */ /* 0x000fc60000000f00 */
[C---:B------:R-:W-:Y:S02]  /*8120*/  IMAD R27, R33.reuse, UR5, R26 ;  /* 0x00000005211b7c24 */ /* 0x040fe4000f8e021a */
[----:B------:R-:W-:-:S04]  /*8130*/  IMAD.WIDE.U32 R24, R33, UR4, R24 ;  /* 0x0000000421187c25 */ /* 0x000fc8000f8e0018 */
[-C--:B------:R-:W-:Y:S01]  /*8140*/  FMUL.FTZ R33, R30, R63.reuse ;  /* 0x0000003f1e217220 */ /* 0x080fe20000410000 */
[----:B------:R-:W-:Y:S01]  /*8150*/  FMUL.FTZ R30, R32, R63 ;  /* 0x0000003f201e7220 */ /* 0x000fe20000410000 */
[----:B-1----:R-:W-:Y:S02]  /*8160*/  LEA R26, P0, R24, UR6, 0x1 ;  /* 0x00000006181a7c11 */ /* 0x002fe4000f8008ff */
[----:B------:R-:W-:Y:S02]  /*8170*/  IADD3 R27, PT, PT, R25, R27, RZ ;  /* 0x0000001b191b7210 */ /* 0x000fe40007ffe0ff */
[----:B------:R-:W-:Y:S02]  /*8180*/  F2FP.F16.F32.PACK_AB R25, R30, R33 ;  /* 0x000000211e19723e */ /* 0x000fe400000000ff */
[----:B------:R-:W-:-:S05]  /*8190*/  LEA.HI.X R27, R24, UR7, R27, 0x1, P0 ;  /* 0x00000007181b7c11 */ /* 0x000fca00080f0c1b */
[----:B------:R0:W-:Y:S02]  /*81a0*/  STG.E desc[UR8][R26.64], R25 ;  /* 0x000000191a007986 */ /* 0x0001e4000c101908 */
.L_x_693:
[----:B------:R-:W-:Y:S05]  /*81b0*/  BSYNC.RECONVERGENT B0 ;  /* 0x0000000000007941 */ /* 0x000fea0003800200 */
.L_x_692:
[----:B0-----:R-:W-:Y:S02]  /*81c0*/  HADD2.F32 R27, -RZ, R44.H1_H1 ;  /* 0x3000002cff1b7230 */ /* 0x001fe40000004100 */
[C---:B------:R-:W-:Y:S01]  /*81d0*/  FADD.FTZ R52, -R18.reuse, R37 ;  /* 0x0000002512347221 */ /* 0x040fe20000010100 */
[----:B------:R-:W-:Y:S02]  /*81e0*/  HADD2.F32 R33, -RZ, R42.H0_H0 ;  /* 0x2000002aff217230 */ /* 0x000fe40000004100 */
[C---:B------:R-:W-:Y:S01]  /*81f0*/  FADD.FTZ R50, -R18.reuse, R35 ;  /* 0x0000002312327221 */ /* 0x040fe20000010100 */
[----:B------:R-:W-:Y:S02]  /*8200*/  HADD2.F32 R47, -RZ, R4.H0_H0 ;  /* 0x20000004ff2f7230 */ /* 0x000fe40000004100 */
[C---:B------:R-:W-:Y:S01]  /*8210*/  FADD.FTZ R24, -R18.reuse, R27 ;  /* 0x0000001b12187221 */ /* 0x040fe20000010100 */
[----:B------:R-:W-:Y:S02]  /*8220*/  HADD2.F32 R25, -RZ, R44.H0_H0 ;  /* 0x2000002cff197230 */ /* 0x000fe40000004100 */
[----:B------:R-:W-:Y:S01]  /*8230*/  FADD.FTZ R48, -R18, R33 ;  /* 0x0000002112307221 */ /* 0x000fe20000010100 */
[----:B------:R-:W-:-:S02]  /*8240*/  HADD2.F32 R39, -RZ, R42.H1_H1 ;  /* 0x3000002aff277230 */ /* 0x000fc40000004100 */
[C---:B------:R-:W-:Y:S01]  /*8250*/  FADD.FTZ R44, -R18.reuse, R47 ;  /* 0x0000002f122c7221 */ /* 0x040fe20000010100 */
[----:B------:R-:W-:Y:S01]  /*8260*/  HADD2.F32 R49, -RZ, R4.H1_H1 ;  /* 0x30000004ff317230 */ /* 0x000fe20000004100 */
[C---:B------:R-:W-:Y:S01]  /*8270*/  IADD3 R27, PT, PT, R31.reuse, 0x28, RZ ;  /* 0x000000281f1b7810 */ /* 0x040fe20007ffe0ff */
[--C-:B------:R-:W-:Y:S01]  /*8280*/  HADD2.F32 R51, -RZ, R6.reuse.H0_H0 ;  /* 0x20000006ff337230 */ /* 0x100fe20000004100 */
[C---:B------:R-:W-:Y:S01]  /*8290*/  IADD3 R47, PT, PT, R31.reuse, 0x30, RZ ;  /* 0x000000301f2f7810 */ /* 0x040fe20007ffe0ff */
[----:B------:R-:W-:Y:S01]  /*82a0*/  HADD2.F32 R53, -RZ, R6.H1_H1 ;  /* 0x30000006ff357230 */ /* 0x000fe20000004100 */
[C---:B------:R-:W-:Y:S01]  /*82b0*/  IADD3 R37, PT, PT, R31.reuse, 0x38, RZ ;  /* 0x000000381f257810 */ /* 0x040fe20007ffe0ff */
[--C-:B------:R-:W-:Y:S01]  /*82c0*/  HADD2.F32 R55, -RZ, R8.reuse.H0_H0 ;  /* 0x20000008ff377230 */ /* 0x100fe20000004100 */
[----:B------:R-:W-:Y:S01]  /*82d0*/  IADD3 R33, PT, PT, R31, 0x40, RZ ;  /* 0x000000401f217810 */ /* 0x000fe20007ffe0ff */
[----:B------:R-:W-:Y:S02]  /*82e0*/  HADD2.F32 R57, -RZ, R8.H1_H1 ;  /* 0x30000008ff397230 */ /* 0x000fe40000004100 */
[----:B------:R-:W-:Y:S01]  /*82f0*/  FADD.FTZ R46, -R18, R39 ;  /* 0x00000027122e7221 */ /* 0x000fe20000010100 */
[----:B------:R-:W-:-:S02]  /*8300*/  HADD2.F32 R65, -RZ, R10.H0_H0 ;  /* 0x2000000aff417230 */ /* 0x000fc40000004100 */
[C---:B------:R-:W-:Y:S01]  /*8310*/  FADD.FTZ R42, -R18.reuse, R49 ;  /* 0x00000031122a7221 */ /* 0x040fe20000010100 */
[----:B------:R-:W-:Y:S02]  /*8320*/  HADD2.F32 R71, -RZ, R10.H1_H1 ;  /* 0x3000000aff477230 */ /* 0x000fe40000004100 */
[----:B------:R-:W-:Y:S01]  /*8330*/  FADD.FTZ R38, -R18, R51 ;  /* 0x0000003312267221 */ /* 0x000fe20000010100 */
[--C-:B------:R-:W-:Y:S01]  /*8340*/  HADD2.F32 R73, -RZ, R12.reuse.H0_H0 ;  /* 0x2000000cff497230 */ /* 0x100fe20000004100 */
[----:B------:R-:W-:Y:S01]  /*8350*/  ISETP.GE.U32.AND P0, PT, R27, UR10, PT ;  /* 0x0000000a1b007c0c */ /* 0x000fe2000bf06070 */
[----:B------:R-:W-:Y:S01]  /*8360*/  HADD2.F32 R75, -RZ, R12.H1_H1 ;  /* 0x3000000cff4b7230 */ /* 0x000fe20000004100 */
[----:B------:R-:W-:Y:S01]  /*8370*/  ISETP.GE.U32.AND P1, PT, R47, UR10, PT ;  /* 0x0000000a2f007c0c */ /* 0x000fe2000bf26070 */
[--C-:B------:R-:W-:Y:S01]  /*8380*/  HADD2.F32 R77, -RZ, R14.reuse.H0_H0 ;  /* 0x2000000eff4d7230 */ /* 0x100fe20000004100 */
[----:B------:R-:W-:Y:S01]  /*8390*/  ISETP.GE.U32.AND P2, PT, R37, UR10, PT ;  /* 0x0000000a25007c0c */ /* 0x000fe2000bf46070 */
[----:B------:R-:W-:Y:S01]  /*83a0*/  HADD2.F32 R79, -RZ, R14.H1_H1 ;  /* 0x3000000eff4f7230 */ /* 0x000fe20000004100 */
[----:B------:R-:W-:Y:S01]  /*83b0*/  ISETP.GE.U32.AND P3, PT, R33, UR10, PT ;  /* 0x0000000a21007c0c */ /* 0x000fe2000bf66070 */
[--C-:B------:R-:W-:Y:S01]  /*83c0*/  HADD2.F32 R81, -RZ, R16.reuse.H0_H0 ;  /* 0x20000010ff517230 */ /* 0x100fe20000004100 */
[----:B------:R-:W-:Y:S01]  /*83d0*/  SHF.R.S32.HI R70, RZ, 0x1f, R27 ;  /* 0x0000001fff467819 */ /* 0x000fe2000001141b */
[----:B------:R-:W-:Y:S01]  /*83e0*/  HADD2.F32 R83, -RZ, R16.H1_H1 ;  /* 0x30000010ff537230 */ /* 0x000fe20000004100 */
[----:B------:R-:W-:Y:S01]  /*83f0*/  SHF.R.S32.HI R49, RZ, 0x1f, R47 ;  /* 0x0000001fff317819 */ /* 0x000fe2000001142f */
[--C-:B------:R-:W-:Y:S01]  /*8400*/  HADD2.F32 R85, -RZ, R40.reuse.H0_H0 ;  /* 0x20000028ff557230 */ /* 0x100fe20000004100 */
[----:B------:R-:W-:Y:S01]  /*8410*/  SHF.R.S32.HI R39, RZ, 0x1f, R37 ;  /* 0x0000001fff277819 */ /* 0x000fe20000011425 */
[----:B------:R-:W-:Y:S01]  /*8420*/  HADD2.F32 R87, -RZ, R40.H1_H1 ;  /* 0x30000028ff577230 */ /* 0x000fe20000004100 */
[----:B------:R-:W-:Y:S01]  /*8430*/  SHF.R.S32.HI R35, RZ, 0x1f, R33 ;  /* 0x0000001fff237819 */ /* 0x000fe20000011421 */
[----:B------:R-:W-:Y:S01]  /*8440*/  FMUL.FTZ R51, R50, R63 ;  /* 0x0000003f32337220 */ /* 0x000fe20000410000 */
[C---:B------:R-:W-:Y:S01]  /*8450*/  FADD.FTZ R26, -R18.reuse, R25 ;  /* 0x00000019121a7221 */ /* 0x040fe20000010100 */
        /* <DEDUP_REMOVED lines=11> */
[----:B------:R-:W-:Y:S01]  /*8510*/  FADD.FTZ R6, -R18, R85 ;  /* 0x0000005512067221 */ /* 0x000fe20000010100 */
[----:B------:R-:W-:Y:S01]  /*8520*/  ISETP.GE.AND.EX P0, PT, R70, UR11, PT, P0 ;  /* 0x0000000b46007c0c */ /* 0x000fe2000bf06300 */
[----:B------:R-:W-:Y:S01]  /*8530*/  FADD.FTZ R18, -R18, R87 ;  /* 0x0000005712127221 */ /* 0x000fe20000010100 */
[----:B------:R-:W-:Y:S01]  /*8540*/  ISETP.GE.AND.EX P1, PT, R49, UR11, PT, P1 ;  /* 0x0000000b31007c0c */ /* 0x000fe2000bf26310 */
        /* <DEDUP_REMOVED lines=25> */
.L_x_694:
[----:B------:R-:W-:Y:S01]  /*86e0*/  FFMA.FTZ R54, R28, R64, R29 ;  /* 0x000000401c367223 */ /* 0x000fe2000001001d */
[----:B------:R-:W-:Y:S01]  /*86f0*/  BSSY.RECONVERGENT B0, `(.L_x_695) ;  /* 0x0000014000007945 */ /* 0x000fe20003800200 */
[----:B------:R-:W-:Y:S01]  /*8700*/  FFMA.FTZ R52, R22, R25, -R65 ;  /* 0x0000001916347223 */ /* 0x000fe20000010841 */
[-C--:B------:R-:W-:Y:S01]  /*8710*/  FMUL.FTZ R51, R26, R63.reuse ;  /* 0x0000003f1a337220 */ /* 0x080fe20000410000 */
[----:B------:R-:W-:Y:S01]  /*8720*/  FMUL.FTZ R56, R24, R63 ;  /* 0x0000003f18387220 */ /* 0x000fe20000410000 */
        /* <DEDUP_REMOVED lines=16> */
.L_x_696:
[----:B------:R-:W-:Y:S05]  /*8830*/  BSYNC.RECONVERGENT B0 ;  /* 0x0000000000007941 */ /* 0x000fea0003800200 */
.L_x_695:
[--C-:B------:R-:W-:Y:S02]  /*8840*/  HADD2.F32 R25, -RZ, R43.reuse.H0_H0 ;  /* 0x2000002bff197230 */ /* 0x100fe40000004100 */
[C-C-:B------:R-:W-:Y:S01]  /*8850*/  FFMA.FTZ R57, R28.reuse, R51, R29.reuse ;  /* 0x000000331c397223 */ /* 0x140fe2000001001d */
[----:B------:R-:W-:Y:S01]  /*8860*/  FFMA.FTZ R54, R28, R56, R29 ;  /* 0x000000381c367223 */ /* 0x000fe2000001001d */
[----:B------:R-:W-:Y:S01]  /*8870*/  HADD2.F32 R24, -RZ, R43.H1_H1 ;  /* 0x3000002bff187230 */ /* 0x000fe20000004100 */
        /* <DEDUP_REMOVED lines=19> */
.L_x_697:
[----:B------:R-:W-:Y:S01]  /*89b0*/  BSSY.RECONVERGENT B0, `(.L_x_698) ;  /* 0x0000013000007945 */ /* 0x000fe20003800200 */
[----:B0-----:R-:W-:Y:S01]  /*89c0*/  FFMA.FTZ R26, R22, R25, -R57 ;  /* 0x00000019161a7223 */ /* 0x001fe20000010839 */
        /* <DEDUP_REMOVED lines=14> */
[----:B------:R-:W-:Y:S02]  /*8ab0*/  F2FP.F16.F32.PACK_AB R43, R43, R48 ;  /* 0x000000302b2b723e */ /* 0x000fe400000000ff */
[----:B------:R-:W-:-:S05]  /*8ac0*/  LEA.HI.X R27, R24, UR7, R47, 0x1, P0 ;  /* 0x00000007181b7c11 */ /* 0x000fca00080f0c2f */
[----:B------:R0:W-:Y:S02]  /*8ad0*/  STG.E desc[UR8][R26.64], R43 ;  /* 0x0000002b1a007986 */ /* 0x0001e4000c101908 */
.L_x_699:
[----:B------:R-:W-:Y:S05]  /*8ae0*/  BSYNC.RECONVERGENT B0 ;  /* 0x0000000000007941 */ /* 0x000fea0003800200 */
.L_x_698:
[--C-:B------:R-:W-:Y:S02]  /*8af0*/  HADD2.F32 R25, -RZ, R3.reuse.H0_H0 ;  /* 0x20000003ff197230 */ /* 0x100fe40000004100 */
[----:B------:R-:W-:Y:S01]  /*8b00*/  FFMA.FTZ R51, R28, R45, R29 ;  /* 0x0000002d1c337223 */ /* 0x000fe2000001001d */
[----:B------:R-:W-:Y:S02]  /*8b10*/  HADD2.F32 R24, -RZ, R3.H1_H1 ;  /* 0x30000003ff187230 */ /* 0x000fe40000004100 */
[----:B------:R-:W-:Y:S01]  /*8b20*/  FMUL.FTZ R50, R46, R63 ;  /* 0x0000003f2e327220 */ /* 0x000fe20000410000 */
        /* <DEDUP_REMOVED lines=19> */
.L_x_700:
[----:B------:R-:W-:Y:S01]  /*8c60*/  FFMA.FTZ R46, R28, R50, R29 ;  /* 0x000000321c2e7223 */ /* 0x000fe2000001001d */
[----:B------:R-:W-:Y:S01]  /*8c70*/  BSSY.RECONVERGENT B0, `(.L_x_701) ;  /* 0x0000014000007945 */ /* 0x000fe20003800200 */
[----:B------:R-:W-:Y:S01]  /*8c80*/  FMUL.FTZ R45, R44, R63 ;  /* 0x0000003f2c2d7220 */ /* 0x000fe20000410000 */
        /* <DEDUP_REMOVED lines=18> */
.L_x_702:
[----:B------:R-:W-:Y:S05]  /*8db0*/  BSYNC.RECONVERGENT B0 ;  /* 0x0000000000007941 */ /* 0x000fea0003800200 */
.L_x_701:
[--C-:B0-----:R-:W-:Y:S02]  /*8dc0*/  HADD2.F32 R3, -RZ, R5.reuse.H0_H0 ;  /* 0x20000005ff037230 */ /* 0x101fe40000004100 */
[C-C-:B------:R-:W-:Y:S01]  /*8dd0*/  FFMA.FTZ R43, R28.reuse, R45, R29.reuse ;  /* 0x0000002d1c2b7223 */ /* 0x140fe2000001001d */
[----:B------:R-:W-:Y:S01]  /*8de0*/  FFMA.FTZ R48, R28, R44, R29 ;  /* 0x0000002c1c307223 */ /* 0x000fe2000001001d */
        /* <DEDUP_REMOVED lines=20> */
.L_x_703:
        /* <DEDUP_REMOVED lines=18> */
.L_x_705:
[----:B------:R-:W-:Y:S05]  /*9050*/  BSYNC.RECONVERGENT B0 ;  /* 0x0000000000007941 */ /* 0x000fea0003800200 */
.L_x_704:
[-C--:B------:R-:W-:Y:S01]  /*9060*/  FMUL.FTZ R42, R36, R63.reuse ;  /* 0x0000003f242a7220 */ /* 0x080fe20000410000 */
[-C--:B------:R-:W-:Y:S01]  /*9070*/  FMUL.FTZ R36, R34, R63.reuse ;  /* 0x0000003f22247220 */ /* 0x080fe20000410000 */
[--C-:B------:R-:W-:Y:S02]  /*9080*/  HADD2.F32 R5, -RZ, R7.reuse.H0_H0 ;  /* 0x20000007ff057230 */ /* 0x100fe40000004100 */
[-C--:B------:R-:W-:Y:S01]  /*9090*/  FMUL.FTZ R34, R16, R63.reuse ;  /* 0x0000003f10227220 */ /* 0x080fe20000410000 */
[----:B------:R-:W-:Y:S01]  /*90a0*/  HADD2.F32 R54, -RZ, R7.H1_H1 ;  /* 0x30000007ff367230 */ /* 0x000fe20000004100 */
[C---:B------:R-:W-:Y:S01]  /*90b0*/  IADD3 R7, PT, PT, R31.reuse, 0x48, RZ ;  /* 0x000000481f077810 */ /* 0x040fe20007ffe0ff */
[-C--:B------:R-:W-:Y:S01]  /*90c0*/  FMUL.FTZ R55, R38, R63.reuse ;  /* 0x0000003f26377220 */ /* 0x080fe20000410000 */
        /* <DEDUP_REMOVED lines=8> */
[C---:B0-----:R-:W-:Y:S01]  /*9150*/  IADD3 R3, PT, PT, R31.reuse, 0x70, RZ ;  /* 0x000000701f037810 */ /* 0x041fe20007ffe0ff */
[-C--:B------:R-:W-:Y:S01]  /*9160*/  FMUL.FTZ R40, R40, R63.reuse ;  /* 0x0000003f28287220 */ /* 0x080fe20000410000 */
[----:B------:R-:W-:Y:S01]  /*9170*/  IADD3 R31, PT, PT, R31, 0x78, RZ ;  /* 0x000000781f1f7810 */ /* 0x000fe20007ffe0ff */
[-C--:B------:R-:W-:Y:S01]  /*9180*/  FMUL.FTZ R14, R14, R63.reuse ;  /* 0x0000003f0e0e7220 */ /* 0x080fe20000410000 */
[----:B------:R-:W-:Y:S01]  /*9190*/  ISETP.GE.U32.AND P2, PT, R7, UR10, PT ;  /* 0x0000000a07007c0c */ /* 0x000fe2000bf46070 */
[-C--:B------:R-:W-:Y:S01]  /*91a0*/  FMUL.FTZ R10, R10, R63.reuse ;  /* 0x0000003f0a0a7220 */ /* 0x080fe20000410000 */
[----:B------:R-:W-:Y:S01]  /*91b0*/  ISETP.GE.U32.AND P1, PT, R39, UR10, PT ;  /* 0x0000000a27007c0c */ /* 0x000fe2000bf26070 */
[-C--:B------:R-:W-:Y:S01]  /*91c0*/  FMUL.FTZ R8, R6, R63.reuse ;  /* 0x0000003f06087220 */ /* 0x080fe20000410000 */
[----:B------:R-:W-:Y:S01]  /*91d0*/  ISETP.GE.U32.AND P0, PT, R35, UR10, PT ;  /* 0x0000000a23007c0c */ /* 0x000fe2000bf06070 */
[-C--:B------:R-:W-:Y:S01]  /*91e0*/  FMUL.FTZ R18, R18, R63.reuse ;  /* 0x0000003f12127220 */ /* 0x080fe20000410000 */
[----:B------:R-:W-:Y:S01]  /*91f0*/  ISETP.GE.U32.AND P6, PT, R27, UR10, PT ;  /* 0x0000000a1b007c0c */ /* 0x000fe2000bfc6070 */
[----:B------:R-:W-:Y:S01]  /*9200*/  FMUL.FTZ R48, R4, R63 ;  /* 0x0000003f04307220 */ /* 0x000fe20000410000 */
[----:B------:R-:W-:-:S02]  /*9210*/  ISETP.GE.U32.AND P4, PT, R16, UR10, PT ;  /* 0x0000000a10007c0c */ /* 0x000fc4000bf86070 */
[----:B------:R-:W-:Y:S02]  /*9220*/  ISETP.GE.U32.AND P5, PT, R3, UR10, PT ;  /* 0x0000000a03007c0c */ /* 0x000fe4000bfa6070 */
[----:B------:R-:W-:Y:S02]  /*9230*/  SHF.R.S32.HI R57, RZ, 0x1f, R7 ;  /* 0x0000001fff397819 */ /* 0x000fe40000011407 */
[----:B------:R-:W-:Y:S02]  /*9240*/  SHF.R.S32.HI R45, RZ, 0x1f, R39 ;  /* 0x0000001fff2d7819 */ /* 0x000fe40000011427 */
[----:B------:R-:W-:Y:S02]  /*9250*/  SHF.R.S32.HI R37, RZ, 0x1f, R35 ;  /* 0x0000001fff257819 */ /* 0x000fe40000011423 */
[----:B------:R-:W-:Y:S02]  /*9260*/  SHF.R.S32.HI R33, RZ, 0x1f, R27 ;  /* 0x0000001fff217819 */ /* 0x000fe4000001141b */
[----:B------:R-:W-:-:S02]  /*9270*/  SHF.R.S32.HI R26, RZ, 0x1f, R16 ;  /* 0x0000001fff1a7819 */ /* 0x000fc40000011410 */
[----:B------:R-:W-:Y:S02]  /*9280*/  SHF.R.S32.HI R24, RZ, 0x1f, R3 ;  /* 0x0000001fff187819 */ /* 0x000fe40000011403 */
[----:B------:R-:W-:Y:S02]  /*9290*/  ISETP.GE.U32.AND P3, PT, R31, UR10, PT ;  /* 0x0000000a1f007c0c */ /* 0x000fe4000bf66070 */
[----:B------:R-:W-:Y:S02]  /*92a0*/  ISETP.GE.AND.EX P2, PT, R57, UR11, PT, P2 ;  /* 0x0000000b39007c0c */ /* 0x000fe4000bf46320 */
[----:B------:R-:W-:Y:S02]  /*92b0*/  ISETP.GE.AND.EX P1, PT, R45, UR11, PT, P1 ;  /* 0x0000000b2d007c0c */ /* 0x000fe4000bf26310 */
[----:B------:R-:W-:Y:S02]  /*92c0*/  ISETP.GE.AND.EX P0, PT, R37, UR11, PT, P0 ;  /* 0x0000000b25007c0c */ /* 0x000fe4000bf06300 */
        /* <DEDUP_REMOVED lines=22> */
.L_x_706:
[C-C-:B------:R-:W-:Y:S01]  /*9430*/  FFMA.FTZ R55, R28.reuse, R55, R29.reuse ;  /* 0x000000371c377223 */ /* 0x140fe2000001001d */
[C-C-:B------:R-:W-:Y:S01]  /*9440*/  FFMA.FTZ R4, R28.reuse, R48, R29.reuse ;  /* 0x000000301c047223 */ /* 0x140fe2000001001d */
[----:B------:R-:W-:Y:S01]  /*9450*/  BSSY.RECONVERGENT B0, `(.L_x_707) ;  /* 0x000001e000007945 */ /* 0x000fe20003800200 */
[C-C-:B------:R-:W-:Y:S01]  /*9460*/  FFMA.FTZ R53, R28.reuse, R40, R29.reuse ;  /* 0x000000281c357223 */ /* 0x140fe2000001001d */
        /* <DEDUP_REMOVED lines=10> */
[----:B------:R-:W-:Y:S01]  /*9510*/  FFMA.FTZ R28, R28, R18, R29 ;  /* 0x000000121c1c7223 */ /* 0x000fe2000001001d */
[----:B------:R-:W-:Y:S01]  /*9520*/  FFMA.FTZ R6, R22, R5, -R55 ;  /* 0x0000000516067223 */ /* 0x000fe20000010837 */
[----:B------:R-:W-:Y:S01]  /*9530*/  FFMA.FTZ R56, R23, R54, -R4 ;  /* 0x0000003617387223 */ /* 0x000fe20000010804 */
[----:B------:R-:W-:Y:S06]  /*9540*/  @P2 BRA `(.L_x_708) ;  /* 0x0000000000382947 */ /* 0x000fec0003800000 */
[----:B------:R-:W0:Y:S01]  /*9550*/  LDCU.64 UR4, c[0x0][0x3f8] ;  /* 0x00007f00ff0477ac */ /* 0x000e220008000a00 */
[----:B------:R-:W-:Y:S01]  /*9560*/  MOV R5, R69 ;  /* 0x0000004500057202 */ /* 0x000fe20000000f00 */
[-C--:B------:R-:W-:Y:S01]  /*9570*/  FMUL.FTZ R54, R6, R63.reuse ;  /* 0x0000003f06367220 */ /* 0x080fe20000410000 */
[----:B------:R-:W-:Y:S01]  /*9580*/  FMUL.FTZ R29, R56, R63 ;  /* 0x0000003f381d7220 */ /* 0x000fe20000410000 */
[----:B------:R-:W1:Y:S04]  /*9590*/  LDCU.64 UR6, c[0x0][0x380] ;  /* 0x00007000ff0677ac */ /* 0x000e680008000a00 */
[----:B------:R-:W-:Y:S01]  /*95a0*/  F2FP.F16.F32.PACK_AB R29, R29, R54 ;  /* 0x000000361d1d723e */ /* 0x000fe200000000ff */
[----:B0-----:R-:W-:-:S04]  /*95b0*/  IMAD R4, R57, UR4, RZ ;  /* 0x0000000439047c24 */ /* 0x001fc8000f8e02ff */
[----:B------:R-:W-:Y:S01]  /*95c0*/  IMAD R55, R7, UR5, R4 ;  /* 0x0000000507377c24 */ /* 0x000fe2000f8e0204 */
[----:B------:R-:W-:-:S05]  /*95d0*/  MOV R4, R66 ;  /* 0x0000004200047202 */ /* 0x000fca0000000f00 */
[----:B------:R-:W-:-:S05]  /*95e0*/  IMAD.WIDE.U32 R4, R7, UR4, R4 ;  /* 0x0000000407047c25 */ /* 0x000fca000f8e0004 */
[----:B------:R-:W-:Y:S02]  /*95f0*/  IADD3 R55, PT, PT, R5, R55, RZ ;  /* 0x0000003705377210 */ /* 0x000fe40007ffe0ff */
[----:B-1----:R-:W-:-:S04]  /*9600*/  LEA R6, P2, R4, UR6, 0x1 ;  /* 0x0000000604067c11 */ /* 0x002fc8000f8408ff */
[----:B------:R-:W-:-:S05]  /*9610*/  LEA.HI.X R7, R4, UR7, R55, 0x1, P2 ;  /* 0x0000000704077c11 */ /* 0x000fca00090f0c37 */
[----:B------:R0:W-:Y:S04]  /*9620*/  STG.E desc[UR8][R6.64], R29 ;  /* 0x0000001d06007986 */ /* 0x0001e8000c101908 */
.L_x_708:
[----:B------:R-:W-:Y:S05]  /*9630*/  BSYNC.RECONVERGENT B0 ;  /* 0x0000000000007941 */ /* 0x000fea0003800200 */
.L_x_707:
[--C-:B------:R-:W-:Y:S02]  /*9640*/  HADD2.F32 R4, -RZ, R9.reuse.H0_H0 ;  /* 0x20000009ff047230 */ /* 0x100fe40000004100 */
[----:B------:R-:W-:Y:S01]  /*9650*/  HADD2.F32 R9, -RZ, R9.H1_H1 ;  /* 0x30000009ff097230 */ /* 0x000fe20000004100 */
        /* <DEDUP_REMOVED lines=14> */
[----:B-1----:R-:W-:Y:S01]  /*9740*/  FMUL.FTZ R4, R4, R7 ;  /* 0x0000000704047220 */ /* 0x002fe20000410000 */
[----:B------:R-:W-:Y:S02]  /*9750*/  FADD.FTZ R7, -R7, 1 ;  /* 0x3f80000007077421 */ /* 0x000fe40000010100 */
[----:B------:R-:W-:Y:S02]  /*9760*/  FMUL.FTZ R9, R9, R42 ;  /* 0x0000002a09097220 */ /* 0x000fe40000410000 */
[----:B------:R-:W-:-:S04]  /*9770*/  FFMA.FTZ R7, R40, R7, 1 ;  /* 0x3f80000028077423 */ /* 0x000fc80000010007 */
[----:B------:R-:W-:-:S07]  /*9780*/  FMUL.FTZ R4, R4, R7 ;  /* 0x0000000704047220 */ /* 0x000fce0000410000 */
.L_x_709:
        /* <DEDUP_REMOVED lines=18> */
.L_x_711:
[----:B------:R-:W-:Y:S05]  /*98b0*/  BSYNC.RECONVERGENT B0 ;  /* 0x0000000000007941 */ /* 0x000fea0003800200 */
.L_x_710:
[--C-:B------:R-:W-:Y:S02]  /*98c0*/  HADD2.F32 R4, -RZ, R11.reuse.H0_H0 ;  /* 0x2000000bff047230 */ /* 0x100fe40000004100 */
[----:B------:R-:W-:Y:S01]  /*98d0*/  HADD2.F32 R11, -RZ, R11.H1_H1 ;  /* 0x3000000bff0b7230 */ /* 0x000fe20000004100 */
        /* <DEDUP_REMOVED lines=19> */
.L_x_712:
        /* <DEDUP_REMOVED lines=18> */
.L_x_714:
[----:B------:R-:W-:Y:S05]  /*9b30*/  BSYNC.RECONVERGENT B0 ;  /* 0x0000000000007941 */ /* 0x000fea0003800200 */
.L_x_713:
        /* <DEDUP_REMOVED lines=21> */
.L_x_715:
        /* <DEDUP_REMOVED lines=10> */
[----:B------:R-:W-:Y:S01]  /*9d30*/  F2FP.F16.F32.PACK_AB R9, R9, R32 ;  /* 0x000000200909723e */ /* 0x000fe200000000ff */
[----:B-1----:R-:W-:Y:S02]  /*9d40*/  IMAD R34, R33, UR4, RZ ;  /* 0x0000000421227c24 */ /* 0x002fe4000f8e02ff */
[----:B------:R-:W-:-:S04]  /*9d50*/  IMAD.WIDE.U32 R6, R27, UR4, R4 ;  /* 0x000000041b067c25 */ /* 0x000fc8000f8e0004 */
[----:B------:R-:W-:Y:S01]  /*9d60*/  IMAD R27, R27, UR5, R34 ;  /* 0x000000051b1b7c24 */ /* 0x000fe2000f8e0222 */
[----:B--2---:R-:W-:-:S04]  /*9d70*/  LEA R4, P0, R6, UR6, 0x1 ;  /* 0x0000000606047c11 */ /* 0x004fc8000f8008ff */
[----:B------:R-:W-:-:S04]  /*9d80*/  IADD3 R27, PT, PT, R7, R27, RZ ;  /* 0x0000001b071b7210 */ /* 0x000fc80007ffe0ff */
[----:B------:R-:W-:-:S05]  /*9d90*/  LEA.HI.X R5, R6, UR7, R27, 0x1, P0 ;  /* 0x0000000706057c11 */ /* 0x000fca00080f0c1b */
[----:B------:R1:W-:Y:S02]  /*9da0*/  STG.E desc[UR8][R4.64], R9 ;  /* 0x0000000904007986 */ /* 0x0003e4000c101908 */
.L_x_717:
[----:B------:R-:W-:Y:S05]  /*9db0*/  BSYNC.RECONVERGENT B0 ;  /* 0x0000000000007941 */ /* 0x000fea0003800200 */
.L_x_716:
[--C-:B-1----:R-:W-:Y:S02]  /*9dc0*/  HADD2.F32 R4, -RZ, R15.reuse.H0_H0 ;  /* 0x2000000fff047230 */ /* 0x102fe40000004100 */
        /* <DEDUP_REMOVED lines=20> */
.L_x_718:
        /* <DEDUP_REMOVED lines=18> */
.L_x_720:
[----:B------:R-:W-:Y:S05]  /*a030*/  BSYNC.RECONVERGENT B0 ;  /* 0x0000000000007941 */ /* 0x000fea0003800200 */
.L_x_719:
        /* <DEDUP_REMOVED lines=21> */
.L_x_721:
        /* <DEDUP_REMOVED lines=9> */
[----:B-1----:R-:W-:Y:S02]  /*a220*/  IMAD R24, R24, UR4, RZ ;  /* 0x0000000418187c24 */ /* 0x002fe4000f8e02ff */
[----:B0-----:R-:W-:-:S04]  /*a230*/  IMAD.WIDE.U32 R6, R3, UR4, R4 ;  /* 0x0000000403067c25 */ /* 0x001fc8000f8e0004 */
[----:B------:R-:W-:Y:S02]  /*a240*/  IMAD R5, R3, UR5, R24 ;  /* 0x0000000503057c24 */ /* 0x000fe4000f8e0218 */
[----:B------:R-:W-:Y:S01]  /*a250*/  FMUL.FTZ R3, R44, R63 ;  /* 0x0000003f2c037220 */ /* 0x000fe20000410000 */
[C---:B--2---:R-:W-:Y:S02]  /*a260*/  LEA R4, P0, R6.reuse, UR6, 0x1 ;  /* 0x0000000606047c11 */ /* 0x044fe4000f8008ff */
[----:B------:R-:W-:Y:S02]  /*a270*/  IADD3 R5, PT, PT, R7, R5, RZ ;  /* 0x0000000507057210 */ /* 0x000fe40007ffe0ff */
[----:B------:R-:W-:Y:S02]  /*a280*/  F2FP.F16.F32.PACK_AB R3, R3, R10 ;  /* 0x0000000a0303723e */ /* 0x000fe400000000ff */
[----:B------:R-:W-:-:S05]  /*a290*/  LEA.HI.X R5, R6, UR7, R5, 0x1, P0 ;  /* 0x0000000706057c11 */ /* 0x000fca00080f0c05 */
[----:B------:R1:W-:Y:S02]  /*a2a0*/  STG.E desc[UR8][R4.64], R3 ;  /* 0x0000000304007986 */ /* 0x0003e4000c101908 */
.L_x_723:
[----:B------:R-:W-:Y:S05]  /*a2b0*/  BSYNC.RECONVERGENT B0 ;  /* 0x0000000000007941 */ /* 0x000fea0003800200 */
.L_x_722:
[--C-:B-1----:R-:W-:Y:S01]  /*a2c0*/  HADD2.F32 R3, -RZ, R41.reuse.H0_H0 ;  /* 0x20000029ff037230 */ /* 0x102fe20000004100 */
[----:B------:R-:W-:Y:S01]  /*a2d0*/  SHF.R.S32.HI R12, RZ, 0x1f, R31 ;  /* 0x0000001fff0c7819 */ /* 0x000fe2000001141f */
        /* <DEDUP_REMOVED lines=20> */
.L_x_724:
[----:B------:R-:W-:Y:S01]  /*a420*/  ISETP.GE.AND.EX P3, PT, R12, UR11, PT, P3 ;  /* 0x0000000b0c007c0c */ /* 0x000fe2000bf66330 */
[----:B------:R-:W-:Y:S01]  /*a430*/  FFMA.FTZ R22, R22, R3, -R25 ;  /* 0x0000000316167223 */ /* 0x000fe20000010819 */
[----:B------:R-:W-:Y:S01]  /*a440*/  FFMA.FTZ R28, R23, R41, -R28 ;  /* 0x00000029171c7223 */ /* 0x000fe2000001081c */
[----:B------:R-:W-:Y:S02]  /*a450*/  BSSY.RECONVERGENT B0, `(.L_x_725) ;  /* 0x000000f000007945 */ /* 0x000fe40003800200 */
[-C--:B------:R-:W-:Y:S01]  /*a460*/  FMUL.FTZ R3, R22, R63.reuse ;  /* 0x0000003f16037220 */ /* 0x080fe20000410000 */
[----:B------:R-:W-:-:S07]  /*a470*/  FMUL.FTZ R28, R28, R63 ;  /* 0x0000003f1c1c7220 */ /* 0x000fce0000410000 */
[----:B------:R-:W-:Y:S05]  /*a480*/  @P3 BRA `(.L_x_726) ;  /* 0x00000000002c3947 */ /* 0x000fea0003800000 */
[----:B------:R-:W1:Y:S01]  /*a490*/  LDCU.64 UR4, c[0x0][0x3f8] ;  /* 0x00007f00ff0477ac */ /* 0x000e620008000a00 */
[----:B------:R-:W-:Y:S02]  /*a4a0*/  MOV R67, R69 ;  /* 0x0000004500437202 */ /* 0x000fe40000000f00 */
[----:B------:R-:W-:Y:S01]  /*a4b0*/  F2FP.F16.F32.PACK_AB R3, R28, R3 ;  /* 0x000000031c03723e */ /* 0x000fe200000000ff */
[----:B------:R-:W2:Y:S01]  /*a4c0*/  LDCU.64 UR6, c[0x0][0x380] ;  /* 0x00007000ff0677ac */ /* 0x000ea20008000a00 */
[----:B-1----:R-:W-:Y:S02]  /*a4d0*/  IMAD R12, R12, UR4, RZ ;  /* 0x000000040c0c7c24 */ /* 0x002fe4000f8e02ff */
[----:B------:R-:W-:-:S04]  /*a4e0*/  IMAD.WIDE.U32 R66, R31, UR4, R66 ;  /* 0x000000041f427c25 */ /* 0x000fc8000f8e0042 */
[----:B------:R-:W-:Y:S01]  /*a4f0*/  IMAD R31, R31, UR5, R12 ;  /* 0x000000051f1f7c24 */ /* 0x000fe2000f8e020c */
[----:B--2---:R-:W-:-:S04]  /*a500*/  LEA R4, P0, R66, UR6, 0x1 ;  /* 0x0000000642047c11 */ /* 0x004fc8000f8008ff */
[----:B------:R-:W-:-:S04]  /*a510*/  IADD3 R31, PT, PT, R67, R31, RZ ;  /* 0x0000001f431f7210 */ /* 0x000fc80007ffe0ff */
[----:B------:R-:W-:-:S05]  /*a520*/  LEA.HI.X R5, R66, UR7, R31, 0x1, P0 ;  /* 0x0000000742057c11 */ /* 0x000fca00080f0c1f */
[----:B------:R1:W-:Y:S02]  /*a530*/  STG.E desc[UR8][R4.64], R3 ;  /* 0x0000000304007986 */ /* 0x0003e4000c101908 */
.L_x_726:
[----:B------:R-:W-:Y:S05]  /*a540*/  BSYNC.RECONVERGENT B0 ;  /* 0x0000000000007941 */ /* 0x000fea0003800200 */
.L_x_725:
[----:B-1----:R-:W1:Y:S01]  /*a550*/  LDC R3, c[0x0][0x374] ;  /* 0x0000dd00ff037b82 */ /* 0x002e620000000800 */
[----:B------:R-:W2:Y:S01]  /*a560*/  LDCU UR4, c[0x0][0x410] ;  /* 0x00008200ff0477ac */ /* 0x000ea20008000800 */
[----:B------:R-:W-:Y:S01]  /*a570*/  IADD3 R59, PT, PT, R59, 0x1, RZ ;  /* 0x000000013b3b7810 */ /* 0x000fe20007ffe0ff */
[----:B------:R-:W2:Y:S02]  /*a580*/  LDCU UR5, c[0x0][0x3e0] ;  /* 0x00007c00ff0577ac */ /* 0x000ea40008000800 */
[----:B--2---:R-:W-:Y:S01]  /*a590*/  UIMAD UR4, UR4, UR5, URZ ;  /* 0x00000005040472a4 */ /* 0x004fe2000f8e02ff */
[----:B-1----:R-:W-:-:S05]  /*a5a0*/  IADD3 R62, PT, PT, R3, R62, RZ ;  /* 0x0000003e033e7210 */ /* 0x002fca0007ffe0ff */
[----:B------:R-:W-:-:S13]  /*a5b0*/  ISETP.GE.AND P0, PT, R62, UR4, PT ;  /* 0x000000043e007c0c */ /* 0x000fda000bf06270 */
[----:B------:R-:W-:Y:S05]  /*a5c0*/  @!P0 BRA `(.L_x_727) ;  /* 0xffffff5800e48947 */ /* 0x000fea000383ffff */
.L_x_660:
        /* <DEDUP_REMOVED lines=15> */
.L_x_729:
[----:B------:R-:W-:Y:S05]  /*a6c0*/  BSYNC.RECONVERGENT B0 ;  /* 0x0000000000007941 */ /* 0x000fea0003800200 */
.L_x_728:
        /* <DEDUP_REMOVED lines=11> */
.L_x_731:
[----:B------:R-:W2:Y:S04]  /*a780*/  LDG.E.STRONG.GPU R5, desc[UR8][R2.64] ;  /* 0x0000000802057981 */ /* 0x000ea8000c1ef900 */
[----:B--2---:R-:W-:Y:S01]  /*a790*/  CCTL.IVALL ;  /* 0x00000000ff00798f */ /* 0x004fe20002000000 */
[----:B------:R-:W-:Y:S05]  /*a7a0*/  YIELD ;  /* 0x0000000000007946 */ /* 0x000fea0003800000 */
[----:B------:R-:W-:-:S13]  /*a7b0*/  ISETP.NE.AND P0, PT, R5, R0, PT ;  /* 0x000000000500720c */ /* 0x000fda0003f05270 */
[----:B------:R-:W-:Y:S05]  /*a7c0*/  @P0 BRA `(.L_x_731) ;  /* 0xfffffffc00ec0947 */ /* 0x000fea000383ffff */
.L_x_730:
        /* <DEDUP_REMOVED lines=58> */
[----:B------:R-:W-:-:S02]  /*ab70*/  SHF.L.U32 R31, R5, 0x2, RZ ;  /* 0x00000002051f7819 */ /* 0x000fc400000006ff */
[----:B------:R-:W-:Y:S02]  /*ab80*/  SHF.L.U64.HI R33, R0, 0x2, R3 ;  /* 0x0000000200217819 */ /* 0x000fe40000010203 */
[----:B------:R-:W-:Y:S02]  /*ab90*/  SHF.L.U64.HI R29, R30, 0x2, R35 ;  /* 0x000000021e1d7819 */ /* 0x000fe40000010223 */
[----:B0-----:R-:W-:Y:S01]  /*aba0*/  LEA R27, P1, R19, UR4, 0x2 ;  /* 0x00000004131b7c11 */ /* 0x001fe2000f8210ff */
        /* <DEDUP_REMOVED lines=12> */
.L_x_734:
        /* <DEDUP_REMOVED lines=29> */
.L_x_733:
[----:B------:R-:W-:Y:S05]  /*ae40*/  BSYNC.RECONVERGENT B0 ;  /* 0x0000000000007941 */ /* 0x000fea0003800200 */
.L_x_732:
        /* <DEDUP_REMOVED lines=10> */
.L_x_735:
[C---:B0-----:R-:W-:Y:S02]  /*aef0*/  SHF.L.U32 R16, R19.reuse, 0x2, RZ ;  /* 0x0000000213107819 */ /* 0x041fe400000006ff */
[----:B----4-:R-:W-:Y:S02]  /*af00*/  SHF.L.U64.HI R13, R19, 0x2, R2 ;  /* 0x00000002130d7819 */ /* 0x010fe40000010202 */
[----:B-1----:R-:W-:-:S04]  /*af10*/  IADD3 R4, P0, PT, R16, UR4, RZ ;  /* 0x0000000410047c10 */ /* 0x002fc8000ff1e0ff */
[----:B------:R-:W-:Y:S02]  /*af20*/  IADD3.X R5, PT, PT, R13, UR5, RZ, P0, !PT ;  /* 0x000000050d057c10 */ /* 0x000fe400087fe4ff */
[C---:B------:R-:W-:Y:S02]  /*af30*/  IADD3 R6, P0, PT, R4.reuse, R37, RZ ;  /* 0x0000002504067210 */ /* 0x040fe40007f1e0ff */
[C---:B------:R-:W-:Y:S01]  /*af40*/  IADD3 R10, P1, PT, R4.reuse, R41, RZ ;  /* 0x00000029040a7210 */ /* 0x040fe20007f3e0ff */
        /* <DEDUP_REMOVED lines=76> */
.L_x_736:
        /* <DEDUP_REMOVED lines=15> */
.L_x_4893:


//--------------------- .text._Z35group_norm_nhwc_bwd_one_pass_kernelI11Fp16IOFp32WLi256ELi160ELi640EEv26Group_norm_nhwc_bwd_params --------------------------
	.section	.text._Z35group_norm_nhwc_bwd_one_pass_kernelI11Fp16IOFp32WLi256ELi160ELi640EEv26Group_norm_nhwc_bwd_params,"ax",@progbits
	.align	128
        .global         _Z35group_norm_nhwc_bwd_one_pass_kernelI11Fp16IOFp32WLi256ELi160ELi640EEv26Group_norm_nhwc_bwd_params
        .type           _Z35group_norm_nhwc_bwd_one_pass_kernelI11Fp16IOFp32WLi256ELi160ELi640EEv26Group_norm_nhwc_bwd_params,@function
        .size           _Z35group_norm_nhwc_bwd_one_pass_kernelI11Fp16IOFp32WLi256ELi160ELi640EEv26Group_norm_nhwc_bwd_params,(.L_x_4894 - _Z35group_norm_nhwc_bwd_one_pass_kernelI11Fp16IOFp32WLi256ELi160ELi640EEv26Group_norm_nhwc_bwd_params)
        .other          _Z35group_norm_nhwc_bwd_one_pass_kernelI11Fp16IOFp32WLi256ELi160ELi640EEv26Group_norm_nhwc_bwd_params,@"STO_CUDA_ENTRY STV_DEFAULT"
_Z35group_norm_nhwc_bwd_one_pass_kernelI11Fp16IOFp32WLi256ELi160ELi640EEv26Group_norm_nhwc_bwd_params:
.text._Z35group_norm_nhwc_bwd_one_pass_kernelI11Fp16IOFp32WLi256ELi160ELi640EEv26Group_norm_nhwc_bwd_params:
        /* <DEDUP_REMOVED lines=28> */
.L_x_763:
        /* <DEDUP_REMOVED lines=37> */
[----:B------:R-:W-:Y:S01]  /*0410*/  @!UP2 UIADD3 UR7, UPT, UPT, -UR7, URZ, URZ ;  /* 0x000000ff0707a290 */ /* 0x000fe2000fffe1ff */
[----:B------:R-:W-:Y:S01]  /*0420*/  IADD3 R5, PT, PT, R27, 0x8, RZ ;  /* 0x000000081b057810 */ /* 0x000fe20007ffe0ff */
[----:B------:R-:W-:-:S02]  /*0430*/  UIMAD UR5, UR13, 0xa0, URZ ;  /* 0x000000a00d0578a4 */ /* 0x000fc4000f8e02ff */
[----:B------:R-:W-:Y:S01]  /*0440*/  USEL UR7, UR9, UR7, !UP0 ;  /* 0x0000000709077287 */ /* 0x000fe2000c000000 */
[----:B------:R-:W-:Y:S02]  /*0450*/  ISETP.GE.U32.AND P1, PT, R5, UR16, PT ;  /* 0x0000001005007c0c */ /* 0x000fe4000bf26070 */
[----:B------:R-:W-:Y:S02]  /*0460*/  IADD3 R7, PT, PT, R27, 0x10, RZ ;  /* 0x000000101b077810 */ /* 0x000fe40007ffe0ff */
[----:B------:R-:W-:Y:S02]  /*0470*/  LOP3.LUT R65, R65, 0xfeffffff, RZ, 0xc0, !PT ;  /* 0xfeffffff41417812 */ /* 0x000fe400078ec0ff */
[C---:B------:R-:W-:Y:S02]  /*0480*/  IADD3 R11, PT, PT, R27.reuse, 0x18, RZ ;  /* 0x000000181b0b7810 */ /* 0x040fe40007ffe0ff */
[----:B------:R-:W-:Y:S02]  /*0490*/  LOP3.LUT R64, R64, 0xfffffff7, RZ, 0xc0, !PT ;  /* 0xfffffff740407812 */ /* 0x000fe400078ec0ff */
[----:B------:R-:W-:-:S02]  /*04a0*/  IADD3 R61, PT, PT, R27, 0x88, RZ ;  /* 0x000000881b3d7810 */ /* 0x000fc40007ffe0ff */
[C---:B------:R-:W-:Y:S02]  /*04b0*/  IADD3 R89, PT, PT, R27.reuse, 0x90, RZ ;  /* 0x000000901b597810 */ /* 0x040fe40007ffe0ff */
[----:B------:R-:W-:Y:S01]  /*04c0*/  IADD3 R93, PT, PT, R27, 0x98, RZ ;  /* 0x000000981b5d7810 */ /* 0x000fe20007ffe0ff */
[----:B------:R-:W-:Y:S01]  /*04d0*/  STL.S16 [R1+0x122], RZ ;  /* 0x000122ff01007387 */ /* 0x000fe20000100600 */
[----:B------:R-:W-:Y:S01]  /*04e0*/  SHF.R.S32.HI R9, RZ, 0x1f, R5 ;  /* 0x0000001fff097819 */ /* 0x000fe20000011405 */
[----:B------:R-:W0:Y:S01]  /*04f0*/  LDCU.U8 UR9, c[0x0][0x414] ;  /* 0x00008280ff0977ac */ /* 0x000e220008000000 */
[----:B------:R-:W-:Y:S02]  /*0500*/  MOV R0, UR5 ;  /* 0x0000000500007c02 */ /* 0x000fe40008000f00 */
[----:B------:R-:W-:Y:S02]  /*0510*/  ISETP.GE.AND.EX P4, PT, R9, UR17, PT, P1 ;  /* 0x0000001109007c0c */ /* 0x000fe4000bf86310 */
[----:B------:R-:W-:-:S02]  /*0520*/  MOV R3, UR18 ;  /* 0x0000001200037c02 */ /* 0x000fc40008000f00 */
[----:B------:R-:W-:Y:S02]  /*0530*/  ISETP.GE.U32.AND P1, PT, R7, UR16, PT ;  /* 0x0000001007007c0c */ /* 0x000fe4000bf26070 */
[----:B------:R-:W-:-:S04]  /*0540*/  SHF.R.S32.HI R15, RZ, 0x1f, R7 ;  /* 0x0000001fff0f7819 */ /* 0x000fc80000011407 */
[----:B------:R-:W-:-:S03]  /*0550*/  ISETP.GE.AND.EX P3, PT, R15, UR17, PT, P1 ;  /* 0x000000110f007c0c */ /* 0x000fc6000bf66310 */
[----:B------:R-:W1:Y:S01]  /*0560*/  @!P4 LDC.64 R20, c[0x0][0x3f8] ;  /* 0x0000fe00ff14cb82 */ /* 0x000e620000000a00 */
[----:B------:R-:W-:Y:S02]  /*0570*/  @P4 LOP3.LUT R65, R65, 0x1000000, RZ, 0xfc, !PT ;  /* 0x0100000041414812 */ /* 0x000fe400078efcff */
[----:B------:R-:W-:Y:S02]  /*0580*/  ISETP.GE.U32.AND P1, PT, R11, UR16, PT ;  /* 0x000000100b007c0c */ /* 0x000fe4000bf26070 */
[----:B------:R-:W-:Y:S02]  /*0590*/  LOP3.LUT R65, R65, 0xff7fffff, RZ, 0xc0, !PT ;  /* 0xff7fffff41417812 */ /* 0x000fe400078ec0ff */
[----:B------:R-:W-:Y:S01]  /*05a0*/  SHF.R.S32.HI R17, RZ, 0x1f, R11 ;  /* 0x0000001fff117819 */ /* 0x000fe2000001140b */
[----:B------:R-:W4:Y:S02]  /*05b0*/  @!P4 LDC.64 R84, c[0x0][0x3a0] ;  /* 0x0000e800ff54cb82 */ /* 0x000f240000000a00 */
[----:B------:R-:W-:-:S02]  /*05c0*/  @P3 LOP3.LUT R65, R65, 0x800000, RZ, 0xfc, !PT ;  /* 0x0080000041413812 */ /* 0x000fc400078efcff */
[----:B------:R-:W-:-:S04]  /*05d0*/  ISETP.GE.AND.EX P6, PT, R17, UR17, PT, P1 ;  /* 0x0000001111007c0c */ /* 0x000fc8000bfc6310 */
[----:B------:R-:W0:Y:S08]  /*05e0*/  @!P3 LDC.64 R24, c[0x0][0x3f8] ;  /* 0x0000fe00ff18bb82 */ /* 0x000e300000000a00 */
[----:B------:R-:W4:Y:S08]  /*05f0*/  @!P4 LDC.64 R22, c[0x0][0x398] ;  /* 0x0000e600ff16cb82 */ /* 0x000f300000000a00 */
[----:B------:R-:W4:Y:S08]  /*0600*/  @!P6 LDC.64 R34, c[0x0][0x3f8] ;  /* 0x0000fe00ff22eb82 */ /* 0x000f300000000a00 */
[----:B------:R-:W4:Y:S01]  /*0610*/  @!P6 LDC.64 R82, c[0x0][0x3a0] ;  /* 0x0000e800ff52eb82 */ /* 0x000f220000000a00 */
[----:B--2---:R-:W-:-:S02]  /*0620*/  ISETP.GE.AND.EX P0, PT, R4, UR17, PT, P0 ;  /* 0x0000001104007c0c */ /* 0x004fc4000bf06300 */
[----:B---3--:R-:W-:-:S11]  /*0630*/  IADD3 R30, P2, PT, R6, UR5, RZ ;  /* 0x00000005061e7c10 */ /* 0x008fd6000ff5e0ff */
[----:B------:R-:W2:Y:S01]  /*0640*/  @!P0 LDC.64 R12, c[0x0][0x3f8] ;  /* 0x0000fe00ff0c8b82 */ /* 0x000ea20000000a00 */
[----:B------:R-:W-:Y:S01]  /*0650*/  USHF.R.S32.HI UR5, URZ, 0x1f, UR7 ;  /* 0x0000001fff057899 */ /* 0x000fe20008011407 */
[----:B------:R-:W-:-:S03]  /*0660*/  LEA.HI.X.SX32 R31, R0, RZ, 0x1, P2 ;  /* 0x000000ff001f7211 */ /* 0x000fc600010f0eff */
[----:B------:R-:W-:-:S03]  /*0670*/  UIMAD UR5, UR5, UR18, URZ ;  /* 0x00000012050572a4 */ /* 0x000fc6000f8e02ff */
[----:B------:R-:W3:Y:S01]  /*0680*/  @!P0 LDC.64 R18, c[0x0][0x398] ;  /* 0x0000e600ff128b82 */ /* 0x000ee20000000a00 */
[----:B------:R-:W-:Y:S02]  /*0690*/  UIMAD UR5, UR7, UR19, UR5 ;  /* 0x00000013070572a4 */ /* 0x000fe4000f8e0205 */
[----:B------:R-:W-:Y:S01]  /*06a0*/  IMAD.WIDE.U32 R30, R3, UR7, R30 ;  /* 0x00000007031e7c25 */ /* 0x000fe2000f8e001e */
[----:B------:R-:W-:Y:S01]  /*06b0*/  @!P0 SHF.R.S32.HI R4, RZ, 0x1f, R27 ;  /* 0x0000001fff048819 */ /* 0x000fe2000001141b */
[----:B------:R-:W4:Y:S03]  /*06c0*/  LDCU.64 UR6, c[0x0][0x3b8] ;  /* 0x00007700ff0677ac */ /* 0x000f260008000a00 */
[----:B------:R-:W1:Y:S01]  /*06d0*/  @!P0 LDC.64 R50, c[0x0][0x3a0] ;  /* 0x0000e800ff328b82 */ /* 0x000e620000000a00 */
[----:B------:R-:W-:Y:S02]  /*06e0*/  IADD3 R33, PT, PT, R31, UR5, RZ ;  /* 0x000000051f217c10 */ /* 0x000fe4000fffe0ff */
[----:B------:R-:W-:Y:S01]  /*06f0*/  @!P0 MOV R32, R30 ;  /* 0x0000001e00208202 */ /* 0x000fe20000000f00 */
[----:B--2---:R-:W-:-:S04]  /*0700*/  @!P0 IMAD R0, R4, R12, RZ ;  /* 0x0000000c04008224 */ /* 0x004fc800078e02ff */
[----:B------:R-:W-:-:S04]  /*0710*/  @!P0 IMAD.WIDE.U32 R2, R27, R12, R32 ;  /* 0x0000000c1b028225 */ /* 0x000fc800078e0020 */
[----:B------:R-:W-:Y:S01]  /*0720*/  @!P0 IMAD R13, R27, R13, R0 ;  /* 0x0000000d1b0d8224 */ /* 0x000fe200078e0200 */
[----:B------:R-:W-:-:S04]  /*0730*/  @!P0 SHF.L.U32 R55, R2, 0x1, RZ ;  /* 0x0000000102378819 */ /* 0x000fc800000006ff */
[----:B------:R-:W-:Y:S02]  /*0740*/  @!P0 IADD3 R3, PT, PT, R3, R13, RZ ;  /* 0x0000000d03038210 */ /* 0x000fe40007ffe0ff */
[----:B---3--:R-:W-:Y:S02]  /*0750*/  @!P0 IADD3 R54, P3, PT, R55, R18, RZ ;  /* 0x0000001237368210 */ /* 0x008fe40007f7e0ff */
[----:B------:R-:W-:Y:S02]  /*0760*/  @!P0 SHF.L.U64.HI R2, R2, 0x1, R3 ;  /* 0x0000000102028819 */ /* 0x000fe40000010203 */
[----:B------:R-:W-:Y:S02]  /*0770*/  IADD3 R13, PT, PT, R27, 0x20, RZ ;  /* 0x000000201b0d7810 */ /* 0x000fe40007ffe0ff */
[----:B-1----:R-:W-:Y:S02]  /*0780*/  @!P0 IADD3 R50, P2, PT, R55, R50, RZ ;  /* 0x0000003237328210 */ /* 0x002fe40007f5e0ff */
[----:B------:R-:W-:-:S02]  /*0790*/  @!P0 IADD3.X R55, PT, PT, R2, R19, RZ, P3, !PT ;  /* 0x0000001302378210 */ /* 0x000fc40001ffe4ff */
[----:B------:R-:W-:Y:S02]  /*07a0*/  ISETP.GE.U32.AND P1, PT, R13, UR16, PT ;  /* 0x000000100d007c0c */ /* 0x000fe4000bf26070 */
[----:B------:R-:W-:Y:S02]  /*07b0*/  SHF.R.S32.HI R19, RZ, 0x1f, R13 ;  /* 0x0000001fff137819 */ /* 0x000fe4000001140d */
[----:B------:R-:W-:Y:S02]  /*07c0*/  LOP3.LUT P3, RZ, R65, 0x800000, RZ, 0xc0, !PT ;  /* 0x0080000041ff7812 */ /* 0x000fe4000786c0ff */
[----:B------:R-:W-:Y:S02]  /*07d0*/  @!P0 IADD3.X R51, PT, PT, R2, R51, RZ, P2, !PT ;  /* 0x0000003302338210 */ /* 0x000fe400017fe4ff */
[----:B------:R-:W-:Y:S01]  /*07e0*/  ISETP.GE.AND.EX P5, PT, R19, UR17, PT, P1 ;  /* 0x0000001113007c0c */ /* 0x000fe2000bfa6310 */
[----:B------:R-:W-:Y:S01]  /*07f0*/  @!P4 IMAD R0, R9, R20, RZ ;  /* 0x000000140900c224 */ /* 0x000fe200078e02ff */
[----:B------:R-:W-:-:S02]  /*0800*/  LOP3.LUT R65, R65, 0xffbfffff, RZ, 0xc0, !PT ;  /* 0xffbfffff41417812 */ /* 0x000fc400078ec0ff */
[----:B------:R-:W-:Y:S02]  /*0810*/  @!P4 MOV R2, R30 ;  /* 0x0000001e0002c202 */ /* 0x000fe40000000f00 */
[----:B------:R-:W-:Y:S01]  /*0820*/  @!P4 MOV R3, R33 ;  /* 0x000000210003c202 */ /* 0x000fe20000000f00 */
[----:B------:R-:W-:Y:S01]  /*0830*/  @!P4 IMAD R9, R5, R21, R0 ;  /* 0x000000150509c224 */ /* 0x000fe200078e0200 */
[----:B------:R-:W-:Y:S01]  /*0840*/  @P6 LOP3.LUT R65, R65, 0x400000, RZ, 0xfc, !PT ;  /* 0x0040000041416812 */ /* 0x000fe200078efcff */
[----:B------:R0:W-:Y:S01]  /*0850*/  @!P0 STL [R1+0x194], R4 ;  /* 0x0001940401008387 */ /* 0x0001e20000100800 */
[----:B------:R-:W1:Y:S01]  /*0860*/  @!P3 LDC.64 R28, c[0x0][0x398] ;  /* 0x0000e600ff1cbb82 */ /* 0x000e620000000a00 */
[----:B------:R-:W-:Y:S01]  /*0870*/  @!P4 IMAD.WIDE.U32 R2, R5, R20, R2 ;  /* 0x000000140502c225 */ /* 0x000fe200078e0002 */
[----:B------:R-:W-:Y:S02]  /*0880*/  IADD3 R0, PT, PT, R27, 0x28, RZ ;  /* 0x000000281b007810 */ /* 0x000fe40007ffe0ff */
[----:B------:R-:W-:-:S02]  /*0890*/  LOP3.LUT R65, R65, 0xffdfffff, RZ, 0xc0, !PT ;  /* 0xffdfffff41417812 */ /* 0x000fc400078ec0ff */
[----:B------:R-:W-:Y:S02]  /*08a0*/  @!P4 IADD3 R3, PT, PT, R3, R9, RZ ;  /* 0x000000090303c210 */ /* 0x000fe40007ffe0ff */
[----:B------:R-:W-:Y:S01]  /*08b0*/  @!P4 SHF.L.U32 R87, R2, 0x1, RZ ;  /* 0x000000010257c819 */ /* 0x000fe200000006ff */
[----:B0-----:R-:W-:Y:S01]  /*08c0*/  @!P3 IMAD R4, R15, R24, RZ ;  /* 0x000000180f04b224 */ /* 0x001fe200078e02ff */
[----:B------:R-:W0:Y:S01]  /*08d0*/  @!P3 LDC.64 R20, c[0x0][0x3a0] ;  /* 0x0000e800ff14bb82 */ /* 0x000e220000000a00 */
[----:B------:R-:W-:Y:S02]  /*08e0*/  ISETP.GE.U32.AND P2, PT, R0, UR16, PT ;  /* 0x0000001000007c0c */ /* 0x000fe4000bf46070 */
[----:B------:R-:W-:Y:S02]  /*08f0*/  SHF.R.S32.HI R15, RZ, 0x1f, R0 ;  /* 0x0000001fff0f7819 */ /* 0x000fe40000011400 */
[----:B------:R-:W-:Y:S02]  /*0900*/  @P5 LOP3.LUT R65, R65, 0x200000, RZ, 0xfc, !PT ;  /* 0x0020000041415812 */ /* 0x000fe400078efcff */
[----:B------:R-:W-:Y:S01]  /*0910*/  @!P4 SHF.L.U64.HI R6, R2, 0x1, R3 ;  /* 0x000000010206c819 */ /* 0x000fe20000010203 */
[----:B----4-:R-:W-:Y:S01]  /*0920*/  @!P6 IMAD R8, R17, R34, RZ ;  /* 0x000000221108e224 */ /* 0x010fe200078e02ff */
[----:B------:R-:W-:Y:S01]  /*0930*/  @!P4 IADD3 R84, P1, PT, R87, R84, RZ ;  /* 0x000000545754c210 */ /* 0x000fe20007f3e0ff */
[----:B------:R-:W-:Y:S01]  /*0940*/  @!P3 IMAD R9, R7, R25, R4 ;  /* 0x000000190709b224 */ /* 0x000fe200078e0204 */
[----:B------:R-:W-:Y:S01]  /*0950*/  ISETP.GE.AND.EX P4, PT, R15, UR17, PT, P2 ;  /* 0x000000110f007c0c */ /* 0x000fe2000bf86320 */
[----:B------:R-:W2:Y:S01]  /*0960*/  @!P5 LDC.64 R2, c[0x0][0x3f8] ;  /* 0x0000fe00ff02db82 */ /* 0x000ea20000000a00 */
[----:B------:R-:W-:-:S02]  /*0970*/  LOP3.LUT P2, RZ, R65, 0x1000000, RZ, 0xc0, !PT ;  /* 0x0100000041ff7812 */ /* 0x000fc4000784c0ff */
[----:B------:R-:W-:Y:S02]  /*0980*/  @!P3 MOV R4, R30 ;  /* 0x0000001e0004b202 */ /* 0x000fe40000000f00 */
[----:B------:R-:W-:-:S03]  /*0990*/  @!P3 MOV R5, R33 ;  /* 0x000000210005b202 */ /* 0x000fc60000000f00 */
[----:B------:R-:W3:Y:S01]  /*09a0*/  @!P5 LDC.64 R70, c[0x0][0x3a0] ;  /* 0x0000e800ff46db82 */ /* 0x000ee20000000a00 */
[----:B------:R-:W-:-:S05]  /*09b0*/  @!P3 IMAD.WIDE.U32 R4, R7, R24, R4 ;  /* 0x000000180704b225 */ /* 0x000fca00078e0004 */
[----:B------:R-:W-:Y:S01]  /*09c0*/  @!P2 IADD3.X R85, PT, PT, R6, R85, RZ, P1, !PT ;  /* 0x000000550655a210 */ /* 0x000fe20000ffe4ff */
[----:B------:R-:W-:Y:S01]  /*09d0*/  @!P6 IMAD R17, R11, R35, R8 ;  /* 0x000000230b11e224 */ /* 0x000fe200078e0208 */
[----:B------:R-:W-:Y:S02]  /*09e0*/  @!P2 IADD3 R86, P1, PT, R87, R22, RZ ;  /* 0x000000165756a210 */ /* 0x000fe40007f3e0ff */
[----:B------:R-:W-:Y:S02]  /*09f0*/  @!P3 IADD3 R5, PT, PT, R5, R9, RZ ;  /* 0x000000090505b210 */ /* 0x000fe40007ffe0ff */
[----:B------:R-:W-:Y:S02]  /*0a00*/  @!P3 SHF.L.U32 R49, R4, 0x1, RZ ;  /* 0x000000010431b819 */ /* 0x000fe400000006ff */
[----:B------:R-:W-:Y:S02]  /*0a10*/  @!P6 MOV R8, R30 ;  /* 0x0000001e0008e202 */ /* 0x000fe40000000f00 */
[----:B------:R-:W-:-:S02]  /*0a20*/  @!P6 MOV R9, R33 ;  /* 0x000000210009e202 */ /* 0x000fc40000000f00 */
[----:B------:R-:W-:Y:S02]  /*0a30*/  @!P2 IADD3.X R87, PT, PT, R6, R23, RZ, P1, !PT ;  /* 0x000000170657a210 */ /* 0x000fe40000ffe4ff */
[----:B------:R-:W-:Y:S01]  /*0a40*/  @!P3 SHF.L.U64.HI R10, R4, 0x1, R5 ;  /* 0x00000001040ab819 */ /* 0x000fe20000010205 */
[----:B------:R-:W-:Y:S01]  /*0a50*/  @!P6 IMAD.WIDE.U32 R8, R11, R34, R8 ;  /* 0x000000220b08e225 */ /* 0x000fe200078e0008 */
[C---:B0-----:R-:W-:Y:S01]  /*0a60*/  @!P3 IADD3 R4, P1, PT, R49.reuse, R20, RZ ;  /* 0x000000143104b210 */ /* 0x041fe20007f3e0ff */
[----:B------:R-:W0:Y:S03]  /*0a70*/  @!P6 LDC.64 R22, c[0x0][0x398] ;  /* 0x0000e600ff16eb82 */ /* 0x000e260000000a00 */
[----:B------:R-:W-:Y:S02]  /*0a80*/  @!P3 IADD3.X R5, PT, PT, R10, R21, RZ, P1, !PT ;  /* 0x000000150a05b210 */ /* 0x000fe40000ffe4ff */
[----:B-1----:R-:W-:-:S03]  /*0a90*/  @!P3 IADD3 R48, P1, PT, R49, R28, RZ ;  /* 0x0000001c3130b210 */ /* 0x002fc60007f3e0ff */
[----:B------:R-:W1:Y:S01]  /*0aa0*/  @!P4 LDC.64 R6, c[0x0][0x3f8] ;  /* 0x0000fe00ff06cb82 */ /* 0x000e620000000a00 */
[----:B------:R-:W-:Y:S02]  /*0ab0*/  @!P6 IADD3 R9, PT, PT, R9, R17, RZ ;  /* 0x000000110909e210 */ /* 0x000fe40007ffe0ff */
[----:B------:R-:W-:Y:S01]  /*0ac0*/  @!P3 IADD3.X R49, PT, PT, R10, R29, RZ, P1, !PT ;  /* 0x0000001d0a31b210 */ /* 0x000fe20000ffe4ff */
[----:B--2---:R-:W-:Y:S01]  /*0ad0*/  @!P5 IMAD R12, R19, R2, RZ ;  /* 0x00000002130cd224 */ /* 0x004fe200078e02ff */
[C---:B------:R-:W-:Y:S02]  /*0ae0*/  @!P6 SHF.L.U32 R53, R8.reuse, 0x1, RZ ;  /* 0x000000010835e819 */ /* 0x040fe400000006ff */
[----:B------:R-:W-:Y:S01]  /*0af0*/  @!P6 SHF.L.U64.HI R10, R8, 0x1, R9 ;  /* 0x00000001080ae819 */ /* 0x000fe20000010209 */
[----:B------:R-:W2:Y:S01]  /*0b00*/  @!P5 LDC.64 R16, c[0x0][0x398] ;  /* 0x0000e600ff10db82 */ /* 0x000ea20000000a00 */
[----:B------:R-:W-:Y:S02]  /*0b10*/  @!P5 MOV R8, R30 ;  /* 0x0000001e0008d202 */ /* 0x000fe40000000f00 */
[----:B------:R-:W-:Y:S01]  /*0b20*/  @!P5 MOV R9, R33 ;  /* 0x000000210009d202 */ /* 0x000fe20000000f00 */
[----:B------:R-:W-:-:S02]  /*0b30*/  @!P5 IMAD R11, R13, R3, R12 ;  /* 0x000000030d0bd224 */ /* 0x000fc400078e020c */
[----:B------:R-:W-:Y:S02]  /*0b40*/  @!P5 IMAD.WIDE.U32 R2, R13, R2, R8 ;  /* 0x000000020d02d225 */ /* 0x000fe400078e0008 */
[----:B------:R-:W4:Y:S01]  /*0b50*/  @!P4 LDC.64 R18, c[0x0][0x3a0] ;  /* 0x0000e800ff12cb82 */ /* 0x000f220000000a00 */
[----:B------:R-:W-:Y:S02]  /*0b60*/  @!P6 IADD3 R82, P1, PT, R53, R82, RZ ;  /* 0x000000523552e210 */ /* 0x000fe40007f3e0ff */
[----:B------:R-:W-:-:S05]  /*0b70*/  @!P5 IADD3 R3, PT, PT, R3, R11, RZ ;  /* 0x0000000b0303d210 */ /* 0x000fca0007ffe0ff */
[----:B------:R-:W4:Y:S01]  /*0b80*/  @!P4 LDC.64 R12, c[0x0][0x398] ;  /* 0x0000e600ff0ccb82 */ /* 0x000f220000000a00 */
[----:B------:R-:W-:Y:S01]  /*0b90*/  @!P6 IADD3.X R83, PT, PT, R10, R83, RZ, P1, !PT ;  /* 0x000000530a53e210 */ /* 0x000fe20000ffe4ff */
[----:B-1----:R-:W-:Y:S01]  /*0ba0*/  @!P4 IMAD R15, R15, R6, RZ ;  /* 0x000000060f0fc224 */ /* 0x002fe200078e02ff */
[C---:B------:R-:W-:Y:S02]  /*0bb0*/  @!P5 SHF.L.U32 R81, R2.reuse, 0x1, RZ ;  /* 0x000000010251d819 */ /* 0x040fe400000006ff */
[----:B------:R-:W-:Y:S02]  /*0bc0*/  @!P5 SHF.L.U64.HI R8, R2, 0x1, R3 ;  /* 0x000000010208d819 */ /* 0x000fe40000010203 */
[----:B0-----:R-:W-:Y:S02]  /*0bd0*/  @!P6 IADD3 R52, P1, PT, R53, R22, RZ ;  /* 0x000000163534e210 */ /* 0x001fe40007f3e0ff */
[----:B------:R-:W-:Y:S02]  /*0be0*/  @!P4 MOV R2, R30 ;  /* 0x0000001e0002c202 */ /* 0x000fe40000000f00 */
[----:B------:R-:W-:Y:S01]  /*0bf0*/  @!P4 MOV R3, R33 ;  /* 0x000000210003c202 */ /* 0x000fe20000000f00 */
[----:B------:R-:W-:Y:S01]  /*0c00*/  @!P4 IMAD R15, R0, R7, R15 ;  /* 0x00000007000fc224 */ /* 0x000fe200078e020f */
[----:B------:R-:W-:-:S02]  /*0c10*/  @!P6 IADD3.X R53, PT, PT, R10, R23, RZ, P1, !PT ;  /* 0x000000170a35e210 */ /* 0x000fc40000ffe4ff */
[----:B---3--:R-:W-:Y:S01]  /*0c20*/  @!P5 IADD3 R70, P1, PT, R81, R70, RZ ;  /* 0x000000465146d210 */ /* 0x008fe20007f3e0ff */
[----:B------:R-:W-:-:S03]  /*0c30*/  @!P4 IMAD.WIDE.U32 R6, R0, R6, R2 ;  /* 0x000000060006c225 */ /* 0x000fc600078e0002 */
[----:B------:R-:W-:Y:S02]  /*0c40*/  @!P5 IADD3.X R71, PT, PT, R8, R71, RZ, P1, !PT ;  /* 0x000000470847d210 */ /* 0x000fe40000ffe4ff */
[----:B--2---:R-:W-:Y:S02]  /*0c50*/  @!P5 IADD3 R80, P1, PT, R81, R16, RZ ;  /* 0x000000105150d210 */ /* 0x004fe40007f3e0ff */
[----:B------:R-:W-:Y:S02]  /*0c60*/  @!P4 IADD3 R3, PT, PT, R7, R15, RZ ;  /* 0x0000000f0703c210 */ /* 0x000fe40007ffe0ff */
[----:B------:R-:W-:Y:S02]  /*0c70*/  @!P4 SHF.L.U32 R47, R6, 0x1, RZ ;  /* 0x00000001062fc819 */ /* 0x000fe400000006ff */
[----:B------:R-:W-:Y:S02]  /*0c80*/  @!P5 IADD3.X R81, PT, PT, R8, R17, RZ, P1, !PT ;  /* 0x000000110851d210 */ /* 0x000fe40000ffe4ff */
[----:B------:R-:W-:-:S02]  /*0c90*/  @!P4 SHF.L.U64.HI R0, R6, 0x1, R3 ;  /* 0x000000010600c819 */ /* 0x000fc40000010203 */
[----:B----4-:R-:W-:Y:S02]  /*0ca0*/  @!P4 IADD3 R6, P1, PT, R47, R18, RZ ;  /* 0x000000122f06c210 */ /* 0x010fe40007f3e0ff */
[----:B------:R-:W-:Y:S02]  /*0cb0*/  IADD3 R9, PT, PT, R27, 0x30, RZ ;  /* 0x000000301b097810 */ /* 0x000fe40007ffe0ff */
[C---:B------:R-:W-:Y:S02]  /*0cc0*/  @!P4 IADD3.X R7, PT, PT, R0.reuse, R19, RZ, P1, !PT ;  /* 0x000000130007c210 */ /* 0x040fe40000ffe4ff */
[----:B------:R-:W-:Y:S02]  /*0cd0*/  @!P4 IADD3 R46, P1, PT, R47, R12, RZ ;  /* 0x0000000c2f2ec210 */ /* 0x000fe40007f3e0ff */
[----:B------:R-:W-:Y:S02]  /*0ce0*/  SHF.R.S32.HI R3, RZ, 0x1f, R9 ;  /* 0x0000001fff037819 */ /* 0x000fe40000011409 */
[----:B------:R-:W-:-:S02]  /*0cf0*/  @!P4 IADD3.X R47, PT, PT, R0, R13, RZ, P1, !PT ;  /* 0x0000000d002fc210 */ /* 0x000fc40000ffe4ff */
[----:B------:R-:W-:-:S04]  /*0d00*/  ISETP.GE.U32.AND P1, PT, R9, UR16, PT ;  /* 0x0000001009007c0c */ /* 0x000fc8000bf26070 */
[----:B------:R-:W-:-:S13]  /*0d10*/  ISETP.GE.AND.EX P2, PT, R3, UR17, PT, P1 ;  /* 0x0000001103007c0c */ /* 0x000fda000bf46310 */
[----:B------:R-:W0:Y:S08]  /*0d20*/  @!P2 LDC.64 R10, c[0x0][0x3f8] ;  /* 0x0000fe00ff0aab82 */ /* 0x000e300000000a00 */
[----:B------:R-:W1:Y:S01]  /*0d30*/  @!P2 LDC.64 R12, c[0x0][0x3a0] ;  /* 0x0000e800ff0cab82 */ /* 0x000e620000000a00 */
[----:B------:R-:W-:Y:S01]  /*0d40*/  @!P2 MOV R2, R30 ;  /* 0x0000001e0002a202 */ /* 0x000fe20000000f00 */
[----:B0-----:R-:W-:Y:S01]  /*0d50*/  @!P2 IMAD R0, R3, R10, RZ ;  /* 0x0000000a0300a224 */ /* 0x001fe200078e02ff */
[----:B------:R-:W-:-:S03]  /*0d60*/  @!P2 MOV R3, R33 ;  /* 0x000000210003a202 */ /* 0x000fc60000000f00 */
[C---:B------:R-:W-:Y:S02]  /*0d70*/  @!P2 IMAD R11, R9.reuse, R11, R0 ;  /* 0x0000000b090ba224 */ /* 0x040fe400078e0200 */
[----:B------:R-:W-:-:S05]  /*0d80*/  @!P2 IMAD.WIDE.U32 R2, R9, R10, R2 ;  /* 0x0000000a0902a225 */ /* 0x000fca00078e0002 */
[----:B------:R-:W-:Y:S02]  /*0d90*/  @!P2 IADD3 R3, PT, PT, R3, R11, RZ ;  /* 0x0000000b0303a210 */ /* 0x000fe40007ffe0ff */
[C---:B------:R-:W-:Y:S02]  /*0da0*/  @!P2 SHF.L.U32 R11, R2.reuse, 0x1, RZ ;  /* 0x00000001020ba819 */ /* 0x040fe400000006ff */
[----:B------:R-:W-:Y:S02]  /*0db0*/  @!P2 SHF.L.U64.HI R2, R2, 0x1, R3 ;  /* 0x000000010202a819 */ /* 0x000fe40000010203 */
[----:B-1----:R-:W-:-:S04]  /*0dc0*/  @!P2 IADD3 R8, P1, PT, R11, R12, RZ ;  /* 0x0000000c0b08a210 */ /* 0x002fc80007f3e0ff */
[----:B------:R-:W-:Y:S02]  /*0dd0*/  @!P2 IADD3.X R9, PT, PT, R2, R13, RZ, P1, !PT ;  /* 0x0000000d0209a210 */ /* 0x000fe40000ffe4ff */
[----:B------:R-:W0:Y:S01]  /*0de0*/  @!P2 LDC.64 R12, c[0x0][0x398] ;  /* 0x0000e600ff0cab82 */ /* 0x000e220000000a00 */
[----:B------:R-:W-:-:S04]  /*0df0*/  LOP3.LUT R65, R65, 0xffefffff, RZ, 0xc0, !PT ;  /* 0xffefffff41417812 */ /* 0x000fc800078ec0ff */
[----:B------:R-:W-:-:S04]  /*0e00*/  @P4 LOP3.LUT R65, R65, 0x100000, RZ, 0xfc, !PT ;  /* 0x0010000041414812 */ /* 0x000fc800078efcff */
[----:B------:R-:W-:Y:S02]  /*0e10*/  LOP3.LUT R65, R65, 0xfff7ffff, RZ, 0xc0, !PT ;  /* 0xfff7ffff41417812 */ /* 0x000fe400078ec0ff */
[----:B0-----:R-:W-:-:S04]  /*0e20*/  @!P2 IADD3 R10, P1, PT, R11, R12, RZ ;  /* 0x0000000c0b0aa210 */ /* 0x001fc80007f3e0ff */
[----:B------:R-:W-:Y:S02]  /*0e30*/  @!P2 IADD3.X R11, PT, PT, R2, R13, RZ, P1, !PT ;  /* 0x0000000d020ba210 */ /* 0x000fe40000ffe4ff */
[----:B------:R-:W-:-:S04]  /*0e40*/  IADD3 R13, PT, PT, R27, 0x38, RZ ;  /* 0x000000381b0d7810 */ /* 0x000fc80007ffe0ff */
[----:B------:R-:W-:Y:S02]  /*0e50*/  SHF.R.S32.HI R3, RZ, 0x1f, R13 ;  /* 0x0000001fff037819 */ /* 0x000fe4000001140d */
[----:B------:R-:W-:Y:S02]  /*0e60*/  ISETP.GE.U32.AND P1, PT, R13, UR16, PT ;  /* 0x000000100d007c0c */ /* 0x000fe4000bf26070 */
[----:B------:R-:W-:Y:S02]  /*0e70*/  @P2 LOP3.LUT R65, R65, 0x80000, RZ, 0xfc, !PT ;  /* 0x0008000041412812 */ /* 0x000fe400078efcff */
        /* <DEDUP_REMOVED lines=9> */
[----:B------:R-:W0:Y:S01]  /*0f10*/  @!P2 LDC.64 R14, c[0x0][0x398] ;  /* 0x0000e600ff0eab82 */ /* 0x000e220000000a00 */
[C---:B------:R-:W-:Y:S02]  /*0f20*/  @!P2 SHF.L.U32 R13, R2.reuse, 0x1, RZ ;  /* 0x00000001020da819 */ /* 0x040fe400000006ff */
[----:B------:R-:W-:Y:S02]  /*0f30*/  @!P2 SHF.L.U64.HI R2, R2, 0x1, R3 ;  /* 0x000000010202a819 */ /* 0x000fe40000010203 */
[----:B-1----:R-:W-:-:S04]  /*0f40*/  @!P2 IADD3 R38, P1, PT, R13, R38, RZ ;  /* 0x000000260d26a210 */ /* 0x002fc80007f3e0ff */
[----:B------:R-:W-:Y:S02]  /*0f50*/  @!P2 IADD3.X R39, PT, PT, R2, R39, RZ, P1, !PT ;  /* 0x000000270227a210 */ /* 0x000fe40000ffe4ff */
        /* <DEDUP_REMOVED lines=22> */
[----:B------:R-:W-:Y:S02]  /*10c0*/  @P2 LOP3.LUT R65, R65, 0x20000, RZ, 0xfc, !PT ;  /* 0x0002000041412812 */ /* 0x000fe400078efcff */
        /* <DEDUP_REMOVED lines=55> */
[----:B------:R-:W-:-:S04]  /*1440*/  @!P2 IADD3 R29, PT, PT, R3, R35, RZ ;  /* 0x00000023031da210 */ /* 0x000fc80007ffe0ff */
[C---:B------:R-:W-:Y:S02]  /*1450*/  @!P2 SHF.L.U64.HI R0, R2.reuse, 0x1, R29 ;  /* 0x000000010200a819 */ /* 0x040fe4000001021d */
[----:B------:R-:W0:Y:S01]  /*1460*/  @!P2 LDC.64 R28, c[0x0][0x398] ;  /* 0x0000e600ff1cab82 */ /* 0x000e220000000a00 */
[----:B------:R-:W-:-:S04]  /*1470*/  @!P2 SHF.L.U32 R3, R2, 0x1, RZ ;  /* 0x000000010203a819 */ /* 0x000fc800000006ff */
[----:B-1----:R-:W-:Y:S02]  /*1480*/  @!P2 IADD3 R44, P1, PT, R3, R44, RZ ;  /* 0x0000002c032ca210 */ /* 0x002fe40007f3e0ff */
[----:B------:R-:W-:Y:S02]  /*1490*/  IADD3 R35, PT, PT, R27, 0x60, RZ ;  /* 0x000000601b237810 */ /* 0x000fe40007ffe0ff */
[----:B------:R-:W-:Y:S02]  /*14a0*/  @!P2 IADD3.X R45, PT, PT, R0, R45, RZ, P1, !PT ;  /* 0x0000002d002da210 */ /* 0x000fe40000ffe4ff */
        /* <DEDUP_REMOVED lines=11> */
[----:B------:R-:W-:Y:S02]  /*1560*/  @!P3 IMAD.WIDE.U32 R28, R35, R36, R28 ;  /* 0x00000024231cb225 */ /* 0x000fe400078e001c */
[----:B------:R-:W0:Y:S03]  /*1570*/  @!P3 LDC.64 R34, c[0x0][0x398] ;  /* 0x0000e600ff22bb82 */ /* 0x000e260000000a00 */
[----:B------:R-:W-:Y:S02]  /*1580*/  @!P3 IADD3 R29, PT, PT, R29, R37, RZ ;  /* 0x000000251d1db210 */ /* 0x000fe40007ffe0ff */
[C---:B------:R-:W-:Y:S02]  /*1590*/  @!P3 SHF.L.U32 R77, R28.reuse, 0x1, RZ ;  /* 0x000000011c4db819 */ /* 0x040fe400000006ff */
[----:B------:R-:W-:-:S02]  /*15a0*/  @!P3 SHF.L.U64.HI R28, R28, 0x1, R29 ;  /* 0x000000011c1cb819 */ /* 0x000fc4000001021d */
[----:B-1----:R-:W-:-:S04]  /*15b0*/  @!P3 IADD3 R78, P1, PT, R77, R78, RZ ;  /* 0x0000004e4d4eb210 */ /* 0x002fc80007f3e0ff */
[----:B------:R-:W-:Y:S02]  /*15c0*/  @!P3 IADD3.X R79, PT, PT, R28, R79, RZ, P1, !PT ;  /* 0x0000004f1c4fb210 */ /* 0x000fe40000ffe4ff */
        /* <DEDUP_REMOVED lines=19> */
[----:B------:R-:W-:Y:S02]  /*1700*/  LOP3.LUT R65, R65, 0xffffbfff, RZ, 0xc0, !PT ;  /* 0xffffbfff41417812 */ /* 0x000fe400078ec0ff */
[----:B------:R-:W-:Y:S02]  /*1710*/  @P2 LOP3.LUT R64, R64, 0x8, RZ, 0xfc, !PT ;  /* 0x0000000840402812 */ /* 0x000fe400078efcff */
        /* <DEDUP_REMOVED lines=18> */
[----:B-1----:R-:W-:Y:S02]  /*1840*/  @!P2 IADD3 R74, P1, PT, R73, R74, RZ ;  /* 0x0000004a494aa210 */ /* 0x002fe40007f3e0ff */
[----:B------:R-:W-:Y:S02]  /*1850*/  LOP3.LUT R65, R65, 0xffffdfff, RZ, 0xc0, !PT ;  /* 0xffffdfff41417812 */ /* 0x000fe400078ec0ff */
[----:B------:R-:W-:Y:S02]  /*1860*/  @!P2 IADD3.X R75, PT, PT, R28, R75, RZ, P1, !PT ;  /* 0x0000004b1c4ba210 */ /* 0x000fe40000ffe4ff */
[----:B------:R-:W-:Y:S02]  /*1870*/  @P3 LOP3.LUT R65, R65, 0x2000, RZ, 0xfc, !PT ;  /* 0x0000200041413812 */ /* 0x000fe400078efcff */
[----:B0-----:R-:W-:-:S04]  /*1880*/  @!P2 IADD3 R72, P1, PT, R73, R40, RZ ;  /* 0x000000284948a210 */ /* 0x001fc80007f3e0ff */
[----:B------:R-:W-:Y:S02]  /*1890*/  @!P2 IADD3.X R73, PT, PT, R28, R41, RZ, P1, !PT ;  /* 0x000000291c49a210 */ /* 0x000fe40000ffe4ff */
[----:B------:R-:W-:Y:S02]  /*18a0*/  IADD3 R41, PT, PT, R27, 0x78, RZ ;  /* 0x000000781b297810 */ /* 0x000fe40007ffe0ff */
[----:B------:R-:W-:Y:S02]  /*18b0*/  LOP3.LUT R65, R65, 0xffffefff, RZ, 0xc0, !PT ;  /* 0xffffefff41417812 */ /* 0x000fe400078ec0ff */
[----:B------:R-:W-:Y:S02]  /*18c0*/  SHF.R.S32.HI R29, RZ, 0x1f, R41 ;  /* 0x0000001fff1d7819 */ /* 0x000fe40000011429 */
[----:B------:R-:W-:Y:S02]  /*18d0*/  ISETP.GE.U32.AND P1, PT, R41, UR16, PT ;  /* 0x0000001029007c0c */ /* 0x000fe4000bf26070 */
[----:B------:R-:W-:-:S02]  /*18e0*/  @P4 LOP3.LUT R65, R65, 0x1000, RZ, 0xfc, !PT ;  /* 0x0000100041414812 */ /* 0x000fc400078efcff */
        /* <DEDUP_REMOVED lines=35> */
[----:B------:R-:W-:Y:S02]  /*1b20*/  SHF.R.S32.HI R59, RZ, 0x1f, R61 ;  /* 0x0000001fff3b7819 */ /* 0x000fe4000001143d */
[----:B0-----:R-:W-:-:S04]  /*1b30*/  @!P2 IADD3 R66, P1, PT, R67, R56, RZ ;  /* 0x000000384342a210 */ /* 0x001fc80007f3e0ff */
[----:B------:R-:W-:Y:S02]  /*1b40*/  @!P2 IADD3.X R67, PT, PT, R28, R57, RZ, P1, !PT ;  /* 0x000000391c43a210 */ /* 0x000fe40000ffe4ff */
        /* <DEDUP_REMOVED lines=35> */
[----:B------:R-:W-:Y:S02]  /*1d80*/  SHF.R.S32.HI R91, RZ, 0x1f, R93 ;  /* 0x0000001fff5b7819 */ /* 0x000fe4000001145d */
[----:B------:R-:W-:-:S04]  /*1d90*/  LOP3.LUT R65, R65, 0xfffffdff, RZ, 0xc0, !PT ;  /* 0xfffffdff41417812 */ /* 0x000fc800078ec0ff */
[----:B------:R-:W-:Y:S02]  /*1da0*/  @P2 LOP3.LUT R65, R65, 0x200, RZ, 0xfc, !PT ;  /* 0x0000020041412812 */ /* 0x000fe400078efcff */
        /* <DEDUP_REMOVED lines=26> */
[----:B------:R-:W-:Y:S01]  /*1f50*/  @!P3 MOV R88, R30 ;  /* 0x0000001e0058b202 */ /* 0x000fe20000000f00 */
[----:B0-----:R-:W-:Y:S01]  /*1f60*/  @!P3 IMAD R0, R89, R90, RZ ;  /* 0x0000005a5900b224 */ /* 0x001fe200078e02ff */
[----:B------:R-:W-:-:S03]  /*1f70*/  @!P3 MOV R89, R33 ;  /* 0x000000210059b202 */ /* 0x000fc60000000f00 */
[C---:B------:R-:W-:Y:S02]  /*1f80*/  @!P3 IMAD R0, R26.reuse, R91, R0 ;  /* 0x0000005b1a00b224 */ /* 0x040fe400078e0200 */
[----:B------:R-:W-:Y:S02]  /*1f90*/  @!P3 IMAD.WIDE.U32 R90, R26, R90, R88 ;  /* 0x0000005a1a5ab225 */ /* 0x000fe400078e0058 */
[----:B------:R-:W0:Y:S03]  /*1fa0*/  @!P3 LDC.64 R88, c[0x0][0x3a0] ;  /* 0x0000e800ff58bb82 */ /* 0x000e260000000a00 */
[----:B------:R-:W-:-:S04]  /*1fb0*/  @!P3 IADD3 R91, PT, PT, R91, R0, RZ ;  /* 0x000000005b5bb210 */ /* 0x000fc80007ffe0ff */
[C---:B------:R-:W-:Y:S02]  /*1fc0*/  @!P3 SHF.L.U64.HI R0, R90.reuse, 0x1, R91 ;  /* 0x000000015a00b819 */ /* 0x040fe4000001025b */
[----:B------:R-:W-:Y:S01]  /*1fd0*/  @!P3 SHF.L.U32 R90, R90, 0x1, RZ ;  /* 0x000000015a5ab819 */ /* 0x000fe200000006ff */
[----:B------:R0:W-:Y:S03]  /*1fe0*/  STL.64 [R1+0x210], R50 ;  /* 0x0002103201007387 */ /* 0x0001e60000100a00 */
[----:B0-----:R-:W-:-:S04]  /*1ff0*/  @!P3 IADD3 R50, P1, PT, R90, R88, RZ ;  /* 0x000000585a32b210 */ /* 0x001fc80007f3e0ff */
[----:B------:R-:W-:Y:S02]  /*2000*/  @!P3 IADD3.X R51, PT, PT, R0, R89, RZ, P1, !PT ;  /* 0x000000590033b210 */ /* 0x000fe40000ffe4ff */
[----:B------:R-:W0:Y:S03]  /*2010*/  @!P3 LDC.64 R88, c[0x0][0x398] ;  /* 0x0000e600ff58bb82 */ /* 0x000e260000000a00 */
[----:B------:R1:W-:Y:S04]  /*2020*/  @!P3 STL.64 [R1+0x110], R50 ;  /* 0x000110320100b387 */ /* 0x0003e80000100a00 */
[----:B-1----:R-:W2:Y:S01]  /*2030*/  LDL.LU.64 R50, [R1+0x210] ;  /* 0x0002100001327983 */ /* 0x002ea20000300a00 */
[----:B0-----:R-:W-:-:S04]  /*2040*/  @!P3 IADD3 R88, P1, PT, R90, R88, RZ ;  /* 0x000000585a58b210 */ /* 0x001fc80007f3e0ff */
[----:B------:R-:W-:Y:S02]  /*2050*/  @!P3 IADD3.X R89, PT, PT, R0, R89, RZ, P1, !PT ;  /* 0x000000590059b210 */ /* 0x000fe40000ffe4ff */
[----:B------:R-:W-:Y:S01]  /*2060*/  MOV R0, RZ ;  /* 0x000000ff00007202 */ /* 0x000fe20000000f00 */
[----:B------:R-:W-:-:S05]  /*2070*/  HFMA2 R26, -RZ, RZ, 0, 0 ;  /* 0x00000000ff1a7431 */ /* 0x000fca00000001ff */
[----:B------:R-:W3:Y:S01]  /*2080*/  @!P0 LDG.E R0, desc[UR10][R54.64] ;  /* 0x0000000a36008981 */ /* 0x000ee2000c1e1900 */
[----:B------:R-:W-:-:S04]  /*2090*/  LOP3.LUT R64, R64, 0xffffffdf, RZ, 0xc0, !PT ;  /* 0xffffffdf40407812 */ /* 0x000fc800078ec0ff */
[----:B------:R-:W-:Y:S02]  /*20a0*/  @P4 LOP3.LUT R64, R64, 0x20, RZ, 0xfc, !PT ;  /* 0x0000002040404812 */ /* 0x000fe400078efcff */
[----:B------:R-:W-:Y:S02]  /*20b0*/  LOP3.LUT P4, RZ, R65, 0x1000000, RZ, 0xc0, !PT ;  /* 0x0100000041ff7812 */ /* 0x000fe4000788c0ff */
[----:B------:R-:W-:-:S11]  /*20c0*/  CS2R R90, SRZ ;  /* 0x00000000005a7805 */ /* 0x000fd6000001ff00 */
[----:B------:R0:W4:Y:S04]  /*20d0*/  @!P4 LDG.E R90, desc[UR10][R86.64] ;  /* 0x0000000a565ac981 */ /* 0x000128000c1e1900 */
[----:B------:R-:W4:Y:S04]  /*20e0*/  @!P4 LDG.E R91, desc[UR10][R84.64] ;  /* 0x0000000a545bc981 */ /* 0x000f28000c1e1900 */
[----:B--2---:R-:W2:Y:S01]  /*20f0*/  @!P0 LDG.E R26, desc[UR10][R50.64] ;  /* 0x0000000a321a8981 */ /* 0x004ea2000c1e1900 */
[----:B------:R-:W-:Y:S02]  /*2100*/  LOP3.LUT R65, R65, 0xfffffeff, RZ, 0xc0, !PT ;  /* 0xfffffeff41417812 */ /* 0x000fe400078ec0ff */
[----:B------:R-:W-:-:S02]  /*2110*/  LOP3.LUT R64, R64, 0xffffffbf, RZ, 0xc0, !PT ;  /* 0xffffffbf40407812 */ /* 0x000fc400078ec0ff */
[----:B------:R-:W-:Y:S02]  /*2120*/  @P5 LOP3.LUT R65, R65, 0x100, RZ, 0xfc, !PT ;  /* 0x0000010041415812 */ /* 0x000fe400078efcff */
[----:B------:R-:W-:Y:S01]  /*2130*/  @P5 LOP3.LUT R64, R64, 0x40, RZ, 0xfc, !PT ;  /* 0x0000004040405812 */ /* 0x000fe200078efcff */
[----:B---3--:R1:W-:Y:S02]  /*2140*/  STL [R1+0x118], R0 ;  /* 0x0001180001007387 */ /* 0x0083e40000100800 */
[----:B-1----:R-:W-:-:S04]  /*2150*/  IADD3 R0, PT, PT, R27, 0xa8, RZ ;  /* 0x000000a81b007810 */ /* 0x002fc80007ffe0ff */
[----:B------:R-:W-:Y:S02]  /*2160*/  ISETP.GE.U32.AND P1, PT, R0, UR16, PT ;  /* 0x0000001000007c0c */ /* 0x000fe4000bf26070 */
[----:B------:R-:W-:-:S04]  /*2170*/  LOP3.LUT R65, R65, 0xffffff7f, RZ, 0xc0, !PT ;  /* 0xffffff7f41417812 */ /* 0x000fc800078ec0ff */
[----:B------:R-:W-:-:S04]  /*2180*/  @P6 LOP3.LUT R65, R65, 0x80, RZ, 0xfc, !PT ;  /* 0x0000008041416812 */ /* 0x000fc800078efcff */
[----:B------:R-:W-:-:S04]  /*2190*/  LOP3.LUT R65, R65, 0xffffffbf, RZ, 0xc0, !PT ;  /* 0xffffffbf41417812 */ /* 0x000fc800078ec0ff */
[----:B------:R-:W-:-:S04]  /*21a0*/  @P2 LOP3.LUT R65, R65, 0x40, RZ, 0xfc, !PT ;  /* 0x0000004041412812 */ /* 0x000fc800078efcff */
[C---:B------:R-:W-:Y:S02]  /*21b0*/  LOP3.LUT P2, RZ, R65.reuse, 0x800000, RZ, 0xc0, !PT ;  /* 0x0080000041ff7812 */ /* 0x040fe4000784c0ff */
[----:B------:R-:W-:-:S04]  /*21c0*/  LOP3.LUT R65, R65, 0xffffffdf, RZ, 0xc0, !PT ;  /* 0xffffffdf41417812 */ /* 0x000fc800078ec0ff */
[----:B------:R-:W-:-:S04]  /*21d0*/  @P3 LOP3.LUT R65, R65, 0x20, RZ, 0xfc, !PT ;  /* 0x0000002041413812 */ /* 0x000fc800078efcff */
[C---:B------:R-:W-:Y:S02]  /*21e0*/  LOP3.LUT P3, RZ, R65.reuse, 0x400000, RZ, 0xc0, !PT ;  /* 0x0040000041ff7812 */ /* 0x040fe4000786c0ff */
[----:B------:R-:W-:Y:S02]  /*21f0*/  LOP3.LUT R65, R65, 0xffffffef, RZ, 0xc0, !PT ;  /* 0xffffffef41417812 */ /* 0x000fe400078ec0ff */
[----:B0-----:R-:W-:-:S06]  /*2200*/  CS2R R86, SRZ ;  /* 0x0000000000567805 */ /* 0x001fcc000001ff00 */
[----:B------:R0:W3:Y:S04]  /*2210*/  @!P2 LDG.E R87, desc[UR10][R4.64] ;  /* 0x0000000a0457a981 */ /* 0x0000e8000c1e1900 */
[----:B------:R1:W3:Y:S04]  /*2220*/  @!P2 LDG.E R86, desc[UR10][R48.64] ;  /* 0x0000000a3056a981 */ /* 0x0002e8000c1e1900 */
[----:B----4-:R-:W-:Y:S04]  /*2230*/  STL [R1+0x1f0], R90 ;  /* 0x0001f05a01007387 */ /* 0x010fe80000100800 */
[----:B------:R-:W-:Y:S04]  /*2240*/  STL [R1+0x1fc], R90 ;  /* 0x0001fc5a01007387 */ /* 0x000fe80000100800 */
[----:B------:R-:W-:Y:S04]  /*2250*/  STL [R1+0x204], R90 ;  /* 0x0002045a01007387 */ /* 0x000fe80000100800 */
[----:B------:R-:W-:Y:S01]  /*2260*/  STL [R1+0x1f8], R91 ;  /* 0x0001f85b01007387 */ /* 0x000fe20000100800 */
[----:B------:R-:W-:-:S06]  /*2270*/  CS2R R84, SRZ ;  /* 0x0000000000547805 */ /* 0x000fcc000001ff00 */
[----:B------:R4:W3:Y:S04]  /*2280*/  @!P3 LDG.E R85, desc[UR10][R82.64] ;  /* 0x0000000a5255b981 */ /* 0x0008e8000c1e1900 */
[----:B------:R-:W3:Y:S04]  /*2290*/  @!P3 LDG.E R84, desc[UR10][R52.64] ;  /* 0x0000000a3454b981 */ /* 0x000ee8000c1e1900 */
[----:B--2---:R2:W-:Y:S02]  /*22a0*/  STL [R1+0x11c], R26 ;  /* 0x00011c1a01007387 */ /* 0x0045e40000100800 */
[----:B--2---:R-:W-:-:S04]  /*22b0*/  SHF.R.S32.HI R26, RZ, 0x1f, R0 ;  /* 0x0000001fff1a7819 */ /* 0x004fc80000011400 */
[----:B------:R-:W-:-:S13]  /*22c0*/  ISETP.GE.AND.EX P5, PT, R26, UR17, PT, P1 ;  /* 0x000000111a007c0c */ /* 0x000fda000bfa6310 */
[----:B------:R-:W2:Y:S01]  /*22d0*/  @!P5 LDC.64 R50, c[0x0][0x3f8] ;  /* 0x0000fe00ff32db82 */ /* 0x000ea20000000a00 */
[----:B------:R-:W-:Y:S02]  /*22e0*/  @!P5 MOV R54, R30 ;  /* 0x0000001e0036d202 */ /* 0x000fe40000000f00 */
[----:B------:R-:W-:Y:S01]  /*22f0*/  @!P5 MOV R55, R33 ;  /* 0x000000210037d202 */ /* 0x000fe20000000f00 */
[----:B--2---:R-:W-:-:S04]  /*2300*/  @!P5 IMAD R26, R26, R50, RZ ;  /* 0x000000321a1ad224 */ /* 0x004fc800078e02ff */
[C---:B------:R-:W-:Y:S02]  /*2310*/  @!P5 IMAD R26, R0.reuse, R51, R26 ;  /* 0x00000033001ad224 */ /* 0x040fe400078e021a */
[----:B------:R-:W-:Y:S02]  /*2320*/  @!P5 IMAD.WIDE.U32 R50, R0, R50, R54 ;  /* 0x000000320032d225 */ /* 0x000fe400078e0036 */
[----:B------:R-:W2:Y:S03]  /*2330*/  @!P5 LDC.64 R54, c[0x0][0x3a0] ;  /* 0x0000e800ff36db82 */ /* 0x000ea60000000a00 */
[----:B------:R-:W-:Y:S02]  /*2340*/  @!P5 IADD3 R51, PT, PT, R51, R26, RZ ;  /* 0x0000001a3333d210 */ /* 0x000fe40007ffe0ff */
[C---:B------:R-:W-:Y:S02]  /*2350*/  @!P5 SHF.L.U32 R26, R50.reuse, 0x1, RZ ;  /* 0x00000001321ad819 */ /* 0x040fe400000006ff */
[----:B------:R-:W-:-:S02]  /*2360*/  @!P5 SHF.L.U64.HI R0, R50, 0x1, R51 ;  /* 0x000000013200d819 */ /* 0x000fc40000010233 */
[----:B------:R-:W0:Y:S01]  /*2370*/  @!P5 LDC.64 R50, c[0x0][0x398] ;  /* 0x0000e600ff32db82 */ /* 0x000e220000000a00 */
[----:B--2---:R-:W-:-:S04]  /*2380*/  @!P5 IADD3 R54, P1, PT, R26, R54, RZ ;  /* 0x000000361a36d210 */ /* 0x004fc80007f3e0ff */
[----:B------:R-:W-:Y:S02]  /*2390*/  @!P5 IADD3.X R55, PT, PT, R0, R55, RZ, P1, !PT ;  /* 0x000000370037d210 */ /* 0x000fe40000ffe4ff */
        /* <DEDUP_REMOVED lines=8> */
[----:B-1----:R-:W-:Y:S02]  /*2420*/  @!P5 MOV R48, R30 ;  /* 0x0000001e0030d202 */ /* 0x002fe40000000f00 */
[----:B------:R-:W-:Y:S01]  /*2430*/  @!P5 MOV R49, R33 ;  /* 0x000000210031d202 */ /* 0x000fe20000000f00 */
[-C--:B0-----:R-:W-:Y:S02]  /*2440*/  @!P5 IMAD R26, R26, R4.reuse, RZ ;  /* 0x000000041a1ad224 */ /* 0x081fe400078e02ff */
[----:B------:R-:W-:-:S04]  /*2450*/  @!P5 IMAD.WIDE.U32 R48, R0, R4, R48 ;  /* 0x000000040030d225 */ /* 0x000fc800078e0030 */
[----:B------:R-:W-:Y:S02]  /*2460*/  @!P5 IMAD R26, R0, R5, R26 ;  /* 0x00000005001ad224 */ /* 0x000fe400078e021a */
[----:B------:R-:W0:Y:S03]  /*2470*/  @!P5 LDC.64 R4, c[0x0][0x3a0] ;  /* 0x0000e800ff04db82 */ /* 0x000e260000000a00 */
[----:B------:R-:W-:-:S04]  /*2480*/  @!P5 IADD3 R49, PT, PT, R49, R26, RZ ;  /* 0x0000001a3131d210 */ /* 0x000fc80007ffe0ff */
[C---:B------:R-:W-:Y:S02]  /*2490*/  @!P5 SHF.L.U64.HI R0, R48.reuse, 0x1, R49 ;  /* 0x000000013000d819 */ /* 0x040fe40000010231 */
[----:B------:R-:W-:-:S04]  /*24a0*/  @!P5 SHF.L.U32 R48, R48, 0x1, RZ ;  /* 0x000000013030d819 */ /* 0x000fc800000006ff */
[----:B0-----:R-:W-:-:S04]  /*24b0*/  @!P5 IADD3 R90, P1, PT, R48, R4, RZ ;  /* 0x00000004305ad210 */ /* 0x001fc80007f3e0ff */
[----:B------:R-:W-:Y:S02]  /*24c0*/  @!P5 IADD3.X R91, PT, PT, R0, R5, RZ, P1, !PT ;  /* 0x00000005005bd210 */ /* 0x000fe40000ffe4ff */
[----:B------:R-:W0:Y:S01]  /*24d0*/  @!P5 LDC.64 R4, c[0x0][0x398] ;  /* 0x0000e600ff04db82 */ /* 0x000e220000000a00 */
[C---:B------:R-:W-:Y:S02]  /*24e0*/  LOP3.LUT P4, RZ, R65.reuse, 0x200000, RZ, 0xc0, !PT ;  /* 0x0020000041ff7812 */ /* 0x040fe4000788c0ff */
[----:B----4-:R-:W-:Y:S02]  /*24f0*/  CS2R R82, SRZ ;  /* 0x0000000000527805 */ /* 0x010fe4000001ff00 */
[----:B------:R-:W-:-:S09]  /*2500*/  LOP3.LUT P2, RZ, R65, 0x100000, RZ, 0xc0, !PT ;  /* 0x0010000041ff7812 */ /* 0x000fd2000784c0ff */
[----:B------:R-:W2:Y:S04]  /*2510*/  @!P4 LDG.E R83, desc[UR10][R70.64] ;  /* 0x0000000a4653c981 */ /* 0x000ea8000c1e1900 */
[----:B------:R-:W4:Y:S01]  /*2520*/  @!P4 LDG.E R82, desc[UR10][R80.64] ;  /* 0x0000000a5052c981 */ /* 0x000f22000c1e1900 */
[----:B0-----:R-:W-:-:S04]  /*2530*/  @!P5 IADD3 R48, P1, PT, R48, R4, RZ ;  /* 0x000000043030d210 */ /* 0x001fc80007f3e0ff */
[----:B------:R-:W-:Y:S02]  /*2540*/  @!P5 IADD3.X R49, PT, PT, R0, R5, RZ, P1, !PT ;  /* 0x000000050031d210 */ /* 0x000fe40000ffe4ff */
[----:B------:R-:W-:Y:S01]  /*2550*/  IADD3 R0, PT, PT, R27, 0xb8, RZ ;  /* 0x000000b81b007810 */ /* 0x000fe20007ffe0ff */
[----:B------:R-:W-:-:S03]  /*2560*/  HFMA2 R5, -RZ, RZ, 0, 0 ;  /* 0x00000000ff057431 */ /* 0x000fc600000001ff */
[----:B------:R-:W-:Y:S02]  /*2570*/  SHF.R.S32.HI R4, RZ, 0x1f, R0 ;  /* 0x0000001fff047819 */ /* 0x000fe40000011400 */
[----:B------:R-:W-:Y:S01]  /*2580*/  ISETP.GE.U32.AND P1, PT, R0, UR16, PT ;  /* 0x0000001000007c0c */ /* 0x000fe2000bf26070 */
[----:B------:R0:W2:Y:S03]  /*2590*/  @!P2 LDG.E R5, desc[UR10][R6.64] ;  /* 0x0000000a0605a981 */ /* 0x0000a6000c1e1900 */
[----:B------:R-:W-:Y:S02]  /*25a0*/  ISETP.GE.AND.EX P4, PT, R4, UR17, PT, P1 ;  /* 0x0000001104007c0c */ /* 0x000fe4000bf86310 */
[----:B0-----:R-:W-:-:S06]  /*25b0*/  CS2R R6, SRZ ;  /* 0x0000000000067805 */ /* 0x001fcc000001ff00 */
[----:B------:R0:W2:Y:S05]  /*25c0*/  @!P2 LDG.E R6, desc[UR10][R46.64] ;  /* 0x0000000a2e06a981 */ /* 0x0000aa000c1e1900 */
[----:B------:R-:W1:Y:S08]  /*25d0*/  @!P4 LDC.64 R70, c[0x0][0x3a0] ;  /* 0x0000e800ff46cb82 */ /* 0x000e700000000a00 */
[----:B0-----:R-:W0:Y:S01]  /*25e0*/  @!P4 LDC.64 R46, c[0x0][0x3f8] ;  /* 0x0000fe00ff2ecb82 */ /* 0x001e220000000a00 */
[----:B------:R3:W-:Y:S02]  /*25f0*/  @!P5 STL.64 [R1+0x140], R48 ;  /* 0x000140300100d387 */ /* 0x0007e40000100a00 */
[----:B---3--:R-:W-:-:S02]  /*2600*/  @!P4 MOV R48, R30 ;  /* 0x0000001e0030c202 */ /* 0x008fc40000000f00 */
[----:B------:R-:W-:Y:S01]  /*2610*/  @!P4 MOV R49, R33 ;  /* 0x000000210031c202 */ /* 0x000fe20000000f00 */
[-C--:B0-----:R-:W-:Y:S02]  /*2620*/  @!P4 IMAD R4, R4, R46.reuse, RZ ;  /* 0x0000002e0404c224 */ /* 0x081fe400078e02ff */
[----:B------:R-:W-:-:S04]  /*2630*/  @!P4 IMAD.WIDE.U32 R48, R0, R46, R48 ;  /* 0x0000002e0030c225 */ /* 0x000fc800078e0030 */
[----:B------:R-:W-:-:S05]  /*2640*/  @!P4 IMAD R47, R0, R47, R4 ;  /* 0x0000002f002fc224 */ /* 0x000fca00078e0204 */
[----:B------:R-:W-:Y:S02]  /*2650*/  @!P4 IADD3 R49, PT, PT, R49, R47, RZ ;  /* 0x0000002f3131c210 */ /* 0x000fe40007ffe0ff */
[----:B------:R-:W0:Y:S01]  /*2660*/  @!P4 LDC.64 R46, c[0x0][0x398] ;  /* 0x0000e600ff2ecb82 */ /* 0x000e220000000a00 */
[----:B------:R-:W-:Y:S02]  /*2670*/  LOP3.LUT R65, R65, 0xfffffff7, RZ, 0xc0, !PT ;  /* 0xfffffff741417812 */ /* 0x000fe400078ec0ff */
[C---:B------:R-:W-:Y:S02]  /*2680*/  @!P4 SHF.L.U64.HI R0, R48.reuse, 0x1, R49 ;  /* 0x000000013000c819 */ /* 0x040fe40000010231 */
[----:B------:R-:W-:Y:S02]  /*2690*/  @P5 LOP3.LUT R65, R65, 0x8, RZ, 0xfc, !PT ;  /* 0x0000000841415812 */ /* 0x000fe400078efcff */
[----:B------:R-:W-:Y:S02]  /*26a0*/  @!P4 SHF.L.U32 R48, R48, 0x1, RZ ;  /* 0x000000013030c819 */ /* 0x000fe400000006ff */
[----:B------:R-:W-:-:S02]  /*26b0*/  LOP3.LUT P3, RZ, R65, 0x80000, RZ, 0xc0, !PT ;  /* 0x0008000041ff7812 */ /* 0x000fc4000786c0ff */
[----:B-1----:R-:W-:-:S04]  /*26c0*/  @!P4 IADD3 R70, P1, PT, R48, R70, RZ ;  /* 0x000000463046c210 */ /* 0x002fc80007f3e0ff */
[----:B------:R-:W-:Y:S02]  /*26d0*/  @!P4 IADD3.X R71, PT, PT, R0, R71, RZ, P1, !PT ;  /* 0x000000470047c210 */ /* 0x000fe40000ffe4ff */
[----:B------:R-:W-:-:S05]  /*26e0*/  LOP3.LUT R65, R65, 0xfffffffb, RZ, 0xc0, !PT ;  /* 0xfffffffb41417812 */ /* 0x000fca00078ec0ff */
[----:B------:R1:W3:Y:S01]  /*26f0*/  @!P3 LDG.E R7, desc[UR10][R8.64] ;  /* 0x0000000a0807b981 */ /* 0x0002e2000c1e1900 */
[----:B0-----:R-:W-:-:S04]  /*2700*/  @!P4 IADD3 R52, P1, PT, R48, R46, RZ ;  /* 0x0000002e3034c210 */ /* 0x001fc80007f3e0ff */
[----:B------:R-:W-:Y:S02]  /*2710*/  @!P4 IADD3.X R53, PT, PT, R0, R47, RZ, P1, !PT ;  /* 0x0000002f0035c210 */ /* 0x000fe40000ffe4ff */
[----:B------:R-:W-:Y:S01]  /*2720*/  IADD3 R0, PT, PT, R27, 0xc0, RZ ;  /* 0x000000c01b007810 */ /* 0x000fe20007ffe0ff */
[----:B-1----:R-:W-:Y:S01]  /*2730*/  HFMA2 R8, -RZ, RZ, 0, 0 ;  /* 0x00000000ff087431 */ /* 0x002fe200000001ff */
[----:B------:R-:W-:Y:S02]  /*2740*/  @P4 LOP3.LUT R65, R65, 0x4, RZ, 0xfc, !PT ;  /* 0x0000000441414812 */ /* 0x000fe400078efcff */
[----:B------:R-:W-:Y:S02]  /*2750*/  SHF.R.S32.HI R4, RZ, 0x1f, R0 ;  /* 0x0000001fff047819 */ /* 0x000fe40000011400 */
[----:B------:R-:W-:Y:S01]  /*2760*/  ISETP.GE.U32.AND P1, PT, R0, UR16, PT ;  /* 0x0000001000007c0c */ /* 0x000fe2000bf26070 */
[----:B------:R0:W3:Y:S03]  /*2770*/  @!P3 LDG.E R8, desc[UR10][R10.64] ;  /* 0x0000000a0a08b981 */ /* 0x0000e6000c1e1900 */
[----:B------:R-:W-:-:S02]  /*2780*/  ISETP.GE.AND.EX P3, PT, R4, UR17, PT, P1 ;  /* 0x0000001104007c0c */ /* 0x000fc4000bf66310 */
[----:B------:R-:W-:Y:S02]  /*2790*/  LOP3.LUT P1, RZ, R65, 0x40000, RZ, 0xc0, !PT ;  /* 0x0004000041ff7812 */ /* 0x000fe4000782c0ff */
[----:B0-----:R-:W-:-:S11]  /*27a0*/  CS2R R10, SRZ ;  /* 0x00000000000a7805 */ /* 0x001fd6000001ff00 */
[----:B------:R0:W3:Y:S04]  /*27b0*/  @!P1 LDG.E R11, desc[UR10][R12.64] ;  /* 0x0000000a0c0b9981 */ /* 0x0000e8000c1e1900 */
[----:B------:R1:W3:Y:S01]  /*27c0*/  @!P1 LDG.E R10, desc[UR10][R38.64] ;  /* 0x0000000a260a9981 */ /* 0x0002e2000c1e1900 */
[----:B0-----:R-:W0:Y:S01]  /*27d0*/  @!P3 LDC.64 R12, c[0x0][0x3f8] ;  /* 0x0000fe00ff0cbb82 */ /* 0x001e220000000a00 */
[----:B-1----:R-:W-:Y:S02]  /*27e0*/  @!P3 MOV R38, R30 ;  /* 0x0000001e0026b202 */ /* 0x002fe40000000f00 */
[----:B------:R-:W-:Y:S01]  /*27f0*/  @!P3 MOV R39, R33 ;  /* 0x000000210027b202 */ /* 0x000fe20000000f00 */
[----:B0-----:R-:W-:-:S04]  /*2800*/  @!P3 IMAD R4, R4, R12, RZ ;  /* 0x0000000c0404b224 */ /* 0x001fc800078e02ff */
[C---:B------:R-:W-:Y:S02]  /*2810*/  @!P3 IMAD R4, R0.reuse, R13, R4 ;  /* 0x0000000d0004b224 */ /* 0x040fe400078e0204 */
[----:B------:R-:W-:Y:S02]  /*2820*/  @!P3 IMAD.WIDE.U32 R12, R0, R12, R38 ;  /* 0x0000000c000cb225 */ /* 0x000fe400078e0026 */
[----:B------:R-:W0:Y:S03]  /*2830*/  @!P3 LDC.64 R38, c[0x0][0x3a0] ;  /* 0x0000e800ff26bb82 */ /* 0x000e260000000a00 */
[----:B------:R-:W-:Y:S02]  /*2840*/  @!P3 IADD3 R9, PT, PT, R13, R4, RZ ;  /* 0x000000040d09b210 */ /* 0x000fe40007ffe0ff */
[C---:B------:R-:W-:Y:S02]  /*2850*/  @!P3 SHF.L.U32 R4, R12.reuse, 0x1, RZ ;  /* 0x000000010c04b819 */ /* 0x040fe400000006ff */
[----:B------:R-:W-:-:S02]  /*2860*/  @!P3 SHF.L.U64.HI R0, R12, 0x1, R9 ;  /* 0x000000010c00b819 */ /* 0x000fc40000010209 */
[----:B------:R-:W1:Y:S01]  /*2870*/  @!P3 LDC.64 R12, c[0x0][0x398] ;  /* 0x0000e600ff0cbb82 */ /* 0x000e620000000a00 */
[----:B------:R-:W-:Y:S02]  /*2880*/  LOP3.LUT P2, RZ, R65, 0x20000, RZ, 0xc0, !PT ;  /* 0x0002000041ff7812 */ /* 0x000fe4000784c0ff */
[----:B0-----:R-:W-:-:S04]  /*2890*/  @!P3 IADD3 R38, P1, PT, R4, R38, RZ ;  /* 0x000000260426b210 */ /* 0x001fc80007f3e0ff */
[----:B------:R-:W-:Y:S02]  /*28a0*/  @!P3 IADD3.X R39, PT, PT, R0, R39, RZ, P1, !PT ;  /* 0x000000270027b210 */ /* 0x000fe40000ffe4ff */
[----:B-1----:R-:W-:-:S04]  /*28b0*/  @!P3 IADD3 R48, P1, PT, R4, R12, RZ ;  /* 0x0000000c0430b210 */ /* 0x002fc80007f3e0ff */
[----:B------:R-:W-:Y:S01]  /*28c0*/  @!P3 IADD3.X R49, PT, PT, R0, R13, RZ, P1, !PT ;  /* 0x0000000d0031b210 */ /* 0x000fe20000ffe4ff */
[----:B------:R-:W-:Y:S01]  /*28d0*/  HFMA2 R13, -RZ, RZ, 0, 0 ;  /* 0x00000000ff0d7431 */ /* 0x000fe200000001ff */
[----:B------:R-:W-:Y:S02]  /*28e0*/  IADD3 R0, PT, PT, R27, 0xc8, RZ ;  /* 0x000000c81b007810 */ /* 0x000fe40007ffe0ff */
[----:B------:R-:W-:-:S03]  /*28f0*/  LOP3.LUT R65, R65, 0xfffffffd, RZ, 0xc0, !PT ;  /* 0xfffffffd41417812 */ /* 0x000fc600078ec0ff */
[----:B------:R0:W3:Y:S01]  /*2900*/  @!P2 LDG.E R13, desc[UR10][R14.64] ;  /* 0x0000000a0e0da981 */ /* 0x0000e2000c1e1900 */
[----:B------:R-:W-:Y:S02]  /*2910*/  SHF.R.S32.HI R4, RZ, 0x1f, R0 ;  /* 0x0000001fff047819 */ /* 0x000fe40000011400 */
[----:B------:R-:W-:Y:S02]  /*2920*/  ISETP.GE.U32.AND P1, PT, R0, UR16, PT ;  /* 0x0000001000007c0c */ /* 0x000fe4000bf26070 */
[----:B------:R-:W-:Y:S02]  /*2930*/  @P3 LOP3.LUT R65, R65, 0x2, RZ, 0xfc, !PT ;  /* 0x0000000241413812 */ /* 0x000fe400078efcff */
[----:B0-----:R-:W-:-:S06]  /*2940*/  MOV R14, RZ ;  /* 0x000000ff000e7202 */ /* 0x001fcc0000000f00 */
[----:B------:R0:W3:Y:S01]  /*2950*/  @!P2 LDG.E R14, desc[UR10][R16.64] ;  /* 0x0000000a100ea981 */ /* 0x0000e2000c1e1900 */
[----:B------:R-:W-:Y:S02]  /*2960*/  ISETP.GE.AND.EX P2, PT, R4, UR17, PT, P1 ;  /* 0x0000001104007c0c */ /* 0x000fe4000bf46310 */
[----:B------:R-:W-:Y:S02]  /*2970*/  LOP3.LUT P1, RZ, R65, 0x10000, RZ, 0xc0, !PT ;  /* 0x0001000041ff7812 */ /* 0x000fe4000782c0ff */
[----:B0-----:R-:W-:-:S11]  /*2980*/  CS2R R16, SRZ ;  /* 0x0000000000107805 */ /* 0x001fd6000001ff00 */
[----:B------:R0:W3:Y:S02]  /*2990*/  @!P1 LDG.E R16, desc[UR10][R18.64] ;  /* 0x0000000a12109981 */ /* 0x0000e4000c1e1900 */
[----:B0-----:R-:W-:-:S06]  /*29a0*/  CS2R R18, SRZ ;  /* 0x0000000000127805 */ /* 0x001fcc000001ff00 */
[----:B------:R0:W3:Y:S02]  /*29b0*/  @!P1 LDG.E R18, desc[UR10][R20.64] ;  /* 0x0000000a14129981 */ /* 0x0000e4000c1e1900 */
[----:B0-----:R-:W0:Y:S01]  /*29c0*/  @!P2 LDC.64 R20, c[0x0][0x3f8] ;  /* 0x0000fe00ff14ab82 */ /* 0x001e220000000a00 */
[----:B------:R-:W-:Y:S02]  /*29d0*/  @!P2 MOV R46, R30 ;  /* 0x0000001e002ea202 */ /* 0x000fe40000000f00 */
[----:B------:R-:W-:Y:S01]  /*29e0*/  @!P2 MOV R47, R33 ;  /* 0x00000021002fa202 */ /* 0x000fe20000000f00 */
[----:B------:R1:W-:Y:S04]  /*29f0*/  @!P3 STL.64 [R1+0x130], R48 ;  /* 0x000130300100b387 */ /* 0x0003e80000100a00 */
[----:B-1----:R-:W1:Y:S01]  /*2a00*/  @!P2 LDC.64 R48, c[0x0][0x3a0] ;  /* 0x0000e800ff30ab82 */ /* 0x002e620000000a00 */
[----:B0-----:R-:W-:-:S02]  /*2a10*/  @!P2 IMAD R4, R4, R20, RZ ;  /* 0x000000140404a224 */ /* 0x001fc400078e02ff */
        /* <DEDUP_REMOVED lines=9> */
[----:B------:R-:W-:Y:S01]  /*2ab0*/  @P2 LOP3.LUT R65, R65, 0x1, RZ, 0xfc, !PT ;  /* 0x0000000141412812 */ /* 0x000fe200078efcff */
[----:B------:R-:W-:Y:S01]  /*2ac0*/  HFMA2 R20, -RZ, RZ, 0, 0 ;  /* 0x00000000ff147431 */ /* 0x000fe200000001ff */
[----:B0-----:R-:W-:-:S04]  /*2ad0*/  @!P2 IADD3 R46, P1, PT, R4, R46, RZ ;  /* 0x0000002e042ea210 */ /* 0x001fc80007f3e0ff */
[----:B------:R-:W-:Y:S02]  /*2ae0*/  @!P2 IADD3.X R47, PT, PT, R0, R47, RZ, P1, !PT ;  /* 0x0000002f002fa210 */ /* 0x000fe40000ffe4ff */
[----:B------:R-:W-:Y:S02]  /*2af0*/  LOP3.LUT P1, RZ, R65, 0x8000, RZ, 0xc0, !PT ;  /* 0x0000800041ff7812 */ /* 0x000fe4000782c0ff */
[----:B------:R-:W-:-:S11]  /*2b00*/  IADD3 R0, PT, PT, R27, 0xd0, RZ ;  /* 0x000000d01b007810 */ /* 0x000fd60007ffe0ff */
[----:B------:R0:W3:Y:S01]  /*2b10*/  @!P1 LDG.E R20, desc[UR10][R22.64] ;  /* 0x0000000a16149981 */ /* 0x0000e2000c1e1900 */
[----:B------:R-:W-:Y:S02]  /*2b20*/  SHF.R.S32.HI R4, RZ, 0x1f, R0 ;  /* 0x0000001fff047819 */ /* 0x000fe40000011400 */
[----:B0-----:R-:W-:Y:S02]  /*2b30*/  CS2R R22, SRZ ;  /* 0x0000000000167805 */ /* 0x001fe4000001ff00 */
[----:B------:R-:W-:-:S04]  /*2b40*/  LOP3.LUT P2, RZ, R64, 0x8, RZ, 0xc0, !PT ;  /* 0x0000000840ff7812 */ /* 0x000fc8000784c0ff */
[----:B------:R-:W3:Y:S01]  /*2b50*/  @!P1 LDG.E R23, desc[UR10][R24.64] ;  /* 0x0000000a18179981 */ /* 0x000ee2000c1e1900 */
[----:B------:R-:W-:-:S04]  /*2b60*/  ISETP.GE.U32.AND P1, PT, R0, UR16, PT ;  /* 0x0000001000007c0c */ /* 0x000fc8000bf26070 */
[----:B------:R-:W-:Y:S02]  /*2b70*/  ISETP.GE.AND.EX P1, PT, R4, UR17, PT, P1 ;  /* 0x0000001104007c0c */ /* 0x000fe4000bf26310 */
[----:B------:R-:W-:-:S06]  /*2b80*/  MOV R26, RZ ;  /* 0x000000ff001a7202 */ /* 0x000fcc0000000f00 */
[----:B------:R0:W3:Y:S05]  /*2b90*/  @!P2 LDG.E R26, desc[UR10][R2.64] ;  /* 0x0000000a021aa981 */ /* 0x0000ea000c1e1900 */
[----:B0-----:R-:W0:Y:S01]  /*2ba0*/  @!P1 LDC.64 R2, c[0x0][0x3f8] ;  /* 0x0000fe00ff029b82 */ /* 0x001e220000000a00 */
[----:B------:R-:W-:-:S06]  /*2bb0*/  CS2R R24, SRZ ;  /* 0x0000000000187805 */ /* 0x000fcc000001ff00 */
[----:B------:R1:W3:Y:S02]  /*2bc0*/  @!P2 LDG.E R24, desc[UR10][R44.64] ;  /* 0x0000000a2c18a981 */ /* 0x0002e4000c1e1900 */
[----:B-1----:R-:W-:Y:S02]  /*2bd0*/  @!P1 MOV R44, R30 ;  /* 0x0000001e002c9202 */ /* 0x002fe40000000f00 */
[----:B------:R-:W-:Y:S01]  /*2be0*/  @!P1 MOV R45, R33 ;  /* 0x00000021002d9202 */ /* 0x000fe20000000f00 */
[----:B0-----:R-:W-:-:S04]  /*2bf0*/  @!P1 IMAD R4, R4, R2, RZ ;  /* 0x0000000204049224 */ /* 0x001fc800078e02ff */
[C---:B------:R-:W-:Y:S02]  /*2c00*/  @!P1 IMAD R4, R0.reuse, R3, R4 ;  /* 0x0000000300049224 */ /* 0x040fe400078e0204 */
[----:B------:R-:W-:Y:S02]  /*2c10*/  @!P1 IMAD.WIDE.U32 R2, R0, R2, R44 ;  /* 0x0000000200029225 */ /* 0x000fe400078e002c */
[----:B------:R-:W0:Y:S01]  /*2c20*/  @!P1 LDC.64 R44, c[0x0][0x3a0] ;  /* 0x0000e800ff2c9b82 */ /* 0x000e220000000a00 */
[----:B------:R1:W-:Y:S02]  /*2c30*/  @!P4 STL.64 [R1+0x138], R52 ;  /* 0x000138340100c387 */ /* 0x0003e40000100a00 */
[----:B------:R-:W-:-:S05]  /*2c40*/  @!P1 IADD3 R9, PT, PT, R3, R4, RZ ;  /* 0x0000000403099210 */ /* 0x000fca0007ffe0ff */
[----:B-1----:R-:W1:Y:S01]  /*2c50*/  @!P1 LDC.64 R52, c[0x0][0x398] ;  /* 0x0000e600ff349b82 */ /* 0x002e620000000a00 */
[C---:B------:R-:W-:Y:S02]  /*2c60*/  @!P1 SHF.L.U64.HI R0, R2.reuse, 0x1, R9 ;  /* 0x0000000102009819 */ /* 0x040fe40000010209 */
[----:B------:R-:W-:-:S04]  /*2c70*/  @!P1 SHF.L.U32 R2, R2, 0x1, RZ ;  /* 0x0000000102029819 */ /* 0x000fc800000006ff */
[----:B0-----:R-:W-:-:S04]  /*2c80*/  @!P1 IADD3 R44, P2, PT, R2, R44, RZ ;  /* 0x0000002c022c9210 */ /* 0x001fc80007f5e0ff */
[----:B------:R-:W-:Y:S01]  /*2c90*/  @!P1 IADD3.X R45, PT, PT, R0, R45, RZ, P2, !PT ;  /* 0x0000002d002d9210 */ /* 0x000fe200017fe4ff */
[----:B------:R0:W-:Y:S01]  /*2ca0*/  @!P5 STL.64 [R1+0x128], R90 ;  /* 0x0001285a0100d387 */ /* 0x0001e20000100a00 */
[----:B------:R-:W-:Y:S02]  /*2cb0*/  LOP3.LUT P5, RZ, R64, 0x40, RZ, 0xc0, !PT ;  /* 0x0000004040ff7812 */ /* 0x000fe400078ac0ff */
[----:B-1----:R-:W-:Y:S02]  /*2cc0*/  @!P1 IADD3 R52, P2, PT, R2, R52, RZ ;  /* 0x0000003402349210 */ /* 0x002fe40007f5e0ff */
[----:B------:R-:W-:Y:S02]  /*2cd0*/  LOP3.LUT P4, RZ, R64, 0x20, RZ, 0xc0, !PT ;  /* 0x0000002040ff7812 */ /* 0x000fe4000788c0ff */
[----:B------:R-:W-:Y:S02]  /*2ce0*/  @!P1 IADD3.X R53, PT, PT, R0, R53, RZ, P2, !PT ;  /* 0x0000003500359210 */ /* 0x000fe400017fe4ff */
[C---:B------:R-:W-:Y:S01]  /*2cf0*/  LOP3.LUT P3, RZ, R64.reuse, 0x10, RZ, 0xc0, !PT ;  /* 0x0000001040ff7812 */ /* 0x040fe2000786c0ff */
[----:B------:R-:W-:Y:S01]  /*2d00*/  HFMA2 R4, -RZ, RZ, 0, 0 ;  /* 0x00000000ff047431 */ /* 0x000fe200000001ff */
[----:B------:R-:W-:Y:S01]  /*2d10*/  IADD3 R0, PT, PT, R27, 0xd8, RZ ;  /* 0x000000d81b007810 */ /* 0x000fe20007ffe0ff */
[----:B0-----:R-:W4:Y:S01]  /*2d20*/  LDL.LU.64 R90, [R1+0x110] ;  /* 0x00011000015a7983 */ /* 0x001f220000300a00 */
[----:B------:R-:W-:-:S02]  /*2d30*/  LOP3.LUT R64, R64, 0xfffffffd, RZ, 0xc0, !PT ;  /* 0xfffffffd40407812 */ /* 0x000fc400078ec0ff */
[----:B------:R-:W-:Y:S02]  /*2d40*/  SHF.R.S32.HI R12, RZ, 0x1f, R0 ;  /* 0x0000001fff0c7819 */ /* 0x000fe40000011400 */
[----:B------:R-:W-:Y:S02]  /*2d50*/  ISETP.GE.U32.AND P2, PT, R0, UR16, PT ;  /* 0x0000001000007c0c */ /* 0x000fe4000bf46070 */
[----:B------:R-:W-:Y:S02]  /*2d60*/  MOV R9, RZ ;  /* 0x000000ff00097202 */ /* 0x000fe40000000f00 */
[----:B------:R-:W-:Y:S02]  /*2d70*/  CS2R R2, SRZ ;  /* 0x0000000000027805 */ /* 0x000fe4000001ff00 */
[----:B------:R-:W-:Y:S01]  /*2d80*/  @P1 LOP3.LUT R64, R64, 0x2, RZ, 0xfc, !PT ;  /* 0x0000000240401812 */ /* 0x000fe200078efcff */
[----:B------:R-:W3:Y:S01]  /*2d90*/  @!P4 LDG.E R19, desc[UR10][R40.64] ;  /* 0x0000000a2813c981 */ /* 0x000ee2000c1e1900 */
[----:B------:R-:W-:-:S02]  /*2da0*/  LOP3.LUT P1, RZ, R65, 0x1000, RZ, 0xc0, !PT ;  /* 0x0000100041ff7812 */ /* 0x000fc4000782c0ff */
[----:B------:R-:W-:Y:S01]  /*2db0*/  ISETP.GE.AND.EX P2, PT, R12, UR17, PT, P2 ;  /* 0x000000110c007c0c */ /* 0x000fe2000bf46320 */
[----:B------:R-:W3:Y:S04]  /*2dc0*/  @!P3 LDG.E R2, desc[UR10][R78.64] ;  /* 0x0000000a4e02b981 */ /* 0x000ee8000c1e1900 */
[----:B------:R-:W3:Y:S04]  /*2dd0*/  @!P3 LDG.E R3, desc[UR10][R76.64] ;  /* 0x0000000a4c03b981 */ /* 0x000ee8000c1e1900 */
[----:B------:R-:W3:Y:S04]  /*2de0*/  @!P4 LDG.E R17, desc[UR10][R42.64] ;  /* 0x0000000a2a11c981 */ /* 0x000ee8000c1e1900 */
[----:B------:R0:W3:Y:S04]  /*2df0*/  @!P1 LDG.E R9, desc[UR10][R34.64] ;  /* 0x0000000a22099981 */ /* 0x0000e8000c1e1900 */
[----:B------:R1:W3:Y:S01]  /*2e00*/  @!P1 LDG.E R4, desc[UR10][R36.64] ;  /* 0x0000000a24049981 */ /* 0x0002e2000c1e1900 */
[----:B0-----:R-:W0:Y:S01]  /*2e10*/  @!P2 LDC.64 R34, c[0x0][0x3f8] ;  /* 0x0000fe00ff22ab82 */ /* 0x001e220000000a00 */
[----:B-1----:R-:W-:-:S02]  /*2e20*/  @!P2 MOV R36, R30 ;  /* 0x0000001e0024a202 */ /* 0x002fc40000000f00 */
        /* <DEDUP_REMOVED lines=9> */
[----:B0-----:R-:W-:-:S04]  /*2ec0*/  @!P2 IADD3 R36, P3, PT, R12, R36, RZ ;  /* 0x000000240c24a210 */ /* 0x001fc80007f7e0ff */
[----:B------:R-:W-:Y:S02]  /*2ed0*/  @!P2 IADD3.X R37, PT, PT, R0, R37, RZ, P3, !PT ;  /* 0x000000250025a210 */ /* 0x000fe40001ffe4ff */
[----:B-1----:R-:W-:-:S04]  /*2ee0*/  @!P2 IADD3 R34, P3, PT, R12, R34, RZ ;  /* 0x000000220c22a210 */ /* 0x002fc80007f7e0ff */
[----:B------:R-:W-:Y:S02]  /*2ef0*/  @!P2 IADD3.X R35, PT, PT, R0, R35, RZ, P3, !PT ;  /* 0x000000230023a210 */ /* 0x000fe40001ffe4ff */
[----:B------:R-:W-:-:S04]  /*2f00*/  IADD3 R0, PT, PT, R27, 0xe0, RZ ;  /* 0x000000e01b007810 */ /* 0x000fc80007ffe0ff */
[----:B------:R-:W-:Y:S02]  /*2f10*/  SHF.R.S32.HI R21, RZ, 0x1f, R0 ;  /* 0x0000001fff157819 */ /* 0x000fe40000011400 */
[----:B------:R-:W-:-:S04]  /*2f20*/  ISETP.GE.U32.AND P3, PT, R0, UR16, PT ;  /* 0x0000001000007c0c */ /* 0x000fc8000bf66070 */
[----:B------:R-:W-:-:S13]  /*2f30*/  ISETP.GE.AND.EX P3, PT, R21, UR17, PT, P3 ;  /* 0x0000001115007c0c */ /* 0x000fda000bf66330 */
[----:B------:R-:W0:Y:S01]  /*2f40*/  @!P3 LDC.64 R40, c[0x0][0x3f8] ;  /* 0x0000fe00ff28bb82 */ /* 0x000e220000000a00 */
[----:B------:R-:W-:Y:S02]  /*2f50*/  @!P3 MOV R42, R30 ;  /* 0x0000001e002ab202 */ /* 0x000fe40000000f00 */
[----:B------:R-:W-:Y:S02]  /*2f60*/  @!P3 MOV R43, R33 ;  /* 0x00000021002bb202 */ /* 0x000fe40000000f00 */
[----:B------:R-:W-:Y:S01]  /*2f70*/  LOP3.LUT R64, R64, 0xfffffffb, RZ, 0xc0, !PT ;  /* 0xfffffffb40407812 */ /* 0x000fe200078ec0ff */
[----:B0-----:R-:W-:-:S04]  /*2f80*/  @!P3 IMAD R21, R21, R40, RZ ;  /* 0x000000281515b224 */ /* 0x001fc800078e02ff */
[C---:B------:R-:W-:Y:S02]  /*2f90*/  @!P3 IMAD R21, R0.reuse, R41, R21 ;  /* 0x000000290015b224 */ /* 0x040fe400078e0215 */
[----:B------:R-:W-:Y:S02]  /*2fa0*/  @!P3 IMAD.WIDE.U32 R40, R0, R40, R42 ;  /* 0x000000280028b225 */ /* 0x000fe400078e002a */
[----:B------:R-:W0:Y:S03]  /*2fb0*/  @!P3 LDC.64 R42, c[0x0][0x3a0] ;  /* 0x0000e800ff2abb82 */ /* 0x000e260000000a00 */
[----:B------:R-:W-:-:S04]  /*2fc0*/  @!P3 IADD3 R21, PT, PT, R41, R21, RZ ;  /* 0x000000152915b210 */ /* 0x000fc80007ffe0ff */
[C---:B------:R-:W-:Y:S02]  /*2fd0*/  @!P3 SHF.L.U64.HI R0, R40.reuse, 0x1, R21 ;  /* 0x000000012800b819 */ /* 0x040fe40000010215 */
[----:B------:R-:W-:Y:S02]  /*2fe0*/  @!P3 SHF.L.U32 R21, R40, 0x1, RZ ;  /* 0x000000012815b819 */ /* 0x000fe400000006ff */
[----:B------:R-:W1:Y:S01]  /*2ff0*/  @!P3 LDC.64 R40, c[0x0][0x398] ;  /* 0x0000e600ff28bb82 */ /* 0x000e620000000a00 */
[----:B------:R-:W-:-:S04]  /*3000*/  @P1 LOP3.LUT R64, R64, 0x4, RZ, 0xfc, !PT ;  /* 0x0000000440401812 */ /* 0x000fc800078efcff */
[----:B------:R-:W-:-:S04]  /*3010*/  LOP3.LUT R64, R64, 0xfffffffe, RZ, 0xc0, !PT ;  /* 0xfffffffe40407812 */ /* 0x000fc800078ec0ff */
[----:B------:R-:W-:Y:S02]  /*3020*/  @P2 LOP3.LUT R64, R64, 0x1, RZ, 0xfc, !PT ;  /* 0x0000000140402812 */ /* 0x000fe400078efcff */
[----:B------:R-:W-:Y:S02]  /*3030*/  LOP3.LUT P2, RZ, R65, 0x200, RZ, 0xc0, !PT ;  /* 0x0000020041ff7812 */ /* 0x000fe4000784c0ff */
[----:B0-----:R-:W-:-:S04]  /*3040*/  @!P3 IADD3 R42, P4, PT, R21, R42, RZ ;  /* 0x0000002a152ab210 */ /* 0x001fc80007f9e0ff */
[----:B------:R-:W-:Y:S02]  /*3050*/  @!P3 IADD3.X R43, PT, PT, R0, R43, RZ, P4, !PT ;  /* 0x0000002b002bb210 */ /* 0x000fe400027fe4ff */
[----:B-1----:R-:W-:-:S05]  /*3060*/  @!P3 IADD3 R40, P4, PT, R21, R40, RZ ;  /* 0x000000281528b210 */ /* 0x002fca0007f9e0ff */
[----:B------:R0:W3:Y:S01]  /*3070*/  @!P2 LDG.E R25, desc[UR10][R66.64] ;  /* 0x0000000a4219a981 */ /* 0x0000e2000c1e1900 */
[----:B------:R-:W-:-:S03]  /*3080*/  @!P3 IADD3.X R41, PT, PT, R0, R41, RZ, P4, !PT ;  /* 0x000000290029b210 */ /* 0x000fc600027fe4ff */
[----:B------:R-:W3:Y:S01]  /*3090*/  @!P2 LDG.E R22, desc[UR10][R68.64] ;  /* 0x0000000a4416a981 */ /* 0x000ee2000c1e1900 */
[----:B0-----:R-:W-:-:S04]  /*30a0*/  IADD3 R66, PT, PT, R27, 0xe8, RZ ;  /* 0x000000e81b427810 */ /* 0x001fc80007ffe0ff */
[----:B------:R-:W-:Y:S02]  /*30b0*/  SHF.R.S32.HI R67, RZ, 0x1f, R66 ;  /* 0x0000001fff437819 */ /* 0x000fe40000011442 */
[----:B------:R-:W-:-:S04]  /*30c0*/  ISETP.GE.U32.AND P4, PT, R66, UR16, PT ;  /* 0x0000001042007c0c */ /* 0x000fc8000bf86070 */
[----:B------:R-:W-:Y:S02]  /*30d0*/  ISETP.GE.AND.EX P4, PT, R67, UR17, PT, P4 ;  /* 0x0000001143007c0c */ /* 0x000fe4000bf86340 */
[----:B------:R-:W-:-:S06]  /*30e0*/  MOV R0, RZ ;  /* 0x000000ff00007202 */ /* 0x000fcc0000000f00 */
[----:B------:R0:W3:Y:S05]  /*30f0*/  @!P5 LDG.E R0, desc[UR10][R28.64] ;  /* 0x0000000a1c00d981 */ /* 0x0000ea000c1e1900 */
[----:B0-----:R-:W0:Y:S01]  /*3100*/  @!P4 LDC.64 R28, c[0x0][0x3f8] ;  /* 0x0000fe00ff1ccb82 */ /* 0x001e220000000a00 */
[----:B------:R-:W-:-:S06]  /*3110*/  HFMA2 R21, -RZ, RZ, 0, 0 ;  /* 0x00000000ff157431 */ /* 0x000fcc00000001ff */
[----:B------:R1:W3:Y:S02]  /*3120*/  @!P5 LDG.E R21, desc[UR10][R56.64] ;  /* 0x0000000a3815d981 */ /* 0x0002e4000c1e1900 */
        /* <DEDUP_REMOVED lines=8> */
[----:B------:R-:W-:Y:S02]  /*31b0*/  @!P4 SHF.L.U32 R67, R56, 0x1, RZ ;  /* 0x000000013843c819 */ /* 0x000fe400000006ff */
[----:B------:R-:W1:Y:S01]  /*31c0*/  @!P4 LDC.64 R56, c[0x0][0x398] ;  /* 0x0000e600ff38cb82 */ /* 0x000e620000000a00 */
[----:B------:R-:W-:Y:S02]  /*31d0*/  IADD3 R68, PT, PT, R27, 0xf0, RZ ;  /* 0x000000f01b447810 */ /* 0x000fe40007ffe0ff */
[----:B0-----:R-:W-:-:S04]  /*31e0*/  @!P4 IADD3 R28, P5, PT, R67, R28, RZ ;  /* 0x0000001c431cc210 */ /* 0x001fc80007fbe0ff */
[----:B------:R-:W-:Y:S02]  /*31f0*/  @!P4 IADD3.X R29, PT, PT, R66, R29, RZ, P5, !PT ;  /* 0x0000001d421dc210 */ /* 0x000fe40002ffe4ff */
[----:B------:R-:W-:Y:S02]  /*3200*/  SHF.R.S32.HI R69, RZ, 0x1f, R68 ;  /* 0x0000001fff457819 */ /* 0x000fe40000011444 */
[----:B-1----:R-:W-:-:S04]  /*3210*/  @!P4 IADD3 R56, P5, PT, R67, R56, RZ ;  /* 0x000000384338c210 */ /* 0x002fc80007fbe0ff */
[----:B------:R-:W-:Y:S02]  /*3220*/  @!P4 IADD3.X R57, PT, PT, R66, R57, RZ, P5, !PT ;  /* 0x000000394239c210 */ /* 0x000fe40002ffe4ff */
[----:B------:R-:W-:-:S04]  /*3230*/  ISETP.GE.U32.AND P5, PT, R68, UR16, PT ;  /* 0x0000001044007c0c */ /* 0x000fc8000bfa6070 */
[----:B------:R-:W-:Y:S02]  /*3240*/  ISETP.GE.AND.EX P5, PT, R69, UR17, PT, P5 ;  /* 0x0000001145007c0c */ /* 0x000fe4000bfa6350 */
[----:B------:R-:W-:Y:S02]  /*3250*/  CS2R R66, SRZ ;  /* 0x0000000000427805 */ /* 0x000fe4000001ff00 */
[C---:B------:R-:W-:Y:S02]  /*3260*/  LOP3.LUT P1, RZ, R65.reuse, 0x800, RZ, 0xc0, !PT ;  /* 0x0000080041ff7812 */ /* 0x040fe4000782c0ff */
[----:B------:R-:W-:Y:S02]  /*3270*/  LOP3.LUT R65, R65, 0x7fffffff, RZ, 0xc0, !PT ;  /* 0x7fffffff41417812 */ /* 0x000fe400078ec0ff */
[----:B------:R0:W3:Y:S02]  /*3280*/  @!P6 LDG.E R66, desc[UR10][R58.64] ;  /* 0x0000000a3a42e981 */ /* 0x0000e4000c1e1900 */
[----:B------:R-:W-:-:S02]  /*3290*/  @P3 LOP3.LUT R65, R65, 0x80000000, RZ, 0xfc, !PT ;  /* 0x8000000041413812 */ /* 0x000fc400078efcff */
[----:B------:R1:W3:Y:S01]  /*32a0*/  @!P6 LDG.E R67, desc[UR10][R62.64] ;  /* 0x0000000a3e43e981 */ /* 0x0002e2000c1e1900 */
[----:B0-----:R-:W0:Y:S01]  /*32b0*/  @!P5 LDC.64 R58, c[0x0][0x3f8] ;  /* 0x0000fe00ff3adb82 */ /* 0x001e220000000a00 */
[----:B------:R-:W-:Y:S02]  /*32c0*/  LOP3.LUT P3, RZ, R65, 0x40, RZ, 0xc0, !PT ;  /* 0x0000004041ff7812 */ /* 0x000fe4000786c0ff */
[----:B-1----:R-:W-:-:S11]  /*32d0*/  CS2R R62, SRZ ;  /* 0x00000000003e7805 */ /* 0x002fd6000001ff00 */
[----:B------:R1:W3:Y:S01]  /*32e0*/  @!P3 LDG.E R62, desc[UR10][R60.64] ;  /* 0x0000000a3c3eb981 */ /* 0x0002e2000c1e1900 */
[----:B------:R-:W-:Y:S01]  /*32f0*/  HFMA2 R12, -RZ, RZ, 0, 0 ;  /* 0x00000000ff0c7431 */ /* 0x000fe200000001ff */
[----:B------:R-:W-:Y:S02]  /*3300*/  MOV R15, RZ ;  /* 0x000000ff000f7202 */ /* 0x000fe40000000f00 */
[----:B------:R-:W-:Y:S04]  /*3310*/  STL [R1+0x1e8], R87 ;  /* 0x0001e85701007387 */ /* 0x000fe80000100800 */
[----:B------:R2:W3:Y:S01]  /*3320*/  @!P1 LDG.E R12, desc[UR10][R74.64] ;  /* 0x0000000a4a0c9981 */ /* 0x0004e2000c1e1900 */
[----:B0-----:R-:W-:Y:S01]  /*3330*/  @!P5 IMAD R69, R69, R58, RZ ;  /* 0x0000003a4545d224 */ /* 0x001fe200078e02ff */
[----:B-1----:R-:W-:-:S02]  /*3340*/  @!P5 MOV R60, R30 ;  /* 0x0000001e003cd202 */ /* 0x002fc40000000f00 */
[----:B------:R0:W3:Y:S01]  /*3350*/  @!P1 LDG.E R15, desc[UR10][R72.64] ;  /* 0x0000000a480f9981 */ /* 0x0000e2000c1e1900 */
[----:B------:R-:W-:Y:S01]  /*3360*/  @!P5 MOV R61, R33 ;  /* 0x00000021003dd202 */ /* 0x000fe20000000f00 */
[C---:B------:R-:W-:Y:S02]  /*3370*/  @!P5 IMAD R69, R68.reuse, R59, R69 ;  /* 0x0000003b4445d224 */ /* 0x040fe400078e0245 */
[----:B------:R-:W-:Y:S01]  /*3380*/  STL [R1+0x1f4], R87 ;  /* 0x0001f45701007387 */ /* 0x000fe20000100800 */
[----:B------:R-:W-:Y:S02]  /*3390*/  @!P5 IMAD.WIDE.U32 R58, R68, R58, R60 ;  /* 0x0000003a443ad225 */ /* 0x000fe400078e003c */
[----:B------:R-:W1:Y:S01]  /*33a0*/  @!P5 LDC.64 R60, c[0x0][0x3a0] ;  /* 0x0000e800ff3cdb82 */ /* 0x000e620000000a00 */
[----:B------:R-:W-:Y:S02]  /*33b0*/  STL [R1+0x200], R87 ;  /* 0x0002005701007387 */ /* 0x000fe40000100800 */
[----:B------:R-:W-:-:S02]  /*33c0*/  @!P5 IADD3 R69, PT, PT, R59, R69, RZ ;  /* 0x000000453b45d210 */ /* 0x000fc40007ffe0ff */
[----:B------:R4:W-:Y:S02]  /*33d0*/  STL [R1+0x208], R87 ;  /* 0x0002085701007387 */ /* 0x0009e40000100800 */
[C---:B------:R-:W-:Y:S02]  /*33e0*/  @!P5 SHF.L.U64.HI R68, R58.reuse, 0x1, R69 ;  /* 0x000000013a44d819 */ /* 0x040fe40000010245 */
[----:B------:R-:W-:Y:S01]  /*33f0*/  @!P5 SHF.L.U32 R69, R58, 0x1, RZ ;  /* 0x000000013a45d819 */ /* 0x000fe200000006ff */
[----:B------:R-:W-:Y:S01]  /*3400*/  STL [R1+0x1ec], R86 ;  /* 0x0001ec5601007387 */ /* 0x000fe20000100800 */
[----:B------:R-:W2:Y:S01]  /*3410*/  @!P5 LDC.64 R58, c[0x0][0x398] ;  /* 0x0000e600ff3adb82 */ /* 0x000ea20000000a00 */
[----:B------:R-:W-:Y:S02]  /*3420*/  LOP3.LUT P1, RZ, R65, 0x20, RZ, 0xc0, !PT ;  /* 0x0000002041ff7812 */ /* 0x000fe4000782c0ff */
[----:B------:R0:W-:Y:S04]  /*3430*/  STL [R1+0x20c], R86 ;  /* 0x00020c5601007387 */ /* 0x0001e80000100800 */
[----:B------:R-:W-:Y:S04]  /*3440*/  STL.S16 [R1+0x116], RZ ;  /* 0x000116ff01007387 */ /* 0x000fe80000100600 */
[----:B------:R-:W3:Y:S01]  /*3450*/  @!P3 LDG.E R63, desc[UR10][R92.64] ;  /* 0x0000000a5c3fb981 */ /* 0x000ee2000c1e1900 */
[----:B-1----:R-:W-:-:S04]  /*3460*/  @!P5 IADD3 R60, P6, PT, R69, R60, RZ ;  /* 0x0000003c453cd210 */ /* 0x002fc80007fde0ff */
[C---:B------:R-:W-:Y:S02]  /*3470*/  @!P5 IADD3.X R61, PT, PT, R68.reuse, R61, RZ, P6, !PT ;  /* 0x0000003d443dd210 */ /* 0x040fe400037fe4ff */
[----:B--2---:R-:W-:Y:S02]  /*3480*/  @!P5 IADD3 R58, P6, PT, R69, R58, RZ ;  /* 0x0000003a453ad210 */ /* 0x004fe40007fde0ff */
[----:B----4-:R-:W-:Y:S02]  /*3490*/  PRMT R87, RZ, 0x7610, R87 ;  /* 0x00007610ff577816 */ /* 0x010fe40000000057 */
[----:B------:R-:W-:Y:S02]  /*34a0*/  @!P5 IADD3.X R59, PT, PT, R68, R59, RZ, P6, !PT ;  /* 0x0000003b443bd210 */ /* 0x000fe400037fe4ff */
[----:B------:R-:W-:Y:S02]  /*34b0*/  CS2R R68, SRZ ;  /* 0x0000000000447805 */ /* 0x000fe4000001ff00 */
[----:B0-----:R-:W-:Y:S01]  /*34c0*/  PRMT R86, R87, 0x7610, R86 ;  /* 0x0000761057567816 */ /* 0x001fe20000000056 */
[----:B------:R0:W-:Y:S04]  /*34d0*/  STL.S16 [R1+0x120], R87 ;  /* 0x0001205701007387 */ /* 0x0001e80000100600 */
[----:B------:R1:W2:Y:S01]  /*34e0*/  @!P1 LDG.E R68, desc[UR10][R90.64] ;  /* 0x0000000a5a449981 */ /* 0x0002a2000c1e1900 */
[----:B------:R-:W-:-:S02]  /*34f0*/  LOP3.LUT R65, R65, 0xdfffffff, RZ, 0xc0, !PT ;  /* 0xdfffffff41417812 */ /* 0x000fc400078ec0ff */
[----:B------:R-:W-:Y:S02]  /*3500*/  IADD3 R74, PT, PT, R27, 0xf8, RZ ;  /* 0x000000f81b4a7810 */ /* 0x000fe40007ffe0ff */
[----:B------:R-:W-:Y:S01]  /*3510*/  CS2R R72, SRZ ;  /* 0x0000000000487805 */ /* 0x000fe2000001ff00 */
[----:B------:R-:W4:Y:S04]  /*3520*/  @!P1 LDG.E R69, desc[UR10][R88.64] ;  /* 0x0000000a58459981 */ /* 0x000f28000c1e1900 */
[----:B0-----:R-:W3:Y:S04]  /*3530*/  LDL.S16 R87, [R1+0x122] ;  /* 0x0001220001577983 */ /* 0x001ee80000100600 */
[----:B------:R-:W2:Y:S04]  /*3540*/  LDL.LU R90, [R1+0x11c] ;  /* 0x00011c00015a7983 */ /* 0x000ea80000300800 */
[----:B------:R-:W4:Y:S01]  /*3550*/  LDL.LU R91, [R1+0x118] ;  /* 0x00011800015b7983 */ /* 0x000f220000300800 */
[----:B--2---:R-:W-:-:S03]  /*3560*/  @!P0 PRMT R86, R90, 0x7610, R86 ;  /* 0x000076105a568816 */ /* 0x004fc60000000056 */
[----:B------:R0:W-:Y:S01]  /*3570*/  STL [R1+0x10], R90 ;  /* 0x0000105a01007387 */ /* 0x0001e20000100800 */
[----:B---3--:R-:W-:-:S05]  /*3580*/  @!P0 PRMT R87, R90, 0x7632, R87 ;  /* 0x000076325a578816 */ /* 0x008fca0000000057 */
[----:B------:R2:W-:Y:S04]  /*3590*/  @!P0 STL.S16 [R1+0x122], R87 ;  /* 0x0001225701008387 */ /* 0x0005e80000100600 */
[----:B0-----:R-:W1:Y:S04]  /*35a0*/  LDL.LU R90, [R1+0x204] ;  /* 0x00020400015a7983 */ /* 0x001e680000300800 */
[----:B--2---:R-:W2:Y:S01]  /*35b0*/  LDL.LU R87, [R1+0x208] ;  /* 0x0002080001577983 */ /* 0x004ea20000300800 */
[----:B-1----:R-:W-:-:S05]  /*35c0*/  PRMT R90, RZ, 0x7610, R90 ;  /* 0x00007610ff5a7816 */ /* 0x002fca000000005a */
[----:B------:R0:W-:Y:S01]  /*35d0*/  STL.S16 [R1+0x11c], R90 ;  /* 0x00011c5a01007387 */ /* 0x0001e20000100600 */
[----:B--2---:R-:W-:-:S03]  /*35e0*/  PRMT R87, R90, 0x7610, R87 ;  /* 0x000076105a577816 */ /* 0x004fc60000000057 */
[----:B0-----:R-:W2:Y:S01]  /*35f0*/  LDL.LU.S16 R90, [R1+0x116] ;  /* 0x00011600015a7983 */ /* 0x001ea20000300600 */
[----:B----4-:R-:W-:-:S03]  /*3600*/  @!P0 PRMT R87, R91, 0x7610, R87 ;  /* 0x000076105b578816 */ /* 0x010fc60000000057 */
[----:B------:R-:W-:Y:S04]  /*3610*/  STL [R1+0x90], R91 ;  /* 0x0000905b01007387 */ /* 0x000fe80000100800 */
[----:B------:R0:W-:Y:S04]  /*3620*/  @!P0 STL.S16 [R1+0x11c], R87 ;  /* 0x00011c5701008387 */ /* 0x0001e80000100600 */
[----:B0-----:R-:W3:Y:S01]  /*3630*/  LDL.LU R87, [R1+0x200] ;  /* 0x0002000001577983 */ /* 0x001ee20000300800 */
[----:B--2---:R-:W-:-:S03]  /*3640*/  @!P0 PRMT R90, R91, 0x7632, R90 ;  /* 0x000076325b5a8816 */ /* 0x004fc6000000005a */
[----:B------:R-:W2:Y:S04]  /*3650*/  LDL.LU R91, [R1+0x1f8] ;  /* 0x0001f800015b7983 */ /* 0x000ea80000300800 */
[----:B------:R0:W-:Y:S04]  /*3660*/  @!P0 STL.S16 [R1+0x116], R90 ;  /* 0x0001165a01008387 */ /* 0x0001e80000100600 */
[----:B0-----:R-:W4:Y:S01]  /*3670*/  LDL.LU R90, [R1+0x1fc] ;  /* 0x0001fc00015a7983 */ /* 0x001f220000300800 */
[----:B------:R-:W-:-:S04]  /*3680*/  @P4 LOP3.LUT R65, R65, 0x20000000, RZ, 0xfc, !PT ;  /* 0x2000000041414812 */ /* 0x000fc800078efcff */
[C---:B------:R-:W-:Y:S02]  /*3690*/  LOP3.LUT P4, RZ, R65.reuse, 0x10, RZ, 0xc0, !PT ;  /* 0x0000001041ff7812 */ /* 0x040fe4000788c0ff */
[----:B------:R-:W-:-:S04]  /*36a0*/  LOP3.LUT R65, R65, 0xf7ffffff, RZ, 0xc0, !PT ;  /* 0xf7ffffff41417812 */ /* 0x000fc800078ec0ff */
[----:B------:R-:W-:-:S04]  /*36b0*/  @P5 LOP3.LUT R65, R65, 0x8000000, RZ, 0xfc, !PT ;  /* 0x0800000041415812 */ /* 0x000fc800078efcff */
[----:B------:R-:W-:Y:S02]  /*36c0*/  LOP3.LUT P5, RZ, R65, 0x1000000, RZ, 0xc0, !PT ;  /* 0x0100000041ff7812 */ /* 0x000fe400078ac0ff */
[----:B---3--:R-:W-:Y:S01]  /*36d0*/  PRMT R87, RZ, 0x7610, R87 ;  /* 0x00007610ff577816 */ /* 0x008fe20000000057 */
[----:B------:R0:W-:Y:S01]  /*36e0*/  @!P0 STL.S16 [R1+0x120], R86 ;  /* 0x0001205601008387 */ /* 0x0001e20000100600 */
[----:B------:R-:W-:Y:S02]  /*36f0*/  SHF.R.S32.HI R75, RZ, 0x1f, R74 ;  /* 0x0000001fff4b7819 */ /* 0x000fe4000001144a */
[----:B------:R-:W-:Y:S01]  /*3700*/  ISETP.GE.U32.AND P6, PT, R74, UR16, PT ;  /* 0x000000104a007c0c */ /* 0x000fe2000bfc6070 */
[----:B------:R1:W3:Y:S04]  /*3710*/  @!P4 LDG.E R73, desc[UR10][R50.64] ;  /* 0x0000000a3249c981 */ /* 0x0002e8000c1e1900 */
[----:B------:R1:W3:Y:S04]  /*3720*/  @!P4 LDG.E R72, desc[UR10][R54.64] ;  /* 0x0000000a3648c981 */ /* 0x0002e8000c1e1900 */
[----:B0-----:R-:W3:Y:S01]  /*3730*/  LDL.LU R86, [R1+0x20c] ;  /* 0x00020c0001567983 */ /* 0x001ee20000300800 */
[----:B--2---:R-:W-:-:S02]  /*3740*/  @!P5 PRMT R87, R91, 0x7610, R87 ;  /* 0x000076105b57d816 */ /* 0x004fc40000000057 */
[----:B----4-:R-:W-:-:S04]  /*3750*/  PRMT R90, RZ, 0x7610, R90 ;  /* 0x00007610ff5a7816 */ /* 0x010fc8000000005a */
[----:B------:R-:W-:Y:S01]  /*3760*/  @!P5 PRMT R90, R91, 0x7632, R90 ;  /* 0x000076325b5ad816 */ /* 0x000fe2000000005a */
[----:B------:R0:W-:Y:S04]  /*3770*/  STL.S16 [R1+0x11a], R87 ;  /* 0x00011a5701007387 */ /* 0x0001e80000100600 */
[----:B------:R2:W-:Y:S04]  /*3780*/  STL.S16 [R1+0x11e], R90 ;  /* 0x00011e5a01007387 */ /* 0x0005e80000100600 */
[----:B0-----:R-:W4:Y:S04]  /*3790*/  LDL.LU R87, [R1+0x1f4] ;  /* 0x0001f40001577983 */ /* 0x001f280000300800 */
[----:B--2---:R-:W2:Y:S01]  /*37a0*/  LDL.LU R90, [R1+0x1f0] ;  /* 0x0001f000015a7983 */ /* 0x004ea20000300800 */
[----:B---3--:R-:W-:-:S02]  /*37b0*/  PRMT R86, RZ, 0x7610, R86 ;  /* 0x00007610ff567816 */ /* 0x008fc40000000056 */
[----:B------:R-:W-:-:S13]  /*37c0*/  ISETP.GE.AND.EX P6, PT, R75, UR17, PT, P6 ;  /* 0x000000114b007c0c */ /* 0x000fda000bfc6360 */
[----:B-1----:R-:W0:Y:S01]  /*37d0*/  @!P6 LDC.64 R50, c[0x0][0x3f8] ;  /* 0x0000fe00ff32eb82 */ /* 0x002e220000000a00 */
[----:B------:R-:W-:Y:S02]  /*37e0*/  @!P6 MOV R54, R30 ;  /* 0x0000001e0036e202 */ /* 0x000fe40000000f00 */
[----:B------:R-:W-:Y:S01]  /*37f0*/  @!P6 MOV R55, R33 ;  /* 0x000000210037e202 */ /* 0x000fe20000000f00 */
[----:B0-----:R-:W-:Y:S01]  /*3800*/  @!P6 IMAD R75, R75, R50, RZ ;  /* 0x000000324b4be224 */ /* 0x001fe200078e02ff */
[----:B----4-:R-:W-:Y:S02]  /*3810*/  PRMT R87, RZ, 0x7610, R87 ;  /* 0x00007610ff577816 */ /* 0x010fe40000000057 */
[C---:B--2---:R-:W-:Y:S02]  /*3820*/  @!P5 PRMT R86, R90.reuse, 0x7610, R86 ;  /* 0x000076105a56d816 */ /* 0x044fe40000000056 */
[----:B------:R-:W-:-:S03]  /*3830*/  @!P5 PRMT R87, R90, 0x7632, R87 ;  /* 0x000076325a57d816 */ /* 0x000fc60000000057 */
[----:B------:R0:W-:Y:S04]  /*3840*/  STL.S16 [R1+0x114], R86 ;  /* 0x0001145601007387 */ /* 0x0001e80000100600 */
[----:B------:R1:W-:Y:S04]  /*3850*/  STL.S16 [R1+0x110], R87 ;  /* 0x0001105701007387 */ /* 0x0003e80000100600 */
[----:B0-----:R-:W2:Y:S04]  /*3860*/  LDL.LU R86, [R1+0x1ec] ;  /* 0x0001ec0001567983 */ /* 0x001ea80000300800 */
[----:B-1----:R-:W3:Y:S01]  /*3870*/  LDL.LU R87, [R1+0x1e8] ;  /* 0x0001e80001577983 */ /* 0x002ee20000300800 */
[----:B------:R-:W-:-:S02]  /*3880*/  @!P6 IMAD R75, R74, R51, R75 ;  /* 0x000000334a4be224 */ /* 0x000fc400078e024b */
[----:B------:R-:W-:Y:S02]  /*3890*/  @!P6 IMAD.WIDE.U32 R54, R74, R50, R54 ;  /* 0x000000324a36e225 */ /* 0x000fe400078e0036 */
[----:B------:R-:W0:Y:S03]  /*38a0*/  @!P6 LDC.64 R50, c[0x0][0x3a0] ;  /* 0x0000e800ff32eb82 */ /* 0x000e260000000a00 */
[----:B------:R-:W-:-:S04]  /*38b0*/  @!P6 IADD3 R75, PT, PT, R55, R75, RZ ;  /* 0x0000004b374be210 */ /* 0x000fc80007ffe0ff */
[C---:B------:R-:W-:Y:S02]  /*38c0*/  @!P6 SHF.L.U64.HI R74, R54.reuse, 0x1, R75 ;  /* 0x00000001364ae819 */ /* 0x040fe4000001024b */
[----:B------:R-:W-:Y:S02]  /*38d0*/  @!P6 SHF.L.U32 R75, R54, 0x1, RZ ;  /* 0x00000001364be819 */ /* 0x000fe400000006ff */
[----:B------:R-:W1:Y:S01]  /*38e0*/  @!P6 LDC.64 R54, c[0x0][0x398] ;  /* 0x0000e600ff36eb82 */ /* 0x000e620000000a00 */
[----:B------:R-:W-:-:S04]  /*38f0*/  LOP3.LUT R65, R65, 0xbfffffff, RZ, 0xc0, !PT ;  /* 0xbfffffff41417812 */ /* 0x000fc800078ec0ff */
[----:B------:R-:W-:Y:S02]  /*3900*/  @P4 LOP3.LUT R65, R65, 0x40000000, RZ, 0xfc, !PT ;  /* 0x4000000041414812 */ /* 0x000fe400078efcff */
[----:B0-----:R-:W-:-:S04]  /*3910*/  @!P6 IADD3 R50, P1, PT, R75, R50, RZ ;  /* 0x000000324b32e210 */ /* 0x001fc80007f3e0ff */
[----:B------:R-:W-:Y:S02]  /*3920*/  @!P6 IADD3.X R51, PT, PT, R74, R51, RZ, P1, !PT ;  /* 0x000000334a33e210 */ /* 0x000fe40000ffe4ff */
[----:B------:R-:W-:Y:S02]  /*3930*/  LOP3.LUT P1, RZ, R65, 0x800000, RZ, 0xc0, !PT ;  /* 0x0080000041ff7812 */ /* 0x000fe4000782c0ff */
[----:B-1----:R-:W-:-:S04]  /*3940*/  @!P6 IADD3 R54, P4, PT, R75, R54, RZ ;  /* 0x000000364b36e210 */ /* 0x002fc80007f9e0ff */
[----:B------:R-:W-:Y:S02]  /*3950*/  @!P6 IADD3.X R55, PT, PT, R74, R55, RZ, P4, !PT ;  /* 0x000000374a37e210 */ /* 0x000fe400027fe4ff */
[C---:B------:R-:W-:Y:S02]  /*3960*/  LOP3.LUT P4, RZ, R65.reuse, 0x200000, RZ, 0xc0, !PT ;  /* 0x0020000041ff7812 */ /* 0x040fe4000788c0ff */
[----:B------:R-:W-:-:S04]  /*3970*/  LOP3.LUT R65, R65, 0xfbffffff, RZ, 0xc0, !PT ;  /* 0xfbffffff41417812 */ /* 0x000fc800078ec0ff */
[----:B------:R-:W-:Y:S02]  /*3980*/  @P6 LOP3.LUT R65, R65, 0x4000000, RZ, 0xfc, !PT ;  /* 0x0400000041416812 */ /* 0x000fe400078efcff */
[----:B------:R-:W-:Y:S02]  /*3990*/  PRMT R93, RZ, 0x7610, R93 ;  /* 0x00007610ff5d7816 */ /* 0x000fe4000000005d */
[C---:B------:R-:W-:Y:S02]  /*39a0*/  LOP3.LUT P6, RZ, R65.reuse, 0x400000, RZ, 0xc0, !PT ;  /* 0x0040000041ff7812 */ /* 0x040fe400078cc0ff */
[----:B------:R-:W-:Y:S01]  /*39b0*/  LOP3.LUT P5, RZ, R65, 0x100000, RZ, 0xc0, !PT ;  /* 0x0010000041ff7812 */ /* 0x000fe200078ac0ff */
[----:B------:R0:W-:Y:S01]  /*39c0*/  STL.64 [R1+0x1e0], R48 ;  /* 0x0001e03001007387 */ /* 0x0001e20000100a00 */
[----:B------:R-:W-:-:S03]  /*39d0*/  PRMT R92, RZ, 0x7610, R92 ;  /* 0x00007610ff5c7816 */ /* 0x000fc6000000005c */
[----:B------:R1:W-:Y:S01]  /*39e0*/  STL [R1+0x14], R91 ;  /* 0x0000145b01007387 */ /* 0x0003e20000100800 */
[----:B------:R-:W-:Y:S02]  /*39f0*/  PRMT R88, R88, 0x5410, RZ ;  /* 0x0000541058587816 */ /* 0x000fe400000000ff */
[----:B0-----:R-:W-:Y:S02]  /*3a00*/  PRMT R49, RZ, 0x7610, R49 ;  /* 0x00007610ff317816 */ /* 0x001fe40000000031 */
[----:B------:R-:W-:Y:S02]  /*3a10*/  PRMT R48, RZ, 0x7610, R48 ;  /* 0x00007610ff307816 */ /* 0x000fe40000000030 */
[----:B-1----:R-:W-:Y:S01]  /*3a20*/  PRMT R91, R91, 0x5410, RZ ;  /* 0x000054105b5b7816 */ /* 0x002fe200000000ff */
[----:B------:R0:W-:Y:S03]  /*3a30*/  STL [R1+0x1c], R85 ;  /* 0x00001c5501007387 */ /* 0x0001e60000100800 */
[----:B------:R-:W-:-:S02]  /*3a40*/  @!P6 PRMT R91, R91, 0x7610, R85 ;  /* 0x000076105b5be816 */ /* 0x000fc40000000055 */
[----:B------:R-:W-:-:S04]  /*3a50*/  @!P4 PRMT R88, R88, 0x7610, R82 ;  /* 0x000076105858c816 */ /* 0x000fc80000000052 */
[----:B------:R-:W-:Y:S01]  /*3a60*/  PRMT R88, RZ, 0x7610, R88 ;  /* 0x00007610ff587816 */ /* 0x000fe20000000058 */
[----:B------:R-:W-:Y:S03]  /*3a70*/  STL [R1+0xa4], R6 ;  /* 0x0000a40601007387 */ /* 0x000fe60000100800 */
[----:B------:R-:W-:Y:S01]  /*3a80*/  @!P5 PRMT R88, R6, 0x7610, R88 ;  /* 0x000076100658d816 */ /* 0x000fe20000000058 */
[----:B------:R-:W-:Y:S01]  /*3a90*/  STL [R1+0x28], R7 ;  /* 0x0000280701007387 */ /* 0x000fe20000100800 */
[----:B--2---:R-:W-:-:S04]  /*3aa0*/  @!P1 PRMT R93, R86, 0x7610, R93 ;  /* 0x00007610565d9816 */ /* 0x004fc8000000005d */
[----:B------:R-:W-:Y:S02]  /*3ab0*/  PRMT R93, R93, 0x5410, RZ ;  /* 0x000054105d5d7816 */ /* 0x000fe400000000ff */
[C---:B---3--:R-:W-:Y:S02]  /*3ac0*/  @!P1 PRMT R49, R87.reuse, 0x7610, R49 ;  /* 0x0000761057319816 */ /* 0x048fe40000000031 */
[----:B------:R-:W-:Y:S02]  /*3ad0*/  @!P1 PRMT R48, R87, 0x7632, R48 ;  /* 0x0000763257309816 */ /* 0x000fe40000000030 */
[----:B------:R-:W-:Y:S02]  /*3ae0*/  @!P1 PRMT R92, R86, 0x7632, R92 ;  /* 0x00007632565c9816 */ /* 0x000fe4000000005c */
[----:B------:R-:W-:Y:S02]  /*3af0*/  LOP3.LUT P1, RZ, R65, 0x80000, RZ, 0xc0, !PT ;  /* 0x0008000041ff7812 */ /* 0x000fe4000782c0ff */
[----:B------:R-:W-:-:S02]  /*3b00*/  @!P6 PRMT R93, R93, 0x5410, R85 ;  /* 0x000054105d5de816 */ /* 0x000fc40000000055 */
[----:B0-----:R-:W-:Y:S01]  /*3b10*/  PRMT R85, R85, 0x5410, RZ ;  /* 0x0000541055557816 */ /* 0x001fe200000000ff */
[----:B------:R0:W-:Y:S03]  /*3b20*/  STL [R1+0x18], R87 ;  /* 0x0000185701007387 */ /* 0x0001e60000100800 */
[----:B------:R-:W-:Y:S01]  /*3b30*/  @!P5 PRMT R85, R85, 0x7610, R5 ;  /* 0x000076105555d816 */ /* 0x000fe20000000005 */
[----:B------:R1:W-:Y:S03]  /*3b40*/  STL [R1+0x98], R86 ;  /* 0x0000985601007387 */ /* 0x0003e60000100800 */
[----:B------:R-:W-:Y:S02]  /*3b50*/  PRMT R85, RZ, 0x7610, R85 ;  /* 0x00007610ff557816 */ /* 0x000fe40000000055 */
[----:B0-----:R-:W-:-:S02]  /*3b60*/  PRMT R87, R87, 0x5410, RZ ;  /* 0x0000541057577816 */ /* 0x001fc400000000ff */
[----:B-1----:R-:W-:Y:S02]  /*3b70*/  PRMT R86, RZ, 0x7610, R86 ;  /* 0x00007610ff567816 */ /* 0x002fe40000000056 */
[----:B------:R-:W-:Y:S02]  /*3b80*/  @!P5 PRMT R87, R87, 0x7610, R6 ;  /* 0x000076105757d816 */ /* 0x000fe40000000006 */
[C---:B------:R-:W-:Y:S02]  /*3b90*/  @!P1 PRMT R86, R7.reuse, 0x7610, R86 ;  /* 0x0000761007569816 */ /* 0x040fe40000000056 */
[----:B------:R-:W-:Y:S02]  /*3ba0*/  @!P1 PRMT R85, R7, 0x7632, R85 ;  /* 0x0000763207559816 */ /* 0x000fe40000000055 */
[----:B------:R-:W2:Y:S04]  /*3bb0*/  LDL.LU.64 R6, [R1+0x128] ;  /* 0x0001280001067983 */ /* 0x000ea80000300a00 */
[----:B------:R-:W-:Y:S04]  /*3bc0*/  STL.S16 [R1+0x112], R48 ;  /* 0x0001123001007387 */ /* 0x000fe80000100600 */
[----:B------:R0:W-:Y:S04]  /*3bd0*/  STL.S16 [R1+0x118], R49 ;  /* 0x0001183101007387 */ /* 0x0001e80000100600 */
[----:B0-----:R-:W3:Y:S04]  /*3be0*/  LDL.LU.64 R48, [R1+0x140] ;  /* 0x0001400001307983 */ /* 0x001ee80000300a00 */
[----:B------:R0:W-:Y:S01]  /*3bf0*/  STL [R1+0x94], R90 ;  /* 0x0000945a01007387 */ /* 0x0001e20000100800 */
[----:B------:R-:W-:-:S02]  /*3c00*/  LOP3.LUT P0, RZ, R65, 0x40000, RZ, 0xc0, !PT ;  /* 0x0004000041ff7812 */ /* 0x000fc4000780c0ff */
[----:B------:R-:W-:Y:S02]  /*3c10*/  PRMT R89, R89, 0x5410, RZ ;  /* 0x0000541059597816 */ /* 0x000fe400000000ff */
[----:B0-----:R-:W-:-:S04]  /*3c20*/  PRMT R90, R90, 0x5410, RZ ;  /* 0x000054105a5a7816 */ /* 0x001fc800000000ff */
[----:B------:R-:W-:Y:S02]  /*3c30*/  @!P4 PRMT R90, R90, 0x5410, R83 ;  /* 0x000054105a5ac816 */ /* 0x000fe40000000053 */
[----:B------:R-:W-:Y:S02]  /*3c40*/  PRMT R92, R92, 0x5410, RZ ;  /* 0x000054105c5c7816 */ /* 0x000fe400000000ff */
[----:B------:R-:W-:Y:S02]  /*3c50*/  PRMT R90, RZ, 0x7610, R90 ;  /* 0x00007610ff5a7816 */ /* 0x000fe4000000005a */
[----:B------:R-:W-:Y:S02]  /*3c60*/  PRMT R91, RZ, 0x7610, R91 ;  /* 0x00007610ff5b7816 */ /* 0x000fe4000000005b */
[----:B------:R-:W-:Y:S01]  /*3c70*/  @!P4 PRMT R89, R89, 0x7610, R83 ;  /* 0x000076105959c816 */ /* 0x000fe20000000053 */
[----:B------:R0:W-:Y:S01]  /*3c80*/  STL [R1+0x9c], R84 ;  /* 0x00009c5401007387 */ /* 0x0001e20000100800 */
[----:B------:R-:W-:-:S02]  /*3c90*/  @!P4 PRMT R90, R82, 0x7610, R90 ;  /* 0x00007610525ac816 */ /* 0x000fc4000000005a */
[--C-:B------:R-:W-:Y:S01]  /*3ca0*/  @!P6 PRMT R92, R92, 0x5410, R84.reuse ;  /* 0x000054105c5ce816 */ /* 0x100fe20000000054 */
[----:B------:R1:W-:Y:S01]  /*3cb0*/  STL [R1+0x20], R83 ;  /* 0x0000205301007387 */ /* 0x0003e20000100800 */
[----:B------:R-:W-:Y:S02]  /*3cc0*/  @!P6 PRMT R91, R84, 0x7632, R91 ;  /* 0x00007632545be816 */ /* 0x000fe4000000005b */
[----:B------:R-:W-:Y:S02]  /*3cd0*/  LOP3.LUT P4, RZ, R65, 0x8, RZ, 0xc0, !PT ;  /* 0x0000000841ff7812 */ /* 0x000fe4000788c0ff */
[----:B------:R-:W-:Y:S02]  /*3ce0*/  PRMT R89, RZ, 0x7610, R89 ;  /* 0x00007610ff597816 */ /* 0x000fe40000000059 */
[----:B0-----:R-:W-:Y:S02]  /*3cf0*/  PRMT R84, RZ, 0x7610, R84 ;  /* 0x00007610ff547816 */ /* 0x001fe40000000054 */
[----:B-1----:R-:W-:Y:S01]  /*3d00*/  PRMT R83, RZ, 0x7610, R83 ;  /* 0x00007610ff537816 */ /* 0x002fe20000000053 */
[----:B------:R0:W-:Y:S01]  /*3d10*/  STL [R1+0x24], R5 ;  /* 0x0000240501007387 */ /* 0x0001e20000100800 */
[----:B------:R-:W-:-:S02]  /*3d20*/  @!P1 PRMT R84, R8, 0x7632, R84 ;  /* 0x0000763208549816 */ /* 0x000fc40000000054 */
[----:B------:R-:W-:Y:S02]  /*3d30*/  @!P0 PRMT R83, R10, 0x7632, R83 ;  /* 0x000076320a538816 */ /* 0x000fe40000000053 */
[----:B------:R-:W-:Y:S01]  /*3d40*/  @!P5 PRMT R89, R5, 0x7610, R89 ;  /* 0x000076100559d816 */ /* 0x000fe20000000059 */
[----:B------:R1:W-:Y:S01]  /*3d50*/  STL [R1+0xa0], R82 ;  /* 0x0000a05201007387 */ /* 0x0003e20000100800 */
[----:B------:R-:W-:Y:S01]  /*3d60*/  PRMT R84, R84, 0x5410, RZ ;  /* 0x0000541054547816 */ /* 0x000fe200000000ff */
[----:B0-----:R-:W-:Y:S01]  /*3d70*/  HFMA2 R5, -RZ, RZ, 0, 0 ;  /* 0x00000000ff057431 */ /* 0x001fe200000001ff */
[----:B------:R-:W-:Y:S01]  /*3d80*/  PRMT R83, R83, 0x5410, RZ ;  /* 0x0000541053537816 */ /* 0x000fe200000000ff */
[----:B------:R-:W-:Y:S01]  /*3d90*/  STL [R1+0x2c], R10 ;  /* 0x00002c0a01007387 */ /* 0x000fe20000100800 */
[----:B-1----:R-:W-:-:S03]  /*3da0*/  PRMT R82, R82, 0x5410, RZ ;  /* 0x0000541052527816 */ /* 0x002fc600000000ff */
[----:B------:R0:W-:Y:S01]  /*3db0*/  STL [R1+0xac], R11 ;  /* 0x0000ac0b01007387 */ /* 0x0001e20000100800 */
[----:B------:R-:W-:Y:S02]  /*3dc0*/  @!P0 PRMT R84, R84, 0x5410, R10 ;  /* 0x0000541054548816 */ /* 0x000fe4000000000a */
[--C-:B------:R-:W-:Y:S02]  /*3dd0*/  @!P0 PRMT R83, R83, 0x5410, R11.reuse ;  /* 0x0000541053538816 */ /* 0x100fe4000000000b */
[----:B------:R-:W-:Y:S02]  /*3de0*/  @!P0 PRMT R82, R82, 0x7610, R11 ;  /* 0x0000761052528816 */ /* 0x000fe4000000000b */
[----:B0-----:R-:W4:Y:S04]  /*3df0*/  LDL.LU.64 R10, [R1+0x138] ;  /* 0x00013800010a7983 */ /* 0x001f280000300a00 */
[----:B--2---:R0:W2:Y:S02]  /*3e00*/  @!P4 LDG.E R5, desc[UR10][R6.64] ;  /* 0x0000000a0605c981 */ /* 0x0040a4000c1e1900 */
[----:B0-----:R-:W-:-:S06]  /*3e10*/  CS2R R6, SRZ ;  /* 0x0000000000067805 */ /* 0x001fcc000001ff00 */
[----:B---3--:R-:W3:Y:S04]  /*3e20*/  @!P4 LDG.E R6, desc[UR10][R48.64] ;  /* 0x0000000a3006c981 */ /* 0x008ee8000c1e1900 */
[----:B------:R-:W2:Y:S04]  /*3e30*/  LDL.LU.64 R48, [R1+0x130] ;  /* 0x0001300001307983 */ /* 0x000ea80000300a00 */
[----:B------:R-:W-:Y:S04]  /*3e40*/  STL [R1+0x1bc], R36 ;  /* 0x0001bc2401007387 */ /* 0x000fe80000100800 */
[----:B------:R0:W-:Y:S01]  /*3e50*/  STL [R1+0x1c8], R36 ;  /* 0x0001c82401007387 */ /* 0x0001e20000100800 */
[----:B------:R-:W-:-:S02]  /*3e60*/  PRMT R86, R86, 0x5410, RZ ;  /* 0x0000541056567816 */ /* 0x000fc400000000ff */
[----:B0-----:R-:W-:-:S04]  /*3e70*/  PRMT R36, RZ, 0x7610, R36 ;  /* 0x00007610ff247816 */ /* 0x001fc80000000024 */
[----:B------:R-:W-:Y:S02]  /*3e80*/  @!P2 PRMT R36, R22, 0x7610, R36 ;  /* 0x000076101624a816 */ /* 0x000fe40000000024 */
[----:B------:R-:W-:Y:S02]  /*3e90*/  @!P1 PRMT R86, R86, 0x5410, R8 ;  /* 0x0000541056569816 */ /* 0x000fe40000000008 */
[C---:B------:R-:W-:Y:S01]  /*3ea0*/  LOP3.LUT P1, RZ, R65.reuse, 0x10000, RZ, 0xc0, !PT ;  /* 0x0001000041ff7812 */ /* 0x040fe2000782c0ff */
[----:B------:R0:W-:Y:S01]  /*3eb0*/  STL.S16 [R1+0x128], R36 ;  /* 0x0001282401007387 */ /* 0x0001e20000100600 */
[C---:B------:R-:W-:Y:S02]  /*3ec0*/  LOP3.LUT P6, RZ, R65.reuse, 0x20000, RZ, 0xc0, !PT ;  /* 0x0002000041ff7812 */ /* 0x040fe400078cc0ff */
[----:B------:R-:W-:Y:S01]  /*3ed0*/  LOP3.LUT P0, RZ, R65, 0x8000, RZ, 0xc0, !PT ;  /* 0x0000800041ff7812 */ /* 0x000fe2000780c0ff */
[----:B0-----:R-:W3:Y:S01]  /*3ee0*/  LDL.LU R36, [R1+0x1c8] ;  /* 0x0001c80001247983 */ /* 0x001ee20000300800 */
[----:B------:R-:W-:-:S02]  /*3ef0*/  PRMT R78, R78, 0x5410, RZ ;  /* 0x000054104e4e7816 */ /* 0x000fc400000000ff */
[----:B------:R-:W-:Y:S02]  /*3f00*/  PRMT R79, R79, 0x5410, RZ ;  /* 0x000054104f4f7816 */ /* 0x000fe400000000ff */
[----:B------:R-:W-:Y:S02]  /*3f10*/  PRMT R77, RZ, 0x7610, R77 ;  /* 0x00007610ff4d7816 */ /* 0x000fe4000000004d */
[----:B------:R-:W-:Y:S02]  /*3f20*/  LOP3.LUT P5, RZ, R65, 0x4, RZ, 0xc0, !PT ;  /* 0x0000000441ff7812 */ /* 0x000fe400078ac0ff */
[----:B------:R-:W-:Y:S02]  /*3f30*/  PRMT R81, RZ, 0x5410, RZ ;  /* 0x00005410ff517816 */ /* 0x000fe400000000ff */
[----:B------:R-:W-:Y:S02]  /*3f40*/  @!P1 PRMT R78, R78, 0x7610, R16 ;  /* 0x000076104e4e9816 */ /* 0x000fe40000000010 */
[----:B------:R-:W-:-:S02]  /*3f50*/  @!P1 PRMT R79, R79, 0x5410, R18 ;  /* 0x000054104f4f9816 */ /* 0x000fc40000000012 */
[----:B------:R-:W-:Y:S02]  /*3f60*/  @!P1 PRMT R77, R18, 0x7632, R77 ;  /* 0x00007632124d9816 */ /* 0x000fe4000000004d */
[----:B------:R-:W-:Y:S02]  /*3f70*/  PRMT R82, RZ, 0x7610, R82 ;  /* 0x00007610ff527816 */ /* 0x000fe40000000052 */
[----:B------:R-:W-:Y:S01]  /*3f80*/  PRMT R80, R80, 0x5410, RZ ;  /* 0x0000541050507816 */ /* 0x000fe200000000ff */
[----:B------:R0:W3:Y:S01]  /*3f90*/  @!P5 LDG.E R7, desc[UR10][R70.64] ;  /* 0x0000000a4607d981 */ /* 0x0000e2000c1e1900 */
[----:B------:R-:W-:Y:S02]  /*3fa0*/  @!P6 PRMT R81, R13, 0x7632, R81 ;  /* 0x000076320d51e816 */ /* 0x000fe40000000051 */
[----:B------:R-:W-:Y:S02]  /*3fb0*/  LOP3.LUT P4, RZ, R65, 0x4000, RZ, 0xc0, !PT ;  /* 0x0000400041ff7812 */ /* 0x000fe4000788c0ff */
[----:B------:R-:W-:-:S02]  /*3fc0*/  PRMT R79, RZ, 0x7610, R79 ;  /* 0x00007610ff4f7816 */ /* 0x000fc4000000004f */
[----:B------:R-:W-:Y:S02]  /*3fd0*/  PRMT R77, R77, 0x5410, RZ ;  /* 0x000054104d4d7816 */ /* 0x000fe400000000ff */
[----:B------:R-:W-:Y:S02]  /*3fe0*/  PRMT R78, RZ, 0x7610, R78 ;  /* 0x00007610ff4e7816 */ /* 0x000fe4000000004e */
[----:B------:R-:W-:Y:S02]  /*3ff0*/  PRMT R76, R76, 0x5410, RZ ;  /* 0x000054104c4c7816 */ /* 0x000fe400000000ff */
[----:B------:R-:W-:Y:S02]  /*4000*/  @!P6 PRMT R82, R13, 0x7610, R82 ;  /* 0x000076100d52e816 */ /* 0x000fe40000000052 */
[--C-:B------:R-:W-:Y:S02]  /*4010*/  @!P6 PRMT R81, R81, 0x5410, R14.reuse ;  /* 0x000054105151e816 */ /* 0x100fe4000000000e */
[----:B------:R-:W-:-:S02]  /*4020*/  @!P6 PRMT R80, R80, 0x7610, R14 ;  /* 0x000076105050e816 */ /* 0x000fc4000000000e */
[----:B------:R-:W-:Y:S02]  /*4030*/  @!P0 PRMT R79, R20, 0x7610, R79 ;  /* 0x00007610144f8816 */ /* 0x000fe4000000004f */
[----:B------:R-:W-:Y:S02]  /*4040*/  @!P0 PRMT R77, R77, 0x7610, R20 ;  /* 0x000076104d4d8816 */ /* 0x000fe40000000014 */
[----:B------:R-:W-:Y:S02]  /*4050*/  @!P0 PRMT R78, R23, 0x7610, R78 ;  /* 0x00007610174e8816 */ /* 0x000fe4000000004e */
[----:B------:R-:W-:Y:S02]  /*4060*/  @!P0 PRMT R76, R76, 0x7610, R23 ;  /* 0x000076104c4c8816 */ /* 0x000fe40000000017 */
[C---:B------:R-:W-:Y:S02]  /*4070*/  LOP3.LUT P6, RZ, R65.reuse, 0x2, RZ, 0xc0, !PT ;  /* 0x0000000241ff7812 */ /* 0x040fe400078cc0ff */
[----:B------:R-:W-:-:S02]  /*4080*/  LOP3.LUT P0, RZ, R65, 0x1, RZ, 0xc0, !PT ;  /* 0x0000000141ff7812 */ /* 0x000fc4000780c0ff */
[----:B------:R-:W-:Y:S02]  /*4090*/  LOP3.LUT R65, R65, 0xefffffff, RZ, 0xc0, !PT ;  /* 0xefffffff41417812 */ /* 0x000fe400078ec0ff */
[----:B------:R-:W-:Y:S02]  /*40a0*/  PRMT R76, RZ, 0x7610, R76 ;  /* 0x00007610ff4c7816 */ /* 0x000fe4000000004c */
[----:B------:R-:W-:Y:S02]  /*40b0*/  PRMT R74, R74, 0x5410, RZ ;  /* 0x000054104a4a7816 */ /* 0x000fe400000000ff */
[----:B------:R-:W-:Y:S02]  /*40c0*/  PRMT R75, R75, 0x5410, RZ ;  /* 0x000054104b4b7816 */ /* 0x000fe400000000ff */
[----:B0-----:R-:W-:Y:S02]  /*40d0*/  PRMT R71, RZ, 0x7610, R71 ;  /* 0x00007610ff477816 */ /* 0x001fe40000000047 */
[----:B------:R-:W-:-:S02]  /*40e0*/  @P5 LOP3.LUT R65, R65, 0x10000000, RZ, 0xfc, !PT ;  /* 0x1000000041415812 */ /* 0x000fc400078efcff */
[----:B------:R-:W-:Y:S02]  /*40f0*/  @!P4 PRMT R76, R24, 0x7610, R76 ;  /* 0x00007610184cc816 */ /* 0x000fe4000000004c */
[----:B------:R-:W-:Y:S02]  /*4100*/  @!P4 PRMT R74, R74, 0x7610, R24 ;  /* 0x000076104a4ac816 */ /* 0x000fe40000000018 */
[----:B------:R-:W-:Y:S02]  /*4110*/  @!P4 PRMT R75, R75, 0x5410, R26 ;  /* 0x000054104b4bc816 */ /* 0x000fe4000000001a */
[----:B------:R-:W-:Y:S02]  /*4120*/  @!P4 PRMT R71, R26, 0x7632, R71 ;  /* 0x000076321a47c816 */ /* 0x000fe40000000047 */
[----:B------:R-:W-:Y:S01]  /*4130*/  LOP3.LUT P4, RZ, R65, 0x800, RZ, 0xc0, !PT ;  /* 0x0000080041ff7812 */ /* 0x000fe2000788c0ff */
[----:B------:R0:W-:Y:S04]  /*4140*/  STL [R1+0xa8], R8 ;  /* 0x0000a80801007387 */ /* 0x0001e80000100800 */
[----:B------:R1:W-:Y:S01]  /*4150*/  STL [R1+0x1d8], R46 ;  /* 0x0001d82e01007387 */ /* 0x0003e20000100800 */
[----:B0-----:R-:W-:-:S03]  /*4160*/  MOV R8, RZ ;  /* 0x000000ff00087202 */ /* 0x001fc60000000f00 */
[----:B------:R0:W-:Y:S01]  /*4170*/  STL [R1+0x1d4], R47 ;  /* 0x0001d42f01007387 */ /* 0x0001e20000100800 */
[----:B-1----:R-:W-:-:S03]  /*4180*/  PRMT R46, RZ, 0x7610, R46 ;  /* 0x00007610ff2e7816 */ /* 0x002fc6000000002e */
[----:B----4-:R1:W4:Y:S01]  /*4190*/  @!P5 LDG.E R8, desc[UR10][R10.64] ;  /* 0x0000000a0a08d981 */ /* 0x010322000c1e1900 */
[----:B0-----:R-:W-:Y:S02]  /*41a0*/  PRMT R47, RZ, 0x7610, R47 ;  /* 0x00007610ff2f7816 */ /* 0x001fe4000000002f */
[----:B------:R-:W-:Y:S02]  /*41b0*/  @!P4 PRMT R46, R12, 0x7632, R46 ;  /* 0x000076320c2ec816 */ /* 0x000fe4000000002e */
[----:B------:R-:W-:Y:S02]  /*41c0*/  @!P4 PRMT R47, R15, 0x7610, R47 ;  /* 0x000076100f2fc816 */ /* 0x000fe4000000002f */
[----:B-1----:R-:W-:Y:S01]  /*41d0*/  CS2R R10, SRZ ;  /* 0x00000000000a7805 */ /* 0x002fe2000001ff00 */
[----:B------:R0:W-:Y:S04]  /*41e0*/  STL.S16 [R1+0x124], R46 ;  /* 0x0001242e01007387 */ /* 0x0001e80000100600 */
[----:B------:R1:W-:Y:S01]  /*41f0*/  STL.S16 [R1+0x126], R47 ;  /* 0x0001262f01007387 */ /* 0x0003e20000100600 */
[----:B------:R-:W-:-:S02]  /*4200*/  LOP3.LUT P5, RZ, R65, 0x2000, RZ, 0xc0, !PT ;  /* 0x0000200041ff7812 */ /* 0x000fc400078ac0ff */
[----:B------:R-:W-:Y:S01]  /*4210*/  PRMT R80, RZ, 0x7610, R80 ;  /* 0x00007610ff507816 */ /* 0x000fe20000000050 */
[----:B------:R1:W4:Y:S04]  /*4220*/  @!P6 LDG.E R10, desc[UR10][R38.64] ;  /* 0x0000000a260ae981 */ /* 0x000328000c1e1900 */
[----:B0-----:R-:W4:Y:S04]  /*4230*/  LDL.LU R46, [R1+0x1d8] ;  /* 0x0001d800012e7983 */ /* 0x001f280000300800 */
[----:B-1----:R-:W4:Y:S01]  /*4240*/  LDL.LU R47, [R1+0x1d4] ;  /* 0x0001d400012f7983 */ /* 0x002f220000300800 */
[----:B------:R-:W-:-:S02]  /*4250*/  @!P1 PRMT R80, R16, 0x7610, R80 ;  /* 0x0000761010509816 */ /* 0x000fc40000000050 */
[----:B------:R-:W-:Y:S02]  /*4260*/  LOP3.LUT P1, RZ, R64, 0x4, RZ, 0xc0, !PT ;  /* 0x0000000440ff7812 */ /* 0x000fe4000782c0ff */
[----:B------:R-:W-:Y:S02]  /*4270*/  PRMT R75, RZ, 0x7610, R75 ;  /* 0x00007610ff4b7816 */ /* 0x000fe4000000004b */
[----:B------:R-:W-:Y:S02]  /*4280*/  PRMT R71, R71, 0x5410, RZ ;  /* 0x0000541047477816 */ /* 0x000fe400000000ff */
[----:B------:R-:W-:Y:S02]  /*4290*/  PRMT R74, RZ, 0x7610, R74 ;  /* 0x00007610ff4a7816 */ /* 0x000fe4000000004a */
[----:B------:R-:W-:Y:S02]  /*42a0*/  PRMT R70, RZ, 0x7610, R70 ;  /* 0x00007610ff467816 */ /* 0x000fe40000000046 */
[----:B------:R-:W-:-:S02]  /*42b0*/  @!P5 PRMT R75, R2, 0x7610, R75 ;  /* 0x00007610024bd816 */ /* 0x000fc4000000004b */
[----:B------:R-:W-:Y:S02]  /*42c0*/  @!P5 PRMT R71, R71, 0x7610, R2 ;  /* 0x000076104747d816 */ /* 0x000fe40000000002 */
[C---:B------:R-:W-:Y:S02]  /*42d0*/  @!P5 PRMT R74, R3.reuse, 0x7610, R74 ;  /* 0x00007610034ad816 */ /* 0x040fe4000000004a */
[----:B------:R-:W-:Y:S02]  /*42e0*/  @!P5 PRMT R70, R3, 0x7632, R70 ;  /* 0x000076320346d816 */ /* 0x000fe40000000046 */
[----:B------:R-:W-:Y:S02]  /*42f0*/  LOP3.LUT P5, RZ, R65, 0x400, RZ, 0xc0, !PT ;  /* 0x0000040041ff7812 */ /* 0x000fe400078ac0ff */
[----:B------:R-:W-:Y:S01]  /*4300*/  PRMT R38, R38, 0x5410, RZ ;  /* 0x0000541026267816 */ /* 0x000fe200000000ff */
[----:B------:R0:W-:Y:S03]  /*4310*/  STL [R1+0x1d0], R44 ;  /* 0x0001d02c01007387 */ /* 0x0001e60000100800 */
[----:B------:R-:W-:Y:S01]  /*4320*/  @!P1 PRMT R38, R38, 0x7610, R4 ;  /* 0x0000761026269816 */ /* 0x000fe20000000004 */
[----:B------:R1:W-:Y:S03]  /*4330*/  STL [R1+0x1cc], R45 ;  /* 0x0001cc2d01007387 */ /* 0x0003e60000100800 */
[----:B------:R-:W-:Y:S01]  /*4340*/  PRMT R38, RZ, 0x7610, R38 ;  /* 0x00007610ff267816 */ /* 0x000fe20000000026 */
[----:B------:R1:W-:Y:S01]  /*4350*/  STL [R1+0xb4], R18 ;  /* 0x0000b41201007387 */ /* 0x0003e20000100800 */
[----:B0-----:R-:W-:-:S02]  /*4360*/  PRMT R44, RZ, 0x7610, R44 ;  /* 0x00007610ff2c7816 */ /* 0x001fc4000000002c */
[----:B-1----:R-:W-:Y:S02]  /*4370*/  PRMT R45, RZ, 0x7610, R45 ;  /* 0x00007610ff2d7816 */ /* 0x002fe4000000002d */
[----:B------:R-:W-:Y:S02]  /*4380*/  PRMT R18, RZ, 0x7610, R18 ;  /* 0x00007610ff127816 */ /* 0x000fe40000000012 */
[C---:B------:R-:W-:Y:S02]  /*4390*/  @!P5 PRMT R38, R17.reuse, 0x7610, R38 ;  /* 0x000076101126d816 */ /* 0x040fe40000000026 */
[----:B------:R-:W-:Y:S02]  /*43a0*/  @!P5 PRMT R44, R17, 0x7632, R44 ;  /* 0x00007632112cd816 */ /* 0x000fe4000000002c */
[C---:B------:R-:W-:Y:S02]  /*43b0*/  @!P5 PRMT R45, R19.reuse, 0x7610, R45 ;  /* 0x00007610132dd816 */ /* 0x040fe4000000002d */
[----:B------:R-:W-:-:S02]  /*43c0*/  @!P5 PRMT R18, R19, 0x7632, R18 ;  /* 0x000076321312d816 */ /* 0x000fc40000000012 */
[----:B------:R-:W-:Y:S01]  /*43d0*/  LOP3.LUT P5, RZ, R65, 0x80, RZ, 0xc0, !PT ;  /* 0x0000008041ff7812 */ /* 0x000fe200078ac0ff */
[----:B------:R-:W-:Y:S04]  /*43e0*/  STL [R1+0x1a0], R42 ;  /* 0x0001a02a01007387 */ /* 0x000fe80000100800 */
[----:B------:R0:W-:Y:S04]  /*43f0*/  STL [R1+0x1b4], R42 ;  /* 0x0001b42a01007387 */ /* 0x0001e80000100800 */
[----:B--2---:R-:W2:Y:S04]  /*4400*/  @!P6 LDG.E R11, desc[UR10][R48.64] ;  /* 0x0000000a300be981 */ /* 0x004ea8000c1e1900 */
[----:B------:R-:W2:Y:S01]  /*4410*/  LDL.LU.64 R48, [R1+0x1e0] ;  /* 0x0001e00001307983 */ /* 0x000ea20000300a00 */
[----:B0-----:R-:W-:-:S04]  /*4420*/  PRMT R42, RZ, 0x7610, R42 ;  /* 0x00007610ff2a7816 */ /* 0x001fc8000000002a */
[----:B------:R-:W-:Y:S01]  /*4430*/  @!P5 PRMT R42, R66, 0x7632, R42 ;  /* 0x00007632422ad816 */ /* 0x000fe2000000002a */
[----:B------:R-:W-:Y:S04]  /*4440*/  STL [R1+0x198], R41 ;  /* 0x0001982901007387 */ /* 0x000fe80000100800 */
[----:B------:R0:W-:Y:S04]  /*4450*/  STL.S16 [R1+0x13e], R42 ;  /* 0x00013e2a01007387 */ /* 0x0001e80000100600 */
[----:B------:R1:W-:Y:S04]  /*4460*/  STL [R1+0x1a8], R41 ;  /* 0x0001a82901007387 */ /* 0x0003e80000100800 */
[----:B0-----:R-:W2:Y:S01]  /*4470*/  LDL.LU R42, [R1+0x1b4] ;  /* 0x0001b400012a7983 */ /* 0x001ea20000300800 */
[----:B-1----:R-:W-:-:S04]  /*4480*/  PRMT R41, RZ, 0x7610, R41 ;  /* 0x00007610ff297816 */ /* 0x002fc80000000029 */
[----:B------:R-:W-:-:S05]  /*4490*/  @!P3 PRMT R41, R62, 0x7610, R41 ;  /* 0x000076103e29b816 */ /* 0x000fca0000000029 */
[----:B------:R0:W-:Y:S04]  /*44a0*/  STL.S16 [R1+0x13c], R41 ;  /* 0x00013c2901007387 */ /* 0x0001e80000100600 */
[----:B0-----:R-:W2:Y:S01]  /*44b0*/  LDL.LU R41, [R1+0x1a8] ;  /* 0x0001a80001297983 */ /* 0x001ea20000300800 */
[----:B------:R-:W-:-:S03]  /*44c0*/  PRMT R39, R39, 0x5410, RZ ;  /* 0x0000541027277816 */ /* 0x000fc600000000ff */
[----:B------:R0:W-:Y:S01]  /*44d0*/  STL [R1+0x1c4], R52 ;  /* 0x0001c43401007387 */ /* 0x0001e20000100800 */
[----:B------:R-:W-:-:S03]  /*44e0*/  @!P1 PRMT R39, R39, 0x5410, R9 ;  /* 0x0000541027279816 */ /* 0x000fc60000000009 */
[----:B------:R1:W-:Y:S01]  /*44f0*/  STL [R1+0x1c0], R53 ;  /* 0x0001c03501007387 */ /* 0x0003e20000100800 */
[----:B------:R-:W-:Y:S02]  /*4500*/  PRMT R39, RZ, 0x7610, R39 ;  /* 0x00007610ff277816 */ /* 0x000fe40000000027 */
[----:B0-----:R-:W-:Y:S02]  /*4510*/  PRMT R52, RZ, 0x7610, R52 ;  /* 0x00007610ff347816 */ /* 0x001fe40000000034 */
[----:B-1----:R-:W-:Y:S01]  /*4520*/  PRMT R53, RZ, 0x7610, R53 ;  /* 0x00007610ff357816 */ /* 0x002fe20000000035 */
[----:B------:R0:W-:Y:S01]  /*4530*/  STL [R1+0x34], R16 ;  /* 0x0000341001007387 */ /* 0x0001e20000100800 */
[----:B------:R-:W-:Y:S02]  /*4540*/  @!P2 PRMT R52, R22, 0x7632, R52 ;  /* 0x000076321634a816 */ /* 0x000fe40000000034 */
[----:B------:R-:W-:Y:S02]  /*4550*/  @!P2 PRMT R53, R25, 0x7610, R53 ;  /* 0x000076101935a816 */ /* 0x000fe40000000035 */
[----:B------:R-:W-:Y:S01]  /*4560*/  @!P4 PRMT R39, R12, 0x7610, R39 ;  /* 0x000076100c27c816 */ /* 0x000fe20000000027 */
[----:B------:R1:W-:Y:S01]  /*4570*/  STL.S16 [R1+0x136], R52 ;  /* 0x0001363401007387 */ /* 0x0003e20000100600 */
[----:B0-----:R-:W-:-:S03]  /*4580*/  PRMT R16, RZ, 0x7610, R16 ;  /* 0x00007610ff107816 */ /* 0x001fc60000000010 */
[----:B------:R0:W-:Y:S01]  /*4590*/  STL.S16 [R1+0x138], R53 ;  /* 0x0001383501007387 */ /* 0x0001e20000100600 */
[----:B------:R-:W-:Y:S02]  /*45a0*/  @!P4 PRMT R16, R15, 0x7632, R16 ;  /* 0x000076320f10c816 */ /* 0x000fe40000000010 */
[----:B------:R-:W-:Y:S01]  /*45b0*/  LOP3.LUT P4, RZ, R65, 0x100, RZ, 0xc0, !PT ;  /* 0x0000010041ff7812 */ /* 0x000fe2000788c0ff */
[----:B-1----:R-:W2:Y:S04]  /*45c0*/  LDL.LU R52, [R1+0x1c4] ;  /* 0x0001c40001347983 */ /* 0x002ea80000300800 */
[----:B0-----:R-:W2:Y:S01]  /*45d0*/  LDL.LU R53, [R1+0x1c0] ;  /* 0x0001c00001357983 */ /* 0x001ea20000300800 */
[----:B---3--:R-:W-:-:S03]  /*45e0*/  PRMT R36, RZ, 0x7610, R36 ;  /* 0x00007610ff247816 */ /* 0x008fc60000000024 */
[----:B------:R0:W-:Y:S04]  /*45f0*/  STL [R1+0x1b8], R37 ;  /* 0x0001b82501007387 */ /* 0x0001e80000100800 */
[----:B------:R-:W-:Y:S02]  /*4600*/  @!P4 PRMT R36, R21, 0x7632, R36 ;  /* 0x000076321524c816 */ /* 0x000fe40000000024 */
[----:B0-----:R-:W-:-:S04]  /*4610*/  PRMT R37, RZ, 0x7610, R37 ;  /* 0x00007610ff257816 */ /* 0x001fc80000000025 */
[----:B------:R-:W-:Y:S01]  /*4620*/  @!P4 PRMT R37, R0, 0x7610, R37 ;  /* 0x000076100025c816 */ /* 0x000fe20000000025 */
[----:B------:R0:W-:Y:S04]  /*4630*/  STL.S16 [R1+0x12c], R44 ;  /* 0x00012c2c01007387 */ /* 0x0001e80000100600 */
[----:B------:R1:W-:Y:S04]  /*4640*/  STL.S16 [R1+0x12e], R45 ;  /* 0x00012e2d01007387 */ /* 0x0003e80000100600 */
[----:B------:R3:W-:Y:S04]  /*4650*/  STL.S16 [R1+0x132], R36 ;  /* 0x0001322401007387 */ /* 0x0007e80000100600 */
[----:B------:R3:W-:Y:S04]  /*4660*/  STL.S16 [R1+0x134], R37 ;  /* 0x0001342501007387 */ /* 0x0007e80000100600 */
[----:B0-----:R-:W2:Y:S04]  /*4670*/  LDL.LU R44, [R1+0x1d0] ;  /* 0x0001d000012c7983 */ /* 0x001ea80000300800 */
[----:B-1----:R-:W2:Y:S04]  /*4680*/  LDL.LU R45, [R1+0x1cc] ;  /* 0x0001cc00012d7983 */ /* 0x002ea80000300800 */
[----:B---3--:R-:W3:Y:S04]  /*4690*/  LDL.LU R36, [R1+0x1bc] ;  /* 0x0001bc0001247983 */ /* 0x008ee80000300800 */
[----:B------:R-:W3:Y:S04]  /*46a0*/  LDL.LU R37, [R1+0x1b8] ;  /* 0x0001b80001257983 */ /* 0x000ee80000300800 */
[----:B------:R0:W-:Y:S04]  /*46b0*/  STL [R1+0x1b0], R34 ;  /* 0x0001b02201007387 */ /* 0x0001e80000100800 */
[----:B------:R1:W-:Y:S01]  /*46c0*/  STL [R1+0x1ac], R35 ;  /* 0x0001ac2301007387 */ /* 0x0003e20000100800 */
[----:B0-----:R-:W-:-:S02]  /*46d0*/  PRMT R34, RZ, 0x7610, R34 ;  /* 0x00007610ff227816 */ /* 0x001fc40000000022 */
[----:B-1----:R-:W-:Y:S02]  /*46e0*/  PRMT R35, RZ, 0x7610, R35 ;  /* 0x00007610ff237816 */ /* 0x002fe40000000023 */
[C---:B------:R-:W-:Y:S02]  /*46f0*/  @!P5 PRMT R34, R67.reuse, 0x7610, R34 ;  /* 0x000076104322d816 */ /* 0x040fe40000000022 */
[----:B------:R-:W-:-:S03]  /*4700*/  @!P5 PRMT R35, R67, 0x7632, R35 ;  /* 0x000076324323d816 */ /* 0x000fc60000000023 */
[----:B------:R0:W-:Y:S04]  /*4710*/  STL.S16 [R1+0x140], R34 ;  /* 0x0001402201007387 */ /* 0x0001e80000100600 */
[----:B------:R1:W-:Y:S04]  /*4720*/  STL.S16 [R1+0x154], R35 ;  /* 0x0001542301007387 */ /* 0x0003e80000100600 */
[----:B0-----:R-:W3:Y:S04]  /*4730*/  LDL.LU R34, [R1+0x1b0] ;  /* 0x0001b00001227983 */ /* 0x001ee80000300800 */
[----:B-1----:R-:W3:Y:S04]  /*4740*/  LDL.LU R35, [R1+0x1ac] ;  /* 0x0001ac0001237983 */ /* 0x002ee80000300800 */
[----:B------:R0:W-:Y:S02]  /*4750*/  STL [R1+0x30], R13 ;  /* 0x0000300d01007387 */ /* 0x0001e40000100800 */
[----:B0-----:R-:W-:-:S04]  /*4760*/  PRMT R13, RZ, 0x7610, R13 ;  /* 0x00007610ff0d7816 */ /* 0x001fc8000000000d */
[----:B------:R-:W-:Y:S01]  /*4770*/  @!P1 PRMT R13, R9, 0x7632, R13 ;  /* 0x00007632090d9816 */ /* 0x000fe2000000000d */
[----:B------:R0:W-:Y:S04]  /*4780*/  STL.S16 [R1+0x13a], R16 ;  /* 0x00013a1001007387 */ /* 0x0001e80000100600 */
[----:B------:R1:W-:Y:S01]  /*4790*/  STL.S16 [R1+0x130], R13 ;  /* 0x0001300d01007387 */ /* 0x0003e20000100600 */
[----:B0-----:R-:W-:Y:S01]  /*47a0*/  MOV R16, RZ ;  /* 0x000000ff00107202 */ /* 0x001fe20000000f00 */
[----:B-1----:R-:W-:-:S05]  /*47b0*/  HFMA2 R13, -RZ, RZ, 0, 0 ;  /* 0x00000000ff0d7431 */ /* 0x002fca00000001ff */
[----:B----4-:R-:W4:Y:S01]  /*47c0*/  @!P0 LDG.E R16, desc[UR10][R46.64] ;  /* 0x0000000a2e108981 */ /* 0x010f22000c1e1900 */
[----:B------:R-:W-:-:S03]  /*47d0*/  PRMT R70, R70, 0x5410, RZ ;  /* 0x0000541046467816 */ /* 0x000fc600000000ff */
[----:B------:R0:W-:Y:S04]  /*47e0*/  STL [R1+0xb8], R23 ;  /* 0x0000b81701007387 */ /* 0x0001e80000100800 */
[----:B--2---:R1:W2:Y:S01]  /*47f0*/  @!P0 LDG.E R13, desc[UR10][R48.64] ;  /* 0x0000000a300d8981 */ /* 0x0042a2000c1e1900 */
[----:B0-----:R-:W-:Y:S02]  /*4800*/  PRMT R23, RZ, 0x7610, R23 ;  /* 0x00007610ff177816 */ /* 0x001fe40000000017 */
[----:B------:R-:W-:Y:S01]  /*4810*/  @!P1 PRMT R70, R70, 0x5410, R4 ;  /* 0x0000541046469816 */ /* 0x000fe20000000004 */
[----:B------:R0:W-:Y:S01]  /*4820*/  STL [R1+0x19c], R43 ;  /* 0x00019c2b01007387 */ /* 0x0001e20000100800 */
[----:B------:R-:W-:Y:S02]  /*4830*/  @!P2 PRMT R23, R25, 0x7632, R23 ;  /* 0x000076321917a816 */ /* 0x000fe40000000017 */
[C---:B------:R-:W-:Y:S01]  /*4840*/  LOP3.LUT P1, RZ, R64.reuse, 0x2, RZ, 0xc0, !PT ;  /* 0x0000000240ff7812 */ /* 0x040fe2000782c0ff */
[----:B------:R1:W-:Y:S01]  /*4850*/  STL [R1+0x3c], R24 ;  /* 0x00003c1801007387 */ /* 0x0003e20000100800 */
[----:B------:R-:W-:-:S02]  /*4860*/  LOP3.LUT P2, RZ, R64, 0x1, RZ, 0xc0, !PT ;  /* 0x0000000140ff7812 */ /* 0x000fc4000784c0ff */
[----:B------:R-:W-:Y:S02]  /*4870*/  PRMT R64, RZ, 0x7610, R64 ;  /* 0x00007610ff407816 */ /* 0x000fe40000000040 */
[----:B0-----:R-:W-:Y:S02]  /*4880*/  PRMT R43, RZ, 0x7610, R43 ;  /* 0x00007610ff2b7816 */ /* 0x001fe4000000002b */
[----:B-1----:R-:W-:Y:S02]  /*4890*/  PRMT R24, RZ, 0x7610, R24 ;  /* 0x00007610ff187816 */ /* 0x002fe40000000018 */
[----:B------:R-:W-:Y:S02]  /*48a0*/  PRMT R42, RZ, 0x7610, R42 ;  /* 0x00007610ff2a7816 */ /* 0x000fe4000000002a */
[----:B------:R-:W-:Y:S02]  /*48b0*/  @!P4 PRMT R64, R21, 0x7610, R64 ;  /* 0x000076101540c816 */ /* 0x000fe40000000040 */
[----:B------:R-:W-:-:S02]  /*48c0*/  @!P4 PRMT R24, R0, 0x7632, R24 ;  /* 0x000076320018c816 */ /* 0x000fc40000000018 */
[C---:B------:R-:W-:Y:S02]  /*48d0*/  @!P3 PRMT R42, R63.reuse, 0x7610, R42 ;  /* 0x000076103f2ab816 */ /* 0x040fe4000000002a */
[----:B------:R-:W-:Y:S02]  /*48e0*/  @!P3 PRMT R43, R63, 0x7632, R43 ;  /* 0x000076323f2bb816 */ /* 0x000fe4000000002b */
[----:B------:R-:W-:Y:S01]  /*48f0*/  LOP3.LUT P4, RZ, R65, 0x20, RZ, 0xc0, !PT ;  /* 0x0000002041ff7812 */ /* 0x000fe2000788c0ff */
[----:B------:R0:W-:Y:S04]  /*4900*/  STL.S16 [R1+0x148], R42 ;  /* 0x0001482a01007387 */ /* 0x0001e80000100600 */
[----:B------:R1:W-:Y:S04]  /*4910*/  STL.S16 [R1+0x15c], R43 ;  /* 0x00015c2b01007387 */ /* 0x0003e80000100600 */
[----:B0-----:R-:W2:Y:S04]  /*4920*/  LDL.LU R42, [R1+0x1a0] ;  /* 0x0001a000012a7983 */ /* 0x001ea80000300800 */
[----:B-1----:R-:W2:Y:S01]  /*4930*/  LDL.LU R43, [R1+0x19c] ;  /* 0x00019c00012b7983 */ /* 0x002ea20000300800 */
[----:B------:R-:W-:-:S03]  /*4940*/  PRMT R41, RZ, 0x7610, R41 ;  /* 0x00007610ff297816 */ /* 0x000fc60000000029 */
[----:B------:R0:W-:Y:S01]  /*4950*/  STL [R1+0x1a4], R40 ;  /* 0x0001a42801007387 */ /* 0x0001e20000100800 */
[----:B------:R-:W-:Y:S02]  /*4960*/  @!P4 PRMT R41, R68, 0x7610, R41 ;  /* 0x000076104429c816 */ /* 0x000fe40000000029 */
[----:B0-----:R-:W-:-:S04]  /*4970*/  PRMT R40, RZ, 0x7610, R40 ;  /* 0x00007610ff287816 */ /* 0x001fc80000000028 */
[----:B------:R-:W-:Y:S01]  /*4980*/  @!P3 PRMT R40, R62, 0x7632, R40 ;  /* 0x000076323e28b816 */ /* 0x000fe20000000028 */
[----:B------:R0:W-:Y:S04]  /*4990*/  STL.S16 [R1+0x144], R41 ;  /* 0x0001442901007387 */ /* 0x0001e80000100600 */
[----:B------:R1:W-:Y:S04]  /*49a0*/  STL.S16 [R1+0x146], R40 ;  /* 0x0001462801007387 */ /* 0x0003e80000100600 */
[----:B0-----:R-:W2:Y:S04]  /*49b0*/  LDL.LU R41, [R1+0x198] ;  /* 0x0001980001297983 */ /* 0x001ea80000300800 */
[----:B-1----:R-:W2:Y:S04]  /*49c0*/  LDL.LU R40, [R1+0x1a4] ;  /* 0x0001a40001287983 */ /* 0x002ea80000300800 */
[----:B------:R0:W-:Y:S01]  /*49d0*/  STL.S16 [R1+0x14c], R23 ;  /* 0x00014c1701007387 */ /* 0x0001e20000100600 */
[----:B------:R-:W-:-:S02]  /*49e0*/  PRMT R49, RZ, 0x7610, R49 ;  /* 0x00007610ff317816 */ /* 0x000fc40000000031 */
[----:B0-----:R-:W-:Y:S01]  /*49f0*/  MOV R23, RZ ;  /* 0x000000ff00177202 */ /* 0x001fe20000000f00 */
[----:B------:R0:W-:Y:S05]  /*4a00*/  STL [R1+0xc0], R3 ;  /* 0x0000c00301007387 */ /* 0x0001ea0000100800 */
[----:B------:R1:W2:Y:S01]  /*4a10*/  @!P1 LDG.E R23, desc[UR10][R52.64] ;  /* 0x0000000a34179981 */ /* 0x0002a2000c1e1900 */
[----:B------:R-:W-:Y:S02]  /*4a20*/  @!P4 PRMT R49, R69, 0x7632, R49 ;  /* 0x000076324531c816 */ /* 0x000fe40000000031 */
[----:B0-----:R-:W-:Y:S02]  /*4a30*/  PRMT R3, RZ, 0x7610, R3 ;  /* 0x00007610ff037816 */ /* 0x001fe40000000003 */
[----:B-1----:R-:W-:-:S02]  /*4a40*/  PRMT R53, RZ, 0x7610, R53 ;  /* 0x00007610ff357816 */ /* 0x002fc40000000035 */
[----:B------:R-:W-:Y:S02]  /*4a50*/  PRMT R52, RZ, 0x7610, R52 ;  /* 0x00007610ff347816 */ /* 0x000fe40000000034 */
[----:B------:R-:W-:Y:S02]  /*4a60*/  @!P4 PRMT R53, R68, 0x7632, R53 ;  /* 0x000076324435c816 */ /* 0x000fe40000000035 */
[----:B------:R-:W-:Y:S02]  /*4a70*/  @!P4 PRMT R52, R69, 0x7610, R52 ;  /* 0x000076104534c816 */ /* 0x000fe40000000034 */
[----:B------:R-:W-:Y:S02]  /*4a80*/  PRMT R64, R64, 0x5410, RZ ;  /* 0x0000541040407816 */ /* 0x000fe400000000ff */
[----:B------:R-:W-:Y:S02]  /*4a90*/  LOP3.LUT P4, RZ, R65, 0x40000000, RZ, 0xc0, !PT ;  /* 0x4000000041ff7812 */ /* 0x000fe4000788c0ff */
[----:B------:R-:W-:-:S02]  /*4aa0*/  @!P6 PRMT R3, R11, 0x7610, R3 ;  /* 0x000076100b03e816 */ /* 0x000fc40000000003 */
[----:B------:R-:W-:Y:S01]  /*4ab0*/  @!P5 PRMT R64, R64, 0x5410, R66 ;  /* 0x000054104040d816 */ /* 0x000fe20000000042 */
[----:B------:R0:W-:Y:S01]  /*4ac0*/  STL.S16 [R1+0x142], R18 ;  /* 0x0001421201007387 */ /* 0x0001e20000100600 */
[----:B------:R-:W-:-:S03]  /*4ad0*/  LOP3.LUT P5, RZ, R65, 0x8, RZ, 0xc0, !PT ;  /* 0x0000000841ff7812 */ /* 0x000fc600078ac0ff */
[----:B------:R1:W-:Y:S01]  /*4ae0*/  STL.S16 [R1+0x14a], R24 ;  /* 0x00014a1801007387 */ /* 0x0003e20000100600 */
[----:B------:R-:W-:-:S03]  /*4af0*/  PRMT R48, RZ, 0x7610, R48 ;  /* 0x00007610ff307816 */ /* 0x000fc60000000030 */
[----:B------:R1:W-:Y:S01]  /*4b00*/  STL.S16 [R1+0x176], R3 ;  /* 0x0001760301007387 */ /* 0x0003e20000100600 */
[----:B0-----:R-:W-:Y:S01]  /*4b10*/  HFMA2 R18, -RZ, RZ, 0, 0 ;  /* 0x00000000ff127431 */ /* 0x001fe200000001ff */
[----:B------:R-:W-:Y:S02]  /*4b20*/  PRMT R47, RZ, 0x7610, R47 ;  /* 0x00007610ff2f7816 */ /* 0x000fe4000000002f */
[----:B------:R0:W-:Y:S01]  /*4b30*/  STL [R1+0xbc], R26 ;  /* 0x0000bc1a01007387 */ /* 0x0001e20000100800 */
[----:B-1----:R-:W-:Y:S01]  /*4b40*/  HFMA2 R24, -RZ, RZ, 0, 0 ;  /* 0x00000000ff187431 */ /* 0x002fe200000001ff */
[----:B------:R-:W-:Y:S02]  /*4b50*/  PRMT R46, RZ, 0x7610, R46 ;  /* 0x00007610ff2e7816 */ /* 0x000fe4000000002e */
[----:B------:R1:W2:Y:S01]  /*4b60*/  @!P1 LDG.E R18, desc[UR10][R44.64] ;  /* 0x0000000a2c129981 */ /* 0x0002a2000c1e1900 */
[----:B------:R-:W4:Y:S01]  /*4b70*/  S2R R3, SR_TID.X ;  /* 0x0000000000037919 */ /* 0x000f220000002100 */
[----:B0-----:R-:W-:-:S02]  /*4b80*/  PRMT R26, RZ, 0x7610, R26 ;  /* 0x00007610ff1a7816 */ /* 0x001fc4000000001a */
[----:B---3--:R0:W3:Y:S01]  /*4b90*/  @!P2 LDG.E R24, desc[UR10][R36.64] ;  /* 0x0000000a2418a981 */ /* 0x0080e2000c1e1900 */
[C---:B------:R-:W-:Y:S02]  /*4ba0*/  @!P4 PRMT R48, R72.reuse, 0x7610, R48 ;  /* 0x000076104830c816 */ /* 0x040fe40000000030 */
[----:B------:R-:W-:Y:S02]  /*4bb0*/  @!P4 PRMT R47, R72, 0x7632, R47 ;  /* 0x00007632482fc816 */ /* 0x000fe4000000002f */
[C---:B------:R-:W-:Y:S02]  /*4bc0*/  @!P4 PRMT R46, R73.reuse, 0x7610, R46 ;  /* 0x00007610492ec816 */ /* 0x040fe4000000002e */
[----:B------:R-:W-:Y:S02]  /*4bd0*/  @!P4 PRMT R26, R73, 0x7632, R26 ;  /* 0x00007632491ac816 */ /* 0x000fe4000000001a */
[----:B------:R-:W-:Y:S02]  /*4be0*/  LOP3.LUT P4, RZ, R65, 0x20000000, RZ, 0xc0, !PT ;  /* 0x2000000041ff7812 */ /* 0x000fe4000788c0ff */
[----:B-1----:R-:W-:-:S02]  /*4bf0*/  PRMT R45, RZ, 0x7610, R45 ;  /* 0x00007610ff2d7816 */ /* 0x002fc4000000002d */
[----:B------:R-:W-:Y:S02]  /*4c00*/  PRMT R44, RZ, 0x7610, R44 ;  /* 0x00007610ff2c7816 */ /* 0x000fe4000000002c */
[----:B0-----:R-:W-:Y:S02]  /*4c10*/  PRMT R37, RZ, 0x7610, R37 ;  /* 0x00007610ff257816 */ /* 0x001fe40000000025 */
[----:B------:R-:W-:Y:S02]  /*4c20*/  PRMT R36, RZ, 0x7610, R36 ;  /* 0x00007610ff247816 */ /* 0x000fe40000000024 */
[C---:B------:R-:W-:Y:S02]  /*4c30*/  @!P5 PRMT R45, R5.reuse, 0x7610, R45 ;  /* 0x00007610052dd816 */ /* 0x040fe4000000002d */
[----:B------:R-:W-:Y:S02]  /*4c40*/  @!P5 PRMT R44, R5, 0x7632, R44 ;  /* 0x00007632052cd816 */ /* 0x000fe4000000002c */
[----:B------:R-:W-:-:S02]  /*4c50*/  @!P5 PRMT R37, R6, 0x7610, R37 ;  /* 0x000076100625d816 */ /* 0x000fc40000000025 */
[----:B------:R-:W-:Y:S01]  /*4c60*/  @!P5 PRMT R36, R6, 0x7632, R36 ;  /* 0x000076320624d816 */ /* 0x000fe20000000024 */
[----:B------:R0:W-:Y:S01]  /*4c70*/  STL [R1+0x44], R4 ;  /* 0x0000440401007387 */ /* 0x0001e20000100800 */
[----:B------:R-:W-:-:S03]  /*4c80*/  LOP3.LUT P5, RZ, R65, 0x10000000, RZ, 0xc0, !PT ;  /* 0x1000000041ff7812 */ /* 0x000fc600078ac0ff */
[----:B------:R1:W-:Y:S01]  /*4c90*/  STL.S16 [R1+0x160], R26 ;  /* 0x0001601a01007387 */ /* 0x0003e20000100600 */
[----:B0-----:R-:W-:Y:S01]  /*4ca0*/  MOV R4, RZ ;  /* 0x000000ff00047202 */ /* 0x001fe20000000f00 */
[----:B-1----:R-:W-:Y:S02]  /*4cb0*/  HFMA2 R26, -RZ, RZ, 0, 0 ;  /* 0x00000000ff1a7431 */ /* 0x002fe400000001ff */
[----:B------:R0:W-:Y:S04]  /*4cc0*/  STL [R1+0x38], R20 ;  /* 0x0000381401007387 */ /* 0x0001e80000100800 */
[----:B------:R1:W3:Y:S04]  /*4cd0*/  @!P2 LDG.E R4, desc[UR10][R34.64] ;  /* 0x0000000a2204a981 */ /* 0x0002e8000c1e1900 */
[----:B------:R4:W3:Y:S01]  /*4ce0*/  @!P4 LDG.E R26, desc[UR10][R28.64] ;  /* 0x0000000a1c1ac981 */ /* 0x0008e2000c1e1900 */
[----:B0-----:R-:W-:-:S03]  /*4cf0*/  PRMT R20, RZ, 0x7610, R20 ;  /* 0x00007610ff147816 */ /* 0x001fc60000000014 */
[----:B------:R0:W-:Y:S01]  /*4d00*/  STL [R1+0x40], R2 ;  /* 0x0000400201007387 */ /* 0x0001e20000100800 */
[----:B-1----:R-:W-:Y:S02]  /*4d10*/  PRMT R35, RZ, 0x7610, R35 ;  /* 0x00007610ff237816 */ /* 0x002fe40000000023 */
[----:B------:R-:W-:Y:S02]  /*4d20*/  PRMT R34, RZ, 0x7610, R34 ;  /* 0x00007610ff227816 */ /* 0x000fe40000000022 */
[----:B----4-:R-:W-:Y:S02]  /*4d30*/  PRMT R29, RZ, 0x7610, R29 ;  /* 0x00007610ff1d7816 */ /* 0x010fe4000000001d */
[----:B0-----:R-:W-:Y:S02]  /*4d40*/  PRMT R2, RZ, 0x7610, R2 ;  /* 0x00007610ff027816 */ /* 0x001fe40000000002 */
[C---:B------:R-:W-:Y:S02]  /*4d50*/  @!P5 PRMT R35, R7.reuse, 0x7610, R35 ;  /* 0x000076100723d816 */ /* 0x040fe40000000023 */
[----:B------:R-:W-:-:S02]  /*4d60*/  @!P5 PRMT R34, R7, 0x7632, R34 ;  /* 0x000076320722d816 */ /* 0x000fc40000000022 */
[C---:B------:R-:W-:Y:S02]  /*4d70*/  @!P5 PRMT R29, R8.reuse, 0x7610, R29 ;  /* 0x00007610081dd816 */ /* 0x040fe4000000001d */
[----:B------:R-:W-:Y:S02]  /*4d80*/  @!P5 PRMT R20, R8, 0x7632, R20 ;  /* 0x000076320814d816 */ /* 0x000fe40000000014 */
[----:B------:R-:W-:Y:S02]  /*4d90*/  LOP3.LUT P5, RZ, R65, 0x8000000, RZ, 0xc0, !PT ;  /* 0x0800000041ff7812 */ /* 0x000fe400078ac0ff */
[----:B------:R-:W-:Y:S01]  /*4da0*/  @!P6 PRMT R2, R11, 0x7632, R2 ;  /* 0x000076320b02e816 */ /* 0x000fe20000000002 */
[----:B------:R0:W-:Y:S01]  /*4db0*/  STL [R1+0x4c], R17 ;  /* 0x00004c1101007387 */ /* 0x0001e20000100800 */
[----:B------:R-:W-:-:S03]  /*4dc0*/  MOV R28, RZ ;  /* 0x000000ff001c7202 */ /* 0x000fc60000000f00 */
[----:B------:R1:W-:Y:S04]  /*4dd0*/  STL.S16 [R1+0x17a], R2 ;  /* 0x00017a0201007387 */ /* 0x0003e80000100600 */
[----:B------:R4:W3:Y:S01]  /*4de0*/  @!P4 LDG.E R28, desc[UR10][R56.64] ;  /* 0x0000000a381cc981 */ /* 0x0008e2000c1e1900 */
[----:B0-----:R-:W-:Y:S01]  /*4df0*/  HFMA2 R17, -RZ, RZ, 0, 0 ;  /* 0x00000000ff117431 */ /* 0x001fe200000001ff */
[----:B-1----:R-:W-:-:S05]  /*4e00*/  LOP3.LUT R2, R3, 0xffff, RZ, 0xc0, !PT ;  /* 0x0000ffff03027812 */ /* 0x002fca00078ec0ff */
[----:B------:R0:W3:Y:S01]  /*4e10*/  @!P5 LDG.E R17, desc[UR10][R60.64] ;  /* 0x0000000a3c11d981 */ /* 0x0000e2000c1e1900 */
[----:B------:R-:W-:Y:S01]  /*4e20*/  IMAD R2, R2, 0x334, RZ ;  /* 0x0000033402027824 */ /* 0x000fe200078e02ff */
[----:B----4-:R-:W-:Y:S02]  /*4e30*/  PRMT R56, RZ, 0x7610, R56 ;  /* 0x00007610ff387816 */ /* 0x010fe40000000038 */
[----:B------:R-:W-:Y:S02]  /*4e40*/  PRMT R57, RZ, 0x7610, R57 ;  /* 0x00007610ff397816 */ /* 0x000fe40000000039 */
[----:B------:R-:W-:Y:S02]  /*4e50*/  SHF.R.U32.HI R2, RZ, 0x10, R2 ;  /* 0x00000010ff027819 */ /* 0x000fe40000011602 */
[----:B0-----:R-:W-:Y:S02]  /*4e60*/  PRMT R60, RZ, 0x7610, R60 ;  /* 0x00007610ff3c7816 */ /* 0x001fe4000000003c */
[----:B------:R-:W-:-:S02]  /*4e70*/  PRMT R61, RZ, 0x7610, R61 ;  /* 0x00007610ff3d7816 */ /* 0x000fc4000000003d */
[C---:B------:R-:W-:Y:S02]  /*4e80*/  @!P0 PRMT R56, R16.reuse, 0x7610, R56 ;  /* 0x0000761010388816 */ /* 0x040fe40000000038 */
[----:B------:R-:W-:Y:S01]  /*4e90*/  @!P0 PRMT R57, R16, 0x7632, R57 ;  /* 0x0000763210398816 */ /* 0x000fe20000000039 */
[----:B------:R0:W-:Y:S01]  /*4ea0*/  STL [R1+0xb0], R14 ;  /* 0x0000b00e01007387 */ /* 0x0001e20000100800 */
[----:B------:R-:W-:-:S03]  /*4eb0*/  PRMT R2, R2, 0x9910, RZ ;  /* 0x0000991002027816 */ /* 0x000fc600000000ff */
[----:B------:R1:W-:Y:S02]  /*4ec0*/  STL [R1+0xc8], R15 ;  /* 0x0000c80f01007387 */ /* 0x0003e40000100800 */
[----:B------:R-:W-:Y:S01]  /*4ed0*/  IMAD R2, R2, 0x50, RZ ;  /* 0x0000005002027824 */ /* 0x000fe200078e02ff */
[----:B0-----:R-:W-:Y:S02]  /*4ee0*/  PRMT R14, RZ, 0x7610, R14 ;  /* 0x00007610ff0e7816 */ /* 0x001fe4000000000e */
[----:B-1----:R-:W-:Y:S02]  /*4ef0*/  PRMT R15, RZ, 0x7610, R15 ;  /* 0x00007610ff0f7816 */ /* 0x002fe4000000000f */
[C---:B------:R-:W-:Y:S02]  /*4f00*/  @!P6 PRMT R14, R10.reuse, 0x7632, R14 ;  /* 0x000076320a0ee816 */ /* 0x040fe4000000000e */
[----:B------:R-:W-:Y:S01]  /*4f10*/  @!P6 PRMT R15, R10, 0x7610, R15 ;  /* 0x000076100a0fe816 */ /* 0x000fe2000000000f */
[----:B------:R-:W-:Y:S01]  /*4f20*/  STL.S16 [R1+0x164], R35 ;  /* 0x0001642301007387 */ /* 0x000fe20000100600 */
[----:B------:R-:W-:-:S03]  /*4f30*/  IADD3 R2, PT, PT, RZ, -R2, RZ ;  /* 0x80000002ff027210 */ /* 0x000fc60007ffe0ff */
[----:B------:R-:W-:Y:S04]  /*4f40*/  STL.S16 [R1+0x170], R15 ;  /* 0x0001700f01007387 */ /* 0x000fe80000100600 */
[----:B------:R0:W-:Y:S01]  /*4f50*/  STL.S16 [R1+0x174], R14 ;  /* 0x0001740e01007387 */ /* 0x0001e20000100600 */
[----:B------:R-:W-:-:S03]  /*4f60*/  PRMT R2, R2, 0x7710, RZ ;  /* 0x0000771002027816 */ /* 0x000fc600000000ff */
[----:B------:R1:W-:Y:S01]  /*4f70*/  STL.S16 [R1+0x16c], R34 ;  /* 0x00016c2201007387 */ /* 0x0003e20000100600 */
[----:B0-----:R-:W0:Y:S01]  /*4f80*/  LDC.64 R14, c[0x0][0x3a8] ;  /* 0x0000ea00ff0e7b82 */ /* 0x001e220000000a00 */
[C---:B--2---:R-:W-:Y:S02]  /*4f90*/  @!P0 PRMT R60, R13.reuse, 0x7610, R60 ;  /* 0x000076100d3c8816 */ /* 0x044fe4000000003c */
[----:B------:R-:W-:Y:S02]  /*4fa0*/  @!P0 PRMT R61, R13, 0x7632, R61 ;  /* 0x000076320d3d8816 */ /* 0x000fe4000000003d */
[----:B------:R-:W-:Y:S02]  /*4fb0*/  ISETP.NE.AND P0, PT, RZ, UR9, PT ;  /* 0x00000009ff007c0c */ /* 0x000fe4000bf05270 */
[----:B------:R-:W-:-:S11]  /*4fc0*/  IADD3 R2, PT, PT, R2, R3, RZ ;  /* 0x0000000302027210 */ /* 0x000fd60007ffe0ff */
[----:B-1----:R-:W1:Y:S01]  /*4fd0*/  @P0 LDC.64 R34, c[0x0][0x3b0] ;  /* 0x0000ec00ff220b82 */ /* 0x002e620000000a00 */
[----:B------:R-:W-:Y:S01]  /*4fe0*/  SHF.L.U32 R2, R2, 0x1, RZ ;  /* 0x0000000102027819 */ /* 0x000fe200000006ff */
[----:B------:R2:W-:Y:S04]  /*4ff0*/  STL.S16 [R1+0x16a], R36 ;  /* 0x00016a2401007387 */ /* 0x0005e80000100600 */
[----:B------:R4:W-:Y:S01]  /*5000*/  STL.S16 [R1+0x172], R20 ;  /* 0x0001721401007387 */ /* 0x0009e20000100600 */
[----:B--2---:R-:W-:Y:S02]  /*5010*/  LOP3.LUT R36, R2, 0xffff, RZ, 0xc0, !PT ;  /* 0x0000ffff02247812 */ /* 0x004fe400078ec0ff */
[----:B----4-:R-:W-:Y:S01]  /*5020*/  MOV R20, UR13 ;  /* 0x0000000d00147c02 */ /* 0x010fe20008000f00 */
[----:B------:R1:W-:Y:S04]  /*5030*/  STL [R1+0x54], R21 ;  /* 0x0000541501007387 */ /* 0x0003e80000100800 */
[----:B------:R-:W-:Y:S01]  /*5040*/  IMAD R20, R20, 0xa0, R36 ;  /* 0x000000a014147824 */ /* 0x000fe200078e0224 */
[----:B------:R-:W-:Y:S01]  /*5050*/  CS2R R2, SRZ ;  /* 0x0000000000027805 */ /* 0x000fe2000001ff00 */
[----:B------:R-:W-:-:S02]  /*5060*/  UIMAD.WIDE UR6, UR8, 0x8, UR6 ;  /* 0x00000008080678a5 */ /* 0x000fc4000f8e0206 */
[----:B0-----:R-:W-:-:S04]  /*5070*/  IMAD.WIDE R14, R20, 0x4, R14 ;  /* 0x00000004140e7825 */ /* 0x001fc800078e020e */
[----:B-1----:R-:W-:Y:S01]  /*5080*/  @P0 IMAD.WIDE R20, R20, 0x4, R34 ;  /* 0x0000000414140825 */ /* 0x002fe200078e0222 */
[C---:B------:R-:W-:Y:S01]  /*5090*/  LOP3.LUT P3, RZ, R65.reuse, 0x80000000, RZ, 0xc0, !PT ;  /* 0x8000000041ff7812 */ /* 0x040fe2000786c0ff */
[----:B------:R0:W-:Y:S04]  /*50a0*/  STL [R1+0xc4], R9 ;  /* 0x0000c40901007387 */ /* 0x0001e80000100800 */
[----:B------:R1:W5:Y:S01]  /*50b0*/  @P0 LDG.E.64 R2, desc[UR10][R20.64] ;  /* 0x0000000a14020981 */ /* 0x000362000c1e1b00 */
[----:B------:R-:W-:-:S03]  /*50c0*/  LOP3.LUT P6, RZ, R65, 0x4000000, RZ, 0xc0, !PT ;  /* 0x0400000041ff7812 */ /* 0x000fc600078cc0ff */
[----:B------:R2:W-:Y:S01]  /*50d0*/  STL [R1+0x48], R12 ;  /* 0x0000480c01007387 */ /* 0x0005e20000100800 */
[----:B0-----:R-:W-:-:S03]  /*50e0*/  HFMA2 R9, -RZ, RZ, 0, 0 ;  /* 0x00000000ff097431 */ /* 0x001fc600000001ff */
[----:B------:R0:W-:Y:S01]  /*50f0*/  STL [R1+0xcc], R19 ;  /* 0x0000cc1301007387 */ /* 0x0001e20000100800 */
[----:B-1----:R-:W-:Y:S02]  /*5100*/  MOV R20, UR6 ;  /* 0x0000000600147c02 */ /* 0x002fe40008000f00 */
[----:B------:R-:W-:Y:S01]  /*5110*/  MOV R21, UR7 ;  /* 0x0000000700157c02 */ /* 0x000fe20008000f00 */
[----:B------:R1:W4:Y:S04]  /*5120*/  @!P3 LDG.E R9, desc[UR10][R42.64] ;  /* 0x0000000a2a09b981 */ /* 0x000328000c1e1900 */
[----:B------:R1:W-:Y:S04]  /*5130*/  STL.S16 [R1+0x16e], R29 ;  /* 0x00016e1d01007387 */ /* 0x0003e80000100600 */
[----:B------:R-:W4:Y:S01]  /*5140*/  LDG.E.64 R20, desc[UR10][R20.64] ;  /* 0x0000000a14147981 */ /* 0x000f22000c1e1b00 */
[----:B--2---:R-:W-:Y:S01]  /*5150*/  MOV R12, RZ ;  /* 0x000000ff000c7202 */ /* 0x004fe20000000f00 */
[----:B0-----:R-:W-:-:S02]  /*5160*/  HFMA2 R19, -RZ, RZ, 0, 0 ;  /* 0x00000000ff137431 */ /* 0x001fc400000001ff */
[----:B------:R0:W-:Y:S01]  /*5170*/  STL [R1+0x50], R22 ;  /* 0x0000501601007387 */ /* 0x0001e20000100800 */
[----:B-1----:R-:W-:-:S03]  /*5180*/  MOV R29, RZ ;  /* 0x000000ff001d7202 */ /* 0x002fc60000000f00 */
[----:B------:R-:W2:Y:S04]  /*5190*/  @!P3 LDG.E R12, desc[UR10][R40.64] ;  /* 0x0000000a280cb981 */ /* 0x000ea8000c1e1900 */
[----:B------:R1:W2:Y:S01]  /*51a0*/  @!P6 LDG.E R19, desc[UR10][R50.64] ;  /* 0x0000000a3213e981 */ /* 0x0002a2000c1e1900 */
[----:B0-----:R-:W-:-:S03]  /*51b0*/  MOV R22, RZ ;  /* 0x000000ff00167202 */ /* 0x001fc60000000f00 */
[----:B------:R0:W2:Y:S04]  /*51c0*/  @!P6 LDG.E R29, desc[UR10][R54.64] ;  /* 0x0000000a361de981 */ /* 0x0000a8000c1e1900 */
[----:B------:R-:W2:Y:S04]  /*51d0*/  @!P5 LDG.E R22, desc[UR10][R58.64] ;  /* 0x0000000a3a16d981 */ /* 0x000ea8000c1e1900 */
        /* <DEDUP_REMOVED lines=9> */
[----:B------:R-:W-:Y:S04]  /*5270*/  STL [R1+0x58], R66 ;  /* 0x0000584201007387 */ /* 0x000fe80000100800 */
[----:B------:R1:W-:Y:S04]  /*5280*/  STL [R1+0x190], R36 ;  /* 0x0001902401007387 */ /* 0x0003e80000100800 */
[----:B------:R0:W-:Y:S04]  /*5290*/  STL [R1+0xd8], R67 ;  /* 0x0000d84301007387 */ /* 0x0001e80000100800 */
[----:B------:R0:W-:Y:S04]  /*52a0*/  STL [R1+0xdc], R63 ;  /* 0x0000dc3f01007387 */ /* 0x0001e80000100800 */
[----:B------:R0:W-:Y:S04]  /*52b0*/  STL [R1+0x60], R68 ;  /* 0x0000604401007387 */ /* 0x0001e80000100800 */
[----:B------:R0:W-:Y:S04]  /*52c0*/  STL [R1+0xe0], R69 ;  /* 0x0000e04501007387 */ /* 0x0001e80000100800 */
[----:B------:R0:W-:Y:S04]  /*52d0*/  STL [R1+0x64], R72 ;  /* 0x0000644801007387 */ /* 0x0001e80000100800 */
[----:B------:R0:W-:Y:S04]  /*52e0*/  STL [R1+0xe4], R73 ;  /* 0x0000e44901007387 */ /* 0x0001e80000100800 */
[----:B-1----:R1:W5:Y:S04]  /*52f0*/  LDL.S16 R36, [R1+0x120] ;  /* 0x0001200001247983 */ /* 0x0023680000100600 */
[----:B------:R1:W5:Y:S04]  /*5300*/  LDL.S16 R37, [R1+0x122] ;  /* 0x0001220001257983 */ /* 0x0003680000100600 */
        /* <DEDUP_REMOVED lines=10> */
[----:B0-----:R1:W5:Y:S04]  /*53b0*/  LDL.S16 R67, [R1+0x14c] ;  /* 0x00014c0001437983 */ /* 0x0013680000100600 */
[----:B------:R-:W5:Y:S04]  /*53c0*/  LDG.E.64 R14, desc[UR10][R14.64] ;  /* 0x0000000a0e0e7981 */ /* 0x000f68000c1e1b00 */
[----:B------:R1:W5:Y:S04]  /*53d0*/  LDL.S16 R63, [R1+0x130] ;  /* 0x00013000013f7983 */ /* 0x0003680000100600 */
[----:B------:R1:W5:Y:S04]  /*53e0*/  LDL.S16 R68, [R1+0x138] ;  /* 0x0001380001447983 */ /* 0x0003680000100600 */
[----:B------:R1:W5:Y:S04]  /*53f0*/  LDL.S16 R69, [R1+0x136] ;  /* 0x0001360001457983 */ /* 0x0003680000100600 */
[----:B------:R1:W5:Y:S04]  /*5400*/  LDL.S16 R72, [R1+0x12c] ;  /* 0x00012c0001487983 */ /* 0x0003680000100600 */
[----:B------:R1:W5:Y:S04]  /*5410*/  LDL.S16 R73, [R1+0x124] ;  /* 0x0001240001497983 */ /* 0x0003680000100600 */
[----:B------:R-:W-:Y:S01]  /*5420*/  STL [R1+0xd4], R0 ;  /* 0x0000d40001007387 */ /* 0x000fe20000100800 */
[----:B------:R-:W-:-:S03]  /*5430*/  PRMT R43, RZ, 0x7610, R43 ;  /* 0x00007610ff2b7816 */ /* 0x000fc6000000002b */
[----:B------:R0:W-:Y:S01]  /*5440*/  STL [R1+0x68], R5 ;  /* 0x0000680501007387 */ /* 0x0001e20000100800 */
[----:B---3--:R-:W-:-:S03]  /*5450*/  @!P2 PRMT R43, R4, 0x7632, R43 ;  /* 0x00007632042ba816 */ /* 0x008fc6000000002b */
[----:B------:R3:W-:Y:S01]  /*5460*/  STL [R1+0xfc], R4 ;  /* 0x0000fc0401007387 */ /* 0x0007e20000100800 */
[----:B0-----:R-:W-:-:S04]  /*5470*/  PRMT R5, RZ, 0x7610, R5 ;  /* 0x00007610ff057816 */ /* 0x001fc80000000005 */
[----:B------:R-:W-:Y:S02]  /*5480*/  @!P2 PRMT R5, R4, 0x7610, R5 ;  /* 0x000076100405a816 */ /* 0x000fe40000000005 */
[----:B---3--:R-:W-:Y:S01]  /*5490*/  PRMT R4, RZ, 0x5410, RZ ;  /* 0x00005410ff047816 */ /* 0x008fe200000000ff */
[----:B------:R0:W-:Y:S01]  /*54a0*/  STL [R1+0xd0], R25 ;  /* 0x0000d01901007387 */ /* 0x0001e20000100800 */
[----:B------:R-:W-:Y:S02]  /*54b0*/  PRMT R51, RZ, 0x7610, R51 ;  /* 0x00007610ff337816 */ /* 0x000fe40000000033 */
[----:B------:R-:W-:Y:S02]  /*54c0*/  PRMT R54, RZ, 0x7610, R54 ;  /* 0x00007610ff367816 */ /* 0x000fe40000000036 */
[----:B------:R-:W-:Y:S02]  /*54d0*/  PRMT R50, RZ, 0x7610, R50 ;  /* 0x00007610ff327816 */ /* 0x000fe40000000032 */
[----:B------:R-:W-:-:S02]  /*54e0*/  PRMT R42, RZ, 0x7610, R42 ;  /* 0x00007610ff2a7816 */ /* 0x000fc4000000002a */
[----:B------:R-:W-:Y:S02]  /*54f0*/  PRMT R41, RZ, 0x7610, R41 ;  /* 0x00007610ff297816 */ /* 0x000fe40000000029 */
[----:B0-----:R-:W-:Y:S02]  /*5500*/  PRMT R25, RZ, 0x7610, R25 ;  /* 0x00007610ff197816 */ /* 0x001fe40000000019 */
[----:B------:R-:W-:Y:S02]  /*5510*/  PRMT R40, RZ, 0x7610, R40 ;  /* 0x00007610ff287816 */ /* 0x000fe40000000028 */
[----:B------:R-:W-:Y:S02]  /*5520*/  @!P1 PRMT R51, R18, 0x7632, R51 ;  /* 0x0000763212339816 */ /* 0x000fe40000000033 */
[C---:B------:R-:W-:Y:S02]  /*5530*/  @!P1 PRMT R54, R23.reuse, 0x7610, R54 ;  /* 0x0000761017369816 */ /* 0x040fe40000000036 */
[----:B------:R-:W-:-:S02]  /*5540*/  @!P1 PRMT R50, R23, 0x7632, R50 ;  /* 0x0000763217329816 */ /* 0x000fc40000000032 */
[----:B------:R-:W-:Y:S02]  /*5550*/  @!P4 PRMT R25, R26, 0x7632, R25 ;  /* 0x000076321a19c816 */ /* 0x000fe40000000019 */
[----:B------:R-:W-:Y:S01]  /*5560*/  @!P4 PRMT R40, R28, 0x7610, R40 ;  /* 0x000076101c28c816 */ /* 0x000fe20000000028 */
[----:B------:R-:W-:Y:S04]  /*5570*/  STL.S16 [R1+0x162], R60 ;  /* 0x0001623c01007387 */ /* 0x000fe80000100600 */
[----:B------:R-:W-:Y:S04]  /*5580*/  STL.S16 [R1+0x17c], R61 ;  /* 0x00017c3d01007387 */ /* 0x000fe80000100600 */
[----:B------:R-:W-:Y:S04]  /*5590*/  STL.S16 [R1+0x178], R56 ;  /* 0x0001783801007387 */ /* 0x000fe80000100600 */
[----:B------:R-:W-:Y:S01]  /*55a0*/  STL.S16 [R1+0x180], R57 ;  /* 0x0001803901007387 */ /* 0x000fe20000100600 */
[----:B----4-:R-:W-:-:S13]  /*55b0*/  R2UR UR28, R20 ;  /* 0x00000000141c72ca */ /* 0x010fda00000e0000 */
[----:B------:R-:W-:-:S05]  /*55c0*/  MOV R0, UR28 ;  /* 0x0000001c00007c02 */ /* 0x000fca0008000f00 */
[----:B------:R-:W-:-:S05]  /*55d0*/  FFMA.FTZ R21, -R0, UR28, R21 ;  /* 0x0000001c00157c23 */ /* 0x000fca0008010115 */
[----:B------:R-:W-:-:S13]  /*55e0*/  FSETP.GTU.FTZ.AND P0, PT, R21, RZ, PT ;  /* 0x000000ff1500720b */ /* 0x000fda0003f1c000 */
[----:B------:R-:W-:-:S05]  /*55f0*/  VOTEU.ANY UP0, P0 ;  /* 0x0000000000ff7886 */ /* 0x000fca0000000100 */
[----:B------:R-:W0:Y:S01]  /*5600*/  @UP0 LDCU UR5, c[0x0][0x3c0] ;  /* 0x00007800ff0507ac */ /* 0x000e220008000800 */
[----:B------:R-:W-:Y:S02]  /*5610*/  PLOP3.LUT P0, PT, PT, PT, UP0, 0x80, 0x8 ;  /* 0x000000000008781c */ /* 0x000fe40003f0f008 */
[----:B------:R-:W-:Y:S01]  /*5620*/  @!P3 PRMT R4, R9, 0x7610, R4 ;  /* 0x000076100904b816 */ /* 0x000fe20000000004 */
[----:B------:R0:W-:Y:S03]  /*5630*/  STL [R1+0x80], R9 ;  /* 0x0000800901007387 */ /* 0x0001e60000100800 */
[----:B------:R-:W-:Y:S02]  /*5640*/  @!P3 PRMT R4, R4, 0x7610, R9 ;  /* 0x000076100404b816 */ /* 0x000fe40000000009 */
[----:B--2---:R-:W-:-:S05]  /*5650*/  @!P3 PRMT R42, R12, 0x7610, R42 ;  /* 0x000076100c2ab816 */ /* 0x004fca000000002a */
[----:B0-----:R-:W-:Y:S01]  /*5660*/  @P0 FADD.FTZ R9, R21, UR5 ;  /* 0x0000000515090e21 */ /* 0x001fe20008010000 */
[----:B------:R-:W-:-:S05]  /*5670*/  @!P3 PRMT R41, R12, 0x7632, R41 ;  /* 0x000076320c29b816 */ /* 0x000fca0000000029 */
[----:B------:R-:W0:Y:S01]  /*5680*/  @P0 MUFU.RSQ R9, R9 ;  /* 0x0000000900090308 */ /* 0x000e220000001400 */
[----:B------:R-:W-:Y:S04]  /*5690*/  STL [R1+0x5c], R62 ;  /* 0x00005c3e01007387 */ /* 0x000fe80000100800 */
[----:B------:R-:W-:Y:S04]  /*56a0*/  STL.S16 [R1+0x17e], R51 ;  /* 0x00017e3301007387 */ /* 0x000fe80000100600 */
[----:B------:R-:W-:Y:S04]  /*56b0*/  STL.S16 [R1+0x12a], R54 ;  /* 0x00012a3601007387 */ /* 0x000fe80000100600 */
[----:B------:R-:W-:Y:S04]  /*56c0*/  STL.S16 [R1+0x182], R50 ;  /* 0x0001823201007387 */ /* 0x000fe80000100600 */
[----:B------:R-:W-:Y:S04]  /*56d0*/  STL [R1+0x70], R10 ;  /* 0x0000700a01007387 */ /* 0x000fe80000100800 */
[----:B------:R-:W-:Y:S04]  /*56e0*/  STL [R1+0xf0], R11 ;  /* 0x0000f00b01007387 */ /* 0x000fe80000100800 */
[----:B------:R-:W-:Y:S04]  /*56f0*/  STL [R1+0x74], R13 ;  /* 0x0000740d01007387 */ /* 0x000fe80000100800 */
[----:B------:R-:W-:Y:S04]  /*5700*/  STL [R1+0xf4], R16 ;  /* 0x0000f41001007387 */ /* 0x000fe80000100800 */
[----:B------:R-:W-:Y:S04]  /*5710*/  STL [R1+0x78], R18 ;  /* 0x0000781201007387 */ /* 0x000fe80000100800 */
[----:B------:R-:W-:Y:S04]  /*5720*/  STL [R1+0xf8], R23 ;  /* 0x0000f81701007387 */ /* 0x000fe80000100800 */
[----:B------:R-:W-:Y:S04]  /*5730*/  STL [R1+0x7c], R24 ;  /* 0x00007c1801007387 */ /* 0x000fe80000100800 */
[----:B------:R-:W-:Y:S04]  /*5740*/  STL.S16 [R1+0x184], R43 ;  /* 0x0001842b01007387 */ /* 0x000fe80000100600 */
[----:B------:R-:W-:Y:S04]  /*5750*/  STL [R1+0x100], R12 ;  /* 0x0001000c01007387 */ /* 0x000fe80000100800 */
[----:B------:R-:W-:Y:S04]  /*5760*/  STL.S16 [R1+0x186], R42 ;  /* 0x0001862a01007387 */ /* 0x000fe80000100600 */
[----:B------:R-:W-:Y:S04]  /*5770*/  STL.S16 [R1+0x18a], R41 ;  /* 0x00018a2901007387 */ /* 0x000fe80000100600 */
[----:B------:R-:W-:Y:S04]  /*5780*/  STL [R1+0x84], R26 ;  /* 0x0000841a01007387 */ /* 0x000fe80000100800 */
[----:B------:R-:W-:Y:S04]  /*5790*/  STL.S16 [R1+0x18c], R25 ;  /* 0x00018c1901007387 */ /* 0x000fe80000100600 */
[----:B------:R-:W-:Y:S04]  /*57a0*/  STL [R1+0x104], R28 ;  /* 0x0001041c01007387 */ /* 0x000fe80000100800 */
[----:B------:R-:W-:Y:S04]  /*57b0*/  STL.S16 [R1+0x188], R40 ;  /* 0x0001882801007387 */ /* 0x000fe80000100600 */
[----:B------:R-:W-:Y:S04]  /*57c0*/  STL [R1+0x88], R17 ;  /* 0x0000881101007387 */ /* 0x000fe80000100800 */
[----:B------:R-:W-:Y:S04]  /*57d0*/  STL [R1+0x108], R22 ;  /* 0x0001081601007387 */ /* 0x000fe80000100800 */
[----:B------:R-:W-:Y:S04]  /*57e0*/  STL [R1+0x8c], R19 ;  /* 0x00008c1301007387 */ /* 0x000fe80000100800 */
[----:B------:R-:W-:Y:S01]  /*57f0*/  STL [R1+0x10c], R29 ;  /* 0x00010c1d01007387 */ /* 0x000fe20000100800 */
[----:B------:R-:W-:-:S03]  /*5800*/  UISETP.NE.AND UP1, UPT, UR9, URZ, UPT ;  /* 0x000000ff0900728c */ /* 0x000fc6000bf25270 */
[----:B------:R2:W-:Y:S01]  /*5810*/  STL [R1+0xe8], R6 ;  /* 0x0000e80601007387 */ /* 0x0005e20000100800 */
[----:B0-----:R-:W-:-:S03]  /*5820*/  @P0 R2UR UR5, R9 ;  /* 0x00000000090502ca */ /* 0x001fc600000e0000 */
[----:B------:R0:W-:Y:S01]  /*5830*/  STL [R1+0xec], R8 ;  /* 0x0000ec0801007387 */ /* 0x0001e20000100800 */
[----:B------:R-:W-:Y:S02]  /*5840*/  PRMT R0, RZ, 0x5410, RZ ;  /* 0x00005410ff007816 */ /* 0x000fe400000000ff */
[----:B--2---:R-:W-:Y:S01]  /*5850*/  PRMT R6, RZ, 0x7610, R6 ;  /* 0x00007610ff067816 */ /* 0x004fe20000000006 */
[----:B------:R2:W-:Y:S01]  /*5860*/  STL [R1+0x6c], R7 ;  /* 0x00006c0701007387 */ /* 0x0005e20000100800 */
[----:B0-----:R-:W-:Y:S02]  /*5870*/  PRMT R8, RZ, 0x7610, R8 ;  /* 0x00007610ff087816 */ /* 0x001fe40000000008 */
[----:B------:R-:W-:Y:S02]  /*5880*/  @!P4 PRMT R6, R28, 0x7632, R6 ;  /* 0x000076321c06c816 */ /* 0x000fe40000000006 */
[----:B------:R-:W-:Y:S02]  /*5890*/  @!P5 PRMT R8, R17, 0x7610, R8 ;  /* 0x000076101108d816 */ /* 0x000fe40000000008 */
[----:B------:R-:W-:-:S02]  /*58a0*/  PRMT R9, RZ, 0x5410, RZ ;  /* 0x00005410ff097816 */ /* 0x000fc400000000ff */
[----:B--2---:R-:W-:Y:S02]  /*58b0*/  PRMT R7, RZ, 0x5410, RZ ;  /* 0x00005410ff077816 */ /* 0x004fe400000000ff */
[----:B------:R-:W-:Y:S02]  /*58c0*/  PRMT R20, RZ, 0x7610, R20 ;  /* 0x00007610ff147816 */ /* 0x000fe40000000014 */
[----:B------:R-:W-:Y:S02]  /*58d0*/  @!P2 PRMT R0, R24, 0x7610, R0 ;  /* 0x000076101800a816 */ /* 0x000fe40000000000 */
[----:B------:R-:W-:Y:S02]  /*58e0*/  PRMT R5, R5, 0x5410, RZ ;  /* 0x0000541005057816 */ /* 0x000fe400000000ff */
[----:B------:R-:W-:Y:S02]  /*58f0*/  PRMT R6, R6, 0x5410, RZ ;  /* 0x0000541006067816 */ /* 0x000fe400000000ff */
[----:B------:R-:W-:-:S02]  /*5900*/  @!P5 PRMT R7, R17, 0x7632, R7 ;  /* 0x000076321107d816 */ /* 0x000fc40000000007 */
[----:B------:R-:W-:Y:S02]  /*5910*/  PRMT R8, R8, 0x5410, RZ ;  /* 0x0000541008087816 */ /* 0x000fe400000000ff */
[----:B------:R-:W-:Y:S02]  /*5920*/  PRMT R87, RZ, 0x7610, R87 ;  /* 0x00007610ff577816 */ /* 0x000fe40000000057 */
[----:B------:R-:W-:Y:S02]  /*5930*/  @!P6 PRMT R9, R19, 0x7632, R9 ;  /* 0x000076321309e816 */ /* 0x000fe40000000009 */
[----:B------:R-:W-:Y:S02]  /*5940*/  @!P1 PRMT R20, R18, 0x7610, R20 ;  /* 0x0000761012149816 */ /* 0x000fe40000000014 */
[----:B------:R-:W-:Y:S02]  /*5950*/  @!P2 PRMT R0, R0, 0x7610, R24 ;  /* 0x000076100000a816 */ /* 0x000fe40000000018 */
[----:B------:R-:W-:-:S02]  /*5960*/  @!P4 PRMT R5, R5, 0x5410, R26 ;  /* 0x000054100505c816 */ /* 0x000fc4000000001a */
[--C-:B------:R-:W-:Y:S02]  /*5970*/  @!P5 PRMT R7, R7, 0x5410, R22.reuse ;  /* 0x000054100707d816 */ /* 0x100fe40000000016 */
[----:B------:R-:W-:Y:S02]  /*5980*/  @!P5 PRMT R6, R6, 0x7610, R22 ;  /* 0x000076100606d816 */ /* 0x000fe40000000016 */
[----:B------:R-:W-:Y:S02]  /*5990*/  @!P6 PRMT R8, R8, 0x5410, R19 ;  /* 0x000054100808e816 */ /* 0x000fe40000000013 */
[----:B------:R-:W-:Y:S02]  /*59a0*/  @!P6 PRMT R9, R9, 0x5410, R29 ;  /* 0x000054100909e816 */ /* 0x000fe4000000001d */
[----:B------:R-:W-:Y:S01]  /*59b0*/  @!P6 PRMT R87, R29, 0x7632, R87 ;  /* 0x000076321d57e816 */ /* 0x000fe20000000057 */
[----:B------:R-:W-:Y:S01]  /*59c0*/  UMOV UR16, 0x3f800000 ;  /* 0x3f80000000107882 */ /* 0x000fe20000000000 */
[----:B------:R-:W-:Y:S01]  /*59d0*/  @UP0 UMOV UR16, UR5 ;  /* 0x0000000500100c82 */ /* 0x000fe20008000000 */
[----:B-1----:R-:W-:Y:S05]  /*59e0*/  BRA.U UP1, `(.L_x_738) ;  /* 0x0000002501887547 */ /* 0x002fea000b800000 */
[----:B------:R-:W2:Y:S01]  /*59f0*/  LDL.LU.S16 R59, [R1+0x126] ;  /* 0x00012600013b7983 */ /* 0x000ea20000300600 */
[----:B-----5:R-:W-:Y:S02]  /*5a00*/  HADD2.F32 R12, -RZ, R36.H0_H0 ;  /* 0x20000024ff0c7230 */ /* 0x020fe40000004100 */
[----:B------:R-:W-:Y:S01]  /*5a10*/  HADD2.F32 R13, -RZ, R37.H0_H0 ;  /* 0x20000025ff0d7230 */ /* 0x000fe20000004100 */
[----:B------:R-:W3:Y:S01]  /*5a20*/  LDL.LU.S16 R55, [R1+0x12e] ;  /* 0x00012e0001377983 */ /* 0x000ee20000300600 */
[----:B------:R-:W-:Y:S02]  /*5a30*/  HADD2.F32 R10, -RZ, R44.H0_H0 ;  /* 0x2000002cff0a7230 */ /* 0x000fe40000004100 */
[----:B------:R-:W-:Y:S01]  /*5a40*/  FADD.FTZ R12, R12, -UR28 ;  /* 0x8000001c0c0c7e21 */ /* 0x000fe20008010000 */
[----:B------:R-:W-:Y:S02]  /*5a50*/  HADD2.F32 R11, -RZ, R45.H0_H0 ;  /* 0x2000002dff0b7230 */ /* 0x000fe40000004100 */
        /* <DEDUP_REMOVED lines=8> */
[----:B------:R-:W-:Y:S01]  /*5ae0*/  FADD.FTZ R19, R19, -UR28 ;  /* 0x8000001c13137e21 */ /* 0x000fe20008010000 */
[----:B------:R-:W-:Y:S02]  /*5af0*/  HADD2.F32 R21, -RZ, R53.H0_H0 ;  /* 0x20000035ff157230 */ /* 0x000fe40000004100 */
[----:B------:R-:W-:Y:S01]  /*5b00*/  FADD.FTZ R18, R17, R18 ;  /* 0x0000001211127221 */ /* 0x000fe20000010000 */
[----:B------:R-:W-:Y:S01]  /*5b10*/  FFMA.FTZ R13, R16, R17, R13 ;  /* 0x00000011100d7223 */ /* 0x000fe2000001000d */
[----:B------:R-:W-:-:S02]  /*5b20*/  HADD2.F32 R17, -RZ, R46.H0_H0 ;  /* 0x2000002eff117230 */ /* 0x000fc40000004100 */
[----:B------:R-:W-:Y:S01]  /*5b30*/  FFMA.FTZ R12, R10, R12, RZ ;  /* 0x0000000c0a0c7223 */ /* 0x000fe200000100ff */
[----:B------:R-:W-:Y:S01]  /*5b40*/  FADD.FTZ R10, RZ, R10 ;  /* 0x0000000aff0a7221 */ /* 0x000fe20000010000 */
[----:B------:R-:W-:Y:S01]  /*5b50*/  FMUL.FTZ R19, R19, UR16 ;  /* 0x0000001013137c20 */ /* 0x000fe20008410000 */
[----:B------:R-:W-:Y:S01]  /*5b60*/  FADD.FTZ R21, R21, -UR28 ;  /* 0x8000001c15157e21 */ /* 0x000fe20008010000 */
[----:B------:R-:W-:Y:S02]  /*5b70*/  HADD2.F32 R23, -RZ, R47.H0_H0 ;  /* 0x2000002fff177230 */ /* 0x000fe40000004100 */
[C---:B------:R-:W-:Y:S01]  /*5b80*/  FADD.FTZ R10, R17.reuse, R10 ;  /* 0x0000000a110a7221 */ /* 0x040fe20000010000 */
[----:B------:R-:W-:Y:S01]  /*5b90*/  FFMA.FTZ R12, R17, R19, R12 ;  /* 0x00000013110c7223 */ /* 0x000fe2000001000c */
[----:B------:R-:W-:Y:S01]  /*5ba0*/  FMUL.FTZ R17, R14, R17 ;  /* 0x000000110e117220 */ /* 0x000fe20000410000 */
[----:B------:R-:W-:Y:S02]  /*5bb0*/  HADD2.F32 R22, -RZ, R48.H0_H0 ;  /* 0x20000030ff167230 */ /* 0x000fe40000004100 */
[----:B------:R-:W-:Y:S01]  /*5bc0*/  FFMA.FTZ R16, R11, R16, RZ ;  /* 0x000000100b107223 */ /* 0x000fe200000100ff */
[----:B------:R-:W-:Y:S01]  /*5bd0*/  FADD.FTZ R11, RZ, R11 ;  /* 0x0000000bff0b7221 */ /* 0x000fe20000010000 */
[----:B------:R-:W-:Y:S01]  /*5be0*/  FMUL.FTZ R21, R21, UR16 ;  /* 0x0000001015157c20 */ /* 0x000fe20008410000 */
[----:B------:R-:W-:Y:S01]  /*5bf0*/  FFMA.FTZ R13, R19, R17, R13 ;  /* 0x00000011130d7223 */ /* 0x000fe2000001000d */
[----:B------:R-:W-:Y:S01]  /*5c00*/  FADD.FTZ R23, R23, -UR28 ;  /* 0x8000001c17177e21 */ /* 0x000fe20008010000 */
[----:B------:R-:W-:-:S02]  /*5c10*/  HADD2.F32 R19, -RZ, R49.H0_H0 ;  /* 0x20000031ff137230 */ /* 0x000fc40000004100 */
[C---:B------:R-:W-:Y:S01]  /*5c20*/  FADD.FTZ R11, R22.reuse, R11 ;  /* 0x0000000b160b7221 */ /* 0x040fe20000010000 */
[----:B------:R-:W-:Y:S01]  /*5c30*/  FFMA.FTZ R16, R22, R21, R16 ;  /* 0x0000001516107223 */ /* 0x000fe20000010010 */
[----:B------:R-:W-:Y:S01]  /*5c40*/  FADD.FTZ R18, R18, R17 ;  /* 0x0000001112127221 */ /* 0x000fe20000010000 */
[----:B------:R-:W-:Y:S01]  /*5c50*/  FMUL.FTZ R22, R15, R22 ;  /* 0x000000160f167220 */ /* 0x000fe20000410000 */
[--C-:B------:R-:W-:Y:S02]  /*5c60*/  HADD2.F32 R17, -RZ, R93.reuse.H0_H0 ;  /* 0x2000005dff117230 */ /* 0x100fe40000004100 */
[----:B------:R-:W-:Y:S01]  /*5c70*/  FMUL.FTZ R23, R23, UR16 ;  /* 0x0000001017177c20 */ /* 0x000fe20008410000 */
[----:B------:R-:W-:Y:S01]  /*5c80*/  FADD.FTZ R19, R19, -UR28 ;  /* 0x8000001c13137e21 */ /* 0x000fe20008010000 */
[----:B------:R-:W-:Y:S01]  /*5c90*/  FFMA.FTZ R13, R21, R22, R13 ;  /* 0x00000016150d7223 */ /* 0x000fe2000001000d */
[----:B------:R-:W-:Y:S02]  /*5ca0*/  HADD2.F32 R93, -RZ, R93.H1_H1 ;  /* 0x3000005dff5d7230 */ /* 0x000fe40000004100 */
[----:B------:R-:W-:Y:S01]  /*5cb0*/  FMUL.FTZ R21, R14, R17 ;  /* 0x000000110e157220 */ /* 0x000fe20000410000 */
[----:B------:R-:W-:Y:S01]  /*5cc0*/  FADD.FTZ R10, R10, R17 ;  /* 0x000000110a0a7221 */ /* 0x000fe20000010000 */
[----:B------:R-:W-:Y:S01]  /*5cd0*/  FFMA.FTZ R12, R17, R23, R12 ;  /* 0x00000017110c7223 */ /* 0x000fe2000001000c */
[----:B------:R-:W-:-:S02]  /*5ce0*/  HADD2.F32 R17, -RZ, R92.H0_H0 ;  /* 0x2000005cff117230 */ /* 0x000fc40000004100 */
[----:B------:R-:W-:Y:S01]  /*5cf0*/  FMUL.FTZ R19, R19, UR16 ;  /* 0x0000001013137c20 */ /* 0x000fe20008410000 */
[----:B------:R-:W-:Y:S01]  /*5d00*/  FADD.FTZ R18, R22, R18 ;  /* 0x0000001216127221 */ /* 0x000fe20000010000 */
[----:B------:R-:W-:Y:S01]  /*5d10*/  FADD.FTZ R93, R93, -UR28 ;  /* 0x8000001c5d5d7e21 */ /* 0x000fe20008010000 */
[----:B------:R-:W-:Y:S01]  /*5d20*/  FFMA.FTZ R13, R23, R21, R13 ;  /* 0x00000015170d7223 */ /* 0x000fe2000001000d */
[----:B------:R-:W-:Y:S01]  /*5d30*/  FADD.FTZ R11, R11, R17 ;  /* 0x000000110b0b7221 */ /* 0x000fe20000010000 */
[----:B------:R-:W-:Y:S01]  /*5d40*/  FFMA.FTZ R16, R17, R19, R16 ;  /* 0x0000001311107223 */ /* 0x000fe20000010010 */
[----:B------:R-:W-:Y:S01]  /*5d50*/  FADD.FTZ R18, R18, R21 ;  /* 0x0000001512127221 */ /* 0x000fe20000010000 */
[----:B------:R-:W-:Y:S01]  /*5d60*/  FMUL.FTZ R17, R15, R17 ;  /* 0x000000110f117220 */ /* 0x000fe20000410000 */
[----:B------:R-:W-:Y:S02]  /*5d70*/  HADD2.F32 R92, -RZ, R92.H1_H1 ;  /* 0x3000005cff5c7230 */ /* 0x000fe40000004100 */
[----:B------:R-:W-:Y:S01]  /*5d80*/  FMUL.FTZ R93, R93, UR16 ;  /* 0x000000105d5d7c20 */ /* 0x000fe20008410000 */
[----:B------:R-:W-:-:S02]  /*5d90*/  HADD2.F32 R21, -RZ, R91.H1_H1 ;  /* 0x3000005bff157230 */ /* 0x000fc40000004100 */
[----:B------:R-:W-:Y:S01]  /*5da0*/  FADD.FTZ R18, R17, R18 ;  /* 0x0000001211127221 */ /* 0x000fe20000010000 */
[----:B------:R-:W-:Y:S01]  /*5db0*/  FFMA.FTZ R13, R19, R17, R13 ;  /* 0x00000011130d7223 */ /* 0x000fe2000001000d */
[----:B------:R-:W-:Y:S02]  /*5dc0*/  HADD2.F32 R17, -RZ, R90.H1_H1 ;  /* 0x3000005aff117230 */ /* 0x000fe40000004100 */
[----:B------:R-:W-:Y:S01]  /*5dd0*/  FADD.FTZ R10, R10, R92 ;  /* 0x0000005c0a0a7221 */ /* 0x000fe20000010000 */
[----:B------:R-:W-:Y:S01]  /*5de0*/  FFMA.FTZ R12, R92, R93, R12 ;  /* 0x0000005d5c0c7223 */ /* 0x000fe2000001000c */
[----:B------:R-:W-:Y:S02]  /*5df0*/  HADD2.F32 R91, -RZ, R91.H0_H0 ;  /* 0x2000005bff5b7230 */ /* 0x000fe40000004100 */
[----:B------:R-:W-:Y:S01]  /*5e00*/  FMUL.FTZ R92, R14, R92 ;  /* 0x0000005c0e5c7220 */ /* 0x000fe20000410000 */
[----:B------:R-:W-:Y:S01]  /*5e10*/  FADD.FTZ R21, R21, -UR28 ;  /* 0x8000001c15157e21 */ /* 0x000fe20008010000 */
[----:B------:R-:W-:-:S02]  /*5e20*/  HADD2.F32 R22, -RZ, R89.H1_H1 ;  /* 0x30000059ff167230 */ /* 0x000fc40000004100 */
[----:B------:R-:W-:Y:S01]  /*5e30*/  FADD.FTZ R17, R17, -UR28 ;  /* 0x8000001c11117e21 */ /* 0x000fe20008010000 */
[----:B------:R-:W-:Y:S01]  /*5e40*/  FADD.FTZ R18, R18, R92 ;  /* 0x0000005c12127221 */ /* 0x000fe20000010000 */
[----:B------:R-:W-:Y:S01]  /*5e50*/  FFMA.FTZ R13, R93, R92, R13 ;  /* 0x0000005c5d0d7223 */ /* 0x000fe2000001000d */
[----:B------:R-:W-:Y:S01]  /*5e60*/  FMUL.FTZ R21, R21, UR16 ;  /* 0x0000001015157c20 */ /* 0x000fe20008410000 */
[----:B------:R-:W-:Y:S01]  /*5e70*/  FMUL.FTZ R19, R15, R91 ;  /* 0x0000005b0f137220 */ /* 0x000fe20000410000 */
[----:B------:R-:W-:Y:S02]  /*5e80*/  HADD2.F32 R90, -RZ, R90.H0_H0 ;  /* 0x2000005aff5a7230 */ /* 0x000fe40000004100 */
[----:B------:R-:W-:Y:S01]  /*5e90*/  FADD.FTZ R22, R22, -UR28 ;  /* 0x8000001c16167e21 */ /* 0x000fe20008010000 */
[----:B------:R-:W-:Y:S01]  /*5ea0*/  FMUL.FTZ R17, R17, UR16 ;  /* 0x0000001011117c20 */ /* 0x000fe20008410000 */
[----:B------:R-:W-:Y:S01]  /*5eb0*/  FADD.FTZ R18, R19, R18 ;  /* 0x0000001213127221 */ /* 0x000fe20000010000 */
[----:B------:R-:W-:Y:S01]  /*5ec0*/  FFMA.FTZ R13, R21, R19, R13 ;  /* 0x00000013150d7223 */ /* 0x000fe2000001000d */
[----:B------:R-:W-:-:S02]  /*5ed0*/  HADD2.F32 R19, -RZ, R88.H1_H1 ;  /* 0x30000058ff137230 */ /* 0x000fc40000004100 */
[----:B------:R-:W-:Y:S01]  /*5ee0*/  FADD.FTZ R11, R11, R91 ;  /* 0x0000005b0b0b7221 */ /* 0x000fe20000010000 */
[----:B------:R-:W-:Y:S01]  /*5ef0*/  FFMA.FTZ R16, R91, R21, R16 ;  /* 0x000000155b107223 */ /* 0x000fe20000010010 */
[----:B------:R-:W-:Y:S01]  /*5f00*/  FMUL.FTZ R22, R22, UR16 ;  /* 0x0000001016167c20 */ /* 0x000fe20008410000 */
[----:B------:R-:W-:Y:S01]  /*5f10*/  FADD.FTZ R10, R10, R90 ;  /* 0x0000005a0a0a7221 */ /* 0x000fe20000010000 */
[----:B------:R-:W-:Y:S01]  /*5f20*/  FFMA.FTZ R12, R90, R17, R12 ;  /* 0x000000115a0c7223 */ /* 0x000fe2000001000c */
[----:B------:R-:W-:Y:S02]  /*5f30*/  HADD2.F32 R89, -RZ, R89.H0_H0 ;  /* 0x20000059ff597230 */ /* 0x000fe40000004100 */
[----:B------:R-:W-:Y:S01]  /*5f40*/  FMUL.FTZ R90, R14, R90 ;  /* 0x0000005a0e5a7220 */ /* 0x000fe20000410000 */
[----:B------:R-:W-:Y:S01]  /*5f50*/  FADD.FTZ R11, R11, R19 ;  /* 0x000000130b0b7221 */ /* 0x000fe20000010000 */
[----:B------:R-:W-:Y:S01]  /*5f60*/  FFMA.FTZ R16, R19, R22, R16 ;  /* 0x0000001613107223 */ /* 0x000fe20000010010 */
[----:B------:R-:W-:Y:S01]  /*5f70*/  FMUL.FTZ R19, R15, R19 ;  /* 0x000000130f137220 */ /* 0x000fe20000410000 */
[----:B------:R-:W-:Y:S01]  /*5f80*/  FADD.FTZ R18, R18, R90 ;  /* 0x0000005a12127221 */ /* 0x000fe20000010000 */
[----:B------:R-:W-:Y:S01]  /*5f90*/  FFMA.FTZ R13, R17, R90, R13 ;  /* 0x0000005a110d7223 */ /* 0x000fe2000001000d */
[----:B------:R-:W-:-:S02]  /*5fa0*/  HADD2.F32 R88, -RZ, R88.H0_H0 ;  /* 0x20000058ff587230 */ /* 0x000fc40000004100 */
[----:B------:R-:W-:Y:S01]  /*5fb0*/  FADD.FTZ R89, R89, -UR28 ;  /* 0x8000001c59597e21 */ /* 0x000fe20008010000 */
[----:B------:R-:W-:Y:S02]  /*5fc0*/  HADD2.F32 R17, -RZ, R85.H1_H1 ;  /* 0x30000055ff117230 */ /* 0x000fe40000004100 */
[----:B------:R-:W-:Y:S01]  /*5fd0*/  FADD.FTZ R18, R19, R18 ;  /* 0x0000001213127221 */ /* 0x000fe20000010000 */
[----:B------:R-:W-:Y:S01]  /*5fe0*/  FFMA.FTZ R13, R22, R19, R13 ;  /* 0x00000013160d7223 */ /* 0x000fe2000001000d */
[----:B------:R-:W-:Y:S01]  /*5ff0*/  FMUL.FTZ R89, R89, UR16 ;  /* 0x0000001059597c20 */ /* 0x000fe20008410000 */
[----:B------:R-:W-:Y:S01]  /*6000*/  FMUL.FTZ R19, R14, R88 ;  /* 0x000000580e137220 */ /* 0x000fe20000410000 */
[----:B------:R-:W-:Y:S01]  /*6010*/  FADD.FTZ R17, R17, -UR28 ;  /* 0x8000001c11117e21 */ /* 0x000fe20008010000 */
[----:B------:R-:W4:Y:S01]  /*6020*/  LDL.S16 R58, [R1+0x142] ;  /* 0x00014200013a7983 */ /* 0x000f220000100600 */
[----:B------:R-:W-:Y:S02]  /*6030*/  HADD2.F32 R21, -RZ, R86.H0_H0 ;  /* 0x20000056ff157230 */ /* 0x000fe40000004100 */
[----:B------:R-:W-:Y:S01]  /*6040*/  FADD.FTZ R18, R18, R19 ;  /* 0x0000001312127221 */ /* 0x000fe20000010000 */
[----:B------:R-:W-:Y:S01]  /*6050*/  FFMA.FTZ R13, R89, R19, R13 ;  /* 0x00000013590d7223 */ /* 0x000fe2000001000d */
[----:B------:R-:W-:-:S02]  /*6060*/  HADD2.F32 R19, -RZ, R87.H1_H1 ;  /* 0x30000057ff137230 */ /* 0x000fc40000004100 */
[----:B------:R-:W-:Y:S01]  /*6070*/  FMUL.FTZ R17, R17, UR16 ;  /* 0x0000001011117c20 */ /* 0x000fe20008410000 */
[----:B------:R-:W-:Y:S02]  /*6080*/  HADD2.F32 R85, -RZ, R85.H0_H0 ;  /* 0x20000055ff557230 */ /* 0x000fe40000004100 */
[----:B------:R-:W-:Y:S01]  /*6090*/  FADD.FTZ R21, R21, -UR28 ;  /* 0x8000001c15157e21 */ /* 0x000fe20008010000 */
[----:B------:R-:W-:Y:S02]  /*60a0*/  HADD2.F32 R86, -RZ, R86.H1_H1 ;  /* 0x30000056ff567230 */ /* 0x000fe40000004100 */
[----:B------:R-:W-:Y:S01]  /*60b0*/  FADD.FTZ R11, R11, R19 ;  /* 0x000000130b0b7221 */ /* 0x000fe20000010000 */
[----:B------:R-:W-:Y:S01]  /*60c0*/  FFMA.FTZ R16, R19, R17, R16 ;  /* 0x0000001113107223 */ /* 0x000fe20000010010 */
[----:B------:R-:W-:Y:S01]  /*60d0*/  FMUL.FTZ R19, R15, R19 ;  /* 0x000000130f137220 */ /* 0x000fe20000410000 */
[----:B------:R-:W-:Y:S01]  /*60e0*/  FADD.FTZ R85, R85, -UR28 ;  /* 0x8000001c55557e21 */ /* 0x000fe20008010000 */
[----:B------:R-:W-:Y:S01]  /*60f0*/  FADD.FTZ R10, R10, R88 ;  /* 0x000000580a0a7221 */ /* 0x000fe20000010000 */
[----:B------:R-:W-:Y:S01]  /*6100*/  FFMA.FTZ R12, R88, R89, R12 ;  /* 0x00000059580c7223 */ /* 0x000fe2000001000c */
[----:B------:R-:W-:Y:S01]  /*6110*/  FFMA.FTZ R13, R17, R19, R13 ;  /* 0x00000013110d7223 */ /* 0x000fe2000001000d */
[----:B------:R-:W-:Y:S01]  /*6120*/  FMUL.FTZ R21, R21, UR16 ;  /* 0x0000001015157c20 */ /* 0x000fe20008410000 */
[----:B------:R-:W-:-:S02]  /*6130*/  HADD2.F32 R17, -RZ, R84.H0_H0 ;  /* 0x20000054ff117230 */ /* 0x000fc40000004100 */
[----:B------:R-:W-:Y:S01]  /*6140*/  FMUL.FTZ R85, R85, UR16 ;  /* 0x0000001055557c20 */ /* 0x000fe20008410000 */
[----:B------:R-:W-:Y:S02]  /*6150*/  HADD2.F32 R84, -RZ, R84.H1_H1 ;  /* 0x30000054ff547230 */ /* 0x000fe40000004100 */
[----:B------:R-:W-:Y:S01]  /*6160*/  FADD.FTZ R10, R10, R86 ;  /* 0x000000560a0a7221 */ /* 0x000fe20000010000 */
[----:B------:R-:W-:Y:S01]  /*6170*/  FFMA.FTZ R12, R86, R21, R12 ;  /* 0x00000015560c7223 */ /* 0x000fe2000001000c */
[----:B------:R-:W-:Y:S01]  /*6180*/  FADD.FTZ R18, R19, R18 ;  /* 0x0000001213127221 */ /* 0x000fe20000010000 */
[----:B------:R-:W-:Y:S01]  /*6190*/  FMUL.FTZ R86, R14, R86 ;  /* 0x000000560e567220 */ /* 0x000fe20000410000 */
[----:B------:R-:W-:Y:S01]  /*61a0*/  FMUL.FTZ R19, R15, R17 ;  /* 0x000000110f137220 */ /* 0x000fe20000410000 */
[----:B------:R-:W-:Y:S01]  /*61b0*/  FADD.FTZ R11, R11, R17 ;  /* 0x000000110b0b7221 */ /* 0x000fe20000010000 */
[----:B------:R-:W-:Y:S01]  /*61c0*/  FFMA.FTZ R16, R17, R85, R16 ;  /* 0x0000005511107223 */ /* 0x000fe20000010010 */
[----:B------:R-:W-:-:S02]  /*61d0*/  HADD2.F32 R17, -RZ, R83.H0_H0 ;  /* 0x20000053ff117230 */ /* 0x000fc40000004100 */
[----:B------:R-:W-:Y:S01]  /*61e0*/  FADD.FTZ R84, R84, -UR28 ;  /* 0x8000001c54547e21 */ /* 0x000fe20008010000 */
[----:B------:R-:W-:Y:S01]  /*61f0*/  FADD.FTZ R18, R18, R86 ;  /* 0x0000005612127221 */ /* 0x000fe20000010000 */
[----:B------:R-:W-:Y:S01]  /*6200*/  FFMA.FTZ R13, R21, R86, R13 ;  /* 0x00000056150d7223 */ /* 0x000fe2000001000d */
[----:B------:R-:W-:Y:S02]  /*6210*/  HADD2.F32 R83, -RZ, R83.H1_H1 ;  /* 0x30000053ff537230 */ /* 0x000fe40000004100 */
[----:B------:R-:W-:Y:S01]  /*6220*/  FADD.FTZ R17, R17, -UR28 ;  /* 0x8000001c11117e21 */ /* 0x000fe20008010000 */
[----:B------:R-:W-:Y:S01]  /*6230*/  FMUL.FTZ R84, R84, UR16 ;  /* 0x0000001054547c20 */ /* 0x000fe20008410000 */
[----:B------:R-:W-:Y:S01]  /*6240*/  FADD.FTZ R18, R19, R18 ;  /* 0x0000001213127221 */ /* 0x000fe20000010000 */
[----:B------:R-:W-:Y:S01]  /*6250*/  FFMA.FTZ R13, R85, R19, R13 ;  /* 0x00000013550d7223 */ /* 0x000fe2000001000d */
[--C-:B------:R-:W-:Y:S02]  /*6260*/  HADD2.F32 R19, -RZ, R82.reuse.H1_H1 ;  /* 0x30000052ff137230 */ /* 0x100fe40000004100 */
[----:B------:R-:W-:Y:S01]  /*6270*/  FMUL.FTZ R17, R17, UR16 ;  /* 0x0000001011117c20 */ /* 0x000fe20008410000 */
[----:B------:R-:W-:Y:S01]  /*6280*/  FADD.FTZ R10, R10, R83 ;  /* 0x000000530a0a7221 */ /* 0x000fe20000010000 */
[----:B------:R-:W-:Y:S01]  /*6290*/  FFMA.FTZ R12, R83, R84, R12 ;  /* 0x00000054530c7223 */ /* 0x000fe2000001000c */
[----:B------:R-:W-:Y:S01]  /*62a0*/  FMUL.FTZ R83, R14, R83 ;  /* 0x000000530e537220 */ /* 0x000fe20000410000 */
[----:B------:R-:W-:-:S02]  /*62b0*/  HADD2.F32 R82, -RZ, R82.H0_H0 ;  /* 0x20000052ff527230 */ /* 0x000fc40000004100 */
[----:B------:R-:W-:Y:S01]  /*62c0*/  FADD.FTZ R11, R11, R19 ;  /* 0x000000130b0b7221 */ /* 0x000fe20000010000 */
[----:B------:R-:W-:Y:S01]  /*62d0*/  FFMA.FTZ R16, R19, R17, R16 ;  /* 0x0000001113107223 */ /* 0x000fe20000010010 */
[----:B------:R-:W-:Y:S01]  /*62e0*/  FMUL.FTZ R19, R15, R19 ;  /* 0x000000130f137220 */ /* 0x000fe20000410000 */
[----:B------:R-:W-:Y:S01]  /*62f0*/  FADD.FTZ R18, R18, R83 ;  /* 0x0000005312127221 */ /* 0x000fe20000010000 */
[----:B------:R-:W-:Y:S01]  /*6300*/  FFMA.FTZ R13, R84, R83, R13 ;  /* 0x00000053540d7223 */ /* 0x000fe2000001000d */
[--C-:B------:R-:W-:Y:S02]  /*6310*/  HADD2.F32 R21, -RZ, R81.reuse.H1_H1 ;  /* 0x30000051ff157230 */ /* 0x100fe40000004100 */
[----:B------:R-:W-:Y:S01]  /*6320*/  FADD.FTZ R82, R82, -UR28 ;  /* 0x8000001c52527e21 */ /* 0x000fe20008010000 */
[----:B------:R-:W-:Y:S02]  /*6330*/  HADD2.F32 R81, -RZ, R81.H0_H0 ;  /* 0x20000051ff517230 */ /* 0x000fe40000004100 */
[----:B------:R-:W-:Y:S01]  /*6340*/  FADD.FTZ R18, R19, R18 ;  /* 0x0000001213127221 */ /* 0x000fe20000010000 */
[----:B------:R-:W-:Y:S01]  /*6350*/  FFMA.FTZ R13, R17, R19, R13 ;  /* 0x00000013110d7223 */ /* 0x000fe2000001000d */
[----:B------:R-:W-:-:S02]  /*6360*/  HADD2.F32 R19, -RZ, R80.H0_H0 ;  /* 0x20000050ff137230 */ /* 0x000fc40000004100 */
[----:B------:R-:W-:Y:S01]  /*6370*/  FMUL.FTZ R82, R82, UR16 ;  /* 0x0000001052527c20 */ /* 0x000fe20008410000 */
[----:B------:R-:W-:Y:S01]  /*6380*/  FADD.FTZ R81, R81, -UR28 ;  /* 0x8000001c51517e21 */ /* 0x000fe20008010000 */
[----:B------:R-:W-:Y:S01]  /*6390*/  FMUL.FTZ R17, R14, R21 ;  /* 0x000000150e117220 */ /* 0x000fe20000410000 */
[----:B------:R-:W-:Y:S02]  /*63a0*/  HADD2.F32 R80, -RZ, R80.H1_H1 ;  /* 0x30000050ff507230 */ /* 0x000fe40000004100 */
[----:B------:R-:W-:Y:S01]  /*63b0*/  FADD.FTZ R19, R19, -UR28 ;  /* 0x8000001c13137e21 */ /* 0x000fe20008010000 */
[----:B------:R-:W-:Y:S01]  /*63c0*/  FMUL.FTZ R81, R81, UR16 ;  /* 0x0000001051517c20 */ /* 0x000fe20008410000 */
[----:B------:R-:W-:Y:S01]  /*63d0*/  FADD.FTZ R18, R18, R17 ;  /* 0x0000001112127221 */ /* 0x000fe20000010000 */
[----:B------:R-:W-:Y:S01]  /*63e0*/  FFMA.FTZ R13, R82, R17, R13 ;  /* 0x00000011520d7223 */ /* 0x000fe2000001000d */
[----:B------:R-:W-:Y:S02]  /*63f0*/  HADD2.F32 R17, -RZ, R79.H1_H1 ;  /* 0x3000004fff117230 */ /* 0x000fe40000004100 */
[----:B------:R-:W-:Y:S01]  /*6400*/  FADD.FTZ R10, R10, R21 ;  /* 0x000000150a0a7221 */ /* 0x000fe20000010000 */
[----:B------:R-:W-:Y:S01]  /*6410*/  FFMA.FTZ R12, R21, R82, R12 ;  /* 0x00000052150c7223 */ /* 0x000fe2000001000c */
[----:B------:R-:W-:Y:S01]  /*6420*/  FMUL.FTZ R19, R19, UR16 ;  /* 0x0000001013137c20 */ /* 0x000fe20008410000 */
[----:B------:R-:W-:Y:S01]  /*6430*/  FADD.FTZ R11, R11, R80 ;  /* 0x000000500b0b7221 */ /* 0x000fe20000010000 */
[----:B------:R-:W-:Y:S01]  /*6440*/  FFMA.FTZ R16, R80, R81, R16 ;  /* 0x0000005150107223 */ /* 0x000fe20000010010 */
[----:B------:R-:W-:-:S02]  /*6450*/  HADD2.F32 R21, -RZ, R78.H1_H1 ;  /* 0x3000004eff157230 */ /* 0x000fc40000004100 */
[----:B------:R-:W-:Y:S01]  /*6460*/  FMUL.FTZ R80, R15, R80 ;  /* 0x000000500f507220 */ /* 0x000fe20000410000 */
[----:B------:R-:W-:Y:S02]  /*6470*/  HADD2.F32 R79, -RZ, R79.H0_H0 ;  /* 0x2000004fff4f7230 */ /* 0x000fe40000004100 */
[----:B------:R-:W-:Y:S01]  /*6480*/  FADD.FTZ R10, R10, R17 ;  /* 0x000000110a0a7221 */ /* 0x000fe20000010000 */
[----:B------:R-:W-:Y:S01]  /*6490*/  FFMA.FTZ R12, R17, R19, R12 ;  /* 0x00000013110c7223 */ /* 0x000fe2000001000c */
[----:B------:R-:W-:Y:S01]  /*64a0*/  FMUL.FTZ R17, R14, R17 ;  /* 0x000000110e117220 */ /* 0x000fe20000410000 */
[----:B------:R-:W-:Y:S01]  /*64b0*/  FADD.FTZ R18, R80, R18 ;  /* 0x0000001250127221 */ /* 0x000fe20000010000 */
[----:B------:R-:W-:Y:S01]  /*64c0*/  FFMA.FTZ R13, R81, R80, R13 ;  /* 0x00000050510d7223 */ /* 0x000fe2000001000d */
[--C-:B------:R-:W-:Y:S02]  /*64d0*/  HADD2.F32 R22, -RZ, R77.reuse.H0_H0 ;  /* 0x2000004dff167230 */ /* 0x100fe40000004100 */
        /* <DEDUP_REMOVED lines=18> */
[----:B------:R-:W-:Y:S01]  /*6600*/  FMUL.FTZ R78, R14, R78 ;  /* 0x0000004e0e4e7220 */ /* 0x000fe20000410000 */
[----:B------:R-:W-:Y:S02]  /*6610*/  HADD2.F32 R76, -RZ, R76.H0_H0 ;  /* 0x2000004cff4c7230 */ /* 0x000fe40000004100 */
[----:B------:R-:W-:Y:S01]  /*6620*/  FADD.FTZ R11, R11, R17 ;  /* 0x000000110b0b7221 */ /* 0x000fe20000010000 */
[----:B------:R-:W-:Y:S01]  /*6630*/  FFMA.FTZ R16, R17, R77, R16 ;  /* 0x0000004d11107223 */ /* 0x000fe20000010010 */
[----:B------:R-:W-:Y:S01]  /*6640*/  FMUL.FTZ R17, R15, R17 ;  /* 0x000000110f117220 */ /* 0x000fe20000410000 */
[----:B------:R-:W-:Y:S01]  /*6650*/  FADD.FTZ R18, R18, R78 ;  /* 0x0000004e12127221 */ /* 0x000fe20000010000 */
[----:B------:R-:W-:Y:S01]  /*6660*/  FFMA.FTZ R13, R79, R78, R13 ;  /* 0x0000004e4f0d7223 */ /* 0x000fe2000001000d */
[----:B------:R-:W-:Y:S01]  /*6670*/  FADD.FTZ R76, R76, -UR28 ;  /* 0x8000001c4c4c7e21 */ /* 0x000fe20008010000 */
[----:B------:R-:W-:-:S02]  /*6680*/  HADD2.F32 R19, -RZ, R75.H1_H1 ;  /* 0x3000004bff137230 */ /* 0x000fc40000004100 */
[----:B------:R-:W-:Y:S01]  /*6690*/  FADD.FTZ R18, R17, R18 ;  /* 0x0000001211127221 */ /* 0x000fe20000010000 */
[----:B------:R-:W-:Y:S01]  /*66a0*/  FFMA.FTZ R13, R77, R17, R13 ;  /* 0x000000114d0d7223 */ /* 0x000fe2000001000d */
[----:B------:R-:W-:Y:S02]  /*66b0*/  HADD2.F32 R17, -RZ, R74.H1_H1 ;  /* 0x3000004aff117230 */ /* 0x000fe40000004100 */
[----:B------:R-:W-:Y:S01]  /*66c0*/  FMUL.FTZ R76, R76, UR16 ;  /* 0x000000104c4c7c20 */ /* 0x000fe20008410000 */
[----:B------:R-:W-:Y:S02]  /*66d0*/  HADD2.F32 R75, -RZ, R75.H0_H0 ;  /* 0x2000004bff4b7230 */ /* 0x000fe40000004100 */
[----:B------:R-:W-:Y:S01]  /*66e0*/  FMUL.FTZ R21, R14, R19 ;  /* 0x000000130e157220 */ /* 0x000fe20000410000 */
[----:B------:R-:W-:Y:S01]  /*66f0*/  FADD.FTZ R10, R10, R19 ;  /* 0x000000130a0a7221 */ /* 0x000fe20000010000 */
[----:B------:R-:W-:Y:S01]  /*6700*/  FADD.FTZ R17, R17, -UR28 ;  /* 0x8000001c11117e21 */ /* 0x000fe20008010000 */
[----:B------:R-:W-:Y:S01]  /*6710*/  FFMA.FTZ R12, R19, R76, R12 ;  /* 0x0000004c130c7223 */ /* 0x000fe2000001000c */
[----:B------:R-:W-:-:S02]  /*6720*/  HADD2.F32 R19, -RZ, R71.H0_H0 ;  /* 0x20000047ff137230 */ /* 0x000fc40000004100 */
[----:B------:R-:W-:Y:S01]  /*6730*/  FADD.FTZ R75, R75, -UR28 ;  /* 0x8000001c4b4b7e21 */ /* 0x000fe20008010000 */
[----:B------:R-:W-:Y:S01]  /*6740*/  FMUL.FTZ R17, R17, UR16 ;  /* 0x0000001011117c20 */ /* 0x000fe20008410000 */
[----:B------:R-:W-:Y:S01]  /*6750*/  FFMA.FTZ R13, R76, R21, R13 ;  /* 0x000000154c0d7223 */ /* 0x000fe2000001000d */
[----:B------:R-:W-:Y:S02]  /*6760*/  HADD2.F32 R74, -RZ, R74.H0_H0 ;  /* 0x2000004aff4a7230 */ /* 0x000fe40000004100 */
[----:B------:R-:W-:Y:S01]  /*6770*/  FADD.FTZ R11, R11, R19 ;  /* 0x000000130b0b7221 */ /* 0x000fe20000010000 */
[----:B------:R-:W-:Y:S01]  /*6780*/  FFMA.FTZ R16, R19, R17, R16 ;  /* 0x0000001113107223 */ /* 0x000fe20000010010 */
[----:B------:R-:W-:Y:S01]  /*6790*/  FMUL.FTZ R19, R15, R19 ;  /* 0x000000130f137220 */ /* 0x000fe20000410000 */
[----:B------:R-:W-:Y:S02]  /*67a0*/  HADD2.F32 R71, -RZ, R71.H1_H1 ;  /* 0x30000047ff477230 */ /* 0x000fe40000004100 */
[----:B------:R-:W-:Y:S01]  /*67b0*/  FMUL.FTZ R75, R75, UR16 ;  /* 0x000000104b4b7c20 */ /* 0x000fe20008410000 */
[----:B------:R-:W-:Y:S01]  /*67c0*/  FADD.FTZ R18, R18, R21 ;  /* 0x0000001512127221 */ /* 0x000fe20000010000 */
[----:B------:R-:W-:Y:S01]  /*67d0*/  FFMA.FTZ R13, R17, R19, R13 ;  /* 0x00000013110d7223 */ /* 0x000fe2000001000d */
[----:B------:R-:W-:Y:S01]  /*67e0*/  FADD.FTZ R10, R10, R74 ;  /* 0x0000004a0a0a7221 */ /* 0x000fe20000010000 */
[----:B------:R-:W-:Y:S01]  /*67f0*/  FFMA.FTZ R12, R74, R75, R12 ;  /* 0x0000004b4a0c7223 */ /* 0x000fe2000001000c */
[----:B------:R-:W-:-:S02]  /*6800*/  HADD2.F32 R17, -RZ, R70.H0_H0 ;  /* 0x20000046ff117230 */ /* 0x000fc40000004100 */
[----:B------:R-:W-:Y:S01]  /*6810*/  FMUL.FTZ R74, R14, R74 ;  /* 0x0000004a0e4a7220 */ /* 0x000fe20000410000 */
[----:B------:R-:W-:Y:S01]  /*6820*/  FADD.FTZ R18, R19, R18 ;  /* 0x0000001213127221 */ /* 0x000fe20000010000 */
[----:B------:R-:W-:Y:S01]  /*6830*/  FADD.FTZ R71, R71, -UR28 ;  /* 0x8000001c47477e21 */ /* 0x000fe20008010000 */
[----:B------:R-:W-:Y:S02]  /*6840*/  HADD2.F32 R70, -RZ, R70.H1_H1 ;  /* 0x30000046ff467230 */ /* 0x000fe40000004100 */
[----:B------:R-:W-:Y:S01]  /*6850*/  FFMA.FTZ R13, R75, R74, R13 ;  /* 0x0000004a4b0d7223 */ /* 0x000fe2000001000d */
[----:B------:R-:W-:Y:S01]  /*6860*/  FADD.FTZ R18, R18, R74 ;  /* 0x0000004a12127221 */ /* 0x000fe20000010000 */
        /* <DEDUP_REMOVED lines=9> */
[----:B------:R-:W-:Y:S01]  /*6900*/  HADD2.F32 R17, -RZ, R38.H1_H1 ;  /* 0x30000026ff117230 */ /* 0x000fe20000004100 */
[----:B------:R-:W4:Y:S01]  /*6910*/  LDL.S16 R62, [R1+0x14a] ;  /* 0x00014a00013e7983 */ /* 0x000f220000100600 */
[----:B------:R-:W-:Y:S02]  /*6920*/  HADD2.F32 R21, -RZ, R63.H0_H0 ;  /* 0x2000003fff157230 */ /* 0x000fe40000004100 */
[----:B------:R-:W-:Y:S01]  /*6930*/  FADD.FTZ R10, R10, R19 ;  /* 0x000000130a0a7221 */ /* 0x000fe20000010000 */
[----:B------:R-:W-:Y:S01]  /*6940*/  FFMA.FTZ R12, R19, R70, R12 ;  /* 0x00000046130c7223 */ /* 0x000fe2000001000c */
[----:B------:R-:W-:Y:S01]  /*6950*/  FMUL.FTZ R19, R14, R19 ;  /* 0x000000130e137220 */ /* 0x000fe20000410000 */
[----:B------:R-:W-:Y:S01]  /*6960*/  FADD.FTZ R17, R17, -UR28 ;  /* 0x8000001c11117e21 */ /* 0x000fe20008010000 */
[----:B------:R-:W-:Y:S02]  /*6970*/  HADD2.F32 R39, -RZ, R39.H0_H0 ;  /* 0x20000027ff277230 */ /* 0x000fe40000004100 */
[----:B------:R-:W-:Y:S01]  /*6980*/  FMUL.FTZ R22, R15, R21 ;  /* 0x000000150f167220 */ /* 0x000fe20000410000 */
[----:B------:R-:W-:Y:S01]  /*6990*/  FFMA.FTZ R70, R70, R19, R13 ;  /* 0x0000001346467223 */ /* 0x000fe2000001000d */
[----:B------:R-:W-:Y:S01]  /*69a0*/  FMUL.FTZ R17, R17, UR16 ;  /* 0x0000001011117c20 */ /* 0x000fe20008410000 */
[----:B------:R-:W-:Y:S01]  /*69b0*/  FADD.FTZ R11, R11, R21 ;  /* 0x000000150b0b7221 */ /* 0x000fe20000010000 */
[----:B------:R-:W-:Y:S01]  /*69c0*/  FADD.FTZ R39, R39, -UR28 ;  /* 0x8000001c27277e21 */ /* 0x000fe20008010000 */
[----:B------:R-:W4:Y:S01]  /*69d0*/  LDL.S16 R34, [R1+0x154] ;  /* 0x0001540001227983 */ /* 0x000f220000100600 */
[----:B------:R-:W-:Y:S01]  /*69e0*/  FFMA.FTZ R16, R21, R17, R16 ;  /* 0x0000001115107223 */ /* 0x000fe20000010010 */
[----:B------:R-:W-:-:S02]  /*69f0*/  FADD.FTZ R21, R18, R19 ;  /* 0x0000001312157221 */ /* 0x000fc40000010000 */
[----:B------:R-:W4:Y:S04]  /*6a00*/  LDL.LU.S16 R35, [R1+0x13c] ;  /* 0x00013c0001237983 */ /* 0x000f280000300600 */
[----:B------:R-:W4:Y:S04]  /*6a10*/  LDL.LU.S16 R29, [R1+0x16a] ;  /* 0x00016a00011d7983 */ /* 0x000f280000300600 */
[----:B------:R-:W4:Y:S01]  /*6a20*/  LDL.S16 R28, [R1+0x16e] ;  /* 0x00016e00011c7983 */ /* 0x000f220000100600 */
[----:B--2---:R-:W-:-:S03]  /*6a30*/  HADD2.F32 R13, -RZ, R59.H0_H0 ;  /* 0x2000003bff0d7230 */ /* 0x004fc60000004100 */
[----:B------:R-:W2:Y:S01]  /*6a40*/  LDL.LU.S16 R59, [R1+0x128] ;  /* 0x00012800013b7983 */ /* 0x000ea20000300600 */
[----:B------:R-:W-:Y:S01]  /*6a50*/  FFMA.FTZ R70, R17, R22, R70 ;  /* 0x0000001611467223 */ /* 0x000fe20000010046 */
[----:B------:R-:W-:Y:S02]  /*6a60*/  HADD2.F32 R17, -RZ, R73.H0_H0 ;  /* 0x20000049ff117230 */ /* 0x000fe40000004100 */
[----:B------:R-:W-:Y:S01]  /*6a70*/  FADD.FTZ R21, R22, R21 ;  /* 0x0000001516157221 */ /* 0x000fe20000010000 */
[----:B------:R-:W-:Y:S01]  /*6a80*/  FMUL.FTZ R39, R39, UR16 ;  /* 0x0000001027277c20 */ /* 0x000fe20008410000 */
[----:B------:R-:W-:Y:S01]  /*6a90*/  FMUL.FTZ R18, R14, R13 ;  /* 0x0000000d0e127220 */ /* 0x000fe20000410000 */
[----:B------:R-:W-:Y:S02]  /*6aa0*/  HADD2.F32 R38, -RZ, R38.H0_H0 ;  /* 0x20000026ff267230 */ /* 0x000fe40000004100 */
[----:B------:R-:W-:Y:S01]  /*6ab0*/  FADD.FTZ R17, R17, -UR28 ;  /* 0x8000001c11117e21 */ /* 0x000fe20008010000 */
[----:B------:R-:W-:-:S02]  /*6ac0*/  HADD2.F32 R22, -RZ, R65.H0_H0 ;  /* 0x20000041ff167230 */ /* 0x000fc40000004100 */
[----:B------:R-:W-:Y:S01]  /*6ad0*/  FADD.FTZ R21, R21, R18 ;  /* 0x0000001215157221 */ /* 0x000fe20000010000 */
[----:B------:R-:W-:Y:S01]  /*6ae0*/  FFMA.FTZ R70, R39, R18, R70 ;  /* 0x0000001227467223 */ /* 0x000fe20000010046 */
[----:B------:R-:W-:Y:S01]  /*6af0*/  FADD.FTZ R18, R38, -UR28 ;  /* 0x8000001c26127e21 */ /* 0x000fe20008010000 */
[----:B------:R-:W-:Y:S01]  /*6b00*/  FMUL.FTZ R19, R17, UR16 ;  /* 0x0000001011137c20 */ /* 0x000fe20008410000 */
[----:B------:R-:W-:Y:S01]  /*6b10*/  FADD.FTZ R10, R10, R13 ;  /* 0x0000000d0a0a7221 */ /* 0x000fe20000010000 */
[----:B------:R-:W-:Y:S01]  /*6b20*/  FFMA.FTZ R12, R13, R39, R12 ;  /* 0x000000270d0c7223 */ /* 0x000fe2000001000c */
[----:B---3--:R-:W-:Y:S02]  /*6b30*/  HADD2.F32 R13, -RZ, R55.H0_H0 ;  /* 0x20000037ff0d7230 */ /* 0x008fe40000004100 */
[----:B------:R-:W-:Y:S01]  /*6b40*/  FMUL.FTZ R18, R18, UR16 ;  /* 0x0000001012127c20 */ /* 0x000fe20008410000 */
[----:B------:R-:W3:Y:S01]  /*6b50*/  LDL.LU.S16 R55, [R1+0x134] ;  /* 0x0001340001377983 */ /* 0x000ee20000300600 */
[----:B------:R-:W-:Y:S01]  /*6b60*/  FADD.FTZ R11, R11, R22 ;  /* 0x000000160b0b7221 */ /* 0x000fe20000010000 */
[----:B------:R-:W-:Y:S01]  /*6b70*/  FFMA.FTZ R16, R22, R19, R16 ;  /* 0x0000001316107223 */ /* 0x000fe20000010010 */
[----:B------:R-:W-:Y:S01]  /*6b80*/  FMUL.FTZ R22, R15, R22 ;  /* 0x000000160f167220 */ /* 0x000fe20000410000 */
[----:B------:R-:W-:Y:S01]  /*6b90*/  FADD.FTZ R10, R10, R13 ;  /* 0x0000000d0a0a7221 */ /* 0x000fe20000010000 */
[----:B------:R-:W-:Y:S01]  /*6ba0*/  FFMA.FTZ R12, R13, R18, R12 ;  /* 0x000000120d0c7223 */ /* 0x000fe2000001000c */
[----:B------:R-:W-:Y:S01]  /*6bb0*/  FMUL.FTZ R24, R14, R13 ;  /* 0x0000000d0e187220 */ /* 0x000fe20000410000 */
[----:B------:R-:W-:Y:S01]  /*6bc0*/  FADD.FTZ R21, R22, R21 ;  /* 0x0000001516157221 */ /* 0x000fe20000010000 */
[----:B------:R-:W-:Y:S01]  /*6bd0*/  FFMA.FTZ R19, R19, R22, R70 ;  /* 0x0000001613137223 */ /* 0x000fe20000010046 */
[----:B------:R-:W-:-:S02]  /*6be0*/  HADD2.F32 R17, -RZ, R72.H0_H0 ;  /* 0x20000048ff117230 */ /* 0x000fc40000004100 */
[----:B------:R-:W-:Y:S01]  /*6bf0*/  FADD.FTZ R21, R21, R24 ;  /* 0x0000001815157221 */ /* 0x000fe20000010000 */
[----:B------:R-:W-:Y:S02]  /*6c00*/  FFMA.FTZ R24, R18, R24, R19 ;  /* 0x0000001812187223 */ /* 0x000fe40000010013 */
[----:B------:R-:W-:Y:S01]  /*6c10*/  FADD.FTZ R17, R17, -UR28 ;  /* 0x8000001c11117e21 */ /* 0x000fe20008010000 */
[----:B----4-:R-:W-:-:S03]  /*6c20*/  HADD2.F32 R13, -RZ, R58.H0_H0 ;  /* 0x2000003aff0d7230 */ /* 0x010fc60000004100 */
[----:B------:R-:W-:Y:S01]  /*6c30*/  FMUL.FTZ R17, R17, UR16 ;  /* 0x0000001011117c20 */ /* 0x000fe20008410000 */
[----:B------:R-:W4:Y:S01]  /*6c40*/  LDL.LU.S16 R58, [R1+0x140] ;  /* 0x00014000013a7983 */ /* 0x000f220000300600 */
[----:B--2---:R-:W-:-:S03]  /*6c50*/  HADD2.F32 R19, -RZ, R59.H0_H0 ;  /* 0x2000003bff137230 */ /* 0x004fc60000004100 */
[----:B------:R-:W2:Y:S01]  /*6c60*/  LDL.S16 R59, [R1+0x13e] ;  /* 0x00013e00013b7983 */ /* 0x000ea20000100600 */
[----:B------:R-:W-:Y:S01]  /*6c70*/  FMUL.FTZ R18, R15, R13 ;  /* 0x0000000d0f127220 */ /* 0x000fe20000410000 */
[----:B------:R-:W-:Y:S02]  /*6c80*/  HADD2.F32 R22, -RZ, R69.H0_H0 ;  /* 0x20000045ff167230 */ /* 0x000fe40000004100 */
[----:B------:R-:W-:Y:S01]  /*6c90*/  FADD.FTZ R11, R11, R13 ;  /* 0x0000000d0b0b7221 */ /* 0x000fe20000010000 */
[----:B------:R-:W-:Y:S01]  /*6ca0*/  FFMA.FTZ R16, R13, R17, R16 ;  /* 0x000000110d107223 */ /* 0x000fe20000010010 */
[----:B------:R-:W-:Y:S01]  /*6cb0*/  FADD.FTZ R13, R18, R21 ;  /* 0x00000015120d7221 */ /* 0x000fe20000010000 */
[----:B------:R-:W-:Y:S01]  /*6cc0*/  FFMA.FTZ R17, R17, R18, R24 ;  /* 0x0000001211117223 */ /* 0x000fe20000010018 */
[----:B------:R-:W-:Y:S01]  /*6cd0*/  FADD.FTZ R18, R19, -UR28 ;  /* 0x8000001c13127e21 */ /* 0x000fe20008010000 */
[----:B------:R-:W-:Y:S02]  /*6ce0*/  HADD2.F32 R19, -RZ, R68.H0_H0 ;  /* 0x20000044ff137230 */ /* 0x000fe40000004100 */
[----:B------:R-:W-:Y:S01]  /*6cf0*/  FADD.FTZ R22, R22, -UR28 ;  /* 0x8000001c16167e21 */ /* 0x000fe20008010000 */
[----:B------:R-:W-:-:S02]  /*6d00*/  HADD2.F32 R21, -RZ, R67.H0_H0 ;  /* 0x20000043ff157230 */ /* 0x000fc40000004100 */
[----:B------:R-:W-:Y:S01]  /*6d10*/  FMUL.FTZ R18, R18, UR16 ;  /* 0x0000001012127c20 */ /* 0x000fe20008410000 */
[----:B------:R-:W-:Y:S02]  /*6d20*/  HADD2.F32 R23, -RZ, R64.H0_H0 ;  /* 0x20000040ff177230 */ /* 0x000fe40000004100 */
[----:B------:R-:W-:Y:S01]  /*6d30*/  FMUL.FTZ R22, R22, UR16 ;  /* 0x0000001016167c20 */ /* 0x000fe20008410000 */
[----:B------:R-:W-:Y:S01]  /*6d40*/  FMUL.FTZ R24, R14, R19 ;  /* 0x000000130e187220 */ /* 0x000fe20000410000 */
[----:B------:R-:W-:Y:S01]  /*6d50*/  FADD.FTZ R10, R10, R19 ;  /* 0x000000130a0a7221 */ /* 0x000fe20000010000 */
[----:B------:R-:W-:Y:S01]  /*6d60*/  FFMA.FTZ R12, R19, R18, R12 ;  /* 0x00000012130c7223 */ /* 0x000fe2000001000c */
[----:B------:R-:W-:Y:S01]  /*6d70*/  FADD.FTZ R11, R11, R21 ;  /* 0x000000150b0b7221 */ /* 0x000fe20000010000 */
[----:B------:R-:W-:Y:S01]  /*6d80*/  FFMA.FTZ R16, R21, R22, R16 ;  /* 0x0000001615107223 */ /* 0x000fe20000010010 */
[----:B---3--:R-:W-:Y:S02]  /*6d90*/  HADD2.F32 R19, -RZ, R55.H0_H0 ;  /* 0x20000037ff137230 */ /* 0x008fe40000004100 */
[----:B------:R-:W-:Y:S01]  /*6da0*/  FMUL.FTZ R21, R15, R21 ;  /* 0x000000150f157220 */ /* 0x000fe20000410000 */
[----:B------:R-:W-:Y:S01]  /*6db0*/  FFMA.FTZ R17, R18, R24, R17 ;  /* 0x0000001812117223 */ /* 0x000fe20000010011 */
[----:B------:R-:W3:Y:S01]  /*6dc0*/  LDL.S16 R55, [R1+0x146] ;  /* 0x0001460001377983 */ /* 0x000ee20000100600 */
[----:B------:R-:W-:Y:S01]  /*6dd0*/  FADD.FTZ R23, R23, -UR28 ;  /* 0x8000001c17177e21 */ /* 0x000fe20008010000 */
[----:B------:R-:W-:Y:S01]  /*6de0*/  FADD.FTZ R26, R13, R24 ;  /* 0x000000180d1a7221 */ /* 0x000fe20000010000 */
[----:B------:R-:W-:-:S02]  /*6df0*/  FFMA.FTZ R17, R22, R21, R17 ;  /* 0x0000001516117223 */ /* 0x000fc40000010011 */
[----:B------:R-:W-:Y:S01]  /*6e00*/  FMUL.FTZ R18, R23, UR16 ;  /* 0x0000001017127c20 */ /* 0x000fe20008410000 */
[----:B------:R-:W-:Y:S01]  /*6e10*/  FADD.FTZ R26, R21, R26 ;  /* 0x0000001a151a7221 */ /* 0x000fe20000010000 */
[----:B------:R-:W-:Y:S01]  /*6e20*/  FMUL.FTZ R23, R14, R19 ;  /* 0x000000130e177220 */ /* 0x000fe20000410000 */
[----:B------:R-:W-:Y:S01]  /*6e30*/  FADD.FTZ R21, R10, R19 ;  /* 0x000000130a157221 */ /* 0x000fe20000010000 */
[----:B------:R-:W-:Y:S02]  /*6e40*/  FFMA.FTZ R19, R19, R18, R12 ;  /* 0x0000001213137223 */ /* 0x000fe4000001000c */
[----:B------:R-:W-:Y:S01]  /*6e50*/  FADD.FTZ R26, R26, R23 ;  /* 0x000000171a1a7221 */ /* 0x000fe20000010000 */
[----:B------:R-:W-:Y:S01]  /*6e60*/  FFMA.FTZ R23, R18, R23, R17 ;  /* 0x0000001712177223 */ /* 0x000fe20000010011 */
[----:B----4-:R-:W-:Y:S02]  /*6e70*/  HADD2.F32 R22, -RZ, R58.H0_H0 ;  /* 0x2000003aff167230 */ /* 0x010fe40000004100 */
[----:B------:R-:W4:Y:S01]  /*6e80*/  LDL.S16 R58, [R1+0x15c] ;  /* 0x00015c00013a7983 */ /* 0x000f220000100600 */
[----:B--2---:R-:W-:-:S03]  /*6e90*/  HADD2.F32 R18, -RZ, R59.H0_H0 ;  /* 0x2000003bff127230 */ /* 0x004fc60000004100 */
[----:B------:R-:W2:Y:S01]  /*6ea0*/  LDL.LU.S16 R59, [R1+0x144] ;  /* 0x00014400013b7983 */ /* 0x000ea20000300600 */
[----:B------:R-:W-:Y:S02]  /*6eb0*/  HADD2.F32 R13, -RZ, R66.H0_H0 ;  /* 0x20000042ff0d7230 */ /* 0x000fe40000004100 */
[----:B------:R-:W-:-:S03]  /*6ec0*/  HADD2.F32 R64, -RZ, R64.H1_H1 ;  /* 0x30000040ff407230 */ /* 0x000fc60000004100 */
[----:B------:R-:W-:Y:S01]  /*6ed0*/  FADD.FTZ R10, R13, -UR28 ;  /* 0x8000001c0d0a7e21 */ /* 0x000fe20008010000 */
[----:B------:R-:W-:Y:S02]  /*6ee0*/  HADD2.F32 R13, -RZ, R62.H0_H0 ;  /* 0x2000003eff0d7230 */ /* 0x000fe40000004100 */
[----:B------:R-:W-:Y:S01]  /*6ef0*/  FADD.FTZ R64, R64, -UR28 ;  /* 0x8000001c40407e21 */ /* 0x000fe20008010000 */
[----:B------:R-:W2:Y:S01]  /*6f00*/  LDL.LU.S16 R62, [R1+0x148] ;  /* 0x00014800013e7983 */ /* 0x000ea20000300600 */
[----:B------:R-:W-:Y:S01]  /*6f10*/  FMUL.FTZ R12, R10, UR16 ;  /* 0x000000100a0c7c20 */ /* 0x000fe20008410000 */
[----:B------:R-:W-:Y:S01]  /*6f20*/  FADD.FTZ R17, R11, R13 ;  /* 0x0000000d0b117221 */ /* 0x000fe20000010000 */
[----:B------:R-:W-:Y:S02]  /*6f30*/  FMUL.FTZ R64, R64, UR16 ;  /* 0x0000001040407c20 */ /* 0x000fe40008410000 */
[----:B------:R-:W-:Y:S01]  /*6f40*/  FFMA.FTZ R16, R13, R12, R16 ;  /* 0x0000000c0d107223 */ /* 0x000fe20000010010 */
[----:B------:R-:W-:Y:S01]  /*6f50*/  FMUL.FTZ R13, R15, R13 ;  /* 0x0000000d0f0d7220 */ /* 0x000fe20000410000 */
[----:B------:R-:W-:Y:S01]  /*6f60*/  FADD.FTZ R18, R18, -UR28 ;  /* 0x8000001c12127e21 */ /* 0x000fe20008010000 */
[----:B------:R-:W-:Y:S01]  /*6f70*/  FFMA.FTZ R11, R22, R64, R19 ;  /* 0x00000040160b7223 */ /* 0x000fe20000010013 */
[----:B------:R-:W-:Y:S01]  /*6f80*/  FMUL.FTZ R19, R14, R22 ;  /* 0x000000160e137220 */ /* 0x000fe20000410000 */
[----:B------:R-:W-:Y:S01]  /*6f90*/  FADD.FTZ R26, R13, R26 ;  /* 0x0000001a0d1a7221 */ /* 0x000fe20000010000 */
[----:B------:R-:W-:Y:S01]  /*6fa0*/  FFMA.FTZ R23, R12, R13, R23 ;  /* 0x0000000d0c177223 */ /* 0x000fe20000010017 */
[----:B------:R-:W-:-:S02]  /*6fb0*/  HADD2.F32 R13, -RZ, R34.H0_H0 ;  /* 0x20000022ff0d7230 */ /* 0x000fc40000004100 */
[----:B------:R-:W-:Y:S01]  /*6fc0*/  FMUL.FTZ R18, R18, UR16 ;  /* 0x0000001012127c20 */ /* 0x000fe20008410000 */
[----:B------:R-:W2:Y:S01]  /*6fd0*/  LDL.S16 R34, [R1+0x152] ;  /* 0x0001520001227983 */ /* 0x000ea20000100600 */
[----:B------:R-:W-:Y:S01]  /*6fe0*/  FADD.FTZ R26, R26, R19 ;  /* 0x000000131a1a7221 */ /* 0x000fe20000010000 */
[----:B------:R-:W-:Y:S01]  /*6ff0*/  FFMA.FTZ R23, R64, R19, R23 ;  /* 0x0000001340177223 */ /* 0x000fe20000010017 */
[----:B------:R-:W-:Y:S01]  /*7000*/  FMUL.FTZ R19, R15, R13 ;  /* 0x0000000d0f137220 */ /* 0x000fe20000410000 */
[----:B------:R-:W-:Y:S01]  /*7010*/  FADD.FTZ R17, R17, R13 ;  /* 0x0000000d11117221 */ /* 0x000fe20000010000 */
[----:B------:R-:W-:Y:S01]  /*7020*/  FFMA.FTZ R16, R13, R18, R16 ;  /* 0x000000120d107223 */ /* 0x000fe20000010010 */
[----:B---3--:R-:W-:Y:S02]  /*7030*/  HADD2.F32 R13, -RZ, R55.H0_H0 ;  /* 0x20000037ff0d7230 */ /* 0x008fe40000004100 */
[----:B------:R-:W3:Y:S01]  /*7040*/  LDL.LU.S16 R55, [R1+0x14e] ;  /* 0x00014e0001377983 */ /* 0x000ee20000300600 */
[----:B------:R-:W-:-:S02]  /*7050*/  HADD2.F32 R12, -RZ, R35.H0_H0 ;  /* 0x20000023ff0c7230 */ /* 0x000fc40000004100 */
[----:B------:R-:W-:Y:S01]  /*7060*/  FADD.FTZ R26, R19, R26 ;  /* 0x0000001a131a7221 */ /* 0x000fe20000010000 */
[----:B------:R-:W-:Y:S01]  /*7070*/  FFMA.FTZ R23, R18, R19, R23 ;  /* 0x0000001312177223 */ /* 0x000fe20000010017 */
[----:B------:R-:W3:Y:S01]  /*7080*/  LDL.LU.S16 R35, [R1+0x150] ;  /* 0x0001500001237983 */ /* 0x000ee20000300600 */
[----:B------:R-:W-:Y:S01]  /*7090*/  FADD.FTZ R19, R13, -UR28 ;  /* 0x8000001c0d137e21 */ /* 0x000fe20008010000 */
[----:B------:R-:W-:Y:S01]  /*70a0*/  FADD.FTZ R10, R21, R22 ;  /* 0x00000016150a7221 */ /* 0x000fe20000010000 */
[----:B----4-:R-:W-:Y:S02]  /*70b0*/  HADD2.F32 R13, -RZ, R58.H0_H0 ;  /* 0x2000003aff0d7230 */ /* 0x010fe40000004100 */
[----:B------:R-:W4:Y:S01]  /*70c0*/  LDL.S16 R58, [R1+0x15a] ;  /* 0x00015a00013a7983 */ /* 0x000f220000100600 */
[----:B--2---:R-:W-:-:S03]  /*70d0*/  HADD2.F32 R22, -RZ, R59.H0_H0 ;  /* 0x2000003bff167230 */ /* 0x004fc60000004100 */
[----:B------:R-:W2:Y:S01]  /*70e0*/  LDL.LU.S16 R59, [R1+0x158] ;  /* 0x00015800013b7983 */ /* 0x000ea20000300600 */
[----:B------:R-:W-:Y:S01]  /*70f0*/  FADD.FTZ R18, R12, -UR28 ;  /* 0x8000001c0c127e21 */ /* 0x000fe20008010000 */
[----:B------:R-:W-:Y:S01]  /*7100*/  FMUL.FTZ R19, R19, UR16 ;  /* 0x0000001013137c20 */ /* 0x000fe20008410000 */
[----:B------:R-:W-:Y:S02]  /*7110*/  HADD2.F32 R12, -RZ, R62.H0_H0 ;  /* 0x2000003eff0c7230 */ /* 0x000fe40000004100 */
[----:B------:R-:W-:Y:S01]  /*7120*/  FMUL.FTZ R18, R18, UR16 ;  /* 0x0000001012127c20 */ /* 0x000fe20008410000 */
[----:B------:R-:W2:Y:S02]  /*7130*/  LDL.LU.S16 R62, [R1+0x15e] ;  /* 0x00015e00013e7983 */ /* 0x000ea40000300600 */
        /* <DEDUP_REMOVED lines=9> */
[----:B------:R-:W-:-:S02]  /*71d0*/  HADD2.F32 R22, -RZ, R34.H0_H0 ;  /* 0x20000022ff167230 */ /* 0x000fc40000004100 */
[----:B------:R-:W2:Y:S01]  /*71e0*/  LDL.LU.S16 R34, [R1+0x160] ;  /* 0x0001600001227983 */ /* 0x000ea20000300600 */
[----:B------:R-:W-:Y:S01]  /*71f0*/  FFMA.FTZ R18, R19, R12, R18 ;  /* 0x0000000c13127223 */ /* 0x000fe20000010012 */
[----:B------:R-:W-:Y:S01]  /*7200*/  FMUL.FTZ R21, R21, UR16 ;  /* 0x0000001015157c20 */ /* 0x000fe20008410000 */
[----:B------:R-:W-:Y:S01]  /*7210*/  FMUL.FTZ R24, R14, R22 ;  /* 0x000000160e187220 */ /* 0x000fe20000410000 */
[----:B------:R-:W-:Y:S01]  /*7220*/  FADD.FTZ R13, R12, R13 ;  /* 0x0000000d0c0d7221 */ /* 0x000fe20000010000 */
[----:B---3--:R-:W-:Y:S02]  /*7230*/  HADD2.F32 R19, -RZ, R55.H0_H0 ;  /* 0x20000037ff137230 */ /* 0x008fe40000004100 */
[----:B------:R-:W-:Y:S01]  /*7240*/  FADD.FTZ R10, R10, R22 ;  /* 0x000000160a0a7221 */ /* 0x000fe20000010000 */
[----:B------:R-:W-:Y:S01]  /*7250*/  FFMA.FTZ R22, R22, R21, R11 ;  /* 0x0000001516167223 */ /* 0x000fe2000001000b */
[----:B------:R-:W-:Y:S02]  /*7260*/  HADD2.F32 R12, -RZ, R35.H0_H0 ;  /* 0x20000023ff0c7230 */ /* 0x000fe40000004100 */
[----:B------:R-:W-:Y:S01]  /*7270*/  FFMA.FTZ R21, R21, R24, R18 ;  /* 0x0000001815157223 */ /* 0x000fe20000010012 */
[----:B------:R-:W3:Y:S01]  /*7280*/  LDL.LU.S16 R35, [R1+0x156] ;  /* 0x0001560001237983 */ /* 0x000ee20000300600 */
[----:B------:R-:W-:-:S03]  /*7290*/  FADD.FTZ R18, R19, -UR28 ;  /* 0x8000001c13127e21 */ /* 0x000fc60008010000 */
[----:B------:R-:W3:Y:S01]  /*72a0*/  LDL.S16 R55, [R1+0x166] ;  /* 0x0001660001377983 */ /* 0x000ee20000100600 */
[----:B------:R-:W-:Y:S01]  /*72b0*/  FADD.FTZ R26, R13, R24 ;  /* 0x000000180d1a7221 */ /* 0x000fe20000010000 */
[----:B----4-:R-:W-:Y:S02]  /*72c0*/  HADD2.F32 R19, -RZ, R58.H0_H0 ;  /* 0x2000003aff137230 */ /* 0x010fe40000004100 */
[----:B------:R-:W4:Y:S01]  /*72d0*/  LDL.S16 R58, [R1+0x168] ;  /* 0x00016800013a7983 */ /* 0x000f220000100600 */
[----:B--2---:R-:W-:-:S03]  /*72e0*/  HADD2.F32 R13, -RZ, R59.H0_H0 ;  /* 0x2000003bff0d7230 */ /* 0x004fc60000004100 */
[----:B------:R-:W2:Y:S01]  /*72f0*/  LDL.LU.S16 R59, [R1+0x164] ;  /* 0x00016400013b7983 */ /* 0x000ea20000300600 */
[----:B------:R-:W-:-:S04]  /*7300*/  FADD.FTZ R12, R12, -UR28 ;  /* 0x8000001c0c0c7e21 */ /* 0x000fc80008010000 */
[----:B------:R-:W-:Y:S01]  /*7310*/  FMUL.FTZ R12, R12, UR16 ;  /* 0x000000100c0c7c20 */ /* 0x000fe20008410000 */
[----:B------:R-:W-:Y:S02]  /*7320*/  HADD2.F32 R11, -RZ, R62.H0_H0 ;  /* 0x2000003eff0b7230 */ /* 0x000fe40000004100 */
[----:B------:R-:W-:Y:S01]  /*7330*/  FMUL.FTZ R18, R18, UR16 ;  /* 0x0000001012127c20 */ /* 0x000fe20008410000 */
[----:B------:R-:W2:Y:S02]  /*7340*/  LDL.LU.S16 R62, [R1+0x16c] ;  /* 0x00016c00013e7983 */ /* 0x000ea40000300600 */
[----:B------:R-:W-:Y:S01]  /*7350*/  FADD.FTZ R17, R17, R11 ;  /* 0x0000000b11117221 */ /* 0x000fe20000010000 */
[----:B------:R-:W-:Y:S01]  /*7360*/  FFMA.FTZ R16, R11, R12, R16 ;  /* 0x0000000c0b107223 */ /* 0x000fe20000010010 */
[----:B------:R-:W-:Y:S01]  /*7370*/  FMUL.FTZ R11, R15, R11 ;  /* 0x0000000b0f0b7220 */ /* 0x000fe20000410000 */
[----:B------:R-:W-:Y:S01]  /*7380*/  FADD.FTZ R10, R10, R19 ;  /* 0x000000130a0a7221 */ /* 0x000fe20000010000 */
[----:B------:R-:W-:-:S02]  /*7390*/  FFMA.FTZ R22, R19, R18, R22 ;  /* 0x0000001213167223 */ /* 0x000fc40000010016 */
[----:B------:R-:W-:Y:S01]  /*73a0*/  FADD.FTZ R26, R11, R26 ;  /* 0x0000001a0b1a7221 */ /* 0x000fe20000010000 */
[----:B------:R-:W-:Y:S01]  /*73b0*/  FFMA.FTZ R21, R12, R11, R21 ;  /* 0x0000000b0c157223 */ /* 0x000fe20000010015 */
[----:B------:R-:W-:Y:S01]  /*73c0*/  FMUL.FTZ R19, R14, R19 ;  /* 0x000000130e137220 */ /* 0x000fe20000410000 */
[----:B------:R-:W-:Y:S02]  /*73d0*/  HADD2.F32 R11, -RZ, R34.H0_H0 ;  /* 0x20000022ff0b7230 */ /* 0x000fe40000004100 */
[----:B------:R-:W-:Y:S01]  /*73e0*/  FADD.FTZ R13, R13, -UR28 ;  /* 0x8000001c0d0d7e21 */ /* 0x000fe20008010000 */
[----:B------:R-:W2:Y:S01]  /*73f0*/  LDL.S16 R34, [R1+0x170] ;  /* 0x0001700001227983 */ /* 0x000ea20000100600 */
[----:B------:R-:W-:Y:S01]  /*7400*/  FADD.FTZ R23, R26, R19 ;  /* 0x000000131a177221 */ /* 0x000fe20000010000 */
[----:B------:R-:W-:Y:S01]  /*7410*/  FFMA.FTZ R18, R18, R19, R21 ;  /* 0x0000001312127223 */ /* 0x000fe20000010015 */
[----:B------:R-:W-:Y:S01]  /*7420*/  FMUL.FTZ R13, R13, UR16 ;  /* 0x000000100d0d7c20 */ /* 0x000fe20008410000 */
[----:B------:R-:W-:Y:S01]  /*7430*/  FMUL.FTZ R12, R15, R11 ;  /* 0x0000000b0f0c7220 */ /* 0x000fe20000410000 */
[----:B------:R-:W-:-:S02]  /*7440*/  FADD.FTZ R17, R17, R11 ;  /* 0x0000000b11117221 */ /* 0x000fc40000010000 */
[----:B------:R-:W-:Y:S01]  /*7450*/  FFMA.FTZ R16, R11, R13, R16 ;  /* 0x0000000d0b107223 */ /* 0x000fe20000010010 */
[----:B---3--:R-:W-:Y:S02]  /*7460*/  HADD2.F32 R19, -RZ, R35.H0_H0 ;  /* 0x20000023ff137230 */ /* 0x008fe40000004100 */
[----:B------:R-:W3:Y:S01]  /*7470*/  LDL.LU.S16 R35, [R1+0x172] ;  /* 0x0001720001237983 */ /* 0x000ee20000300600 */
[----:B------:R-:W-:Y:S01]  /*7480*/  FFMA.FTZ R18, R13, R12, R18 ;  /* 0x0000000c0d127223 */ /* 0x000fe20000010012 */
[----:B------:R-:W-:Y:S02]  /*7490*/  HADD2.F32 R11, -RZ, R55.H0_H0 ;  /* 0x20000037ff0b7230 */ /* 0x000fe40000004100 */
[----:B------:R-:W3:Y:S01]  /*74a0*/  LDL.S16 R55, [R1+0x176] ;  /* 0x0001760001377983 */ /* 0x000ee20000100600 */
[----:B----4-:R-:W-:-:S03]  /*74b0*/  HADD2.F32 R13, -RZ, R58.H0_H0 ;  /* 0x2000003aff0d7230 */ /* 0x010fc60000004100 */
[----:B------:R-:W4:Y:S01]  /*74c0*/  LDL.LU.S16 R58, [R1+0x174] ;  /* 0x00017400013a7983 */ /* 0x000f220000300600 */
[----:B--2---:R-:W-:-:S03]  /*74d0*/  HADD2.F32 R21, -RZ, R59.H0_H0 ;  /* 0x2000003bff157230 */ /* 0x004fc60000004100 */
[----:B------:R-:W2:Y:S01]  /*74e0*/  LDL.LU.S16 R59, [R1+0x17a] ;  /* 0x00017a00013b7983 */ /* 0x000ea20000300600 */
[----:B------:R-:W-:Y:S01]  /*74f0*/  FADD.FTZ R23, R12, R23 ;  /* 0x000000170c177221 */ /* 0x000fe20000010000 */
[----:B------:R-:W-:Y:S01]  /*7500*/  FADD.FTZ R19, R19, -UR28 ;  /* 0x8000001c13137e21 */ /* 0x000fe20008010000 */
[----:B------:R-:W-:Y:S01]  /*7510*/  FADD.FTZ R12, R11, -UR28 ;  /* 0x8000001c0b0c7e21 */ /* 0x000fe20008010000 */
[----:B------:R-:W-:Y:S02]  /*7520*/  HADD2.F32 R11, -RZ, R29.H0_H0 ;  /* 0x2000001dff0b7230 */ /* 0x000fe40000004100 */
[----:B------:R-:W-:Y:S01]  /*7530*/  FMUL.FTZ R24, R14, R13 ;  /* 0x0000000d0e187220 */ /* 0x000fe20000410000 */
[----:B------:R-:W-:Y:S01]  /*7540*/  FMUL.FTZ R19, R19, UR16 ;  /* 0x0000001013137c20 */ /* 0x000fe20008410000 */
[----:B------:R-:W-:Y:S01]  /*7550*/  FMUL.FTZ R12, R12, UR16 ;  /* 0x000000100c0c7c20 */ /* 0x000fe20008410000 */
[----:B------:R-:W-:Y:S02]  /*7560*/  FADD.FTZ R17, R17, R11 ;  /* 0x0000000b11117221 */ /* 0x000fe40000010000 */
[----:B------:R-:W-:Y:S01]  /*7570*/  FFMA.FTZ R22, R13, R19, R22 ;  /* 0x000000130d167223 */ /* 0x000fe20000010016 */
[----:B------:R-:W-:Y:S01]  /*7580*/  FFMA.FTZ R16, R11, R12, R16 ;  /* 0x0000000c0b107223 */ /* 0x000fe20000010010 */
[----:B------:R-:W-:Y:S01]  /*7590*/  FMUL.FTZ R11, R15, R11 ;  /* 0x0000000b0f0b7220 */ /* 0x000fe20000410000 */
[----:B------:R-:W-:Y:S01]  /*75a0*/  FADD.FTZ R26, R23, R24 ;  /* 0x00000018171a7221 */ /* 0x000fe20000010000 */
[----:B------:R-:W-:Y:S01]  /*75b0*/  FFMA.FTZ R19, R19, R24, R18 ;  /* 0x0000001813137223 */ /* 0x000fe20000010012 */
[----:B------:R-:W-:Y:S01]  /*75c0*/  FADD.FTZ R21, R21, -UR28 ;  /* 0x8000001c15157e21 */ /* 0x000fe20008010000 */
[----:B------:R-:W-:Y:S01]  /*75d0*/  FADD.FTZ R10, R10, R13 ;  /* 0x0000000d0a0a7221 */ /* 0x000fe20000010000 */
[----:B------:R-:W-:-:S02]  /*75e0*/  HADD2.F32 R13, -RZ, R28.H0_H0 ;  /* 0x2000001cff0d7230 */ /* 0x000fc40000004100 */
[----:B------:R-:W-:Y:S01]  /*75f0*/  FADD.FTZ R26, R11, R26 ;  /* 0x0000001a0b1a7221 */ /* 0x000fe20000010000 */
[----:B------:R-:W-:Y:S01]  /*7600*/  FFMA.FTZ R19, R12, R11, R19 ;  /* 0x0000000b0c137223 */ /* 0x000fe20000010013 */
[----:B------:R-:W-:Y:S01]  /*7610*/  FMUL.FTZ R12, R21, UR16 ;  /* 0x00000010150c7c20 */ /* 0x000fe20008410000 */
[----:B------:R-:W-:Y:S02]  /*7620*/  HADD2.F32 R11, -RZ, R62.H0_H0 ;  /* 0x2000003eff0b7230 */ /* 0x000fe40000004100 */
[----:B------:R-:W-:Y:S01]  /*7630*/  FMUL.FTZ R21, R14, R13 ;  /* 0x0000000d0e157220 */ /* 0x000fe20000410000 */
[----:B------:R-:W-:Y:S01]  /*7640*/  FADD.FTZ R18, R10, R13 ;  /* 0x0000000d0a127221 */ /* 0x000fe20000010000 */
[----:B------:R-:W-:Y:S01]  /*7650*/  FFMA.FTZ R22, R13, R12, R22 ;  /* 0x0000000c0d167223 */ /* 0x000fe20000010016 */
[----:B------:R-:W-:Y:S02]  /*7660*/  HADD2.F32 R13, -RZ, R34.H0_H0 ;  /* 0x20000022ff0d7230 */ /* 0x000fe40000004100 */
[----:B------:R-:W-:Y:S01]  /*7670*/  FADD.FTZ R10, R11, -UR28 ;  /* 0x8000001c0b0a7e21 */ /* 0x000fe20008010000 */
[----:B------:R-:W-:Y:S01]  /*7680*/  FADD.FTZ R26, R26, R21 ;  /* 0x000000151a1a7221 */ /* 0x000fe20000010000 */
[----:B------:R-:W-:-:S02]  /*7690*/  FFMA.FTZ R19, R12, R21, R19 ;  /* 0x000000150c137223 */ /* 0x000fc40000010013 */
[----:B------:R-:W-:Y:S01]  /*76a0*/  FMUL.FTZ R10, R10, UR16 ;  /* 0x000000100a0a7c20 */ /* 0x000fe20008410000 */
[----:B------:R-:W-:Y:S01]  /*76b0*/  FADD.FTZ R21, R13, -UR28 ;  /* 0x8000001c0d157e21 */ /* 0x000fe20008010000 */
[----:B---3--:R-:W-:-:S03]  /*76c0*/  HADD2.F32 R11, -RZ, R35.H0_H0 ;  /* 0x20000023ff0b7230 */ /* 0x008fc60000004100 */
[----:B------:R-:W-:Y:S01]  /*76d0*/  FMUL.FTZ R24, R21, UR16 ;  /* 0x0000001015187c20 */ /* 0x000fe20008410000 */
[----:B------:R-:W-:Y:S02]  /*76e0*/  HADD2.F32 R13, -RZ, R55.H0_H0 ;  /* 0x20000037ff0d7230 */ /* 0x000fe40000004100 */
[----:B------:R-:W-:Y:S01]  /*76f0*/  FADD.FTZ R17, R17, R11 ;  /* 0x0000000b11117221 */ /* 0x000fe20000010000 */
[----:B------:R-:W-:Y:S01]  /*7700*/  FFMA.FTZ R16, R11, R10, R16 ;  /* 0x0000000a0b107223 */ /* 0x000fe20000010010 */
[----:B------:R-:W-:Y:S01]  /*7710*/  FMUL.FTZ R11, R15, R11 ;  /* 0x0000000b0f0b7220 */ /* 0x000fe20000410000 */
[----:B------:R-:W-:Y:S01]  /*7720*/  FADD.FTZ R18, R18, R13 ;  /* 0x0000000d12127221 */ /* 0x000fe20000010000 */
[----:B------:R-:W-:Y:S02]  /*7730*/  FFMA.FTZ R22, R13, R24, R22 ;  /* 0x000000180d167223 */ /* 0x000fe40000010016 */
[----:B------:R-:W-:Y:S01]  /*7740*/  FADD.FTZ R26, R11, R26 ;  /* 0x0000001a0b1a7221 */ /* 0x000fe20000010000 */
[----:B------:R-:W-:Y:S01]  /*7750*/  FFMA.FTZ R19, R10, R11, R19 ;  /* 0x0000000b0a137223 */ /* 0x000fe20000010013 */
[----:B------:R-:W-:Y:S01]  /*7760*/  FMUL.FTZ R13, R14, R13 ;  /* 0x0000000d0e0d7220 */ /* 0x000fe20000410000 */
[----:B------:R-:W-:-:S03]  /*7770*/  HADD2.F32 R10, -RZ, R60.H0_H0 ;  /* 0x2000003cff0a7230 */ /* 0x000fc60000004100 */
[----:B------:R-:W-:Y:S01]  /*7780*/  FADD.FTZ R26, R26, R13 ;  /* 0x0000000d1a1a7221 */ /* 0x000fe20000010000 */
[----:B------:R-:W-:Y:S01]  /*7790*/  FFMA.FTZ R19, R24, R13, R19 ;  /* 0x0000000d18137223 */ /* 0x000fe20000010013 */
[----:B------:R-:W-:-:S04]  /*77a0*/  FADD.FTZ R10, R10, -UR28 ;  /* 0x8000001c0a0a7e21 */ /* 0x000fc80008010000 */
[----:B------:R-:W-:Y:S01]  /*77b0*/  FMUL.FTZ R10, R10, UR16 ;  /* 0x000000100a0a7c20 */ /* 0x000fe20008410000 */
[----:B------:R-:W-:-:S05]  /*77c0*/  HADD2.F32 R20, -RZ, R20.H0_H0 ;  /* 0x20000014ff147230 */ /* 0x000fca0000004100 */
[----:B------:R-:W-:Y:S01]  /*77d0*/  FADD.FTZ R20, R20, -UR28 ;  /* 0x8000001c14147e21 */ /* 0x000fe20008010000 */
[----:B----4-:R-:W-:-:S05]  /*77e0*/  HADD2.F32 R12, -RZ, R58.H0_H0 ;  /* 0x2000003aff0c7230 */ /* 0x010fca0000004100 */
[----:B------:R-:W-:-:S04]  /*77f0*/  FADD.FTZ R12, R12, -UR28 ;  /* 0x8000001c0c0c7e21 */ /* 0x000fc80008010000 */
[----:B------:R-:W-:Y:S01]  /*7800*/  FMUL.FTZ R12, R12, UR16 ;  /* 0x000000100c0c7c20 */ /* 0x000fe20008410000 */
[----:B------:R-:W-:Y:S01]  /*7810*/  FMUL.FTZ R20, R20, UR16 ;  /* 0x0000001014147c20 */ /* 0x000fe20008410000 */
[----:B------:R-:W-:Y:S02]  /*7820*/  HADD2.F32 R87, -RZ, R87.H0_H0 ;  /* 0x20000057ff577230 */ /* 0x000fe40000004100 */
[----:B--2---:R-:W-:-:S05]  /*7830*/  HADD2.F32 R11, -RZ, R59.H0_H0 ;  /* 0x2000003bff0b7230 */ /* 0x004fca0000004100 */
[----:B------:R-:W-:Y:S01]  /*7840*/  FMUL.FTZ R13, R15, R11 ;  /* 0x0000000b0f0d7220 */ /* 0x000fe20000410000 */
[----:B------:R-:W-:Y:S01]  /*7850*/  FADD.FTZ R17, R17, R11 ;  /* 0x0000000b11117221 */ /* 0x000fe20000010000 */
[----:B------:R-:W-:Y:S01]  /*7860*/  FFMA.FTZ R16, R11, R12, R16 ;  /* 0x0000000c0b107223 */ /* 0x000fe20000010010 */
[----:B------:R-:W-:Y:S02]  /*7870*/  HADD2.F32 R11, -RZ, R61.H0_H0 ;  /* 0x2000003dff0b7230 */ /* 0x000fe40000004100 */
[----:B------:R-:W-:Y:S01]  /*7880*/  FADD.FTZ R26, R13, R26 ;  /* 0x0000001a0d1a7221 */ /* 0x000fe20000010000 */
[----:B------:R-:W-:Y:S01]  /*7890*/  FFMA.FTZ R19, R12, R13, R19 ;  /* 0x0000000d0c137223 */ /* 0x000fe20000010013 */
[----:B------:R-:W-:Y:S02]  /*78a0*/  HADD2.F32 R13, -RZ, R56.H0_H0 ;  /* 0x20000038ff0d7230 */ /* 0x000fe40000004100 */
[----:B------:R-:W-:Y:S01]  /*78b0*/  FADD.FTZ R12, R11, -UR28 ;  /* 0x8000001c0b0c7e21 */ /* 0x000fe20008010000 */
[----:B------:R-:W-:-:S02]  /*78c0*/  HADD2.F32 R11, -RZ, R57.H0_H0 ;  /* 0x20000039ff0b7230 */ /* 0x000fc40000004100 */
[----:B------:R-:W-:Y:S01]  /*78d0*/  FADD.FTZ R18, R18, R13 ;  /* 0x0000000d12127221 */ /* 0x000fe20000010000 */
[----:B------:R-:W-:Y:S01]  /*78e0*/  FFMA.FTZ R22, R13, R10, R22 ;  /* 0x0000000a0d167223 */ /* 0x000fe20000010016 */
[----:B------:R-:W-:Y:S01]  /*78f0*/  FMUL.FTZ R12, R12, UR16 ;  /* 0x000000100c0c7c20 */ /* 0x000fe20008410000 */
[----:B------:R-:W-:Y:S01]  /*7900*/  FMUL.FTZ R13, R14, R13 ;  /* 0x0000000d0e0d7220 */ /* 0x000fe20000410000 */
[----:B------:R-:W-:Y:S02]  /*7910*/  FADD.FTZ R17, R17, R11 ;  /* 0x0000000b11117221 */ /* 0x000fe40000010000 */
[----:B------:R-:W-:Y:S01]  /*7920*/  FFMA.FTZ R16, R11, R12, R16 ;  /* 0x0000000c0b107223 */ /* 0x000fe20000010010 */
[----:B------:R-:W-:Y:S01]  /*7930*/  FADD.FTZ R26, R26, R13 ;  /* 0x0000000d1a1a7221 */ /* 0x000fe20000010000 */
[----:B------:R-:W-:Y:S01]  /*7940*/  FFMA.FTZ R19, R10, R13, R19 ;  /* 0x0000000d0a137223 */ /* 0x000fe20000010013 */
[----:B------:R-:W-:Y:S01]  /*7950*/  FMUL.FTZ R11, R15, R11 ;  /* 0x0000000b0f0b7220 */ /* 0x000fe20000410000 */
[----:B------:R-:W-:-:S02]  /*7960*/  HADD2.F32 R13, -RZ, R54.H0_H0 ;  /* 0x20000036ff0d7230 */ /* 0x000fc40000004100 */
[----:B------:R-:W-:Y:S02]  /*7970*/  HADD2.F32 R10, -RZ, R51.H0_H0 ;  /* 0x20000033ff0a7230 */ /* 0x000fe40000004100 */
[----:B------:R-:W-:Y:S01]  /*7980*/  FADD.FTZ R26, R11, R26 ;  /* 0x0000001a0b1a7221 */ /* 0x000fe20000010000 */
[----:B------:R-:W-:Y:S01]  /*7990*/  FFMA.FTZ R19, R12, R11, R19 ;  /* 0x0000000b0c137223 */ /* 0x000fe20000010013 */
[----:B------:R-:W-:Y:S01]  /*79a0*/  FMUL.FTZ R11, R14, R13 ;  /* 0x0000000d0e0b7220 */ /* 0x000fe20000410000 */
[----:B------:R-:W-:Y:S01]  /*79b0*/  FADD.FTZ R10, R10, -UR28 ;  /* 0x8000001c0a0a7e21 */ /* 0x000fe20008010000 */
[----:B------:R-:W-:Y:S02]  /*79c0*/  HADD2.F32 R12, -RZ, R0.H0_H0 ;  /* 0x20000000ff0c7230 */ /* 0x000fe40000004100 */
[----:B------:R-:W-:Y:S01]  /*79d0*/  FADD.FTZ R26, R26, R11 ;  /* 0x0000000b1a1a7221 */ /* 0x000fe20000010000 */
[----:B------:R-:W-:Y:S01]  /*79e0*/  FFMA.FTZ R19, R20, R11, R19 ;  /* 0x0000000b14137223 */ /* 0x000fe20000010013 */
[----:B------:R-:W-:-:S02]  /*79f0*/  HADD2.F32 R11, -RZ, R50.H0_H0 ;  /* 0x20000032ff0b7230 */ /* 0x000fc40000004100 */
[----:B------:R-:W-:Y:S01]  /*7a00*/  FMUL.FTZ R10, R10, UR16 ;  /* 0x000000100a0a7c20 */ /* 0x000fe20008410000 */
[----:B------:R-:W-:Y:S01]  /*7a10*/  FADD.FTZ R12, R12, -UR28 ;  /* 0x8000001c0c0c7e21 */ /* 0x000fe20008010000 */
[----:B------:R-:W-:Y:S02]  /*7a20*/  HADD2.F32 R0, -RZ, R0.H1_H1 ;  /* 0x30000000ff007230 */ /* 0x000fe40000004100 */
[----:B------:R-:W-:Y:S01]  /*7a30*/  FADD.FTZ R18, R18, R13 ;  /* 0x0000000d12127221 */ /* 0x000fe20000010000 */
[----:B------:R-:W-:Y:S01]  /*7a40*/  FADD.FTZ R17, R17, R11 ;  /* 0x0000000b11117221 */ /* 0x000fe20000010000 */
[----:B------:R-:W-:Y:S01]  /*7a50*/  FFMA.FTZ R16, R11, R10, R16 ;  /* 0x0000000a0b107223 */ /* 0x000fe20000010010 */
[----:B------:R-:W-:Y:S01]  /*7a60*/  FFMA.FTZ R22, R13, R20, R22 ;  /* 0x000000140d167223 */ /* 0x000fe20000010016 */
[----:B------:R-:W-:Y:S01]  /*7a70*/  FMUL.FTZ R11, R15, R11 ;  /* 0x0000000b0f0b7220 */ /* 0x000fe20000410000 */
[----:B------:R-:W-:Y:S02]  /*7a80*/  HADD2.F32 R13, -RZ, R5.H0_H0 ;  /* 0x20000005ff0d7230 */ /* 0x000fe40000004100 */
[----:B------:R-:W-:Y:S01]  /*7a90*/  FMUL.FTZ R12, R12, UR16 ;  /* 0x000000100c0c7c20 */ /* 0x000fe20008410000 */
[----:B------:R-:W-:Y:S01]  /*7aa0*/  FADD.FTZ R0, R0, -UR28 ;  /* 0x8000001c00007e21 */ /* 0x000fe20008010000 */
[----:B------:R-:W-:Y:S01]  /*7ab0*/  FFMA.FTZ R19, R10, R11, R19 ;  /* 0x0000000b0a137223 */ /* 0x000fe20000010013 */
[----:B------:R-:W-:-:S02]  /*7ac0*/  HADD2.F32 R10, -RZ, R4.H0_H0 ;  /* 0x20000004ff0a7230 */ /* 0x000fc40000004100 */
[----:B------:R-:W-:Y:S01]  /*7ad0*/  FADD.FTZ R18, R18, R13 ;  /* 0x0000000d12127221 */ /* 0x000fe20000010000 */
[----:B------:R-:W-:Y:S01]  /*7ae0*/  FFMA.FTZ R22, R13, R12, R22 ;  /* 0x0000000c0d167223 */ /* 0x000fe20000010016 */
[----:B------:R-:W-:Y:S01]  /*7af0*/  FADD.FTZ R26, R11, R26 ;  /* 0x0000001a0b1a7221 */ /* 0x000fe20000010000 */
[----:B------:R-:W-:Y:S01]  /*7b00*/  FMUL.FTZ R13, R14, R13 ;  /* 0x0000000d0e0d7220 */ /* 0x000fe20000410000 */
[----:B------:R-:W-:Y:S02]  /*7b10*/  HADD2.F32 R11, -RZ, R43.H0_H0 ;  /* 0x2000002bff0b7230 */ /* 0x000fe40000004100 */
[----:B------:R-:W-:Y:S01]  /*7b20*/  FMUL.FTZ R0, R0, UR16 ;  /* 0x0000001000007c20 */ /* 0x000fe20008410000 */
[----:B------:R-:W-:Y:S02]  /*7b30*/  HADD2.F32 R4, -RZ, R4.H1_H1 ;  /* 0x30000004ff047230 */ /* 0x000fe40000004100 */
[----:B------:R-:W-:Y:S01]  /*7b40*/  FADD.FTZ R10, R10, -UR28 ;  /* 0x8000001c0a0a7e21 */ /* 0x000fe20008010000 */
[----:B------:R-:W-:Y:S01]  /*7b50*/  FADD.FTZ R26, R26, R13 ;  /* 0x0000000d1a1a7221 */ /* 0x000fe20000010000 */
[----:B------:R-:W-:Y:S01]  /*7b60*/  FFMA.FTZ R19, R12, R13, R19 ;  /* 0x0000000d0c137223 */ /* 0x000fe20000010013 */
[----:B------:R-:W-:Y:S01]  /*7b70*/  FMUL.FTZ R13, R15, R11 ;  /* 0x0000000b0f0d7220 */ /* 0x000fe20000410000 */
[----:B------:R-:W-:Y:S01]  /*7b80*/  FADD.FTZ R17, R17, R11 ;  /* 0x0000000b11117221 */ /* 0x000fe20000010000 */
[----:B------:R-:W-:Y:S01]  /*7b90*/  FFMA.FTZ R16, R11, R0, R16 ;  /* 0x000000000b107223 */ /* 0x000fe20000010010 */
[----:B------:R-:W-:-:S02]  /*7ba0*/  HADD2.F32 R11, -RZ, R42.H0_H0 ;  /* 0x2000002aff0b7230 */ /* 0x000fc40000004100 */
[----:B------:R-:W-:Y:S01]  /*7bb0*/  FADD.FTZ R4, R4, -UR28 ;  /* 0x8000001c04047e21 */ /* 0x000fe20008010000 */
[----:B------:R-:W-:Y:S01]  /*7bc0*/  FMUL.FTZ R10, R10, UR16 ;  /* 0x000000100a0a7c20 */ /* 0x000fe20008410000 */
[----:B------:R-:W-:Y:S01]  /*7bd0*/  FADD.FTZ R26, R13, R26 ;  /* 0x0000001a0d1a7221 */ /* 0x000fe20000010000 */
[----:B------:R-:W-:Y:S01]  /*7be0*/  FFMA.FTZ R19, R0, R13, R19 ;  /* 0x0000000d00137223 */ /* 0x000fe20000010013 */
[----:B------:R-:W-:Y:S02]  /*7bf0*/  HADD2.F32 R13, -RZ, R41.H0_H0 ;  /* 0x20000029ff0d7230 */ /* 0x000fe40000004100 */
[----:B------:R-:W-:Y:S01]  /*7c00*/  FMUL.FTZ R4, R4, UR16 ;  /* 0x0000001004047c20 */ /* 0x000fe20008410000 */
[----:B------:R-:W-:Y:S01]  /*7c10*/  FADD.FTZ R18, R18, R11 ;  /* 0x0000000b12127221 */ /* 0x000fe20000010000 */
[----:B------:R-:W-:Y:S01]  /*7c20*/  FFMA.FTZ R22, R11, R10, R22 ;  /* 0x0000000a0b167223 */ /* 0x000fe20000010016 */
[----:B------:R-:W-:Y:S02]  /*7c30*/  HADD2.F32 R5, -RZ, R5.H1_H1 ;  /* 0x30000005ff057230 */ /* 0x000fe40000004100 */
[----:B------:R-:W-:Y:S01]  /*7c40*/  FMUL.FTZ R11, R14, R11 ;  /* 0x0000000b0e0b7220 */ /* 0x000fe20000410000 */
[----:B------:R-:W-:Y:S01]  /*7c50*/  FADD.FTZ R17, R17, R13 ;  /* 0x0000000d11117221 */ /* 0x000fe20000010000 */
[----:B------:R-:W-:Y:S01]  /*7c60*/  FFMA.FTZ R16, R13, R4, R16 ;  /* 0x000000040d107223 */ /* 0x000fe20000010010 */
[----:B------:R-:W-:Y:S01]  /*7c70*/  FMUL.FTZ R13, R15, R13 ;  /* 0x0000000d0f0d7220 */ /* 0x000fe20000410000 */
[----:B------:R-:W-:Y:S01]  /*7c80*/  FFMA.FTZ R19, R10, R11, R19 ;  /* 0x0000000b0a137223 */ /* 0x000fe20000010013 */
[----:B------:R-:W-:Y:S01]  /*7c90*/  FADD.FTZ R0, R5, -UR28 ;  /* 0x8000001c05007e21 */ /* 0x000fe20008010000 */
[----:B------:R-:W-:-:S02]  /*7ca0*/  HADD2.F32 R5, -RZ, R40.H0_H0 ;  /* 0x20000028ff057230 */ /* 0x000fc40000004100 */
[----:B------:R-:W-:Y:S01]  /*7cb0*/  FFMA.FTZ R19, R4, R13, R19 ;  /* 0x0000000d04137223 */ /* 0x000fe20000010013 */
[----:B------:R-:W-:Y:S01]  /*7cc0*/  FMUL.FTZ R4, R0, UR16 ;  /* 0x0000001000047c20 */ /* 0x000fe20008410000 */
[----:B------:R-:W-:Y:S01]  /*7cd0*/  FADD.FTZ R26, R26, R11 ;  /* 0x0000000b1a1a7221 */ /* 0x000fe20000010000 */
[----:B------:R-:W-:Y:S02]  /*7ce0*/  HADD2.F32 R0, -RZ, R25.H0_H0 ;  /* 0x20000019ff007230 */ /* 0x000fe40000004100 */
[----:B------:R-:W-:Y:S01]  /*7cf0*/  FMUL.FTZ R11, R14, R5 ;  /* 0x000000050e0b7220 */ /* 0x000fe20000410000 */
[----:B------:R-:W-:Y:S01]  /*7d00*/  FADD.FTZ R18, R18, R5 ;  /* 0x0000000512127221 */ /* 0x000fe20000010000 */
[----:B------:R-:W-:Y:S01]  /*7d10*/  FFMA.FTZ R22, R5, R4, R22 ;  /* 0x0000000405167223 */ /* 0x000fe20000010016 */
[----:B------:R-:W-:Y:S01]  /*7d20*/  FADD.FTZ R26, R13, R26 ;  /* 0x0000001a0d1a7221 */ /* 0x000fe20000010000 */
[----:B------:R-:W-:Y:S02]  /*7d30*/  HADD2.F32 R5, -RZ, R6.H0_H0 ;  /* 0x20000006ff057230 */ /* 0x000fe40000004100 */
[----:B------:R-:W-:Y:S01]  /*7d40*/  FFMA.FTZ R19, R4, R11, R19 ;  /* 0x0000000b04137223 */ /* 0x000fe20000010013 */
[----:B------:R-:W-:Y:S01]  /*7d50*/  FADD.FTZ R0, R0, -UR28 ;  /* 0x8000001c00007e21 */ /* 0x000fe20008010000 */
[----:B------:R-:W-:-:S02]  /*7d60*/  HADD2.F32 R4, -RZ, R8.H0_H0 ;  /* 0x20000008ff047230 */ /* 0x000fc40000004100 */
[----:B------:R-:W-:Y:S01]  /*7d70*/  FADD.FTZ R26, R26, R11 ;  /* 0x0000000b1a1a7221 */ /* 0x000fe20000010000 */
[--C-:B------:R-:W-:Y:S02]  /*7d80*/  HADD2.F32 R13, -RZ, R7.reuse.H1_H1 ;  /* 0x30000007ff0d7230 */ /* 0x100fe40000004100 */
[----:B------:R-:W-:Y:S01]  /*7d90*/  FMUL.FTZ R11, R15, R5 ;  /* 0x000000050f0b7220 */ /* 0x000fe20000410000 */
[----:B------:R-:W-:Y:S01]  /*7da0*/  FMUL.FTZ R0, R0, UR16 ;  /* 0x0000001000007c20 */ /* 0x000fe20008410000 */
[----:B------:R-:W-:Y:S02]  /*7db0*/  HADD2.F32 R7, -RZ, R7.H0_H0 ;  /* 0x20000007ff077230 */ /* 0x000fe40000004100 */
[----:B------:R-:W-:Y:S01]  /*7dc0*/  FADD.FTZ R4, R4, -UR28 ;  /* 0x8000001c04047e21 */ /* 0x000fe20008010000 */
[----:B------:R-:W-:Y:S01]  /*7dd0*/  FADD.FTZ R26, R11, R26 ;  /* 0x0000001a0b1a7221 */ /* 0x000fe20000010000 */
[----:B------:R-:W-:Y:S01]  /*7de0*/  FFMA.FTZ R19, R0, R11, R19 ;  /* 0x0000000b00137223 */ /* 0x000fe20000010013 */
[----:B------:R-:W-:-:S02]  /*7df0*/  HADD2.F32 R11, -RZ, R6.H1_H1 ;  /* 0x30000006ff0b7230 */ /* 0x000fc40000004100 */
[----:B------:R-:W-:Y:S01]  /*7e00*/  FMUL.FTZ R21, R14, R13 ;  /* 0x0000000d0e157220 */ /* 0x000fe20000410000 */
[----:B------:R-:W-:Y:S02]  /*7e10*/  HADD2.F32 R8, -RZ, R8.H1_H1 ;  /* 0x30000008ff087230 */ /* 0x000fe40000004100 */
[----:B------:R-:W-:Y:S01]  /*7e20*/  FMUL.FTZ R4, R4, UR16 ;  /* 0x0000001004047c20 */ /* 0x000fe20008410000 */
[----:B------:R-:W-:Y:S01]  /*7e30*/  FADD.FTZ R7, R7, -UR28 ;  /* 0x8000001c07077e21 */ /* 0x000fe20008010000 */
[----:B------:R-:W-:Y:S01]  /*7e40*/  FADD.FTZ R17, R17, R5 ;  /* 0x0000000511117221 */ /* 0x000fe20000010000 */
[----:B------:R-:W-:Y:S01]  /*7e50*/  FFMA.FTZ R16, R5, R0, R16 ;  /* 0x0000000005107223 */ /* 0x000fe20000010010 */
[--C-:B------:R-:W-:Y:S02]  /*7e60*/  HADD2.F32 R5, -RZ, R9.reuse.H1_H1 ;  /* 0x30000009ff057230 */ /* 0x100fe40000004100 */
[----:B------:R-:W-:Y:S01]  /*7e70*/  FADD.FTZ R23, R26, R21 ;  /* 0x000000151a177221 */ /* 0x000fe20000010000 */
[----:B------:R-:W-:Y:S01]  /*7e80*/  FFMA.FTZ R10, R4, R21, R19 ;  /* 0x00000015040a7223 */ /* 0x000fe20000010013 */
[----:B------:R-:W-:Y:S01]  /*7e90*/  FMUL.FTZ R6, R15, R11 ;  /* 0x0000000b0f067220 */ /* 0x000fe20000410000 */
[----:B------:R-:W-:Y:S01]  /*7ea0*/  FMUL.FTZ R7, R7, UR16 ;  /* 0x0000001007077c20 */ /* 0x000fe20008410000 */
[----:B------:R-:W-:Y:S01]  /*7eb0*/  FADD.FTZ R8, R8, -UR28 ;  /* 0x8000001c08087e21 */ /* 0x000fe20008010000 */
[----:B------:R-:W-:-:S02]  /*7ec0*/  HADD2.F32 R9, -RZ, R9.H0_H0 ;  /* 0x20000009ff097230 */ /* 0x000fc40000004100 */
[----:B------:R-:W-:Y:S01]  /*7ed0*/  FADD.FTZ R23, R6, R23 ;  /* 0x0000001706177221 */ /* 0x000fe20000010000 */
[----:B------:R-:W-:Y:S01]  /*7ee0*/  FFMA.FTZ R10, R7, R6, R10 ;  /* 0x00000006070a7223 */ /* 0x000fe2000001000a */
[----:B------:R-:W-:Y:S01]  /*7ef0*/  FMUL.FTZ R0, R14, R5 ;  /* 0x000000050e007220 */ /* 0x000fe20000410000 */
[----:B------:R-:W-:Y:S01]  /*7f00*/  FMUL.FTZ R19, R8, UR16 ;  /* 0x0000001008137c20 */ /* 0x000fe20008410000 */
[----:B------:R-:W-:Y:S01]  /*7f10*/  FADD.FTZ R9, R9, -UR28 ;  /* 0x8000001c09097e21 */ /* 0x000fe20008010000 */
[----:B------:R-:W-:Y:S01]  /*7f20*/  FADD.FTZ R18, R18, R13 ;  /* 0x0000000d12127221 */ /* 0x000fe20000010000 */
[----:B------:R-:W-:Y:S01]  /*7f30*/  FADD.FTZ R23, R23, R0 ;  /* 0x0000000017177221 */ /* 0x000fe20000010000 */
[----:B------:R-:W-:Y:S01]  /*7f40*/  FFMA.FTZ R10, R19, R0, R10 ;  /* 0x00000000130a7223 */ /* 0x000fe2000001000a */
[----:B------:R-:W-:Y:S01]  /*7f50*/  FFMA.FTZ R4, R13, R4, R22 ;  /* 0x000000040d047223 */ /* 0x000fe20000010016 */
[----:B------:R-:W-:Y:S01]  /*7f60*/  FMUL.FTZ R0, R15, R87 ;  /* 0x000000570f007220 */ /* 0x000fe20000410000 */
[----:B------:R-:W-:Y:S01]  /*7f70*/  FMUL.FTZ R9, R9, UR16 ;  /* 0x0000001009097c20 */ /* 0x000fe20008410000 */
[----:B------:R-:W-:Y:S01]  /*7f80*/  FADD.FTZ R17, R17, R11 ;  /* 0x0000000b11117221 */ /* 0x000fe20000010000 */
[----:B------:R-:W-:Y:S01]  /*7f90*/  FFMA.FTZ R16, R11, R7, R16 ;  /* 0x000000070b107223 */ /* 0x000fe20000010010 */
[----:B------:R-:W-:Y:S01]  /*7fa0*/  FADD.FTZ R23, R0, R23 ;  /* 0x0000001700177221 */ /* 0x000fe20000010000 */
[----:B------:R-:W-:Y:S01]  /*7fb0*/  FADD.FTZ R6, R18, R5 ;  /* 0x0000000512067221 */ /* 0x000fe20000010000 */
[----:B------:R-:W-:Y:S01]  /*7fc0*/  FFMA.FTZ R4, R5, R19, R4 ;  /* 0x0000001305047223 */ /* 0x000fe20000010004 */
[----:B------:R-:W-:Y:S01]  /*7fd0*/  FFMA.FTZ R0, R9, R0, R10 ;  /* 0x0000000009007223 */ /* 0x000fe2000001000a */
[----:B------:R-:W-:Y:S01]  /*7fe0*/  FADD.FTZ R7, R17, R87 ;  /* 0x0000005711077221 */ /* 0x000fe20000010000 */
[----:B------:R-:W-:Y:S01]  /*7ff0*/  FFMA.FTZ R5, R87, R9, R16 ;  /* 0x0000000957057223 */ /* 0x000fe20000010010 */
[----:B------:R-:W-:Y:S06]  /*8000*/  BRA `(.L_x_739) ;  /* 0x0000004800b47947 */ /* 0x000fec0003800000 */
.L_x_738:
[----:B-----5:R-:W-:Y:S02]  /*8010*/  HADD2.F32 R11, -RZ, R36.H0_H0 ;  /* 0x20000024ff0b7230 */ /* 0x020fe40000004100 */
[----:B------:R-:W-:Y:S02]  /*8020*/  HADD2.F32 R29, -RZ, R52.H0_H0 ;  /* 0x20000034ff1d7230 */ /* 0x000fe40000004100 */
[----:B------:R-:W-:Y:S02]  /*8030*/  HADD2.F32 R10, -RZ, R37.H0_H0 ;  /* 0x20000025ff0a7230 */ /* 0x000fe40000004100 */
[----:B------:R-:W-:Y:S01]  /*8040*/  FADD.FTZ R11, R11, -UR28 ;  /* 0x8000001c0b0b7e21 */ /* 0x000fe20008010000 */
[----:B------:R-:W-:Y:S02]  /*8050*/  HADD2.F32 R23, -RZ, R53.H0_H0 ;  /* 0x20000035ff177230 */ /* 0x000fe40000004100 */
[----:B------:R-:W-:Y:S01]  /*8060*/  FADD.FTZ R29, R29, -UR28 ;  /* 0x8000001c1d1d7e21 */ /* 0x000fe20008010000 */
[----:B------:R-:W-:-:S02]  /*8070*/  HADD2.F32 R37, -RZ, R44.H0_H0 ;  /* 0x2000002cff257230 */ /* 0x000fc40000004100 */
[----:B------:R-:W-:Y:S01]  /*8080*/  FMUL.FTZ R11, R11, UR16 ;  /* 0x000000100b0b7c20 */ /* 0x000fe20008410000 */
[----:B------:R-:W-:Y:S01]  /*8090*/  FADD.FTZ R10, R10, -UR28 ;  /* 0x8000001c0a0a7e21 */ /* 0x000fe20008010000 */
[----:B------:R-:W-:Y:S01]  /*80a0*/  FMUL.FTZ R29, R29, UR16 ;  /* 0x000000101d1d7c20 */ /* 0x000fe20008410000 */
[----:B------:R-:W-:Y:S01]  /*80b0*/  FADD.FTZ R23, R23, -UR28 ;  /* 0x8000001c17177e21 */ /* 0x000fe20008010000 */
[--C-:B------:R-:W-:Y:S01]  /*80c0*/  FFMA.FTZ R16, R14, R11, R2.reuse ;  /* 0x0000000b0e107223 */ /* 0x100fe20000010002 */
[----:B------:R-:W-:Y:S01]  /*80d0*/  FMUL.FTZ R10, R10, UR16 ;  /* 0x000000100a0a7c20 */ /* 0x000fe20008410000 */
[----:B------:R-:W-:Y:S01]  /*80e0*/  FFMA.FTZ R42, R14, R29, R2 ;  /* 0x0000001d0e2a7223 */ /* 0x000fe20000010002 */
[----:B------:R-:W-:Y:S01]  /*80f0*/  FMUL.FTZ R23, R23, UR16 ;  /* 0x0000001017177c20 */ /* 0x000fe20008410000 */
[----:B------:R-:W-:Y:S01]  /*8100*/  FMUL.FTZ R12, R16, -1.4426950216293334961 ;  /* 0xbfb8aa3b100c7820 */ /* 0x000fe20000410000 */
[C-C-:B------:R-:W-:Y:S01]  /*8110*/  FFMA.FTZ R22, R15.reuse, R10, R3.reuse ;  /* 0x0000000a0f167223 */ /* 0x140fe20000010003 */
[----:B------:R-:W-:Y:S01]  /*8120*/  FMUL.FTZ R13, R42, -1.4426950216293334961 ;  /* 0xbfb8aa3b2a0d7820 */ /* 0x000fe20000410000 */
[----:B------:R-:W-:Y:S01]  /*8130*/  FFMA.FTZ R26, R15, R23, R3 ;  /* 0x000000170f1a7223 */ /* 0x000fe20000010003 */
[----:B------:R-:W-:-:S02]  /*8140*/  HADD2.F32 R41, -RZ, R46.H0_H0 ;  /* 0x2000002eff297230 */ /* 0x000fc40000004100 */
[----:B------:R-:W-:Y:S01]  /*8150*/  FMUL.FTZ R17, R22, -1.4426950216293334961 ;  /* 0xbfb8aa3b16117820 */ /* 0x000fe20000410000 */
[----:B------:R-:W0:Y:S01]  /*8160*/  MUFU.EX2 R12, R12 ;  /* 0x0000000c000c7308 */ /* 0x000e220000000800 */
[----:B------:R-:W-:Y:S01]  /*8170*/  FMUL.FTZ R18, R26, -1.4426950216293334961 ;  /* 0xbfb8aa3b1a127820 */ /* 0x000fe20000410000 */
[----:B------:R-:W-:Y:S02]  /*8180*/  HADD2.F32 R36, -RZ, R45.H0_H0 ;  /* 0x2000002dff247230 */ /* 0x000fe40000004100 */
[----:B------:R-:W1:Y:S01]  /*8190*/  MUFU.EX2 R13, R13 ;  /* 0x0000000d000d7308 */ /* 0x000e620000000800 */
[----:B------:R-:W-:Y:S02]  /*81a0*/  HADD2.F32 R40, -RZ, R48.H0_H0 ;  /* 0x20000030ff287230 */ /* 0x000fe40000004100 */
[----:B------:R-:W-:Y:S01]  /*81b0*/  HADD2.F32 R28, -RZ, R93.H0_H0 ;  /* 0x2000005dff1c7230 */ /* 0x000fe20000004100 */
[----:B------:R-:W2:Y:S04]  /*81c0*/  MUFU.EX2 R17, R17 ;  /* 0x0000001100117308 */ /* 0x000ea80000000800 */
[----:B------:R-:W3:Y:S01]  /*81d0*/  MUFU.EX2 R18, R18 ;  /* 0x0000001200127308 */ /* 0x000ee20000000800 */
[----:B0-----:R-:W-:Y:S01]  /*81e0*/  FADD.FTZ R12, R12, 1 ;  /* 0x3f8000000c0c7421 */ /* 0x001fe20000010000 */
[----:B-1----:R-:W-:-:S05]  /*81f0*/  FADD.FTZ R13, R13, 1 ;  /* 0x3f8000000d0d7421 */ /* 0x002fca0000010000 */
[----:B------:R-:W0:Y:S01]  /*8200*/  MUFU.RCP R12, R12 ;  /* 0x0000000c000c7308 */ /* 0x000e220000001000 */
[----:B--2---:R-:W-:Y:S01]  /*8210*/  FADD.FTZ R17, R17, 1 ;  /* 0x3f80000011117421 */ /* 0x004fe20000010000 */
[----:B---3--:R-:W-:-:S06]  /*8220*/  FADD.FTZ R18, R18, 1 ;  /* 0x3f80000012127421 */ /* 0x008fcc0000010000 */
[----:B------:R-:W1:Y:S08]  /*8230*/  MUFU.RCP R13, R13 ;  /* 0x0000000d000d7308 */ /* 0x000e700000001000 */
[----:B------:R-:W2:Y:S01]  /*8240*/  MUFU.RCP R17, R17 ;  /* 0x0000001100117308 */ /* 0x000ea20000001000 */
[----:B0-----:R-:W-:Y:S01]  /*8250*/  FMUL.FTZ R37, R37, R12 ;  /* 0x0000000c25257220 */ /* 0x001fe20000410000 */
[----:B------:R-:W-:-:S04]  /*8260*/  FADD.FTZ R19, -R12, 1 ;  /* 0x3f8000000c137421 */ /* 0x000fc80000010100 */
[----:B------:R-:W-:Y:S02]  /*8270*/  FFMA.FTZ R16, R16, R19, 1 ;  /* 0x3f80000010107423 */ /* 0x000fe40000010013 */
[----:B------:R0:W3:Y:S01]  /*8280*/  MUFU.RCP R12, R18 ;  /* 0x00000012000c7308 */ /* 0x0000e20000001000 */
[----:B-1----:R-:W-:Y:S01]  /*8290*/  FMUL.FTZ R41, R41, R13 ;  /* 0x0000000d29297220 */ /* 0x002fe20000410000 */
[----:B------:R-:W-:-:S04]  /*82a0*/  FADD.FTZ R13, -R13, 1 ;  /* 0x3f8000000d0d7421 */ /* 0x000fc80000010100 */
[----:B------:R-:W-:Y:S01]  /*82b0*/  FFMA.FTZ R42, R42, R13, 1 ;  /* 0x3f8000002a2a7423 */ /* 0x000fe2000001000d */
[----:B------:R-:W-:Y:S02]  /*82c0*/  HADD2.F32 R13, -RZ, R49.H0_H0 ;  /* 0x20000031ff0d7230 */ /* 0x000fe40000004100 */
[----:B0-----:R-:W-:Y:S02]  /*82d0*/  HADD2.F32 R18, -RZ, R47.H0_H0 ;  /* 0x2000002fff127230 */ /* 0x001fe40000004100 */
[----:B--2---:R-:W-:Y:S01]  /*82e0*/  FMUL.FTZ R36, R36, R17 ;  /* 0x0000001124247220 */ /* 0x004fe20000410000 */
[----:B------:R-:W-:Y:S02]  /*82f0*/  FADD.FTZ R17, -R17, 1 ;  /* 0x3f80000011117421 */ /* 0x000fe40000010100 */
[----:B------:R-:W-:Y:S02]  /*8300*/  FADD.FTZ R18, R18, -UR28 ;  /* 0x8000001c12127e21 */ /* 0x000fe40008010000 */
[----:B------:R-:W-:Y:S01]  /*8310*/  FFMA.FTZ R22, R22, R17, 1 ;  /* 0x3f80000016167423 */ /* 0x000fe20000010011 */
[----:B---3--:R-:W-:Y:S01]  /*8320*/  FMUL.FTZ R40, R40, R12 ;  /* 0x0000000c28287220 */ /* 0x008fe20000410000 */
[----:B------:R-:W-:Y:S01]  /*8330*/  FMUL.FTZ R18, R18, UR16 ;  /* 0x0000001012127c20 */ /* 0x000fe20008410000 */
[----:B------:R-:W-:-:S03]  /*8340*/  FADD.FTZ R12, -R12, 1 ;  /* 0x3f8000000c0c7421 */ /* 0x000fc60000010100 */
[--C-:B------:R-:W-:Y:S01]  /*8350*/  FFMA.FTZ R24, R14, R18, R2.reuse ;  /* 0x000000120e187223 */ /* 0x100fe20000010002 */
[----:B------:R-:W-:Y:S01]  /*8360*/  FFMA.FTZ R26, R26, R12, 1 ;  /* 0x3f8000001a1a7423 */ /* 0x000fe2000001000c */
[----:B------:R-:W-:Y:S01]  /*8370*/  FADD.FTZ R12, R13, -UR28 ;  /* 0x8000001c0d0c7e21 */ /* 0x000fe20008010000 */
[----:B------:R-:W-:Y:S02]  /*8380*/  HADD2.F32 R13, -RZ, R93.H1_H1 ;  /* 0x3000005dff0d7230 */ /* 0x000fe40000004100 */
[----:B------:R-:W-:Y:S01]  /*8390*/  FMUL.FTZ R17, R24, -1.4426950216293334961 ;  /* 0xbfb8aa3b18117820 */ /* 0x000fe20000410000 */
[----:B------:R-:W-:Y:S02]  /*83a0*/  HADD2.F32 R34, -RZ, R92.H0_H0 ;  /* 0x2000005cff227230 */ /* 0x000fe40000004100 */
[----:B------:R-:W-:Y:S01]  /*83b0*/  FMUL.FTZ R12, R12, UR16 ;  /* 0x000000100c0c7c20 */ /* 0x000fe20008410000 */
[----:B------:R-:W-:Y:S01]  /*83c0*/  FMUL.FTZ R37, R37, R16 ;  /* 0x0000001025257220 */ /* 0x000fe20000410000 */
[----:B------:R-:W-:Y:S01]  /*83d0*/  FADD.FTZ R13, R13, -UR28 ;  /* 0x8000001c0d0d7e21 */ /* 0x000fe20008010000 */
[----:B------:R-:W-:Y:S01]  /*83e0*/  FMUL.FTZ R36, R36, R22 ;  /* 0x0000001624247220 */ /* 0x000fe20000410000 */
[----:B------:R-:W0:Y:S01]  /*83f0*/  MUFU.EX2 R17, R17 ;  /* 0x0000001100117308 */ /* 0x000e220000000800 */
[----:B------:R-:W-:Y:S01]  /*8400*/  FFMA.FTZ R35, R15, R12, R3 ;  /* 0x0000000c0f237223 */ /* 0x000fe20000010003 */
[----:B------:R-:W-:Y:S01]  /*8410*/  FMUL.FTZ R13, R13, UR16 ;  /* 0x000000100d0d7c20 */ /* 0x000fe20008410000 */
[----:B------:R-:W-:Y:S01]  /*8420*/  FMUL.FTZ R41, R41, R42 ;  /* 0x0000002a29297220 */ /* 0x000fe20000410000 */
[----:B------:R-:W-:Y:S01]  /*8430*/  FMUL.FTZ R40, R40, R26 ;  /* 0x0000001a28287220 */ /* 0x000fe20000410000 */
[----:B------:R-:W-:Y:S01]  /*8440*/  FMUL.FTZ R21, R35, -1.4426950216293334961 ;  /* 0xbfb8aa3b23157820 */ /* 0x000fe20000410000 */
[----:B------:R-:W-:Y:S01]  /*8450*/  FFMA.FTZ R19, R14, R13, R2 ;  /* 0x0000000d0e137223 */ /* 0x000fe20000010002 */
[----:B------:R-:W-:Y:S01]  /*8460*/  HADD2.F32 R46, -RZ, R89.H0_H0 ;  /* 0x20000059ff2e7230 */ /* 0x000fe20000004100 */
[----:B------:R-:W2:Y:S03]  /*8470*/  LDL.LU.S16 R93, [R1+0x126] ;  /* 0x00012600015d7983 */ /* 0x000ea60000300600 */
[----:B------:R-:W1:Y:S01]  /*8480*/  MUFU.EX2 R21, R21 ;  /* 0x0000001500157308 */ /* 0x000e620000000800 */
[----:B0-----:R-:W-:-:S04]  /*8490*/  FADD.FTZ R17, R17, 1 ;  /* 0x3f80000011117421 */ /* 0x001fc80000010000 */
[----:B------:R0:W3:Y:S01]  /*84a0*/  MUFU.RCP R25, R17 ;  /* 0x0000001100197308 */ /* 0x0000e20000001000 */
[----:B-1----:R-:W-:Y:S01]  /*84b0*/  FADD.FTZ R21, R21, 1 ;  /* 0x3f80000015157421 */ /* 0x002fe20000010000 */
[----:B0-----:R-:W-:-:S06]  /*84c0*/  FMUL.FTZ R17, R19, -1.4426950216293334961 ;  /* 0xbfb8aa3b13117820 */ /* 0x001fcc0000410000 */
[----:B------:R-:W0:Y:S04]  /*84d0*/  MUFU.EX2 R17, R17 ;  /* 0x0000001100117308 */ /* 0x000e280000000800 */
[----:B------:R-:W1:Y:S01]  /*84e0*/  MUFU.RCP R21, R21 ;  /* 0x0000001500157308 */ /* 0x000e620000001000 */
[----:B0-----:R-:W-:-:S07]  /*84f0*/  FADD.FTZ R17, R17, 1 ;  /* 0x3f80000011117421 */ /* 0x001fce0000010000 */
[----:B------:R-:W0:Y:S01]  /*8500*/  MUFU.RCP R17, R17 ;  /* 0x0000001100117308 */ /* 0x000e220000001000 */
[----:B---3--:R-:W-:Y:S01]  /*8510*/  FMUL.FTZ R28, R28, R25 ;  /* 0x000000191c1c7220 */ /* 0x008fe20000410000 */
[----:B------:R-:W-:Y:S01]  /*8520*/  FADD.FTZ R25, -R25, 1 ;  /* 0x3f80000019197421 */ /* 0x000fe20000010100 */
[----:B-1----:R-:W-:Y:S01]  /*8530*/  FMUL.FTZ R34, R34, R21 ;  /* 0x0000001522227220 */ /* 0x002fe20000410000 */
[----:B------:R-:W-:Y:S02]  /*8540*/  FADD.FTZ R21, -R21, 1 ;  /* 0x3f80000015157421 */ /* 0x000fe40000010100 */
[----:B------:R-:W-:Y:S01]  /*8550*/  FFMA.FTZ R24, R24, R25, 1 ;  /* 0x3f80000018187423 */ /* 0x000fe20000010019 */
[----:B------:R-:W-:Y:S02]  /*8560*/  HADD2.F32 R25, -RZ, R92.H1_H1 ;  /* 0x3000005cff197230 */ /* 0x000fe40000004100 */
[----:B------:R-:W-:Y:S01]  /*8570*/  FFMA.FTZ R35, R35, R21, 1 ;  /* 0x3f80000023237423 */ /* 0x000fe20000010015 */
[----:B------:R-:W-:-:S02]  /*8580*/  HADD2.F32 R21, -RZ, R91.H1_H1 ;  /* 0x3000005bff157230 */ /* 0x000fc40000004100 */
[----:B------:R-:W-:Y:S01]  /*8590*/  FMUL.FTZ R28, R28, R24 ;  /* 0x000000181c1c7220 */ /* 0x000fe20000410000 */
[----:B------:R-:W-:Y:S01]  /*85a0*/  FADD.FTZ R46, R46, -UR28 ;  /* 0x8000001c2e2e7e21 */ /* 0x000fe20008010000 */
[----:B------:R-:W-:Y:S01]  /*85b0*/  HADD2.F32 R54, -RZ, R85.H1_H1 ;  /* 0x30000055ff367230 */ /* 0x000fe20000004100 */
[----:B------:R-:W3:Y:S01]  /*85c0*/  LDL.S16 R92, [R1+0x142] ;  /* 0x00014200015c7983 */ /* 0x000ee20000100600 */
[----:B------:R-:W-:Y:S01]  /*85d0*/  FADD.FTZ R21, R21, -UR28 ;  /* 0x8000001c15157e21 */ /* 0x000fe20008010000 */
[----:B0-----:R-:W-:Y:S01]  /*85e0*/  FMUL.FTZ R25, R25, R17 ;  /* 0x0000001119197220 */ /* 0x001fe20000410000 */
[----:B------:R-:W-:-:S04]  /*85f0*/  FADD.FTZ R17, -R17, 1 ;  /* 0x3f80000011117421 */ /* 0x000fc80000010100 */
[----:B------:R-:W-:Y:S01]  /*8600*/  FFMA.FTZ R19, R19, R17, 1 ;  /* 0x3f80000013137423 */ /* 0x000fe20000010011 */
[----:B------:R-:W-:-:S04]  /*8610*/  FMUL.FTZ R17, R21, UR16 ;  /* 0x0000001015117c20 */ /* 0x000fc80008410000 */
[----:B------:R-:W-:-:S04]  /*8620*/  FFMA.FTZ R21, R15, R17, R3 ;  /* 0x000000110f157223 */ /* 0x000fc80000010003 */
[----:B------:R-:W-:-:S06]  /*8630*/  FMUL.FTZ R16, R21, -1.4426950216293334961 ;  /* 0xbfb8aa3b15107820 */ /* 0x000fcc0000410000 */
[----:B------:R-:W0:Y:S02]  /*8640*/  MUFU.EX2 R16, R16 ;  /* 0x0000001000107308 */ /* 0x000e240000000800 */
[----:B0-----:R-:W-:-:S04]  /*8650*/  FADD.FTZ R16, R16, 1 ;  /* 0x3f80000010107421 */ /* 0x001fc80000010000 */
[----:B------:R0:W1:Y:S02]  /*8660*/  MUFU.RCP R43, R16 ;  /* 0x00000010002b7308 */ /* 0x0000640000001000 */
[----:B0-----:R-:W-:Y:S02]  /*8670*/  HADD2.F32 R16, -RZ, R91.H0_H0 ;  /* 0x2000005bff107230 */ /* 0x001fe40000004100 */
[----:B------:R-:W-:Y:S01]  /*8680*/  FMUL.FTZ R19, R25, R19 ;  /* 0x0000001319137220 */ /* 0x000fe20000410000 */
[----:B------:R-:W-:Y:S01]  /*8690*/  FADD.FTZ R54, R54, -UR28 ;  /* 0x8000001c36367e21 */ /* 0x000fe20008010000 */
[----:B------:R-:W-:Y:S01]  /*86a0*/  HADD2.F32 R57, -RZ, R87.H1_H1 ;  /* 0x30000057ff397230 */ /* 0x000fe20000004100 */
[----:B------:R-:W4:Y:S01]  /*86b0*/  LDL.LU.S16 R91, [R1+0x12e] ;  /* 0x00012e00015b7983 */ /* 0x000f220000300600 */
[----:B-1----:R-:W-:Y:S01]  /*86c0*/  FMUL.FTZ R16, R16, R43 ;  /* 0x0000002b10107220 */ /* 0x002fe20000410000 */
[----:B------:R-:W-:-:S04]  /*86d0*/  FADD.FTZ R43, -R43, 1 ;  /* 0x3f8000002b2b7421 */ /* 0x000fc80000010100 */
[----:B------:R-:W-:Y:S01]  /*86e0*/  FFMA.FTZ R21, R21, R43, 1 ;  /* 0x3f80000015157423 */ /* 0x000fe2000001002b */
[----:B------:R-:W-:-:S05]  /*86f0*/  HADD2.F32 R43, -RZ, R90.H1_H1 ;  /* 0x3000005aff2b7230 */ /* 0x000fca0000004100 */
[----:B------:R-:W-:-:S04]  /*8700*/  FADD.FTZ R43, R43, -UR28 ;  /* 0x8000001c2b2b7e21 */ /* 0x000fc80008010000 */
        /* <DEDUP_REMOVED lines=8> */
[----:B------:R-:W-:Y:S01]  /*8790*/  FMUL.FTZ R54, R54, UR16 ;  /* 0x0000001036367c20 */ /* 0x000fe20008410000 */
[----:B------:R-:W-:Y:S01]  /*87a0*/  HADD2.F32 R50, -RZ, R86.H0_H0 ;  /* 0x20000056ff327230 */ /* 0x000fe20000004100 */
        /* <DEDUP_REMOVED lines=10> */
[----:B0-----:R-:W-:-:S06]  /*8850*/  FADD.FTZ R24, R24, 1 ;  /* 0x3f80000018187421 */ /* 0x001fcc0000010000 */
[----:B------:R-:W0:Y:S01]  /*8860*/  MUFU.RCP R24, R24 ;  /* 0x0000001800187308 */ /* 0x000e220000001000 */
[----:B------:R-:W-:-:S05]  /*8870*/  HADD2.F32 R44, -RZ, R88.H1_H1 ;  /* 0x30000058ff2c7230 */ /* 0x000fca0000004100 */
[----:B0-----:R-:W-:Y:S01]  /*8880*/  FMUL.FTZ R44, R44, R24 ;  /* 0x000000182c2c7220 */ /* 0x001fe20000410000 */
[----:B------:R-:W-:-:S04]  /*8890*/  FADD.FTZ R24, -R24, 1 ;  /* 0x3f80000018187421 */ /* 0x000fc80000010100 */
[----:B------:R-:W-:Y:S01]  /*88a0*/  FFMA.FTZ R45, R45, R24, 1 ;  /* 0x3f8000002d2d7423 */ /* 0x000fe20000010018 */
[----:B------:R-:W-:Y:S01]  /*88b0*/  FMUL.FTZ R24, R34, R35 ;  /* 0x0000002322187220 */ /* 0x000fe20000410000 */
[----:B------:R-:W-:-:S04]  /*88c0*/  FMUL.FTZ R34, R46, UR16 ;  /* 0x000000102e227c20 */ /* 0x000fc80008410000 */
[----:B------:R-:W-:-:S04]  /*88d0*/  FFMA.FTZ R46, R14, R34, R2 ;  /* 0x000000220e2e7223 */ /* 0x000fc80000010002 */
[----:B------:R-:W-:-:S06]  /*88e0*/  FMUL.FTZ R25, R46, -1.4426950216293334961 ;  /* 0xbfb8aa3b2e197820 */ /* 0x000fcc0000410000 */
[----:B------:R-:W0:Y:S02]  /*88f0*/  MUFU.EX2 R25, R25 ;  /* 0x0000001900197308 */ /* 0x000e240000000800 */
[----:B0-----:R-:W-:-:S06]  /*8900*/  FADD.FTZ R25, R25, 1 ;  /* 0x3f80000019197421 */ /* 0x001fcc0000010000 */
[----:B------:R-:W0:Y:S01]  /*8910*/  MUFU.RCP R25, R25 ;  /* 0x0000001900197308 */ /* 0x000e220000001000 */
[----:B------:R-:W-:Y:S02]  /*8920*/  HADD2.F32 R35, -RZ, R88.H0_H0 ;  /* 0x20000058ff237230 */ /* 0x000fe40000004100 */
[----:B------:R-:W-:Y:S01]  /*8930*/  FMUL.FTZ R21, R42, R43 ;  /* 0x0000002b2a157220 */ /* 0x000fe20000410000 */
[----:B------:R-:W-:-:S04]  /*8940*/  FMUL.FTZ R42, R14, R37 ;  /* 0x000000250e2a7220 */ /* 0x000fc80000410000 */
[----:B------:R-:W-:Y:S01]  /*8950*/  FFMA.FTZ R43, R11, R42, RZ ;  /* 0x0000002a0b2b7223 */ /* 0x000fe200000100ff */
[----:B------:R-:W-:Y:S01]  /*8960*/  FADD.FTZ R42, RZ, R42 ;  /* 0x0000002aff2a7221 */ /* 0x000fe20000010000 */
[----:B0-----:R-:W-:Y:S01]  /*8970*/  FMUL.FTZ R35, R35, R25 ;  /* 0x0000001923237220 */ /* 0x001fe20000410000 */
[----:B------:R-:W-:-:S04]  /*8980*/  FADD.FTZ R25, -R25, 1 ;  /* 0x3f80000019197421 */ /* 0x000fc80000010100 */
[----:B------:R-:W-:Y:S01]  /*8990*/  FFMA.FTZ R46, R46, R25, 1 ;  /* 0x3f8000002e2e7423 */ /* 0x000fe20000010019 */
[----:B------:R-:W-:Y:S01]  /*89a0*/  FMUL.FTZ R25, R44, R45 ;  /* 0x0000002d2c197220 */ /* 0x000fe20000410000 */
[----:B------:R-:W-:-:S04]  /*89b0*/  FMUL.FTZ R44, R15, R36 ;  /* 0x000000240f2c7220 */ /* 0x000fc80000410000 */
[----:B------:R-:W-:Y:S01]  /*89c0*/  FFMA.FTZ R43, R10, R44, R43 ;  /* 0x0000002c0a2b7223 */ /* 0x000fe2000001002b */
[----:B------:R-:W-:Y:S01]  /*89d0*/  FADD.FTZ R42, R44, R42 ;  /* 0x0000002a2c2a7221 */ /* 0x000fe20000010000 */
[----:B------:R-:W-:-:S04]  /*89e0*/  FFMA.FTZ R44, R15, R54, R3 ;  /* 0x000000360f2c7223 */ /* 0x000fc80000010003 */
[----:B------:R-:W-:-:S06]  /*89f0*/  FMUL.FTZ R45, R44, -1.4426950216293334961 ;  /* 0xbfb8aa3b2c2d7820 */ /* 0x000fcc0000410000 */
[----:B------:R-:W0:Y:S02]  /*8a00*/  MUFU.EX2 R45, R45 ;  /* 0x0000002d002d7308 */ /* 0x000e240000000800 */
[----:B0-----:R-:W-:-:S06]  /*8a10*/  FADD.FTZ R45, R45, 1 ;  /* 0x3f8000002d2d7421 */ /* 0x001fcc0000010000 */
[----:B------:R-:W0:Y:S01]  /*8a20*/  MUFU.RCP R45, R45 ;  /* 0x0000002d002d7308 */ /* 0x000e220000001000 */
[----:B------:R-:W-:-:S04]  /*8a30*/  FADD.FTZ R50, R50, -UR28 ;  /* 0x8000001c32327e21 */ /* 0x000fc80008010000 */
[----:B------:R-:W-:Y:S01]  /*8a40*/  FMUL.FTZ R50, R50, UR16 ;  /* 0x0000001032327c20 */ /* 0x000fe20008410000 */
[----:B0-----:R-:W-:Y:S01]  /*8a50*/  FMUL.FTZ R57, R57, R45 ;  /* 0x0000002d39397220 */ /* 0x001fe20000410000 */
[----:B------:R-:W-:-:S04]  /*8a60*/  FADD.FTZ R45, -R45, 1 ;  /* 0x3f8000002d2d7421 */ /* 0x000fc80000010100 */
[----:B------:R-:W-:Y:S01]  /*8a70*/  FFMA.FTZ R45, R44, R45, 1 ;  /* 0x3f8000002c2d7423 */ /* 0x000fe2000001002d */
[----:B------:R-:W-:Y:S01]  /*8a80*/  FFMA.FTZ R44, R11, R37, RZ ;  /* 0x000000250b2c7223 */ /* 0x000fe200000100ff */
[----:B------:R-:W-:-:S03]  /*8a90*/  FADD.FTZ R11, RZ, R37 ;  /* 0x00000025ff0b7221 */ /* 0x000fc60000010000 */
[-C--:B------:R-:W-:Y:S01]  /*8aa0*/  FFMA.FTZ R37, R29, R41.reuse, R44 ;  /* 0x000000291d257223 */ /* 0x080fe2000001002c */
[----:B------:R-:W-:Y:S01]  /*8ab0*/  FADD.FTZ R11, R11, R41 ;  /* 0x000000290b0b7221 */ /* 0x000fe20000010000 */
[----:B------:R-:W-:-:S04]  /*8ac0*/  FMUL.FTZ R41, R14, R41 ;  /* 0x000000290e297220 */ /* 0x000fc80000410000 */
[----:B------:R-:W-:Y:S01]  /*8ad0*/  FFMA.FTZ R29, R29, R41, R43 ;  /* 0x000000291d1d7223 */ /* 0x000fe2000001002b */
[----:B------:R-:W-:-:S04]  /*8ae0*/  FFMA.FTZ R43, R14, R50, R2 ;  /* 0x000000320e2b7223 */ /* 0x000fc80000010002 */
[----:B------:R-:W-:-:S06]  /*8af0*/  FMUL.FTZ R44, R43, -1.4426950216293334961 ;  /* 0xbfb8aa3b2b2c7820 */ /* 0x000fcc0000410000 */
[----:B------:R-:W0:Y:S01]  /*8b00*/  MUFU.EX2 R44, R44 ;  /* 0x0000002c002c7308 */ /* 0x000e220000000800 */
[----:B------:R-:W-:Y:S01]  /*8b10*/  FMUL.FTZ R35, R35, R46 ;  /* 0x0000002e23237220 */ /* 0x000fe20000410000 */
[----:B0-----:R-:W-:-:S06]  /*8b20*/  FADD.FTZ R44, R44, 1 ;  /* 0x3f8000002c2c7421 */ /* 0x001fcc0000010000 */
[----:B------:R-:W0:Y:S01]  /*8b30*/  MUFU.RCP R44, R44 ;  /* 0x0000002c002c7308 */ /* 0x000e220000001000 */
[----:B------:R-:W-:Y:S02]  /*8b40*/  HADD2.F32 R46, -RZ, R85.H0_H0 ;  /* 0x20000055ff2e7230 */ /* 0x000fe40000004100 */
[----:B------:R-:W-:-:S03]  /*8b50*/  HADD2.F32 R56, -RZ, R86.H1_H1 ;  /* 0x30000056ff387230 */ /* 0x000fc60000004100 */
[----:B------:R-:W-:Y:S01]  /*8b60*/  FADD.FTZ R46, R46, -UR28 ;  /* 0x8000001c2e2e7e21 */ /* 0x000fe20008010000 */
[----:B------:R-:W-:-:S03]  /*8b70*/  FADD.FTZ R41, R42, R41 ;  /* 0x000000292a297221 */ /* 0x000fc60000010000 */
[----:B------:R-:W-:-:S04]  /*8b80*/  FMUL.FTZ R46, R46, UR16 ;  /* 0x000000102e2e7c20 */ /* 0x000fc80008410000 */
[----:B------:R-:W-:Y:S01]  /*8b90*/  FFMA.FTZ R42, R15, R46, R3 ;  /* 0x0000002e0f2a7223 */ /* 0x000fe20000010003 */
[----:B0-----:R-:W-:Y:S01]  /*8ba0*/  FMUL.FTZ R56, R56, R44 ;  /* 0x0000002c38387220 */ /* 0x001fe20000410000 */
[----:B------:R-:W-:-:S04]  /*8bb0*/  FADD.FTZ R44, -R44, 1 ;  /* 0x3f8000002c2c7421 */ /* 0x000fc80000010100 */
[----:B------:R-:W-:Y:S01]  /*8bc0*/  FFMA.FTZ R44, R43, R44, 1 ;  /* 0x3f8000002b2c7423 */ /* 0x000fe2000001002c */
[----:B------:R-:W-:-:S06]  /*8bd0*/  FMUL.FTZ R43, R42, -1.4426950216293334961 ;  /* 0xbfb8aa3b2a2b7820 */ /* 0x000fcc0000410000 */
[----:B------:R-:W0:Y:S02]  /*8be0*/  MUFU.EX2 R43, R43 ;  /* 0x0000002b002b7308 */ /* 0x000e240000000800 */
[----:B0-----:R-:W-:-:S06]  /*8bf0*/  FADD.FTZ R43, R43, 1 ;  /* 0x3f8000002b2b7421 */ /* 0x001fcc0000010000 */
[----:B------:R-:W0:Y:S01]  /*8c00*/  MUFU.RCP R43, R43 ;  /* 0x0000002b002b7308 */ /* 0x000e220000001000 */
[----:B------:R-:W-:-:S05]  /*8c10*/  HADD2.F32 R55, -RZ, R84.H0_H0 ;  /* 0x20000054ff377230 */ /* 0x000fca0000004100 */
[----:B0-----:R-:W-:Y:S01]  /*8c20*/  FMUL.FTZ R55, R55, R43 ;  /* 0x0000002b37377220 */ /* 0x001fe20000410000 */
[----:B------:R-:W-:-:S04]  /*8c30*/  FADD.FTZ R43, -R43, 1 ;  /* 0x3f8000002b2b7421 */ /* 0x000fc80000010100 */
[----:B------:R-:W-:Y:S01]  /*8c40*/  FFMA.FTZ R43, R42, R43, 1 ;  /* 0x3f8000002a2b7423 */ /* 0x000fe2000001002b */
[----:B------:R-:W-:-:S03]  /*8c50*/  FFMA.FTZ R42, R10, R36, RZ ;  /* 0x000000240a2a7223 */ /* 0x000fc600000100ff */
[----:B------:R-:W-:Y:S01]  /*8c60*/  FMUL.FTZ R55, R55, R43 ;  /* 0x0000002b37377220 */ /* 0x000fe20000410000 */
[----:B------:R-:W-:Y:S02]  /*8c70*/  HADD2.F32 R43, -RZ, R84.H1_H1 ;  /* 0x30000054ff2b7230 */ /* 0x000fe40000004100 */
[----:B------:R-:W-:Y:S01]  /*8c80*/  FADD.FTZ R10, RZ, R36 ;  /* 0x00000024ff0a7221 */ /* 0x000fe20000010000 */
[-C--:B------:R-:W-:Y:S02]  /*8c90*/  FFMA.FTZ R36, R23, R40.reuse, R42 ;  /* 0x0000002817247223 */ /* 0x080fe4000001002a */
[----:B------:R-:W-:Y:S01]  /*8ca0*/  FADD.FTZ R43, R43, -UR28 ;  /* 0x8000001c2b2b7e21 */ /* 0x000fe20008010000 */
[----:B------:R-:W-:Y:S01]  /*8cb0*/  FADD.FTZ R10, R10, R40 ;  /* 0x000000280a0a7221 */ /* 0x000fe20000010000 */
[----:B------:R-:W-:Y:S02]  /*8cc0*/  FMUL.FTZ R40, R15, R40 ;  /* 0x000000280f287220 */ /* 0x000fe40000410000 */
[----:B------:R-:W-:-:S02]  /*8cd0*/  FMUL.FTZ R43, R43, UR16 ;  /* 0x000000102b2b7c20 */ /* 0x000fc40008410000 */
[----:B------:R-:W-:Y:S02]  /*8ce0*/  FFMA.FTZ R29, R23, R40, R29 ;  /* 0x00000028171d7223 */ /* 0x000fe4000001001d */
        /* <DEDUP_REMOVED lines=9> */
[----:B------:R-:W-:-:S05]  /*8d80*/  HADD2.F32 R23, -RZ, R83.H0_H0 ;  /* 0x20000053ff177230 */ /* 0x000fca0000004100 */
        /* <DEDUP_REMOVED lines=12> */
[----:B------:R-:W-:-:S04]  /*8e50*/  FFMA.FTZ R41, R40, R41, 1 ;  /* 0x3f80000028297423 */ /* 0x000fc80000010029 */
[----:B------:R-:W-:Y:S01]  /*8e60*/  FMUL.FTZ R52, R52, R41 ;  /* 0x0000002934347220 */ /* 0x000fe20000410000 */
[----:B------:R-:W-:Y:S02]  /*8e70*/  HADD2.F32 R41, -RZ, R82.H0_H0 ;  /* 0x20000052ff297230 */ /* 0x000fe40000004100 */
[----:B------:R-:W-:Y:S01]  /*8e80*/  FADD.FTZ R11, R11, R28 ;  /* 0x0000001c0b0b7221 */ /* 0x000fe20000010000 */
[-C--:B------:R-:W-:Y:S02]  /*8e90*/  FFMA.FTZ R37, R18, R28.reuse, R37 ;  /* 0x0000001c12257223 */ /* 0x080fe40000010025 */
[----:B------:R-:W-:Y:S01]  /*8ea0*/  FADD.FTZ R41, R41, -UR28 ;  /* 0x8000001c29297e21 */ /* 0x000fe20008010000 */
[----:B------:R-:W-:-:S03]  /*8eb0*/  FMUL.FTZ R28, R14, R28 ;  /* 0x0000001c0e1c7220 */ /* 0x000fc60000410000 */
[----:B------:R-:W-:Y:S01]  /*8ec0*/  FMUL.FTZ R41, R41, UR16 ;  /* 0x0000001029297c20 */ /* 0x000fe20008410000 */
[----:B------:R-:W-:-:S03]  /*8ed0*/  FFMA.FTZ R29, R18, R28, R29 ;  /* 0x0000001c121d7223 */ /* 0x000fc6000001001d */
        /* <DEDUP_REMOVED lines=19> */
[--C-:B------:R-:W-:Y:S02]  /*9010*/  HADD2.F32 R49, -RZ, R80.reuse.H1_H1 ;  /* 0x30000050ff317230 */ /* 0x100fe40000004100 */
[----:B------:R-:W-:-:S05]  /*9020*/  HADD2.F32 R47, -RZ, R80.H0_H0 ;  /* 0x20000050ff2f7230 */ /* 0x000fca0000004100 */
[----:B------:R-:W-:Y:S01]  /*9030*/  FADD.FTZ R47, R47, -UR28 ;  /* 0x8000001c2f2f7e21 */ /* 0x000fe20008010000 */
[----:B------:R-:W-:-:S03]  /*9040*/  FFMA.FTZ R36, R12, R24, R36 ;  /* 0x000000180c247223 */ /* 0x000fc60000010024 */
[----:B------:R-:W-:Y:S01]  /*9050*/  FMUL.FTZ R47, R47, UR16 ;  /* 0x000000102f2f7c20 */ /* 0x000fe20008410000 */
[----:B0-----:R-:W-:Y:S01]  /*9060*/  FMUL.FTZ R49, R49, R28 ;  /* 0x0000001c31317220 */ /* 0x001fe20000410000 */
[----:B------:R-:W-:-:S04]  /*9070*/  FADD.FTZ R28, -R28, 1 ;  /* 0x3f8000001c1c7421 */ /* 0x000fc80000010100 */
[----:B------:R-:W-:Y:S01]  /*9080*/  FFMA.FTZ R28, R18, R28, 1 ;  /* 0x3f800000121c7423 */ /* 0x000fe2000001001c */
[----:B------:R-:W-:Y:S01]  /*9090*/  FADD.FTZ R18, R10, R24 ;  /* 0x000000180a127221 */ /* 0x000fe20000010000 */
[----:B------:R-:W-:Y:S01]  /*90a0*/  FMUL.FTZ R24, R15, R24 ;  /* 0x000000180f187220 */ /* 0x000fe20000410000 */
[----:B------:R-:W-:-:S03]  /*90b0*/  FFMA.FTZ R10, R14, R47, R2 ;  /* 0x0000002f0e0a7223 */ /* 0x000fc60000010002 */
[----:B------:R-:W-:Y:S01]  /*90c0*/  FFMA.FTZ R29, R12, R24, R29 ;  /* 0x000000180c1d7223 */ /* 0x000fe2000001001d */
[----:B------:R-:W-:-:S06]  /*90d0*/  FMUL.FTZ R12, R10, -1.4426950216293334961 ;  /* 0xbfb8aa3b0a0c7820 */ /* 0x000fcc0000410000 */
[----:B------:R-:W0:Y:S02]  /*90e0*/  MUFU.EX2 R12, R12 ;  /* 0x0000000c000c7308 */ /* 0x000e240000000800 */
[----:B0-----:R-:W-:-:S06]  /*90f0*/  FADD.FTZ R12, R12, 1 ;  /* 0x3f8000000c0c7421 */ /* 0x001fcc0000010000 */
[----:B------:R-:W0:Y:S01]  /*9100*/  MUFU.RCP R12, R12 ;  /* 0x0000000c000c7308 */ /* 0x000e220000001000 */
[----:B------:R-:W-:Y:S01]  /*9110*/  FMUL.FTZ R56, R56, R44 ;  /* 0x0000002c38387220 */ /* 0x000fe20000410000 */
[----:B------:R-:W-:Y:S02]  /*9120*/  HADD2.F32 R44, -RZ, R78.H1_H1 ;  /* 0x3000004eff2c7230 */ /* 0x000fe40000004100 */
[----:B------:R-:W-:-:S03]  /*9130*/  HADD2.F32 R48, -RZ, R79.H1_H1 ;  /* 0x3000004fff307230 */ /* 0x000fc60000004100 */
[----:B------:R-:W-:-:S04]  /*9140*/  FADD.FTZ R44, R44, -UR28 ;  /* 0x8000001c2c2c7e21 */ /* 0x000fc80008010000 */
[----:B------:R-:W-:Y:S01]  /*9150*/  FMUL.FTZ R44, R44, UR16 ;  /* 0x000000102c2c7c20 */ /* 0x000fe20008410000 */
        /* <DEDUP_REMOVED lines=9> */
[----:B------:R-:W-:Y:S01]  /*91f0*/  FMUL.FTZ R57, R57, R45 ;  /* 0x0000002d39397220 */ /* 0x000fe20000410000 */
[----:B------:R-:W-:-:S05]  /*9200*/  HADD2.F32 R45, -RZ, R77.H0_H0 ;  /* 0x2000004dff2d7230 */ /* 0x000fca0000004100 */
[----:B0-----:R-:W-:Y:S01]  /*9210*/  FMUL.FTZ R45, R45, R12 ;  /* 0x0000000c2d2d7220 */ /* 0x001fe20000410000 */
[----:B------:R-:W-:-:S04]  /*9220*/  FADD.FTZ R12, -R12, 1 ;  /* 0x3f8000000c0c7421 */ /* 0x000fc80000010100 */
[----:B------:R-:W-:-:S04]  /*9230*/  FFMA.FTZ R12, R10, R12, 1 ;  /* 0x3f8000000a0c7423 */ /* 0x000fc8000001000c */
[----:B------:R-:W-:Y:S01]  /*9240*/  FMUL.FTZ R45, R45, R12 ;  /* 0x0000000c2d2d7220 */ /* 0x000fe20000410000 */
[----:B------:R-:W-:-:S05]  /*9250*/  HADD2.F32 R12, -RZ, R79.H0_H0 ;  /* 0x2000004fff0c7230 */ /* 0x000fca0000004100 */
[----:B------:R-:W-:-:S04]  /*9260*/  FADD.FTZ R12, R12, -UR28 ;  /* 0x8000001c0c0c7e21 */ /* 0x000fc80008010000 */
[----:B------:R-:W-:Y:S01]  /*9270*/  FMUL.FTZ R12, R12, UR16 ;  /* 0x000000100c0c7c20 */ /* 0x000fe20008410000 */
[----:B------:R-:W-:-:S03]  /*9280*/  FADD.FTZ R24, R24, R23 ;  /* 0x0000001718187221 */ /* 0x000fc60000010000 */
[----:B------:R-:W-:Y:S01]  /*9290*/  FFMA.FTZ R10, R14, R12, R2 ;  /* 0x0000000c0e0a7223 */ /* 0x000fe20000010002 */
[----:B------:R-:W-:-:S03]  /*92a0*/  FADD.FTZ R23, R11, R19 ;  /* 0x000000130b177221 */ /* 0x000fc60000010000 */
[----:B------:R-:W-:-:S06]  /*92b0*/  FMUL.FTZ R11, R10, -1.4426950216293334961 ;  /* 0xbfb8aa3b0a0b7820 */ /* 0x000fcc0000410000 */
[----:B------:R-:W0:Y:S01]  /*92c0*/  MUFU.EX2 R11, R11 ;  /* 0x0000000b000b7308 */ /* 0x000e220000000800 */
[----:B------:R-:W-:Y:S01]  /*92d0*/  FFMA.FTZ R37, R13, R19, R37 ;  /* 0x000000130d257223 */ /* 0x000fe20000010025 */
[----:B0-----:R-:W-:-:S06]  /*92e0*/  FADD.FTZ R11, R11, 1 ;  /* 0x3f8000000b0b7421 */ /* 0x001fcc0000010000 */
[----:B------:R-:W0:Y:S01]  /*92f0*/  MUFU.RCP R11, R11 ;  /* 0x0000000b000b7308 */ /* 0x000e220000001000 */
[----:B------:R-:W-:-:S04]  /*9300*/  FMUL.FTZ R19, R14, R19 ;  /* 0x000000130e137220 */ /* 0x000fc80000410000 */
[----:B------:R-:W-:Y:S01]  /*9310*/  FFMA.FTZ R29, R13, R19, R29 ;  /* 0x000000130d1d7223 */ /* 0x000fe2000001001d */
[----:B------:R-:W-:-:S05]  /*9320*/  HADD2.F32 R13, -RZ, R78.H0_H0 ;  /* 0x2000004eff0d7230 */ /* 0x000fca0000004100 */
[----:B0-----:R-:W-:Y:S01]  /*9330*/  FMUL.FTZ R13, R13, R11 ;  /* 0x0000000b0d0d7220 */ /* 0x001fe20000410000 */
[----:B------:R-:W-:-:S04]  /*9340*/  FADD.FTZ R11, -R11, 1 ;  /* 0x3f8000000b0b7421 */ /* 0x000fc80000010100 */
[----:B------:R-:W-:Y:S01]  /*9350*/  FFMA.FTZ R10, R10, R11, 1 ;  /* 0x3f8000000a0a7423 */ /* 0x000fe2000001000b */
[----:B------:R-:W-:-:S05]  /*9360*/  HADD2.F32 R11, -RZ, R77.H1_H1 ;  /* 0x3000004dff0b7230 */ /* 0x000fca0000004100 */
        /* <DEDUP_REMOVED lines=9> */
[----:B------:R-:W-:Y:S01]  /*9400*/  FMUL.FTZ R49, R49, R28 ;  /* 0x0000001c31317220 */ /* 0x000fe20000410000 */
[--C-:B------:R-:W-:Y:S02]  /*9410*/  HADD2.F32 R28, -RZ, R76.reuse.H1_H1 ;  /* 0x3000004cff1c7230 */ /* 0x100fe40000004100 */
[----:B------:R-:W-:Y:S02]  /*9420*/  HADD2.F32 R58, -RZ, R76.H0_H0 ;  /* 0x2000004cff3a7230 */ /* 0x000fe40000004100 */
[----:B------:R-:W-:-:S03]  /*9430*/  FFMA.FTZ R36, R17, R16, R36 ;  /* 0x0000001011247223 */ /* 0x000fc60000010024 */
[----:B------:R-:W-:Y:S01]  /*9440*/  FADD.FTZ R58, R58, -UR28 ;  /* 0x8000001c3a3a7e21 */ /* 0x000fe20008010000 */
[----:B0-----:R-:W-:Y:S01]  /*9450*/  FMUL.FTZ R28, R28, R19 ;  /* 0x000000131c1c7220 */ /* 0x001fe20000410000 */
[----:B------:R-:W-:-:S04]  /*9460*/  FADD.FTZ R19, -R19, 1 ;  /* 0x3f80000013137421 */ /* 0x000fc80000010100 */
[----:B------:R-:W-:Y:S01]  /*9470*/  FFMA.FTZ R13, R13, R19, 1 ;  /* 0x3f8000000d0d7423 */ /* 0x000fe20000010013 */
[----:B------:R-:W-:-:S03]  /*9480*/  FMUL.FTZ R19, R15, R16 ;  /* 0x000000100f137220 */ /* 0x000fc60000410000 */
[----:B------:R-:W-:Y:S01]  /*9490*/  FMUL.FTZ R13, R28, R13 ;  /* 0x0000000d1c0d7220 */ /* 0x000fe20000410000 */
[----:B------:R-:W-:Y:S01]  /*94a0*/  FADD.FTZ R28, R18, R16 ;  /* 0x00000010121c7221 */ /* 0x000fe20000010000 */
        /* <DEDUP_REMOVED lines=11> */
[----:B------:R-:W-:-:S05]  /*9560*/  HADD2.F32 R18, -RZ, R74.H1_H1 ;  /* 0x3000004aff127230 */ /* 0x000fca0000004100 */
[----:B------:R-:W-:Y:S01]  /*9570*/  FADD.FTZ R18, R18, -UR28 ;  /* 0x8000001c12127e21 */ /* 0x000fe20008010000 */
[----:B------:R-:W-:-:S03]  /*9580*/  FADD.FTZ R24, R19, R24 ;  /* 0x0000001813187221 */ /* 0x000fc60000010000 */
[----:B------:R-:W-:Y:S01]  /*9590*/  FMUL.FTZ R18, R18, UR16 ;  /* 0x0000001012127c20 */ /* 0x000fe20008410000 */
[----:B------:R-:W-:-:S03]  /*95a0*/  FMUL.FTZ R17, R58, R17 ;  /* 0x000000113a117220 */ /* 0x000fc60000410000 */
[----:B------:R-:W-:-:S04]  /*95b0*/  FFMA.FTZ R19, R15, R18, R3 ;  /* 0x000000120f137223 */ /* 0x000fc80000010003 */
[----:B------:R-:W-:-:S06]  /*95c0*/  FMUL.FTZ R58, R19, -1.4426950216293334961 ;  /* 0xbfb8aa3b133a7820 */ /* 0x000fcc0000410000 */
[----:B------:R-:W0:Y:S02]  /*95d0*/  MUFU.EX2 R58, R58 ;  /* 0x0000003a003a7308 */ /* 0x000e240000000800 */
[----:B0-----:R-:W-:-:S06]  /*95e0*/  FADD.FTZ R58, R58, 1 ;  /* 0x3f8000003a3a7421 */ /* 0x001fcc0000010000 */
[----:B------:R-:W0:Y:S01]  /*95f0*/  MUFU.RCP R58, R58 ;  /* 0x0000003a003a7308 */ /* 0x000e220000001000 */
[----:B------:R-:W-:-:S05]  /*9600*/  HADD2.F32 R59, -RZ, R71.H0_H0 ;  /* 0x20000047ff3b7230 */ /* 0x000fca0000004100 */
        /* <DEDUP_REMOVED lines=30> */
[--C-:B------:R-:W-:Y:S02]  /*97f0*/  HADD2.F32 R60, -RZ, R70.reuse.H0_H0 ;  /* 0x20000046ff3c7230 */ /* 0x100fe40000004100 */
[----:B------:R-:W-:-:S05]  /*9800*/  HADD2.F32 R62, -RZ, R70.H1_H1 ;  /* 0x30000046ff3e7230 */ /* 0x000fca0000004100 */
[----:B------:R-:W-:Y:S01]  /*9810*/  FADD.FTZ R62, R62, -UR28 ;  /* 0x8000001c3e3e7e21 */ /* 0x000fe20008010000 */
[----:B0-----:R-:W-:Y:S01]  /*9820*/  FMUL.FTZ R60, R60, R59 ;  /* 0x0000003b3c3c7220 */ /* 0x001fe20000410000 */
[----:B------:R-:W-:-:S04]  /*9830*/  FADD.FTZ R59, -R59, 1 ;  /* 0x3f8000003b3b7421 */ /* 0x000fc80000010100 */
[----:B------:R-:W-:Y:S01]  /*9840*/  FFMA.FTZ R24, R24, R59, 1 ;  /* 0x3f80000018187423 */ /* 0x000fe2000001003b */
[----:B------:R-:W-:Y:S01]  /*9850*/  FADD.FTZ R59, R28, R25 ;  /* 0x000000191c3b7221 */ /* 0x000fe20000010000 */
[-C--:B------:R-:W-:Y:S02]  /*9860*/  FMUL.FTZ R28, R15, R25.reuse ;  /* 0x000000190f1c7220 */ /* 0x080fe40000410000 */
[----:B------:R-:W-:Y:S01]  /*9870*/  FMUL.FTZ R24, R60, R24 ;  /* 0x000000183c187220 */ /* 0x000fe20000410000 */
[----:B------:R-:W-:Y:S01]  /*9880*/  FFMA.FTZ R60, R26, R25, R36 ;  /* 0x000000191a3c7223 */ /* 0x000fe20000010024 */
        /* <DEDUP_REMOVED lines=26> */
[----:B--2---:R-:W-:Y:S02]  /*9a30*/  HADD2.F32 R63, -RZ, R93.H0_H0 ;  /* 0x2000005dff3f7230 */ /* 0x004fe40000004100 */
[----:B------:R-:W2:Y:S01]  /*9a40*/  LDL.S16 R93, [R1+0x128] ;  /* 0x00012800015d7983 */ /* 0x000ea20000100600 */
[----:B------:R-:W-:Y:S02]  /*9a50*/  HADD2.F32 R62, -RZ, R39.H0_H0 ;  /* 0x20000027ff3e7230 */ /* 0x000fe40000004100 */
[----:B------:R-:W-:Y:S01]  /*9a60*/  FADD.FTZ R58, R58, R35 ;  /* 0x000000233a3a7221 */ /* 0x000fe20000010000 */
[-C--:B------:R-:W-:Y:S01]  /*9a70*/  FFMA.FTZ R39, R34, R35.reuse, R37 ;  /* 0x0000002322277223 */ /* 0x080fe20000010025 */
[----:B------:R-:W-:Y:S01]  /*9a80*/  FMUL.FTZ R35, R14, R35 ;  /* 0x000000230e237220 */ /* 0x000fe20000410000 */
[----:B------:R-:W-:Y:S01]  /*9a90*/  FADD.FTZ R62, R62, -UR28 ;  /* 0x8000001c3e3e7e21 */ /* 0x000fe20008010000 */
[----:B------:R-:W-:Y:S01]  /*9aa0*/  FADD.FTZ R59, R59, R57 ;  /* 0x000000393b3b7221 */ /* 0x000fe20000010000 */
[----:B------:R-:W-:Y:S01]  /*9ab0*/  FFMA.FTZ R60, R54, R57, R60 ;  /* 0x00000039363c7223 */ /* 0x000fe2000001003c */
[----:B------:R-:W-:Y:S01]  /*9ac0*/  FADD.FTZ R61, R61, R35 ;  /* 0x000000233d3d7221 */ /* 0x000fe20000010000 */
[----:B------:R-:W-:Y:S01]  /*9ad0*/  FMUL.FTZ R37, R62, UR16 ;  /* 0x000000103e257c20 */ /* 0x000fe20008410000 */
[----:B------:R-:W-:Y:S01]  /*9ae0*/  FFMA.FTZ R62, R34, R35, R36 ;  /* 0x00000023223e7223 */ /* 0x000fe20000010024 */
[----:B------:R-:W-:-:S04]  /*9af0*/  FMUL.FTZ R57, R15, R57 ;  /* 0x000000390f397220 */ /* 0x000fc80000410000 */
[----:B------:R-:W-:Y:S01]  /*9b00*/  FFMA.FTZ R62, R54, R57, R62 ;  /* 0x00000039363e7223 */ /* 0x000fe2000001003e */
[----:B------:R-:W-:Y:S01]  /*9b10*/  FADD.FTZ R61, R57, R61 ;  /* 0x0000003d393d7221 */ /* 0x000fe20000010000 */
[----:B---3--:R-:W-:Y:S02]  /*9b20*/  HADD2.F32 R57, -RZ, R92.H0_H0 ;  /* 0x2000005cff397230 */ /* 0x008fe40000004100 */
[----:B------:R-:W3:Y:S01]  /*9b30*/  LDL.LU.S16 R92, [R1+0x134] ;  /* 0x00013400015c7983 */ /* 0x000ee20000300600 */
        /* <DEDUP_REMOVED lines=8> */
[----:B------:R-:W-:Y:S02]  /*9bc0*/  HADD2.F32 R36, -RZ, R73.H0_H0 ;  /* 0x20000049ff247230 */ /* 0x000fe40000004100 */
[----:B--2---:R-:W-:Y:S02]  /*9bd0*/  HADD2.F32 R71, -RZ, R93.H0_H0 ;  /* 0x2000005dff477230 */ /* 0x004fe40000004100 */
[----:B------:R-:W2:Y:S01]  /*9be0*/  LDL.S16 R93, [R1+0x14a] ;  /* 0x00014a00015d7983 */ /* 0x000ea20000100600 */
[----:B------:R-:W-:-:S04]  /*9bf0*/  FADD.FTZ R36, R36, -UR28 ;  /* 0x8000001c24247e21 */ /* 0x000fc80008010000 */
[----:B------:R-:W-:Y:S01]  /*9c00*/  FMUL.FTZ R36, R36, UR16 ;  /* 0x0000001024247c20 */ /* 0x000fe20008410000 */
[----:B------:R-:W-:-:S03]  /*9c10*/  FMUL.FTZ R34, R63, R34 ;  /* 0x000000223f227220 */ /* 0x000fc60000410000 */
[----:B------:R-:W-:-:S04]  /*9c20*/  FFMA.FTZ R35, R15, R36, R3 ;  /* 0x000000240f237223 */ /* 0x000fc80000010003 */
[----:B------:R-:W-:-:S06]  /*9c30*/  FMUL.FTZ R63, R35, -1.4426950216293334961 ;  /* 0xbfb8aa3b233f7820 */ /* 0x000fcc0000410000 */
[----:B------:R-:W0:Y:S01]  /*9c40*/  MUFU.EX2 R63, R63 ;  /* 0x0000003f003f7308 */ /* 0x000e220000000800 */
[----:B------:R-:W-:Y:S02]  /*9c50*/  HADD2.F32 R73, -RZ, R38.H0_H0 ;  /* 0x20000026ff497230 */ /* 0x000fe40000004100 */
[----:B0-----:R-:W-:-:S03]  /*9c60*/  FADD.FTZ R63, R63, 1 ;  /* 0x3f8000003f3f7421 */ /* 0x001fc60000010000 */
[----:B------:R-:W-:-:S03]  /*9c70*/  FADD.FTZ R73, R73, -UR28 ;  /* 0x8000001c49497e21 */ /* 0x000fc60008010000 */
[----:B------:R-:W0:Y:S01]  /*9c80*/  MUFU.RCP R63, R63 ;  /* 0x0000003f003f7308 */ /* 0x000e220000001000 */
[----:B------:R-:W-:Y:S01]  /*9c90*/  FMUL.FTZ R73, R73, UR16 ;  /* 0x0000001049497c20 */ /* 0x000fe20008410000 */
[----:B------:R-:W-:-:S03]  /*9ca0*/  HADD2.F32 R65, -RZ, R65.H0_H0 ;  /* 0x20000041ff417230 */ /* 0x000fc60000004100 */
[----:B------:R-:W-:Y:S01]  /*9cb0*/  FFMA.FTZ R38, R14, R73, R2 ;  /* 0x000000490e267223 */ /* 0x000fe20000010002 */
[----:B----4-:R-:W-:Y:S02]  /*9cc0*/  HADD2.F32 R70, -RZ, R91.H0_H0 ;  /* 0x2000005bff467230 */ /* 0x010fe40000004100 */
[----:B------:R-:W4:Y:S01]  /*9cd0*/  LDL.LU.S16 R91, [R1+0x140] ;  /* 0x00014000015b7983 */ /* 0x000f220000300600 */
[----:B------:R-:W-:Y:S01]  /*9ce0*/  FMUL.FTZ R54, R38, -1.4426950216293334961 ;  /* 0xbfb8aa3b26367820 */ /* 0x000fe20000410000 */
[----:B0-----:R-:W-:Y:S01]  /*9cf0*/  FMUL.FTZ R65, R65, R63 ;  /* 0x0000003f41417220 */ /* 0x001fe20000410000 */
[----:B------:R-:W-:-:S04]  /*9d00*/  FADD.FTZ R63, -R63, 1 ;  /* 0x3f8000003f3f7421 */ /* 0x000fc80000010100 */
[----:B------:R-:W0:Y:S01]  /*9d10*/  MUFU.EX2 R54, R54 ;  /* 0x0000003600367308 */ /* 0x000e220000000800 */
[----:B------:R-:W-:Y:S01]  /*9d20*/  FFMA.FTZ R35, R35, R63, 1 ;  /* 0x3f80000023237423 */ /* 0x000fe2000001003f */
[----:B------:R-:W-:Y:S01]  /*9d30*/  FADD.FTZ R58, R58, R56 ;  /* 0x000000383a3a7221 */ /* 0x000fe20000010000 */
[-C--:B------:R-:W-:Y:S02]  /*9d40*/  FFMA.FTZ R39, R50, R56.reuse, R39 ;  /* 0x0000003832277223 */ /* 0x080fe40000010027 */
[----:B------:R-:W-:Y:S01]  /*9d50*/  FMUL.FTZ R35, R65, R35 ;  /* 0x0000002341237220 */ /* 0x000fe20000410000 */
[----:B---3--:R-:W-:Y:S02]  /*9d60*/  HADD2.F32 R65, -RZ, R92.H0_H0 ;  /* 0x2000005cff417230 */ /* 0x008fe40000004100 */
[----:B------:R-:W-:Y:S01]  /*9d70*/  FMUL.FTZ R56, R14, R56 ;  /* 0x000000380e387220 */ /* 0x000fe20000410000 */
[----:B------:R-:W3:Y:S01]  /*9d80*/  LDL.S16 R92, [R1+0x13e] ;  /* 0x00013e00015c7983 */ /* 0x000ee20000100600 */
[----:B------:R-:W-:Y:S01]  /*9d90*/  FADD.FTZ R59, R59, R55 ;  /* 0x000000373b3b7221 */ /* 0x000fe20000010000 */
[-C--:B------:R-:W-:Y:S01]  /*9da0*/  FFMA.FTZ R60, R46, R55.reuse, R60 ;  /* 0x000000372e3c7223 */ /* 0x080fe2000001003c */
[----:B------:R-:W-:Y:S01]  /*9db0*/  FFMA.FTZ R62, R50, R56, R62 ;  /* 0x00000038323e7223 */ /* 0x000fe2000001003e */
[----:B------:R-:W-:Y:S01]  /*9dc0*/  FADD.FTZ R61, R61, R56 ;  /* 0x000000383d3d7221 */ /* 0x000fe20000010000 */
[----:B------:R-:W-:Y:S01]  /*9dd0*/  FMUL.FTZ R55, R15, R55 ;  /* 0x000000370f377220 */ /* 0x000fe20000410000 */
[----:B0-----:R-:W-:-:S03]  /*9de0*/  FADD.FTZ R54, R54, 1 ;  /* 0x3f80000036367421 */ /* 0x001fc60000010000 */
[----:B------:R-:W-:Y:S01]  /*9df0*/  FFMA.FTZ R62, R46, R55, R62 ;  /* 0x000000372e3e7223 */ /* 0x000fe2000001003e */
[----:B------:R-:W-:Y:S02]  /*9e00*/  FADD.FTZ R61, R55, R61 ;  /* 0x0000003d373d7221 */ /* 0x000fe40000010000 */
[----:B------:R-:W0:Y:S01]  /*9e10*/  MUFU.RCP R54, R54 ;  /* 0x0000003600367308 */ /* 0x000e220000001000 */
[----:B------:R-:W-:-:S05]  /*9e20*/  HADD2.F32 R72, -RZ, R72.H0_H0 ;  /* 0x20000048ff487230 */ /* 0x000fca0000004100 */
        /* <DEDUP_REMOVED lines=16> */
[----:B------:R-:W-:-:S04]  /*9f30*/  FFMA.FTZ R38, R14, R71, R2 ;  /* 0x000000470e267223 */ /* 0x000fc80000010002 */
[----:B------:R-:W-:-:S06]  /*9f40*/  FMUL.FTZ R50, R38, -1.4426950216293334961 ;  /* 0xbfb8aa3b26327820 */ /* 0x000fcc0000410000 */
[----:B------:R-:W0:Y:S02]  /*9f50*/  MUFU.EX2 R50, R50 ;  /* 0x0000003200327308 */ /* 0x000e240000000800 */
[----:B0-----:R-:W-:-:S06]  /*9f60*/  FADD.FTZ R50, R50, 1 ;  /* 0x3f80000032327421 */ /* 0x001fcc0000010000 */
[----:B------:R-:W0:Y:S01]  /*9f70*/  MUFU.RCP R50, R50 ;  /* 0x0000003200327308 */ /* 0x000e220000001000 */
[----:B--2---:R-:W-:Y:S02]  /*9f80*/  HADD2.F32 R55, -RZ, R93.H0_H0 ;  /* 0x2000005dff377230 */ /* 0x004fe40000004100 */
[----:B------:R-:W2:Y:S01]  /*9f90*/  LDL.S16 R93, [R1+0x154] ;  /* 0x00015400015d7983 */ /* 0x000ea20000100600 */
[----:B------:R-:W-:Y:S02]  /*9fa0*/  HADD2.F32 R69, -RZ, R69.H0_H0 ;  /* 0x20000045ff457230 */ /* 0x000fe40000004100 */
[----:B------:R-:W-:-:S03]  /*9fb0*/  HADD2.F32 R68, -RZ, R68.H0_H0 ;  /* 0x20000044ff447230 */ /* 0x000fc60000004100 */
[----:B------:R-:W-:Y:S02]  /*9fc0*/  FADD.FTZ R69, R69, -UR28 ;  /* 0x8000001c45457e21 */ /* 0x000fe40008010000 */
[----:B0-----:R-:W-:Y:S01]  /*9fd0*/  FMUL.FTZ R68, R68, R50 ;  /* 0x0000003244447220 */ /* 0x001fe20000410000 */
[----:B------:R-:W-:Y:S01]  /*9fe0*/  FADD.FTZ R50, -R50, 1 ;  /* 0x3f80000032327421 */ /* 0x000fe20000010100 */
[----:B------:R-:W-:-:S03]  /*9ff0*/  FMUL.FTZ R69, R69, UR16 ;  /* 0x0000001045457c20 */ /* 0x000fc60008410000 */
[----:B------:R-:W-:Y:S01]  /*a000*/  FFMA.FTZ R50, R38, R50, 1 ;  /* 0x3f80000026327423 */ /* 0x000fe20000010032 */
[----:B------:R-:W-:-:S03]  /*a010*/  FFMA.FTZ R38, R15, R69, R3 ;  /* 0x000000450f267223 */ /* 0x000fc60000010003 */
[----:B------:R-:W-:Y:S01]  /*a020*/  FMUL.FTZ R68, R68, R50 ;  /* 0x0000003244447220 */ /* 0x000fe20000410000 */
[----:B------:R-:W-:-:S06]  /*a030*/  FMUL.FTZ R50, R38, -1.4426950216293334961 ;  /* 0xbfb8aa3b26327820 */ /* 0x000fcc0000410000 */
[----:B------:R-:W0:Y:S02]  /*a040*/  MUFU.EX2 R50, R50 ;  /* 0x0000003200327308 */ /* 0x000e240000000800 */
[----:B0-----:R-:W-:-:S06]  /*a050*/  FADD.FTZ R50, R50, 1 ;  /* 0x3f80000032327421 */ /* 0x001fcc0000010000 */
[----:B------:R-:W0:Y:S01]  /*a060*/  MUFU.RCP R50, R50 ;  /* 0x0000003200327308 */ /* 0x000e220000001000 */
[----:B------:R-:W-:Y:S02]  /*a070*/  HADD2.F32 R56, -RZ, R67.H0_H0 ;  /* 0x20000043ff387230 */ /* 0x000fe40000004100 */
[----:B------:R-:W-:-:S05]  /*a080*/  HADD2.F32 R67, -RZ, R64.H0_H0 ;  /* 0x20000040ff437230 */ /* 0x000fca0000004100 */
        /* <DEDUP_REMOVED lines=19> */
[----:B------:R-:W0:Y:S01]  /*a1c0*/  MUFU.EX2 R46, R46 ;  /* 0x0000002e002e7308 */ /* 0x000e220000000800 */
[----:B------:R-:W-:Y:S01]  /*a1d0*/  FMUL.FTZ R50, R56, R50 ;  /* 0x0000003238327220 */ /* 0x000fe20000410000 */
[-C--:B------:R-:W-:Y:S01]  /*a1e0*/  FMUL.FTZ R56, R14, R53.reuse ;  /* 0x000000350e387220 */ /* 0x080fe20000410000 */
[----:B------:R-:W-:Y:S01]  /*a1f0*/  FADD.FTZ R58, R58, R53 ;  /* 0x000000353a3a7221 */ /* 0x000fe20000010000 */
[C---:B------:R-:W-:Y:S01]  /*a200*/  FFMA.FTZ R39, R43.reuse, R53, R39 ;  /* 0x000000352b277223 */ /* 0x040fe20000010027 */
[----:B0-----:R-:W-:Y:S01]  /*a210*/  FADD.FTZ R46, R46, 1 ;  /* 0x3f8000002e2e7421 */ /* 0x001fe20000010000 */
[----:B------:R-:W-:-:S05]  /*a220*/  FFMA.FTZ R53, R43, R56, R62 ;  /* 0x000000382b357223 */ /* 0x000fca000001003e */
[----:B------:R-:W0:Y:S01]  /*a230*/  MUFU.RCP R46, R46 ;  /* 0x0000002e002e7308 */ /* 0x000e220000001000 */
[----:B----4-:R-:W-:Y:S02]  /*a240*/  HADD2.F32 R62, -RZ, R91.H0_H0 ;  /* 0x2000005bff3e7230 */ /* 0x010fe40000004100 */
[----:B------:R-:W4:Y:S01]  /*a250*/  LDL.LU.S16 R91, [R1+0x148] ;  /* 0x00014800015b7983 */ /* 0x000f220000300600 */
[----:B---3--:R-:W-:-:S03]  /*a260*/  HADD2.F32 R63, -RZ, R92.H0_H0 ;  /* 0x2000005cff3f7230 */ /* 0x008fc60000004100 */
[----:B------:R-:W3:Y:S01]  /*a270*/  LDL.S16 R92, [R1+0x146] ;  /* 0x00014600015c7983 */ /* 0x000ee20000100600 */
[----:B0-----:R-:W-:Y:S01]  /*a280*/  FMUL.FTZ R55, R55, R46 ;  /* 0x0000002e37377220 */ /* 0x001fe20000410000 */
[----:B------:R-:W-:-:S04]  /*a290*/  FADD.FTZ R46, -R46, 1 ;  /* 0x3f8000002e2e7421 */ /* 0x000fc80000010100 */
[----:B------:R-:W-:-:S04]  /*a2a0*/  FFMA.FTZ R46, R38, R46, 1 ;  /* 0x3f800000262e7423 */ /* 0x000fc8000001002e */
[----:B------:R-:W-:Y:S01]  /*a2b0*/  FMUL.FTZ R46, R55, R46 ;  /* 0x0000002e372e7220 */ /* 0x000fe20000410000 */
[----:B------:R-:W-:Y:S02]  /*a2c0*/  HADD2.F32 R64, -RZ, R64.H1_H1 ;  /* 0x30000040ff407230 */ /* 0x000fe40000004100 */
[----:B--2---:R-:W-:Y:S02]  /*a2d0*/  HADD2.F32 R55, -RZ, R93.H0_H0 ;  /* 0x2000005dff377230 */ /* 0x004fe40000004100 */
[----:B------:R-:W2:Y:S01]  /*a2e0*/  LDL.S16 R93, [R1+0x15c] ;  /* 0x00015c00015d7983 */ /* 0x000ea20000100600 */
[----:B------:R-:W-:-:S04]  /*a2f0*/  FADD.FTZ R64, R64, -UR28 ;  /* 0x8000001c40407e21 */ /* 0x000fc80008010000 */
[----:B------:R-:W-:-:S04]  /*a300*/  FMUL.FTZ R64, R64, UR16 ;  /* 0x0000001040407c20 */ /* 0x000fc80008410000 */
        /* <DEDUP_REMOVED lines=16> */
[----:B------:R-:W-:Y:S01]  /*a410*/  FADD.FTZ R56, R61, R56 ;  /* 0x000000383d387221 */ /* 0x000fe20000010000 */
[----:B------:R-:W-:Y:S02]  /*a420*/  HADD2.F32 R61, -RZ, R90.H0_H0 ;  /* 0x2000005aff3d7230 */ /* 0x000fe40000004100 */
[----:B------:R-:W2:Y:S03]  /*a430*/  LDL.LU.S16 R90, [R1+0x144] ;  /* 0x00014400015a7983 */ /* 0x000ea60000300600 */
[----:B------:R-:W-:Y:S01]  /*a440*/  FADD.FTZ R61, R61, -UR28 ;  /* 0x8000001c3d3d7e21 */ /* 0x000fe20008010000 */
[----:B0-----:R-:W-:Y:S01]  /*a450*/  FMUL.FTZ R55, R55, R43 ;  /* 0x0000002b37377220 */ /* 0x001fe20000410000 */
[----:B------:R-:W-:-:S04]  /*a460*/  FADD.FTZ R43, -R43, 1 ;  /* 0x3f8000002b2b7421 */ /* 0x000fc80000010100 */
[----:B------:R-:W-:Y:S01]  /*a470*/  FFMA.FTZ R43, R38, R43, 1 ;  /* 0x3f800000262b7423 */ /* 0x000fe2000001002b */
[----:B------:R-:W-:-:S03]  /*a480*/  FADD.FTZ R38, R59, R52 ;  /* 0x000000343b267221 */ /* 0x000fc60000010000 */
[----:B------:R-:W-:Y:S01]  /*a490*/  FMUL.FTZ R43, R55, R43 ;  /* 0x0000002b372b7220 */ /* 0x000fe20000410000 */
[-C--:B------:R-:W-:Y:S01]  /*a4a0*/  FFMA.FTZ R55, R42, R52.reuse, R60 ;  /* 0x000000342a377223 */ /* 0x080fe2000001003c */
[----:B------:R-:W-:Y:S01]  /*a4b0*/  FMUL.FTZ R52, R15, R52 ;  /* 0x000000340f347220 */ /* 0x000fe20000410000 */
[----:B------:R-:W-:-:S03]  /*a4c0*/  FMUL.FTZ R61, R61, UR16 ;  /* 0x000000103d3d7c20 */ /* 0x000fc60008410000 */
[----:B------:R-:W-:Y:S01]  /*a4d0*/  FFMA.FTZ R53, R42, R52, R53 ;  /* 0x000000342a357223 */ /* 0x000fe20000010035 */
[----:B------:R-:W-:Y:S01]  /*a4e0*/  FFMA.FTZ R42, R14, R61, R2 ;  /* 0x0000003d0e2a7223 */ /* 0x000fe20000010002 */
[----:B------:R-:W-:-:S03]  /*a4f0*/  FMUL.FTZ R54, R57, R54 ;  /* 0x0000003639367220 */ /* 0x000fc60000410000 */
[----:B------:R-:W-:-:S06]  /*a500*/  FMUL.FTZ R57, R42, -1.4426950216293334961 ;  /* 0xbfb8aa3b2a397820 */ /* 0x000fcc0000410000 */
[----:B------:R-:W0:Y:S02]  /*a510*/  MUFU.EX2 R57, R57 ;  /* 0x0000003900397308 */ /* 0x000e240000000800 */
[----:B0-----:R-:W-:-:S06]  /*a520*/  FADD.FTZ R57, R57, 1 ;  /* 0x3f80000039397421 */ /* 0x001fcc0000010000 */
[----:B------:R-:W0:Y:S01]  /*a530*/  MUFU.RCP R57, R57 ;  /* 0x0000003900397308 */ /* 0x000e220000001000 */
[----:B----4-:R-:W-:Y:S02]  /*a540*/  HADD2.F32 R59, -RZ, R91.H0_H0 ;  /* 0x2000005bff3b7230 */ /* 0x010fe40000004100 */
[----:B------:R-:W4:Y:S01]  /*a550*/  LDL.S16 R91, [R1+0x152] ;  /* 0x00015200015b7983 */ /* 0x000f220000100600 */
[----:B---3--:R-:W-:-:S03]  /*a560*/  HADD2.F32 R60, -RZ, R92.H0_H0 ;  /* 0x2000005cff3c7230 */ /* 0x008fc60000004100 */
[----:B------:R-:W3:Y:S01]  /*a570*/  LDL.LU.S16 R92, [R1+0x150] ;  /* 0x00015000015c7983 */ /* 0x000ee20000300600 */
[----:B0-----:R-:W-:Y:S01]  /*a580*/  FMUL.FTZ R59, R59, R57 ;  /* 0x000000393b3b7220 */ /* 0x001fe20000410000 */
[----:B------:R-:W-:-:S04]  /*a590*/  FADD.FTZ R57, -R57, 1 ;  /* 0x3f80000039397421 */ /* 0x000fc80000010100 */
[----:B------:R-:W-:-:S04]  /*a5a0*/  FFMA.FTZ R57, R42, R57, 1 ;  /* 0x3f8000002a397423 */ /* 0x000fc80000010039 */
[----:B------:R-:W-:Y:S01]  /*a5b0*/  FMUL.FTZ R59, R59, R57 ;  /* 0x000000393b3b7220 */ /* 0x000fe20000410000 */
[----:B--2---:R-:W-:Y:S02]  /*a5c0*/  HADD2.F32 R57, -RZ, R93.H0_H0 ;  /* 0x2000005dff397230 */ /* 0x004fe40000004100 */
[----:B------:R-:W2:Y:S01]  /*a5d0*/  LDL.LU.S16 R93, [R1+0x15e] ;  /* 0x00015e00015d7983 */ /* 0x000ea20000300600 */
[----:B------:R-:W-:-:S04]  /*a5e0*/  FADD.FTZ R60, R60, -UR28 ;  /* 0x8000001c3c3c7e21 */ /* 0x000fc80008010000 */
[----:B------:R-:W-:Y:S01]  /*a5f0*/  FMUL.FTZ R60, R60, UR16 ;  /* 0x000000103c3c7c20 */ /* 0x000fe20008410000 */
[----:B------:R-:W-:-:S03]  /*a600*/  FADD.FTZ R52, R52, R56 ;  /* 0x0000003834347221 */ /* 0x000fc60000010000 */
[----:B------:R-:W-:-:S04]  /*a610*/  FFMA.FTZ R42, R15, R60, R3 ;  /* 0x0000003c0f2a7223 */ /* 0x000fc80000010003 */
[----:B------:R-:W-:-:S06]  /*a620*/  FMUL.FTZ R56, R42, -1.4426950216293334961 ;  /* 0xbfb8aa3b2a387820 */ /* 0x000fcc0000410000 */
[----:B------:R-:W0:Y:S02]  /*a630*/  MUFU.EX2 R56, R56 ;  /* 0x0000003800387308 */ /* 0x000e240000000800 */
[----:B0-----:R-:W-:-:S06]  /*a640*/  FADD.FTZ R56, R56, 1 ;  /* 0x3f80000038387421 */ /* 0x001fcc0000010000 */
[----:B------:R-:W0:Y:S01]  /*a650*/  MUFU.RCP R56, R56 ;  /* 0x0000003800387308 */ /* 0x000e220000001000 */
[----:B------:R-:W-:Y:S01]  /*a660*/  FADD.FTZ R74, R58, R51 ;  /* 0x000000333a4a7221 */ /* 0x000fe20000010000 */
[-C--:B------:R-:W-:Y:S01]  /*a670*/  FFMA.FTZ R39, R41, R51.reuse, R39 ;  /* 0x0000003329277223 */ /* 0x080fe20000010027 */
[----:B------:R-:W-:Y:S01]  /*a680*/  FMUL.FTZ R51, R14, R51 ;  /* 0x000000330e337220 */ /* 0x000fe20000410000 */
[----:B0-----:R-:W-:Y:S01]  /*a690*/  FMUL.FTZ R57, R57, R56 ;  /* 0x0000003839397220 */ /* 0x001fe20000410000 */
[----:B------:R-:W-:-:S04]  /*a6a0*/  FADD.FTZ R56, -R56, 1 ;  /* 0x3f80000038387421 */ /* 0x000fc80000010100 */
[----:B------:R-:W-:Y:S01]  /*a6b0*/  FFMA.FTZ R42, R42, R56, 1 ;  /* 0x3f8000002a2a7423 */ /* 0x000fe20000010038 */
[----:B------:R-:W-:Y:S01]  /*a6c0*/  FFMA.FTZ R53, R41, R51, R53 ;  /* 0x0000003329357223 */ /* 0x000fe20000010035 */
[----:B------:R-:W-:Y:S02]  /*a6d0*/  HADD2.F32 R56, -RZ, R90.H0_H0 ;  /* 0x2000005aff387230 */ /* 0x000fe40000004100 */
[----:B------:R-:W2:Y:S03]  /*a6e0*/  LDL.LU.S16 R90, [R1+0x14e] ;  /* 0x00014e00015a7983 */ /* 0x000ea60000300600 */
[----:B------:R-:W-:-:S04]  /*a6f0*/  FADD.FTZ R56, R56, -UR28 ;  /* 0x8000001c38387e21 */ /* 0x000fc80008010000 */
[----:B------:R-:W-:-:S04]  /*a700*/  FMUL.FTZ R58, R56, UR16 ;  /* 0x00000010383a7c20 */ /* 0x000fc80008410000 */
[----:B------:R-:W-:-:S04]  /*a710*/  FFMA.FTZ R41, R14, R58, R2 ;  /* 0x0000003a0e297223 */ /* 0x000fc80000010002 */
[----:B------:R-:W-:-:S06]  /*a720*/  FMUL.FTZ R56, R41, -1.4426950216293334961 ;  /* 0xbfb8aa3b29387820 */ /* 0x000fcc0000410000 */
[----:B------:R-:W0:Y:S02]  /*a730*/  MUFU.EX2 R56, R56 ;  /* 0x0000003800387308 */ /* 0x000e240000000800 */
[----:B0-----:R-:W-:-:S06]  /*a740*/  FADD.FTZ R56, R56, 1 ;  /* 0x3f80000038387421 */ /* 0x001fcc0000010000 */
[----:B------:R-:W0:Y:S01]  /*a750*/  MUFU.RCP R56, R56 ;  /* 0x0000003800387308 */ /* 0x000e220000001000 */
[----:B------:R-:W-:Y:S01]  /*a760*/  FMUL.FTZ R42, R57, R42 ;  /* 0x0000002a392a7220 */ /* 0x000fe20000410000 */
[----:B----4-:R-:W-:Y:S02]  /*a770*/  HADD2.F32 R57, -RZ, R91.H0_H0 ;  /* 0x2000005bff397230 */ /* 0x010fe40000004100 */
[----:B------:R-:W4:Y:S03]  /*a780*/  LDL.S16 R91, [R1+0x15a] ;  /* 0x00015a00015b7983 */ /* 0x000f260000100600 */
[----:B0-----:R-:W-:Y:S01]  /*a790*/  FMUL.FTZ R57, R57, R56 ;  /* 0x0000003839397220 */ /* 0x001fe20000410000 */
[----:B------:R-:W-:-:S04]  /*a7a0*/  FADD.FTZ R56, -R56, 1 ;  /* 0x3f80000038387421 */ /* 0x000fc80000010100 */
[----:B------:R-:W-:Y:S01]  /*a7b0*/  FFMA.FTZ R56, R41, R56, 1 ;  /* 0x3f80000029387423 */ /* 0x000fe20000010038 */
[----:B---3--:R-:W-:Y:S02]  /*a7c0*/  HADD2.F32 R41, -RZ, R92.H0_H0 ;  /* 0x2000005cff297230 */ /* 0x008fe40000004100 */
[----:B------:R-:W3:Y:S01]  /*a7d0*/  LDL.LU.S16 R92, [R1+0x158] ;  /* 0x00015800015c7983 */ /* 0x000ee20000300600 */
[----:B--2---:R-:W-:-:S03]  /*a7e0*/  HADD2.F32 R75, -RZ, R93.H0_H0 ;  /* 0x2000005dff4b7230 */ /* 0x004fc60000004100 */
[----:B------:R-:W2:Y:S01]  /*a7f0*/  LDL.S16 R93, [R1+0x160] ;  /* 0x00016000015d7983 */ /* 0x000ea20000100600 */
        /* <DEDUP_REMOVED lines=9> */
[-C--:B------:R-:W-:Y:S01]  /*a890*/  FFMA.FTZ R78, R40, R49.reuse, R55 ;  /* 0x00000031284e7223 */ /* 0x080fe20000010037 */
[----:B------:R-:W-:Y:S01]  /*a8a0*/  FMUL.FTZ R76, R15, R49 ;  /* 0x000000310f4c7220 */ /* 0x000fe20000410000 */
[----:B0-----:R-:W-:Y:S01]  /*a8b0*/  FMUL.FTZ R75, R75, R52 ;  /* 0x000000344b4b7220 */ /* 0x001fe20000410000 */
[----:B------:R-:W-:-:S04]  /*a8c0*/  FADD.FTZ R52, -R52, 1 ;  /* 0x3f80000034347421 */ /* 0x000fc80000010100 */
[----:B------:R-:W-:Y:S01]  /*a8d0*/  FFMA.FTZ R41, R41, R52, 1 ;  /* 0x3f80000029297423 */ /* 0x000fe20000010034 */
[----:B------:R-:W-:Y:S01]  /*a8e0*/  FADD.FTZ R38, R38, R49 ;  /* 0x0000003126267221 */ /* 0x000fe20000010000 */
        /* <DEDUP_REMOVED lines=10> */
[----:B----4-:R-:W-:Y:S02]  /*a990*/  HADD2.F32 R53, -RZ, R91.H0_H0 ;  /* 0x2000005bff357230 */ /* 0x010fe40000004100 */
[----:B------:R-:W4:Y:S03]  /*a9a0*/  LDL.S16 R91, [R1+0x168] ;  /* 0x00016800015b7983 */ /* 0x000f260000100600 */
[----:B0-----:R-:W-:Y:S01]  /*a9b0*/  FMUL.FTZ R53, R53, R52 ;  /* 0x0000003435357220 */ /* 0x001fe20000410000 */
[----:B------:R-:W-:-:S04]  /*a9c0*/  FADD.FTZ R52, -R52, 1 ;  /* 0x3f80000034347421 */ /* 0x000fc80000010100 */
[----:B------:R-:W-:Y:S01]  /*a9d0*/  FFMA.FTZ R52, R40, R52, 1 ;  /* 0x3f80000028347423 */ /* 0x000fe20000010034 */
[----:B---3--:R-:W-:Y:S02]  /*a9e0*/  HADD2.F32 R40, -RZ, R92.H0_H0 ;  /* 0x2000005cff287230 */ /* 0x008fe40000004100 */
[----:B------:R-:W3:Y:S01]  /*a9f0*/  LDL.S16 R92, [R1+0x166] ;  /* 0x00016600015c7983 */ /* 0x000ee20000100600 */
[----:B------:R-:W-:Y:S01]  /*aa00*/  FMUL.FTZ R41, R75, R41 ;  /* 0x000000294b297220 */ /* 0x000fe20000410000 */
[----:B--2---:R-:W-:Y:S02]  /*aa10*/  HADD2.F32 R75, -RZ, R93.H0_H0 ;  /* 0x2000005dff4b7230 */ /* 0x004fe40000004100 */
[----:B------:R-:W2:Y:S01]  /*aa20*/  LDL.LU.S16 R93, [R1+0x16a] ;  /* 0x00016a00015d7983 */ /* 0x000ea20000300600 */
        /* <DEDUP_REMOVED lines=13> */
[----:B------:R-:W-:Y:S01]  /*ab00*/  FADD.FTZ R75, R74, R48 ;  /* 0x000000304a4b7221 */ /* 0x000fe20000010000 */
[-C--:B------:R-:W-:Y:S01]  /*ab10*/  FFMA.FTZ R74, R47, R48.reuse, R39 ;  /* 0x000000302f4a7223 */ /* 0x080fe20000010027 */
[----:B------:R-:W-:-:S04]  /*ab20*/  FMUL.FTZ R39, R14, R48 ;  /* 0x000000300e277220 */ /* 0x000fc80000410000 */
        /* <DEDUP_REMOVED lines=31> */
[----:B------:R-:W-:-:S03]  /*ad20*/  FMUL.FTZ R82, R15, R45 ;  /* 0x0000002d0f527220 */ /* 0x000fc60000410000 */
[----:B------:R-:W-:Y:S01]  /*ad30*/  FMUL.FTZ R39, R79, R39 ;  /* 0x000000274f277220 */ /* 0x000fe20000410000 */
[----:B------:R-:W-:Y:S01]  /*ad40*/  FADD.FTZ R79, R38, R45 ;  /* 0x0000002d264f7221 */ /* 0x000fe20000010000 */
[C---:B------:R-:W-:Y:S01]  /*ad50*/  FFMA.FTZ R78, R44.reuse, R45, R78 ;  /* 0x0000002d2c4e7223 */ /* 0x040fe2000001004e */
        /* <DEDUP_REMOVED lines=29> */
[----:B------:R-:W-:Y:S01]  /*af30*/  FFMA.FTZ R74, R12, R10, R74 ;  /* 0x0000000a0c4a7223 */ /* 0x000fe2000001004a */
[----:B0-----:R-:W-:Y:S01]  /*af40*/  FMUL.FTZ R80, R80, R76 ;  /* 0x0000004c50507220 */ /* 0x001fe20000410000 */
[----:B------:R-:W-:-:S04]  /*af50*/  FADD.FTZ R76, -R76, 1 ;  /* 0x3f8000004c4c7421 */ /* 0x000fc80000010100 */
[----:B------:R-:W-:-:S04]  /*af60*/  FFMA.FTZ R38, R38, R76, 1 ;  /* 0x3f80000026267423 */ /* 0x000fc8000001004c */
[----:B------:R-:W-:Y:S01]  /*af70*/  FMUL.FTZ R38, R80, R38 ;  /* 0x0000002650267220 */ /* 0x000fe20000410000 */
        /* <DEDUP_REMOVED lines=12> */
[----:B------:R-:W4:Y:S03]  /*b040*/  LDL.LU.S16 R91, [R1+0x178] ;  /* 0x00017800015b7983 */ /* 0x000f260000300600 */
[----:B0-----:R-:W-:Y:S01]  /*b050*/  FMUL.FTZ R77, R77, R76 ;  /* 0x0000004c4d4d7220 */ /* 0x001fe20000410000 */
[----:B------:R-:W-:-:S04]  /*b060*/  FADD.FTZ R76, -R76, 1 ;  /* 0x3f8000004c4c7421 */ /* 0x000fc80000010100 */
[----:B------:R-:W-:Y:S01]  /*b070*/  FFMA.FTZ R76, R12, R76, 1 ;  /* 0x3f8000000c4c7423 */ /* 0x000fe2000001004c */
[----:B---3--:R-:W-:Y:S02]  /*b080*/  HADD2.F32 R12, -RZ, R92.H0_H0 ;  /* 0x2000005cff0c7230 */ /* 0x008fe40000004100 */
[----:B------:R-:W3:Y:S01]  /*b090*/  LDL.S16 R92, [R1+0x17c] ;  /* 0x00017c00015c7983 */ /* 0x000ee20000100600 */
        /* <DEDUP_REMOVED lines=18> */
[----:B------:R-:W-:-:S05]  /*b1c0*/  HADD2.F32 R80, -RZ, R90.H0_H0 ;  /* 0x2000005aff507230 */ /* 0x000fca0000004100 */
        /* <DEDUP_REMOVED lines=9> */
[----:B------:R-:W4:Y:S03]  /*b260*/  LDL.LU.S16 R91, [R1+0x12a] ;  /* 0x00012a00015b7983 */ /* 0x000f260000300600 */
[----:B0-----:R-:W-:Y:S01]  /*b270*/  FMUL.FTZ R81, R81, R80 ;  /* 0x0000005051517220 */ /* 0x001fe20000410000 */
[----:B------:R-:W-:-:S04]  /*b280*/  FADD.FTZ R80, -R80, 1 ;  /* 0x3f80000050507421 */ /* 0x000fc80000010100 */
[----:B------:R-:W-:Y:S01]  /*b290*/  FFMA.FTZ R80, R11, R80, 1 ;  /* 0x3f8000000b507423 */ /* 0x000fe20000010050 */
[----:B---3--:R-:W-:Y:S02]  /*b2a0*/  HADD2.F32 R11, -RZ, R92.H0_H0 ;  /* 0x2000005cff0b7230 */ /* 0x008fe40000004100 */
[----:B------:R-:W3:Y:S01]  /*b2b0*/  LDL.LU.S16 R92, [R1+0x17e] ;  /* 0x00017e00015c7983 */ /* 0x000ee20000300600 */
[----:B--2---:R-:W-:-:S03]  /*b2c0*/  HADD2.F32 R85, -RZ, R93.H0_H0 ;  /* 0x2000005dff557230 */ /* 0x004fc60000004100 */
        /* <DEDUP_REMOVED lines=10> */
[----:B------:R-:W-:Y:S02]  /*b370*/  HADD2.F32 R20, -RZ, R20.H0_H0 ;  /* 0x20000014ff147230 */ /* 0x000fe40000004100 */
[----:B------:R-:W-:Y:S01]  /*b380*/  FADD.FTZ R75, R75, R17 ;  /* 0x000000114b4b7221 */ /* 0x000fe20000010000 */
[----:B------:R-:W-:Y:S02]  /*b390*/  FFMA.FTZ R74, R16, R17, R74 ;  /* 0x00000011104a7223 */ /* 0x000fe4000001004a */
[----:B------:R-:W-:Y:S01]  /*b3a0*/  FADD.FTZ R20, R20, -UR28 ;  /* 0x8000001c14147e21 */ /* 0x000fe20008010000 */
[----:B0-----:R-:W-:Y:S01]  /*b3b0*/  FMUL.FTZ R85, R85, R11 ;  /* 0x0000000b55557220 */ /* 0x001fe20000410000 */
[----:B------:R-:W-:-:S04]  /*b3c0*/  FADD.FTZ R11, -R11, 1 ;  /* 0x3f8000000b0b7421 */ /* 0x000fc80000010100 */
[----:B------:R-:W-:Y:S01]  /*b3d0*/  FFMA.FTZ R11, R84, R11, 1 ;  /* 0x3f800000540b7423 */ /* 0x000fe2000001000b */
[----:B------:R-:W-:Y:S01]  /*b3e0*/  FMUL.FTZ R84, R14, R17 ;  /* 0x000000110e547220 */ /* 0x000fe20000410000 */
[----:B------:R-:W-:-:S03]  /*b3f0*/  FMUL.FTZ R17, R20, UR16 ;  /* 0x0000001014117c20 */ /* 0x000fc60008410000 */
[----:B------:R-:W-:Y:S01]  /*b400*/  FFMA.FTZ R83, R16, R84, R83 ;  /* 0x0000005410537223 */ /* 0x000fe20000010053 */
[----:B------:R-:W-:-:S04]  /*b410*/  FFMA.FTZ R16, R14, R17, R2 ;  /* 0x000000110e107223 */ /* 0x000fc80000010002 */
[----:B------:R-:W-:-:S06]  /*b420*/  FMUL.FTZ R20, R16, -1.4426950216293334961 ;  /* 0xbfb8aa3b10147820 */ /* 0x000fcc0000410000 */
[----:B------:R-:W0:Y:S02]  /*b430*/  MUFU.EX2 R20, R20 ;  /* 0x0000001400147308 */ /* 0x000e240000000800 */
[----:B0-----:R-:W-:-:S06]  /*b440*/  FADD.FTZ R20, R20, 1 ;  /* 0x3f80000014147421 */ /* 0x001fcc0000010000 */
[----:B------:R-:W0:Y:S01]  /*b450*/  MUFU.RCP R20, R20 ;  /* 0x0000001400147308 */ /* 0x000e220000001000 */
[----:B------:R-:W-:Y:S01]  /*b460*/  FMUL.FTZ R11, R85, R11 ;  /* 0x0000000b550b7220 */ /* 0x000fe20000410000 */
[----:B----4-:R-:W-:Y:S02]  /*b470*/  HADD2.F32 R85, -RZ, R91.H0_H0 ;  /* 0x2000005bff557230 */ /* 0x010fe40000004100 */
[----:B--2---:R-:W-:-:S03]  /*b480*/  HADD2.F32 R86, -RZ, R93.H0_H0 ;  /* 0x2000005dff567230 */ /* 0x004fc60000004100 */
[----:B0-----:R-:W-:Y:S01]  /*b490*/  FMUL.FTZ R85, R85, R20 ;  /* 0x0000001455557220 */ /* 0x001fe20000410000 */
[----:B------:R-:W-:Y:S01]  /*b4a0*/  FADD.FTZ R20, -R20, 1 ;  /* 0x3f80000014147421 */ /* 0x000fe20000010100 */
[----:B------:R-:W2:Y:S03]  /*b4b0*/  LDL.LU.S16 R93, [R1+0x186] ;  /* 0x00018600015d7983 */ /* 0x000ea60000300600 */
[----:B------:R-:W-:Y:S01]  /*b4c0*/  FFMA.FTZ R16, R16, R20, 1 ;  /* 0x3f80000010107423 */ /* 0x000fe20000010014 */
[----:B---3--:R-:W-:Y:S02]  /*b4d0*/  HADD2.F32 R20, -RZ, R92.H0_H0 ;  /* 0x2000005cff147230 */ /* 0x008fe40000004100 */
[----:B------:R-:W-:Y:S01]  /*b4e0*/  FADD.FTZ R82, R82, R84 ;  /* 0x0000005452527221 */ /* 0x000fe20000010000 */
[----:B------:R-:W3:Y:S02]  /*b4f0*/  LDL.S16 R92, [R1+0x184] ;  /* 0x00018400015c7983 */ /* 0x000ee40000100600 */
[----:B------:R-:W-:Y:S01]  /*b500*/  FADD.FTZ R20, R20, -UR28 ;  /* 0x8000001c14147e21 */ /* 0x000fe20008010000 */
[----:B------:R-:W-:Y:S01]  /*b510*/  FMUL.FTZ R16, R85, R16 ;  /* 0x0000001055107220 */ /* 0x000fe20000410000 */
[----:B------:R-:W-:Y:S01]  /*b520*/  FADD.FTZ R79, R79, R19 ;  /* 0x000000134f4f7221 */ /* 0x000fe20000010000 */
[----:B------:R-:W-:Y:S01]  /*b530*/  FFMA.FTZ R78, R18, R19, R78 ;  /* 0x00000013124e7223 */ /* 0x000fe2000001004e */
[----:B------:R-:W-:Y:S01]  /*b540*/  FMUL.FTZ R20, R20, UR16 ;  /* 0x0000001014147c20 */ /* 0x000fe20008410000 */
[----:B------:R-:W4:Y:S03]  /*b550*/  LDL.S16 R91, [R1+0x18a] ;  /* 0x00018a00015b7983 */ /* 0x000f260000100600 */
        /* <DEDUP_REMOVED lines=9> */
[----:B------:R-:W-:Y:S02]  /*b5f0*/  HADD2.F32 R84, -RZ, R0.H0_H0 ;  /* 0x20000000ff547230 */ /* 0x000fe40000004100 */
[----:B------:R-:W-:-:S03]  /*b600*/  FMUL.FTZ R19, R15, R19 ;  /* 0x000000130f137220 */ /* 0x000fc60000410000 */
[----:B------:R-:W-:Y:S01]  /*b610*/  FADD.FTZ R84, R84, -UR28 ;  /* 0x8000001c54547e21 */ /* 0x000fe20008010000 */
[----:B------:R-:W-:-:S03]  /*b620*/  FFMA.FTZ R83, R18, R19, R83 ;  /* 0x0000001312537223 */ /* 0x000fc60000010053 */
[----:B------:R-:W-:-:S04]  /*b630*/  FMUL.FTZ R84, R84, UR16 ;  /* 0x0000001054547c20 */ /* 0x000fc80008410000 */
        /* <DEDUP_REMOVED lines=10> */
[----:B------:R-:W-:-:S05]  /*b6e0*/  HADD2.F32 R0, -RZ, R0.H1_H1 ;  /* 0x30000000ff007230 */ /* 0x000fca0000004100 */
        /* <DEDUP_REMOVED lines=8> */
[----:B---3--:R-:W-:Y:S02]  /*b770*/  HADD2.F32 R88, -RZ, R92.H0_H0 ;  /* 0x2000005cff587230 */ /* 0x008fe40000004100 */
[----:B------:R-:W3:Y:S01]  /*b780*/  LDL.LU.S16 R92, [R1+0x188] ;  /* 0x00018800015c7983 */ /* 0x000ee20000300600 */
[----:B--2---:R-:W-:-:S03]  /*b790*/  HADD2.F32 R89, -RZ, R93.H0_H0 ;  /* 0x2000005dff597230 */ /* 0x004fc60000004100 */
[----:B------:R-:W2:Y:S01]  /*b7a0*/  LDL.LU.S16 R93, [R1+0x18c] ;  /* 0x00018c00015d7983 */ /* 0x000ea20000300600 */
[----:B0-----:R-:W-:Y:S01]  /*b7b0*/  FMUL.FTZ R88, R88, R19 ;  /* 0x0000001358587220 */ /* 0x001fe20000410000 */
[----:B------:R-:W-:-:S04]  /*b7c0*/  FADD.FTZ R19, -R19, 1 ;  /* 0x3f80000013137421 */ /* 0x000fc80000010100 */
[----:B------:R-:W-:Y:S01]  /*b7d0*/  FFMA.FTZ R19, R18, R19, 1 ;  /* 0x3f80000012137423 */ /* 0x000fe20000010013 */
[----:B------:R-:W-:-:S05]  /*b7e0*/  HADD2.F32 R18, -RZ, R4.H0_H0 ;  /* 0x20000004ff127230 */ /* 0x000fca0000004100 */
[----:B------:R-:W-:Y:S01]  /*b7f0*/  FADD.FTZ R18, R18, -UR28 ;  /* 0x8000001c12127e21 */ /* 0x000fe20008010000 */
[----:B------:R-:W-:Y:S01]  /*b800*/  FADD.FTZ R75, R75, R22 ;  /* 0x000000164b4b7221 */ /* 0x000fe20000010000 */
[CC--:B------:R-:W-:Y:S02]  /*b810*/  FFMA.FTZ R74, R21.reuse, R22.reuse, R74 ;  /* 0x00000016154a7223 */ /* 0x0c0fe4000001004a */
[----:B------:R-:W-:Y:S01]  /*b820*/  FMUL.FTZ R18, R18, UR16 ;  /* 0x0000001012127c20 */ /* 0x000fe20008410000 */
[----:B------:R-:W-:Y:S01]  /*b830*/  FMUL.FTZ R88, R88, R19 ;  /* 0x0000001358587220 */ /* 0x000fe20000410000 */
[C---:B------:R-:W-:Y:S02]  /*b840*/  FMUL.FTZ R22, R14.reuse, R22 ;  /* 0x000000160e167220 */ /* 0x040fe40000410000 */
[----:B------:R-:W-:Y:S02]  /*b850*/  FFMA.FTZ R19, R14, R18, R2 ;  /* 0x000000120e137223 */ /* 0x000fe40000010002 */
[----:B------:R-:W-:-:S02]  /*b860*/  FFMA.FTZ R83, R21, R22, R83 ;  /* 0x0000001615537223 */ /* 0x000fc40000010053 */
[----:B------:R-:W-:-:S06]  /*b870*/  FMUL.FTZ R21, R19, -1.4426950216293334961 ;  /* 0xbfb8aa3b13157820 */ /* 0x000fcc0000410000 */
[----:B------:R-:W0:Y:S02]  /*b880*/  MUFU.EX2 R21, R21 ;  /* 0x0000001500157308 */ /* 0x000e240000000800 */
[----:B0-----:R-:W-:-:S06]  /*b890*/  FADD.FTZ R21, R21, 1 ;  /* 0x3f80000015157421 */ /* 0x001fcc0000010000 */
[----:B------:R-:W0:Y:S01]  /*b8a0*/  MUFU.RCP R21, R21 ;  /* 0x0000001500157308 */ /* 0x000e220000001000 */
[----:B------:R-:W-:-:S05]  /*b8b0*/  HADD2.F32 R4, -RZ, R4.H1_H1 ;  /* 0x30000004ff047230 */ /* 0x000fca0000004100 */
[----:B------:R-:W-:-:S04]  /*b8c0*/  FADD.FTZ R4, R4, -UR28 ;  /* 0x8000001c04047e21 */ /* 0x000fc80008010000 */
[----:B------:R-:W-:Y:S01]  /*b8d0*/  FMUL.FTZ R4, R4, UR16 ;  /* 0x0000001004047c20 */ /* 0x000fe20008410000 */
        /* <DEDUP_REMOVED lines=9> */
[----:B------:R-:W-:Y:S01]  /*b970*/  FADD.FTZ R82, R82, R22 ;  /* 0x0000001652527221 */ /* 0x000fe20000010000 */
[----:B----4-:R-:W-:Y:S02]  /*b980*/  HADD2.F32 R22, -RZ, R91.H0_H0 ;  /* 0x2000005bff167230 */ /* 0x010fe40000004100 */
[----:B------:R-:W-:-:S05]  /*b990*/  HADD2.F32 R5, -RZ, R5.H1_H1 ;  /* 0x30000005ff057230 */ /* 0x000fca0000004100 */
[----:B------:R-:W-:Y:S01]  /*b9a0*/  FADD.FTZ R5, R5, -UR28 ;  /* 0x8000001c05057e21 */ /* 0x000fe20008010000 */
[----:B0-----:R-:W-:Y:S01]  /*b9b0*/  FMUL.FTZ R22, R22, R19 ;  /* 0x0000001316167220 */ /* 0x001fe20000410000 */
[----:B------:R-:W-:Y:S02]  /*b9c0*/  FADD.FTZ R19, -R19, 1 ;  /* 0x3f80000013137421 */ /* 0x000fe40000010100 */
[----:B------:R-:W-:Y:S02]  /*b9d0*/  FMUL.FTZ R5, R5, UR16 ;  /* 0x0000001005057c20 */ /* 0x000fe40008410000 */
[----:B------:R-:W-:-:S04]  /*b9e0*/  FFMA.FTZ R19, R21, R19, 1 ;  /* 0x3f80000015137423 */ /* 0x000fc80000010013 */
[----:B------:R-:W-:Y:S01]  /*b9f0*/  FMUL.FTZ R22, R22, R19 ;  /* 0x0000001316167220 */ /* 0x000fe20000410000 */
[----:B------:R-:W-:-:S04]  /*ba00*/  FFMA.FTZ R19, R14, R5, R2 ;  /* 0x000000050e137223 */ /* 0x000fc80000010002 */
[----:B------:R-:W-:-:S06]  /*ba10*/  FMUL.FTZ R21, R19, -1.4426950216293334961 ;  /* 0xbfb8aa3b13157820 */ /* 0x000fcc0000410000 */
[----:B------:R-:W0:Y:S01]  /*ba20*/  MUFU.EX2 R21, R21 ;  /* 0x0000001500157308 */ /* 0x000e220000000800 */
[----:B------:R-:W-:Y:S01]  /*ba30*/  FADD.FTZ R79, R79, R24 ;  /* 0x000000184f4f7221 */ /* 0x000fe20000010000 */
[----:B0-----:R-:W-:-:S06]  /*ba40*/  FADD.FTZ R21, R21, 1 ;  /* 0x3f80000015157421 */ /* 0x001fcc0000010000 */
[----:B------:R-:W0:Y:S01]  /*ba50*/  MUFU.RCP R21, R21 ;  /* 0x0000001500157308 */ /* 0x000e220000001000 */
[-C--:B------:R-:W-:Y:S01]  /*ba60*/  FFMA.FTZ R78, R23, R24.reuse, R78 ;  /* 0x00000018174e7223 */ /* 0x080fe2000001004e */
[----:B------:R-:W-:-:S04]  /*ba70*/  FMUL.FTZ R24, R15, R24 ;  /* 0x000000180f187220 */ /* 0x000fc80000410000 */
[----:B------:R-:W-:Y:S01]  /*ba80*/  FFMA.FTZ R83, R23, R24, R83 ;  /* 0x0000001817537223 */ /* 0x000fe20000010053 */
[----:B------:R-:W-:Y:S01]  /*ba90*/  FADD.FTZ R82, R24, R82 ;  /* 0x0000005218527221 */ /* 0x000fe20000010000 */
[----:B------:R-:W-:Y:S02]  /*baa0*/  HADD2.F32 R90, -RZ, R6.H0_H0 ;  /* 0x20000006ff5a7230 */ /* 0x000fe40000004100 */
[----:B------:R-:W-:Y:S01]  /*bab0*/  FADD.FTZ R75, R75, R26 ;  /* 0x0000001a4b4b7221 */ /* 0x000fe20000010000 */
[-C--:B------:R-:W-:Y:S01]  /*bac0*/  FFMA.FTZ R74, R25, R26.reuse, R74 ;  /* 0x0000001a194a7223 */ /* 0x080fe2000001004a */
[----:B------:R-:W-:-:S04]  /*bad0*/  FMUL.FTZ R26, R14, R26 ;  /* 0x0000001a0e1a7220 */ /* 0x000fc80000410000 */
[----:B------:R-:W-:Y:S01]  /*bae0*/  FFMA.FTZ R83, R25, R26, R83 ;  /* 0x0000001a19537223 */ /* 0x000fe20000010053 */
[--C-:B------:R-:W-:Y:S02]  /*baf0*/  HADD2.F32 R91, -RZ, R7.reuse.H1_H1 ;  /* 0x30000007ff5b7230 */ /* 0x100fe40000004100 */
[----:B------:R-:W-:Y:S02]  /*bb00*/  HADD2.F32 R7, -RZ, R7.H0_H0 ;  /* 0x20000007ff077230 */ /* 0x000fe40000004100 */
[----:B---3--:R-:W-:-:S05]  /*bb10*/  HADD2.F32 R23, -RZ, R92.H0_H0 ;  /* 0x2000005cff177230 */ /* 0x008fca0000004100 */
[----:B0-----:R-:W-:Y:S01]  /*bb20*/  FMUL.FTZ R23, R23, R21 ;  /* 0x0000001517177220 */ /* 0x001fe20000410000 */
[----:B------:R-:W-:-:S04]  /*bb30*/  FADD.FTZ R21, -R21, 1 ;  /* 0x3f80000015157421 */ /* 0x000fc80000010100 */
[----:B------:R-:W-:Y:S01]  /*bb40*/  FFMA.FTZ R21, R19, R21, 1 ;  /* 0x3f80000013157423 */ /* 0x000fe20000010015 */
[----:B--2---:R-:W-:-:S05]  /*bb50*/  HADD2.F32 R19, -RZ, R93.H0_H0 ;  /* 0x2000005dff137230 */ /* 0x004fca0000004100 */
[----:B------:R-:W-:Y:S01]  /*bb60*/  FADD.FTZ R19, R19, -UR28 ;  /* 0x8000001c13137e21 */ /* 0x000fe20008010000 */
[----:B------:R-:W-:-:S03]  /*bb70*/  FMUL.FTZ R21, R23, R21 ;  /* 0x0000001517157220 */ /* 0x000fc60000410000 */
        /* <DEDUP_REMOVED lines=9> */
[----:B------:R-:W-:-:S05]  /*bc10*/  HADD2.F32 R23, -RZ, R8.H0_H0 ;  /* 0x20000008ff177230 */ /* 0x000fca0000004100 */
[----:B------:R-:W-:Y:S01]  /*bc20*/  FADD.FTZ R23, R23, -UR28 ;  /* 0x8000001c17177e21 */ /* 0x000fe20008010000 */
[----:B------:R-:W-:-:S03]  /*bc30*/  FMUL.FTZ R90, R90, R24 ;  /* 0x000000185a5a7220 */ /* 0x000fc60000410000 */
[----:B------:R-:W-:-:S04]  /*bc40*/  FMUL.FTZ R23, R23, UR16 ;  /* 0x0000001017177c20 */ /* 0x000fc80008410000 */
[----:B------:R-:W-:-:S04]  /*bc50*/  FFMA.FTZ R24, R14, R23, R2 ;  /* 0x000000170e187223 */ /* 0x000fc80000010002 */
[----:B------:R-:W-:-:S06]  /*bc60*/  FMUL.FTZ R25, R24, -1.4426950216293334961 ;  /* 0xbfb8aa3b18197820 */ /* 0x000fcc0000410000 */
[----:B------:R-:W0:Y:S01]  /*bc70*/  MUFU.EX2 R25, R25 ;  /* 0x0000001900197308 */ /* 0x000e220000000800 */
[----:B------:R-:W-:-:S04]  /*bc80*/  FADD.FTZ R7, R7, -UR28 ;  /* 0x8000001c07077e21 */ /* 0x000fc80008010000 */
[----:B------:R-:W-:Y:S01]  /*bc90*/  FMUL.FTZ R92, R7, UR16 ;  /* 0x00000010075c7c20 */ /* 0x000fe20008410000 */
[----:B0-----:R-:W-:-:S03]  /*bca0*/  FADD.FTZ R25, R25, 1 ;  /* 0x3f80000019197421 */ /* 0x001fc60000010000 */
[----:B------:R-:W-:-:S03]  /*bcb0*/  FFMA.FTZ R7, R15, R92, R3 ;  /* 0x0000005c0f077223 */ /* 0x000fc60000010003 */
[----:B------:R-:W0:Y:S01]  /*bcc0*/  MUFU.RCP R25, R25 ;  /* 0x0000001900197308 */ /* 0x000e220000001000 */
[----:B------:R-:W-:Y:S01]  /*bcd0*/  FADD.FTZ R82, R82, R26 ;  /* 0x0000001a52527221 */ /* 0x000fe20000010000 */
[----:B------:R-:W-:-:S06]  /*bce0*/  FMUL.FTZ R26, R7, -1.4426950216293334961 ;  /* 0xbfb8aa3b071a7820 */ /* 0x000fcc0000410000 */
[----:B------:R-:W1:Y:S01]  /*bcf0*/  MUFU.EX2 R26, R26 ;  /* 0x0000001a001a7308 */ /* 0x000e620000000800 */
[----:B0-----:R-:W-:Y:S01]  /*bd00*/  FMUL.FTZ R91, R91, R25 ;  /* 0x000000195b5b7220 */ /* 0x001fe20000410000 */
[----:B------:R-:W-:-:S04]  /*bd10*/  FADD.FTZ R25, -R25, 1 ;  /* 0x3f80000019197421 */ /* 0x000fc80000010100 */
[----:B------:R-:W-:-:S04]  /*bd20*/  FFMA.FTZ R24, R24, R25, 1 ;  /* 0x3f80000018187423 */ /* 0x000fc80000010019 */
[----:B------:R-:W-:Y:S01]  /*bd30*/  FMUL.FTZ R24, R91, R24 ;  /* 0x000000185b187220 */ /* 0x000fe20000410000 */
[----:B-1----:R-:W-:-:S04]  /*bd40*/  FADD.FTZ R91, R26, 1 ;  /* 0x3f8000001a5b7421 */ /* 0x002fc80000010000 */
[----:B------:R-:W0:Y:S01]  /*bd50*/  MUFU.RCP R25, R91 ;  /* 0x0000005b00197308 */ /* 0x000e220000001000 */
[----:B------:R-:W-:-:S05]  /*bd60*/  HADD2.F32 R6, -RZ, R6.H1_H1 ;  /* 0x30000006ff067230 */ /* 0x000fca0000004100 */
[----:B0-----:R-:W-:Y:S01]  /*bd70*/  FMUL.FTZ R6, R6, R25 ;  /* 0x0000001906067220 */ /* 0x001fe20000410000 */
[----:B------:R-:W-:-:S04]  /*bd80*/  FADD.FTZ R25, -R25, 1 ;  /* 0x3f80000019197421 */ /* 0x000fc80000010100 */
[----:B------:R-:W-:Y:S01]  /*bd90*/  FFMA.FTZ R25, R7, R25, 1 ;  /* 0x3f80000007197423 */ /* 0x000fe20000010019 */
[----:B------:R-:W-:Y:S02]  /*bda0*/  HADD2.F32 R7, -RZ, R8.H1_H1 ;  /* 0x30000008ff077230 */ /* 0x000fe40000004100 */
[----:B------:R-:W-:Y:S01]  /*bdb0*/  FADD.FTZ R8, R79, R28 ;  /* 0x0000001c4f087221 */ /* 0x000fe20000010000 */
[----:B------:R-:W-:Y:S02]  /*bdc0*/  FMUL.FTZ R6, R6, R25 ;  /* 0x0000001906067220 */ /* 0x000fe40000410000 */
[----:B------:R-:W-:Y:S01]  /*bdd0*/  FADD.FTZ R7, R7, -UR28 ;  /* 0x8000001c07077e21 */ /* 0x000fe20008010000 */
[-C--:B------:R-:W-:Y:S01]  /*bde0*/  FFMA.FTZ R25, R29, R28.reuse, R78 ;  /* 0x0000001c1d197223 */ /* 0x080fe2000001004e */
        /* <DEDUP_REMOVED lines=8> */
[--C-:B------:R-:W-:Y:S02]  /*be70*/  HADD2.F32 R78, -RZ, R9.reuse.H1_H1 ;  /* 0x30000009ff4e7230 */ /* 0x100fe40000004100 */
[----:B------:R-:W-:Y:S02]  /*be80*/  HADD2.F32 R9, -RZ, R9.H0_H0 ;  /* 0x20000009ff097230 */ /* 0x000fe40000004100 */
[----:B------:R-:W-:Y:S01]  /*be90*/  FADD.FTZ R82, R28, R82 ;  /* 0x000000521c527221 */ /* 0x000fe20000010000 */
[----:B0-----:R-:W-:Y:S01]  /*bea0*/  FADD.FTZ R91, -R79, 1 ;  /* 0x3f8000004f5b7421 */ /* 0x001fe20000010100 */
[----:B------:R-:W-:-:S03]  /*beb0*/  FMUL.FTZ R78, R78, R79 ;  /* 0x0000004f4e4e7220 */ /* 0x000fc60000410000 */
[----:B------:R-:W-:Y:S01]  /*bec0*/  FFMA.FTZ R91, R29, R91, 1 ;  /* 0x3f8000001d5b7423 */ /* 0x000fe2000001005b */
[----:B------:R-:W-:-:S03]  /*bed0*/  FADD.FTZ R29, R9, -UR28 ;  /* 0x8000001c091d7e21 */ /* 0x000fc60008010000 */
[----:B------:R-:W-:Y:S01]  /*bee0*/  FMUL.FTZ R9, R78, R91 ;  /* 0x0000005b4e097220 */ /* 0x000fe20000410000 */
[----:B------:R-:W-:-:S04]  /*bef0*/  FMUL.FTZ R78, R29, UR16 ;  /* 0x000000101d4e7c20 */ /* 0x000fc80008410000 */
[----:B------:R-:W-:-:S04]  /*bf00*/  FFMA.FTZ R28, R15, R78, R3 ;  /* 0x0000004e0f1c7223 */ /* 0x000fc80000010003 */
[----:B------:R-:W-:-:S06]  /*bf10*/  FMUL.FTZ R83, R28, -1.4426950216293334961 ;  /* 0xbfb8aa3b1c537820 */ /* 0x000fcc0000410000 */
[----:B------:R-:W0:Y:S02]  /*bf20*/  MUFU.EX2 R83, R83 ;  /* 0x0000005300537308 */ /* 0x000e240000000800 */
[----:B0-----:R-:W-:-:S06]  /*bf30*/  FADD.FTZ R91, R83, 1 ;  /* 0x3f800000535b7421 */ /* 0x001fcc0000010000 */
[----:B------:R-:W0:Y:S01]  /*bf40*/  MUFU.RCP R91, R91 ;  /* 0x0000005b005b7308 */ /* 0x000e220000001000 */
[----:B------:R-:W-:Y:S01]  /*bf50*/  FFMA.FTZ R74, R37, R34, R74 ;  /* 0x00000022254a7223 */ /* 0x000fe2000001004a */
[----:B------:R-:W-:Y:S01]  /*bf60*/  FFMA.FTZ R25, R36, R35, R25 ;  /* 0x0000002324197223 */ /* 0x000fe20000010019 */
[----:B0-----:R-:W-:-:S04]  /*bf70*/  FADD.FTZ R29, -R91, 1 ;  /* 0x3f8000005b1d7421 */ /* 0x001fc80000010100 */
[----:B------:R-:W-:Y:S01]  /*bf80*/  FFMA.FTZ R28, R28, R29, 1 ;  /* 0x3f8000001c1c7423 */ /* 0x000fe2000001001d */
[----:B------:R-:W-:-:S04]  /*bf90*/  FMUL.FTZ R29, R14, R34 ;  /* 0x000000220e1d7220 */ /* 0x000fc80000410000 */
[----:B------:R-:W-:Y:S01]  /*bfa0*/  FFMA.FTZ R26, R37, R29, R26 ;  /* 0x0000001d251a7223 */ /* 0x000fe2000001001a */
[----:B------:R-:W-:Y:S01]  /*bfb0*/  FADD.FTZ R37, R8, R35 ;  /* 0x0000002308257221 */ /* 0x000fe20000010000 */
[----:B------:R-:W-:Y:S01]  /*bfc0*/  FMUL.FTZ R35, R15, R35 ;  /* 0x000000230f237220 */ /* 0x000fe20000410000 */
[----:B------:R-:W-:Y:S01]  /*bfd0*/  FADD.FTZ R82, R82, R29 ;  /* 0x0000001d52527221 */ /* 0x000fe20000010000 */
[----:B------:R-:W-:Y:S02]  /*bfe0*/  FMUL.FTZ R29, R14, R70 ;  /* 0x000000460e1d7220 */ /* 0x000fe40000410000 */
[----:B------:R-:W-:Y:S01]  /*bff0*/  FFMA.FTZ R26, R36, R35, R26 ;  /* 0x00000023241a7223 */ /* 0x000fe2000001001a */
[----:B------:R-:W-:Y:S01]  /*c000*/  FADD.FTZ R82, R35, R82 ;  /* 0x0000005223527221 */ /* 0x000fe20000010000 */
[----:B------:R-:W-:Y:S02]  /*c010*/  FMUL.FTZ R35, R15, R54 ;  /* 0x000000360f237220 */ /* 0x000fe40000410000 */
[C---:B------:R-:W-:Y:S01]  /*c020*/  FFMA.FTZ R26, R73.reuse, R29, R26 ;  /* 0x0000001d491a7223 */ /* 0x040fe2000001001a */
[----:B------:R-:W-:Y:S01]  /*c030*/  FFMA.FTZ R74, R73, R70, R74 ;  /* 0x00000046494a7223 */ /* 0x000fe2000001004a */
[----:B------:R-:W-:Y:S01]  /*c040*/  FADD.FTZ R82, R82, R29 ;  /* 0x0000001d52527221 */ /* 0x000fe20000010000 */
[C---:B------:R-:W-:Y:S01]  /*c050*/  FFMA.FTZ R8, R72.reuse, R54, R25 ;  /* 0x0000003648087223 */ /* 0x040fe20000010019 */
[----:B------:R-:W-:Y:S01]  /*c060*/  FFMA.FTZ R26, R72, R35, R26 ;  /* 0x00000023481a7223 */ /* 0x000fe2000001001a */
[-C--:B------:R-:W-:Y:S01]  /*c070*/  FMUL.FTZ R25, R14, R68.reuse ;  /* 0x000000440e197220 */ /* 0x080fe20000410000 */
[----:B------:R-:W-:Y:S01]  /*c080*/  FADD.FTZ R82, R35, R82 ;  /* 0x0000005223527221 */ /* 0x000fe20000010000 */
[----:B------:R-:W-:-:S02]  /*c090*/  FFMA.FTZ R74, R71, R68, R74 ;  /* 0x00000044474a7223 */ /* 0x000fc4000001004a */
[----:B------:R-:W-:Y:S01]  /*c0a0*/  FFMA.FTZ R71, R71, R25, R26 ;  /* 0x0000001947477223 */ /* 0x000fe2000001001a */
[-C--:B------:R-:W-:Y:S01]  /*c0b0*/  FMUL.FTZ R26, R15, R50.reuse ;  /* 0x000000320f1a7220 */ /* 0x080fe20000410000 */
[----:B------:R-:W-:Y:S01]  /*c0c0*/  FADD.FTZ R29, R82, R25 ;  /* 0x00000019521d7221 */ /* 0x000fe20000010000 */
[C---:B------:R-:W-:Y:S02]  /*c0d0*/  FFMA.FTZ R25, R69.reuse, R50, R8 ;  /* 0x0000003245197223 */ /* 0x040fe40000010008 */
[----:B------:R-:W-:Y:S01]  /*c0e0*/  FFMA.FTZ R8, R69, R26, R71 ;  /* 0x0000001a45087223 */ /* 0x000fe20000010047 */
[-C--:B------:R-:W-:Y:S01]  /*c0f0*/  FMUL.FTZ R69, R14, R65.reuse ;  /* 0x000000410e457220 */ /* 0x080fe20000410000 */
[----:B------:R-:W-:Y:S01]  /*c100*/  FADD.FTZ R29, R26, R29 ;  /* 0x0000001d1a1d7221 */ /* 0x000fe20000010000 */
[C---:B------:R-:W-:Y:S02]  /*c110*/  FFMA.FTZ R35, R67.reuse, R65, R74 ;  /* 0x0000004143237223 */ /* 0x040fe4000001004a */
[----:B------:R-:W-:Y:S01]  /*c120*/  FFMA.FTZ R26, R67, R69, R8 ;  /* 0x00000045431a7223 */ /* 0x000fe20000010008 */
[-C--:B------:R-:W-:Y:S01]  /*c130*/  FMUL.FTZ R67, R15, R46.reuse ;  /* 0x0000002e0f437220 */ /* 0x080fe20000410000 */
[----:B------:R-:W-:Y:S01]  /*c140*/  FADD.FTZ R75, R75, R34 ;  /* 0x000000224b4b7221 */ /* 0x000fe20000010000 */
[----:B------:R-:W-:Y:S01]  /*c150*/  FADD.FTZ R37, R37, R54 ;  /* 0x0000003625257221 */ /* 0x000fe20000010000 */
[C---:B------:R-:W-:Y:S01]  /*c160*/  FFMA.FTZ R8, R66.reuse, R46, R25 ;  /* 0x0000002e42087223 */ /* 0x040fe20000010019 */
[----:B------:R-:W-:Y:S01]  /*c170*/  FADD.FTZ R34, R29, R69 ;  /* 0x000000451d227221 */ /* 0x000fe20000010000 */
[----:B------:R-:W-:Y:S01]  /*c180*/  FFMA.FTZ R25, R66, R67, R26 ;  /* 0x0000004342197223 */ /* 0x000fe2000001001a */
[----:B------:R-:W-:Y:S01]  /*c190*/  FMUL.FTZ R36, R14, R62 ;  /* 0x0000003e0e247220 */ /* 0x000fe20000410000 */
[----:B------:R-:W-:Y:S01]  /*c1a0*/  FADD.FTZ R37, R37, R50 ;  /* 0x0000003225257221 */ /* 0x000fe20000010000 */
[----:B------:R-:W-:Y:S01]  /*c1b0*/  FADD.FTZ R34, R67, R34 ;  /* 0x0000002243227221 */ /* 0x000fe20000010000 */
[-C--:B------:R-:W-:Y:S01]  /*c1c0*/  FMUL.FTZ R50, R15, R43.reuse ;  /* 0x0000002b0f327220 */ /* 0x080fe20000410000 */
[C---:B------:R-:W-:Y:S01]  /*c1d0*/  FFMA.FTZ R29, R64.reuse, R36, R25 ;  /* 0x00000024401d7223 */ /* 0x040fe20000010019 */
[----:B------:R-:W-:Y:S01]  /*c1e0*/  FADD.FTZ R46, R37, R46 ;  /* 0x0000002e252e7221 */ /* 0x000fe20000010000 */
[----:B------:R-:W-:Y:S01]  /*c1f0*/  FFMA.FTZ R26, R64, R62, R35 ;  /* 0x0000003e401a7223 */ /* 0x000fe20000010023 */
[C---:B------:R-:W-:Y:S01]  /*c200*/  FFMA.FTZ R25, R63.reuse, R43, R8 ;  /* 0x0000002b3f197223 */ /* 0x040fe20000010008 */
[----:B------:R-:W-:Y:S01]  /*c210*/  FADD.FTZ R35, R34, R36 ;  /* 0x0000002422237221 */ /* 0x000fe20000010000 */
[----:B------:R-:W-:Y:S01]  /*c220*/  FFMA.FTZ R8, R63, R50, R29 ;  /* 0x000000323f087223 */ /* 0x000fe2000001001d */
[-C--:B------:R-:W-:Y:S01]  /*c230*/  FMUL.FTZ R37, R14, R59.reuse ;  /* 0x0000003b0e257220 */ /* 0x080fe20000410000 */
[----:B------:R-:W-:Y:S01]  /*c240*/  FFMA.FTZ R29, R61, R59, R26 ;  /* 0x0000003b3d1d7223 */ /* 0x000fe2000001001a */
[----:B------:R-:W-:-:S02]  /*c250*/  FADD.FTZ R35, R50, R35 ;  /* 0x0000002332237221 */ /* 0x000fc40000010000 */
[----:B------:R-:W-:Y:S01]  /*c260*/  FFMA.FTZ R26, R61, R37, R8 ;  /* 0x000000253d1a7223 */ /* 0x000fe20000010008 */
[-C--:B------:R-:W-:Y:S01]  /*c270*/  FMUL.FTZ R61, R15, R42.reuse ;  /* 0x0000002a0f3d7220 */ /* 0x080fe20000410000 */
[----:B------:R-:W-:Y:S01]  /*c280*/  FADD.FTZ R34, R35, R37 ;  /* 0x0000002523227221 */ /* 0x000fe20000010000 */
[----:B------:R-:W-:Y:S01]  /*c290*/  FFMA.FTZ R8, R60, R42, R25 ;  /* 0x0000002a3c087223 */ /* 0x000fe20000010019 */
[----:B------:R-:W-:Y:S01]  /*c2a0*/  FMUL.FTZ R36, R14, R56 ;  /* 0x000000380e247220 */ /* 0x000fe20000410000 */
[----:B------:R-:W-:Y:S01]  /*c2b0*/  FFMA.FTZ R25, R60, R61, R26 ;  /* 0x0000003d3c197223 */ /* 0x000fe2000001001a */
[----:B------:R-:W-:Y:S01]  /*c2c0*/  FADD.FTZ R43, R46, R43 ;  /* 0x0000002b2e2b7221 */ /* 0x000fe20000010000 */
[----:B------:R-:W-:Y:S01]  /*c2d0*/  FADD.FTZ R34, R61, R34 ;  /* 0x000000223d227221 */ /* 0x000fe20000010000 */
[----:B------:R-:W-:Y:S01]  /*c2e0*/  FMUL.FTZ R46, R15, R41 ;  /* 0x000000290f2e7220 */ /* 0x000fe20000410000 */
[C---:B------:R-:W-:Y:S01]  /*c2f0*/  FFMA.FTZ R25, R58.reuse, R36, R25 ;  /* 0x000000243a197223 */ /* 0x040fe20000010019 */
[----:B------:R-:W-:Y:S01]  /*c300*/  FFMA.FTZ R26, R58, R56, R29 ;  /* 0x000000383a1a7223 */ /* 0x000fe2000001001d */
[----:B------:R-:W-:-:S02]  /*c310*/  FADD.FTZ R29, R34, R36 ;  /* 0x00000024221d7221 */ /* 0x000fc40000010000 */
[----:B------:R-:W-:Y:S01]  /*c320*/  FFMA.FTZ R34, R57, R46, R25 ;  /* 0x0000002e39227223 */ /* 0x000fe20000010019 */
[-C--:B------:R-:W-:Y:S01]  /*c330*/  FMUL.FTZ R25, R14, R52.reuse ;  /* 0x000000340e197220 */ /* 0x080fe20000410000 */
[C---:B------:R-:W-:Y:S01]  /*c340*/  FFMA.FTZ R26, R55.reuse, R52, R26 ;  /* 0x00000034371a7223 */ /* 0x040fe2000001001a */
[----:B------:R-:W-:Y:S02]  /*c350*/  FADD.FTZ R29, R46, R29 ;  /* 0x0000001d2e1d7221 */ /* 0x000fe40000010000 */
[----:B------:R-:W-:Y:S01]  /*c360*/  FFMA.FTZ R55, R55, R25, R34 ;  /* 0x0000001937377223 */ /* 0x000fe20000010022 */
[----:B------:R-:W-:Y:S01]  /*c370*/  FMUL.FTZ R34, R15, R40 ;  /* 0x000000280f227220 */ /* 0x000fe20000410000 */
[----:B------:R-:W-:Y:S01]  /*c380*/  FADD.FTZ R29, R29, R25 ;  /* 0x000000191d1d7221 */ /* 0x000fe20000010000 */
[----:B------:R-:W-:Y:S02]  /*c390*/  FMUL.FTZ R25, R14, R48 ;  /* 0x000000300e197220 */ /* 0x000fe40000410000 */
[----:B------:R-:W-:Y:S01]  /*c3a0*/  FFMA.FTZ R36, R53, R34, R55 ;  /* 0x0000002235247223 */ /* 0x000fe20000010037 */
[----:B------:R-:W-:Y:S01]  /*c3b0*/  FADD.FTZ R29, R34, R29 ;  /* 0x0000001d221d7221 */ /* 0x000fe20000010000 */
[----:B------:R-:W-:Y:S01]  /*c3c0*/  FFMA.FTZ R26, R51, R48, R26 ;  /* 0x00000030331a7223 */ /* 0x000fe2000001001a */
[----:B------:R-:W-:Y:S01]  /*c3d0*/  FMUL.FTZ R34, R15, R39 ;  /* 0x000000270f227220 */ /* 0x000fe20000410000 */
[----:B------:R-:W-:Y:S01]  /*c3e0*/  FFMA.FTZ R51, R51, R25, R36 ;  /* 0x0000001933337223 */ /* 0x000fe20000010024 */
[----:B------:R-:W-:Y:S01]  /*c3f0*/  FADD.FTZ R29, R29, R25 ;  /* 0x000000191d1d7221 */ /* 0x000fe20000010000 */
[----:B------:R-:W-:-:S02]  /*c400*/  FMUL.FTZ R35, R14, R44 ;  /* 0x0000002c0e237220 */ /* 0x000fc40000410000 */
[----:B------:R-:W-:Y:S01]  /*c410*/  FFMA.FTZ R36, R49, R34, R51 ;  /* 0x0000002231247223 */ /* 0x000fe20000010033 */
[----:B------:R-:W-:Y:S01]  /*c420*/  FADD.FTZ R29, R34, R29 ;  /* 0x0000001d221d7221 */ /* 0x000fe20000010000 */
[----:B------:R-:W-:Y:S01]  /*c430*/  FFMA.FTZ R25, R47, R44, R26 ;  /* 0x0000002c2f197223 */ /* 0x000fe2000001001a */
[----:B------:R-:W-:Y:S01]  /*c440*/  FFMA.FTZ R8, R57, R41, R8 ;  /* 0x0000002939087223 */ /* 0x000fe20000010008 */
[----:B------:R-:W-:Y:S01]  /*c450*/  FFMA.FTZ R47, R47, R35, R36 ;  /* 0x000000232f2f7223 */ /* 0x000fe20000010024 */
[----:B------:R-:W-:Y:S01]  /*c460*/  FMUL.FTZ R26, R15, R38 ;  /* 0x000000260f1a7220 */ /* 0x000fe20000410000 */
[----:B------:R-:W-:Y:S01]  /*c470*/  FADD.FTZ R29, R29, R35 ;  /* 0x000000231d1d7221 */ /* 0x000fe20000010000 */
[----:B------:R-:W-:Y:S01]  /*c480*/  FFMA.FTZ R8, R53, R40, R8 ;  /* 0x0000002835087223 */ /* 0x000fe20000010008 */
[----:B------:R-:W-:Y:S01]  /*c490*/  FMUL.FTZ R34, R14, R76 ;  /* 0x0000004c0e227220 */ /* 0x000fe20000410000 */
[----:B------:R-:W-:Y:S01]  /*c4a0*/  FFMA.FTZ R47, R45, R26, R47 ;  /* 0x0000001a2d2f7223 */ /* 0x000fe2000001002f */
[----:B------:R-:W-:Y:S01]  /*c4b0*/  FADD.FTZ R29, R26, R29 ;  /* 0x0000001d1a1d7221 */ /* 0x000fe20000010000 */
[----:B------:R-:W-:Y:S01]  /*c4c0*/  FFMA.FTZ R8, R49, R39, R8 ;  /* 0x0000002731087223 */ /* 0x000fe20000010008 */
[C---:B------:R-:W-:Y:S01]  /*c4d0*/  FFMA.FTZ R26, R10.reuse, R76, R25 ;  /* 0x0000004c0a1a7223 */ /* 0x040fe20000010019 */
[----:B------:R-:W-:Y:S01]  /*c4e0*/  FFMA.FTZ R47, R10, R34, R47 ;  /* 0x000000220a2f7223 */ /* 0x000fe2000001002f */
[----:B------:R-:W-:Y:S01]  /*c4f0*/  FADD.FTZ R75, R75, R70 ;  /* 0x000000464b4b7221 */ /* 0x000fe20000010000 */
[----:B------:R-:W-:Y:S01]  /*c500*/  FMUL.FTZ R10, R15, R12 ;  /* 0x0000000c0f0a7220 */ /* 0x000fe20000410000 */
[----:B------:R-:W-:Y:S01]  /*c510*/  FFMA.FTZ R8, R45, R38, R8 ;  /* 0x000000262d087223 */ /* 0x000fe20000010008 */
[----:B------:R-:W-:Y:S01]  /*c520*/  FADD.FTZ R29, R29, R34 ;  /* 0x000000221d1d7221 */ /* 0x000fe20000010000 */
[----:B------:R-:W-:Y:S01]  /*c530*/  FADD.FTZ R68, R75, R68 ;  /* 0x000000444b447221 */ /* 0x000fe20000010000 */
[C---:B------:R-:W-:Y:S01]  /*c540*/  FFMA.FTZ R34, R77.reuse, R10, R47 ;  /* 0x0000000a4d227223 */ /* 0x040fe2000001002f */
[----:B------:R-:W-:Y:S01]  /*c550*/  FMUL.FTZ R25, R14, R80 ;  /* 0x000000500e197220 */ /* 0x000fe20000410000 */
[----:B------:R-:W-:Y:S01]  /*c560*/  FFMA.FTZ R8, R77, R12, R8 ;  /* 0x0000000c4d087223 */ /* 0x000fe20000010008 */
[----:B------:R-:W-:Y:S01]  /*c570*/  FADD.FTZ R29, R10, R29 ;  /* 0x0000001d0a1d7221 */ /* 0x000fe20000010000 */
[----:B------:R-:W-:Y:S01]  /*c580*/  FADD.FTZ R65, R68, R65 ;  /* 0x0000004144417221 */ /* 0x000fe20000010000 */
[----:B------:R-:W-:Y:S01]  /*c590*/  FFMA.FTZ R35, R13, R25, R34 ;  /* 0x000000190d237223 */ /* 0x000fe20000010022 */
[-C--:B------:R-:W-:Y:S01]  /*c5a0*/  FMUL.FTZ R10, R15, R11.reuse ;  /* 0x0000000b0f0a7220 */ /* 0x080fe20000410000 */
[----:B------:R-:W-:Y:S01]  /*c5b0*/  FFMA.FTZ R26, R13, R80, R26 ;  /* 0x000000500d1a7223 */ /* 0x000fe2000001001a */
[----:B------:R-:W-:Y:S01]  /*c5c0*/  FFMA.FTZ R13, R81, R11, R8 ;  /* 0x0000000b510d7223 */ /* 0x000fe20000010008 */
[----:B------:R-:W-:Y:S01]  /*c5d0*/  FADD.FTZ R62, R65, R62 ;  /* 0x0000003e413e7221 */ /* 0x000fe20000010000 */
[----:B------:R-:W-:Y:S01]  /*c5e0*/  FADD.FTZ R29, R29, R25 ;  /* 0x000000191d1d7221 */ /* 0x000fe20000010000 */
[----:B------:R-:W-:Y:S01]  /*c5f0*/  FFMA.FTZ R8, R81, R10, R35 ;  /* 0x0000000a51087223 */ /* 0x000fe20000010023 */
[-C--:B------:R-:W-:Y:S01]  /*c600*/  FMUL.FTZ R35, R14, R16.reuse ;  /* 0x000000100e237220 */ /* 0x080fe20000410000 */
[----:B------:R-:W-:Y:S01]  /*c610*/  FADD.FTZ R59, R62, R59 ;  /* 0x0000003b3e3b7221 */ /* 0x000fe20000010000 */
[----:B------:R-:W-:Y:S01]  /*c620*/  FADD.FTZ R42, R43, R42 ;  /* 0x0000002a2b2a7221 */ /* 0x000fe20000010000 */
[----:B------:R-:W-:Y:S01]  /*c630*/  FADD.FTZ R29, R10, R29 ;  /* 0x0000001d0a1d7221 */ /* 0x000fe20000010000 */
[C---:B------:R-:W-:Y:S01]  /*c640*/  FFMA.FTZ R25, R17.reuse, R16, R26 ;  /* 0x0000001011197223 */ /* 0x040fe2000001001a */
[----:B------:R-:W-:Y:S01]  /*c650*/  FFMA.FTZ R8, R17, R35, R8 ;  /* 0x0000002311087223 */ /* 0x000fe20000010008 */
[----:B------:R-:W-:Y:S01]  /*c660*/  FMUL.FTZ R17, R15, R86 ;  /* 0x000000560f117220 */ /* 0x000fe20000410000 */
[----:B------:R-:W-:Y:S01]  /*c670*/  FADD.FTZ R59, R59, R56 ;  /* 0x000000383b3b7221 */ /* 0x000fe20000010000 */
        /* <DEDUP_REMOVED lines=14> */
[----:B------:R-:W-:Y:S01]  /*c760*/  FFMA.FTZ R29, R0, R17, R84 ;  /* 0x00000011001d7223 */ /* 0x000fe20000010054 */
[-C--:B------:R-:W-:Y:S01]  /*c770*/  FMUL.FTZ R8, R14, R89.reuse ;  /* 0x000000590e087220 */ /* 0x080fe20000410000 */
[----:B------:R-:W-:Y:S01]  /*c780*/  FADD.FTZ R59, R59, R44 ;  /* 0x0000002c3b3b7221 */ /* 0x000fe20000010000 */
[----:B------:R-:W-:Y:S01]  /*c790*/  FADD.FTZ R39, R39, R38 ;  /* 0x0000002627277221 */ /* 0x000fe20000010000 */
[----:B------:R-:W-:Y:S01]  /*c7a0*/  FADD.FTZ R10, R17, R10 ;  /* 0x0000000a110a7221 */ /* 0x000fe20000010000 */
[----:B------:R-:W-:Y:S01]  /*c7b0*/  FFMA.FTZ R13, R0, R88, R13 ;  /* 0x00000058000d7223 */ /* 0x000fe2000001000d */
[C---:B------:R-:W-:Y:S01]  /*c7c0*/  FFMA.FTZ R0, R18.reuse, R89, R25 ;  /* 0x0000005912007223 */ /* 0x040fe20000010019 */
[----:B------:R-:W-:Y:S01]  /*c7d0*/  FFMA.FTZ R18, R18, R8, R29 ;  /* 0x0000000812127223 */ /* 0x000fe2000001001d */
[-C--:B------:R-:W-:Y:S01]  /*c7e0*/  FMUL.FTZ R17, R15, R22.reuse ;  /* 0x000000160f117220 */ /* 0x080fe20000410000 */
        /* <DEDUP_REMOVED lines=11> */
[----:B------:R-:W-:Y:S01]  /*c8a0*/  FMUL.FTZ R0, R15, R90 ;  /* 0x0000005a0f007220 */ /* 0x000fe20000410000 */
[----:B------:R-:W-:Y:S01]  /*c8b0*/  FADD.FTZ R16, R59, R16 ;  /* 0x000000103b107221 */ /* 0x000fe20000010000 */
[----:B------:R-:W-:Y:S01]  /*c8c0*/  FADD.FTZ R11, R11, R86 ;  /* 0x000000560b0b7221 */ /* 0x000fe20000010000 */
[----:B------:R-:W-:Y:S01]  /*c8d0*/  FADD.FTZ R25, R10, R25 ;  /* 0x000000190a197221 */ /* 0x000fe20000010000 */
[----:B------:R-:W-:-:S02]  /*c8e0*/  HADD2.F32 R79, -RZ, R87.H0_H0 ;  /* 0x20000057ff4f7230 */ /* 0x000fc40000004100 */
[C---:B------:R-:W-:Y:S01]  /*c8f0*/  FFMA.FTZ R5, R19.reuse, R90, R8 ;  /* 0x0000005a13057223 */ /* 0x040fe20000010008 */
[----:B------:R-:W-:Y:S01]  /*c900*/  FFMA.FTZ R4, R19, R0, R17 ;  /* 0x0000000013047223 */ /* 0x000fe20000010011 */
[----:B------:R-:W-:Y:S01]  /*c910*/  FMUL.FTZ R8, R14, R24 ;  /* 0x000000180e087220 */ /* 0x000fe20000410000 */
[----:B------:R-:W-:Y:S01]  /*c920*/  FADD.FTZ R16, R16, R85 ;  /* 0x0000005510107221 */ /* 0x000fe20000010000 */
[----:B------:R-:W-:Y:S01]  /*c930*/  FADD.FTZ R11, R11, R88 ;  /* 0x000000580b0b7221 */ /* 0x000fe20000010000 */
[----:B------:R-:W-:Y:S01]  /*c940*/  FADD.FTZ R25, R0, R25 ;  /* 0x0000001900197221 */ /* 0x000fe20000010000 */
[----:B------:R-:W-:Y:S01]  /*c950*/  FMUL.FTZ R79, R79, R91 ;  /* 0x0000005b4f4f7220 */ /* 0x000fe20000410000 */
[----:B------:R-:W-:Y:S01]  /*c960*/  FMUL.FTZ R17, R15, R6 ;  /* 0x000000060f117220 */ /* 0x000fe20000410000 */
[----:B------:R-:W-:Y:S01]  /*c970*/  FFMA.FTZ R19, R23, R8, R4 ;  /* 0x0000000817137223 */ /* 0x000fe20000010004 */
[----:B------:R-:W-:Y:S01]  /*c980*/  FADD.FTZ R16, R16, R89 ;  /* 0x0000005910107221 */ /* 0x000fe20000010000 */
[----:B------:R-:W-:Y:S01]  /*c990*/  FADD.FTZ R11, R11, R22 ;  /* 0x000000160b0b7221 */ /* 0x000fe20000010000 */
[----:B------:R-:W-:Y:S01]  /*c9a0*/  FADD.FTZ R8, R25, R8 ;  /* 0x0000000819087221 */ /* 0x000fe20000010000 */
[----:B------:R-:W-:Y:S01]  /*c9b0*/  FFMA.FTZ R4, R23, R24, R13 ;  /* 0x0000001817047223 */ /* 0x000fe2000001000d */
[----:B------:R-:W-:Y:S01]  /*c9c0*/  FMUL.FTZ R28, R79, R28 ;  /* 0x0000001c4f1c7220 */ /* 0x000fe20000410000 */
[----:B------:R-:W-:Y:S01]  /*c9d0*/  FMUL.FTZ R13, R14, R9 ;  /* 0x000000090e0d7220 */ /* 0x000fe20000410000 */
[----:B------:R-:W-:Y:S01]  /*c9e0*/  FFMA.FTZ R0, R92, R17, R19 ;  /* 0x000000115c007223 */ /* 0x000fe20000010013 */
[----:B------:R-:W-:Y:S01]  /*c9f0*/  FADD.FTZ R21, R16, R21 ;  /* 0x0000001510157221 */ /* 0x000fe20000010000 */
[----:B------:R-:W-:Y:S01]  /*ca00*/  FADD.FTZ R11, R11, R90 ;  /* 0x0000005a0b0b7221 */ /* 0x000fe20000010000 */
[----:B------:R-:W-:Y:S01]  /*ca10*/  FADD.FTZ R8, R17, R8 ;  /* 0x0000000811087221 */ /* 0x000fe20000010000 */
[----:B------:R-:W-:Y:S01]  /*ca20*/  FMUL.FTZ R23, R15, R28 ;  /* 0x0000001c0f177220 */ /* 0x000fe20000410000 */
[----:B------:R-:W-:Y:S01]  /*ca30*/  FFMA.FTZ R17, R7, R13, R0 ;  /* 0x0000000d07117223 */ /* 0x000fe20000010000 */
[----:B------:R-:W-:Y:S01]  /*ca40*/  FADD.FTZ R24, R21, R24 ;  /* 0x0000001815187221 */ /* 0x000fe20000010000 */
[----:B------:R-:W-:Y:S01]  /*ca50*/  FADD.FTZ R8, R8, R13 ;  /* 0x0000000d08087221 */ /* 0x000fe20000010000 */
[----:B------:R-:W-:Y:S01]  /*ca60*/  FFMA.FTZ R5, R92, R6, R5 ;  /* 0x000000065c057223 */ /* 0x000fe20000010005 */
[----:B------:R-:W-:Y:S01]  /*ca70*/  FADD.FTZ R11, R11, R6 ;  /* 0x000000060b0b7221 */ /* 0x000fe20000010000 */
[----:B------:R-:W-:Y:S01]  /*ca80*/  FFMA.FTZ R0, R78, R23, R17 ;  /* 0x000000174e007223 */ /* 0x000fe20000010011 */
[----:B------:R-:W-:Y:S01]  /*ca90*/  FFMA.FTZ R4, R7, R9, R4 ;  /* 0x0000000907047223 */ /* 0x000fe20000010004 */
[----:B------:R-:W-:Y:S01]  /*caa0*/  FADD.FTZ R23, R23, R8 ;  /* 0x0000000817177221 */ /* 0x000fe20000010000 */
[----:B------:R-:W-:Y:S01]  /*cab0*/  FADD.FTZ R6, R24, R9 ;  /* 0x0000000918067221 */ /* 0x000fe20000010000 */
[----:B------:R-:W-:Y:S01]  /*cac0*/  FFMA.FTZ R5, R78, R28, R5 ;  /* 0x0000001c4e057223 */ /* 0x000fe20000010005 */
[----:B------:R-:W-:-:S07]  /*cad0*/  FADD.FTZ R7, R11, R28 ;  /* 0x0000001c0b077221 */ /* 0x000fce0000010000 */
.L_x_739:
        /* <DEDUP_REMOVED lines=10> */
[----:B-1----:R-:W-:Y:S01]  /*cb80*/  ULEA UR5, UR7, UR5, 0x18 ;  /* 0x0000000507057291 */ /* 0x002fe2000f8ec0ff */
[----:B0-----:R-:W-:-:S02]  /*cb90*/  ISETP.GT.AND P0, PT, R18, 0x1e, PT ;  /* 0x0000001e1200780c */ /* 0x001fc40003f04270 */
[C---:B------:R-:W-:Y:S02]  /*cba0*/  ISETP.GT.AND P2, PT, R18.reuse, 0xf, PT ;  /* 0x0000000f1200780c */ /* 0x040fe40003f44270 */
[----:B------:R-:W-:-:S09]  /*cbb0*/  ISETP.GT.AND P1, PT, R18, 0x17, PT ;  /* 0x000000171200780c */ /* 0x000fd20003f24270 */
[----:B---3--:R-:W-:Y:S01]  /*cbc0*/  @!P0 FADD.FTZ R11, R0, R11 ;  /* 0x0000000b000b8221 */ /* 0x008fe20000010000 */
[----:B------:R-:W-:Y:S01]  /*cbd0*/  @!P0 FADD.FTZ R23, R8, R23 ;  /* 0x0000001708178221 */ /* 0x000fe20000010000 */
[----:B------:R-:W-:-:S03]  /*cbe0*/  ISETP.GT.AND P0, PT, R18, 0x1d, PT ;  /* 0x0000001d1200780c */ /* 0x000fc60003f04270 */
[----:B------:R-:W0:Y:S04]  /*cbf0*/  SHFL.DOWN PT, R0, R11, 0x2, 0x1f ;  /* 0x08401f000b007f89 */ /* 0x000e2800000e0000 */
[----:B------:R-:W1:Y:S06]  /*cc00*/  SHFL.DOWN PT, R8, R23, 0x2, 0x1f ;  /* 0x08401f0017087f89 */ /* 0x000e6c00000e0000 */
[----:B0-----:R-:W-:Y:S01]  /*cc10*/  @!P0 FADD.FTZ R11, R11, R0 ;  /* 0x000000000b0b8221 */ /* 0x001fe20000010000 */
[----:B-1----:R-:W-:-:S04]  /*cc20*/  @!P0 FADD.FTZ R23, R23, R8 ;  /* 0x0000000817178221 */ /* 0x002fc80000010000 */
[----:B------:R-:W0:Y:S01]  /*cc30*/  SHFL.DOWN PT, R0, R11, 0x4, 0x1f ;  /* 0x08801f000b007f89 */ /* 0x000e2200000e0000 */
[----:B------:R-:W-:-:S03]  /*cc40*/  ISETP.GT.AND P0, PT, R18, 0x1b, PT ;  /* 0x0000001b1200780c */ /* 0x000fc60003f04270 */
[----:B------:R-:W1:Y:S01]  /*cc50*/  SHFL.DOWN PT, R9, R23, 0x4, 0x1f ;  /* 0x08801f0017097f89 */ /* 0x000e6200000e0000 */
[----:B------:R-:W3:Y:S09]  /*cc60*/  S2R R8, SR_TID.X ;  /* 0x0000000000087919 */ /* 0x000ef20000002100 */
[----:B0-----:R-:W-:Y:S01]  /*cc70*/  @!P0 FADD.FTZ R11, R11, R0 ;  /* 0x000000000b0b8221 */ /* 0x001fe20000010000 */
[----:B-1----:R-:W-:-:S04]  /*cc80*/  @!P0 FADD.FTZ R23, R23, R9 ;  /* 0x0000000917178221 */ /* 0x002fc80000010000 */
[----:B------:R-:W0:Y:S04]  /*cc90*/  SHFL.DOWN PT, R0, R11, 0x8, 0x1f ;  /* 0x09001f000b007f89 */ /* 0x000e2800000e0000 */
[----:B------:R-:W1:Y:S01]  /*cca0*/  SHFL.DOWN PT, R9, R23, 0x8, 0x1f ;  /* 0x09001f0017097f89 */ /* 0x000e6200000e0000 */
[C---:B---3--:R-:W-:Y:S02]  /*ccb0*/  ISETP.NE.AND P0, PT, R8.reuse, RZ, PT ;  /* 0x000000ff0800720c */ /* 0x048fe40003f05270 */
[C---:B------:R-:W-:Y:S01]  /*ccc0*/  ISETP.GT.U32.AND P3, PT, R8.reuse, 0x4f, PT ;  /* 0x0000004f0800780c */ /* 0x040fe20003f64070 */
[----:B0-----:R-:W-:Y:S01]  /*ccd0*/  FADD.FTZ R12, R11, R0 ;  /* 0x000000000b0c7221 */ /* 0x001fe20000010000 */
[----:B------:R-:W-:Y:S01]  /*cce0*/  LEA R0, R8, UR5, 0x4 ;  /* 0x0000000508007c11 */ /* 0x000fe2000f8e20ff */
[----:B-1----:R-:W-:-:S03]  /*ccf0*/  FADD.FTZ R16, R23, R9 ;  /* 0x0000000917107221 */ /* 0x002fc60000010000 */
[----:B------:R-:W-:Y:S01]  /*cd00*/  FSEL R10, R11, R12, P1 ;  /* 0x0000000c0b0a7208 */ /* 0x000fe20000800000 */
[----:B------:R0:W-:Y:S01]  /*cd10*/  STS.128 [R0], R4 ;  /* 0x0000000400007388 */ /* 0x0001e20000000c00 */
[----:B------:R-:W-:-:S03]  /*cd20*/  FSEL R11, R23, R16, P1 ;  /* 0x00000010170b7208 */ /* 0x000fc60000800000 */
[----:B------:R0:W1:Y:S04]  /*cd30*/  SHFL.DOWN PT, R13, R10, 0x10, 0x1f ;  /* 0x0a001f000a0d7f89 */ /* 0x00006800000e0000 */
[----:B------:R0:W3:Y:S01]  /*cd40*/  SHFL.DOWN PT, R17, R11, 0x10, 0x1f ;  /* 0x0a001f000b117f89 */ /* 0x0000e200000e0000 */
[----:B--2-4-:R-:W-:Y:S05]  /*cd50*/  @P2 BRA `(.L_x_741) ;  /* 0x0000000000202947 */ /* 0x014fea0003800000 */
[----:B------:R-:W-:Y:S01]  /*cd60*/  ISETP.NE.AND P1, PT, R18, RZ, PT ;  /* 0x000000ff1200720c */ /* 0x000fe20003f25270 */
[----:B01----:R-:W-:Y:S01]  /*cd70*/  FADD.FTZ R10, R12, R13 ;  /* 0x0000000d0c0a7221 */ /* 0x003fe20000010000 */
[----:B---3--:R-:W-:-:S11]  /*cd80*/  FADD.FTZ R11, R16, R17 ;  /* 0x00000011100b7221 */ /* 0x008fd60000010000 */
[----:B------:R-:W-:Y:S01]  /*cd90*/  VOTEU.ALL UP0, P1 ;  /* 0x0000000000ff7886 */ /* 0x000fe20000800000 */
[----:B------:R-:W-:-:S04]  /*cda0*/  @!P1 SHF.R.U32.HI R9, RZ, 0x2, R8 ;  /* 0x00000002ff099819 */ /* 0x000fc80000011608 */
[----:B------:R-:W-:Y:S01]  /*cdb0*/  @!UP0 ULEA UR5, UR7, UR6, 0x18 ;  /* 0x0000000607058291 */ /* 0x000fe2000f8ec0ff */
[----:B------:R-:W-:-:S08]  /*cdc0*/  @!P1 LOP3.LUT R9, R9, 0xf8, RZ, 0xc0, !PT ;  /* 0x000000f809099812 */ /* 0x000fd000078ec0ff */
[----:B------:R2:W-:Y:S03]  /*cdd0*/  @!P1 STS.64 [R9+UR5+0x18], R10 ;  /* 0x0000180a09009988 */ /* 0x0005e60008000a05 */
.L_x_741:
[----:B------:R-:W-:Y:S05]  /*cde0*/  BSYNC.RECONVERGENT B0 ;  /* 0x0000000000007941 */ /* 0x000fea0003800200 */
.L_x_740:
[----:B------:R-:W-:Y:S06]  /*cdf0*/  BAR.SYNC.DEFER_BLOCKING 0x0 ;  /* 0x0000000000007b1d */ /* 0x000fec0000010000 */
[----:B------:R-:W-:Y:S04]  /*ce00*/  BSSY.RECONVERGENT B0, `(.L_x_742) ;  /* 0x0000033000007945 */ /* 0x000fe80003800200 */
[----:B------:R-:W-:Y:S05]  /*ce10*/  @P0 BRA `(.L_x_743) ;  /* 0x0000000000c40947 */ /* 0x000fea0003800000 */
[----:B------:R-:W-:-:S09]  /*ce20*/  ULEA UR5, UR7, UR6, 0x18 ;  /* 0x0000000607057291 */ /* 0x000fd2000f8ec0ff */
[----:B------:R-:W2:Y:S04]  /*ce30*/  LDS.128 R48, [UR5+0x20] ;  /* 0x00002005ff307984 */ /* 0x000ea80008000c00 */
[----:B------:R-:W4:Y:S04]  /*ce40*/  LDS.128 R44, [UR5+0x30] ;  /* 0x00003005ff2c7984 */ /* 0x000f280008000c00 */
[----:B------:R-:W5:Y:S04]  /*ce50*/  LDS.128 R40, [UR5+0x40] ;  /* 0x00004005ff287984 */ /* 0x000f680008000c00 */
[----:B---3--:R-:W3:Y:S04]  /*ce60*/  LDS.128 R16, [UR5+0x50] ;  /* 0x00005005ff107984 */ /* 0x008ee80008000c00 */
[----:B------:R-:W1:Y:S04]  /*ce70*/  LDS.128 R36, [UR5+0x60] ;  /* 0x00006005ff247984 */ /* 0x000e680008000c00 */
[----:B------:R-:W1:Y:S01]  /*ce80*/  LDS.128 R20, [UR5+0x70] ;  /* 0x00007005ff147984 */ /* 0x000e620008000c00 */
[----:B--2---:R-:W-:Y:S01]  /*ce90*/  FADD.FTZ R9, R10, R48 ;  /* 0x000000300a097221 */ /* 0x004fe20000010000 */
[----:B0-----:R-:W-:-:S03]  /*cea0*/  FADD.FTZ R10, R11, R49 ;  /* 0x000000310b0a7221 */ /* 0x001fc60000010000 */
[----:B------:R-:W-:Y:S01]  /*ceb0*/  FADD.FTZ R9, R9, R50 ;  /* 0x0000003209097221 */ /* 0x000fe20000010000 */
[----:B------:R-:W-:Y:S02]  /*cec0*/  FADD.FTZ R10, R10, R51 ;  /* 0x000000330a0a7221 */ /* 0x000fe40000010000 */
[----:B------:R-:W0:Y:S01]  /*ced0*/  LDS.128 R48, [UR5+0x80] ;  /* 0x00008005ff307984 */ /* 0x000e220008000c00 */
[----:B----4-:R-:W-:Y:S01]  /*cee0*/  FADD.FTZ R9, R9, R44 ;  /* 0x0000002c09097221 */ /* 0x010fe20000010000 */
[----:B------:R-:W-:-:S03]  /*cef0*/  FADD.FTZ R10, R10, R45 ;  /* 0x0000002d0a0a7221 */ /* 0x000fc60000010000 */
[----:B------:R-:W-:Y:S01]  /*cf00*/  FADD.FTZ R9, R9, R46 ;  /* 0x0000002e09097221 */ /* 0x000fe20000010000 */
[----:B------:R-:W-:Y:S02]  /*cf10*/  FADD.FTZ R10, R10, R47 ;  /* 0x0000002f0a0a7221 */ /* 0x000fe40000010000 */
[----:B------:R-:W2:Y:S01]  /*cf20*/  LDS.128 R44, [UR5+0x90] ;  /* 0x00009005ff2c7984 */ /* 0x000ea20008000c00 */
[----:B-----5:R-:W-:Y:S01]  /*cf30*/  FADD.FTZ R9, R9, R40 ;  /* 0x0000002809097221 */ /* 0x020fe20000010000 */
[----:B------:R-:W-:-:S03]  /*cf40*/  FADD.FTZ R10, R10, R41 ;  /* 0x000000290a0a7221 */ /* 0x000fc60000010000 */
[----:B------:R-:W-:Y:S01]  /*cf50*/  FADD.FTZ R9, R9, R42 ;  /* 0x0000002a09097221 */ /* 0x000fe20000010000 */
[----:B------:R-:W-:Y:S02]  /*cf60*/  FADD.FTZ R10, R10, R43 ;  /* 0x0000002b0a0a7221 */ /* 0x000fe40000010000 */
[----:B------:R-:W4:Y:S01]  /*cf70*/  LDS.128 R40, [UR5+0xa0] ;  /* 0x0000a005ff287984 */ /* 0x000f220008000c00 */
[----:B---3--:R-:W-:Y:S01]  /*cf80*/  FADD.FTZ R9, R9, R16 ;  /* 0x0000001009097221 */ /* 0x008fe20000010000 */
[----:B------:R-:W-:Y:S02]  /*cf90*/  FADD.FTZ R10, R10, R17 ;  /* 0x000000110a0a7221 */ /* 0x000fe40000010000 */
[----:B------:R-:W3:Y:S01]  /*cfa0*/  LDS.64 R16, [UR5+0xb0] ;  /* 0x0000b005ff107984 */ /* 0x000ee20008000a00 */
[----:B------:R-:W-:Y:S01]  /*cfb0*/  FADD.FTZ R9, R9, R18 ;  /* 0x0000001209097221 */ /* 0x000fe20000010000 */
[----:B------:R-:W-:-:S03]  /*cfc0*/  FADD.FTZ R10, R10, R19 ;  /* 0x000000130a0a7221 */ /* 0x000fc60000010000 */
[----:B-1----:R-:W-:Y:S01]  /*cfd0*/  FADD.FTZ R9, R9, R36 ;  /* 0x0000002409097221 */ /* 0x002fe20000010000 */
        /* <DEDUP_REMOVED lines=15> */
[----:B----4-:R-:W-:Y:S01]  /*d0d0*/  FADD.FTZ R9, R9, R40 ;  /* 0x0000002809097221 */ /* 0x010fe20000010000 */
[----:B------:R-:W-:-:S03]  /*d0e0*/  FADD.FTZ R10, R10, R41 ;  /* 0x000000290a0a7221 */ /* 0x000fc60000010000 */
[----:B------:R-:W-:Y:S01]  /*d0f0*/  FADD.FTZ R9, R9, R42 ;  /* 0x0000002a09097221 */ /* 0x000fe20000010000 */
[----:B------:R-:W-:-:S03]  /*d100*/  FADD.FTZ R12, R10, R43 ;  /* 0x0000002b0a0c7221 */ /* 0x000fc60000010000 */
[----:B---3--:R-:W-:Y:S01]  /*d110*/  FADD.FTZ R10, R9, R16 ;  /* 0x00000010090a7221 */ /* 0x008fe20000010000 */
[----:B------:R-:W-:-:S07]  /*d120*/  FADD.FTZ R11, R12, R17 ;  /* 0x000000110c0b7221 */ /* 0x000fce0000010000 */
.L_x_743:
[----:B------:R-:W-:Y:S05]  /*d130*/  BSYNC.RECONVERGENT B0 ;  /* 0x0000000000007941 */ /* 0x000fea0003800200 */
.L_x_742:
[----:B------:R-:W-:Y:S06]  /*d140*/  BAR.SYNC.DEFER_BLOCKING 0x0 ;  /* 0x0000000000007b1d */ /* 0x000fec0000010000 */
[----:B------:R-:W-:Y:S04]  /*d150*/  BSSY.RECONVERGENT B0, `(.L_x_744) ;  /* 0x0000025000007945 */ /* 0x000fe80003800200 */
[----:B------:R-:W-:Y:S05]  /*d160*/  @P3 BRA `(.L_x_745) ;  /* 0x00000000008c3947 */ /* 0x000fea0003800000 */
[----:B------:R-:W2:Y:S04]  /*d170*/  LDS.128 R52, [R0+0x500] ;  /* 0x0005000000347984 */ /* 0x000ea80000000c00 */
[----:B------:R-:W4:Y:S04]  /*d180*/  LDS.128 R44, [R0+0xa00] ;  /* 0x000a0000002c7984 */ /* 0x000f280000000c00 */
[----:B------:R-:W5:Y:S04]  /*d190*/  LDS.128 R40, [R0+0xf00] ;  /* 0x000f000000287984 */ /* 0x000f680000000c00 */
[----:B------:R-:W1:Y:S04]  /*d1a0*/  LDS.128 R36, [R0+0x1400] ;  /* 0x0014000000247984 */ /* 0x000e680000000c00 */
[----:B------:R-:W1:Y:S04]  /*d1b0*/  LDS.128 R20, [R0+0x1900] ;  /* 0x0019000000147984 */ /* 0x000e680000000c00 */
[----:B---3--:R-:W3:Y:S04]  /*d1c0*/  LDS.128 R16, [R0+0x1e00] ;  /* 0x001e000000107984 */ /* 0x008ee80000000c00 */
[----:B------:R3:W3:Y:S01]  /*d1d0*/  LDS.128 R48, [R0+0x2300] ;  /* 0x0023000000307984 */ /* 0x0006e20000000c00 */
[----:B--2---:R-:W-:Y:S01]  /*d1e0*/  FADD.FTZ R9, R4, R52 ;  /* 0x0000003404097221 */ /* 0x004fe20000010000 */
[----:B0-----:R-:W-:Y:S01]  /*d1f0*/  FADD.FTZ R4, R5, R53 ;  /* 0x0000003505047221 */ /* 0x001fe20000010000 */
[----:B------:R-:W-:Y:S01]  /*d200*/  FADD.FTZ R5, R6, R54 ;  /* 0x0000003606057221 */ /* 0x000fe20000010000 */
[----:B------:R-:W-:Y:S01]  /*d210*/  FADD.FTZ R6, R7, R55 ;  /* 0x0000003707067221 */ /* 0x000fe20000010000 */
[----:B----4-:R-:W-:Y:S01]  /*d220*/  FADD.FTZ R9, R9, R44 ;  /* 0x0000002c09097221 */ /* 0x010fe20000010000 */
[----:B------:R-:W-:Y:S01]  /*d230*/  FADD.FTZ R4, R4, R45 ;  /* 0x0000002d04047221 */ /* 0x000fe20000010000 */
[----:B------:R-:W-:Y:S01]  /*d240*/  FADD.FTZ R5, R5, R46 ;  /* 0x0000002e05057221 */ /* 0x000fe20000010000 */
[----:B------:R-:W-:Y:S01]  /*d250*/  FADD.FTZ R6, R6, R47 ;  /* 0x0000002f06067221 */ /* 0x000fe20000010000 */
[----:B-----5:R-:W-:Y:S01]  /*d260*/  FADD.FTZ R9, R9, R40 ;  /* 0x0000002809097221 */ /* 0x020fe20000010000 */
[----:B------:R-:W-:Y:S01]  /*d270*/  FADD.FTZ R4, R4, R41 ;  /* 0x0000002904047221 */ /* 0x000fe20000010000 */
[----:B------:R-:W-:Y:S01]  /*d280*/  FADD.FTZ R5, R5, R42 ;  /* 0x0000002a05057221 */ /* 0x000fe20000010000 */
[----:B------:R-:W-:Y:S01]  /*d290*/  FADD.FTZ R6, R6, R43 ;  /* 0x0000002b06067221 */ /* 0x000fe20000010000 */
[----:B-1----:R-:W-:Y:S01]  /*d2a0*/  FADD.FTZ R9, R9, R36 ;  /* 0x0000002409097221 */ /* 0x002fe20000010000 */
[----:B------:R-:W-:Y:S01]  /*d2b0*/  FADD.FTZ R4, R4, R37 ;  /* 0x0000002504047221 */ /* 0x000fe20000010000 */
[----:B------:R-:W-:Y:S01]  /*d2c0*/  FADD.FTZ R5, R5, R38 ;  /* 0x0000002605057221 */ /* 0x000fe20000010000 */
[----:B------:R-:W-:Y:S01]  /*d2d0*/  FADD.FTZ R6, R6, R39 ;  /* 0x0000002706067221 */ /* 0x000fe20000010000 */
[----:B------:R-:W-:Y:S01]  /*d2e0*/  FADD.FTZ R9, R9, R20 ;  /* 0x0000001409097221 */ /* 0x000fe20000010000 */
        /* <DEDUP_REMOVED lines=11> */
.L_x_745:
[----:B------:R-:W-:Y:S05]  /*d3a0*/  BSYNC.RECONVERGENT B0 ;  /* 0x0000000000007941 */ /* 0x000fea0003800200 */
.L_x_744:
[----:B------:R-:W-:Y:S04]  /*d3b0*/  BSSY.RECONVERGENT B0, `(.L_x_746) ;  /* 0x000001e000007945 */ /* 0x000fe80003800200 */
[----:B------:R-:W-:Y:S05]  /*d3c0*/  @P3 BRA `(.L_x_747) ;  /* 0x0000000000703947 */ /* 0x000fea0003800000 */
[----:B------:R-:W3:Y:S01]  /*d3d0*/  LDC.64 R24, c[0x0][0x3f8] ;  /* 0x0000fe00ff187b82 */ /* 0x000ee20000000a00 */
[----:B------:R-:W-:-:S05]  /*d3e0*/  MOV R19, UR13 ;  /* 0x0000000d00137c02 */ /* 0x000fca0008000f00 */
[----:B------:R-:W-:Y:S02]  /*d3f0*/  IMAD R19, R19, 0x50, R8 ;  /* 0x0000005013137824 */ /* 0x000fe400078e0208 */
[----:B-1----:R-:W1:Y:S01]  /*d400*/  LDC.64 R12, c[0x0][0x3d8] ;  /* 0x0000f600ff0c7b82 */ /* 0x002e620000000a00 */
[----:B---3--:R-:W-:Y:S01]  /*d410*/  IMAD.WIDE.U32 R16, R24, 0x3, RZ ;  /* 0x0000000318107825 */ /* 0x008fe200078e00ff */
[C---:B--2---:R-:W-:Y:S02]  /*d420*/  LEA R9, R25.reuse, R25, 0x1 ;  /* 0x0000001919097211 */ /* 0x044fe400078e08ff */
[----:B------:R-:W-:Y:S02]  /*d430*/  LEA.HI R23, P1, R25, R24, RZ, 0x1 ;  /* 0x0000001819177211 */ /* 0x000fe400078308ff */
[----:B------:R-:W-:Y:S02]  /*d440*/  IADD3 R17, PT, PT, R17, R9, RZ ;  /* 0x0000000911117210 */ /* 0x000fe40007ffe0ff */
[----:B0-----:R-:W-:Y:S01]  /*d450*/  IADD3.X R0, PT, PT, RZ, R25, RZ, P1, !PT ;  /* 0x00000019ff007210 */ /* 0x001fe20000ffe4ff */
[----:B-1----:R-:W-:Y:S01]  /*d460*/  IMAD.WIDE R12, R19, 0x4, R12 ;  /* 0x00000004130c7825 */ /* 0x002fe200078e020c */
[----:B------:R-:W-:-:S02]  /*d470*/  LEA.HI R9, P1, R17, R16, RZ, 0x1 ;  /* 0x0000001011097211 */ /* 0x000fc400078308ff */
[----:B------:R-:W-:Y:S02]  /*d480*/  SHF.L.U32 R19, R23, 0x1, RZ ;  /* 0x0000000117137819 */ /* 0x000fe400000006ff */
[----:B------:R-:W-:Y:S01]  /*d490*/  SHF.L.U32 R21, R9, 0x1, RZ ;  /* 0x0000000109157819 */ /* 0x000fe200000006ff */
[----:B------:R4:W-:Y:S01]  /*d4a0*/  REDG.E.ADD.F32.FTZ.RN.STRONG.GPU desc[UR10][R12.64], R4 ;  /* 0x000000040c0079a6 */ /* 0x0009e2000c12f30a */
[----:B------:R-:W-:Y:S02]  /*d4b0*/  LOP3.LUT R19, R19, 0xfffffffc, RZ, 0xc0, !PT ;  /* 0xfffffffc13137812 */ /* 0x000fe400078ec0ff */
[----:B------:R-:W-:Y:S02]  /*d4c0*/  SHF.L.U64.HI R23, R23, 0x1, R0 ;  /* 0x0000000117177819 */ /* 0x000fe40000010200 */
[----:B------:R-:W-:Y:S02]  /*d4d0*/  LEA R18, P2, R24, R12, 0x2 ;  /* 0x0000000c18127211 */ /* 0x000fe400078410ff */
[----:B------:R-:W-:-:S02]  /*d4e0*/  IADD3.X R0, PT, PT, RZ, R17, RZ, P1, !PT ;  /* 0x00000011ff007210 */ /* 0x000fc40000ffe4ff */
[----:B------:R-:W-:Y:S02]  /*d4f0*/  LOP3.LUT R21, R21, 0xfffffffc, RZ, 0xc0, !PT ;  /* 0xfffffffc15157812 */ /* 0x000fe400078ec0ff */
        /* <DEDUP_REMOVED lines=9> */
.L_x_747:
[----:B------:R-:W-:Y:S05]  /*d590*/  BSYNC.RECONVERGENT B0 ;  /* 0x0000000000007941 */ /* 0x000fea0003800200 */
.L_x_746:
[----:B------:R-:W-:-:S09]  /*d5a0*/  UISETP.GE.U32.AND UP0, UPT, UR12, 0x2, UPT ;  /* 0x000000020c00788c */ /* 0x000fd2000bf06070 */
[----:B------:R-:W-:Y:S05]  /*d5b0*/  BRA.U !UP0, `(.L_x_748) ;  /* 0x0000000d08787547 */ /* 0x000fea000b800000 */
[----:B0---4-:R-:W0:Y:S01]  /*d5c0*/  LDC.64 R4, c[0x0][0x3d0] ;  /* 0x0000f400ff047b82 */ /* 0x011e220000000a00 */
[----:B------:R-:W-:Y:S01]  /*d5d0*/  ULOP3.LUT UR5, UR4, 0x1, URZ, 0xc0, !UPT ;  /* 0x0000000104057892 */ /* 0x000fe2000f8ec0ff */
[----:B------:R-:W-:Y:S03]  /*d5e0*/  BSSY.RECONVERGENT B0, `(.L_x_749) ;  /* 0x0000023000007945 */ /* 0x000fe60003800200 */
[----:B------:R-:W-:-:S03]  /*d5f0*/  UIMAD UR6, UR5, UR9, URZ ;  /* 0x00000009050672a4 */ /* 0x000fc6000f8e02ff */
[----:B------:R-:W4:Y:S01]  /*d600*/  S2UR UR29, SR_CTAID.X ;  /* 0x00000000001d79c3 */ /* 0x000f220000002500 */
[----:B------:R-:W-:-:S04]  /*d610*/  UIMAD UR5, UR6, UR12, URZ ;  /* 0x0000000c060572a4 */ /* 0x000fc8000f8e02ff */
[----:B------:R-:W-:-:S03]  /*d620*/  USHF.L.U32 UR5, UR5, 0x1, URZ ;  /* 0x0000000105057899 */ /* 0x000fc600080006ff */
[----:B------:R-:W0:Y:S03]  /*d630*/  S2UR UR14, SR_CTAID.Y ;  /* 0x00000000000e79c3 */ /* 0x000e260000002600 */
[----:B------:R-:W-:-:S05]  /*d640*/  MOV R7, UR5 ;  /* 0x0000000500077c02 */ /* 0x000fca0008000f00 */
[----:B0-----:R-:W-:Y:S01]  /*d650*/  IMAD.WIDE R4, R7, 0x4, R4 ;  /* 0x0000000407047825 */ /* 0x001fe200078e0204 */
[----:B----4-:R-:W-:Y:S06]  /*d660*/  @P0 BRA `(.L_x_750) ;  /* 0x0000000000680947 */ /* 0x010fec0003800000 */
[----:B------:R-:W0:Y:S01]  /*d670*/  LDC.64 R6, c[0x0][0x3c8] ;  /* 0x0000f200ff067b82 */ /* 0x000e220000000a00 */
[----:B------:R-:W-:Y:S02]  /*d680*/  UIADD3 UR7, UPT, UPT, UR6, UR14, URZ ;  /* 0x0000000e06077290 */ /* 0x000fe4000fffe0ff */
[----:B------:R-:W-:Y:S02]  /*d690*/  UIMAD UR13, UR29, UR9, UR14 ;  /* 0x000000091d0d72a4 */ /* 0x000fe4000f8e020e */
[----:B------:R-:W-:Y:S02]  /*d6a0*/  ULOP3.LUT UP0, UR5, UR4, 0x2, URZ, 0xc0, !UPT ;  /* 0x0000000204057892 */ /* 0x000fe4000f80c0ff */
[----:B-1----:R-:W-:Y:S02]  /*d6b0*/  MOV R13, UR7 ;  /* 0x00000007000d7c02 */ /* 0x002fe40008000f00 */
[----:B------:R-:W-:Y:S01]  /*d6c0*/  UIADD3 UR5, UPT, UPT, -UR5, 0x1, URZ ;  /* 0x0000000105057890 */ /* 0x000fe2000fffe1ff */
[----:B--2---:R-:W-:-:S02]  /*d6d0*/  MOV R9, UR13 ;  /* 0x0000000d00097c02 */ /* 0x004fc40008000f00 */
[----:B------:R-:W-:Y:S01]  /*d6e0*/  MOV R0, 0xffffffff ;  /* 0xffffffff00007802 */ /* 0x000fe20000000f00 */
[----:B0-----:R-:W-:-:S04]  /*d6f0*/  IMAD.WIDE.U32 R12, R13, 0x4, R6 ;  /* 0x000000040d0c7825 */ /* 0x001fc800078e0006 */
[----:B------:R-:W-:Y:S01]  /*d700*/  IMAD.WIDE.U32 R6, R9, 0x8, R4 ;  /* 0x0000000809067825 */ /* 0x000fe200078e0004 */
[----:B------:R-:W-:-:S04]  /*d710*/  MOV R9, UR5 ;  /* 0x0000000500097c02 */ /* 0x000fc80008000f00 */
[----:B------:R0:W-:Y:S01]  /*d720*/  STG.E.64 desc[UR10][R6.64], R10 ;  /* 0x0000000a06007986 */ /* 0x0001e2000c101b0a */
        /* <DEDUP_REMOVED lines=9> */
.L_x_751:
[----:B------:R-:W2:Y:S04]  /*d7c0*/  LDG.E.STRONG.GPU R0, desc[UR10][R12.64] ;  /* 0x0000000a0c007981 */ /* 0x000ea8000c1ef900 */
[----:B--2---:R-:W-:Y:S04]  /*d7d0*/  CCTL.IVALL ;  /* 0x00000000ff00798f */ /* 0x004fe80002000000 */
[----:B------:R0:W-:Y:S01]  /*d7e0*/  STL [R1], R0 ;  /* 0x0000000001007387 */ /* 0x0001e20000100800 */
[----:B------:R-:W-:-:S13]  /*d7f0*/  ISETP.NE.AND P0, PT, R0, UR5, PT ;  /* 0x0000000500007c0c */ /* 0x000fda000bf05270 */
[----:B0-----:R-:W-:Y:S05]  /*d800*/  @P0 BRA `(.L_x_751) ;  /* 0xfffffffc00ec0947 */ /* 0x001fea000383ffff */
.L_x_750:
[----:B------:R-:W-:Y:S05]  /*d810*/  BSYNC.RECONVERGENT B0 ;  /* 0x0000000000007941 */ /* 0x000fea0003800200 */
.L_x_749:
        /* <DEDUP_REMOVED lines=15> */
.L_x_753:
[----:B------:R-:W-:Y:S02]  /*d910*/  ISETP.NE.AND P1, PT, RZ, UR23, PT ;  /* 0x00000017ff007c0c */ /* 0x000fe4000bf25270 */
[----:B------:R-:W-:Y:S02]  /*d920*/  MOV R7, UR6 ;  /* 0x0000000600077c02 */ /* 0x000fe40008000f00 */
[----:B------:R-:W-:-:S13]  /*d930*/  ISETP.NE.OR P1, PT, R8, RZ, !P1 ;  /* 0x000000ff0800720c */ /* 0x000fda0004f25670 */
[----:B------:R-:W-:-:S06]  /*d940*/  @!P1 IMAD.WIDE.U32 R6, R7, 0x8, R4 ;  /* 0x0000000807069825 */ /* 0x000fcc00078e0004 */
[----:B------:R-:W4:Y:S01]  /*d950*/  @!P1 LDG.E.64 R6, desc[UR10][R6.64] ;  /* 0x0000000a06069981 */ /* 0x000f22000c1e1b00 */
[----:B------:R-:W-:Y:S01]  /*d960*/  UIADD3 UR24, UPT, UPT, UR5, 0x1, URZ ;  /* 0x0000000105187890 */ /* 0x000fe2000fffe0ff */
[----:B-1----:R-:W-:Y:S01]  /*d970*/  MOV R13, UR17 ;  /* 0x00000011000d7c02 */ /* 0x002fe20008000f00 */
[----:B------:R-:W-:Y:S01]  /*d980*/  UIADD3 UR25, UPT, UPT, UR5, 0x2, URZ ;  /* 0x0000000205197890 */ /* 0x000fe2000fffe0ff */
[----:B------:R-:W0:Y:S01]  /*d990*/  S2R R0, SR_CTAID.X ;  /* 0x0000000000007919 */ /* 0x000e220000002500 */
[----:B------:R-:W-:Y:S01]  /*d9a0*/  UIADD3 UR26, UPT, UPT, UR5, 0x3, URZ ;  /* 0x00000003051a7890 */ /* 0x000fe2000fffe0ff */
[----:B---3--:R-:W-:Y:S01]  /*d9b0*/  MOV R17, UR13 ;  /* 0x0000000d00117c02 */ /* 0x008fe20008000f00 */
[----:B------:R-:W-:Y:S01]  /*d9c0*/  UIADD3 UR27, UPT, UPT, UR5, 0x4, URZ ;  /* 0x00000004051b7890 */ /* 0x000fe2000fffe0ff */
[----:B------:R-:W-:Y:S02]  /*d9d0*/  MOV R19, UR21 ;  /* 0x0000001500137c02 */ /* 0x000fe40008000f00 */
[C---:B0-----:R-:W-:Y:S01]  /*d9e0*/  ISETP.NE.AND P0, PT, R0.reuse, UR24, PT ;  /* 0x0000001800007c0c */ /* 0x041fe2000bf05270 */
[----:B------:R-:W-:Y:S01]  /*d9f0*/  UIADD3 UR24, UPT, UPT, UR5, 0x5, URZ ;  /* 0x0000000505187890 */ /* 0x000fe2000fffe0ff */
[----:B------:R-:W-:Y:S01]  /*da00*/  ISETP.NE.AND P4, PT, R0, UR25, PT ;  /* 0x0000001900007c0c */ /* 0x000fe2000bf85270 */
[----:B------:R-:W-:Y:S01]  /*da10*/  UIADD3 UR25, UPT, UPT, UR5, 0x6, URZ ;  /* 0x0000000605197890 */ /* 0x000fe2000fffe0ff */
[----:B------:R-:W-:-:S02]  /*da20*/  ISETP.NE.OR P0, PT, R8, RZ, !P0 ;  /* 0x000000ff0800720c */ /* 0x000fc40004705670 */
[----:B------:R-:W-:Y:S01]  /*da30*/  ISETP.NE.AND P3, PT, R0, UR26, PT ;  /* 0x0000001a00007c0c */ /* 0x000fe2000bf65270 */
[----:B------:R-:W-:Y:S01]  /*da40*/  UIADD3 UR26, UPT, UPT, UR5, 0x7, URZ ;  /* 0x00000007051a7890 */ /* 0x000fe2000fffe0ff */
[----:B------:R-:W-:Y:S02]  /*da50*/  ISETP.NE.OR P4, PT, R8, RZ, !P4 ;  /* 0x000000ff0800720c */ /* 0x000fe40006785670 */
[----:B------:R-:W-:Y:S02]  /*da60*/  ISETP.NE.AND P2, PT, R0, UR27, PT ;  /* 0x0000001b00007c0c */ /* 0x000fe4000bf45270 */
[C---:B------:R-:W-:Y:S02]  /*da70*/  ISETP.NE.OR P3, PT, R8.reuse, RZ, !P3 ;  /* 0x000000ff0800720c */ /* 0x040fe40005f65670 */
[----:B------:R-:W-:Y:S02]  /*da80*/  ISETP.NE.OR P2, PT, R8, RZ, !P2 ;  /* 0x000000ff0800720c */ /* 0x000fe40005745670 */
[----:B------:R-:W-:-:S02]  /*da90*/  ISETP.NE.AND P6, PT, R0, UR25, PT ;  /* 0x0000001900007c0c */ /* 0x000fc4000bfc5270 */
[----:B------:R-:W-:-:S03]  /*daa0*/  ISETP.NE.AND P5, PT, R0, UR26, PT ;  /* 0x0000001a00007c0c */ /* 0x000fc6000bfa5270 */
[----:B------:R-:W-:Y:S01]  /*dab0*/  @!P4 IMAD.WIDE.U32 R12, R13, 0x8, R4 ;  /* 0x000000080d0cc825 */ /* 0x000fe200078e0004 */
[----:B------:R-:W-:-:S03]  /*dac0*/  ISETP.NE.OR P6, PT, R8, RZ, !P6 ;  /* 0x000000ff0800720c */ /* 0x000fc600077c5670 */
[--C-:B------:R-:W-:Y:S01]  /*dad0*/  @!P3 IMAD.WIDE.U32 R16, R17, 0x8, R4.reuse ;  /* 0x000000081110b825 */ /* 0x100fe200078e0004 */
[----:B------:R0:W3:Y:S01]  /*dae0*/  @!P4 LDG.E.64 R24, desc[UR10][R12.64] ;  /* 0x0000000a0c18c981 */ /* 0x0000e2000c1e1b00 */
[----:B------:R-:W-:Y:S02]  /*daf0*/  MOV R21, UR18 ;  /* 0x0000001200157c02 */ /* 0x000fe40008000f00 */
[----:B------:R-:W-:Y:S01]  /*db00*/  ISETP.NE.OR P5, PT, R8, RZ, !P5 ;  /* 0x000000ff0800720c */ /* 0x000fe20006fa5670 */
[--C-:B------:R-:W-:Y:S01]  /*db10*/  @!P2 IMAD.WIDE.U32 R18, R19, 0x8, R4.reuse ;  /* 0x000000081312a825 */ /* 0x100fe200078e0004 */
[----:B------:R-:W5:Y:S01]  /*db20*/  @!P3 LDG.E.64 R16, desc[UR10][R16.64] ;  /* 0x0000000a1010b981 */ /* 0x000f62000c1e1b00 */
[----:B--2---:R-:W-:Y:S02]  /*db30*/  MOV R9, UR20 ;  /* 0x0000001400097c02 */ /* 0x004fe40008000f00 */
[----:B------:R-:W-:Y:S02]  /*db40*/  MOV R29, UR19 ;  /* 0x00000013001d7c02 */ /* 0x000fe40008000f00 */
[----:B------:R-:W2:Y:S06]  /*db50*/  @!P2 LDG.E.64 R18, desc[UR10][R18.64] ;  /* 0x0000000a1212a981 */ /* 0x000eac000c1e1b00 */
[----:B0-----:R-:W-:-:S06]  /*db60*/  @!P5 IMAD.WIDE.U32 R12, R29, 0x8, R4 ;  /* 0x000000081d0cd825 */ /* 0x001fcc00078e0004 */
[----:B------:R-:W2:Y:S01]  /*db70*/  @!P5 LDG.E.64 R12, desc[UR10][R12.64] ;  /* 0x0000000a0c0cd981 */ /* 0x000ea2000c1e1b00 */
[----:B----4-:R-:W-:Y:S01]  /*db80*/  @!P1 FADD.FTZ R11, R11, R7 ;  /* 0x000000070b0b9221 */ /* 0x010fe20000010000 */
[----:B------:R-:W-:Y:S01]  /*db90*/  MOV R7, UR22 ;  /* 0x0000001600077c02 */ /* 0x000fe20008000f00 */
[----:B------:R-:W-:Y:S01]  /*dba0*/  @!P1 FADD.FTZ R10, R10, R6 ;  /* 0x000000060a0a9221 */ /* 0x000fe20000010000 */
[----:B------:R-:W-:-:S03]  /*dbb0*/  ISETP.NE.AND P1, PT, R0, UR24, PT ;  /* 0x0000001800007c0c */ /* 0x000fc6000bf25270 */
[----:B------:R-:W-:Y:S01]  /*dbc0*/  @!P0 IMAD.WIDE.U32 R6, R7, 0x8, R4 ;  /* 0x0000000807068825 */ /* 0x000fe200078e0004 */
[----:B------:R-:W-:-:S04]  /*dbd0*/  ISETP.NE.OR P1, PT, R8, RZ, !P1 ;  /* 0x000000ff0800720c */ /* 0x000fc80004f25670 */
[----:B------:R0:W4:Y:S09]  /*dbe0*/  @!P0 LDG.E.64 R22, desc[UR10][R6.64] ;  /* 0x0000000a06168981 */ /* 0x000132000c1e1b00 */
[----:B------:R-:W-:-:S04]  /*dbf0*/  @!P1 IMAD.WIDE.U32 R20, R21, 0x8, R4 ;  /* 0x0000000815149825 */ /* 0x000fc800078e0004 */
[----:B0-----:R-:W-:Y:S02]  /*dc00*/  @!P6 IMAD.WIDE.U32 R6, R9, 0x8, R4 ;  /* 0x000000080906e825 */ /* 0x001fe400078e0004 */
[----:B------:R-:W2:Y:S04]  /*dc10*/  @!P1 LDG.E.64 R20, desc[UR10][R20.64] ;  /* 0x0000000a14149981 */ /* 0x000ea8000c1e1b00 */
[----:B------:R-:W2:Y:S01]  /*dc20*/  @!P6 LDG.E.64 R6, desc[UR10][R6.64] ;  /* 0x0000000a0606e981 */ /* 0x000ea2000c1e1b00 */
        /* <DEDUP_REMOVED lines=11> */
[----:B----4-:R-:W-:Y:S01]  /*dce0*/  @!P0 FADD.FTZ R10, R10, R22 ;  /* 0x000000160a0a8221 */ /* 0x010fe20000010000 */
[----:B------:R-:W-:-:S03]  /*dcf0*/  @!P0 FADD.FTZ R11, R11, R23 ;  /* 0x000000170b0b8221 */ /* 0x000fc60000010000 */
[----:B---3--:R-:W-:Y:S01]  /*dd00*/  @!P4 FADD.FTZ R10, R10, R24 ;  /* 0x000000180a0ac221 */ /* 0x008fe20000010000 */
[----:B------:R-:W-:-:S03]  /*dd10*/  @!P4 FADD.FTZ R11, R11, R25 ;  /* 0x000000190b0bc221 */ /* 0x000fc60000010000 */
[----:B-----5:R-:W-:Y:S01]  /*dd20*/  @!P3 FADD.FTZ R10, R10, R16 ;  /* 0x000000100a0ab221 */ /* 0x020fe20000010000 */
[----:B------:R-:W-:-:S03]  /*dd30*/  @!P3 FADD.FTZ R11, R11, R17 ;  /* 0x000000110b0bb221 */ /* 0x000fc60000010000 */
[----:B--2---:R-:W-:Y:S01]  /*dd40*/  @!P2 FADD.FTZ R10, R10, R18 ;  /* 0x000000120a0aa221 */ /* 0x004fe20000010000 */
        /* <DEDUP_REMOVED lines=9> */
.L_x_752:
        /* <DEDUP_REMOVED lines=24> */
[----:B-1----:R-:W-:Y:S01]  /*df60*/  MOV R13, UR6 ;  /* 0x00000006000d7c02 */ /* 0x002fe20008000f00 */
[----:B------:R-:W-:-:S04]  /*df70*/  @!UP2 UIMAD UR6, UR13, UR9, UR14 ;  /* 0x000000090d06a2a4 */ /* 0x000fc8000f8e020e */
[----:B------:R-:W-:-:S03]  /*df80*/  @!P1 IMAD.WIDE.U32 R12, R13, 0x8, R4 ;  /* 0x000000080d0c9825 */ /* 0x000fc600078e0004 */
[----:B------:R-:W-:Y:S01]  /*df90*/  VOTEU.ALL UP1, P0 ;  /* 0x0000000000ff7886 */ /* 0x000fe20000020000 */
[----:B------:R-:W-:Y:S02]  /*dfa0*/  MOV R19, UR6 ;  /* 0x0000000600137c02 */ /* 0x000fe40008000f00 */
[----:B------:R-:W4:Y:S02]  /*dfb0*/  @!P1 LDG.E.64 R12, desc[UR10][R12.64] ;  /* 0x0000000a0c0c9981 */ /* 0x000f24000c1e1b00 */
[----:B------:R-:W-:Y:S01]  /*dfc0*/  @!UP1 UIMAD UR17, UR5, UR9, UR14 ;  /* 0x00000009051192a4 */ /* 0x000fe2000f8e020e */
[----:B------:R-:W-:-:S05]  /*dfd0*/  VOTEU.ALL UP1, P2 ;  /* 0x0000000000ff7886 */ /* 0x000fca0001020000 */
[----:B------:R-:W-:Y:S01]  /*dfe0*/  MOV R7, UR17 ;  /* 0x0000001100077c02 */ /* 0x000fe20008000f00 */
[----:B------:R-:W-:-:S04]  /*dff0*/  @!UP1 UIMAD UR7, UR7, UR9, UR14 ;  /* 0x00000009070792a4 */ /* 0x000fc8000f8e020e */
[----:B------:R-:W-:Y:S02]  /*e000*/  @!P0 IMAD.WIDE.U32 R6, R7, 0x8, R4 ;  /* 0x0000000807068825 */ /* 0x000fe400078e0004 */
[----:B---3--:R-:W-:-:S04]  /*e010*/  MOV R17, UR7 ;  /* 0x0000000700117c02 */ /* 0x008fc80008000f00 */
[----:B------:R-:W2:Y:S01]  /*e020*/  @!P0 LDG.E.64 R6, desc[UR10][R6.64] ;  /* 0x0000000a06068981 */ /* 0x000ea2000c1e1b00 */
[----:B------:R-:W-:-:S04]  /*e030*/  @!P2 IMAD.WIDE.U32 R16, R17, 0x8, R4 ;  /* 0x000000081110a825 */ /* 0x000fc800078e0004 */
[----:B------:R-:W-:Y:S02]  /*e040*/  @!P3 IMAD.WIDE.U32 R18, R19, 0x8, R4 ;  /* 0x000000081312b825 */ /* 0x000fe400078e0004 */
[----:B------:R-:W3:Y:S04]  /*e050*/  @!P2 LDG.E.64 R16, desc[UR10][R16.64] ;  /* 0x0000000a1010a981 */ /* 0x000ee8000c1e1b00 */
[----:B------:R-:W5:Y:S01]  /*e060*/  @!P3 LDG.E.64 R18, desc[UR10][R18.64] ;  /* 0x0000000a1212b981 */ /* 0x000f62000c1e1b00 */
[----:B------:R-:W-:-:S04]  /*e070*/  MOV R0, UR5 ;  /* 0x0000000500007c02 */ /* 0x000fc80008000f00 */
[----:B------:R-:W-:-:S04]  /*e080*/  IADD3 R0, PT, PT, R0, 0x4, RZ ;  /* 0x0000000400007810 */ /* 0x000fc80007ffe0ff */
[----:B------:R-:W-:Y:S01]  /*e090*/  R2UR UR5, R0 ;  /* 0x00000000000572ca */ /* 0x000fe200000e0000 */
[----:B--2---:R-:W-:Y:S01]  /*e0a0*/  @!P0 FADD.FTZ R10, R10, R6 ;  /* 0x000000060a0a8221 */ /* 0x004fe20000010000 */
[----:B------:R-:W-:-:S03]  /*e0b0*/  @!P0 FADD.FTZ R11, R11, R7 ;  /* 0x000000070b0b8221 */ /* 0x000fc60000010000 */
[----:B----4-:R-:W-:Y:S01]  /*e0c0*/  @!P1 FADD.FTZ R10, R10, R12 ;  /* 0x0000000c0a0a9221 */ /* 0x010fe20000010000 */
[----:B------:R-:W-:-:S03]  /*e0d0*/  @!P1 FADD.FTZ R11, R11, R13 ;  /* 0x0000000d0b0b9221 */ /* 0x000fc60000010000 */
[----:B---3--:R-:W-:Y:S01]  /*e0e0*/  @!P2 FADD.FTZ R10, R10, R16 ;  /* 0x000000100a0aa221 */ /* 0x008fe20000010000 */
[----:B------:R-:W-:-:S03]  /*e0f0*/  @!P2 FADD.FTZ R11, R11, R17 ;  /* 0x000000110b0ba221 */ /* 0x000fc60000010000 */
[----:B-----5:R-:W-:Y:S01]  /*e100*/  @!P3 FADD.FTZ R10, R10, R18 ;  /* 0x000000120a0ab221 */ /* 0x020fe20000010000 */
[----:B------:R-:W-:-:S07]  /*e110*/  @!P3 FADD.FTZ R11, R11, R19 ;  /* 0x000000130b0bb221 */ /* 0x000fce0000010000 */
.L_x_754:
[----:B------:R-:W-:Y:S05]  /*e120*/  BRA.U !UP0, `(.L_x_748) ;  /* 0x00000001089c7547 */ /* 0x000fea000b800000 */
[----:B--2---:R-:W0:Y:S01]  /*e130*/  S2R R9, SR_CTAID.X ;  /* 0x0000000000097919 */ /* 0x004e220000002500 */
[----:B------:R-:W-:Y:S02]  /*e140*/  UISETP.NE.AND UP0, UPT, UR18, 0x1, UPT ;  /* 0x000000011200788c */ /* 0x000fe4000bf05270 */
[----:B------:R-:W-:-:S07]  /*e150*/  ULOP3.LUT UR6, UR12, 0x1, URZ, 0xc0, !UPT ;  /* 0x000000010c067892 */ /* 0x000fce000f8ec0ff */
[----:B------:R-:W-:Y:S05]  /*e160*/  BRA.U !UP0, `(.L_x_755) ;  /* 0x0000000108587547 */ /* 0x000fea000b800000 */
[----:B------:R-:W2:Y:S01]  /*e170*/  S2R R0, SR_CTAID.X ;  /* 0x0000000000007919 */ /* 0x000ea20000002500 */
[----:B------:R-:W4:Y:S01]  /*e180*/  S2R R6, SR_CTAID.Y ;  /* 0x0000000000067919 */ /* 0x000f220000002600 */
[----:B--2---:R-:W-:Y:S02]  /*e190*/  ISETP.NE.AND P0, PT, R0, UR5, PT ;  /* 0x0000000500007c0c */ /* 0x004fe4000bf05270 */
[----:B------:R-:W-:Y:S02]  /*e1a0*/  MOV R0, UR5 ;  /* 0x0000000500007c02 */ /* 0x000fe40008000f00 */
[----:B------:R-:W-:Y:S02]  /*e1b0*/  ISETP.NE.OR P1, PT, R8, RZ, !P0 ;  /* 0x000000ff0800720c */ /* 0x000fe40004725670 */
[----:B------:R-:W-:-:S04]  /*e1c0*/  IADD3 R7, PT, PT, R0, 0x1, RZ ;  /* 0x0000000100077810 */ /* 0x000fc80007ffe0ff */
[----:B------:R-:W-:-:S04]  /*e1d0*/  ISETP.NE.AND P0, PT, R7, UR29, PT ;  /* 0x0000001d07007c0c */ /* 0x000fc8000bf05270 */
[----:B------:R-:W-:-:S03]  /*e1e0*/  ISETP.NE.OR P0, PT, R8, RZ, !P0 ;  /* 0x000000ff0800720c */ /* 0x000fc60004705670 */
[----:B------:R-:W-:-:S05]  /*e1f0*/  VOTEU.ALL UP0, P1 ;  /* 0x0000000000ff7886 */ /* 0x000fca0000800000 */
[----:B------:R-:W-:-:S05]  /*e200*/  @!UP0 UIMAD UR5, UR5, UR9, UR14 ;  /* 0x00000009050582a4 */ /* 0x000fca000f8e020e */
[----:B----4-:R-:W-:Y:S01]  /*e210*/  @!P0 IMAD R7, R7, UR9, R6 ;  /* 0x0000000907078c24 */ /* 0x010fe2000f8e0206 */
[----:B-1----:R-:W-:-:S03]  /*e220*/  MOV R13, UR5 ;  /* 0x00000005000d7c02 */ /* 0x002fc60008000f00 */
[----:B------:R-:W-:-:S04]  /*e230*/  @!P0 IMAD.WIDE.U32 R6, R7, 0x8, R4 ;  /* 0x0000000807068825 */ /* 0x000fc800078e0004 */
[----:B------:R-:W-:Y:S02]  /*e240*/  @!P1 IMAD.WIDE.U32 R12, R13, 0x8, R4 ;  /* 0x000000080d0c9825 */ /* 0x000fe400078e0004 */
[----:B------:R-:W2:Y:S04]  /*e250*/  @!P0 LDG.E.64 R6, desc[UR10][R6.64] ;  /* 0x0000000a06068981 */ /* 0x000ea8000c1e1b00 */
[----:B------:R-:W4:Y:S01]  /*e260*/  @!P1 LDG.E.64 R12, desc[UR10][R12.64] ;  /* 0x0000000a0c0c9981 */ /* 0x000f22000c1e1b00 */
[----:B------:R-:W-:-:S04]  /*e270*/  IADD3 R0, PT, PT, R0, 0x2, RZ ;  /* 0x0000000200007810 */ /* 0x000fc80007ffe0ff */
[----:B------:R-:W-:Y:S01]  /*e280*/  R2UR UR5, R0 ;  /* 0x00000000000572ca */ /* 0x000fe200000e0000 */
[----:B----4-:R-:W-:Y:S01]  /*e290*/  @!P1 FADD.FTZ R10, R10, R12 ;  /* 0x0000000c0a0a9221 */ /* 0x010fe20000010000 */
[----:B------:R-:W-:-:S03]  /*e2a0*/  @!P1 FADD.FTZ R11, R11, R13 ;  /* 0x0000000d0b0b9221 */ /* 0x000fc60000010000 */
[----:B--2---:R-:W-:Y:S01]  /*e2b0*/  @!P0 FADD.FTZ R10, R10, R6 ;  /* 0x000000060a0a8221 */ /* 0x004fe20000010000 */
[----:B------:R-:W-:-:S09]  /*e2c0*/  @!P0 FADD.FTZ R11, R11, R7 ;  /* 0x000000070b0b8221 */ /* 0x000fd20000010000 */
.L_x_755:
        /* <DEDUP_REMOVED lines=9> */
[----:B------:R-:W2:Y:S02]  /*e360*/  LDG.E.64 R4, desc[UR10][R4.64] ;  /* 0x0000000a04047981 */ /* 0x000ea4000c1e1b00 */
[----:B--2---:R-:W-:Y:S01]  /*e370*/  FADD.FTZ R10, R10, R4 ;  /* 0x000000040a0a7221 */ /* 0x004fe20000010000 */
[----:B------:R-:W-:-:S07]  /*e380*/  FADD.FTZ R11, R11, R5 ;  /* 0x000000050b0b7221 */ /* 0x000fce0000010000 */
.L_x_756:
[----:B------:R-:W-:Y:S05]  /*e390*/  BSYNC.RECONVERGENT B0 ;  /* 0x0000000000007941 */ /* 0x000fea0003800200 */
.L_x_748:
[----:B------:R-:W5:Y:S01]  /*e3a0*/  S2UR UR6, SR_CgaCtaId ;  /* 0x00000000000679c3 */ /* 0x000f620000008800 */
[----:B------:R-:W-:Y:S01]  /*e3b0*/  ISETP.NE.AND P0, PT, R8, RZ, PT ;  /* 0x000000ff0800720c */ /* 0x000fe20003f05270 */
[----:B------:R-:W-:Y:S01]  /*e3c0*/  UMOV UR5, 0x400 ;  /* 0x0000040000057882 */ /* 0x000fe20000000000 */
[----:B------:R-:W0:Y:S01]  /*e3d0*/  LDCU.U8 UR12, c[0x0][0x414] ;  /* 0x00008280ff0c77ac */ /* 0x000e220008000000 */
[----:B------:R-:W1:Y:S01]  /*e3e0*/  LDCU.64 UR20, c[0x0][0x3f8] ;  /* 0x00007f00ff1477ac */ /* 0x000e620008000a00 */
[----:B------:R-:W1:Y:S01]  /*e3f0*/  LDCU.64 UR18, c[0x0][0x400] ;  /* 0x00008000ff1277ac */ /* 0x000e620008000a00 */
[----:B0-----:R-:W-:Y:S02]  /*e400*/  UISETP.NE.AND UP0, UPT, UR12, URZ, UPT ;  /* 0x000000ff0c00728c */ /* 0x001fe4000bf05270 */
[----:B-----5:R-:W-:Y:S01]  /*e410*/  ULEA UR5, UR6, UR5, 0x18 ;  /* 0x0000000506057291 */ /* 0x020fe2000f8ec0ff */
[----:B------:R-:W0:Y:S03]  /*e420*/  LDCU.64 UR6, c[0x0][0x380] ;  /* 0x00007000ff0677ac */ /* 0x000e260008000a00 */
[----:B------:R-:W-:-:S05]  /*e430*/  PLOP3.LUT P2, PT, PT, PT, UP0, 0x80, 0x8 ;  /* 0x000000000008781c */ /* 0x000fca0003f4f008 */
[----:B------:R-:W-:Y:S01]  /*e440*/  @!P0 STS.64 [UR5+0xc0], R10 ;  /* 0x0000c00aff008988 */ /* 0x000fe20008000a05 */
[----:B------:R-:W-:Y:S06]  /*e450*/  BAR.SYNC.DEFER_BLOCKING 0x0 ;  /* 0x0000000000007b1d */ /* 0x000fec0000010000 */
[----:B----4-:R-:W4:Y:S01]  /*e460*/  LDS.64 R6, [UR5+0xc0] ;  /* 0x0000c005ff067984 */ /* 0x010f220008000a00 */
[----:B------:R-:W4:Y:S02]  /*e470*/  LDCU UR5, c[0x0][0x42c] ;  /* 0x00008580ff0577ac */ /* 0x000f240008000800 */
[----:B----4-:R-:W-:Y:S01]  /*e480*/  FMUL.FTZ R0, R6, UR5 ;  /* 0x0000000506007c20 */ /* 0x010fe20008410000 */
[----:B------:R-:W-:-:S02]  /*e490*/  HFMA2 R6, -RZ, RZ, 0, 0 ;  /* 0x00000000ff067431 */ /* 0x000fc400000001ff */
[----:B01----:R-:W-:-:S07]  /*e4a0*/  FMUL.FTZ R7, R7, UR5 ;  /* 0x0000000507077c20 */ /* 0x003fce0008410000 */
.L_x_762:
[----:B--2---:R-:W-:-:S05]  /*e4b0*/  LEA R11, R6, UR15, 0x2 ;  /* 0x0000000f060b7c11 */ /* 0x004fca000f8e10ff */
[----:B0-----:R-:W2:Y:S04]  /*e4c0*/  LDL.64 R8, [R11+0x10] ;  /* 0x000010000b087983 */ /* 0x001ea80000100a00 */
[----:B------:R-:W4:Y:S01]  /*e4d0*/  LDL.64 R4, [R11+0x90] ;  /* 0x000090000b047983 */ /* 0x000f220000100a00 */
[----:B------:R-:W-:Y:S01]  /*e4e0*/  BSSY.RECONVERGENT B0, `(.L_x_757) ;  /* 0x000003b000007945 */ /* 0x000fe20003800200 */
[--C-:B--2---:R-:W-:Y:S02]  /*e4f0*/  HADD2.F32 R10, -RZ, R8.reuse.H0_H0 ;  /* 0x20000008ff0a7230 */ /* 0x104fe40000004100 */
[----:B------:R-:W-:Y:S02]  /*e500*/  HADD2.F32 R8, -RZ, R8.H1_H1 ;  /* 0x30000008ff087230 */ /* 0x000fe40000004100 */
[----:B----4-:R-:W-:-:S02]  /*e510*/  HADD2.F32 R11, -RZ, R4.H0_H0 ;  /* 0x20000004ff0b7230 */ /* 0x010fc40000004100 */
[----:B------:R-:W-:Y:S01]  /*e520*/  FADD.FTZ R10, R10, -UR28 ;  /* 0x8000001c0a0a7e21 */ /* 0x000fe20008010000 */
[----:B------:R-:W-:Y:S02]  /*e530*/  HADD2.F32 R4, -RZ, R4.H1_H1 ;  /* 0x30000004ff047230 */ /* 0x000fe40000004100 */
[----:B------:R-:W-:Y:S01]  /*e540*/  FADD.FTZ R8, R8, -UR28 ;  /* 0x8000001c08087e21 */ /* 0x000fe20008010000 */
[----:B------:R-:W-:-:S03]  /*e550*/  FMUL.FTZ R25, R10, UR16 ;  /* 0x000000100a197c20 */ /* 0x000fc60008410000 */
[----:B------:R-:W-:Y:S01]  /*e560*/  FMUL.FTZ R20, R8, UR16 ;  /* 0x0000001008147c20 */ /* 0x000fe20008410000 */
[----:B------:R-:W-:-:S03]  /*e570*/  @P2 FFMA.FTZ R10, R14, R25, R2 ;  /* 0x000000190e0a2223 */ /* 0x000fc60000010002 */
[----:B------:R-:W-:Y:S01]  /*e580*/  @P2 FFMA.FTZ R8, R15, R20, R3 ;  /* 0x000000140f082223 */ /* 0x000fe20000010003 */
[----:B------:R-:W-:-:S03]  /*e590*/  @P2 FMUL.FTZ R12, R10, -1.4426950216293334961 ;  /* 0xbfb8aa3b0a0c2820 */ /* 0x000fc60000410000 */
[----:B---3--:R-:W-:-:S03]  /*e5a0*/  @P2 FMUL.FTZ R17, R8, -1.4426950216293334961 ;  /* 0xbfb8aa3b08112820 */ /* 0x008fc60000410000 */
[----:B------:R-:W0:Y:S04]  /*e5b0*/  @P2 MUFU.EX2 R12, R12 ;  /* 0x0000000c000c2308 */ /* 0x000e280000000800 */
[----:B------:R-:W1:Y:S01]  /*e5c0*/  @P2 MUFU.EX2 R17, R17 ;  /* 0x0000001100112308 */ /* 0x000e620000000800 */
[----:B0-----:R-:W-:Y:S01]  /*e5d0*/  @P2 FADD.FTZ R13, R12, 1 ;  /* 0x3f8000000c0d2421 */ /* 0x001fe20000010000 */
[----:B-1----:R-:W-:-:S03]  /*e5e0*/  @P2 FADD.FTZ R18, R17, 1 ;  /* 0x3f80000011122421 */ /* 0x002fc60000010000 */
[----:B------:R0:W1:Y:S01]  /*e5f0*/  @P2 MUFU.RCP R16, R13 ;  /* 0x0000000d00102308 */ /* 0x0000620000001000 */
[----:B------:R-:W-:-:S04]  /*e600*/  LEA R17, R6, R27, 0x3 ;  /* 0x0000001b06117211 */ /* 0x000fc800078e18ff */
[----:B------:R-:W-:-:S03]  /*e610*/  ISETP.GE.U32.AND P0, PT, R17, UR18, PT ;  /* 0x0000001211007c0c */ /* 0x000fc6000bf06070 */
[----:B------:R-:W2:Y:S01]  /*e620*/  @P2 MUFU.RCP R19, R18 ;  /* 0x0000001200132308 */ /* 0x000ea20000001000 */
[----:B0-----:R-:W-:-:S04]  /*e630*/  SHF.R.S32.HI R13, RZ, 0x1f, R17 ;  /* 0x0000001fff0d7819 */ /* 0x001fc80000011411 */
[----:B------:R-:W-:Y:S01]  /*e640*/  ISETP.GE.AND.EX P0, PT, R13, UR19, PT, P0 ;  /* 0x000000130d007c0c */ /* 0x000fe2000bf06300 */
[----:B-1----:R-:W-:Y:S01]  /*e650*/  @P2 FADD.FTZ R21, -R16, 1 ;  /* 0x3f80000010152421 */ /* 0x002fe20000010100 */
[----:B------:R-:W-:-:S03]  /*e660*/  @P2 FMUL.FTZ R16, R11, R16 ;  /* 0x000000100b102220 */ /* 0x000fc60000410000 */
[----:B------:R-:W-:Y:S01]  /*e670*/  @P2 FFMA.FTZ R21, R10, R21, 1 ;  /* 0x3f8000000a152423 */ /* 0x000fe20000010015 */
[----:B------:R-:W-:Y:S02]  /*e680*/  HADD2.F32 R10, -RZ, R9.H1_H1 ;  /* 0x30000009ff0a7230 */ /* 0x000fe40000004100 */
[----:B--2---:R-:W-:Y:S01]  /*e690*/  @P2 FADD.FTZ R23, -R19, 1 ;  /* 0x3f80000013172421 */ /* 0x004fe20000010100 */
[----:B------:R-:W-:Y:S02]  /*e6a0*/  @P2 FMUL.FTZ R19, R4, R19 ;  /* 0x0000001304132220 */ /* 0x000fe40000410000 */
[----:B------:R-:W-:Y:S01]  /*e6b0*/  FADD.FTZ R10, R10, -UR28 ;  /* 0x8000001c0a0a7e21 */ /* 0x000fe20008010000 */
[----:B------:R-:W-:Y:S01]  /*e6c0*/  @P2 FMUL.FTZ R11, R16, R21 ;  /* 0x00000015100b2220 */ /* 0x000fe20000410000 */
[----:B------:R-:W-:Y:S01]  /*e6d0*/  @P2 FFMA.FTZ R8, R8, R23, 1 ;  /* 0x3f80000008082423 */ /* 0x000fe20000010017 */
[----:B------:R-:W-:-:S03]  /*e6e0*/  IADD3 R23, PT, PT, R17, 0x8, RZ ;  /* 0x0000000811177810 */ /* 0x000fc60007ffe0ff */
[----:B------:R-:W-:Y:S01]  /*e6f0*/  @P2 FMUL.FTZ R4, R19, R8 ;  /* 0x0000000813042220 */ /* 0x000fe20000410000 */
[----:B------:R-:W-:Y:S01]  /*e700*/  HADD2.F32 R8, -RZ, R9.H0_H0 ;  /* 0x20000009ff087230 */ /* 0x000fe20000004100 */
[----:B------:R-:W-:Y:S01]  /*e710*/  ISETP.GE.U32.AND P1, PT, R23, UR18, PT ;  /* 0x0000001217007c0c */ /* 0x000fe2000bf26070 */
[----:B------:R-:W-:Y:S01]  /*e720*/  FFMA.FTZ R9, R0, R25, R7 ;  /* 0x0000001900097223 */ /* 0x000fe20000010007 */
[----:B------:R-:W-:Y:S02]  /*e730*/  SHF.R.S32.HI R22, RZ, 0x1f, R23 ;  /* 0x0000001fff167819 */ /* 0x000fe40000011417 */
[----:B------:R-:W-:Y:S01]  /*e740*/  FADD.FTZ R12, R8, -UR28 ;  /* 0x8000001c080c7e21 */ /* 0x000fe20008010000 */
[----:B------:R-:W-:Y:S01]  /*e750*/  FFMA.FTZ R8, R0, R20, R7 ;  /* 0x0000001400087223 */ /* 0x000fe20000010007 */
[----:B------:R-:W-:Y:S01]  /*e760*/  ISETP.GE.AND.EX P1, PT, R22, UR19, PT, P1 ;  /* 0x0000001316007c0c */ /* 0x000fe2000bf26310 */
[----:B------:R-:W-:Y:S01]  /*e770*/  FFMA.FTZ R11, R14, R11, -R9 ;  /* 0x0000000b0e0b7223 */ /* 0x000fe20000010809 */
[----:B------:R-:W-:Y:S01]  /*e780*/  FMUL.FTZ R19, R12, UR16 ;  /* 0x000000100c137c20 */ /* 0x000fe20008410000 */
[----:B------:R-:W-:Y:S01]  /*e790*/  FMUL.FTZ R12, R10, UR16 ;  /* 0x000000100a0c7c20 */ /* 0x000fe20008410000 */
[----:B------:R-:W-:Y:S01]  /*e7a0*/  ISETP.NE.AND P2, PT, RZ, UR12, PT ;  /* 0x0000000cff007c0c */ /* 0x000fe2000bf45270 */
[----:B------:R-:W-:Y:S01]  /*e7b0*/  FFMA.FTZ R10, R15, R4, -R8 ;  /* 0x000000040f0a7223 */ /* 0x000fe20000010808 */
[----:B------:R-:W-:Y:S11]  /*e7c0*/  @P0 BRA `(.L_x_758) ;  /* 0x0000000000300947 */ /* 0x000ff60003800000 */
[----:B------:R-:W-:Y:S01]  /*e7d0*/  MOV R8, R30 ;  /* 0x0000001e00087202 */ /* 0x000fe20000000f00 */
[----:B------:R-:W-:Y:S01]  /*e7e0*/  IMAD R4, R13, UR20, RZ ;  /* 0x000000140d047c24 */ /* 0x000fe2000f8e02ff */
[----:B------:R-:W-:-:S03]  /*e7f0*/  MOV R9, R33 ;  /* 0x0000002100097202 */ /* 0x000fc60000000f00 */
[C---:B------:R-:W-:Y:S02]  /*e800*/  IMAD R13, R17.reuse, UR21, R4 ;  /* 0x00000015110d7c24 */ /* 0x040fe4000f8e0204 */
[----:B------:R-:W-:Y:S01]  /*e810*/  FMUL.FTZ R4, R10, UR16 ;  /* 0x000000100a047c20 */ /* 0x000fe20008410000 */
[----:B------:R-:W-:-:S04]  /*e820*/  IMAD.WIDE.U32 R8, R17, UR20, R8 ;  /* 0x0000001411087c25 */ /* 0x000fc8000f8e0008 */
[----:B------:R-:W-:Y:S01]  /*e830*/  FMUL.FTZ R17, R11, UR16 ;  /* 0x000000100b117c20 */ /* 0x000fe20008410000 */
[----:B------:R-:W-:Y:S02]  /*e840*/  IADD3 R9, PT, PT, R9, R13, RZ ;  /* 0x0000000d09097210 */ /* 0x000fe40007ffe0ff */
[----:B------:R-:W-:-:S04]  /*e850*/  LEA R10, P0, R8, UR6, 0x1 ;  /* 0x00000006080a7c11 */ /* 0x000fc8000f8008ff */
[----:B------:R-:W-:Y:S02]  /*e860*/  LEA.HI.X R11, R8, UR7, R9, 0x1, P0 ;  /* 0x00000007080b7c11 */ /* 0x000fe400080f0c09 */
[----:B------:R-:W-:-:S05]  /*e870*/  F2FP.F16.F32.PACK_AB R9, R4, R17 ;  /* 0x000000110409723e */ /* 0x000fca00000000ff */
[----:B------:R0:W-:Y:S02]  /*e880*/  STG.E desc[UR10][R10.64], R9 ;  /* 0x000000090a007986 */ /* 0x0001e4000c10190a */
.L_x_758:
[----:B------:R-:W-:Y:S05]  /*e890*/  BSYNC.RECONVERGENT B0 ;  /* 0x0000000000007941 */ /* 0x000fea0003800200 */
.L_x_757:
[--C-:B0-----:R-:W-:Y:S02]  /*e8a0*/  HADD2.F32 R9, -RZ, R5.reuse.H0_H0 ;  /* 0x20000005ff097230 */ /* 0x101fe40000004100 */
[C-C-:B------:R-:W-:Y:S01]  /*e8b0*/  FFMA.FTZ R21, R0.reuse, R19, R7.reuse ;  /* 0x0000001300157223 */ /* 0x140fe20000010007 */
[----:B------:R-:W-:Y:S01]  /*e8c0*/  FFMA.FTZ R20, R0, R12, R7 ;  /* 0x0000000c00147223 */ /* 0x000fe20000010007 */
[----:B------:R-:W-:Y:S01]  /*e8d0*/  HADD2.F32 R4, -RZ, R5.H1_H1 ;  /* 0x30000005ff047230 */ /* 0x000fe20000004100 */
[----:B------:R-:W-:Y:S06]  /*e8e0*/  @!P2 BRA `(.L_x_759) ;  /* 0x000000000048a947 */ /* 0x000fec0003800000 */
        /* <DEDUP_REMOVED lines=18> */
.L_x_759:
[----:B------:R-:W-:Y:S01]  /*ea10*/  BSSY.RECONVERGENT B0, `(.L_x_760) ;  /* 0x0000010000007945 */ /* 0x000fe20003800200 */
[----:B------:R-:W-:Y:S01]  /*ea20*/  FFMA.FTZ R21, R14, R9, -R21 ;  /* 0x000000090e157223 */ /* 0x000fe20000010815 */
[----:B------:R-:W-:Y:S02]  /*ea30*/  FFMA.FTZ R10, R15, R4, -R20 ;  /* 0x000000040f0a7223 */ /* 0x000fe40000010814 */
[----:B------:R-:W-:Y:S05]  /*ea40*/  @P1 BRA `(.L_x_761) ;  /* 0x0000000000301947 */ /* 0x000fea0003800000 */
[----:B------:R-:W-:Y:S01]  /*ea50*/  MOV R4, R30 ;  /* 0x0000001e00047202 */ /* 0x000fe20000000f00 */
[----:B------:R-:W-:Y:S01]  /*ea60*/  IMAD R8, R22, UR20, RZ ;  /* 0x0000001416087c24 */ /* 0x000fe2000f8e02ff */
[----:B------:R-:W-:Y:S01]  /*ea70*/  MOV R5, R33 ;  /* 0x0000002100057202 */ /* 0x000fe20000000f00 */
[----:B------:R-:W-:Y:S01]  /*ea80*/  FMUL.FTZ R21, R21, UR16 ;  /* 0x0000001015157c20 */ /* 0x000fe20008410000 */
[----:B------:R-:W-:Y:S01]  /*ea90*/  FMUL.FTZ R10, R10, UR16 ;  /* 0x000000100a0a7c20 */ /* 0x000fe20008410000 */
[C---:B------:R-:W-:Y:S02]  /*eaa0*/  IMAD R9, R23.reuse, UR21, R8 ;  /* 0x0000001517097c24 */ /* 0x040fe4000f8e0208 */
[----:B------:R-:W-:-:S05]  /*eab0*/  IMAD.WIDE.U32 R4, R23, UR20, R4 ;  /* 0x0000001417047c25 */ /* 0x000fca000f8e0004 */
[----:B------:R-:W-:Y:S02]  /*eac0*/  IADD3 R5, PT, PT, R5, R9, RZ ;  /* 0x0000000905057210 */ /* 0x000fe40007ffe0ff */
[----:B------:R-:W-:-:S04]  /*ead0*/  LEA R8, P0, R4, UR6, 0x1 ;  /* 0x0000000604087c11 */ /* 0x000fc8000f8008ff */
[----:B------:R-:W-:Y:S02]  /*eae0*/  LEA.HI.X R9, R4, UR7, R5, 0x1, P0 ;  /* 0x0000000704097c11 */ /* 0x000fe400080f0c05 */
[----:B------:R-:W-:-:S05]  /*eaf0*/  F2FP.F16.F32.PACK_AB R5, R10, R21 ;  /* 0x000000150a05723e */ /* 0x000fca00000000ff */
[----:B------:R0:W-:Y:S02]  /*eb00*/  STG.E desc[UR10][R8.64], R5 ;  /* 0x0000000508007986 */ /* 0x0001e4000c10190a */
.L_x_761:
[----:B------:R-:W-:Y:S05]  /*eb10*/  BSYNC.RECONVERGENT B0 ;  /* 0x0000000000007941 */ /* 0x000fea0003800200 */
.L_x_760:
        /* <DEDUP_REMOVED lines=10> */
.L_x_737:
        /* <DEDUP_REMOVED lines=16> */
.L_x_765:
[----:B------:R-:W-:Y:S05]  /*ecc0*/  BSYNC.RECONVERGENT B0 ;  /* 0x0000000000007941 */ /* 0x000fea0003800200 */
.L_x_764:
        /* <DEDUP_REMOVED lines=11> */
.L_x_767:
[----:B------:R-:W2:Y:S04]  /*ed80*/  LDG.E.STRONG.GPU R5, desc[UR10][R2.64] ;  /* 0x0000000a02057981 */ /* 0x000ea8000c1ef900 */
[----:B--2---:R-:W-:Y:S01]  /*ed90*/  CCTL.IVALL ;  /* 0x00000000ff00798f */ /* 0x004fe20002000000 */
[----:B------:R-:W-:Y:S05]  /*eda0*/  YIELD ;  /* 0x0000000000007946 */ /* 0x000fea0003800000 */
[----:B------:R-:W-:-:S13]  /*edb0*/  ISETP.NE.AND P0, PT, R5, R0, PT ;  /* 0x000000000500720c */ /* 0x000fda0003f05270 */
[----:B------:R-:W-:Y:S05]  /*edc0*/  @P0 BRA `(.L_x_767) ;  /* 0xfffffffc00ec0947 */ /* 0x000fea000383ffff */
.L_x_766:
        /* <DEDUP_REMOVED lines=74> */
.L_x_770:
        /* <DEDUP_REMOVED lines=29> */
.L_x_769:
[----:B------:R-:W-:Y:S05]  /*f440*/  BSYNC.RECONVERGENT B0 ;  /* 0x0000000000007941 */ /* 0x000fea0003800200 */
.L_x_768:
        /* <DEDUP_REMOVED lines=10> */
.L_x_771:
        /* <DEDUP_REMOVED lines=82> */
.L_x_772:
        /* <DEDUP_REMOVED lines=15> */
.L_x_4894:


//--------------------- .text._Z35group_norm_nhwc_bwd_one_pass_kernelI11Fp16IOFp32WLi512ELi160ELi640EEv26Group_norm_nhwc_bwd_params --------------------------
	.section	.text._Z35group_norm_nhwc_bwd_one_pass_kernelI11Fp16IOFp32WLi512ELi160ELi640EEv26Group_norm_nhwc_bwd_params,"ax",@progbits
	.align	128
        .global         _Z35group_norm_nhwc_bwd_one_pass_kernelI11Fp16IOFp32WLi512ELi160ELi640EEv26Group_norm_nhwc_bwd_params
        .type           _Z35group_norm_nhwc_bwd_one_pass_kernelI11Fp16IOFp32WLi512ELi160ELi640EEv26Group_norm_nhwc_bwd_params,@function
        .size           _Z35group_norm_nhwc_bwd_one_pass_kernelI11Fp16IOFp32WLi512ELi160ELi640EEv26Group_norm_nhwc_bwd_params,(.L_x_4895 - _Z35group_norm_nhwc_bwd_one_pass_kernelI11Fp16IOFp32WLi512ELi160ELi640EEv26Group_norm_nhwc_bwd_params)
        .other          _Z35group_norm_nhwc_bwd_one_pass_kernelI11Fp16IOFp32WLi512ELi160ELi640EEv26Group_norm_nhwc_bwd_params,@"STO_CUDA_ENTRY STV_DEFAULT"
_Z35group_norm_nhwc_bwd_one_pass_kernelI11Fp16IOFp32WLi512ELi160ELi640EEv26Group_norm_nhwc_bwd_params:
.text._Z35group_norm_nhwc_bwd_one_pass_kernelI11Fp16IOFp32WLi512ELi160ELi640EEv26Group_norm_nhwc_bwd_params:
        /* <DEDUP_REMOVED lines=28> */
.L_x_799:
[----:B------:R-:W2:Y:S01]  /*01c0*/  LDL R8, [R1+0x468] ;  /* 0x0004680001087983 */ /* 0x000ea20000100800 */
[----:B------:R-:W1:Y:S03]  /*01d0*/  LDCU UR14, c[0x0][0x410] ;  /* 0x00008200ff0e77ac */ /* 0x000e660008000800 */
[----:B------:R-:W3:Y:S01]  /*01e0*/  LDL.LU R9, [R1+0x464] ;  /* 0x0004640001097983 */ /* 0x000ee20000300800 */
[----:B------:R-:W-:Y:S01]  /*01f0*/  IABS R7, UR8 ;  /* 0x0000000800077c13 */ /* 0x000fe20008000000 */
[----:B------:R-:W-:Y:S01]  /*0200*/  UMOV UR6, URZ ;  /* 0x000000ff00067c82 */ /* 0x000fe20008000000 */
[----:B------:R-:W4:Y:S01]  /*0210*/  LDCU.128 UR16, c[0x0][0x400] ;  /* 0x00008000ff1077ac */ /* 0x000f220008000c00 */
[----:B-1----:R-:W-:-:S04]  /*0220*/  MOV R5, UR14 ;  /* 0x0000000e00057c02 */ /* 0x002fc80008000f00 */
[----:B------:R-:W-:-:S04]  /*0230*/  IABS R5, R5 ;  /* 0x0000000500057213 */ /* 0x000fc80000000000 */
[----:B------:R-:W-:-:S13]  /*0240*/  R2UR UR13, R5 ;  /* 0x00000000050d72ca */ /* 0x000fda00000e0000 */
[----:B------:R-:W1:Y:S08]  /*0250*/  I2F.RP R5, UR13 ;  /* 0x0000000d00057d06 */ /* 0x000e700008209400 */
[----:B-1----:R-:W1:Y:S02]  /*0260*/  MUFU.RCP R5, R5 ;  /* 0x0000000500057308 */ /* 0x002e640000001000 */
[----:B-1----:R-:W-:-:S06]  /*0270*/  IADD3 R6, PT, PT, R5, 0xffffffe, RZ ;  /* 0x0ffffffe05067810 */ /* 0x002fcc0007ffe0ff */
[----:B------:R-:W1:Y:S01]  /*0280*/  F2I.FTZ.U32.TRUNC.NTZ R6, R6 ;  /* 0x0000000600067305 */ /* 0x000e62000021f000 */
[----:B------:R-:W-:Y:S02]  /*0290*/  R2UR UR9, R7 ;  /* 0x00000000070972ca */ /* 0x000fe400000e0000 */
[----:B-1----:R-:W-:-:S13]  /*02a0*/  R2UR UR7, R6 ;  /* 0x00000000060772ca */ /* 0x002fda00000e0000 */
[----:B------:R-:W-:-:S04]  /*02b0*/  UIADD3 UR5, UPT, UPT, URZ, -UR7, URZ ;  /* 0x80000007ff057290 */ /* 0x000fc8000fffe0ff */
[----:B------:R-:W-:-:S04]  /*02c0*/  UIMAD UR5, UR5, UR13, URZ ;  /* 0x0000000d050572a4 */ /* 0x000fc8000f8e02ff */
[----:B------:R-:W-:-:S04]  /*02d0*/  UIMAD.WIDE.U32 UR6, UR7, UR5, UR6 ;  /* 0x00000005070672a5 */ /* 0x000fc8000f8e0006 */
[----:B------:R-:W-:-:S04]  /*02e0*/  UIMAD.WIDE.U32 UR6, UR7, UR9, URZ ;  /* 0x00000009070672a5 */ /* 0x000fc8000f8e00ff */
[----:B------:R-:W-:-:S04]  /*02f0*/  UIADD3 UR5, UPT, UPT, -UR7, URZ, URZ ;  /* 0x000000ff07057290 */ /* 0x000fc8000fffe1ff */
[----:B------:R-:W-:-:S04]  /*0300*/  UIMAD UR5, UR13, UR5, UR9 ;  /* 0x000000050d0572a4 */ /* 0x000fc8000f8e0209 */
[----:B------:R-:W-:Y:S01]  /*0310*/  UISETP.GT.U32.AND UP2, UPT, UR13, UR5, UPT ;  /* 0x000000050d00728c */ /* 0x000fe2000bf44070 */
[----:B----4-:R-:W-:Y:S01]  /*0320*/  ISETP.GE.U32.AND P0, PT, R0, UR16, PT ;  /* 0x0000001000007c0c */ /* 0x010fe2000bf06070 */
        /* <DEDUP_REMOVED lines=18> */
[----:B------:R-:W-:Y:S01]  /*0450*/  IADD3 R19, PT, PT, R0, 0x10, RZ ;  /* 0x0000001000137810 */ /* 0x000fe20007ffe0ff */
[----:B------:R-:W1:Y:S01]  /*0460*/  LDCU.U8 UR9, c[0x0][0x414] ;  /* 0x00008280ff0977ac */ /* 0x000e620008000000 */
[----:B------:R-:W-:Y:S02]  /*0470*/  ISETP.GE.U32.AND P1, PT, R5, UR16, PT ;  /* 0x0000001005007c0c */ /* 0x000fe4000bf26070 */
[----:B------:R-:W-:Y:S02]  /*0480*/  MOV R7, UR5 ;  /* 0x0000000500077c02 */ /* 0x000fe40008000f00 */
[----:B------:R-:W-:-:S04]  /*0490*/  SHF.R.S32.HI R15, RZ, 0x1f, R5 ;  /* 0x0000001fff0f7819 */ /* 0x000fc80000011405 */
[----:B------:R-:W-:Y:S02]  /*04a0*/  ISETP.GE.AND.EX P4, PT, R15, UR17, PT, P1 ;  /* 0x000000110f007c0c */ /* 0x000fe4000bf86310 */
[----:B------:R-:W-:Y:S02]  /*04b0*/  ISETP.GE.U32.AND P1, PT, R19, UR16, PT ;  /* 0x0000001013007c0c */ /* 0x000fe4000bf26070 */
[----:B0-----:R-:W-:Y:S02]  /*04c0*/  SHF.R.S32.HI R13, RZ, 0x1f, R19 ;  /* 0x0000001fff0d7819 */ /* 0x001fe40000011413 */
[----:B------:R-:W-:Y:S02]  /*04d0*/  LOP3.LUT R4, R4, 0xfeffffff, RZ, 0xc0, !PT ;  /* 0xfeffffff04047812 */ /* 0x000fe400078ec0ff */
[----:B------:R-:W-:-:S05]  /*04e0*/  ISETP.GE.AND.EX P3, PT, R13, UR17, PT, P1 ;  /* 0x000000110d007c0c */ /* 0x000fca000bf66310 */
[----:B------:R-:W4:Y:S01]  /*04f0*/  @!P4 LDC.64 R28, c[0x0][0x3f8] ;  /* 0x0000fe00ff1ccb82 */ /* 0x000f220000000a00 */
[----:B------:R-:W-:-:S04]  /*0500*/  @P4 LOP3.LUT R4, R4, 0x1000000, RZ, 0xfc, !PT ;  /* 0x0100000004044812 */ /* 0x000fc800078efcff */
[----:B------:R-:W-:Y:S02]  /*0510*/  LOP3.LUT R4, R4, 0xff7fffff, RZ, 0xc0, !PT ;  /* 0xff7fffff04047812 */ /* 0x000fe400078ec0ff */
[----:B------:R-:W-:Y:S01]  /*0520*/  IADD3 R40, PT, PT, R0, 0x20, RZ ;  /* 0x0000002000287810 */ /* 0x000fe20007ffe0ff */
[----:B------:R-:W1:Y:S01]  /*0530*/  @!P4 LDC.64 R38, c[0x0][0x3a0] ;  /* 0x0000e800ff26cb82 */ /* 0x000e620000000a00 */
[----:B------:R-:W-:Y:S02]  /*0540*/  @P3 LOP3.LUT R4, R4, 0x800000, RZ, 0xfc, !PT ;  /* 0x0080000004043812 */ /* 0x000fe400078efcff */
[----:B------:R-:W-:-:S05]  /*0550*/  SHF.R.S32.HI R18, RZ, 0x1f, R40 ;  /* 0x0000001fff127819 */ /* 0x000fca0000011428 */
[----:B------:R-:W1:Y:S01]  /*0560*/  @!P3 LDC.64 R20, c[0x0][0x3f8] ;  /* 0x0000fe00ff14bb82 */ /* 0x000e620000000a00 */
[----:B----4-:R-:W-:-:S07]  /*0570*/  @!P4 IMAD R12, R15, R28, RZ ;  /* 0x0000001c0f0cc224 */ /* 0x010fce00078e02ff */
[----:B------:R-:W4:Y:S01]  /*0580*/  @!P4 LDC.64 R14, c[0x0][0x398] ;  /* 0x0000e600ff0ecb82 */ /* 0x000f220000000a00 */
[----:B------:R-:W-:Y:S01]  /*0590*/  @!P4 IMAD R23, R5, R29, R12 ;  /* 0x0000001d0517c224 */ /* 0x000fe200078e020c */
[----:B--2---:R-:W-:-:S13]  /*05a0*/  ISETP.GE.AND.EX P0, PT, R8, UR17, PT, P0 ;  /* 0x0000001108007c0c */ /* 0x004fda000bf06300 */
[----:B------:R-:W2:Y:S01]  /*05b0*/  @!P0 LDC.64 R16, c[0x0][0x3f8] ;  /* 0x0000fe00ff108b82 */ /* 0x000ea20000000a00 */
[----:B---3--:R-:W-:Y:S01]  /*05c0*/  IADD3 R6, P2, PT, R9, UR5, RZ ;  /* 0x0000000509067c10 */ /* 0x008fe2000ff5e0ff */
[----:B------:R-:W-:Y:S01]  /*05d0*/  USHF.R.S32.HI UR5, URZ, 0x1f, UR7 ;  /* 0x0000001fff057899 */ /* 0x000fe20008011407 */
[----:B------:R-:W-:Y:S02]  /*05e0*/  @!P0 SHF.R.S32.HI R8, RZ, 0x1f, R0 ;  /* 0x0000001fff088819 */ /* 0x000fe40000011400 */
[----:B------:R-:W-:Y:S01]  /*05f0*/  LEA.HI.X.SX32 R7, R7, RZ, 0x1, P2 ;  /* 0x000000ff07077211 */ /* 0x000fe200010f0eff */
[----:B------:R-:W-:Y:S02]  /*0600*/  UIMAD UR5, UR5, UR18, URZ ;  /* 0x00000012050572a4 */ /* 0x000fe4000f8e02ff */
[----:B------:R-:W-:Y:S01]  /*0610*/  MOV R9, UR18 ;  /* 0x0000001200097c02 */ /* 0x000fe20008000f00 */
[----:B------:R2:W-:Y:S01]  /*0620*/  @!P0 STL [R1+0x468], R8 ;  /* 0x0004680801008387 */ /* 0x0005e20000100800 */
[----:B------:R-:W3:Y:S01]  /*0630*/  @!P0 LDC.64 R36, c[0x0][0x398] ;  /* 0x0000e600ff248b82 */ /* 0x000ee20000000a00 */
[----:B------:R-:W-:-:S02]  /*0640*/  UIMAD UR5, UR7, UR19, UR5 ;  /* 0x00000013070572a4 */ /* 0x000fc4000f8e0205 */
[----:B------:R-:W-:Y:S01]  /*0650*/  IMAD.WIDE.U32 R6, R9, UR7, R6 ;  /* 0x0000000709067c25 */ /* 0x000fe2000f8e0006 */
[----:B0-----:R-:W-:Y:S01]  /*0660*/  LOP3.LUT R3, R3, 0xfffffeff, RZ, 0xc0, !PT ;  /* 0xfffffeff03037812 */ /* 0x001fe200078ec0ff */
[----:B------:R-:W0:Y:S03]  /*0670*/  LDCU.64 UR6, c[0x0][0x3b8] ;  /* 0x00007700ff0677ac */ /* 0x000e260008000a00 */
[----:B------:R-:W1:Y:S01]  /*0680*/  @!P0 LDC.64 R34, c[0x0][0x3a0] ;  /* 0x0000e800ff228b82 */ /* 0x000e620000000a00 */
[----:B------:R-:W-:Y:S01]  /*0690*/  IADD3 R9, PT, PT, R7, UR5, RZ ;  /* 0x0000000507097c10 */ /* 0x000fe2000fffe0ff */
[----:B--2---:R-:W-:-:S04]  /*06a0*/  @!P0 IMAD R8, R8, R16, RZ ;  /* 0x0000001008088224 */ /* 0x004fc800078e02ff */
[----:B------:R-:W-:Y:S01]  /*06b0*/  @!P0 IMAD R17, R0, R17, R8 ;  /* 0x0000001100118224 */ /* 0x000fe200078e0208 */
[----:B------:R-:W-:-:S05]  /*06c0*/  @!P0 MOV R8, R6 ;  /* 0x0000000600088202 */ /* 0x000fca0000000f00 */
[C---:B------:R-:W-:Y:S01]  /*06d0*/  @!P0 IMAD.WIDE.U32 R10, R0.reuse, R16, R8 ;  /* 0x00000010000a8225 */ /* 0x040fe200078e0008 */
[----:B------:R-:W-:-:S04]  /*06e0*/  IADD3 R16, PT, PT, R0, 0x18, RZ ;  /* 0x0000001800107810 */ /* 0x000fc80007ffe0ff */
[----:B------:R-:W-:Y:S02]  /*06f0*/  @!P0 IADD3 R17, PT, PT, R11, R17, RZ ;  /* 0x000000110b118210 */ /* 0x000fe40007ffe0ff */
[C---:B------:R-:W-:Y:S02]  /*0700*/  @!P0 SHF.L.U32 R11, R10.reuse, 0x1, RZ ;  /* 0x000000010a0b8819 */ /* 0x040fe400000006ff */
[----:B------:R-:W-:Y:S02]  /*0710*/  @!P0 SHF.L.U64.HI R10, R10, 0x1, R17 ;  /* 0x000000010a0a8819 */ /* 0x000fe40000010211 */
[----:B------:R-:W-:Y:S02]  /*0720*/  ISETP.GE.U32.AND P1, PT, R16, UR16, PT ;  /* 0x0000001010007c0c */ /* 0x000fe4000bf26070 */
[----:B------:R-:W-:Y:S02]  /*0730*/  SHF.R.S32.HI R17, RZ, 0x1f, R16 ;  /* 0x0000001fff117819 */ /* 0x000fe40000011410 */
[----:B---3--:R-:W-:-:S02]  /*0740*/  @!P0 IADD3 R36, P3, PT, R11, R36, RZ ;  /* 0x000000240b248210 */ /* 0x008fc40007f7e0ff */
[----:B------:R-:W-:Y:S02]  /*0750*/  ISETP.GE.AND.EX P6, PT, R17, UR17, PT, P1 ;  /* 0x0000001111007c0c */ /* 0x000fe4000bfc6310 */
[----:B-1----:R-:W-:Y:S02]  /*0760*/  @!P0 IADD3 R34, P2, PT, R11, R34, RZ ;  /* 0x000000220b228210 */ /* 0x002fe40007f5e0ff */
[----:B------:R-:W-:Y:S02]  /*0770*/  ISETP.GE.U32.AND P1, PT, R40, UR16, PT ;  /* 0x0000001028007c0c */ /* 0x000fe4000bf26070 */
[C---:B------:R-:W-:Y:S02]  /*0780*/  @!P0 IADD3.X R37, PT, PT, R10.reuse, R37, RZ, P3, !PT ;  /* 0x000000250a258210 */ /* 0x040fe40001ffe4ff */
[----:B------:R-:W-:Y:S02]  /*0790*/  @!P0 IADD3.X R35, PT, PT, R10, R35, RZ, P2, !PT ;  /* 0x000000230a238210 */ /* 0x000fe400017fe4ff */
[----:B------:R-:W-:-:S02]  /*07a0*/  LOP3.LUT P3, RZ, R4, 0x800000, RZ, 0xc0, !PT ;  /* 0x0080000004ff7812 */ /* 0x000fc4000786c0ff */
[----:B------:R-:W-:Y:S01]  /*07b0*/  @!P4 MOV R10, R6 ;  /* 0x00000006000ac202 */ /* 0x000fe20000000f00 */
[----:B------:R-:W1:Y:S01]  /*07c0*/  @!P6 LDC.64 R24, c[0x0][0x3f8] ;  /* 0x0000fe00ff18eb82 */ /* 0x000e620000000a00 */
[----:B------:R-:W-:Y:S02]  /*07d0*/  @!P4 MOV R11, R9 ;  /* 0x00000009000bc202 */ /* 0x000fe40000000f00 */
[----:B------:R-:W-:Y:S02]  /*07e0*/  ISETP.GE.AND.EX P5, PT, R18, UR17, PT, P1 ;  /* 0x0000001112007c0c */ /* 0x000fe4000bfa6310 */
[----:B------:R-:W-:Y:S01]  /*07f0*/  LOP3.LUT R4, R4, 0xffbfffff, RZ, 0xc0, !PT ;  /* 0xffbfffff04047812 */ /* 0x000fe200078ec0ff */
[----:B------:R-:W-:-:S03]  /*0800*/  @!P4 IMAD.WIDE.U32 R28, R5, R28, R10 ;  /* 0x0000001c051cc225 */ /* 0x000fc600078e000a */
[----:B------:R-:W-:Y:S01]  /*0810*/  @P6 LOP3.LUT R4, R4, 0x400000, RZ, 0xfc, !PT ;  /* 0x0040000004046812 */ /* 0x000fe200078efcff */
[----:B------:R-:W2:Y:S01]  /*0820*/  @!P3 LDC.64 R10, c[0x0][0x3a0] ;  /* 0x0000e800ff0abb82 */ /* 0x000ea20000000a00 */
[----:B------:R-:W-:Y:S02]  /*0830*/  IADD3 R5, PT, PT, R0, 0x28, RZ ;  /* 0x0000002800057810 */ /* 0x000fe40007ffe0ff */
[----:B------:R-:W-:Y:S02]  /*0840*/  LOP3.LUT R4, R4, 0xffdfffff, RZ, 0xc0, !PT ;  /* 0xffdfffff04047812 */ /* 0x000fe400078ec0ff */
[----:B------:R-:W-:Y:S02]  /*0850*/  @!P4 IADD3 R23, PT, PT, R29, R23, RZ ;  /* 0x000000171d17c210 */ /* 0x000fe40007ffe0ff */
[----:B------:R-:W-:Y:S01]  /*0860*/  @!P4 SHF.L.U32 R29, R28, 0x1, RZ ;  /* 0x000000011c1dc819 */ /* 0x000fe200000006ff */
[----:B------:R-:W-:Y:S01]  /*0870*/  @!P3 IMAD R22, R13, R20, RZ ;  /* 0x000000140d16b224 */ /* 0x000fe200078e02ff */
[----:B------:R-:W-:Y:S01]  /*0880*/  ISETP.GE.U32.AND P2, PT, R5, UR16, PT ;  /* 0x0000001005007c0c */ /* 0x000fe2000bf46070 */
[----:B------:R-:W3:Y:S01]  /*0890*/  @!P3 LDC.64 R12, c[0x0][0x398] ;  /* 0x0000e600ff0cbb82 */ /* 0x000ee20000000a00 */
[----:B------:R-:W-:-:S02]  /*08a0*/  SHF.R.S32.HI R30, RZ, 0x1f, R5 ;  /* 0x0000001fff1e7819 */ /* 0x000fc40000011405 */
[----:B------:R-:W-:Y:S02]  /*08b0*/  @P5 LOP3.LUT R4, R4, 0x200000, RZ, 0xfc, !PT ;  /* 0x0020000004045812 */ /* 0x000fe400078efcff */
[----:B------:R-:W-:Y:S02]  /*08c0*/  @!P4 SHF.L.U64.HI R28, R28, 0x1, R23 ;  /* 0x000000011c1cc819 */ /* 0x000fe40000010217 */
[----:B------:R-:W-:Y:S01]  /*08d0*/  @!P4 IADD3 R38, P1, PT, R29, R38, RZ ;  /* 0x000000261d26c210 */ /* 0x000fe20007f3e0ff */
[----:B------:R-:W0:Y:S01]  /*08e0*/  @!P5 LDC.64 R26, c[0x0][0x3f8] ;  /* 0x0000fe00ff1adb82 */ /* 0x000e220000000a00 */
[----:B------:R-:W-:Y:S02]  /*08f0*/  ISETP.GE.AND.EX P4, PT, R30, UR17, PT, P2 ;  /* 0x000000111e007c0c */ /* 0x000fe4000bf86320 */
[----:B------:R-:W-:Y:S01]  /*0900*/  LOP3.LUT P2, RZ, R4, 0x1000000, RZ, 0xc0, !PT ;  /* 0x0100000004ff7812 */ /* 0x000fe2000784c0ff */
[----:B------:R-:W-:Y:S01]  /*0910*/  @!P3 IMAD R31, R19, R21, R22 ;  /* 0x00000015131fb224 */ /* 0x000fe200078e0216 */
[----:B------:R-:W-:-:S02]  /*0920*/  @!P3 MOV R22, R6 ;  /* 0x000000060016b202 */ /* 0x000fc40000000f00 */
[----:B------:R-:W-:-:S03]  /*0930*/  @!P3 MOV R23, R9 ;  /* 0x000000090017b202 */ /* 0x000fc60000000f00 */
[----:B------:R-:W-:-:S03]  /*0940*/  @!P3 IMAD.WIDE.U32 R20, R19, R20, R22 ;  /* 0x000000141314b225 */ /* 0x000fc600078e0016 */
[----:B------:R-:W0:Y:S03]  /*0950*/  @!P6 LDC.64 R22, c[0x0][0x3a0] ;  /* 0x0000e800ff16eb82 */ /* 0x000e260000000a00 */
[----:B------:R-:W-:Y:S02]  /*0960*/  @!P2 IADD3.X R39, PT, PT, R28, R39, RZ, P1, !PT ;  /* 0x000000271c27a210 */ /* 0x000fe40000ffe4ff */
[----:B----4-:R-:W-:Y:S02]  /*0970*/  @!P2 IADD3 R32, P1, PT, R29, R14, RZ ;  /* 0x0000000e1d20a210 */ /* 0x010fe40007f3e0ff */
[----:B------:R-:W-:Y:S02]  /*0980*/  @!P3 IADD3 R19, PT, PT, R21, R31, RZ ;  /* 0x0000001f1513b210 */ /* 0x000fe40007ffe0ff */
[----:B------:R-:W-:Y:S02]  /*0990*/  @!P3 SHF.L.U32 R31, R20, 0x1, RZ ;  /* 0x00000001141fb819 */ /* 0x000fe400000006ff */
[----:B------:R-:W-:-:S02]  /*09a0*/  @!P2 IADD3.X R33, PT, PT, R28, R15, RZ, P1, !PT ;  /* 0x0000000f1c21a210 */ /* 0x000fc40000ffe4ff */
[----:B------:R-:W-:Y:S01]  /*09b0*/  @!P3 SHF.L.U64.HI R19, R20, 0x1, R19 ;  /* 0x000000011413b819 */ /* 0x000fe20000010213 */
[----:B------:R-:W4:Y:S01]  /*09c0*/  @!P6 LDC.64 R28, c[0x0][0x398] ;  /* 0x0000e600ff1ceb82 */ /* 0x000f220000000a00 */
[----:B--2---:R-:W-:Y:S01]  /*09d0*/  @!P3 IADD3 R10, P1, PT, R31, R10, RZ ;  /* 0x0000000a1f0ab210 */ /* 0x004fe20007f3e0ff */
[----:B-1----:R-:W-:Y:S01]  /*09e0*/  @!P6 IMAD R17, R17, R24, RZ ;  /* 0x000000181111e224 */ /* 0x002fe200078e02ff */
[----:B------:R-:W-:Y:S02]  /*09f0*/  @!P6 MOV R14, R6 ;  /* 0x00000006000ee202 */ /* 0x000fe40000000f00 */
[----:B------:R-:W-:Y:S02]  /*0a00*/  @!P6 MOV R15, R9 ;  /* 0x00000009000fe202 */ /* 0x000fe40000000f00 */
[----:B------:R-:W-:Y:S01]  /*0a10*/  @!P3 IADD3.X R11, PT, PT, R19, R11, RZ, P1, !PT ;  /* 0x0000000b130bb210 */ /* 0x000fe20000ffe4ff */
[----:B------:R-:W1:Y:S01]  /*0a20*/  @!P4 LDC.64 R20, c[0x0][0x3f8] ;  /* 0x0000fe00ff14cb82 */ /* 0x000e620000000a00 */
[----:B---3--:R-:W-:Y:S01]  /*0a30*/  @!P3 IADD3 R12, P1, PT, R31, R12, RZ ;  /* 0x0000000c1f0cb210 */ /* 0x008fe20007f3e0ff */
[----:B------:R-:W-:-:S02]  /*0a40*/  @!P6 IMAD R31, R16, R25, R17 ;  /* 0x00000019101fe224 */ /* 0x000fc400078e0211 */
[----:B------:R-:W-:-:S04]  /*0a50*/  @!P6 IMAD.WIDE.U32 R24, R16, R24, R14 ;  /* 0x000000181018e225 */ /* 0x000fc800078e000e */
[----:B------:R-:W2:Y:S01]  /*0a60*/  @!P5 LDC.64 R16, c[0x0][0x3a0] ;  /* 0x0000e800ff10db82 */ /* 0x000ea20000000a00 */
[----:B------:R-:W-:Y:S01]  /*0a70*/  @!P6 IADD3 R15, PT, PT, R25, R31, RZ ;  /* 0x0000001f190fe210 */ /* 0x000fe20007ffe0ff */
[----:B0-----:R-:W-:Y:S01]  /*0a80*/  @!P5 IMAD R31, R18, R26, RZ ;  /* 0x0000001a121fd224 */ /* 0x001fe200078e02ff */
[----:B------:R-:W-:Y:S02]  /*0a90*/  @!P3 IADD3.X R13, PT, PT, R19, R13, RZ, P1, !PT ;  /* 0x0000000d130db210 */ /* 0x000fe40000ffe4ff */
[C---:B------:R-:W-:Y:S02]  /*0aa0*/  @!P6 SHF.L.U32 R14, R24.reuse, 0x1, RZ ;  /* 0x00000001180ee819 */ /* 0x040fe400000006ff */
[----:B------:R-:W-:Y:S01]  /*0ab0*/  @!P6 SHF.L.U64.HI R15, R24, 0x1, R15 ;  /* 0x00000001180fe819 */ /* 0x000fe2000001020f */
[----:B------:R-:W0:Y:S01]  /*0ac0*/  @!P5 LDC.64 R18, c[0x0][0x398] ;  /* 0x0000e600ff12db82 */ /* 0x000e220000000a00 */
[----:B------:R-:W-:Y:S02]  /*0ad0*/  @!P5 MOV R24, R6 ;  /* 0x000000060018d202 */ /* 0x000fe40000000f00 */
[----:B------:R-:W-:Y:S01]  /*0ae0*/  @!P5 MOV R25, R9 ;  /* 0x000000090019d202 */ /* 0x000fe20000000f00 */
[----:B------:R3:W-:Y:S01]  /*0af0*/  @!P2 STL.64 [R1+0x210], R32 ;  /* 0x000210200100a387 */ /* 0x0007e20000100a00 */
[----:B------:R-:W-:Y:S01]  /*0b00*/  @!P5 IMAD R31, R40, R27, R31 ;  /* 0x0000001b281fd224 */ /* 0x000fe200078e021f */
[----:B------:R-:W-:Y:S01]  /*0b10*/  @!P6 IADD3 R22, P1, PT, R14, R22, RZ ;  /* 0x000000160e16e210 */ /* 0x000fe20007f3e0ff */
[----:B------:R-:W-:-:S03]  /*0b20*/  @!P5 IMAD.WIDE.U32 R26, R40, R26, R24 ;  /* 0x0000001a281ad225 */ /* 0x000fc600078e0018 */
[----:B------:R-:W-:Y:S01]  /*0b30*/  @!P6 IADD3.X R23, PT, PT, R15, R23, RZ, P1, !PT ;  /* 0x000000170f17e210 */ /* 0x000fe20000ffe4ff */
[----:B------:R-:W0:Y:S01]  /*0b40*/  @!P4 LDC.64 R24, c[0x0][0x398] ;  /* 0x0000e600ff18cb82 */ /* 0x000e220000000a00 */
[----:B----4-:R-:W-:Y:S02]  /*0b50*/  @!P6 IADD3 R14, P1, PT, R14, R28, RZ ;  /* 0x0000001c0e0ee210 */ /* 0x010fe40007f3e0ff */
[----:B------:R-:W-:-:S05]  /*0b60*/  @!P5 IADD3 R31, PT, PT, R27, R31, RZ ;  /* 0x0000001f1b1fd210 */ /* 0x000fca0007ffe0ff */
[----:B---3--:R-:W3:Y:S01]  /*0b70*/  @!P4 LDC.64 R32, c[0x0][0x3a0] ;  /* 0x0000e800ff20cb82 */ /* 0x008ee20000000a00 */
[----:B------:R-:W-:Y:S02]  /*0b80*/  @!P6 IADD3.X R15, PT, PT, R15, R29, RZ, P1, !PT ;  /* 0x0000001d0f0fe210 */ /* 0x000fe40000ffe4ff */
[C---:B------:R-:W-:Y:S02]  /*0b90*/  @!P5 SHF.L.U32 R29, R26.reuse, 0x1, RZ ;  /* 0x000000011a1dd819 */ /* 0x040fe400000006ff */
[----:B------:R-:W-:Y:S01]  /*0ba0*/  @!P5 SHF.L.U64.HI R28, R26, 0x1, R31 ;  /* 0x000000011a1cd819 */ /* 0x000fe2000001021f */
[----:B-1----:R-:W-:Y:S01]  /*0bb0*/  @!P4 IMAD R30, R30, R20, RZ ;  /* 0x000000141e1ec224 */ /* 0x002fe200078e02ff */
[----:B------:R-:W-:Y:S02]  /*0bc0*/  @!P4 MOV R26, R6 ;  /* 0x00000006001ac202 */ /* 0x000fe40000000f00 */
[----:B------:R-:W-:Y:S01]  /*0bd0*/  @!P4 MOV R27, R9 ;  /* 0x00000009001bc202 */ /* 0x000fe20000000f00 */
[----:B------:R-:W-:Y:S01]  /*0be0*/  @!P4 IMAD R21, R5, R21, R30 ;  /* 0x000000150515c224 */ /* 0x000fe200078e021e */
[----:B--2---:R-:W-:Y:S01]  /*0bf0*/  @!P5 IADD3 R16, P1, PT, R29, R16, RZ ;  /* 0x000000101d10d210 */ /* 0x004fe20007f3e0ff */
[----:B------:R-:W-:-:S03]  /*0c00*/  @!P4 IMAD.WIDE.U32 R26, R5, R20, R26 ;  /* 0x00000014051ac225 */ /* 0x000fc600078e001a */
[----:B------:R-:W-:Y:S02]  /*0c10*/  @!P5 IADD3.X R17, PT, PT, R28, R17, RZ, P1, !PT ;  /* 0x000000111c11d210 */ /* 0x000fe40000ffe4ff */
[----:B0-----:R-:W-:Y:S02]  /*0c20*/  @!P5 IADD3 R18, P1, PT, R29, R18, RZ ;  /* 0x000000121d12d210 */ /* 0x001fe40007f3e0ff */
[----:B------:R-:W-:Y:S02]  /*0c30*/  @!P4 IADD3 R21, PT, PT, R27, R21, RZ ;  /* 0x000000151b15c210 */ /* 0x000fe40007ffe0ff */
[----:B------:R-:W-:Y:S02]  /*0c40*/  @!P4 SHF.L.U32 R5, R26, 0x1, RZ ;  /* 0x000000011a05c819 */ /* 0x000fe400000006ff */
[----:B------:R-:W-:Y:S02]  /*0c50*/  @!P5 IADD3.X R19, PT, PT, R28, R19, RZ, P1, !PT ;  /* 0x000000131c13d210 */ /* 0x000fe40000ffe4ff */
[----:B------:R-:W-:-:S02]  /*0c60*/  @!P4 SHF.L.U64.HI R26, R26, 0x1, R21 ;  /* 0x000000011a1ac819 */ /* 0x000fc40000010215 */
[----:B---3--:R-:W-:-:S04]  /*0c70*/  @!P4 IADD3 R32, P1, PT, R5, R32, RZ ;  /* 0x000000200520c210 */ /* 0x008fc80007f3e0ff */
[----:B------:R-:W-:Y:S02]  /*0c80*/  @!P4 IADD3.X R33, PT, PT, R26, R33, RZ, P1, !PT ;  /* 0x000000211a21c210 */ /* 0x000fe40000ffe4ff */
[----:B------:R-:W-:Y:S02]  /*0c90*/  @!P4 IADD3 R24, P1, PT, R5, R24, RZ ;  /* 0x000000180518c210 */ /* 0x000fe40007f3e0ff */
[----:B------:R-:W-:Y:S02]  /*0ca0*/  IADD3 R5, PT, PT, R0, 0x30, RZ ;  /* 0x0000003000057810 */ /* 0x000fe40007ffe0ff */
[----:B------:R-:W-:Y:S02]  /*0cb0*/  @!P4 IADD3.X R25, PT, PT, R26, R25, RZ, P1, !PT ;  /* 0x000000191a19c210 */ /* 0x000fe40000ffe4ff */
[----:B------:R-:W-:Y:S02]  /*0cc0*/  ISETP.GE.U32.AND P1, PT, R5, UR16, PT ;  /* 0x0000001005007c0c */ /* 0x000fe4000bf26070 */
[----:B------:R-:W-:-:S04]  /*0cd0*/  SHF.R.S32.HI R29, RZ, 0x1f, R5 ;  /* 0x0000001fff1d7819 */ /* 0x000fc80000011405 */
        /* <DEDUP_REMOVED lines=33> */
[----:B------:R-:W-:Y:S01]  /*0ef0*/  LOP3.LUT R4, R4, 0xffefffff, RZ, 0xc0, !PT ;  /* 0xffefffff04047812 */ /* 0x000fe200078ec0ff */
[----:B------:R0:W-:Y:S01]  /*0f00*/  STL.64 [R1+0x8c8], R36 ;  /* 0x0008c82401007387 */ /* 0x0001e20000100a00 */
[----:B------:R-:W-:-:S02]  /*0f10*/  @!P6 IADD3.X R29, PT, PT, R30, R29, RZ, P1, !PT ;  /* 0x0000001d1e1de210 */ /* 0x000fc40000ffe4ff */
[----:B------:R-:W-:-:S04]  /*0f20*/  @P4 LOP3.LUT R4, R4, 0x100000, RZ, 0xfc, !PT ;  /* 0x0010000004044812 */ /* 0x000fc800078efcff */
[----:B------:R-:W-:Y:S01]  /*0f30*/  LOP3.LUT R4, R4, 0xfff7ffff, RZ, 0xc0, !PT ;  /* 0xfff7ffff04047812 */ /* 0x000fe200078ec0ff */
[----:B------:R1:W-:Y:S03]  /*0f40*/  @!P2 STL.64 [R1+0x390], R34 ;  /* 0x000390220100a387 */ /* 0x0003e60000100a00 */
[----:B------:R-:W-:Y:S02]  /*0f50*/  @P2 LOP3.LUT R4, R4, 0x80000, RZ, 0xfc, !PT ;  /* 0x0008000004042812 */ /* 0x000fe400078efcff */
[----:B0-----:R-:W-:Y:S02]  /*0f60*/  @!P6 IADD3 R36, P1, PT, R5, R20, RZ ;  /* 0x000000140524e210 */ /* 0x001fe40007f3e0ff */
[----:B------:R-:W-:Y:S02]  /*0f70*/  IADD3 R5, PT, PT, R0, 0x40, RZ ;  /* 0x0000004000057810 */ /* 0x000fe40007ffe0ff */
[----:B------:R-:W-:-:S02]  /*0f80*/  @!P6 IADD3.X R37, PT, PT, R30, R21, RZ, P1, !PT ;  /* 0x000000151e25e210 */ /* 0x000fc40000ffe4ff */
        /* <DEDUP_REMOVED lines=17> */
[----:B------:R-:W-:-:S03]  /*10a0*/  @P6 LOP3.LUT R4, R4, 0x40000, RZ, 0xfc, !PT ;  /* 0x0004000004046812 */ /* 0x000fc600078efcff */
[----:B------:R0:W-:Y:S01]  /*10b0*/  @!P2 STL.64 [R1+0x3a8], R34 ;  /* 0x0003a8220100a387 */ /* 0x0001e20000100a00 */
        /* <DEDUP_REMOVED lines=295> */
[----:B0-----:R-:W0:Y:S02]  /*2330*/  @!P2 LDC.64 R20, c[0x0][0x398] ;  /* 0x0000e600ff14ab82 */ /* 0x001e240000000a00 */
[----:B0-----:R-:W-:Y:S02]  /*2340*/  @!P2 IADD3 R30, P1, PT, R5, R20, RZ ;  /* 0x00000014051ea210 */ /* 0x001fe40007f3e0ff */
[----:B------:R-:W-:Y:S02]  /*2350*/  IADD3 R5, PT, PT, R0, 0xb0, RZ ;  /* 0x000000b000057810 */ /* 0x000fe40007ffe0ff */
[----:B------:R-:W-:Y:S02]  /*2360*/  @!P2 IADD3.X R31, PT, PT, R40, R21, RZ, P1, !PT ;  /* 0x00000015281fa210 */ /* 0x000fe40000ffe4ff */
[----:B------:R-:W-:-:S02]  /*2370*/  SHF.R.S32.HI R40, RZ, 0x1f, R5 ;  /* 0x0000001fff287819 */ /* 0x000fc40000011405 */
[----:B------:R-:W-:-:S04]  /*2380*/  ISETP.GE.U32.AND P1, PT, R5, UR16, PT ;  /* 0x0000001005007c0c */ /* 0x000fc8000bf26070 */
[----:B------:R-:W-:-:S13]  /*2390*/  ISETP.GE.AND.EX P3, PT, R40, UR17, PT, P1 ;  /* 0x0000001128007c0c */ /* 0x000fda000bf66310 */
[----:B------:R-:W0:Y:S01]  /*23a0*/  @!P3 LDC.64 R20, c[0x0][0x3f8] ;  /* 0x0000fe00ff14bb82 */ /* 0x000e220000000a00 */
[----:B------:R1:W-:Y:S01]  /*23b0*/  @!P2 STL.64 [R1+0x330], R30 ;  /* 0x0003301e0100a387 */ /* 0x0003e20000100a00 */
[----:B------:R-:W-:-:S06]  /*23c0*/  @!P3 MOV R41, R9 ;  /* 0x000000090029b202 */ /* 0x000fcc0000000f00 */
[----:B-1----:R-:W1:Y:S01]  /*23d0*/  @!P3 LDC.64 R30, c[0x0][0x3a0] ;  /* 0x0000e800ff1ebb82 */ /* 0x002e620000000a00 */
        /* <DEDUP_REMOVED lines=11> */
[----:B------:R-:W-:Y:S02]  /*2490*/  @P6 LOP3.LUT R3, R3, 0x100, RZ, 0xfc, !PT ;  /* 0x0000010003036812 */ /* 0x000fe400078efcff */
[----:B------:R-:W-:Y:S02]  /*24a0*/  LOP3.LUT R4, R4, 0xffffffef, RZ, 0xc0, !PT ;  /* 0xffffffef04047812 */ /* 0x000fe400078ec0ff */
[----:B------:R-:W-:Y:S02]  /*24b0*/  LOP3.LUT R3, R3, 0xffffff7f, RZ, 0xc0, !PT ;  /* 0xffffff7f03037812 */ /* 0x000fe400078ec0ff */
[----:B------:R-:W-:Y:S02]  /*24c0*/  @P2 LOP3.LUT R4, R4, 0x10, RZ, 0xfc, !PT ;  /* 0x0000001004042812 */ /* 0x000fe400078efcff */
[----:B------:R-:W-:-:S02]  /*24d0*/  @P2 LOP3.LUT R3, R3, 0x80, RZ, 0xfc, !PT ;  /* 0x0000008003032812 */ /* 0x000fc400078efcff */
[----:B0-----:R-:W-:Y:S02]  /*24e0*/  @!P3 IADD3 R30, P1, PT, R5, R20, RZ ;  /* 0x00000014051eb210 */ /* 0x001fe40007f3e0ff */
[----:B------:R-:W-:Y:S02]  /*24f0*/  IADD3 R5, PT, PT, R0, 0xb8, RZ ;  /* 0x000000b800057810 */ /* 0x000fe40007ffe0ff */
[----:B------:R-:W-:Y:S02]  /*2500*/  @!P3 IADD3.X R31, PT, PT, R40, R21, RZ, P1, !PT ;  /* 0x00000015281fb210 */ /* 0x000fe40000ffe4ff */
[----:B------:R-:W-:Y:S02]  /*2510*/  SHF.R.S32.HI R40, RZ, 0x1f, R5 ;  /* 0x0000001fff287819 */ /* 0x000fe40000011405 */
        /* <DEDUP_REMOVED lines=235> */
[----:B0-----:R-:W0:Y:S01]  /*33d0*/  @!P2 LDC.64 R30, c[0x0][0x3a0] ;  /* 0x0000e800ff1eab82 */ /* 0x001e220000000a00 */
        /* <DEDUP_REMOVED lines=10> */
[----:B------:R1:W-:Y:S02]  /*3480*/  STL.64 [R1+0x8b0], R30 ;  /* 0x0008b01e01007387 */ /* 0x0003e40000100a00 */
[----:B-1----:R-:W-:-:S04]  /*3490*/  @!P2 IADD3 R30, P1, PT, R5, R20, RZ ;  /* 0x00000014051ea210 */ /* 0x002fc80007f3e0ff */
[----:B------:R-:W-:-:S05]  /*34a0*/  @!P2 IADD3.X R31, PT, PT, R40, R21, RZ, P1, !PT ;  /* 0x00000015281fa210 */ /* 0x000fca0000ffe4ff */
[----:B------:R0:W-:Y:S01]  /*34b0*/  @!P2 STL.64 [R1+0x2b8], R30 ;  /* 0x0002b81e0100a387 */ /* 0x0001e20000100a00 */
[----:B------:R-:W-:Y:S02]  /*34c0*/  LOP3.LUT R2, R2, 0xfeffffff, RZ, 0xc0, !PT ;  /* 0xfeffffff02027812 */ /* 0x000fe400078ec0ff */
[----:B0-----:R-:W-:Y:S02]  /*34d0*/  MOV R30, R42 ;  /* 0x0000002a001e7202 */ /* 0x001fe40000000f00 */
[----:B------:R-:W-:-:S04]  /*34e0*/  IADD3 R42, PT, PT, R0, 0x110, RZ ;  /* 0x00000110002a7810 */ /* 0x000fc80007ffe0ff */
[----:B------:R-:W-:Y:S02]  /*34f0*/  SHF.R.S32.HI R5, RZ, 0x1f, R42 ;  /* 0x0000001fff057819 */ /* 0x000fe4000001142a */
[----:B------:R-:W-:Y:S02]  /*3500*/  ISETP.GE.U32.AND P1, PT, R42, UR16, PT ;  /* 0x000000102a007c0c */ /* 0x000fe4000bf26070 */
[----:B------:R-:W-:Y:S02]  /*3510*/  @P2 LOP3.LUT R2, R2, 0x1000000, RZ, 0xfc, !PT ;  /* 0x0100000002022812 */ /* 0x000fe400078efcff */
[----:B------:R-:W-:-:S13]  /*3520*/  ISETP.GE.AND.EX P2, PT, R5, UR17, PT, P1 ;  /* 0x0000001105007c0c */ /* 0x000fda000bf46310 */
[----:B------:R-:W0:Y:S01]  /*3530*/  @!P2 LDC.64 R20, c[0x0][0x3f8] ;  /* 0x0000fe00ff14ab82 */ /* 0x000e220000000a00 */
[----:B------:R-:W-:Y:S02]  /*3540*/  @!P2 MOV R40, R6 ;  /* 0x000000060028a202 */ /* 0x000fe40000000f00 */
        /* <DEDUP_REMOVED lines=8> */
[----:B------:R-:W-:Y:S02]  /*35d0*/  MOV R20, R34 ;  /* 0x0000002200147202 */ /* 0x000fe40000000f00 */
[----:B------:R-:W-:Y:S02]  /*35e0*/  MOV R21, R35 ;  /* 0x0000002300157202 */ /* 0x000fe40000000f00 */
[----:B------:R-:W2:Y:S01]  /*35f0*/  LDL.LU.64 R34, [R1+0x8d0] ;  /* 0x0008d00001227983 */ /* 0x000ea20000300a00 */
[----:B0-----:R-:W-:-:S04]  /*3600*/  @!P2 IADD3 R40, P1, PT, R42, R40, RZ ;  /* 0x000000282a28a210 */ /* 0x001fc80007f3e0ff */
[----:B------:R-:W-:-:S05]  /*3610*/  @!P2 IADD3.X R41, PT, PT, R5, R41, RZ, P1, !PT ;  /* 0x000000290529a210 */ /* 0x000fca0000ffe4ff */
[----:B------:R0:W-:Y:S02]  /*3620*/  STL.64 [R1+0x8b8], R40 ;  /* 0x0008b82801007387 */ /* 0x0001e40000100a00 */
[----:B0-----:R-:W-:Y:S02]  /*3630*/  MOV R40, R20 ;  /* 0x0000001400287202 */ /* 0x001fe40000000f00 */
[----:B------:R-:W-:Y:S02]  /*3640*/  MOV R41, R21 ;  /* 0x0000001500297202 */ /* 0x000fe40000000f00 */
[----:B------:R-:W0:Y:S01]  /*3650*/  @!P2 LDC.64 R20, c[0x0][0x398] ;  /* 0x0000e600ff14ab82 */ /* 0x000e220000000a00 */
[----:B------:R-:W-:Y:S02]  /*3660*/  MOV R31, R43 ;  /* 0x0000002b001f7202 */ /* 0x000fe40000000f00 */
[----:B------:R-:W-:Y:S02]  /*3670*/  MOV R43, R37 ;  /* 0x00000025002b7202 */ /* 0x000fe40000000f00 */
[----:B0-----:R-:W-:-:S02]  /*3680*/  @!P2 IADD3 R20, P1, PT, R42, R20, RZ ;  /* 0x000000142a14a210 */ /* 0x001fc40007f3e0ff */
[----:B------:R-:W-:Y:S02]  /*3690*/  MOV R42, R36 ;  /* 0x00000024002a7202 */ /* 0x000fe40000000f00 */
[----:B------:R-:W3:Y:S01]  /*36a0*/  LDL.LU.64 R36, [R1+0x8c8] ;  /* 0x0008c80001247983 */ /* 0x000ee20000300a00 */
[----:B------:R-:W-:Y:S01]  /*36b0*/  @!P2 IADD3.X R21, PT, PT, R5, R21, RZ, P1, !PT ;  /* 0x000000150515a210 */ /* 0x000fe20000ffe4ff */
[----:B------:R-:W-:-:S04]  /*36c0*/  HFMA2 R5, -RZ, RZ, 0, 0 ;  /* 0x00000000ff057431 */ /* 0x000fc800000001ff */
[----:B------:R0:W-:Y:S02]  /*36d0*/  STL.64 [R1+0x8c0], R20 ;  /* 0x0008c01401007387 */ /* 0x0001e40000100a00 */
[----:B0-----:R-:W-:Y:S02]  /*36e0*/  MOV R20, RZ ;  /* 0x000000ff00147202 */ /* 0x001fe40000000f00 */
[----:B--2---:R-:W2:Y:S04]  /*36f0*/  @!P0 LDG.E R5, desc[UR10][R34.64] ;  /* 0x0000000a22058981 */ /* 0x004ea8000c1e1900 */
[----:B---3--:R0:W3:Y:S01]  /*3700*/  @!P0 LDG.E R20, desc[UR10][R36.64] ;  /* 0x0000000a24148981 */ /* 0x0080e2000c1e1900 */
[----:B------:R-:W-:Y:S02]  /*3710*/  LOP3.LUT R4, R4, 0xfffffffe, RZ, 0xc0, !PT ;  /* 0xfffffffe04047812 */ /* 0x000fe400078ec0ff */
[----:B------:R-:W-:-:S02]  /*3720*/  LOP3.LUT R3, R3, 0xffffffbf, RZ, 0xc0, !PT ;  /* 0xffffffbf03037812 */ /* 0x000fc400078ec0ff */
[----:B------:R-:W-:Y:S02]  /*3730*/  @P3 LOP3.LUT R4, R4, 0x1, RZ, 0xfc, !PT ;  /* 0x0000000104043812 */ /* 0x000fe400078efcff */
[----:B------:R-:W-:Y:S02]  /*3740*/  @P3 LOP3.LUT R3, R3, 0x40, RZ, 0xfc, !PT ;  /* 0x0000004003033812 */ /* 0x000fe400078efcff */
[----:B------:R-:W-:Y:S01]  /*3750*/  LOP3.LUT P3, RZ, R4, 0x1000000, RZ, 0xc0, !PT ;  /* 0x0100000004ff7812 */ /* 0x000fe2000786c0ff */
[----:B--2---:R1:W-:Y:S02]  /*3760*/  STL [R1+0x428], R5 ;  /* 0x0004280501007387 */ /* 0x0043e40000100800 */
[----:B-1----:R-:W-:-:S04]  /*3770*/  IADD3 R5, PT, PT, R0, 0x118, RZ ;  /* 0x0000011800057810 */ /* 0x002fc80007ffe0ff */
[----:B------:R-:W-:Y:S02]  /*3780*/  SHF.R.S32.HI R34, RZ, 0x1f, R5 ;  /* 0x0000001fff227819 */ /* 0x000fe40000011405 */
[----:B------:R-:W-:-:S04]  /*3790*/  ISETP.GE.U32.AND P1, PT, R5, UR16, PT ;  /* 0x0000001005007c0c */ /* 0x000fc8000bf26070 */
[----:B------:R-:W-:-:S13]  /*37a0*/  ISETP.GE.AND.EX P5, PT, R34, UR17, PT, P1 ;  /* 0x0000001122007c0c */ /* 0x000fda000bfa6310 */
[----:B0-----:R-:W0:Y:S01]  /*37b0*/  @!P5 LDC.64 R36, c[0x0][0x3f8] ;  /* 0x0000fe00ff24db82 */ /* 0x001e220000000a00 */
[----:B------:R-:W-:Y:S01]  /*37c0*/  @!P5 MOV R35, R9 ;  /* 0x000000090023d202 */ /* 0x000fe20000000f00 */
[----:B---3--:R1:W-:Y:S02]  /*37d0*/  STL [R1+0x424], R20 ;  /* 0x0004241401007387 */ /* 0x0083e40000100800 */
[----:B-1----:R-:W-:-:S06]  /*37e0*/  HFMA2 R20, -RZ, RZ, 0, 0 ;  /* 0x00000000ff147431 */ /* 0x002fcc00000001ff */
[----:B------:R0:W2:Y:S02]  /*37f0*/  @!P3 LDG.E R20, desc[UR10][R38.64] ;  /* 0x0000000a2614b981 */ /* 0x0000a4000c1e1900 */
        /* <DEDUP_REMOVED lines=10> */
[C---:B------:R-:W-:Y:S02]  /*38a0*/  @!P5 IADD3.X R35, PT, PT, R5.reuse, R35, RZ, P1, !PT ;  /* 0x000000230523d210 */ /* 0x040fe40000ffe4ff */
[----:B-1----:R-:W-:Y:S02]  /*38b0*/  @!P5 IADD3 R36, P1, PT, R38, R36, RZ ;  /* 0x000000242624d210 */ /* 0x002fe40007f3e0ff */
[----:B------:R-:W3:Y:S01]  /*38c0*/  LDL.64 R38, [R1+0x210] ;  /* 0x0002100001267983 */ /* 0x000ee20000100a00 */
[----:B------:R-:W-:Y:S02]  /*38d0*/  LOP3.LUT P6, RZ, R4, 0x800000, RZ, 0xc0, !PT ;  /* 0x0080000004ff7812 */ /* 0x000fe400078cc0ff */
[----:B------:R-:W-:Y:S02]  /*38e0*/  @!P5 IADD3.X R37, PT, PT, R5, R37, RZ, P1, !PT ;  /* 0x000000250525d210 */ /* 0x000fe40000ffe4ff */
[----:B------:R-:W-:-:S09]  /*38f0*/  MOV R5, RZ ;  /* 0x000000ff00057202 */ /* 0x000fd20000000f00 */
[----:B------:R0:W4:Y:S02]  /*3900*/  @!P6 LDG.E R5, desc[UR10][R10.64] ;  /* 0x0000000a0a05e981 */ /* 0x000124000c1e1900 */
[----:B0-----:R-:W-:-:S06]  /*3910*/  HFMA2 R11, -RZ, RZ, 0, 0 ;  /* 0x00000000ff0b7431 */ /* 0x001fcc00000001ff */
[----:B------:R-:W4:Y:S04]  /*3920*/  @!P6 LDG.E R11, desc[UR10][R12.64] ;  /* 0x0000000a0c0be981 */ /* 0x000f28000c1e1900 */
[----:B--2---:R0:W-:Y:S02]  /*3930*/  STL [R1+0x420], R20 ;  /* 0x0004201401007387 */ /* 0x0041e40000100800 */
[----:B0-----:R-:W-:-:S06]  /*3940*/  HFMA2 R20, -RZ, RZ, 0, 0 ;  /* 0x00000000ff147431 */ /* 0x001fcc00000001ff */
[----:B---3--:R-:W2:Y:S01]  /*3950*/  @!P3 LDG.E R20, desc[UR10][R38.64] ;  /* 0x0000000a2614b981 */ /* 0x008ea2000c1e1900 */
[----:B------:R-:W-:-:S04]  /*3960*/  LOP3.LUT R2, R2, 0xff7fffff, RZ, 0xc0, !PT ;  /* 0xff7fffff02027812 */ /* 0x000fc800078ec0ff */
[----:B------:R-:W-:Y:S02]  /*3970*/  @P2 LOP3.LUT R2, R2, 0x800000, RZ, 0xfc, !PT ;  /* 0x0080000002022812 */ /* 0x000fe400078efcff */
[----:B------:R-:W-:Y:S01]  /*3980*/  LOP3.LUT P2, RZ, R4, 0x400000, RZ, 0xc0, !PT ;  /* 0x0040000004ff7812 */ /* 0x000fe2000784c0ff */
[----:B----4-:R0:W-:Y:S02]  /*3990*/  STL [R1+0x414], R11 ;  /* 0x0004140b01007387 */ /* 0x0101e40000100800 */
[----:B0-----:R-:W-:-:S10]  /*39a0*/  MOV R11, RZ ;  /* 0x000000ff000b7202 */ /* 0x001fd40000000f00 */
[----:B------:R-:W3:Y:S01]  /*39b0*/  @!P2 LDG.E R11, desc[UR10][R22.64] ;  /* 0x0000000a160ba981 */ /* 0x000ee2000c1e1900 */
[----:B------:R-:W-:-:S04]  /*39c0*/  LOP3.LUT R3, R3, 0xfffffffe, RZ, 0xc0, !PT ;  /* 0xfffffffe03037812 */ /* 0x000fc800078ec0ff */
[----:B------:R-:W-:Y:S02]  /*39d0*/  @P0 LOP3.LUT R3, R3, 0x1, RZ, 0xfc, !PT ;  /* 0x0000000103030812 */ /* 0x000fe400078efcff */
[----:B------:R-:W-:Y:S02]  /*39e0*/  LOP3.LUT R2, R2, 0xffbfffff, RZ, 0xc0, !PT ;  /* 0xffbfffff02027812 */ /* 0x000fe400078ec0ff */
[----:B------:R-:W-:Y:S02]  /*39f0*/  LOP3.LUT R3, R3, 0xffffffdf, RZ, 0xc0, !PT ;  /* 0xffffffdf03037812 */ /* 0x000fe400078ec0ff */
[----:B------:R-:W-:Y:S02]  /*3a00*/  @P5 LOP3.LUT R2, R2, 0x400000, RZ, 0xfc, !PT ;  /* 0x0040000002025812 */ /* 0x000fe400078efcff */
[----:B------:R-:W-:Y:S02]  /*3a10*/  @P5 LOP3.LUT R3, R3, 0x20, RZ, 0xfc, !PT ;  /* 0x0000002003035812 */ /* 0x000fe400078efcff */
[----:B------:R-:W-:Y:S01]  /*3a20*/  LOP3.LUT P5, RZ, R4, 0x200000, RZ, 0xc0, !PT ;  /* 0x0020000004ff7812 */ /* 0x000fe200078ac0ff */
[----:B------:R0:W-:Y:S02]  /*3a30*/  STL [R1+0x418], R5 ;  /* 0x0004180501007387 */ /* 0x0001e40000100800 */
[----:B0-----:R-:W-:-:S04]  /*3a40*/  IADD3 R5, PT, PT, R0, 0x120, RZ ;  /* 0x0000012000057810 */ /* 0x001fc80007ffe0ff */
[----:B------:R-:W-:Y:S02]  /*3a50*/  SHF.R.S32.HI R10, RZ, 0x1f, R5 ;  /* 0x0000001fff0a7819 */ /* 0x000fe40000011405 */
[----:B------:R-:W-:-:S04]  /*3a60*/  ISETP.GE.U32.AND P1, PT, R5, UR16, PT ;  /* 0x0000001005007c0c */ /* 0x000fc8000bf26070 */
[----:B------:R-:W-:-:S13]  /*3a70*/  ISETP.GE.AND.EX P3, PT, R10, UR17, PT, P1 ;  /* 0x000000110a007c0c */ /* 0x000fda000bf66310 */
[----:B------:R-:W0:Y:S01]  /*3a80*/  @!P3 LDC.64 R12, c[0x0][0x3f8] ;  /* 0x0000fe00ff0cbb82 */ /* 0x000e220000000a00 */
[----:B--2---:R1:W-:Y:S02]  /*3a90*/  STL [R1+0x41c], R20 ;  /* 0x00041c1401007387 */ /* 0x0043e40000100800 */
[----:B-1----:R-:W-:-:S06]  /*3aa0*/  HFMA2 R20, -RZ, RZ, 0, 0 ;  /* 0x00000000ff147431 */ /* 0x002fcc00000001ff */
[----:B------:R1:W2:Y:S02]  /*3ab0*/  @!P2 LDG.E R20, desc[UR10][R14.64] ;  /* 0x0000000a0e14a981 */ /* 0x0002a4000c1e1900 */
[----:B-1----:R-:W-:-:S06]  /*3ac0*/  HFMA2 R14, -RZ, RZ, 0, 0 ;  /* 0x00000000ff0e7431 */ /* 0x002fcc00000001ff */
[----:B------:R-:W4:Y:S01]  /*3ad0*/  @!P5 LDG.E R14, desc[UR10][R18.64] ;  /* 0x0000000a120ed981 */ /* 0x000f22000c1e1900 */
[----:B0-----:R-:W-:Y:S01]  /*3ae0*/  @!P3 IMAD R22, R10, R12, RZ ;  /* 0x0000000c0a16b224 */ /* 0x001fe200078e02ff */
[----:B------:R-:W-:-:S03]  /*3af0*/  @!P3 MOV R10, R6 ;  /* 0x00000006000ab202 */ /* 0x000fc60000000f00 */
[----:B------:R-:W-:Y:S01]  /*3b00*/  @!P3 IMAD R22, R5, R13, R22 ;  /* 0x0000000d0516b224 */ /* 0x000fe200078e0216 */
[----:B---3--:R0:W-:Y:S02]  /*3b10*/  STL [R1+0x410], R11 ;  /* 0x0004100b01007387 */ /* 0x0081e40000100800 */
[----:B0-----:R-:W-:-:S03]  /*3b20*/  @!P3 MOV R11, R9 ;  /* 0x00000009000bb202 */ /* 0x001fc60000000f00 */
[----:B------:R-:W-:-:S03]  /*3b30*/  @!P3 IMAD.WIDE.U32 R12, R5, R12, R10 ;  /* 0x0000000c050cb225 */ /* 0x000fc600078e000a */
[----:B------:R-:W0:Y:S02]  /*3b40*/  @!P3 LDC.64 R10, c[0x0][0x3a0] ;  /* 0x0000e800ff0abb82 */ /* 0x000e240000000a00 */
[----:B------:R-:W-:Y:S02]  /*3b50*/  @!P3 IADD3 R5, PT, PT, R13, R22, RZ ;  /* 0x000000160d05b210 */ /* 0x000fe40007ffe0ff */
[C---:B------:R-:W-:Y:S02]  /*3b60*/  @!P3 SHF.L.U32 R22, R12.reuse, 0x1, RZ ;  /* 0x000000010c16b819 */ /* 0x040fe400000006ff */
[----:B------:R-:W-:Y:S02]  /*3b70*/  @!P3 SHF.L.U64.HI R5, R12, 0x1, R5 ;  /* 0x000000010c05b819 */ /* 0x000fe40000010205 */
[----:B------:R-:W1:Y:S01]  /*3b80*/  @!P3 LDC.64 R12, c[0x0][0x398] ;  /* 0x0000e600ff0cbb82 */ /* 0x000e620000000a00 */
[----:B0-----:R-:W-:-:S04]  /*3b90*/  @!P3 IADD3 R10, P1, PT, R22, R10, RZ ;  /* 0x0000000a160ab210 */ /* 0x001fc80007f3e0ff */
[----:B------:R-:W-:Y:S02]  /*3ba0*/  @!P3 IADD3.X R11, PT, PT, R5, R11, RZ, P1, !PT ;  /* 0x0000000b050bb210 */ /* 0x000fe40000ffe4ff */
[----:B-1----:R-:W-:-:S04]  /*3bb0*/  @!P3 IADD3 R12, P1, PT, R22, R12, RZ ;  /* 0x0000000c160cb210 */ /* 0x002fc80007f3e0ff */
[----:B------:R-:W-:Y:S02]  /*3bc0*/  @!P3 IADD3.X R13, PT, PT, R5, R13, RZ, P1, !PT ;  /* 0x0000000d050db210 */ /* 0x000fe40000ffe4ff */
[----:B------:R-:W-:-:S06]  /*3bd0*/  MOV R5, RZ ;  /* 0x000000ff00057202 */ /* 0x000fcc0000000f00 */
[----:B------:R-:W3:Y:S01]  /*3be0*/  @!P5 LDG.E R5, desc[UR10][R16.64] ;  /* 0x0000000a1005d981 */ /* 0x000ee2000c1e1900 */
[----:B------:R-:W-:-:S03]  /*3bf0*/  LOP3.LUT P0, RZ, R4, 0x100000, RZ, 0xc0, !PT ;  /* 0x0010000004ff7812 */ /* 0x000fc6000780c0ff */
[----:B----4-:R0:W-:Y:S02]  /*3c00*/  STL [R1+0x404], R14 ;  /* 0x0004040e01007387 */ /* 0x0101e40000100800 */
[----:B0-----:R-:W-:-:S08]  /*3c10*/  MOV R14, RZ ;  /* 0x000000ff000e7202 */ /* 0x001fd00000000f00 */
[----:B------:R-:W4:Y:S04]  /*3c20*/  @!P0 LDG.E R14, desc[UR10][R32.64] ;  /* 0x0000000a200e8981 */ /* 0x000f28000c1e1900 */
[----:B--2---:R0:W-:Y:S01]  /*3c30*/  STL [R1+0x40c], R20 ;  /* 0x00040c1401007387 */ /* 0x0041e20000100800 */
[----:B------:R-:W-:Y:S02]  /*3c40*/  LOP3.LUT R2, R2, 0xffdfffff, RZ, 0xc0, !PT ;  /* 0xffdfffff02027812 */ /* 0x000fe400078ec0ff */
[----:B------:R-:W-:Y:S02]  /*3c50*/  LOP3.LUT P6, RZ, R3, 0x100, RZ, 0xc0, !PT ;  /* 0x0000010003ff7812 */ /* 0x000fe400078cc0ff */
[----:B------:R-:W-:Y:S01]  /*3c60*/  MOV R38, R42 ;  /* 0x0000002a00267202 */ /* 0x000fe20000000f00 */
[----:B------:R-:W2:Y:S04]  /*3c70*/  LDL.64 R32, [R1+0x2a0] ;  /* 0x0002a00001207983 */ /* 0x000ea80000100a00 */
[----:B0-----:R-:W2:Y:S04]  /*3c80*/  LDL.LU.64 R20, [R1+0x390] ;  /* 0x0003900001147983 */ /* 0x001ea80000300a00 */
[----:B---3--:R0:W-:Y:S02]  /*3c90*/  STL [R1+0x408], R5 ;  /* 0x0004080501007387 */ /* 0x0081e40000100800 */
[----:B0-----:R-:W-:-:S04]  /*3ca0*/  IADD3 R5, PT, PT, R0, 0x128, RZ ;  /* 0x0000012800057810 */ /* 0x001fc80007ffe0ff */
[----:B------:R-:W-:Y:S02]  /*3cb0*/  SHF.R.S32.HI R16, RZ, 0x1f, R5 ;  /* 0x0000001fff107819 */ /* 0x000fe40000011405 */
[----:B------:R-:W-:-:S04]  /*3cc0*/  ISETP.GE.U32.AND P1, PT, R5, UR16, PT ;  /* 0x0000001005007c0c */ /* 0x000fc8000bf26070 */
[----:B------:R-:W-:-:S13]  /*3cd0*/  ISETP.GE.AND.EX P2, PT, R16, UR17, PT, P1 ;  /* 0x0000001110007c0c */ /* 0x000fda000bf46310 */
[----:B------:R-:W-:Y:S02]  /*3ce0*/  @!P2 MOV R17, R9 ;  /* 0x000000090011a202 */ /* 0x000fe40000000f00 */
[----:B------:R-:W-:Y:S02]  /*3cf0*/  @P3 LOP3.LUT R2, R2, 0x200000, RZ, 0xfc, !PT ;  /* 0x0020000002023812 */ /* 0x000fe400078efcff */
[----:B------:R-:W-:Y:S02]  /*3d00*/  LOP3.LUT P3, RZ, R4, 0x80000, RZ, 0xc0, !PT ;  /* 0x0008000004ff7812 */ /* 0x000fe4000786c0ff */
[----:B------:R-:W-:Y:S01]  /*3d10*/  MOV R39, R43 ;  /* 0x0000002b00277202 */ /* 0x000fe20000000f00 */
[----:B----4-:R0:W-:Y:S01]  /*3d20*/  STL [R1+0x400], R14 ;  /* 0x0004000e01007387 */ /* 0x0101e20000100800 */
[----:B------:R-:W-:-:S03]  /*3d30*/  LOP3.LUT R2, R2, 0xffefffff, RZ, 0xc0, !PT ;  /* 0xffefffff02027812 */ /* 0x000fc600078ec0ff */
[----:B------:R-:W3:Y:S01]  /*3d40*/  LDL.LU.64 R42, [R1+0x3a8] ;  /* 0x0003a800012a7983 */ /* 0x000ee20000300a00 */
[----:B0-----:R-:W0:Y:S02]  /*3d50*/  @!P2 LDC.64 R14, c[0x0][0x3f8] ;  /* 0x0000fe00ff0eab82 */ /* 0x001e240000000a00 */
        /* <DEDUP_REMOVED lines=11> */
[----:B-1----:R-:W-:Y:S02]  /*3e10*/  @!P2 IADD3 R14, P1, PT, R18, R14, RZ ;  /* 0x0000000e120ea210 */ /* 0x002fe40007f3e0ff */
[----:B------:R-:W-:-:S06]  /*3e20*/  CS2R R18, SRZ ;  /* 0x0000000000127805 */ /* 0x000fcc000001ff00 */
[----:B--2---:R0:W2:Y:S01]  /*3e30*/  @!P3 LDG.E R18, desc[UR10][R20.64] ;  /* 0x0000000a1412b981 */ /* 0x0040a2000c1e1900 */
[----:B------:R-:W-:Y:S02]  /*3e40*/  @P2 LOP3.LUT R2, R2, 0x100000, RZ, 0xfc, !PT ;  /* 0x0010000002022812 */ /* 0x000fe400078efcff */
[----:B------:R-:W-:Y:S01]  /*3e50*/  @!P2 IADD3.X R15, PT, PT, R5, R15, RZ, P1, !PT ;  /* 0x0000000f050fa210 */ /* 0x000fe20000ffe4ff */
[----:B------:R1:W4:Y:S01]  /*3e60*/  @!P0 LDG.E R19, desc[UR10][R24.64] ;  /* 0x0000000a18138981 */ /* 0x000322000c1e1900 */
[----:B0-----:R-:W-:-:S06]  /*3e70*/  HFMA2 R20, -RZ, RZ, 0, 0 ;  /* 0x00000000ff147431 */ /* 0x001fcc00000001ff */
[----:B------:R-:W3:Y:S01]  /*3e80*/  @!P6 LDG.E R20, desc[UR10][R38.64] ;  /* 0x0000000a2614e981 */ /* 0x000ee2000c1e1900 */
[----:B------:R-:W-:Y:S01]  /*3e90*/  LOP3.LUT P2, RZ, R4, 0x20000, RZ, 0xc0, !PT ;  /* 0x0002000004ff7812 */ /* 0x000fe2000784c0ff */
[----:B------:R-:W-:-:S06]  /*3ea0*/  HFMA2 R5, -RZ, RZ, 0, 0 ;  /* 0x00000000ff057431 */ /* 0x000fcc00000001ff */
[----:B------:R-:W4:Y:S04]  /*3eb0*/  @!P3 LDG.E R5, desc[UR10][R26.64] ;  /* 0x0000000a1a05b981 */ /* 0x000f28000c1e1900 */
[----:B------:R-:W4:Y:S04]  /*3ec0*/  LDL.LU.64 R38, [R1+0x398] ;  /* 0x0003980001267983 */ /* 0x000f280000300a00 */
[----:B---3--:R0:W-:Y:S02]  /*3ed0*/  STL [R1+0x3ec], R20 ;  /* 0x0003ec1401007387 */ /* 0x0081e40000100800 */
[----:B0-----:R-:W-:-:S06]  /*3ee0*/  HFMA2 R20, -RZ, RZ, 0, 0 ;  /* 0x00000000ff147431 */ /* 0x001fcc00000001ff */
[----:B------:R-:W3:Y:S01]  /*3ef0*/  @!P2 LDG.E R20, desc[UR10][R40.64] ;  /* 0x0000000a2814a981 */ /* 0x000ee2000c1e1900 */
[----:B------:R-:W-:-:S03]  /*3f00*/  LOP3.LUT P3, RZ, R4, 0x10000, RZ, 0xc0, !PT ;  /* 0x0001000004ff7812 */ /* 0x000fc6000786c0ff */
[----:B--2---:R0:W-:Y:S01]  /*3f10*/  STL [R1+0x3f4], R18 ;  /* 0x0003f41201007387 */ /* 0x0041e20000100800 */
[----:B-1----:R-:W-:-:S03]  /*3f20*/  IADD3 R24, PT, PT, R0, 0x130, RZ ;  /* 0x0000013000187810 */ /* 0x002fc60007ffe0ff */
[----:B----4-:R-:W-:Y:S04]  /*3f30*/  STL [R1+0x3f8], R5 ;  /* 0x0003f80501007387 */ /* 0x010fe80000100800 */
[----:B------:R-:W-:Y:S01]  /*3f40*/  STL [R1+0x3fc], R19 ;  /* 0x0003fc1301007387 */ /* 0x000fe20000100800 */
[----:B0-----:R-:W-:Y:S02]  /*3f50*/  MOV R18, RZ ;  /* 0x000000ff00127202 */ /* 0x001fe40000000f00 */
[----:B------:R-:W-:Y:S01]  /*3f60*/  LOP3.LUT P5, RZ, R4, 0x8000, RZ, 0xc0, !PT ;  /* 0x0000800004ff7812 */ /* 0x000fe200078ac0ff */
[----:B------:R-:W2:Y:S04]  /*3f70*/  LDL.64 R40, [R1+0x268] ;  /* 0x0002680001287983 */ /* 0x000ea80000100a00 */
[----:B------:R-:W4:Y:S04]  /*3f80*/  @!P6 LDG.E R18, desc[UR10][R28.64] ;  /* 0x0000000a1c12e981 */ /* 0x000f28000c1e1900 */
[----:B---3--:R0:W-:Y:S02]  /*3f90*/  STL [R1+0x3e4], R20 ;  /* 0x0003e41401007387 */ /* 0x0081e40000100800 */
[----:B0-----:R-:W-:-:S06]  /*3fa0*/  MOV R20, RZ ;  /* 0x000000ff00147202 */ /* 0x001fcc0000000f00 */
[----:B------:R-:W3:Y:S01]  /*3fb0*/  @!P3 LDG.E R20, desc[UR10][R44.64] ;  /* 0x0000000a2c14b981 */ /* 0x000ee2000c1e1900 */
[----:B------:R-:W-:Y:S02]  /*3fc0*/  SHF.R.S32.HI R5, RZ, 0x1f, R24 ;  /* 0x0000001fff057819 */ /* 0x000fe40000011418 */
[----:B------:R-:W-:-:S04]  /*3fd0*/  ISETP.GE.U32.AND P1, PT, R24, UR16, PT ;  /* 0x0000001018007c0c */ /* 0x000fc8000bf26070 */
[----:B------:R-:W-:Y:S01]  /*3fe0*/  ISETP.GE.AND.EX P0, PT, R5, UR17, PT, P1 ;  /* 0x0000001105007c0c */ /* 0x000fe2000bf06310 */
[----:B----4-:R0:W-:Y:S01]  /*3ff0*/  STL [R1+0x3f0], R18 ;  /* 0x0003f01201007387 */ /* 0x0101e20000100800 */
[----:B------:R-:W-:-:S03]  /*4000*/  IADD3 R28, PT, PT, R0, 0x138, RZ ;  /* 0x00000138001c7810 */ /* 0x000fc60007ffe0ff */
[----:B------:R-:W4:Y:S08]  /*4010*/  LDL.LU.64 R44, [R1+0x370] ;  /* 0x00037000012c7983 */ /* 0x000f300000300a00 */
[----:B------:R-:W1:Y:S01]  /*4020*/  @!P0 LDC.64 R22, c[0x0][0x3f8] ;  /* 0x0000fe00ff168b82 */ /* 0x000e620000000a00 */
[----:B0-----:R-:W-:Y:S02]  /*4030*/  @!P0 MOV R18, R6 ;  /* 0x0000000600128202 */ /* 0x001fe40000000f00 */
[----:B------:R-:W-:-:S05]  /*4040*/  @!P0 MOV R19, R9 ;  /* 0x0000000900138202 */ /* 0x000fca0000000f00 */
[----:B------:R-:W0:Y:S01]  /*4050*/  @!P0 LDC.64 R26, c[0x0][0x398] ;  /* 0x0000e600ff1a8b82 */ /* 0x000e220000000a00 */
[----:B-1----:R-:W-:-:S04]  /*4060*/  @!P0 IMAD R5, R5, R22, RZ ;  /* 0x0000001605058224 */ /* 0x002fc800078e02ff */
[C---:B------:R-:W-:Y:S02]  /*4070*/  @!P0 IMAD R5, R24.reuse, R23, R5 ;  /* 0x0000001718058224 */ /* 0x040fe400078e0205 */
[----:B------:R-:W-:Y:S02]  /*4080*/  @!P0 IMAD.WIDE.U32 R22, R24, R22, R18 ;  /* 0x0000001618168225 */ /* 0x000fe400078e0012 */
[----:B------:R-:W1:Y:S03]  /*4090*/  @!P0 LDC.64 R18, c[0x0][0x3a0] ;  /* 0x0000e800ff128b82 */ /* 0x000e660000000a00 */
[----:B------:R-:W-:-:S04]  /*40a0*/  @!P0 IADD3 R5, PT, PT, R23, R5, RZ ;  /* 0x0000000517058210 */ /* 0x000fc80007ffe0ff */
[C---:B------:R-:W-:Y:S02]  /*40b0*/  @!P0 SHF.L.U64.HI R5, R22.reuse, 0x1, R5 ;  /* 0x0000000116058819 */ /* 0x040fe40000010205 */
[----:B------:R-:W-:-:S04]  /*40c0*/  @!P0 SHF.L.U32 R22, R22, 0x1, RZ ;  /* 0x0000000116168819 */ /* 0x000fc800000006ff */
[----:B-1----:R-:W-:-:S04]  /*40d0*/  @!P0 IADD3 R18, P1, PT, R22, R18, RZ ;  /* 0x0000001216128210 */ /* 0x002fc80007f3e0ff */
[----:B------:R-:W-:Y:S02]  /*40e0*/  @!P0 IADD3.X R19, PT, PT, R5, R19, RZ, P1, !PT ;  /* 0x0000001305138210 */ /* 0x000fe40000ffe4ff */
[----:B0-----:R-:W-:-:S04]  /*40f0*/  @!P0 IADD3 R26, P1, PT, R22, R26, RZ ;  /* 0x0000001a161a8210 */ /* 0x001fc80007f3e0ff */
[----:B------:R-:W-:Y:S02]  /*4100*/  @!P0 IADD3.X R27, PT, PT, R5, R27, RZ, P1, !PT ;  /* 0x0000001b051b8210 */ /* 0x000fe40000ffe4ff */
[----:B------:R-:W-:-:S06]  /*4110*/  MOV R5, RZ ;  /* 0x000000ff00057202 */ /* 0x000fcc0000000f00 */
[----:B------:R0:W2:Y:S04]  /*4120*/  @!P2 LDG.E R5, desc[UR10][R42.64] ;  /* 0x0000000a2a05a981 */ /* 0x0000a8000c1e1900 */
[----:B---3--:R1:W-:Y:S02]  /*4130*/  STL [R1+0x3e0], R20 ;  /* 0x0003e01401007387 */ /* 0x0083e40000100800 */
[----:B-1----:R-:W-:-:S06]  /*4140*/  HFMA2 R20, -RZ, RZ, 0, 0 ;  /* 0x00000000ff147431 */ /* 0x002fcc00000001ff */
[----:B------:R-:W3:Y:S01]  /*4150*/  @!P3 LDG.E R20, desc[UR10][R38.64] ;  /* 0x0000000a2614b981 */ /* 0x000ee2000c1e1900 */
[----:B0-----:R-:W-:Y:S02]  /*4160*/  MOV R42, R30 ;  /* 0x0000001e002a7202 */ /* 0x001fe40000000f00 */
[----:B------:R-:W-:Y:S02]  /*4170*/  MOV R43, R31 ;  /* 0x0000001f002b7202 */ /* 0x000fe40000000f00 */
[----:B------:R-:W4:Y:S01]  /*4180*/  LDL.LU.64 R30, [R1+0x388] ;  /* 0x00038800011e7983 */ /* 0x000f220000300a00 */
[----:B------:R-:W-:-:S03]  /*4190*/  ISETP.GE.U32.AND P1, PT, R28, UR16, PT ;  /* 0x000000101c007c0c */ /* 0x000fc6000bf26070 */
[----:B--2---:R0:W-:Y:S02]  /*41a0*/  STL [R1+0x3e8], R5 ;  /* 0x0003e80501007387 */ /* 0x0041e40000100800 */
[----:B0-----:R-:W-:-:S04]  /*41b0*/  SHF.R.S32.HI R5, RZ, 0x1f, R28 ;  /* 0x0000001fff057819 */ /* 0x001fc8000001141c */
[----:B------:R-:W-:-:S13]  /*41c0*/  ISETP.GE.AND.EX P6, PT, R5, UR17, PT, P1 ;  /* 0x0000001105007c0c */ /* 0x000fda000bfc6310 */
[----:B------:R-:W0:Y:S01]  /*41d0*/  @!P6 LDC.64 R24, c[0x0][0x3f8] ;  /* 0x0000fe00ff18eb82 */ /* 0x000e220000000a00 */
[----:B------:R-:W-:Y:S01]  /*41e0*/  @!P6 MOV R22, R6 ;  /* 0x000000060016e202 */ /* 0x000fe20000000f00 */
[----:B---3--:R1:W-:Y:S02]  /*41f0*/  STL [R1+0x3dc], R20 ;  /* 0x0003dc1401007387 */ /* 0x0083e40000100800 */
[----:B-1----:R-:W-:-:S06]  /*4200*/  HFMA2 R20, -RZ, RZ, 0, 0 ;  /* 0x00000000ff147431 */ /* 0x002fcc00000001ff */
[----:B------:R-:W2:Y:S01]  /*4210*/  @!P5 LDG.E R20, desc[UR10][R32.64] ;  /* 0x0000000a2014d981 */ /* 0x000ea2000c1e1900 */
        /* <DEDUP_REMOVED lines=13> */
[----:B------:R-:W-:-:S06]  /*42f0*/  MOV R5, RZ ;  /* 0x000000ff00057202 */ /* 0x000fcc0000000f00 */
[----:B----4-:R-:W3:Y:S01]  /*4300*/  @!P5 LDG.E R5, desc[UR10][R30.64] ;  /* 0x0000000a1e05d981 */ /* 0x010ee2000c1e1900 */
[----:B------:R-:W-:Y:S02]  /*4310*/  LOP3.LUT P2, RZ, R4, 0x4000, RZ, 0xc0, !PT ;  /* 0x0000400004ff7812 */ /* 0x000fe4000784c0ff */
[----:B------:R-:W-:-:S04]  /*4320*/  IADD3 R38, PT, PT, R0, 0x140, RZ ;  /* 0x0000014000267810 */ /* 0x000fc80007ffe0ff */
[----:B------:R-:W-:Y:S01]  /*4330*/  ISETP.GE.U32.AND P1, PT, R38, UR16, PT ;  /* 0x0000001026007c0c */ /* 0x000fe2000bf26070 */
[----:B------:R-:W4:Y:S04]  /*4340*/  LDL.LU.64 R30, [R1+0x378] ;  /* 0x00037800011e7983 */ /* 0x000f280000300a00 */
[----:B--2---:R0:W-:Y:S02]  /*4350*/  STL [R1+0x3d4], R20 ;  /* 0x0003d41401007387 */ /* 0x0041e40000100800 */
[----:B0-----:R-:W-:-:S06]  /*4360*/  MOV R20, RZ ;  /* 0x000000ff00147202 */ /* 0x001fcc0000000f00 */
[----:B------:R-:W2:Y:S01]  /*4370*/  @!P2 LDG.E R20, desc[UR10][R40.64] ;  /* 0x0000000a2814a981 */ /* 0x000ea2000c1e1900 */
[----:B------:R-:W-:Y:S02]  /*4380*/  LOP3.LUT R2, R2, 0xfff7ffff, RZ, 0xc0, !PT ;  /* 0xfff7ffff02027812 */ /* 0x000fe400078ec0ff */
[----:B------:R-:W-:Y:S01]  /*4390*/  LOP3.LUT R3, R3, 0xffffffef, RZ, 0xc0, !PT ;  /* 0xffffffef03037812 */ /* 0x000fe200078ec0ff */
[----:B------:R-:W4:Y:S04]  /*43a0*/  LDL.64 R40, [R1+0x2b0] ;  /* 0x0002b00001287983 */ /* 0x000f280000100a00 */
[----:B---3--:R0:W-:Y:S02]  /*43b0*/  STL [R1+0x3d8], R5 ;  /* 0x0003d80501007387 */ /* 0x0081e40000100800 */
[----:B0-----:R-:W-:-:S04]  /*43c0*/  SHF.R.S32.HI R5, RZ, 0x1f, R38 ;  /* 0x0000001fff057819 */ /* 0x001fc80000011426 */
        /* <DEDUP_REMOVED lines=8> */
[----:B------:R-:W-:-:S04]  /*4450*/  @!P3 IADD3 R5, PT, PT, R33, R5, RZ ;  /* 0x000000052105b210 */ /* 0x000fc80007ffe0ff */
[C---:B------:R-:W-:Y:S02]  /*4460*/  @!P3 SHF.L.U64.HI R5, R32.reuse, 0x1, R5 ;  /* 0x000000012005b819 */ /* 0x040fe40000010205 */
[----:B------:R-:W-:Y:S01]  /*4470*/  @!P3 SHF.L.U32 R32, R32, 0x1, RZ ;  /* 0x000000012020b819 */ /* 0x000fe200000006ff */
[----:B--2---:R0:W-:Y:S03]  /*4480*/  STL [R1+0x3a0], R20 ;  /* 0x0003a01401007387 */ /* 0x0041e60000100800 */
[----:B0-----:R-:W-:-:S04]  /*4490*/  @!P3 IADD3 R20, P1, PT, R32, R28, RZ ;  /* 0x0000001c2014b210 */ /* 0x001fc80007f3e0ff */
[----:B------:R-:W-:Y:S02]  /*44a0*/  @!P3 IADD3.X R21, PT, PT, R5, R29, RZ, P1, !PT ;  /* 0x0000001d0515b210 */ /* 0x000fe40000ffe4ff */
[----:B------:R-:W0:Y:S03]  /*44b0*/  @!P3 LDC.64 R28, c[0x0][0x398] ;  /* 0x0000e600ff1cbb82 */ /* 0x000e260000000a00 */
[----:B------:R0:W-:Y:S02]  /*44c0*/  @!P3 STL.64 [R1+0x268], R20 ;  /* 0x000268140100b387 */ /* 0x0001e40000100a00 */
[----:B0-----:R-:W-:-:S04]  /*44d0*/  @!P3 IADD3 R20, P1, PT, R32, R28, RZ ;  /* 0x0000001c2014b210 */ /* 0x001fc80007f3e0ff */
[----:B------:R-:W-:-:S05]  /*44e0*/  @!P3 IADD3.X R21, PT, PT, R5, R29, RZ, P1, !PT ;  /* 0x0000001d0515b210 */ /* 0x000fca0000ffe4ff */
[----:B------:R0:W-:Y:S02]  /*44f0*/  @!P3 STL.64 [R1+0x2a0], R20 ;  /* 0x0002a0140100b387 */ /* 0x0001e40000100a00 */
[----:B0-----:R-:W-:-:S06]  /*4500*/  HFMA2 R20, -RZ, RZ, 0, 0 ;  /* 0x00000000ff147431 */ /* 0x001fcc00000001ff */
[----:B------:R-:W2:Y:S01]  /*4510*/  @!P2 LDG.E R20, desc[UR10][R42.64] ;  /* 0x0000000a2a14a981 */ /* 0x000ea2000c1e1900 */
[----:B------:R-:W-:-:S04]  /*4520*/  @P0 LOP3.LUT R2, R2, 0x80000, RZ, 0xfc, !PT ;  /* 0x0008000002020812 */ /* 0x000fc800078efcff */
[----:B------:R-:W-:Y:S02]  /*4530*/  LOP3.LUT R2, R2, 0xfffbffff, RZ, 0xc0, !PT ;  /* 0xfffbffff02027812 */ /* 0x000fe400078ec0ff */
[----:B------:R-:W-:Y:S02]  /*4540*/  @P6 LOP3.LUT R3, R3, 0x10, RZ, 0xfc, !PT ;  /* 0x0000001003036812 */ /* 0x000fe400078efcff */
[----:B------:R-:W-:Y:S01]  /*4550*/  @P6 LOP3.LUT R2, R2, 0x40000, RZ, 0xfc, !PT ;  /* 0x0004000002026812 */ /* 0x000fe200078efcff */
[----:B------:R-:W3:Y:S01]  /*4560*/  LDL.LU.64 R42, [R1+0x368] ;  /* 0x00036800012a7983 */ /* 0x000ee20000300a00 */
[----:B------:R-:W-:Y:S02]  /*4570*/  LOP3.LUT P6, RZ, R4, 0x2000, RZ, 0xc0, !PT ;  /* 0x0000200004ff7812 */ /* 0x000fe400078cc0ff */
[----:B------:R-:W-:-:S11]  /*4580*/  MOV R5, RZ ;  /* 0x000000ff00057202 */ /* 0x000fd60000000f00 */
[----:B----4-:R-:W4:Y:S04]  /*4590*/  @!P6 LDG.E R5, desc[UR10][R30.64] ;  /* 0x0000000a1e05e981 */ /* 0x010f28000c1e1900 */
[----:B--2---:R0:W-:Y:S01]  /*45a0*/  STL [R1+0x3d0], R20 ;  /* 0x0003d01401007387 */ /* 0x0041e20000100800 */
[----:B------:R-:W-:Y:S02]  /*45b0*/  LOP3.LUT P0, RZ, R4, 0x1000, RZ, 0xc0, !PT ;  /* 0x0000100004ff7812 */ /* 0x000fe4000780c0ff */
[----:B------:R-:W-:Y:S01]  /*45c0*/  IADD3 R38, PT, PT, R0, 0x148, RZ ;  /* 0x0000014800267810 */ /* 0x000fe20007ffe0ff */
[----:B------:R-:W2:Y:S01]  /*45d0*/  LDL.LU.64 R30, [R1+0x360] ;  /* 0x00036000011e7983 */ /* 0x000ea20000300a00 */
[----:B0-----:R-:W-:-:S06]  /*45e0*/  HFMA2 R20, -RZ, RZ, 0, 0 ;  /* 0x00000000ff147431 */ /* 0x001fcc00000001ff */
[----:B------:R-:W3:Y:S01]  /*45f0*/  @!P6 LDG.E R20, desc[UR10][R44.64] ;  /* 0x0000000a2c14e981 */ /* 0x000ee2000c1e1900 */
[----:B------:R-:W-:Y:S02]  /*4600*/  LOP3.LUT R2, R2, 0xfffdffff, RZ, 0xc0, !PT ;  /* 0xfffdffff02027812 */ /* 0x000fe400078ec0ff */
[----:B------:R-:W-:Y:S01]  /*4610*/  ISETP.GE.U32.AND P1, PT, R38, UR16, PT ;  /* 0x0000001026007c0c */ /* 0x000fe2000bf26070 */
[----:B----4-:R0:W-:Y:S01]  /*4620*/  STL [R1+0x3c4], R5 ;  /* 0x0003c40501007387 */ /* 0x0101e20000100800 */
[----:B------:R-:W-:-:S03]  /*4630*/  @P3 LOP3.LUT R2, R2, 0x20000, RZ, 0xfc, !PT ;  /* 0x0002000002023812 */ /* 0x000fc600078efcff */
[----:B------:R-:W4:Y:S01]  /*4640*/  LDL.64 R44, [R1+0x288] ;  /* 0x00028800012c7983 */ /* 0x000f220000100a00 */
[----:B0-----:R-:W-:-:S04]  /*4650*/  SHF.R.S32.HI R5, RZ, 0x1f, R38 ;  /* 0x0000001fff057819 */ /* 0x001fc80000011426 */
[----:B------:R-:W-:-:S13]  /*4660*/  ISETP.GE.AND.EX P3, PT, R5, UR17, PT, P1 ;  /* 0x0000001105007c0c */ /* 0x000fda000bf66310 */
[----:B------:R-:W0:Y:S01]  /*4670*/  @!P3 LDC.64 R32, c[0x0][0x3f8] ;  /* 0x0000fe00ff20bb82 */ /* 0x000e220000000a00 */
[----:B---3--:R1:W-:Y:S02]  /*4680*/  STL [R1+0x3cc], R20 ;  /* 0x0003cc1401007387 */ /* 0x0083e40000100800 */
[----:B-1----:R-:W-:-:S06]  /*4690*/  MOV R20, RZ ;  /* 0x000000ff00147202 */ /* 0x002fcc0000000f00 */
[----:B------:R-:W3:Y:S01]  /*46a0*/  @!P0 LDG.E R20, desc[UR10][R40.64] ;  /* 0x0000000a28148981 */ /* 0x000ee2000c1e1900 */
[----:B0-----:R-:W-:Y:S01]  /*46b0*/  @!P3 IMAD R5, R5, R32, RZ ;  /* 0x000000200505b224 */ /* 0x001fe200078e02ff */
[----:B------:R-:W-:Y:S02]  /*46c0*/  @!P3 MOV R28, R6 ;  /* 0x00000006001cb202 */ /* 0x000fe40000000f00 */
[----:B------:R-:W-:Y:S01]  /*46d0*/  @!P3 MOV R29, R9 ;  /* 0x00000009001db202 */ /* 0x000fe20000000f00 */
[C---:B------:R-:W-:Y:S02]  /*46e0*/  @!P3 IMAD R5, R38.reuse, R33, R5 ;  /* 0x000000212605b224 */ /* 0x040fe400078e0205 */
[----:B------:R-:W-:Y:S01]  /*46f0*/  @!P3 IMAD.WIDE.U32 R32, R38, R32, R28 ;  /* 0x000000202620b225 */ /* 0x000fe200078e001c */
[----:B------:R-:W-:Y:S02]  /*4700*/  LOP3.LUT P5, RZ, R4, 0x800, RZ, 0xc0, !PT ;  /* 0x0000080004ff7812 */ /* 0x000fe400078ac0ff */
[----:B------:R-:W0:Y:S01]  /*4710*/  @!P3 LDC.64 R28, c[0x0][0x3a0] ;  /* 0x0000e800ff1cbb82 */ /* 0x000e220000000a00 */
[----:B------:R-:W4:Y:S01]  /*4720*/  LDL.64 R40, [R1+0x280] ;  /* 0x0002800001287983 */ /* 0x000f220000100a00 */
[----:B------:R-:W-:-:S02]  /*4730*/  @!P3 IADD3 R5, PT, PT, R33, R5, RZ ;  /* 0x000000052105b210 */ /* 0x000fc40007ffe0ff */
[C---:B------:R-:W-:Y:S02]  /*4740*/  @!P3 SHF.L.U32 R38, R32.reuse, 0x1, RZ ;  /* 0x000000012026b819 */ /* 0x040fe400000006ff */
[----:B------:R-:W-:Y:S02]  /*4750*/  @!P3 SHF.L.U64.HI R5, R32, 0x1, R5 ;  /* 0x000000012005b819 */ /* 0x000fe40000010205 */
[----:B------:R-:W1:Y:S01]  /*4760*/  @!P3 LDC.64 R32, c[0x0][0x398] ;  /* 0x0000e600ff20bb82 */ /* 0x000e620000000a00 */
[----:B0-----:R-:W-:-:S04]  /*4770*/  @!P3 IADD3 R28, P1, PT, R38, R28, RZ ;  /* 0x0000001c261cb210 */ /* 0x001fc80007f3e0ff */
[----:B------:R-:W-:Y:S01]  /*4780*/  @!P3 IADD3.X R29, PT, PT, R5, R29, RZ, P1, !PT ;  /* 0x0000001d051db210 */ /* 0x000fe20000ffe4ff */
[----:B---3--:R1:W-:Y:S02]  /*4790*/  STL [R1+0x3c8], R20 ;  /* 0x0003c81401007387 */ /* 0x0083e40000100800 */
[----:B-1----:R-:W-:-:S04]  /*47a0*/  @!P3 IADD3 R20, P1, PT, R38, R32, RZ ;  /* 0x000000202614b210 */ /* 0x002fc80007f3e0ff */
[----:B------:R-:W-:-:S05]  /*47b0*/  @!P3 IADD3.X R21, PT, PT, R5, R33, RZ, P1, !PT ;  /* 0x000000210515b210 */ /* 0x000fca0000ffe4ff */
[----:B------:R0:W-:Y:S02]  /*47c0*/  @!P3 STL.64 [R1+0x2b0], R20 ;  /* 0x0002b0140100b387 */ /* 0x0001e40000100a00 */
[----:B0-----:R-:W-:-:S06]  /*47d0*/  HFMA2 R20, -RZ, RZ, 0, 0 ;  /* 0x00000000ff147431 */ /* 0x001fcc00000001ff */
[----:B------:R0:W3:Y:S01]  /*47e0*/  @!P0 LDG.E R20, desc[UR10][R42.64] ;  /* 0x0000000a2a148981 */ /* 0x0000e2000c1e1900 */
[----:B------:R-:W-:-:S06]  /*47f0*/  MOV R5, RZ ;  /* 0x000000ff00057202 */ /* 0x000fcc0000000f00 */
[----:B--2---:R-:W2:Y:S01]  /*4800*/  @!P5 LDG.E R5, desc[UR10][R30.64] ;  /* 0x0000000a1e05d981 */ /* 0x004ea2000c1e1900 */
[----:B------:R-:W-:Y:S02]  /*4810*/  LOP3.LUT P2, RZ, R4, 0x400, RZ, 0xc0, !PT ;  /* 0x0000040004ff7812 */ /* 0x000fe4000784c0ff */
[----:B0-----:R-:W-:Y:S01]  /*4820*/  IADD3 R42, PT, PT, R0, 0x150, RZ ;  /* 0x00000150002a7810 */ /* 0x001fe20007ffe0ff */
[----:B---3--:R0:W-:Y:S04]  /*4830*/  STL [R1+0x3c0], R20 ;  /* 0x0003c01401007387 */ /* 0x0081e80000100800 */
[----:B------:R-:W3:Y:S01]  /*4840*/  LDL.LU.64 R30, [R1+0x350] ;  /* 0x00035000011e7983 */ /* 0x000ee20000300a00 */
[----:B0-----:R-:W-:-:S06]  /*4850*/  HFMA2 R20, -RZ, RZ, 0, 0 ;  /* 0x00000000ff147431 */ /* 0x001fcc00000001ff */
[----:B----4-:R-:W4:Y:S01]  /*4860*/  @!P5 LDG.E R20, desc[UR10][R44.64] ;  /* 0x0000000a2c14d981 */ /* 0x010f22000c1e1900 */
[----:B------:R-:W-:-:S03]  /*4870*/  ISETP.GE.U32.AND P1, PT, R42, UR16, PT ;  /* 0x000000102a007c0c */ /* 0x000fc6000bf26070 */
[----:B--2---:R0:W-:Y:S04]  /*4880*/  STL [R1+0x3bc], R5 ;  /* 0x0003bc0501007387 */ /* 0x0041e80000100800 */
[----:B------:R-:W2:Y:S01]  /*4890*/  LDL.64 R44, [R1+0x298] ;  /* 0x00029800012c7983 */ /* 0x000ea20000100a00 */
[----:B0-----:R-:W-:-:S04]  /*48a0*/  SHF.R.S32.HI R5, RZ, 0x1f, R42 ;  /* 0x0000001fff057819 */ /* 0x001fc8000001142a */
[----:B------:R-:W-:-:S13]  /*48b0*/  ISETP.GE.AND.EX P0, PT, R5, UR17, PT, P1 ;  /* 0x0000001105007c0c */ /* 0x000fda000bf06310 */
[----:B------:R-:W0:Y:S01]  /*48c0*/  @!P0 LDC.64 R32, c[0x0][0x3f8] ;  /* 0x0000fe00ff208b82 */ /* 0x000e220000000a00 */
[----:B------:R-:W-:Y:S02]  /*48d0*/  @!P0 MOV R38, R6 ;  /* 0x0000000600268202 */ /* 0x000fe40000000f00 */
[----:B------:R-:W-:Y:S01]  /*48e0*/  @!P0 MOV R39, R9 ;  /* 0x0000000900278202 */ /* 0x000fe20000000f00 */
[-C--:B0-----:R-:W-:Y:S02]  /*48f0*/  @!P0 IMAD R5, R5, R32.reuse, RZ ;  /* 0x0000002005058224 */ /* 0x081fe400078e02ff */
[----:B------:R-:W-:-:S04]  /*4900*/  @!P0 IMAD.WIDE.U32 R38, R42, R32, R38 ;  /* 0x000000202a268225 */ /* 0x000fc800078e0026 */
[----:B------:R-:W-:Y:S02]  /*4910*/  @!P0 IMAD R5, R42, R33, R5 ;  /* 0x000000212a058224 */ /* 0x000fe400078e0205 */
[----:B------:R-:W3:Y:S01]  /*4920*/  LDL.LU.64 R42, [R1+0x358] ;  /* 0x00035800012a7983 */ /* 0x000ee20000300a00 */
[----:B------:R-:W0:Y:S03]  /*4930*/  @!P0 LDC.64 R32, c[0x0][0x3a0] ;  /* 0x0000e800ff208b82 */ /* 0x000e260000000a00 */
[----:B----4-:R1:W-:Y:S02]  /*4940*/  STL [R1+0x3b8], R20 ;  /* 0x0003b81401007387 */ /* 0x0103e40000100800 */
[----:B-1----:R-:W-:-:S06]  /*4950*/  MOV R20, RZ ;  /* 0x000000ff00147202 */ /* 0x002fcc0000000f00 */
[----:B------:R-:W4:Y:S01]  /*4960*/  @!P2 LDG.E R20, desc[UR10][R40.64] ;  /* 0x0000000a2814a981 */ /* 0x000f22000c1e1900 */
[----:B------:R-:W-:-:S04]  /*4970*/  @!P0 IADD3 R5, PT, PT, R39, R5, RZ ;  /* 0x0000000527058210 */ /* 0x000fc80007ffe0ff */
[C---:B------:R-:W-:Y:S02]  /*4980*/  @!P0 SHF.L.U64.HI R5, R38.reuse, 0x1, R5 ;  /* 0x0000000126058819 */ /* 0x040fe40000010205 */
[----:B------:R-:W-:Y:S02]  /*4990*/  @!P0 SHF.L.U32 R38, R38, 0x1, RZ ;  /* 0x0000000126268819 */ /* 0x000fe400000006ff */
[----:B------:R-:W-:Y:S01]  /*49a0*/  LOP3.LUT R2, R2, 0xfffeffff, RZ, 0xc0, !PT ;  /* 0xfffeffff02027812 */ /* 0x000fe200078ec0ff */
[----:B------:R-:W2:Y:S04]  /*49b0*/  LDL.64 R40, [R1+0x248] ;  /* 0x0002480001287983 */ /* 0x000ea80000100a00 */
[----:B----4-:R0:W-:Y:S02]  /*49c0*/  STL [R1+0x3b4], R20 ;  /* 0x0003b41401007387 */ /* 0x0101e40000100800 */
        /* <DEDUP_REMOVED lines=8> */
[----:B---3--:R-:W3:Y:S01]  /*4a50*/  @!P2 LDG.E R20, desc[UR10][R42.64] ;  /* 0x0000000a2a14a981 */ /* 0x008ee2000c1e1900 */
[----:B------:R-:W-:Y:S02]  /*4a60*/  @P3 LOP3.LUT R2, R2, 0x10000, RZ, 0xfc, !PT ;  /* 0x0001000002023812 */ /* 0x000fe400078efcff */
[----:B------:R-:W-:Y:S02]  /*4a70*/  LOP3.LUT P3, RZ, R4, 0x200, RZ, 0xc0, !PT ;  /* 0x0000020004ff7812 */ /* 0x000fe4000786c0ff */
[----:B------:R-:W-:-:S11]  /*4a80*/  MOV R5, RZ ;  /* 0x000000ff00057202 */ /* 0x000fd60000000f00 */
[----:B------:R-:W4:Y:S04]  /*4a90*/  @!P3 LDG.E R5, desc[UR10][R30.64] ;  /* 0x0000000a1e05b981 */ /* 0x000f28000c1e1900 */
[----:B---3--:R0:W-:Y:S01]  /*4aa0*/  STL [R1+0x3b0], R20 ;  /* 0x0003b01401007387 */ /* 0x0081e20000100800 */
[----:B------:R-:W-:Y:S02]  /*4ab0*/  LOP3.LUT P6, RZ, R4, 0x100, RZ, 0xc0, !PT ;  /* 0x0000010004ff7812 */ /* 0x000fe400078cc0ff */
[----:B------:R-:W-:Y:S01]  /*4ac0*/  IADD3 R42, PT, PT, R0, 0x158, RZ ;  /* 0x00000158002a7810 */ /* 0x000fe20007ffe0ff */
[----:B------:R-:W3:Y:S01]  /*4ad0*/  LDL.LU.64 R30, [R1+0x338] ;  /* 0x00033800011e7983 */ /* 0x000ee20000300a00 */
[----:B0-----:R-:W-:-:S06]  /*4ae0*/  HFMA2 R20, -RZ, RZ, 0, 0 ;  /* 0x00000000ff147431 */ /* 0x001fcc00000001ff */
[----:B--2---:R-:W2:Y:S01]  /*4af0*/  @!P3 LDG.E R20, desc[UR10][R44.64] ;  /* 0x0000000a2c14b981 */ /* 0x004ea2000c1e1900 */
        /* <DEDUP_REMOVED lines=15> */
[----:B--2---:R1:W-:Y:S02]  /*4bf0*/  STL [R1+0x3a8], R20 ;  /* 0x0003a81401007387 */ /* 0x0043e40000100800 */
[----:B-1----:R-:W-:-:S06]  /*4c00*/  MOV R20, RZ ;  /* 0x000000ff00147202 */ /* 0x002fcc0000000f00 */
[----:B------:R-:W2:Y:S01]  /*4c10*/  @!P6 LDG.E R20, desc[UR10][R40.64] ;  /* 0x0000000a2814e981 */ /* 0x000ea2000c1e1900 */
[----:B------:R-:W-:-:S04]  /*4c20*/  @!P0 IADD3 R5, PT, PT, R39, R5, RZ ;  /* 0x0000000527058210 */ /* 0x000fc80007ffe0ff */
[C---:B------:R-:W-:Y:S02]  /*4c30*/  @!P0 SHF.L.U64.HI R5, R38.reuse, 0x1, R5 ;  /* 0x0000000126058819 */ /* 0x040fe40000010205 */
[----:B------:R-:W-:Y:S02]  /*4c40*/  @!P0 SHF.L.U32 R38, R38, 0x1, RZ ;  /* 0x0000000126268819 */ /* 0x000fe400000006ff */
[----:B------:R-:W-:Y:S01]  /*4c50*/  LOP3.LUT P2, RZ, R4, 0x80, RZ, 0xc0, !PT ;  /* 0x0000008004ff7812 */ /* 0x000fe2000784c0ff */
[----:B------:R-:W4:Y:S04]  /*4c60*/  LDL.64 R40, [R1+0x270] ;  /* 0x0002700001287983 */ /* 0x000f280000100a00 */
[----:B--2---:R0:W-:Y:S02]  /*4c70*/  STL [R1+0x3a4], R20 ;  /* 0x0003a41401007387 */ /* 0x0041e40000100800 */
        /* <DEDUP_REMOVED lines=8> */
[----:B---3--:R0:W2:Y:S01]  /*4d00*/  @!P6 LDG.E R20, desc[UR10][R42.64] ;  /* 0x0000000a2a14e981 */ /* 0x0080a2000c1e1900 */
[----:B------:R-:W-:-:S06]  /*4d10*/  MOV R5, RZ ;  /* 0x000000ff00057202 */ /* 0x000fcc0000000f00 */
[----:B------:R-:W3:Y:S01]  /*4d20*/  @!P2 LDG.E R5, desc[UR10][R30.64] ;  /* 0x0000000a1e05a981 */ /* 0x000ee2000c1e1900 */
[----:B------:R-:W-:Y:S02]  /*4d30*/  LOP3.LUT P3, RZ, R4, 0x40, RZ, 0xc0, !PT ;  /* 0x0000004004ff7812 */ /* 0x000fe4000786c0ff */
[----:B0-----:R-:W-:Y:S01]  /*4d40*/  IADD3 R42, PT, PT, R0, 0x160, RZ ;  /* 0x00000160002a7810 */ /* 0x001fe20007ffe0ff */
[----:B--2---:R0:W-:Y:S04]  /*4d50*/  STL [R1+0x39c], R20 ;  /* 0x00039c1401007387 */ /* 0x0041e80000100800 */
[----:B------:R-:W2:Y:S01]  /*4d60*/  LDL.LU.64 R30, [R1+0x328] ;  /* 0x00032800011e7983 */ /* 0x000ea20000300a00 */
[----:B0-----:R-:W-:-:S06]  /*4d70*/  HFMA2 R20, -RZ, RZ, 0, 0 ;  /* 0x00000000ff147431 */ /* 0x001fcc00000001ff */
[----:B----4-:R-:W4:Y:S01]  /*4d80*/  @!P2 LDG.E R20, desc[UR10][R44.64] ;  /* 0x0000000a2c14a981 */ /* 0x010f22000c1e1900 */
[----:B------:R-:W-:-:S03]  /*4d90*/  ISETP.GE.U32.AND P1, PT, R42, UR16, PT ;  /* 0x000000102a007c0c */ /* 0x000fc6000bf26070 */
[----:B---3--:R0:W-:Y:S04]  /*4da0*/  STL [R1+0x398], R5 ;  /* 0x0003980501007387 */ /* 0x0081e80000100800 */
[----:B------:R-:W3:Y:S01]  /*4db0*/  LDL.64 R44, [R1+0x290] ;  /* 0x00029000012c7983 */ /* 0x000ee20000100a00 */
        /* <DEDUP_REMOVED lines=8> */
[----:B------:R-:W2:Y:S01]  /*4e40*/  LDL.LU.64 R42, [R1+0x340] ;  /* 0x00034000012a7983 */ /* 0x000ea20000300a00 */
[----:B------:R-:W0:Y:S03]  /*4e50*/  @!P6 LDC.64 R32, c[0x0][0x3a0] ;  /* 0x0000e800ff20eb82 */ /* 0x000e260000000a00 */
[----:B----4-:R1:W-:Y:S02]  /*4e60*/  STL [R1+0x394], R20 ;  /* 0x0003941401007387 */ /* 0x0103e40000100800 */
[----:B-1----:R-:W-:-:S06]  /*4e70*/  MOV R20, RZ ;  /* 0x000000ff00147202 */ /* 0x002fcc0000000f00 */
[----:B------:R-:W4:Y:S01]  /*4e80*/  @!P3 LDG.E R20, desc[UR10][R40.64] ;  /* 0x0000000a2814b981 */ /* 0x000f22000c1e1900 */
[----:B------:R-:W-:-:S04]  /*4e90*/  @!P6 IADD3 R5, PT, PT, R39, R5, RZ ;  /* 0x000000052705e210 */ /* 0x000fc80007ffe0ff */
[C---:B------:R-:W-:Y:S02]  /*4ea0*/  @!P6 SHF.L.U64.HI R5, R38.reuse, 0x1, R5 ;  /* 0x000000012605e819 */ /* 0x040fe40000010205 */
[----:B------:R-:W-:Y:S02]  /*4eb0*/  @!P6 SHF.L.U32 R38, R38, 0x1, RZ ;  /* 0x000000012626e819 */ /* 0x000fe400000006ff */
[----:B------:R-:W-:Y:S01]  /*4ec0*/  LOP3.LUT P5, RZ, R4, 0x20, RZ, 0xc0, !PT ;  /* 0x0000002004ff7812 */ /* 0x000fe200078ac0ff */
[----:B------:R-:W3:Y:S04]  /*4ed0*/  LDL.64 R40, [R1+0x230] ;  /* 0x0002300001287983 */ /* 0x000ee80000100a00 */
        /* <DEDUP_REMOVED lines=9> */
[----:B--2---:R0:W2:Y:S01]  /*4f70*/  @!P3 LDG.E R20, desc[UR10][R42.64] ;  /* 0x0000000a2a14b981 */ /* 0x0040a2000c1e1900 */
[----:B------:R-:W-:-:S06]  /*4f80*/  MOV R5, RZ ;  /* 0x000000ff00057202 */ /* 0x000fcc0000000f00 */
[----:B------:R-:W4:Y:S01]  /*4f90*/  @!P5 LDG.E R5, desc[UR10][R30.64] ;  /* 0x0000000a1e05d981 */ /* 0x000f22000c1e1900 */
[----:B------:R-:W-:Y:S02]  /*4fa0*/  LOP3.LUT P2, RZ, R3, 0x80, RZ, 0xc0, !PT ;  /* 0x0000008003ff7812 */ /* 0x000fe4000784c0ff */
[----:B0-----:R-:W-:Y:S01]  /*4fb0*/  IADD3 R42, PT, PT, R0, 0x168, RZ ;  /* 0x00000168002a7810 */ /* 0x001fe20007ffe0ff */
[----:B--2---:R0:W-:Y:S04]  /*4fc0*/  STL [R1+0x38c], R20 ;  /* 0x00038c1401007387 */ /* 0x0041e80000100800 */
[----:B------:R-:W2:Y:S01]  /*4fd0*/  LDL.LU.64 R30, [R1+0x318] ;  /* 0x00031800011e7983 */ /* 0x000ea20000300a00 */
[----:B0-----:R-:W-:-:S06]  /*4fe0*/  HFMA2 R20, -RZ, RZ, 0, 0 ;  /* 0x00000000ff147431 */ /* 0x001fcc00000001ff */
[----:B---3--:R-:W3:Y:S01]  /*4ff0*/  @!P5 LDG.E R20, desc[UR10][R44.64] ;  /* 0x0000000a2c14d981 */ /* 0x008ee2000c1e1900 */
[----:B------:R-:W-:-:S03]  /*5000*/  ISETP.GE.U32.AND P1, PT, R42, UR16, PT ;  /* 0x000000102a007c0c */ /* 0x000fc6000bf26070 */
[----:B----4-:R0:W-:Y:S04]  /*5010*/  STL [R1+0x388], R5 ;  /* 0x0003880501007387 */ /* 0x0101e80000100800 */
        /* <DEDUP_REMOVED lines=11> */
[----:B---3--:R1:W-:Y:S02]  /*50d0*/  STL [R1+0x384], R20 ;  /* 0x0003841401007387 */ /* 0x0083e40000100800 */
[----:B-1----:R-:W-:-:S06]  /*50e0*/  MOV R20, RZ ;  /* 0x000000ff00147202 */ /* 0x002fcc0000000f00 */
[----:B------:R-:W3:Y:S01]  /*50f0*/  @!P2 LDG.E R20, desc[UR10][R40.64] ;  /* 0x0000000a2814a981 */ /* 0x000ee2000c1e1900 */
[----:B------:R-:W-:-:S04]  /*5100*/  @!P3 IADD3 R5, PT, PT, R39, R5, RZ ;  /* 0x000000052705b210 */ /* 0x000fc80007ffe0ff */
[C---:B------:R-:W-:Y:S02]  /*5110*/  @!P3 SHF.L.U64.HI R5, R38.reuse, 0x1, R5 ;  /* 0x000000012605b819 */ /* 0x040fe40000010205 */
[----:B------:R-:W-:Y:S02]  /*5120*/  @!P3 SHF.L.U32 R38, R38, 0x1, RZ ;  /* 0x000000012626b819 */ /* 0x000fe400000006ff */
[----:B------:R-:W-:Y:S01]  /*5130*/  LOP3.LUT R2, R2, 0xffffbfff, RZ, 0xc0, !PT ;  /* 0xffffbfff02027812 */ /* 0x000fe200078ec0ff */
[----:B------:R-:W4:Y:S04]  /*5140*/  LDL.64 R40, [R1+0x250] ;  /* 0x0002500001287983 */ /* 0x000f280000100a00 */
[----:B---3--:R0:W-:Y:S02]  /*5150*/  STL [R1+0x380], R20 ;  /* 0x0003801401007387 */ /* 0x0081e40000100800 */
        /* <DEDUP_REMOVED lines=9> */
[----:B------:R-:W-:-:S04]  /*51f0*/  @P0 LOP3.LUT R2, R2, 0x4000, RZ, 0xfc, !PT ;  /* 0x0000400002020812 */ /* 0x000fc800078efcff */
[----:B------:R-:W-:-:S04]  /*5200*/  LOP3.LUT R2, R2, 0xffffdfff, RZ, 0xc0, !PT ;  /* 0xffffdfff02027812 */ /* 0x000fc800078ec0ff */
[----:B------:R-:W-:Y:S02]  /*5210*/  @P6 LOP3.LUT R2, R2, 0x2000, RZ, 0xfc, !PT ;  /* 0x0000200002026812 */ /* 0x000fe400078efcff */
[----:B------:R-:W-:Y:S02]  /*5220*/  LOP3.LUT P6, RZ, R4, 0x8, RZ, 0xc0, !PT ;  /* 0x0000000804ff7812 */ /* 0x000fe400078cc0ff */
[----:B------:R-:W-:-:S11]  /*5230*/  MOV R5, RZ ;  /* 0x000000ff00057202 */ /* 0x000fd60000000f00 */
        /* <DEDUP_REMOVED lines=38> */
[----:B------:R-:W-:Y:S02]  /*54a0*/  @P3 LOP3.LUT R2, R2, 0x1000, RZ, 0xfc, !PT ;  /* 0x0000100002023812 */ /* 0x000fe400078efcff */
[C---:B------:R-:W-:Y:S02]  /*54b0*/  LOP3.LUT P3, RZ, R3.reuse, 0x40, RZ, 0xc0, !PT ;  /* 0x0000004003ff7812 */ /* 0x040fe4000786c0ff */
[C---:B------:R-:W-:Y:S02]  /*54c0*/  LOP3.LUT P6, RZ, R2.reuse, 0x80000000, RZ, 0xc0, !PT ;  /* 0x8000000002ff7812 */ /* 0x040fe400078cc0ff */
[----:B------:R-:W-:Y:S02]  /*54d0*/  LOP3.LUT R2, R2, 0xfffff7ff, RZ, 0xc0, !PT ;  /* 0xfffff7ff02027812 */ /* 0x000fe400078ec0ff */
[----:B------:R-:W-:Y:S02]  /*54e0*/  LOP3.LUT R3, R3, 0xfffffff7, RZ, 0xc0, !PT ;  /* 0xfffffff703037812 */ /* 0x000fe400078ec0ff */
[----:B------:R-:W-:-:S02]  /*54f0*/  @P2 LOP3.LUT R2, R2, 0x800, RZ, 0xfc, !PT ;  /* 0x0000080002022812 */ /* 0x000fc400078efcff */
[----:B------:R-:W-:Y:S02]  /*5500*/  @P2 LOP3.LUT R3, R3, 0x8, RZ, 0xfc, !PT ;  /* 0x0000000803032812 */ /* 0x000fe400078efcff */
[----:B------:R-:W-:Y:S02]  /*5510*/  LOP3.LUT P2, RZ, R4, 0x2, RZ, 0xc0, !PT ;  /* 0x0000000204ff7812 */ /* 0x000fe4000784c0ff */
[----:B------:R-:W-:-:S11]  /*5520*/  MOV R5, RZ ;  /* 0x000000ff00057202 */ /* 0x000fd60000000f00 */
[----:B------:R-:W4:Y:S01]  /*5530*/  @!P2 LDG.E R5, desc[UR10][R30.64] ;  /* 0x0000000a1e05a981 */ /* 0x000f22000c1e1900 */
[----:B0-----:R-:W-:-:S03]  /*5540*/  IADD3 R42, PT, PT, R0, 0x178, RZ ;  /* 0x00000178002a7810 */ /* 0x001fc60007ffe0ff */
[----:B--2---:R0:W-:Y:S04]  /*5550*/  STL [R1+0x368], R20 ;  /* 0x0003681401007387 */ /* 0x0041e80000100800 */
[----:B------:R-:W2:Y:S01]  /*5560*/  LDL.LU.64 R30, [R1+0x2f0] ;  /* 0x0002f000011e7983 */ /* 0x000ea20000300a00 */
[----:B0-----:R-:W-:-:S06]  /*5570*/  HFMA2 R20, -RZ, RZ, 0, 0 ;  /* 0x00000000ff147431 */ /* 0x001fcc00000001ff */
[----:B---3--:R-:W3:Y:S01]  /*5580*/  @!P2 LDG.E R20, desc[UR10][R44.64] ;  /* 0x0000000a2c14a981 */ /* 0x008ee2000c1e1900 */
[----:B------:R-:W-:-:S03]  /*5590*/  ISETP.GE.U32.AND P1, PT, R42, UR16, PT ;  /* 0x000000102a007c0c */ /* 0x000fc6000bf26070 */
[----:B------:R-:W2:Y:S04]  /*55a0*/  LDL.LU.64 R44, [R1+0x2f8] ;  /* 0x0002f800012c7983 */ /* 0x000ea80000300a00 */
[----:B----4-:R0:W-:Y:S02]  /*55b0*/  STL [R1+0x364], R5 ;  /* 0x0003640501007387 */ /* 0x0101e40000100800 */
        /* <DEDUP_REMOVED lines=8> */
[----:B------:R-:W4:Y:S01]  /*5640*/  LDL.LU.64 R42, [R1+0x310] ;  /* 0x00031000012a7983 */ /* 0x000f220000300a00 */
[----:B------:R-:W0:Y:S03]  /*5650*/  @!P5 LDC.64 R32, c[0x0][0x3a0] ;  /* 0x0000e800ff20db82 */ /* 0x000e260000000a00 */
[----:B---3--:R1:W-:Y:S02]  /*5660*/  STL [R1+0x360], R20 ;  /* 0x0003601401007387 */ /* 0x0083e40000100800 */
[----:B-1----:R-:W-:-:S06]  /*5670*/  MOV R20, RZ ;  /* 0x000000ff00147202 */ /* 0x002fcc0000000f00 */
[----:B------:R-:W3:Y:S01]  /*5680*/  @!P3 LDG.E R20, desc[UR10][R40.64] ;  /* 0x0000000a2814b981 */ /* 0x000ee2000c1e1900 */
[----:B------:R-:W-:-:S04]  /*5690*/  @!P5 IADD3 R5, PT, PT, R39, R5, RZ ;  /* 0x000000052705d210 */ /* 0x000fc80007ffe0ff */
[C---:B------:R-:W-:Y:S02]  /*56a0*/  @!P5 SHF.L.U64.HI R5, R38.reuse, 0x1, R5 ;  /* 0x000000012605d819 */ /* 0x040fe40000010205 */
[----:B------:R-:W-:Y:S01]  /*56b0*/  @!P5 SHF.L.U32 R38, R38, 0x1, RZ ;  /* 0x000000012626d819 */ /* 0x000fe200000006ff */
[----:B------:R-:W2:Y:S04]  /*56c0*/  LDL.64 R40, [R1+0x220] ;  /* 0x0002200001287983 */ /* 0x000ea80000100a00 */
[----:B---3--:R0:W-:Y:S02]  /*56d0*/  STL [R1+0x35c], R20 ;  /* 0x00035c1401007387 */ /* 0x0081e40000100800 */
[----:B0-----:R-:W-:-:S04]  /*56e0*/  @!P5 IADD3 R20, P1, PT, R38, R32, RZ ;  /* 0x000000202614d210 */ /* 0x001fc80007f3e0ff */
[----:B------:R-:W-:Y:S02]  /*56f0*/  @!P5 IADD3.X R21, PT, PT, R5, R33, RZ, P1, !PT ;  /* 0x000000210515d210 */ /* 0x000fe40000ffe4ff */
[----:B------:R-:W0:Y:S02]  /*5700*/  @!P5 LDC.64 R32, c[0x0][0x398] ;  /* 0x0000e600ff20db82 */ /* 0x000e240000000a00 */
[----:B0-----:R-:W-:Y:S01]  /*5710*/  @!P5 IADD3 R38, P1, PT, R38, R32, RZ ;  /* 0x000000202626d210 */ /* 0x001fe20007f3e0ff */
[----:B------:R-:W-:-:S06]  /*5720*/  HFMA2 R32, -RZ, RZ, 0, 0 ;  /* 0x00000000ff207431 */ /* 0x000fcc00000001ff */
[----:B----4-:R-:W3:Y:S01]  /*5730*/  @!P3 LDG.E R32, desc[UR10][R42.64] ;  /* 0x0000000a2a20b981 */ /* 0x010ee2000c1e1900 */
[----:B------:R-:W-:Y:S02]  /*5740*/  @!P5 IADD3.X R39, PT, PT, R5, R33, RZ, P1, !PT ;  /* 0x000000210527d210 */ /* 0x000fe40000ffe4ff */
[----:B------:R-:W-:Y:S02]  /*5750*/  MOV R5, RZ ;  /* 0x000000ff00057202 */ /* 0x000fe40000000f00 */
[----:B------:R-:W-:-:S04]  /*5760*/  LOP3.LUT P2, RZ, R2, 0x40000000, RZ, 0xc0, !PT ;  /* 0x4000000002ff7812 */ /* 0x000fc8000784c0ff */
[----:B--2---:R-:W2:Y:S04]  /*5770*/  @!P6 LDG.E R5, desc[UR10][R30.64] ;  /* 0x0000000a1e05e981 */ /* 0x004ea8000c1e1900 */
[----:B---3--:R0:W-:Y:S01]  /*5780*/  STL [R1+0x354], R32 ;  /* 0x0003542001007387 */ /* 0x0081e20000100800 */
[----:B------:R-:W-:-:S03]  /*5790*/  IADD3 R42, PT, PT, R0, 0x180, RZ ;  /* 0x00000180002a7810 */ /* 0x000fc60007ffe0ff */
[----:B------:R-:W-:Y:S01]  /*57a0*/  @!P5 STL.64 [R1+0x260], R38 ;  /* 0x000260260100d387 */ /* 0x000fe20000100a00 */
[----:B------:R-:W-:-:S03]  /*57b0*/  LOP3.LUT R2, R2, 0xfffffbff, RZ, 0xc0, !PT ;  /* 0xfffffbff02027812 */ /* 0x000fc600078ec0ff */
[----:B------:R1:W-:Y:S01]  /*57c0*/  @!P5 STL.64 [R1+0x210], R20 ;  /* 0x000210140100d387 */ /* 0x0003e20000100a00 */
[----:B0-----:R-:W-:-:S03]  /*57d0*/  HFMA2 R32, -RZ, RZ, 0, 0 ;  /* 0x00000000ff207431 */ /* 0x001fc600000001ff */
[----:B------:R-:W3:Y:S04]  /*57e0*/  LDL.LU.64 R30, [R1+0x2d8] ;  /* 0x0002d800011e7983 */ /* 0x000ee80000300a00 */
[----:B------:R-:W4:Y:S01]  /*57f0*/  @!P6 LDG.E R32, desc[UR10][R44.64] ;  /* 0x0000000a2c20e981 */ /* 0x000f22000c1e1900 */
[----:B------:R-:W-:-:S03]  /*5800*/  ISETP.GE.U32.AND P1, PT, R42, UR16, PT ;  /* 0x000000102a007c0c */ /* 0x000fc6000bf26070 */
[----:B--2---:R-:W-:Y:S01]  /*5810*/  STL [R1+0x350], R5 ;  /* 0x0003500501007387 */ /* 0x004fe20000100800 */
[----:B------:R-:W-:Y:S02]  /*5820*/  @P5 LOP3.LUT R2, R2, 0x400, RZ, 0xfc, !PT ;  /* 0x0000040002025812 */ /* 0x000fe400078efcff */
[----:B------:R-:W-:Y:S01]  /*5830*/  LOP3.LUT R3, R3, 0xfffffffb, RZ, 0xc0, !PT ;  /* 0xfffffffb03037812 */ /* 0x000fe200078ec0ff */
[----:B-1----:R-:W2:Y:S04]  /*5840*/  LDL.LU.64 R20, [R1+0x8c0] ;  /* 0x0008c00001147983 */ /* 0x002ea80000300a00 */
[----:B------:R-:W3:Y:S04]  /*5850*/  LDL.LU.64 R44, [R1+0x2e0] ;  /* 0x0002e000012c7983 */ /* 0x000ee80000300a00 */
[----:B----4-:R0:W-:Y:S02]  /*5860*/  STL [R1+0x34c], R32 ;  /* 0x00034c2001007387 */ /* 0x0101e40000100800 */
[----:B0-----:R-:W-:-:S06]  /*5870*/  MOV R32, RZ ;  /* 0x000000ff00207202 */ /* 0x001fcc0000000f00 */
[----:B------:R-:W4:Y:S01]  /*5880*/  @!P2 LDG.E R32, desc[UR10][R40.64] ;  /* 0x0000000a2820a981 */ /* 0x000f22000c1e1900 */
[----:B------:R-:W-:-:S04]  /*5890*/  SHF.R.S32.HI R5, RZ, 0x1f, R42 ;  /* 0x0000001fff057819 */ /* 0x000fc8000001142a */
[----:B------:R-:W-:Y:S02]  /*58a0*/  ISETP.GE.AND.EX P3, PT, R5, UR17, PT, P1 ;  /* 0x0000001105007c0c */ /* 0x000fe4000bf66310 */
[----:B------:R-:W-:Y:S01]  /*58b0*/  LOP3.LUT P5, RZ, R2, 0x20000000, RZ, 0xc0, !PT ;  /* 0x2000000002ff7812 */ /* 0x000fe200078ac0ff */
[----:B------:R-:W2:Y:S10]  /*58c0*/  LDL.64 R40, [R1+0x240] ;  /* 0x0002400001287983 */ /* 0x000eb40000100a00 */
[----:B------:R-:W-:-:S02]  /*58d0*/  @!P3 MOV R38, R6 ;  /* 0x000000060026b202 */ /* 0x000fc40000000f00 */
[----:B------:R-:W-:Y:S01]  /*58e0*/  @!P3 MOV R39, R9 ;  /* 0x000000090027b202 */ /* 0x000fe20000000f00 */
[----:B----4-:R0:W-:Y:S02]  /*58f0*/  STL [R1+0x348], R32 ;  /* 0x0003482001007387 */ /* 0x0101e40000100800 */
[----:B0-----:R-:W0:Y:S02]  /*5900*/  @!P3 LDC.64 R32, c[0x0][0x3f8] ;  /* 0x0000fe00ff20bb82 */ /* 0x001e240000000a00 */
        /* <DEDUP_REMOVED lines=8> */
[C---:B------:R-:W-:Y:S02]  /*5990*/  @!P3 IADD3.X R43, PT, PT, R5.reuse, R33, RZ, P1, !PT ;  /* 0x00000021052bb210 */ /* 0x040fe40000ffe4ff */
[----:B------:R-:W0:Y:S03]  /*59a0*/  @!P3 LDC.64 R32, c[0x0][0x398] ;  /* 0x0000e600ff20bb82 */ /* 0x000e260000000a00 */
[----:B------:R0:W-:Y:S02]  /*59b0*/  @!P3 STL.64 [R1+0x238], R42 ;  /* 0x0002382a0100b387 */ /* 0x0001e40000100a00 */
[----:B0-----:R-:W-:Y:S01]  /*59c0*/  @!P3 IADD3 R42, P1, PT, R38, R32, RZ ;  /* 0x00000020262ab210 */ /* 0x001fe20007f3e0ff */
[----:B------:R-:W-:Y:S01]  /*59d0*/  HFMA2 R32, -RZ, RZ, 0, 0 ;  /* 0x00000000ff207431 */ /* 0x000fe200000001ff */
[----:B------:R-:W4:Y:S05]  /*59e0*/  LDL.LU.64 R38, [R1+0x300] ;  /* 0x0003000001267983 */ /* 0x000f2a0000300a00 */
[----:B---3--:R-:W3:Y:S01]  /*59f0*/  @!P5 LDG.E R32, desc[UR10][R44.64] ;  /* 0x0000000a2c20d981 */ /* 0x008ee2000c1e1900 */
[----:B------:R-:W-:-:S02]  /*5a00*/  @!P3 IADD3.X R43, PT, PT, R5, R33, RZ, P1, !PT ;  /* 0x00000021052bb210 */ /* 0x000fc40000ffe4ff */
[----:B------:R-:W-:-:S06]  /*5a10*/  MOV R5, RZ ;  /* 0x000000ff00057202 */ /* 0x000fcc0000000f00 */
[----:B------:R-:W4:Y:S01]  /*5a20*/  @!P5 LDG.E R5, desc[UR10][R30.64] ;  /* 0x0000000a1e05d981 */ /* 0x000f22000c1e1900 */
[----:B------:R-:W-:-:S03]  /*5a30*/  LOP3.LUT P6, RZ, R2, 0x8000000, RZ, 0xc0, !PT ;  /* 0x0800000002ff7812 */ /* 0x000fc600078cc0ff */
[----:B------:R-:W-:Y:S04]  /*5a40*/  @!P3 STL.64 [R1+0x220], R42 ;  /* 0x0002202a0100b387 */ /* 0x000fe80000100a00 */
[----:B---3--:R0:W-:Y:S01]  /*5a50*/  STL [R1+0x33c], R32 ;  /* 0x00033c2001007387 */ /* 0x0081e20000100800 */
[----:B------:R-:W-:-:S03]  /*5a60*/  @P3 LOP3.LUT R3, R3, 0x4, RZ, 0xfc, !PT ;  /* 0x0000000403033812 */ /* 0x000fc600078efcff */
[----:B------:R-:W3:Y:S01]  /*5a70*/  LDL.LU.64 R30, [R1+0x2c0] ;  /* 0x0002c000011e7983 */ /* 0x000ee20000300a00 */
[----:B0-----:R-:W-:-:S06]  /*5a80*/  MOV R32, RZ ;  /* 0x000000ff00207202 */ /* 0x001fcc0000000f00 */
[----:B--2---:R-:W2:Y:S01]  /*5a90*/  @!P4 LDG.E R32, desc[UR10][R40.64] ;  /* 0x0000000a2820c981 */ /* 0x004ea2000c1e1900 */
[----:B------:R-:W-:Y:S02]  /*5aa0*/  IADD3 R42, PT, PT, R0, 0x188, RZ ;  /* 0x00000188002a7810 */ /* 0x000fe40007ffe0ff */
[----:B------:R-:W-:Y:S01]  /*5ab0*/  LOP3.LUT R2, R2, 0xfffffdff, RZ, 0xc0, !PT ;  /* 0xfffffdff02027812 */ /* 0x000fe200078ec0ff */
[----:B----4-:R0:W-:Y:S01]  /*5ac0*/  STL [R1+0x340], R5 ;  /* 0x0003400501007387 */ /* 0x0101e20000100800 */
[----:B------:R-:W-:Y:S02]  /*5ad0*/  ISETP.GE.U32.AND P1, PT, R42, UR16, PT ;  /* 0x000000102a007c0c */ /* 0x000fe4000bf26070 */
[----:B------:R-:W-:Y:S02]  /*5ae0*/  @P3 LOP3.LUT R2, R2, 0x200, RZ, 0xfc, !PT ;  /* 0x0000020002023812 */ /* 0x000fe400078efcff */
[----:B0-----:R-:W-:-:S04]  /*5af0*/  SHF.R.S32.HI R5, RZ, 0x1f, R42 ;  /* 0x0000001fff057819 */ /* 0x001fc8000001142a */
[----:B------:R-:W-:Y:S01]  /*5b00*/  ISETP.GE.AND.EX P3, PT, R5, UR17, PT, P1 ;  /* 0x0000001105007c0c */ /* 0x000fe2000bf66310 */
[----:B------:R-:W-:-:S06]  /*5b10*/  HFMA2 R43, -RZ, RZ, 0, 0 ;  /* 0x00000000ff2b7431 */ /* 0x000fcc00000001ff */
[----:B------:R0:W4:Y:S06]  /*5b20*/  @!P2 LDG.E R43, desc[UR10][R38.64] ;  /* 0x0000000a262ba981 */ /* 0x00012c000c1e1900 */
[----:B------:R-:W1:Y:S01]  /*5b30*/  @!P3 LDC.64 R44, c[0x0][0x3a0] ;  /* 0x0000e800ff2cbb82 */ /* 0x000e620000000a00 */
[----:B0-----:R-:W-:Y:S02]  /*5b40*/  @!P3 MOV R38, R6 ;  /* 0x000000060026b202 */ /* 0x001fe40000000f00 */
[----:B------:R-:W-:Y:S01]  /*5b50*/  @!P3 MOV R39, R9 ;  /* 0x000000090027b202 */ /* 0x000fe20000000f00 */
[----:B--2---:R0:W-:Y:S04]  /*5b60*/  STL [R1+0x338], R32 ;  /* 0x0003382001007387 */ /* 0x0041e80000100800 */
[----:B0-----:R-:W0:Y:S02]  /*5b70*/  @!P3 LDC.64 R32, c[0x0][0x3f8] ;  /* 0x0000fe00ff20bb82 */ /* 0x001e240000000a00 */
[----:B0-----:R-:W-:-:S04]  /*5b80*/  @!P3 IMAD R5, R5, R32, RZ ;  /* 0x000000200505b224 */ /* 0x001fc800078e02ff */
[C---:B------:R-:W-:Y:S02]  /*5b90*/  @!P3 IMAD R5, R42.reuse, R33, R5 ;  /* 0x000000212a05b224 */ /* 0x040fe400078e0205 */
[----:B------:R-:W-:-:S05]  /*5ba0*/  @!P3 IMAD.WIDE.U32 R32, R42, R32, R38 ;  /* 0x000000202a20b225 */ /* 0x000fca00078e0026 */
[----:B------:R-:W-:Y:S02]  /*5bb0*/  @!P3 IADD3 R5, PT, PT, R33, R5, RZ ;  /* 0x000000052105b210 */ /* 0x000fe40007ffe0ff */
[C---:B------:R-:W-:Y:S02]  /*5bc0*/  @!P3 SHF.L.U32 R38, R32.reuse, 0x1, RZ ;  /* 0x000000012026b819 */ /* 0x040fe400000006ff */
[----:B------:R-:W-:Y:S02]  /*5bd0*/  @!P3 SHF.L.U64.HI R5, R32, 0x1, R5 ;  /* 0x000000012005b819 */ /* 0x000fe40000010205 */
[----:B------:R-:W0:Y:S01]  /*5be0*/  @!P3 LDC.64 R32, c[0x0][0x398] ;  /* 0x0000e600ff20bb82 */ /* 0x000e220000000a00 */
[----:B-1----:R-:W-:-:S04]  /*5bf0*/  @!P3 IADD3 R44, P1, PT, R38, R44, RZ ;  /* 0x0000002c262cb210 */ /* 0x002fc80007f3e0ff */
[----:B------:R-:W-:Y:S02]  /*5c00*/  @!P3 IADD3.X R45, PT, PT, R5, R45, RZ, P1, !PT ;  /* 0x0000002d052db210 */ /* 0x000fe40000ffe4ff */
[----:B0-----:R-:W-:-:S03]  /*5c10*/  @!P3 IADD3 R40, P1, PT, R38, R32, RZ ;  /* 0x000000202628b210 */ /* 0x001fc60007f3e0ff */
[----:B------:R0:W-:Y:S01]  /*5c20*/  STL.64 [R1+0x8a0], R44 ;  /* 0x0008a02c01007387 */ /* 0x0001e20000100a00 */
[----:B------:R-:W-:-:S03]  /*5c30*/  @!P3 IADD3.X R41, PT, PT, R5, R33, RZ, P1, !PT ;  /* 0x000000210529b210 */ /* 0x000fc60000ffe4ff */
[----:B------:R-:W2:Y:S04]  /*5c40*/  LDL.64 R38, [R1+0x218] ;  /* 0x0002180001267983 */ /* 0x000ea80000100a00 */
[----:B------:R-:W4:Y:S04]  /*5c50*/  LDL.LU.64 R32, [R1+0x2c8] ;  /* 0x0002c80001207983 */ /* 0x000f280000300a00 */
[----:B0-----:R-:W2:Y:S01]  /*5c60*/  LDL.LU.64 R44, [R1+0x2e8] ;  /* 0x0002e800012c7983 */ /* 0x001ea20000300a00 */
[----:B------:R-:W-:-:S06]  /*5c70*/  MOV R5, RZ ;  /* 0x000000ff00057202 */ /* 0x000fcc0000000f00 */
[----:B---3--:R0:W3:Y:S02]  /*5c80*/  @!P6 LDG.E R5, desc[UR10][R30.64] ;  /* 0x0000000a1e05e981 */ /* 0x0080e4000c1e1900 */
[----:B0-----:R-:W-:Y:S02]  /*5c90*/  HFMA2 R30, -RZ, RZ, 0, 0 ;  /* 0x00000000ff1e7431 */ /* 0x001fe400000001ff */
[----:B------:R-:W-:-:S04]  /*5ca0*/  HFMA2 R42, -RZ, RZ, 0, 0 ;  /* 0x00000000ff2a7431 */ /* 0x000fc800000001ff */
[----:B----4-:R-:W4:Y:S04]  /*5cb0*/  @!P6 LDG.E R30, desc[UR10][R32.64] ;  /* 0x0000000a201ee981 */ /* 0x010f28000c1e1900 */
[----:B--2---:R-:W2:Y:S01]  /*5cc0*/  @!P4 LDG.E R42, desc[UR10][R44.64] ;  /* 0x0000000a2c2ac981 */ /* 0x004ea2000c1e1900 */
[----:B------:R-:W-:-:S03]  /*5cd0*/  LOP3.LUT P2, RZ, R2, 0x4000000, RZ, 0xc0, !PT ;  /* 0x0400000002ff7812 */ /* 0x000fc6000784c0ff */
[----:B---3--:R-:W-:Y:S04]  /*5ce0*/  STL [R1+0x32c], R5 ;  /* 0x00032c0501007387 */ /* 0x008fe80000100800 */
[----:B------:R-:W3:Y:S04]  /*5cf0*/  LDL.LU.64 R44, [R1+0x2d0] ;  /* 0x0002d000012c7983 */ /* 0x000ee80000300a00 */
[----:B----4-:R0:W-:Y:S02]  /*5d00*/  STL [R1+0x328], R30 ;  /* 0x0003281e01007387 */ /* 0x0101e40000100800 */
[----:B0-----:R-:W-:-:S06]  /*5d10*/  MOV R30, RZ ;  /* 0x000000ff001e7202 */ /* 0x001fcc0000000f00 */
[----:B------:R0:W4:Y:S04]  /*5d20*/  @!P2 LDG.E R30, desc[UR10][R38.64] ;  /* 0x0000000a261ea981 */ /* 0x000128000c1e1900 */
[----:B--2---:R1:W-:Y:S02]  /*5d30*/  STL [R1+0x330], R42 ;  /* 0x0003302a01007387 */ /* 0x0043e40000100800 */
[----:B-1----:R-:W-:-:S04]  /*5d40*/  IADD3 R42, PT, PT, R0, 0x190, RZ ;  /* 0x00000190002a7810 */ /* 0x002fc80007ffe0ff */
[----:B------:R-:W-:Y:S02]  /*5d50*/  SHF.R.S32.HI R5, RZ, 0x1f, R42 ;  /* 0x0000001fff057819 */ /* 0x000fe4000001142a */
[----:B------:R-:W-:-:S04]  /*5d60*/  ISETP.GE.U32.AND P1, PT, R42, UR16, PT ;  /* 0x000000102a007c0c */ /* 0x000fc8000bf26070 */
[----:B------:R-:W-:-:S13]  /*5d70*/  ISETP.GE.AND.EX P4, PT, R5, UR17, PT, P1 ;  /* 0x0000001105007c0c */ /* 0x000fda000bf86310 */
[----:B0-----:R-:W0:Y:S01]  /*5d80*/  @!P4 LDC.64 R38, c[0x0][0x3f8] ;  /* 0x0000fe00ff26cb82 */ /* 0x001e220000000a00 */
        /* <DEDUP_REMOVED lines=9> */
[----:B----4-:R0:W-:Y:S03]  /*5e20*/  STL [R1+0x324], R30 ;  /* 0x0003241e01007387 */ /* 0x0101e60000100800 */
[----:B0-----:R-:W-:-:S04]  /*5e30*/  @!P4 IADD3 R30, P1, PT, R38, R32, RZ ;  /* 0x00000020261ec210 */ /* 0x001fc80007f3e0ff */
[C---:B------:R-:W-:Y:S02]  /*5e40*/  @!P4 IADD3.X R31, PT, PT, R5.reuse, R33, RZ, P1, !PT ;  /* 0x00000021051fc210 */ /* 0x040fe40000ffe4ff */
[----:B------:R-:W0:Y:S02]  /*5e50*/  @!P4 LDC.64 R32, c[0x0][0x398] ;  /* 0x0000e600ff20cb82 */ /* 0x000e240000000a00 */
[----:B0-----:R-:W-:Y:S02]  /*5e60*/  @!P4 IADD3 R32, P1, PT, R38, R32, RZ ;  /* 0x000000202620c210 */ /* 0x001fe40007f3e0ff */
[----:B------:R-:W2:Y:S02]  /*5e70*/  LDL.LU.64 R38, [R1+0x228] ;  /* 0x0002280001267983 */ /* 0x000ea40000300a00 */
[----:B------:R-:W-:-:S05]  /*5e80*/  @!P4 IADD3.X R33, PT, PT, R5, R33, RZ, P1, !PT ;  /* 0x000000210521c210 */ /* 0x000fca0000ffe4ff */
[----:B------:R0:W-:Y:S04]  /*5e90*/  STL.64 [R1+0x888], R32 ;  /* 0x0008882001007387 */ /* 0x0001e80000100a00 */
[----:B0-----:R-:W4:Y:S01]  /*5ea0*/  LDL.LU.64 R32, [R1+0x2a8] ;  /* 0x0002a80001207983 */ /* 0x001f220000300a00 */
[----:B------:R-:W-:-:S04]  /*5eb0*/  LOP3.LUT R2, R2, 0xfffffeff, RZ, 0xc0, !PT ;  /* 0xfffffeff02027812 */ /* 0x000fc800078ec0ff */
[----:B------:R-:W-:-:S04]  /*5ec0*/  @P3 LOP3.LUT R2, R2, 0x100, RZ, 0xfc, !PT ;  /* 0x0000010002023812 */ /* 0x000fc800078efcff */
[----:B------:R-:W-:Y:S02]  /*5ed0*/  LOP3.LUT P5, RZ, R2, 0x2000000, RZ, 0xc0, !PT ;  /* 0x0200000002ff7812 */ /* 0x000fe400078ac0ff */
[----:B------:R-:W-:Y:S01]  /*5ee0*/  MOV R5, RZ ;  /* 0x000000ff00057202 */ /* 0x000fe20000000f00 */
[----:B------:R-:W-:-:S06]  /*5ef0*/  HFMA2 R42, -RZ, RZ, 0, 0 ;  /* 0x00000000ff2a7431 */ /* 0x000fcc00000001ff */
[----:B---3--:R-:W3:Y:S04]  /*5f00*/  @!P2 LDG.E R42, desc[UR10][R44.64] ;  /* 0x0000000a2c2aa981 */ /* 0x008ee8000c1e1900 */
[----:B------:R0:W-:Y:S04]  /*5f10*/  @!P4 STL.64 [R1+0x218], R30 ;  /* 0x0002181e0100c387 */ /* 0x0001e80000100a00 */
[----:B------:R1:W-:Y:S01]  /*5f20*/  @!P3 STL.64 [R1+0x240], R40 ;  /* 0x000240280100b387 */ /* 0x0003e20000100a00 */
[----:B------:R-:W-:-:S03]  /*5f30*/  LOP3.LUT P6, RZ, R2, 0x1000000, RZ, 0xc0, !PT ;  /* 0x0100000002ff7812 */ /* 0x000fc600078cc0ff */
[----:B------:R-:W3:Y:S04]  /*5f40*/  LDL.LU.64 R44, [R1+0x2b8] ;  /* 0x0002b800012c7983 */ /* 0x000ee80000300a00 */
[----:B0-----:R-:W3:Y:S04]  /*5f50*/  LDL.LU.64 R30, [R1+0x8b0] ;  /* 0x0008b000011e7983 */ /* 0x001ee80000300a00 */
[----:B-1----:R-:W3:Y:S04]  /*5f60*/  LDL.LU.64 R40, [R1+0x8b8] ;  /* 0x0008b80001287983 */ /* 0x002ee80000300a00 */
[----:B----4-:R0:W4:Y:S02]  /*5f70*/  @!P5 LDG.E R5, desc[UR10][R32.64] ;  /* 0x0000000a2005d981 */ /* 0x010124000c1e1900 */
[----:B0-----:R-:W-:-:S06]  /*5f80*/  HFMA2 R32, -RZ, RZ, 0, 0 ;  /* 0x00000000ff207431 */ /* 0x001fcc00000001ff */
[----:B--2---:R0:W2:Y:S04]  /*5f90*/  @!P5 LDG.E R32, desc[UR10][R38.64] ;  /* 0x0000000a2620d981 */ /* 0x0040a8000c1e1900 */
[----:B---3--:R-:W-:Y:S01]  /*5fa0*/  STL [R1+0x320], R42 ;  /* 0x0003202a01007387 */ /* 0x008fe20000100800 */
[----:B------:R-:W-:-:S03]  /*5fb0*/  LOP3.LUT P3, RZ, R2, 0x800000, RZ, 0xc0, !PT ;  /* 0x0080000002ff7812 */ /* 0x000fc6000786c0ff */
[----:B----4-:R1:W-:Y:S02]  /*5fc0*/  STL [R1+0x31c], R5 ;  /* 0x00031c0501007387 */ /* 0x0103e40000100800 */
[----:B-1----:R-:W-:-:S04]  /*5fd0*/  IADD3 R5, PT, PT, R0, 0x198, RZ ;  /* 0x0000019800057810 */ /* 0x002fc80007ffe0ff */
[----:B------:R-:W-:Y:S02]  /*5fe0*/  SHF.R.S32.HI R42, RZ, 0x1f, R5 ;  /* 0x0000001fff2a7819 */ /* 0x000fe40000011405 */
[----:B------:R-:W-:-:S04]  /*5ff0*/  ISETP.GE.U32.AND P1, PT, R5, UR16, PT ;  /* 0x0000001005007c0c */ /* 0x000fc8000bf26070 */
[----:B------:R-:W-:-:S13]  /*6000*/  ISETP.GE.AND.EX P2, PT, R42, UR17, PT, P1 ;  /* 0x000000112a007c0c */ /* 0x000fda000bf46310 */
[----:B0-----:R-:W0:Y:S01]  /*6010*/  @!P2 LDC.64 R38, c[0x0][0x3f8] ;  /* 0x0000fe00ff26ab82 */ /* 0x001e220000000a00 */
[----:B--2---:R1:W-:Y:S02]  /*6020*/  STL [R1+0x318], R32 ;  /* 0x0003182001007387 */ /* 0x0043e40000100800 */
[----:B-1----:R-:W-:-:S06]  /*6030*/  MOV R32, RZ ;  /* 0x000000ff00207202 */ /* 0x002fcc0000000f00 */
[----:B------:R1:W2:Y:S01]  /*6040*/  @!P6 LDG.E R32, desc[UR10][R30.64] ;  /* 0x0000000a1e20e981 */ /* 0x0002a2000c1e1900 */
[----:B0-----:R-:W-:Y:S01]  /*6050*/  @!P2 IMAD R42, R42, R38, RZ ;  /* 0x000000262a2aa224 */ /* 0x001fe200078e02ff */
[----:B-1----:R-:W-:Y:S02]  /*6060*/  @!P2 MOV R30, R6 ;  /* 0x00000006001ea202 */ /* 0x002fe40000000f00 */
[----:B------:R-:W-:Y:S01]  /*6070*/  @!P2 MOV R31, R9 ;  /* 0x00000009001fa202 */ /* 0x000fe20000000f00 */
[C---:B------:R-:W-:Y:S02]  /*6080*/  @!P2 IMAD R42, R5.reuse, R39, R42 ;  /* 0x00000027052aa224 */ /* 0x040fe400078e022a */
[----:B------:R-:W-:-:S03]  /*6090*/  @!P2 IMAD.WIDE.U32 R38, R5, R38, R30 ;  /* 0x000000260526a225 */ /* 0x000fc600078e001e */
[----:B------:R-:W0:Y:S02]  /*60a0*/  @!P2 LDC.64 R30, c[0x0][0x3a0] ;  /* 0x0000e800ff1eab82 */ /* 0x000e240000000a00 */
[----:B------:R-:W-:Y:S02]  /*60b0*/  @!P2 IADD3 R5, PT, PT, R39, R42, RZ ;  /* 0x0000002a2705a210 */ /* 0x000fe40007ffe0ff */
[C---:B------:R-:W-:Y:S02]  /*60c0*/  @!P2 SHF.L.U32 R42, R38.reuse, 0x1, RZ ;  /* 0x00000001262aa819 */ /* 0x040fe400000006ff */
[----:B------:R-:W-:Y:S02]  /*60d0*/  @!P2 SHF.L.U64.HI R5, R38, 0x1, R5 ;  /* 0x000000012605a819 */ /* 0x000fe40000010205 */
[----:B------:R-:W1:Y:S01]  /*60e0*/  @!P2 LDC.64 R38, c[0x0][0x398] ;  /* 0x0000e600ff26ab82 */ /* 0x000e620000000a00 */
[----:B0-----:R-:W-:-:S04]  /*60f0*/  @!P2 IADD3 R30, P1, PT, R42, R30, RZ ;  /* 0x0000001e2a1ea210 */ /* 0x001fc80007f3e0ff */
[----:B------:R-:W-:-:S05]  /*6100*/  @!P2 IADD3.X R31, PT, PT, R5, R31, RZ, P1, !PT ;  /* 0x0000001f051fa210 */ /* 0x000fca0000ffe4ff */
[----:B------:R0:W-:Y:S02]  /*6110*/  STL.64 [R1+0x890], R30 ;  /* 0x0008901e01007387 */ /* 0x0001e40000100a00 */
[----:B0-----:R-:W-:-:S06]  /*6120*/  HFMA2 R30, -RZ, RZ, 0, 0 ;  /* 0x00000000ff1e7431 */ /* 0x001fcc00000001ff */
[----:B------:R-:W3:Y:S01]  /*6130*/  @!P3 LDG.E R30, desc[UR10][R20.64] ;  /* 0x0000000a141eb981 */ /* 0x000ee2000c1e1900 */
[----:B-1----:R-:W-:-:S04]  /*6140*/  @!P2 IADD3 R38, P1, PT, R42, R38, RZ ;  /* 0x000000262a26a210 */ /* 0x002fc80007f3e0ff */
[----:B------:R-:W-:Y:S02]  /*6150*/  @!P2 IADD3.X R39, PT, PT, R5, R39, RZ, P1, !PT ;  /* 0x000000270527a210 */ /* 0x000fe40000ffe4ff */
[----:B------:R-:W-:-:S06]  /*6160*/  MOV R5, RZ ;  /* 0x000000ff00057202 */ /* 0x000fcc0000000f00 */
[----:B------:R-:W4:Y:S01]  /*6170*/  @!P3 LDG.E R5, desc[UR10][R40.64] ;  /* 0x0000000a2805b981 */ /* 0x000f22000c1e1900 */
[----:B------:R-:W-:Y:S02]  /*6180*/  LOP3.LUT P5, RZ, R3, 0x20, RZ, 0xc0, !PT ;  /* 0x0000002003ff7812 */ /* 0x000fe400078ac0ff */
[----:B------:R-:W-:-:S04]  /*6190*/  LOP3.LUT R2, R2, 0xffffff7f, RZ, 0xc0, !PT ;  /* 0xffffff7f02027812 */ /* 0x000fc800078ec0ff */
[----:B------:R-:W-:-:S04]  /*61a0*/  @P4 LOP3.LUT R2, R2, 0x80, RZ, 0xfc, !PT ;  /* 0x0000008002024812 */ /* 0x000fc800078efcff */
[----:B------:R-:W-:-:S04]  /*61b0*/  LOP3.LUT R2, R2, 0xffffffbf, RZ, 0xc0, !PT ;  /* 0xffffffbf02027812 */ /* 0x000fc800078ec0ff */
[----:B------:R-:W-:-:S04]  /*61c0*/  @P2 LOP3.LUT R2, R2, 0x40, RZ, 0xfc, !PT ;  /* 0x0000004002022812 */ /* 0x000fc800078efcff */
[C---:B------:R-:W-:Y:S02]  /*61d0*/  LOP3.LUT P2, RZ, R2.reuse, 0x200000, RZ, 0xc0, !PT ;  /* 0x0020000002ff7812 */ /* 0x040fe4000784c0ff */
[----:B------:R-:W-:Y:S01]  /*61e0*/  LOP3.LUT P3, RZ, R2, 0x100000, RZ, 0xc0, !PT ;  /* 0x0010000002ff7812 */ /* 0x000fe2000786c0ff */
[----:B--2---:R0:W-:Y:S02]  /*61f0*/  STL [R1+0x314], R32 ;  /* 0x0003142001007387 */ /* 0x0041e40000100800 */
[----:B0-----:R-:W-:-:S06]  /*6200*/  HFMA2 R32, -RZ, RZ, 0, 0 ;  /* 0x00000000ff207431 */ /* 0x001fcc00000001ff */
[----:B------:R-:W2:Y:S04]  /*6210*/  @!P6 LDG.E R32, desc[UR10][R44.64] ;  /* 0x0000000a2c20e981 */ /* 0x000ea8000c1e1900 */
[----:B---3--:R0:W-:Y:S04]  /*6220*/  STL [R1+0x308], R30 ;  /* 0x0003081e01007387 */ /* 0x0081e80000100800 */
[----:B----4-:R1:W-:Y:S01]  /*6230*/  STL [R1+0x30c], R5 ;  /* 0x00030c0501007387 */ /* 0x0103e20000100800 */
[----:B0-----:R-:W-:Y:S02]  /*6240*/  MOV R30, RZ ;  /* 0x000000ff001e7202 */ /* 0x001fe40000000f00 */
[----:B------:R-:W-:Y:S01]  /*6250*/  LOP3.LUT R2, R2, 0xffffffdf, RZ, 0xc0, !PT ;  /* 0xffffffdf02027812 */ /* 0x000fe200078ec0ff */
[----:B------:R0:W-:Y:S04]  /*6260*/  STL.64 [R1+0x878], R38 ;  /* 0x0008782601007387 */ /* 0x0001e80000100a00 */
[----:B------:R3:W4:Y:S01]  /*6270*/  @!P5 LDG.E R30, desc[UR10][R34.64] ;  /* 0x0000000a221ed981 */ /* 0x000722000c1e1900 */
[----:B-1----:R-:W-:-:S03]  /*6280*/  IADD3 R5, PT, PT, R0, 0x1a0, RZ ;  /* 0x000001a000057810 */ /* 0x002fc60007ffe0ff */
[----:B------:R-:W2:Y:S01]  /*6290*/  LDL.64 R44, [R1+0x2b0] ;  /* 0x0002b000012c7983 */ /* 0x000ea20000100a00 */
[----:B------:R-:W-:Y:S02]  /*62a0*/  SHF.R.S32.HI R40, RZ, 0x1f, R5 ;  /* 0x0000001fff287819 */ /* 0x000fe40000011405 */
[----:B------:R-:W-:Y:S01]  /*62b0*/  ISETP.GE.U32.AND P1, PT, R5, UR16, PT ;  /* 0x0000001005007c0c */ /* 0x000fe2000bf26070 */
[----:B0-----:R-:W2:Y:S03]  /*62c0*/  LDL.LU.64 R38, [R1+0x288] ;  /* 0x0002880001267983 */ /* 0x001ea60000300a00 */
[----:B------:R-:W-:-:S13]  /*62d0*/  ISETP.GE.AND.EX P6, PT, R40, UR17, PT, P1 ;  /* 0x0000001128007c0c */ /* 0x000fda000bfc6310 */
[----:B---3--:R-:W0:Y:S01]  /*62e0*/  @!P6 LDC.64 R34, c[0x0][0x3f8] ;  /* 0x0000fe00ff22eb82 */ /* 0x008e220000000a00 */
        /* <DEDUP_REMOVED lines=15> */
[----:B------:R0:W3:Y:S02]  /*63e0*/  @!P2 LDG.E R5, desc[UR10][R10.64] ;  /* 0x0000000a0a05a981 */ /* 0x0000e4000c1e1900 */
[----:B0-----:R-:W-:-:S06]  /*63f0*/  MOV R10, RZ ;  /* 0x000000ff000a7202 */ /* 0x001fcc0000000f00 */
[----:B------:R-:W2:Y:S04]  /*6400*/  @!P3 LDG.E R10, desc[UR10][R16.64] ;  /* 0x0000000a100ab981 */ /* 0x000ea8000c1e1900 */
[----:B------:R0:W-:Y:S02]  /*6410*/  STL.64 [R1+0x870], R20 ;  /* 0x0008701401007387 */ /* 0x0001e40000100a00 */
[----:B0-----:R-:W-:-:S06]  /*6420*/  HFMA2 R20, -RZ, RZ, 0, 0 ;  /* 0x00000000ff147431 */ /* 0x001fcc00000001ff */
[----:B------:R-:W2:Y:S04]  /*6430*/  @!P2 LDG.E R20, desc[UR10][R12.64] ;  /* 0x0000000a0c14a981 */ /* 0x000ea8000c1e1900 */
[----:B----4-:R0:W-:Y:S02]  /*6440*/  STL [R1+0x304], R30 ;  /* 0x0003041e01007387 */ /* 0x0101e40000100800 */
[----:B0-----:R-:W-:-:S06]  /*6450*/  HFMA2 R30, -RZ, RZ, 0, 0 ;  /* 0x00000000ff1e7431 */ /* 0x001fcc00000001ff */
[----:B------:R0:W4:Y:S01]  /*6460*/  @!P5 LDG.E R30, desc[UR10][R36.64] ;  /* 0x0000000a241ed981 */ /* 0x000122000c1e1900 */
[----:B------:R-:W-:-:S04]  /*6470*/  @P6 LOP3.LUT R2, R2, 0x20, RZ, 0xfc, !PT ;  /* 0x0000002002026812 */ /* 0x000fc800078efcff */
[C---:B------:R-:W-:Y:S02]  /*6480*/  LOP3.LUT P2, RZ, R2.reuse, 0x20000, RZ, 0xc0, !PT ;  /* 0x0002000002ff7812 */ /* 0x040fe4000784c0ff */
[----:B------:R-:W-:Y:S02]  /*6490*/  LOP3.LUT R2, R2, 0xffffffef, RZ, 0xc0, !PT ;  /* 0xffffffef02027812 */ /* 0x000fe400078ec0ff */
[----:B------:R-:W-:Y:S01]  /*64a0*/  LOP3.LUT P6, RZ, R3, 0x10, RZ, 0xc0, !PT ;  /* 0x0000001003ff7812 */ /* 0x000fe200078cc0ff */
[----:B---3--:R1:W-:Y:S02]  /*64b0*/  STL [R1+0x2fc], R5 ;  /* 0x0002fc0501007387 */ /* 0x0083e40000100800 */
[----:B-1----:R-:W-:-:S04]  /*64c0*/  IADD3 R5, PT, PT, R0, 0x1a8, RZ ;  /* 0x000001a800057810 */ /* 0x002fc80007ffe0ff */
[----:B0-----:R-:W-:Y:S02]  /*64d0*/  SHF.R.S32.HI R36, RZ, 0x1f, R5 ;  /* 0x0000001fff247819 */ /* 0x001fe40000011405 */
[----:B------:R-:W-:-:S04]  /*64e0*/  ISETP.GE.U32.AND P1, PT, R5, UR16, PT ;  /* 0x0000001005007c0c */ /* 0x000fc8000bf26070 */
[----:B------:R-:W-:Y:S01]  /*64f0*/  ISETP.GE.AND.EX P5, PT, R36, UR17, PT, P1 ;  /* 0x0000001124007c0c */ /* 0x000fe2000bfa6310 */
[----:B--2---:R0:W-:-:S12]  /*6500*/  STL [R1+0x2f4], R10 ;  /* 0x0002f40a01007387 */ /* 0x0041d80000100800 */
[----:B0-----:R-:W0:Y:S01]  /*6510*/  @!P5 LDC.64 R10, c[0x0][0x3f8] ;  /* 0x0000fe00ff0adb82 */ /* 0x001e220000000a00 */
[----:B------:R-:W-:Y:S02]  /*6520*/  @!P5 MOV R12, R6 ;  /* 0x00000006000cd202 */ /* 0x000fe40000000f00 */
[----:B------:R-:W-:-:S05]  /*6530*/  @!P5 MOV R13, R9 ;  /* 0x00000009000dd202 */ /* 0x000fca0000000f00 */
[----:B------:R-:W1:Y:S01]  /*6540*/  @!P5 LDC.64 R16, c[0x0][0x3a0] ;  /* 0x0000e800ff10db82 */ /* 0x000e620000000a00 */
[----:B0-----:R-:W-:-:S04]  /*6550*/  @!P5 IMAD R36, R36, R10, RZ ;  /* 0x0000000a2424d224 */ /* 0x001fc800078e02ff */
[C---:B------:R-:W-:Y:S02]  /*6560*/  @!P5 IMAD R36, R5.reuse, R11, R36 ;  /* 0x0000000b0524d224 */ /* 0x040fe400078e0224 */
[----:B------:R-:W-:Y:S02]  /*6570*/  @!P5 IMAD.WIDE.U32 R10, R5, R10, R12 ;  /* 0x0000000a050ad225 */ /* 0x000fe400078e000c */
[----:B------:R-:W0:Y:S03]  /*6580*/  @!P5 LDC.64 R12, c[0x0][0x398] ;  /* 0x0000e600ff0cdb82 */ /* 0x000e260000000a00 */
[----:B------:R-:W-:-:S04]  /*6590*/  @!P5 IADD3 R5, PT, PT, R11, R36, RZ ;  /* 0x000000240b05d210 */ /* 0x000fc80007ffe0ff */
[C---:B------:R-:W-:Y:S02]  /*65a0*/  @!P5 SHF.L.U64.HI R5, R10.reuse, 0x1, R5 ;  /* 0x000000010a05d819 */ /* 0x040fe40000010205 */
[----:B------:R-:W-:-:S04]  /*65b0*/  @!P5 SHF.L.U32 R10, R10, 0x1, RZ ;  /* 0x000000010a0ad819 */ /* 0x000fc800000006ff */
[----:B-1----:R-:W-:Y:S02]  /*65c0*/  @!P5 IADD3 R16, P1, PT, R10, R16, RZ ;  /* 0x000000100a10d210 */ /* 0x002fe40007f3e0ff */
[----:B------:R-:W-:Y:S02]  /*65d0*/  LOP3.LUT R3, R3, 0xfffffffd, RZ, 0xc0, !PT ;  /* 0xfffffffd03037812 */ /* 0x000fe400078ec0ff */
[----:B------:R-:W-:Y:S02]  /*65e0*/  @!P5 IADD3.X R17, PT, PT, R5, R17, RZ, P1, !PT ;  /* 0x000000110511d210 */ /* 0x000fe40000ffe4ff */
[----:B------:R-:W-:Y:S02]  /*65f0*/  @P5 LOP3.LUT R2, R2, 0x10, RZ, 0xfc, !PT ;  /* 0x0000001002025812 */ /* 0x000fe400078efcff */
[----:B0-----:R-:W-:Y:S02]  /*6600*/  @!P5 IADD3 R12, P1, PT, R10, R12, RZ ;  /* 0x0000000c0a0cd210 */ /* 0x001fe40007f3e0ff */
[----:B------:R-:W-:-:S02]  /*6610*/  @P5 LOP3.LUT R3, R3, 0x2, RZ, 0xfc, !PT ;  /* 0x0000000203035812 */ /* 0x000fc400078efcff */
[----:B------:R-:W-:Y:S02]  /*6620*/  @!P5 IADD3.X R13, PT, PT, R5, R13, RZ, P1, !PT ;  /* 0x0000000d050dd210 */ /* 0x000fe40000ffe4ff */
[----:B------:R-:W-:Y:S02]  /*6630*/  LOP3.LUT P5, RZ, R2, 0x80000, RZ, 0xc0, !PT ;  /* 0x0008000002ff7812 */ /* 0x000fe400078ac0ff */
[----:B------:R-:W-:-:S11]  /*6640*/  MOV R5, RZ ;  /* 0x000000ff00057202 */ /* 0x000fd60000000f00 */
[----:B------:R-:W2:Y:S01]  /*6650*/  @!P5 LDG.E R5, desc[UR10][R18.64] ;  /* 0x0000000a1205d981 */ /* 0x000ea2000c1e1900 */
[----:B------:R-:W-:-:S06]  /*6660*/  HFMA2 R10, -RZ, RZ, 0, 0 ;  /* 0x00000000ff0a7431 */ /* 0x000fcc00000001ff */
[----:B------:R-:W3:Y:S04]  /*6670*/  @!P6 LDG.E R10, desc[UR10][R22.64] ;  /* 0x0000000a160ae981 */ /* 0x000ee8000c1e1900 */
[----:B------:R0:W-:Y:S04]  /*6680*/  STL [R1+0x310], R32 ;  /* 0x0003102001007387 */ /* 0x0001e80000100800 */
[----:B0-----:R-:W3:Y:S04]  /*6690*/  LDL.LU.64 R32, [R1+0x268] ;  /* 0x0002680001207983 */ /* 0x001ee80000300a00 */
[----:B----4-:R0:W-:Y:S04]  /*66a0*/  STL [R1+0x300], R30 ;  /* 0x0003001e01007387 */ /* 0x0101e80000100800 */
[----:B0-----:R-:W4:Y:S04]  /*66b0*/  LDL.LU.64 R30, [R1+0x2a0] ;  /* 0x0002a000011e7983 */ /* 0x001f280000300a00 */
[----:B------:R0:W-:Y:S02]  /*66c0*/  STL [R1+0x2f8], R20 ;  /* 0x0002f81401007387 */ /* 0x0001e40000100800 */
[----:B0-----:R-:W-:-:S06]  /*66d0*/  HFMA2 R20, -RZ, RZ, 0, 0 ;  /* 0x00000000ff147431 */ /* 0x001fcc00000001ff */
[----:B------:R0:W4:Y:S04]  /*66e0*/  @!P3 LDG.E R20, desc[UR10][R14.64] ;  /* 0x0000000a0e14b981 */ /* 0x000128000c1e1900 */
[----:B--2---:R1:W-:Y:S02]  /*66f0*/  STL [R1+0x2e8], R5 ;  /* 0x0002e80501007387 */ /* 0x0043e40000100800 */
[----:B-1----:R-:W-:-:S04]  /*6700*/  IADD3 R5, PT, PT, R0, 0x1b0, RZ ;  /* 0x000001b000057810 */ /* 0x002fc80007ffe0ff */
[----:B0-----:R-:W-:Y:S02]  /*6710*/  SHF.R.S32.HI R14, RZ, 0x1f, R5 ;  /* 0x0000001fff0e7819 */ /* 0x001fe40000011405 */
[----:B------:R-:W-:-:S04]  /*6720*/  ISETP.GE.U32.AND P1, PT, R5, UR16, PT ;  /* 0x0000001005007c0c */ /* 0x000fc8000bf26070 */
[----:B------:R-:W-:Y:S01]  /*6730*/  ISETP.GE.AND.EX P3, PT, R14, UR17, PT, P1 ;  /* 0x000000110e007c0c */ /* 0x000fe2000bf66310 */
[----:B---3--:R0:W-:-:S12]  /*6740*/  STL [R1+0x2d4], R10 ;  /* 0x0002d40a01007387 */ /* 0x0081d80000100800 */
[----:B0-----:R-:W0:Y:S01]  /*6750*/  @!P3 LDC.64 R10, c[0x0][0x3f8] ;  /* 0x0000fe00ff0abb82 */ /* 0x001e220000000a00 */
[----:B------:R-:W-:Y:S01]  /*6760*/  @!P3 MOV R15, R9 ;  /* 0x00000009000fb202 */ /* 0x000fe20000000f00 */
[----:B0-----:R-:W-:Y:S01]  /*6770*/  @!P3 IMAD R18, R14, R10, RZ ;  /* 0x0000000a0e12b224 */ /* 0x001fe200078e02ff */
[----:B------:R-:W-:-:S03]  /*6780*/  @!P3 MOV R14, R6 ;  /* 0x00000006000eb202 */ /* 0x000fc60000000f00 */
[C---:B------:R-:W-:Y:S02]  /*6790*/  @!P3 IMAD R18, R5.reuse, R11, R18 ;  /* 0x0000000b0512b224 */ /* 0x040fe400078e0212 */
[----:B------:R-:W-:Y:S02]  /*67a0*/  @!P3 IMAD.WIDE.U32 R10, R5, R10, R14 ;  /* 0x0000000a050ab225 */ /* 0x000fe400078e000e */
[----:B------:R-:W0:Y:S03]  /*67b0*/  @!P3 LDC.64 R14, c[0x0][0x3a0] ;  /* 0x0000e800ff0ebb82 */ /* 0x000e260000000a00 */
[----:B------:R-:W-:-:S05]  /*67c0*/  @!P3 IADD3 R5, PT, PT, R11, R18, RZ ;  /* 0x000000120b05b210 */ /* 0x000fca0007ffe0ff */
[----:B------:R-:W1:Y:S01]  /*67d0*/  @!P3 LDC.64 R18, c[0x0][0x398] ;  /* 0x0000e600ff12bb82 */ /* 0x000e620000000a00 */
[C---:B------:R-:W-:Y:S02]  /*67e0*/  @!P3 SHF.L.U64.HI R5, R10.reuse, 0x1, R5 ;  /* 0x000000010a05b819 */ /* 0x040fe40000010205 */
[----:B------:R-:W-:-:S04]  /*67f0*/  @!P3 SHF.L.U32 R10, R10, 0x1, RZ ;  /* 0x000000010a0ab819 */ /* 0x000fc800000006ff */
[----:B0-----:R-:W-:-:S04]  /*6800*/  @!P3 IADD3 R14, P1, PT, R10, R14, RZ ;  /* 0x0000000e0a0eb210 */ /* 0x001fc80007f3e0ff */
[----:B------:R-:W-:Y:S02]  /*6810*/  @!P3 IADD3.X R15, PT, PT, R5, R15, RZ, P1, !PT ;  /* 0x0000000f050fb210 */ /* 0x000fe40000ffe4ff */
[----:B-1----:R-:W-:Y:S02]  /*6820*/  @!P3 IADD3 R18, P1, PT, R10, R18, RZ ;  /* 0x000000120a12b210 */ /* 0x002fe40007f3e0ff */
[----:B------:R-:W-:-:S06]  /*6830*/  MOV R10, RZ ;  /* 0x000000ff000a7202 */ /* 0x000fcc0000000f00 */
[----:B----4-:R-:W2:Y:S04]  /*6840*/  @!P2 LDG.E R10, desc[UR10][R30.64] ;  /* 0x0000000a1e0aa981 */ /* 0x010ea8000c1e1900 */
[----:B------:R0:W-:Y:S04]  /*6850*/  STL.64 [R1+0x868], R14 ;  /* 0x0008680e01007387 */ /* 0x0001e80000100a00 */
[----:B------:R-:W3:Y:S01]  /*6860*/  LDL.64 R30, [R1+0x248] ;  /* 0x00024800011e7983 */ /* 0x000ee20000100a00 */
[----:B0-----:R-:W-:-:S06]  /*6870*/  CS2R R14, SRZ ;  /* 0x00000000000e7805 */ /* 0x001fcc000001ff00 */
[----:B------:R-:W4:Y:S04]  /*6880*/  @!P2 LDG.E R14, desc[UR10][R32.64] ;  /* 0x0000000a200ea981 */ /* 0x000f28000c1e1900 */
[----:B------:R-:W3:Y:S04]  /*6890*/  LDL.LU.64 R32, [R1+0x280] ;  /* 0x0002800001207983 */ /* 0x000ee80000300a00 */
[----:B------:R0:W-:Y:S01]  /*68a0*/  STL.64 [R1+0x860], R12 ;  /* 0x0008600c01007387 */ /* 0x0001e20000100a00 */
[----:B------:R-:W-:Y:S01]  /*68b0*/  @!P3 IADD3.X R19, PT, PT, R5, R19, RZ, P1, !PT ;  /* 0x000000130513b210 */ /* 0x000fe20000ffe4ff */
[----:B0-----:R-:W-:-:S06]  /*68c0*/  HFMA2 R12, -RZ, RZ, 0, 0 ;  /* 0x00000000ff0c7431 */ /* 0x001fcc00000001ff */
[----:B------:R0:W4:Y:S02]  /*68d0*/  @!P6 LDG.E R12, desc[UR10][R24.64] ;  /* 0x0000000a180ce981 */ /* 0x000124000c1e1900 */
[----:B0-----:R-:W-:-:S04]  /*68e0*/  IADD3 R24, PT, PT, R0, 0x1b8, RZ ;  /* 0x000001b800187810 */ /* 0x001fc80007ffe0ff */
[----:B------:R-:W-:Y:S02]  /*68f0*/  SHF.R.S32.HI R5, RZ, 0x1f, R24 ;  /* 0x0000001fff057819 */ /* 0x000fe40000011418 */
[----:B------:R-:W-:-:S04]  /*6900*/  ISETP.GE.U32.AND P1, PT, R24, UR16, PT ;  /* 0x0000001018007c0c */ /* 0x000fc8000bf26070 */
[----:B------:R-:W-:Y:S01]  /*6910*/  ISETP.GE.AND.EX P6, PT, R5, UR17, PT, P1 ;  /* 0x0000001105007c0c */ /* 0x000fe2000bfc6310 */
[----:B------:R-:W-:Y:S01]  /*6920*/  STL [R1+0x898], R34 ;  /* 0x0008982201007387 */ /* 0x000fe20000100800 */
[----:B------:R-:W-:-:S03]  /*6930*/  LOP3.LUT R2, R2, 0xfffffff7, RZ, 0xc0, !PT ;  /* 0xfffffff702027812 */ /* 0x000fc600078ec0ff */
[----:B------:R0:W-:Y:S01]  /*6940*/  STL [R1+0x880], R35 ;  /* 0x0008802301007387 */ /* 0x0001e20000100800 */
[----:B------:R-:W-:-:S07]  /*6950*/  @P3 LOP3.LUT R2, R2, 0x8, RZ, 0xfc, !PT ;  /* 0x0000000802023812 */ /* 0x000fce00078efcff */
[----:B------:R-:W1:Y:S01]  /*6960*/  @!P6 LDC.64 R36, c[0x0][0x398] ;  /* 0x0000e600ff24eb82 */ /* 0x000e620000000a00 */
[----:B0-----:R-:W-:-:S06]  /*6970*/  CS2R R34, SRZ ;  /* 0x0000000000227805 */ /* 0x001fcc000001ff00 */
[----:B------:R-:W4:Y:S01]  /*6980*/  @!P5 LDG.E R34, desc[UR10][R26.64] ;  /* 0x0000000a1a22d981 */ /* 0x000f22000c1e1900 */
[----:B------:R-:W-:Y:S02]  /*6990*/  LOP3.LUT P5, RZ, R2, 0x10000, RZ, 0xc0, !PT ;  /* 0x0001000002ff7812 */ /* 0x000fe400078ac0ff */
[----:B------:R-:W-:Y:S02]  /*69a0*/  @!P6 MOV R22, R6 ;  /* 0x000000060016e202 */ /* 0x000fe40000000f00 */
[----:B------:R-:W-:-:S09]  /*69b0*/  @!P6 MOV R23, R9 ;  /* 0x000000090017e202 */ /* 0x000fd20000000f00 */
[----:B------:R0:W4:Y:S02]  /*69c0*/  @!P5 LDG.E R35, desc[UR10][R28.64] ;  /* 0x0000000a1c23d981 */ /* 0x000124000c1e1900 */
[----:B0-----:R-:W0:Y:S01]  /*69d0*/  @!P6 LDC.64 R28, c[0x0][0x3a0] ;  /* 0x0000e800ff1ceb82 */ /* 0x001e220000000a00 */
[----:B------:R-:W-:-:S13]  /*69e0*/  LOP3.LUT P3, RZ, R2, 0x8000, RZ, 0xc0, !PT ;  /* 0x0000800002ff7812 */ /* 0x000fda000786c0ff */
[----:B------:R4:W4:Y:S04]  /*69f0*/  @!P3 LDG.E R15, desc[UR10][R38.64] ;  /* 0x0000000a260fb981 */ /* 0x000928000c1e1900 */
[----:B------:R-:W4:Y:S04]  /*6a00*/  LDL.LU.64 R38, [R1+0x270] ;  /* 0x0002700001267983 */ /* 0x000f280000300a00 */
[----:B--2---:R2:W-:Y:S02]  /*6a10*/  STL [R1+0x2c8], R10 ;  /* 0x0002c80a01007387 */ /* 0x0045e40000100800 */
[----:B--2---:R-:W2:Y:S02]  /*6a20*/  @!P6 LDC.64 R10, c[0x0][0x3f8] ;  /* 0x0000fe00ff0aeb82 */ /* 0x004ea40000000a00 */
[----:B--2---:R-:W-:-:S04]  /*6a30*/  @!P6 IMAD R5, R5, R10, RZ ;  /* 0x0000000a0505e224 */ /* 0x004fc800078e02ff */
[C---:B------:R-:W-:Y:S02]  /*6a40*/  @!P6 IMAD R5, R24.reuse, R11, R5 ;  /* 0x0000000b1805e224 */ /* 0x040fe400078e0205 */
[----:B------:R-:W-:-:S05]  /*6a50*/  @!P6 IMAD.WIDE.U32 R10, R24, R10, R22 ;  /* 0x0000000a180ae225 */ /* 0x000fca00078e0016 */
[----:B------:R-:W-:-:S04]  /*6a60*/  @!P6 IADD3 R5, PT, PT, R11, R5, RZ ;  /* 0x000000050b05e210 */ /* 0x000fc80007ffe0ff */
[C---:B------:R-:W-:Y:S02]  /*6a70*/  @!P6 SHF.L.U64.HI R5, R10.reuse, 0x1, R5 ;  /* 0x000000010a05e819 */ /* 0x040fe40000010205 */
[----:B------:R-:W-:-:S04]  /*6a80*/  @!P6 SHF.L.U32 R10, R10, 0x1, RZ ;  /* 0x000000010a0ae819 */ /* 0x000fc800000006ff */
[----:B0-----:R-:W-:-:S04]  /*6a90*/  @!P6 IADD3 R28, P1, PT, R10, R28, RZ ;  /* 0x0000001c0a1ce210 */ /* 0x001fc80007f3e0ff */
[----:B------:R-:W-:Y:S02]  /*6aa0*/  @!P6 IADD3.X R29, PT, PT, R5, R29, RZ, P1, !PT ;  /* 0x0000001d051de210 */ /* 0x000fe40000ffe4ff */
[----:B-1----:R-:W-:-:S04]  /*6ab0*/  @!P6 IADD3 R36, P1, PT, R10, R36, RZ ;  /* 0x000000240a24e210 */ /* 0x002fc80007f3e0ff */
[----:B------:R-:W-:Y:S02]  /*6ac0*/  @!P6 IADD3.X R37, PT, PT, R5, R37, RZ, P1, !PT ;  /* 0x000000250525e210 */ /* 0x000fe40000ffe4ff */
[----:B------:R-:W-:-:S06]  /*6ad0*/  MOV R5, RZ ;  /* 0x000000ff00057202 */ /* 0x000fcc0000000f00 */
[----:B---3--:R-:W2:Y:S01]  /*6ae0*/  @!P3 LDG.E R5, desc[UR10][R32.64] ;  /* 0x0000000a2005b981 */ /* 0x008ea2000c1e1900 */
[----:B------:R-:W-:-:S06]  /*6af0*/  HFMA2 R10, -RZ, RZ, 0, 0 ;  /* 0x00000000ff0a7431 */ /* 0x000fcc00000001ff */
[----:B------:R-:W3:Y:S01]  /*6b00*/  @!P0 LDG.E R10, desc[UR10][R30.64] ;  /* 0x0000000a1e0a8981 */ /* 0x000ee2000c1e1900 */
[----:B------:R-:W-:-:S03]  /*6b10*/  IADD3 R24, PT, PT, R0, 0x1c0, RZ ;  /* 0x000001c000187810 */ /* 0x000fc60007ffe0ff */
[----:B----4-:R0:W-:Y:S01]  /*6b20*/  STL [R1+0x2d0], R12 ;  /* 0x0002d00c01007387 */ /* 0x0101e20000100800 */
[----:B------:R-:W-:Y:S02]  /*6b30*/  ISETP.GE.U32.AND P1, PT, R24, UR16, PT ;  /* 0x0000001018007c0c */ /* 0x000fe4000bf26070 */
[----:B------:R-:W-:Y:S01]  /*6b40*/  LOP3.LUT R2, R2, 0xfffffffb, RZ, 0xc0, !PT ;  /* 0xfffffffb02027812 */ /* 0x000fe200078ec0ff */
[----:B------:R-:W4:Y:S04]  /*6b50*/  LDL.LU.64 R32, [R1+0x278] ;  /* 0x0002780001207983 */ /* 0x000f280000300a00 */
[----:B------:R-:W4:Y:S01]  /*6b60*/  LDL.LU.64 R30, [R1+0x230] ;  /* 0x00023000011e7983 */ /* 0x000f220000300a00 */
[----:B0-----:R-:W-:-:S06]  /*6b70*/  HFMA2 R12, -RZ, RZ, 0, 0 ;  /* 0x00000000ff0c7431 */ /* 0x001fcc00000001ff */
[----:B------:R-:W4:Y:S01]  /*6b80*/  @!P5 LDG.E R12, desc[UR10][R44.64] ;  /* 0x0000000a2c0cd981 */ /* 0x000f22000c1e1900 */
[----:B------:R-:W-:-:S04]  /*6b90*/  @P6 LOP3.LUT R2, R2, 0x4, RZ, 0xfc, !PT ;  /* 0x0000000402026812 */ /* 0x000fc800078efcff */
[----:B------:R-:W-:Y:S01]  /*6ba0*/  LOP3.LUT P2, RZ, R2, 0x2000, RZ, 0xc0, !PT ;  /* 0x0000200002ff7812 */ /* 0x000fe2000784c0ff */
[----:B------:R-:W4:Y:S04]  /*6bb0*/  LDL.64 R44, [R1+0x298] ;  /* 0x00029800012c7983 */ /* 0x000f280000100a00 */
[----:B--2---:R0:W-:Y:S02]  /*6bc0*/  STL [R1+0x2a8], R5 ;  /* 0x0002a80501007387 */ /* 0x0041e40000100800 */
[----:B0-----:R-:W-:-:S04]  /*6bd0*/  SHF.R.S32.HI R5, RZ, 0x1f, R24 ;  /* 0x0000001fff057819 */ /* 0x001fc80000011418 */
[----:B------:R-:W-:Y:S01]  /*6be0*/  ISETP.GE.AND.EX P5, PT, R5, UR17, PT, P1 ;  /* 0x0000001105007c0c */ /* 0x000fe2000bfa6310 */
[----:B---3--:R0:W-:-:S12]  /*6bf0*/  STL [R1+0x2a0], R10 ;  /* 0x0002a00a01007387 */ /* 0x0081d80000100800 */
        /* <DEDUP_REMOVED lines=11> */
[----:B0-----:R-:W-:-:S04]  /*6cb0*/  @!P5 IADD3 R24, P1, PT, R10, R24, RZ ;  /* 0x000000180a18d210 */ /* 0x001fc80007f3e0ff */
[----:B------:R-:W-:Y:S02]  /*6cc0*/  @!P5 IADD3.X R25, PT, PT, R5, R25, RZ, P1, !PT ;  /* 0x000000190519d210 */ /* 0x000fe40000ffe4ff */
[----:B-1----:R-:W-:Y:S01]  /*6cd0*/  @!P5 IADD3 R26, P1, PT, R10, R26, RZ ;  /* 0x0000001a0a1ad210 */ /* 0x002fe20007f3e0ff */
[----:B------:R-:W-:-:S06]  /*6ce0*/  HFMA2 R10, -RZ, RZ, 0, 0 ;  /* 0x00000000ff0a7431 */ /* 0x000fcc00000001ff */
[----:B------:R-:W2:Y:S01]  /*6cf0*/  @!P2 LDG.E R10, desc[UR10][R38.64] ;  /* 0x0000000a260aa981 */ /* 0x000ea2000c1e1900 */
[----:B------:R-:W-:Y:S02]  /*6d00*/  @!P5 IADD3.X R27, PT, PT, R5, R27, RZ, P1, !PT ;  /* 0x0000001b051bd210 */ /* 0x000fe40000ffe4ff */
[----:B------:R-:W-:Y:S02]  /*6d10*/  MOV R5, RZ ;  /* 0x000000ff00057202 */ /* 0x000fe40000000f00 */
[----:B------:R-:W-:-:S04]  /*6d20*/  LOP3.LUT P3, RZ, R2, 0x1000, RZ, 0xc0, !PT ;  /* 0x0000100002ff7812 */ /* 0x000fc8000786c0ff */
[----:B----4-:R-:W3:Y:S04]  /*6d30*/  @!P2 LDG.E R5, desc[UR10][R32.64] ;  /* 0x0000000a2005a981 */ /* 0x010ee8000c1e1900 */
[----:B------:R0:W-:Y:S04]  /*6d40*/  STL [R1+0x2ac], R12 ;  /* 0x0002ac0c01007387 */ /* 0x0001e80000100800 */
[----:B------:R-:W4:Y:S01]  /*6d50*/  LDL.LU.64 R32, [R1+0x258] ;  /* 0x0002580001207983 */ /* 0x000f220000300a00 */
[----:B0-----:R-:W-:-:S06]  /*6d60*/  HFMA2 R12, -RZ, RZ, 0, 0 ;  /* 0x00000000ff0c7431 */ /* 0x001fcc00000001ff */
[----:B------:R-:W4:Y:S04]  /*6d70*/  @!P0 LDG.E R12, desc[UR10][R44.64] ;  /* 0x0000000a2c0c8981 */ /* 0x000f28000c1e1900 */
[----:B------:R-:W4:Y:S04]  /*6d80*/  LDL.64 R44, [R1+0x290] ;  /* 0x00029000012c7983 */ /* 0x000f280000100a00 */
[----:B--2---:R0:W-:Y:S02]  /*6d90*/  STL [R1+0x284], R10 ;  /* 0x0002840a01007387 */ /* 0x0041e40000100800 */
[----:B0-----:R-:W-:-:S06]  /*6da0*/  MOV R10, RZ ;  /* 0x000000ff000a7202 */ /* 0x001fcc0000000f00 */
[----:B------:R-:W2:Y:S01]  /*6db0*/  @!P3 LDG.E R10, desc[UR10][R30.64] ;  /* 0x0000000a1e0ab981 */ /* 0x000ea2000c1e1900 */
[----:B------:R-:W-:-:S03]  /*6dc0*/  IADD3 R40, PT, PT, R0, 0x1c8, RZ ;  /* 0x000001c800287810 */ /* 0x000fc60007ffe0ff */
[----:B---3--:R0:W-:Y:S01]  /*6dd0*/  STL [R1+0x288], R5 ;  /* 0x0002880501007387 */ /* 0x0081e20000100800 */
[----:B------:R-:W-:Y:S02]  /*6de0*/  ISETP.GE.U32.AND P1, PT, R40, UR16, PT ;  /* 0x0000001028007c0c */ /* 0x000fe4000bf26070 */
[----:B0-----:R-:W-:-:S04]  /*6df0*/  SHF.R.S32.HI R5, RZ, 0x1f, R40 ;  /* 0x0000001fff057819 */ /* 0x001fc80000011428 */
[----:B------:R-:W-:-:S13]  /*6e00*/  ISETP.GE.AND.EX P0, PT, R5, UR17, PT, P1 ;  /* 0x0000001105007c0c */ /* 0x000fda000bf06310 */
[----:B------:R-:W-:Y:S02]  /*6e10*/  @!P0 MOV R22, R6 ;  /* 0x0000000600168202 */ /* 0x000fe40000000f00 */
[----:B------:R-:W-:Y:S01]  /*6e20*/  @!P0 MOV R23, R9 ;  /* 0x0000000900178202 */ /* 0x000fe20000000f00 */
[----:B----4-:R-:W-:Y:S01]  /*6e30*/  STL [R1+0x28c], R12 ;  /* 0x00028c0c01007387 */ /* 0x010fe20000100800 */
[----:B------:R-:W-:-:S03]  /*6e40*/  LOP3.LUT P2, RZ, R3, 0x8, RZ, 0xc0, !PT ;  /* 0x0000000803ff7812 */ /* 0x000fc6000784c0ff */
[----:B------:R0:W-:Y:S04]  /*6e50*/  STL.64 [R1+0x8a8], R16 ;  /* 0x0008a81001007387 */ /* 0x0001e80000100a00 */
[----:B------:R1:W-:Y:S04]  /*6e60*/  STL [R1+0x2ec], R20 ;  /* 0x0002ec1401007387 */ /* 0x0003e80000100800 */
[----:B0-----:R-:W3:Y:S04]  /*6e70*/  LDL.LU.64 R16, [R1+0x250] ;  /* 0x0002500001107983 */ /* 0x001ee80000300a00 */
[----:B-1----:R-:W4:Y:S01]  /*6e80*/  LDL.LU.64 R20, [R1+0x210] ;  /* 0x0002100001147983 */ /* 0x002f220000300a00 */
[----:B------:R-:W-:-:S06]  /*6e90*/  CS2R R38, SRZ ;  /* 0x0000000000267805 */ /* 0x000fcc000001ff00 */
[----:B------:R-:W4:Y:S04]  /*6ea0*/  @!P3 LDG.E R38, desc[UR10][R44.64] ;  /* 0x0000000a2c26b981 */ /* 0x000f28000c1e1900 */
[----:B------:R-:W4:Y:S04]  /*6eb0*/  LDL.64 R44, [R1+0x260] ;  /* 0x00026000012c7983 */ /* 0x000f280000100a00 */
[----:B--2---:R0:W-:Y:S02]  /*6ec0*/  STL [R1+0x280], R10 ;  /* 0x0002800a01007387 */ /* 0x0041e40000100800 */
[----:B0-----:R-:W0:Y:S02]  /*6ed0*/  @!P0 LDC.64 R10, c[0x0][0x3f8] ;  /* 0x0000fe00ff0a8b82 */ /* 0x001e240000000a00 */
        /* <DEDUP_REMOVED lines=11> */
[----:B------:R-:W-:Y:S01]  /*6f90*/  @!P0 IADD3.X R13, PT, PT, R5, R11, RZ, P1, !PT ;  /* 0x0000000b050d8210 */ /* 0x000fe20000ffe4ff */
[----:B------:R-:W-:-:S06]  /*6fa0*/  HFMA2 R5, -RZ, RZ, 0, 0 ;  /* 0x00000000ff057431 */ /* 0x000fcc00000001ff */
[----:B------:R-:W2:Y:S01]  /*6fb0*/  @!P2 LDG.E R5, desc[UR10][R32.64] ;  /* 0x0000000a2005a981 */ /* 0x000ea2000c1e1900 */
[----:B------:R-:W-:-:S04]  /*6fc0*/  IADD3 R42, PT, PT, R0, 0x1d0, RZ ;  /* 0x000001d0002a7810 */ /* 0x000fc80007ffe0ff */
[----:B------:R-:W-:Y:S02]  /*6fd0*/  ISETP.GE.U32.AND P1, PT, R42, UR16, PT ;  /* 0x000000102a007c0c */ /* 0x000fe4000bf26070 */
[----:B------:R-:W-:Y:S02]  /*6fe0*/  LOP3.LUT R2, R2, 0xfffffffd, RZ, 0xc0, !PT ;  /* 0xfffffffd02027812 */ /* 0x000fe400078ec0ff */
[----:B------:R-:W-:Y:S01]  /*6ff0*/  MOV R31, RZ ;  /* 0x000000ff001f7202 */ /* 0x000fe20000000f00 */
[----:B------:R-:W2:Y:S01]  /*7000*/  LDL.LU.64 R32, [R1+0x220] ;  /* 0x0002200001207983 */ /* 0x000ea20000300a00 */
[----:B------:R-:W-:-:S04]  /*7010*/  @P5 LOP3.LUT R2, R2, 0x2, RZ, 0xfc, !PT ;  /* 0x0000000202025812 */ /* 0x000fc800078efcff */
[----:B------:R-:W-:Y:S01]  /*7020*/  LOP3.LUT P5, RZ, R2, 0x400, RZ, 0xc0, !PT ;  /* 0x0000040002ff7812 */ /* 0x000fe200078ac0ff */
[----:B---3--:R-:W3:-:S12]  /*7030*/  @!P2 LDG.E R31, desc[UR10][R16.64] ;  /* 0x0000000a101fa981 */ /* 0x008ed8000c1e1900 */
[----:B----4-:R0:W4:Y:S04]  /*7040*/  @!P5 LDG.E R39, desc[UR10][R20.64] ;  /* 0x0000000a1427d981 */ /* 0x010128000c1e1900 */
[----:B--2---:R1:W-:Y:S02]  /*7050*/  STL [R1+0x274], R5 ;  /* 0x0002740501007387 */ /* 0x0043e40000100800 */
[----:B-1----:R-:W-:-:S04]  /*7060*/  SHF.R.S32.HI R5, RZ, 0x1f, R42 ;  /* 0x0000001fff057819 */ /* 0x002fc8000001142a */
[----:B------:R-:W-:-:S13]  /*7070*/  ISETP.GE.AND.EX P1, PT, R5, UR17, PT, P1 ;  /* 0x0000001105007c0c */ /* 0x000fda000bf26310 */
[----:B------:R-:W1:Y:S01]  /*7080*/  @!P1 LDC.64 R10, c[0x0][0x3f8] ;  /* 0x0000fe00ff0a9b82 */ /* 0x000e620000000a00 */
[----:B------:R-:W-:Y:S02]  /*7090*/  @!P1 MOV R40, R6 ;  /* 0x0000000600289202 */ /* 0x000fe40000000f00 */
[----:B------:R-:W-:Y:S01]  /*70a0*/  @!P1 MOV R41, R9 ;  /* 0x0000000900299202 */ /* 0x000fe20000000f00 */
[-C--:B-1----:R-:W-:Y:S02]  /*70b0*/  @!P1 IMAD R5, R5, R10.reuse, RZ ;  /* 0x0000000a05059224 */ /* 0x082fe400078e02ff */
        /* <DEDUP_REMOVED lines=8> */
[----:B------:R-:W0:Y:S02]  /*7140*/  @!P1 LDC.64 R10, c[0x0][0x398] ;  /* 0x0000e600ff0a9b82 */ /* 0x000e240000000a00 */
[----:B0-----:R-:W-:Y:S02]  /*7150*/  @!P1 IADD3 R16, P2, PT, R40, R10, RZ ;  /* 0x0000000a28109210 */ /* 0x001fe40007f5e0ff */
[----:B------:R-:W2:Y:S01]  /*7160*/  LDL.LU.64 R40, [R1+0x238] ;  /* 0x0002380001287983 */ /* 0x000ea20000300a00 */
[----:B------:R-:W-:-:S06]  /*7170*/  HFMA2 R10, -RZ, RZ, 0, 0 ;  /* 0x00000000ff0a7431 */ /* 0x000fcc00000001ff */
[----:B------:R-:W3:Y:S04]  /*7180*/  @!P5 LDG.E R10, desc[UR10][R44.64] ;  /* 0x0000000a2c0ad981 */ /* 0x000ee8000c1e1900 */
[----:B------:R-:W4:Y:S01]  /*7190*/  LDL.LU.64 R44, [R1+0x8a0] ;  /* 0x0008a000012c7983 */ /* 0x000f220000300a00 */
[----:B------:R-:W-:Y:S02]  /*71a0*/  LOP3.LUT P3, RZ, R3, 0x4, RZ, 0xc0, !PT ;  /* 0x0000000403ff7812 */ /* 0x000fe4000786c0ff */
[----:B------:R-:W-:Y:S02]  /*71b0*/  @!P1 IADD3.X R17, PT, PT, R5, R11, RZ, P2, !PT ;  /* 0x0000000b05119210 */ /* 0x000fe400017fe4ff */
[----:B------:R-:W-:Y:S02]  /*71c0*/  MOV R5, RZ ;  /* 0x000000ff00057202 */ /* 0x000fe40000000f00 */
[----:B------:R-:W-:-:S02]  /*71d0*/  LOP3.LUT R2, R2, 0xfffffffe, RZ, 0xc0, !PT ;  /* 0xfffffffe02027812 */ /* 0x000fc400078ec0ff */
[----:B------:R-:W-:Y:S02]  /*71e0*/  LOP3.LUT R4, R4, 0x7fffffff, RZ, 0xc0, !PT ;  /* 0x7fffffff04047812 */ /* 0x000fe400078ec0ff */
[----:B------:R-:W-:Y:S01]  /*71f0*/  @P0 LOP3.LUT R2, R2, 0x1, RZ, 0xfc, !PT ;  /* 0x0000000102020812 */ /* 0x000fe200078efcff */
[----:B------:R-:W-:Y:S01]  /*7200*/  @!P1 STL.64 [R1+0x2b0], R16 ;  /* 0x0002b01001009387 */ /* 0x000fe20000100a00 */
[----:B------:R-:W-:Y:S02]  /*7210*/  @P1 LOP3.LUT R4, R4, 0x80000000, RZ, 0xfc, !PT ;  /* 0x8000000004041812 */ /* 0x000fe400078efcff */
[----:B------:R-:W-:Y:S02]  /*7220*/  LOP3.LUT P1, RZ, R2, 0x100, RZ, 0xc0, !PT ;  /* 0x0000010002ff7812 */ /* 0x000fe4000782c0ff */
[----:B------:R-:W-:Y:S01]  /*7230*/  MOV R30, RZ ;  /* 0x000000ff001e7202 */ /* 0x000fe20000000f00 */
[----:B--2---:R-:W2:Y:S04]  /*7240*/  @!P3 LDG.E R5, desc[UR10][R40.64] ;  /* 0x0000000a2805b981 */ /* 0x004ea8000c1e1900 */
[----:B---3--:R0:W-:Y:S01]  /*7250*/  STL [R1+0x250], R10 ;  /* 0x0002500a01007387 */ /* 0x0081e20000100800 */
[----:B------:R-:W-:-:S03]  /*7260*/  IADD3 R42, PT, PT, R0, 0x1d8, RZ ;  /* 0x000001d8002a7810 */ /* 0x000fc60007ffe0ff */
[----:B----4-:R-:W-:Y:S01]  /*7270*/  STL [R1+0x820], R44 ;  /* 0x0008202c01007387 */ /* 0x010fe20000100800 */
[----:B0-----:R-:W-:-:S03]  /*7280*/  HFMA2 R10, -RZ, RZ, 0, 0 ;  /* 0x00000000ff0a7431 */ /* 0x001fc600000001ff */
[----:B------:R0:W3:Y:S04]  /*7290*/  @!P1 LDG.E R30, desc[UR10][R44.64] ;  /* 0x0000000a2c1e9981 */ /* 0x0000e8000c1e1900 */
[----:B------:R-:W4:Y:S01]  /*72a0*/  @!P3 LDG.E R10, desc[UR10][R32.64] ;  /* 0x0000000a200ab981 */ /* 0x000f22000c1e1900 */
[----:B------:R-:W-:-:S03]  /*72b0*/  ISETP.GE.U32.AND P2, PT, R42, UR16, PT ;  /* 0x000000102a007c0c */ /* 0x000fc6000bf46070 */
[----:B------:R-:W-:Y:S04]  /*72c0*/  STL [R1+0x834], R44 ;  /* 0x0008342c01007387 */ /* 0x000fe80000100800 */
[----:B------:R-:W-:Y:S04]  /*72d0*/  STL [R1+0x83c], R44 ;  /* 0x00083c2c01007387 */ /* 0x000fe80000100800 */
[----:B------:R-:W-:Y:S04]  /*72e0*/  STL [R1+0x844], R44 ;  /* 0x0008442c01007387 */ /* 0x000fe80000100800 */
[----:B------:R-:W-:Y:S04]  /*72f0*/  STL [R1+0x848], R44 ;  /* 0x0008482c01007387 */ /* 0x000fe80000100800 */
[----:B------:R0:W-:Y:S04]  /*7300*/  STL [R1+0x850], R44 ;  /* 0x0008502c01007387 */ /* 0x0001e80000100800 */
[----:B------:R-:W-:Y:S04]  /*7310*/  STL [R1+0x828], R45 ;  /* 0x0008282d01007387 */ /* 0x000fe80000100800 */
[----:B------:R-:W-:Y:S01]  /*7320*/  STL [R1+0x82c], R45 ;  /* 0x00082c2d01007387 */ /* 0x000fe20000100800 */
[----:B0-----:R-:W-:-:S03]  /*7330*/  MOV R44, R31 ;  /* 0x0000001f002c7202 */ /* 0x001fc60000000f00 */
[----:B------:R-:W-:Y:S04]  /*7340*/  STL [R1+0x830], R45 ;  /* 0x0008302d01007387 */ /* 0x000fe80000100800 */
[----:B------:R0:W-:Y:S04]  /*7350*/  STL [R1+0x838], R45 ;  /* 0x0008382d01007387 */ /* 0x0001e80000100800 */
[----:B------:R-:W3:Y:S01]  /*7360*/  LDL.LU.64 R32, [R1+0x240] ;  /* 0x0002400001207983 */ /* 0x000ee20000300a00 */
[----:B------:R-:W-:-:S03]  /*7370*/  LOP3.LUT P5, RZ, R2, 0x40, RZ, 0xc0, !PT ;  /* 0x0000004002ff7812 */ /* 0x000fc600078ac0ff */
[----:B------:R-:W3:Y:S01]  /*7380*/  LDL.LU.64 R16, [R1+0x8a8] ;  /* 0x0008a80001107983 */ /* 0x000ee20000300a00 */
[----:B0-----:R-:W-:-:S03]  /*7390*/  MOV R45, R43 ;  /* 0x0000002b002d7202 */ /* 0x001fc60000000f00 */
[----:B--2---:R0:W-:Y:S02]  /*73a0*/  STL [R1+0x254], R5 ;  /* 0x0002540501007387 */ /* 0x0041e40000100800 */
[----:B0-----:R-:W-:-:S04]  /*73b0*/  SHF.R.S32.HI R5, RZ, 0x1f, R42 ;  /* 0x0000001fff057819 */ /* 0x001fc8000001142a */
[----:B------:R-:W-:Y:S01]  /*73c0*/  ISETP.GE.AND.EX P2, PT, R5, UR17, PT, P2 ;  /* 0x0000001105007c0c */ /* 0x000fe2000bf46320 */
[----:B----4-:R0:W-:-:S12]  /*73d0*/  STL [R1+0x258], R10 ;  /* 0x0002580a01007387 */ /* 0x0101d80000100800 */
[----:B0-----:R-:W0:Y:S01]  /*73e0*/  @!P2 LDC.64 R10, c[0x0][0x3f8] ;  /* 0x0000fe00ff0aab82 */ /* 0x001e220000000a00 */
[----:B------:R-:W-:Y:S02]  /*73f0*/  @!P2 MOV R40, R6 ;  /* 0x000000060028a202 */ /* 0x000fe40000000f00 */
[----:B------:R-:W-:Y:S01]  /*7400*/  @!P2 MOV R41, R9 ;  /* 0x000000090029a202 */ /* 0x000fe20000000f00 */
[-C--:B0-----:R-:W-:Y:S02]  /*7410*/  @!P2 IMAD R5, R5, R10.reuse, RZ ;  /* 0x0000000a0505a224 */ /* 0x081fe400078e02ff */
[----:B------:R-:W-:-:S04]  /*7420*/  @!P2 IMAD.WIDE.U32 R40, R42, R10, R40 ;  /* 0x0000000a2a28a225 */ /* 0x000fc800078e0028 */
[----:B------:R-:W-:Y:S02]  /*7430*/  @!P2 IMAD R5, R42, R11, R5 ;  /* 0x0000000b2a05a224 */ /* 0x000fe400078e0205 */
[----:B------:R-:W0:Y:S01]  /*7440*/  @!P2 LDC.64 R10, c[0x0][0x3a0] ;  /* 0x0000e800ff0aab82 */ /* 0x000e220000000a00 */
[----:B------:R-:W2:Y:S02]  /*7450*/  LDL.LU.64 R42, [R1+0x218] ;  /* 0x00021800012a7983 */ /* 0x000ea40000300a00 */
[----:B------:R-:W-:-:S04]  /*7460*/  @!P2 IADD3 R5, PT, PT, R41, R5, RZ ;  /* 0x000000052905a210 */ /* 0x000fc80007ffe0ff */
[C---:B------:R-:W-:Y:S02]  /*7470*/  @!P2 SHF.L.U64.HI R5, R40.reuse, 0x1, R5 ;  /* 0x000000012805a819 */ /* 0x040fe40000010205 */
[----:B------:R-:W-:Y:S02]  /*7480*/  @!P2 SHF.L.U32 R40, R40, 0x1, RZ ;  /* 0x000000012828a819 */ /* 0x000fe400000006ff */
[----:B---3--:R-:W-:Y:S02]  /*7490*/  MOV R41, R30 ;  /* 0x0000001e00297202 */ /* 0x008fe40000000f00 */
[----:B0-----:R-:W-:-:S04]  /*74a0*/  @!P2 IADD3 R30, P3, PT, R40, R10, RZ ;  /* 0x0000000a281ea210 */ /* 0x001fc80007f7e0ff */
[C---:B------:R-:W-:Y:S02]  /*74b0*/  @!P2 IADD3.X R31, PT, PT, R5.reuse, R11, RZ, P3, !PT ;  /* 0x0000000b051fa210 */ /* 0x040fe40001ffe4ff */
[----:B------:R-:W0:Y:S03]  /*74c0*/  @!P2 LDC.64 R10, c[0x0][0x398] ;  /* 0x0000e600ff0aab82 */ /* 0x000e260000000a00 */
[----:B------:R0:W-:Y:S02]  /*74d0*/  @!P2 STL.64 [R1+0x298], R30 ;  /* 0x0002981e0100a387 */ /* 0x0001e40000100a00 */
[----:B0-----:R-:W-:Y:S02]  /*74e0*/  @!P2 IADD3 R30, P3, PT, R40, R10, RZ ;  /* 0x0000000a281ea210 */ /* 0x001fe40007f7e0ff */
[----:B------:R-:W3:Y:S02]  /*74f0*/  LDL.LU R40, [R1+0x310] ;  /* 0x0003100001287983 */ /* 0x000ee40000300800 */
[----:B------:R-:W-:-:S02]  /*7500*/  @!P2 IADD3.X R31, PT, PT, R5, R11, RZ, P3, !PT ;  /* 0x0000000b051fa210 */ /* 0x000fc40001ffe4ff */
[----:B------:R-:W-:-:S03]  /*7510*/  MOV R11, R41 ;  /* 0x00000029000b7202 */ /* 0x000fc60000000f00 */
[----:B------:R0:W-:Y:S04]  /*7520*/  @!P2 STL.64 [R1+0x290], R30 ;  /* 0x0002901e0100a387 */ /* 0x0001e80000100a00 */
[----:B0-----:R-:W4:Y:S01]  /*7530*/  LDL.LU.64 R30, [R1+0x890] ;  /* 0x00089000011e7983 */ /* 0x001f220000300a00 */
[----:B---3--:R-:W-:Y:S02]  /*7540*/  MOV R5, R40 ;  /* 0x0000002800057202 */ /* 0x008fe40000000f00 */
[----:B------:R-:W-:-:S06]  /*7550*/  CS2R R40, SRZ ;  /* 0x0000000000287805 */ /* 0x000fcc000001ff00 */
[----:B------:R-:W3:Y:S04]  /*7560*/  @!P1 LDG.E R41, desc[UR10][R32.64] ;  /* 0x0000000a20299981 */ /* 0x000ee8000c1e1900 */
[----:B--2---:R-:W2:Y:S04]  /*7570*/  @!P4 LDG.E R40, desc[UR10][R42.64] ;  /* 0x0000000a2a28c981 */ /* 0x004ea8000c1e1900 */
[----:B------:R-:W4:Y:S04]  /*7580*/  LDL.LU.64 R32, [R1+0x888] ;  /* 0x0008880001207983 */ /* 0x000f280000300a00 */
[----:B---3--:R-:W-:Y:S04]  /*7590*/  STL [R1+0x530], R41 ;  /* 0x0005302901007387 */ /* 0x008fe80000100800 */
[----:B--2---:R0:W-:Y:S02]  /*75a0*/  STL.64 [R1+0x538], R40 ;  /* 0x0005382801007387 */ /* 0x0041e40000100a00 */
[----:B0-----:R-:W-:-:S06]  /*75b0*/  HFMA2 R41, -RZ, RZ, 0, 0 ;  /* 0x00000000ff297431 */ /* 0x001fcc00000001ff */
[----:B----4-:R0:W2:Y:S02]  /*75c0*/  @!P4 LDG.E R41, desc[UR10][R32.64] ;  /* 0x0000000a2029c981 */ /* 0x0100a4000c1e1900 */
[----:B0-----:R-:W-:Y:S01]  /*75d0*/  MOV R33, R5 ;  /* 0x0000000500217202 */ /* 0x001fe20000000f00 */
[----:B------:R-:W-:-:S06]  /*75e0*/  HFMA2 R5, -RZ, RZ, 0, 0 ;  /* 0x00000000ff057431 */ /* 0x000fcc00000001ff */
[----:B------:R0:W3:Y:S01]  /*75f0*/  @!P5 LDG.E R5, desc[UR10][R30.64] ;  /* 0x0000000a1e05d981 */ /* 0x0000e2000c1e1900 */
[----:B------:R-:W-:-:S04]  /*7600*/  IADD3 R42, PT, PT, R0, 0x1e0, RZ ;  /* 0x000001e0002a7810 */ /* 0x000fc80007ffe0ff */
[----:B------:R-:W-:Y:S02]  /*7610*/  SHF.R.S32.HI R43, RZ, 0x1f, R42 ;  /* 0x0000001fff2b7819 */ /* 0x000fe4000001142a */
[----:B------:R-:W-:-:S04]  /*7620*/  ISETP.GE.U32.AND P3, PT, R42, UR16, PT ;  /* 0x000000102a007c0c */ /* 0x000fc8000bf66070 */
[----:B------:R-:W-:Y:S02]  /*7630*/  ISETP.GE.AND.EX P3, PT, R43, UR17, PT, P3 ;  /* 0x000000112b007c0c */ /* 0x000fe4000bf66330 */
[----:B------:R-:W-:Y:S01]  /*7640*/  MOV R10, R34 ;  /* 0x00000022000a7202 */ /* 0x000fe20000000f00 */
        /* <DEDUP_REMOVED lines=8> */
[----:B0-----:R-:W-:-:S02]  /*76d0*/  @!P3 MOV R30, R6 ;  /* 0x00000006001eb202 */ /* 0x001fc40000000f00 */
[----:B------:R-:W-:Y:S01]  /*76e0*/  @!P3 MOV R31, R9 ;  /* 0x00000009001fb202 */ /* 0x000fe20000000f00 */
[----:B------:R-:W-:Y:S04]  /*76f0*/  STL [R1+0x804], R42 ;  /* 0x0008042a01007387 */ /* 0x000fe80000100800 */
[----:B------:R-:W-:Y:S01]  /*7700*/  STL [R1+0x80c], R42 ;  /* 0x00080c2a01007387 */ /* 0x000fe20000100800 */
[----:B-1----:R-:W-:-:S03]  /*7710*/  MOV R40, R10 ;  /* 0x0000000a00287202 */ /* 0x002fc60000000f00 */
[----:B------:R-:W-:Y:S04]  /*7720*/  STL [R1+0x810], R42 ;  /* 0x0008102a01007387 */ /* 0x000fe80000100800 */
[----:B------:R-:W-:Y:S04]  /*7730*/  STL [R1+0x818], R43 ;  /* 0x0008182b01007387 */ /* 0x000fe80000100800 */
[----:B------:R-:W4:Y:S04]  /*7740*/  LDL.LU R34, [R1+0x898] ;  /* 0x0008980001227983 */ /* 0x000f280000300800 */
[----:B--2---:R0:W-:Y:S02]  /*7750*/  STL [R1+0x238], R41 ;  /* 0x0002382901007387 */ /* 0x0041e40000100800 */
[----:B0-----:R-:W-:-:S02]  /*7760*/  MOV R41, R11 ;  /* 0x0000000b00297202 */ /* 0x001fc40000000f00 */
[----:B------:R-:W0:Y:S02]  /*7770*/  @!P3 LDC.64 R10, c[0x0][0x3f8] ;  /* 0x0000fe00ff0abb82 */ /* 0x000e240000000a00 */
[-C--:B0-----:R-:W-:Y:S02]  /*7780*/  @!P3 IMAD R32, R43, R10.reuse, RZ ;  /* 0x0000000a2b20b224 */ /* 0x081fe400078e02ff */
[----:B------:R-:W-:-:S04]  /*7790*/  @!P3 IMAD.WIDE.U32 R30, R42, R10, R30 ;  /* 0x0000000a2a1eb225 */ /* 0x000fc800078e001e */
[----:B------:R-:W-:Y:S02]  /*77a0*/  @!P3 IMAD R32, R42, R11, R32 ;  /* 0x0000000b2a20b224 */ /* 0x000fe400078e0220 */
[----:B------:R-:W0:Y:S03]  /*77b0*/  @!P3 LDC.64 R10, c[0x0][0x3a0] ;  /* 0x0000e800ff0abb82 */ /* 0x000e260000000a00 */
[----:B------:R-:W-:-:S04]  /*77c0*/  @!P3 IADD3 R31, PT, PT, R31, R32, RZ ;  /* 0x000000201f1fb210 */ /* 0x000fc80007ffe0ff */
[C---:B------:R-:W-:Y:S02]  /*77d0*/  @!P3 SHF.L.U64.HI R31, R30.reuse, 0x1, R31 ;  /* 0x000000011e1fb819 */ /* 0x040fe4000001021f */
[----:B------:R-:W-:Y:S02]  /*77e0*/  @!P3 SHF.L.U32 R30, R30, 0x1, RZ ;  /* 0x000000011e1eb819 */ /* 0x000fe400000006ff */
[----:B------:R-:W-:Y:S02]  /*77f0*/  MOV R32, R14 ;  /* 0x0000000e00207202 */ /* 0x000fe40000000f00 */
[----:B------:R-:W-:Y:S02]  /*7800*/  MOV R42, R15 ;  /* 0x0000000f002a7202 */ /* 0x000fe40000000f00 */
[----:B0-----:R-:W-:-:S04]  /*7810*/  @!P3 IADD3 R14, P4, PT, R30, R10, RZ ;  /* 0x0000000a1e0eb210 */ /* 0x001fc80007f9e0ff */
[----:B------:R-:W-:Y:S02]  /*7820*/  @!P3 IADD3.X R15, PT, PT, R31, R11, RZ, P4, !PT ;  /* 0x0000000b1f0fb210 */ /* 0x000fe400027fe4ff */
[----:B------:R-:W0:Y:S01]  /*7830*/  @!P3 LDC.64 R10, c[0x0][0x398] ;  /* 0x0000e600ff0abb82 */ /* 0x000e220000000a00 */
[----:B------:R-:W-:Y:S01]  /*7840*/  MOV R43, R38 ;  /* 0x00000026002b7202 */ /* 0x000fe20000000f00 */
[----:B---3--:R-:W-:Y:S04]  /*7850*/  STL [R1+0x518], R5 ;  /* 0x0005180501007387 */ /* 0x008fe80000100800 */
[----:B------:R-:W-:Y:S04]  /*7860*/  STL [R1+0x52c], R5 ;  /* 0x00052c0501007387 */ /* 0x000fe80000100800 */
[----:B------:R-:W-:Y:S04]  /*7870*/  STL [R1+0x540], R5 ;  /* 0x0005400501007387 */ /* 0x000fe80000100800 */
[----:B------:R-:W-:Y:S04]  /*7880*/  STL [R1+0x54c], R5 ;  /* 0x00054c0501007387 */ /* 0x000fe80000100800 */
[----:B------:R-:W-:Y:S04]  /*7890*/  STL [R1+0x558], R5 ;  /* 0x0005580501007387 */ /* 0x000fe80000100800 */
[----:B------:R1:W-:Y:S01]  /*78a0*/  STL [R1+0x570], R5 ;  /* 0x0005700501007387 */ /* 0x0003e20000100800 */
[----:B0-----:R-:W-:-:S02]  /*78b0*/  @!P3 IADD3 R38, P4, PT, R30, R10, RZ ;  /* 0x0000000a1e26b210 */ /* 0x001fc40007f9e0ff */
[----:B-1----:R-:W-:Y:S02]  /*78c0*/  MOV R5, R39 ;  /* 0x0000002700057202 */ /* 0x002fe40000000f00 */
[----:B------:R-:W-:-:S05]  /*78d0*/  @!P3 IADD3.X R39, PT, PT, R31, R11, RZ, P4, !PT ;  /* 0x0000000b1f27b210 */ /* 0x000fca00027fe4ff */
[----:B------:R0:W-:Y:S01]  /*78e0*/  @!P3 STL.64 [R1+0x260], R38 ;  /* 0x000260260100b387 */ /* 0x0001e20000100a00 */
[----:B------:R-:W-:Y:S02]  /*78f0*/  MOV R30, R20 ;  /* 0x00000014001e7202 */ /* 0x000fe40000000f00 */
[----:B------:R-:W-:Y:S02]  /*7900*/  MOV R31, R21 ;  /* 0x00000015001f7202 */ /* 0x000fe40000000f00 */
[----:B------:R-:W2:Y:S04]  /*7910*/  LDL.LU.64 R20, [R1+0x870] ;  /* 0x0008700001147983 */ /* 0x000ea80000300a00 */
[----:B0-----:R-:W3:Y:S01]  /*7920*/  LDL.LU.64 R38, [R1+0x878] ;  /* 0x0008780001267983 */ /* 0x001ee20000300a00 */
[----:B------:R-:W-:-:S03]  /*7930*/  MOV R10, R35 ;  /* 0x00000023000a7202 */ /* 0x000fc60000000f00 */
[----:B------:R-:W4:Y:S01]  /*7940*/  LDL.LU R35, [R1+0x880] ;  /* 0x0008800001237983 */ /* 0x000f220000300800 */
[----:B------:R-:W-:Y:S01]  /*7950*/  MOV R11, R10 ;  /* 0x0000000a000b7202 */ /* 0x000fe20000000f00 */
[----:B------:R-:W-:Y:S01]  /*7960*/  HFMA2 R10, -RZ, RZ, 0, 0 ;  /* 0x00000000ff0a7431 */ /* 0x000fe200000001ff */
[----:B------:R-:W-:-:S05]  /*7970*/  LOP3.LUT P1, RZ, R2, 0x20, RZ, 0xc0, !PT ;  /* 0x0000002002ff7812 */ /* 0x000fca000782c0ff */
[----:B---3--:R0:W3:Y:S02]  /*7980*/  @!P5 LDG.E R10, desc[UR10][R38.64] ;  /* 0x0000000a260ad981 */ /* 0x0080e4000c1e1900 */
[----:B0-----:R-:W-:Y:S01]  /*7990*/  MOV R38, R11 ;  /* 0x0000000b00267202 */ /* 0x001fe20000000f00 */
[----:B------:R-:W-:Y:S01]  /*79a0*/  HFMA2 R11, -RZ, RZ, 0, 0 ;  /* 0x00000000ff0b7431 */ /* 0x000fe200000001ff */
[----:B------:R-:W3:Y:S05]  /*79b0*/  LDL.LU R39, [R1+0x314] ;  /* 0x0003140001277983 */ /* 0x000eea0000300800 */
[----:B--2---:R0:W2:Y:S01]  /*79c0*/  @!P1 LDG.E R11, desc[UR10][R20.64] ;  /* 0x0000000a140b9981 */ /* 0x0040a2000c1e1900 */
[----:B------:R-:W-:-:S02]  /*79d0*/  LOP3.LUT P5, RZ, R3, 0x2, RZ, 0xc0, !PT ;  /* 0x0000000203ff7812 */ /* 0x000fc400078ac0ff */
[----:B0-----:R-:W-:-:S06]  /*79e0*/  CS2R R20, SRZ ;  /* 0x0000000000147805 */ /* 0x001fcc000001ff00 */
[----:B----4-:R0:W4:Y:S05]  /*79f0*/  @!P1 LDG.E R20, desc[UR10][R34.64] ;  /* 0x0000000a22149981 */ /* 0x01012a000c1e1900 */
[----:B------:R1:W4:Y:S01]  /*7a00*/  @!P5 LDG.E R21, desc[UR10][R16.64] ;  /* 0x0000000a1015d981 */ /* 0x000322000c1e1900 */
[----:B0-----:R-:W-:Y:S02]  /*7a10*/  MOV R34, R14 ;  /* 0x0000000e00227202 */ /* 0x001fe40000000f00 */
[----:B------:R-:W-:Y:S02]  /*7a20*/  MOV R35, R15 ;  /* 0x0000000f00237202 */ /* 0x000fe40000000f00 */
[----:B------:R-:W4:Y:S04]  /*7a30*/  LDL.LU.64 R14, [R1+0x868] ;  /* 0x00086800010e7983 */ /* 0x000f280000300a00 */
[----:B---3--:R-:W-:Y:S04]  /*7a40*/  STL [R1+0x504], R10 ;  /* 0x0005040a01007387 */ /* 0x008fe80000100800 */
[----:B--2---:R-:W-:Y:S04]  /*7a50*/  STL.64 [R1+0x510], R10 ;  /* 0x0005100a01007387 */ /* 0x004fe80000100a00 */
[----:B------:R0:W-:Y:S04]  /*7a60*/  STL.64 [R1+0x550], R10 ;  /* 0x0005500a01007387 */ /* 0x0001e80000100a00 */
[----:B------:R2:W-:Y:S01]  /*7a70*/  STL [R1+0x500], R11 ;  /* 0x0005000b01007387 */ /* 0x0005e20000100800 */
[----:B0-----:R-:W-:-:S02]  /*7a80*/  MOV R10, R32 ;  /* 0x00000020000a7202 */ /* 0x001fc40000000f00 */
[----:B------:R-:W-:Y:S02]  /*7a90*/  IADD3 R32, PT, PT, R0, 0x1e8, RZ ;  /* 0x000001e800207810 */ /* 0x000fe40007ffe0ff */
[----:B--2---:R-:W-:Y:S02]  /*7aa0*/  MOV R11, R33 ;  /* 0x00000021000b7202 */ /* 0x004fe40000000f00 */
[----:B------:R-:W-:Y:S02]  /*7ab0*/  SHF.R.S32.HI R33, RZ, 0x1f, R32 ;  /* 0x0000001fff217819 */ /* 0x000fe40000011420 */
[----:B------:R-:W-:-:S04]  /*7ac0*/  ISETP.GE.U32.AND P4, PT, R32, UR16, PT ;  /* 0x0000001020007c0c */ /* 0x000fc8000bf86070 */
[----:B------:R-:W-:-:S13]  /*7ad0*/  ISETP.GE.AND.EX P4, PT, R33, UR17, PT, P4 ;  /* 0x0000001121007c0c */ /* 0x000fda000bf86340 */
[----:B-1----:R-:W0:Y:S01]  /*7ae0*/  @!P4 LDC.64 R16, c[0x0][0x3f8] ;  /* 0x0000fe00ff10cb82 */ /* 0x002e220000000a00 */
[----:B----4-:R-:W-:Y:S04]  /*7af0*/  STL [R1+0x4f4], R20 ;  /* 0x0004f41401007387 */ /* 0x010fe80000100800 */
[----:B------:R-:W-:Y:S04]  /*7b00*/  STL [R1+0x4f0], R21 ;  /* 0x0004f01501007387 */ /* 0x000fe80000100800 */
[----:B------:R1:W-:Y:S02]  /*7b10*/  STL.64 [R1+0x4f8], R20 ;  /* 0x0004f81401007387 */ /* 0x0003e40000100a00 */
[----:B-1----:R-:W-:-:S02]  /*7b20*/  MOV R20, R34 ;  /* 0x0000002200147202 */ /* 0x002fc40000000f00 */
[----:B------:R-:W-:Y:S02]  /*7b30*/  MOV R21, R35 ;  /* 0x0000002300157202 */ /* 0x000fe40000000f00 */
[----:B------:R-:W-:Y:S02]  /*7b40*/  MOV R35, R10 ;  /* 0x0000000a00237202 */ /* 0x000fe40000000f00 */
[----:B------:R-:W-:Y:S02]  /*7b50*/  MOV R34, R11 ;  /* 0x0000000b00227202 */ /* 0x000fe40000000f00 */
[----:B------:R-:W-:Y:S02]  /*7b60*/  MOV R10, R30 ;  /* 0x0000001e000a7202 */ /* 0x000fe40000000f00 */
[----:B------:R-:W-:Y:S01]  /*7b70*/  MOV R11, R31 ;  /* 0x0000001f000b7202 */ /* 0x000fe20000000f00 */
[----:B0-----:R-:W-:Y:S01]  /*7b80*/  @!P4 IMAD R33, R33, R16, RZ ;  /* 0x000000102121c224 */ /* 0x001fe200078e02ff */
[----:B------:R-:W-:-:S02]  /*7b90*/  @!P4 MOV R30, R6 ;  /* 0x00000006001ec202 */ /* 0x000fc40000000f00 */
[----:B------:R-:W-:Y:S01]  /*7ba0*/  @!P4 MOV R31, R9 ;  /* 0x00000009001fc202 */ /* 0x000fe20000000f00 */
[C---:B------:R-:W-:Y:S02]  /*7bb0*/  @!P4 IMAD R33, R32.reuse, R17, R33 ;  /* 0x000000112021c224 */ /* 0x040fe400078e0221 */
[----:B------:R-:W-:Y:S02]  /*7bc0*/  @!P4 IMAD.WIDE.U32 R30, R32, R16, R30 ;  /* 0x00000010201ec225 */ /* 0x000fe400078e001e */
[----:B------:R-:W0:Y:S03]  /*7bd0*/  @!P4 LDC.64 R16, c[0x0][0x3a0] ;  /* 0x0000e800ff10cb82 */ /* 0x000e260000000a00 */
[----:B------:R-:W-:-:S04]  /*7be0*/  @!P4 IADD3 R31, PT, PT, R31, R33, RZ ;  /* 0x000000211f1fc210 */ /* 0x000fc80007ffe0ff */
[C---:B------:R-:W-:Y:S02]  /*7bf0*/  @!P4 SHF.L.U64.HI R31, R30.reuse, 0x1, R31 ;  /* 0x000000011e1fc819 */ /* 0x040fe4000001021f */
[----:B------:R-:W-:Y:S01]  /*7c00*/  @!P4 SHF.L.U32 R30, R30, 0x1, RZ ;  /* 0x000000011e1ec819 */ /* 0x000fe200000006ff */
[----:B------:R-:W-:Y:S01]  /*7c10*/  STL [R1+0x584], R33 ;  /* 0x0005842101007387 */ /* 0x000fe20000100800 */
[----:B------:R-:W-:-:S03]  /*7c20*/  MOV R32, R38 ;  /* 0x0000002600207202 */ /* 0x000fc60000000f00 */
[----:B------:R-:W-:Y:S04]  /*7c30*/  STL [R1+0x58c], R33 ;  /* 0x00058c2101007387 */ /* 0x000fe80000100800 */
[----:B------:R-:W-:Y:S04]  /*7c40*/  STL [R1+0x594], R33 ;  /* 0x0005942101007387 */ /* 0x000fe80000100800 */
[----:B------:R-:W-:Y:S01]  /*7c50*/  STL [R1+0x5e4], R33 ;  /* 0x0005e42101007387 */ /* 0x000fe20000100800 */
[----:B0-----:R-:W-:-:S03]  /*7c60*/  @!P4 IADD3 R38, P5, PT, R30, R16, RZ ;  /* 0x000000101e26c210 */ /* 0x001fc60007fbe0ff */
[----:B------:R-:W-:Y:S04]  /*7c70*/  STL [R1+0x614], R33 ;  /* 0x0006142101007387 */ /* 0x000fe80000100800 */
[----:B------:R-:W-:Y:S04]  /*7c80*/  STL [R1+0x61c], R33 ;  /* 0x00061c2101007387 */ /* 0x000fe80000100800 */
[----:B------:R-:W-:Y:S04]  /*7c90*/  STL [R1+0x64c], R33 ;  /* 0x00064c2101007387 */ /* 0x000fe80000100800 */
[----:B------:R0:W-:Y:S02]  /*7ca0*/  STL [R1+0x654], R33 ;  /* 0x0006542101007387 */ /* 0x0001e40000100800 */
[----:B0-----:R-:W-:-:S02]  /*7cb0*/  MOV R33, R39 ;  /* 0x0000002700217202 */ /* 0x001fc40000000f00 */
[----:B------:R-:W-:Y:S02]  /*7cc0*/  @!P4 IADD3.X R39, PT, PT, R31, R17, RZ, P5, !PT ;  /* 0x000000111f27c210 */ /* 0x000fe40002ffe4ff */
[----:B------:R-:W0:Y:S01]  /*7cd0*/  @!P4 LDC.64 R16, c[0x0][0x398] ;  /* 0x0000e600ff10cb82 */ /* 0x000e220000000a00 */
[----:B------:R-:W-:Y:S04]  /*7ce0*/  STL [R1+0x4e0], R38 ;  /* 0x0004e02601007387 */ /* 0x000fe80000100800 */
[----:B------:R-:W-:Y:S04]  /*7cf0*/  STL.64 [R1+0x4e8], R38 ;  /* 0x0004e82601007387 */ /* 0x000fe80000100a00 */
[----:B------:R-:W-:Y:S04]  /*7d00*/  STL.64 [R1+0x520], R38 ;  /* 0x0005202601007387 */ /* 0x000fe80000100a00 */
[----:B------:R1:W-:Y:S04]  /*7d10*/  STL.64 [R1+0x568], R38 ;  /* 0x0005682601007387 */ /* 0x0003e80000100a00 */
[----:B------:R2:W-:Y:S01]  /*7d20*/  STL [R1+0x4dc], R39 ;  /* 0x0004dc2701007387 */ /* 0x0005e20000100800 */
[----:B-1----:R-:W-:-:S02]  /*7d30*/  MOV R38, R12 ;  /* 0x0000000c00267202 */ /* 0x002fc40000000f00 */
[----:B0-----:R-:W-:Y:S02]  /*7d40*/  @!P4 IADD3 R12, P5, PT, R30, R16, RZ ;  /* 0x000000101e0cc210 */ /* 0x001fe40007fbe0ff */
[----:B--2---:R-:W-:Y:S02]  /*7d50*/  MOV R39, R13 ;  /* 0x0000000d00277202 */ /* 0x004fe40000000f00 */
[----:B------:R-:W-:-:S05]  /*7d60*/  @!P4 IADD3.X R13, PT, PT, R31, R17, RZ, P5, !PT ;  /* 0x000000111f0dc210 */ /* 0x000fca0002ffe4ff */
[----:B------:R0:W-:Y:S04]  /*7d70*/  @!P4 STL.64 [R1+0x248], R12 ;  /* 0x0002480c0100c387 */ /* 0x0001e80000100a00 */
[----:B0-----:R-:W2:Y:S01]  /*7d80*/  LDL.LU.64 R12, [R1+0x860] ;  /* 0x00086000010c7983 */ /* 0x001ea20000300a00 */
[----:B------:R-:W-:-:S04]  /*7d90*/  LOP3.LUT R4, R4, 0xbfffffff, RZ, 0xc0, !PT ;  /* 0xbfffffff04047812 */ /* 0x000fc800078ec0ff */
[----:B------:R-:W-:-:S04]  /*7da0*/  @P3 LOP3.LUT R4, R4, 0x40000000, RZ, 0xfc, !PT ;  /* 0x4000000004043812 */ /* 0x000fc800078efcff */
[----:B------:R-:W-:-:S04]  /*7db0*/  LOP3.LUT R4, R4, 0xdfffffff, RZ, 0xc0, !PT ;  /* 0xdfffffff04047812 */ /* 0x000fc800078ec0ff */
[----:B------:R-:W-:Y:S02]  /*7dc0*/  @P4 LOP3.LUT R4, R4, 0x20000000, RZ, 0xfc, !PT ;  /* 0x2000000004044812 */ /* 0x000fe400078efcff */
[----:B------:R-:W-:Y:S01]  /*7dd0*/  LOP3.LUT P4, RZ, R2, 0x10, RZ, 0xc0, !PT ;  /* 0x0000001002ff7812 */ /* 0x000fe2000788c0ff */
[----:B------:R-:W-:-:S12]  /*7de0*/  HFMA2 R16, -RZ, RZ, 0, 0 ;  /* 0x00000000ff107431 */ /* 0x000fd800000001ff */
[----:B--2---:R0:W2:Y:S04]  /*7df0*/  @!P4 LDG.E R16, desc[UR10][R12.64] ;  /* 0x0000000a0c10c981 */ /* 0x0040a8000c1e1900 */
[----:B------:R-:W3:Y:S01]  /*7e00*/  LDL.LU R12, [R1+0x308] ;  /* 0x00030800010c7983 */ /* 0x000ee20000300800 */
[----:B------:R-:W-:Y:S02]  /*7e10*/  LOP3.LUT P3, RZ, R2, 0x8, RZ, 0xc0, !PT ;  /* 0x0000000802ff7812 */ /* 0x000fe4000786c0ff */
[----:B0-----:R-:W-:-:S11]  /*7e20*/  MOV R13, RZ ;  /* 0x000000ff000d7202 */ /* 0x001fd60000000f00 */
[----:B------:R3:W4:Y:S02]  /*7e30*/  @!P3 LDG.E R13, desc[UR10][R14.64] ;  /* 0x0000000a0e0db981 */ /* 0x000724000c1e1900 */
[----:B---3--:R-:W-:Y:S01]  /*7e40*/  MOV R14, R12 ;  /* 0x0000000c000e7202 */ /* 0x008fe20000000f00 */
[----:B------:R-:W-:-:S06]  /*7e50*/  HFMA2 R12, -RZ, RZ, 0, 0 ;  /* 0x00000000ff0c7431 */ /* 0x000fcc00000001ff */
[----:B------:R0:W3:Y:S02]  /*7e60*/  @!P3 LDG.E R12, desc[UR10][R18.64] ;  /* 0x0000000a120cb981 */ /* 0x0000e4000c1e1900 */
[----:B0-----:R-:W-:Y:S01]  /*7e70*/  MOV R19, R14 ;  /* 0x0000000e00137202 */ /* 0x001fe20000000f00 */
[----:B------:R-:W-:Y:S01]  /*7e80*/  HFMA2 R14, -RZ, RZ, 0, 0 ;  /* 0x00000000ff0e7431 */ /* 0x000fe200000001ff */
[----:B------:R-:W2:Y:S05]  /*7e90*/  LDL.LU R18, [R1+0x328] ;  /* 0x0003280001127983 */ /* 0x000eaa0000300800 */
[----:B------:R0:W2:Y:S01]  /*7ea0*/  @!P6 LDG.E R14, desc[UR10][R28.64] ;  /* 0x0000000a1c0ee981 */ /* 0x0000a2000c1e1900 */
[----:B------:R-:W-:-:S02]  /*7eb0*/  MOV R17, R45 ;  /* 0x0000002d00117202 */ /* 0x000fc40000000f00 */
[----:B------:R-:W-:Y:S01]  /*7ec0*/  IADD3 R15, PT, PT, R0, 0x1f0, RZ ;  /* 0x000001f0000f7810 */ /* 0x000fe20007ffe0ff */
[----:B----4-:R-:W-:Y:S04]  /*7ed0*/  STL [R1+0x548], R13 ;  /* 0x0005480d01007387 */ /* 0x010fe80000100800 */
[----:B------:R-:W-:Y:S01]  /*7ee0*/  STL [R1+0x57c], R13 ;  /* 0x00057c0d01007387 */ /* 0x000fe20000100800 */
[----:B------:R-:W-:-:S03]  /*7ef0*/  ISETP.GE.U32.AND P5, PT, R15, UR16, PT ;  /* 0x000000100f007c0c */ /* 0x000fc6000bfa6070 */
        /* <DEDUP_REMOVED lines=9> */
[----:B------:R-:W-:Y:S01]  /*7f90*/  LOP3.LUT P1, RZ, R2, 0x2, RZ, 0xc0, !PT ;  /* 0x0000000202ff7812 */ /* 0x000fe2000782c0ff */
[----:B------:R-:W-:Y:S04]  /*7fa0*/  STL [R1+0x644], R37 ;  /* 0x0006442501007387 */ /* 0x000fe80000100800 */
[----:B------:R-:W-:Y:S01]  /*7fb0*/  STL [R1+0x680], R37 ;  /* 0x0006802501007387 */ /* 0x000fe20000100800 */
[----:B-1----:R-:W-:Y:S02]  /*7fc0*/  MOV R13, R17 ;  /* 0x00000011000d7202 */ /* 0x002fe40000000f00 */
[----:B------:R-:W-:Y:S01]  /*7fd0*/  SHF.R.S32.HI R17, RZ, 0x1f, R15 ;  /* 0x0000001fff117819 */ /* 0x000fe2000001140f */
[----:B------:R-:W-:Y:S03]  /*7fe0*/  STL [R1+0x688], R37 ;  /* 0x0006882501007387 */ /* 0x000fe60000100800 */
[----:B------:R-:W-:Y:S01]  /*7ff0*/  ISETP.GE.AND.EX P5, PT, R17, UR17, PT, P5 ;  /* 0x0000001111007c0c */ /* 0x000fe2000bfa6350 */
[----:B------:R-:W-:Y:S04]  /*8000*/  STL [R1+0x690], R37 ;  /* 0x0006902501007387 */ /* 0x000fe80000100800 */
[----:B------:R-:W-:Y:S04]  /*8010*/  STL [R1+0x6d0], R37 ;  /* 0x0006d02501007387 */ /* 0x000fe80000100800 */
[----:B------:R-:W-:Y:S04]  /*8020*/  STL [R1+0x6d8], R37 ;  /* 0x0006d82501007387 */ /* 0x000fe80000100800 */
[----:B0-----:R-:W-:-:S02]  /*8030*/  @!P5 MOV R28, R6 ;  /* 0x00000006001cd202 */ /* 0x001fc40000000f00 */
[----:B------:R-:W-:Y:S01]  /*8040*/  MOV R31, R42 ;  /* 0x0000002a001f7202 */ /* 0x000fe20000000f00 */
[----:B------:R-:W-:Y:S01]  /*8050*/  STL [R1+0x660], R36 ;  /* 0x0006602401007387 */ /* 0x000fe20000100800 */
[----:B------:R-:W-:-:S03]  /*8060*/  @!P5 MOV R29, R9 ;  /* 0x00000009001dd202 */ /* 0x000fc60000000f00 */
[----:B---3--:R-:W-:Y:S04]  /*8070*/  STL [R1+0x4d0], R12 ;  /* 0x0004d00c01007387 */ /* 0x008fe80000100800 */
[----:B------:R0:W-:Y:S04]  /*8080*/  STL [R1+0x5b0], R12 ;  /* 0x0005b00c01007387 */ /* 0x0001e80000100800 */
[----:B--2---:R-:W-:Y:S01]  /*8090*/  STL [R1+0x4c8], R14 ;  /* 0x0004c80e01007387 */ /* 0x004fe20000100800 */
[----:B0-----:R-:W-:-:S03]  /*80a0*/  MOV R12, R19 ;  /* 0x00000013000c7202 */ /* 0x001fc60000000f00 */
        /* <DEDUP_REMOVED lines=8> */
[----:B------:R-:W-:-:S03]  /*8130*/  @P5 LOP3.LUT R4, R4, 0x8000000, RZ, 0xfc, !PT ;  /* 0x0800000004045812 */ /* 0x000fc600078efcff */
[----:B------:R-:W2:Y:S01]  /*8140*/  LDL.LU R42, [R1+0x41c] ;  /* 0x00041c00012a7983 */ /* 0x000ea20000300800 */
[----:B------:R-:W-:-:S03]  /*8150*/  MOV R30, R35 ;  /* 0x00000023001e7202 */ /* 0x000fc60000000f00 */
[----:B------:R-:W-:Y:S01]  /*8160*/  STL [R1+0x66c], R36 ;  /* 0x00066c2401007387 */ /* 0x000fe20000100800 */
[----:B0-----:R-:W-:Y:S02]  /*8170*/  MOV R14, R18 ;  /* 0x00000012000e7202 */ /* 0x001fe40000000f00 */
[----:B------:R-:W0:Y:S01]  /*8180*/  @!P5 LDC.64 R18, c[0x0][0x3f8] ;  /* 0x0000fe00ff12db82 */ /* 0x000e220000000a00 */
[----:B------:R-:W-:Y:S04]  /*8190*/  STL [R1+0x674], R36 ;  /* 0x0006742401007387 */ /* 0x000fe80000100800 */
[----:B------:R-:W-:Y:S04]  /*81a0*/  STL [R1+0x67c], R36 ;  /* 0x00067c2401007387 */ /* 0x000fe80000100800 */
[----:B------:R-:W-:Y:S04]  /*81b0*/  STL [R1+0x684], R36 ;  /* 0x0006842401007387 */ /* 0x000fe80000100800 */
[----:B------:R-:W-:Y:S04]  /*81c0*/  STL [R1+0x724], R2 ;  /* 0x0007240201007387 */ /* 0x000fe80000100800 */
[----:B------:R-:W-:Y:S04]  /*81d0*/  STL [R1+0x72c], R2 ;  /* 0x00072c0201007387 */ /* 0x000fe80000100800 */
[----:B------:R-:W-:Y:S01]  /*81e0*/  STL [R1+0x4e4], R16 ;  /* 0x0004e41001007387 */ /* 0x000fe20000100800 */
[----:B0-----:R-:W-:-:S03]  /*81f0*/  @!P5 IMAD R17, R17, R18, RZ ;  /* 0x000000121111d224 */ /* 0x001fc600078e02ff */
[----:B------:R-:W-:Y:S01]  /*8200*/  STL [R1+0x508], R16 ;  /* 0x0005081001007387 */ /* 0x000fe20000100800 */
[----:B------:R-:W-:-:S03]  /*8210*/  @!P5 IMAD.WIDE.U32 R28, R15, R18, R28 ;  /* 0x000000120f1cd225 */ /* 0x000fc600078e001c */
[----:B------:R-:W-:Y:S01]  /*8220*/  STL [R1+0x51c], R16 ;  /* 0x00051c1001007387 */ /* 0x000fe20000100800 */
[----:B------:R-:W-:Y:S02]  /*8230*/  @!P5 IMAD R17, R15, R19, R17 ;  /* 0x000000130f11d224 */ /* 0x000fe400078e0211 */
[----:B------:R-:W0:Y:S01]  /*8240*/  @!P5 LDC.64 R18, c[0x0][0x3a0] ;  /* 0x0000e800ff12db82 */ /* 0x000e220000000a00 */
[----:B------:R-:W-:Y:S02]  /*8250*/  STL [R1+0x534], R16 ;  /* 0x0005341001007387 */ /* 0x000fe40000100800 */
[----:B------:R-:W-:Y:S02]  /*8260*/  @!P5 IADD3 R15, PT, PT, R29, R17, RZ ;  /* 0x000000111d0fd210 */ /* 0x000fe40007ffe0ff */
[C---:B------:R-:W-:Y:S01]  /*8270*/  @!P5 SHF.L.U32 R17, R28.reuse, 0x1, RZ ;  /* 0x000000011c11d819 */ /* 0x040fe200000006ff */
[----:B------:R-:W3:Y:S01]  /*8280*/  LDL.LU R29, [R1+0x374] ;  /* 0x00037400011d7983 */ /* 0x000ee20000300800 */
[----:B------:R-:W-:-:S03]  /*8290*/  @!P5 SHF.L.U64.HI R15, R28, 0x1, R15 ;  /* 0x000000011c0fd819 */ /* 0x000fc6000001020f */
[----:B------:R-:W4:Y:S04]  /*82a0*/  LDL.LU R28, [R1+0x31c] ;  /* 0x00031c00011c7983 */ /* 0x000f280000300800 */
[----:B------:R-:W-:Y:S04]  /*82b0*/  STL [R1+0x544], R16 ;  /* 0x0005441001007387 */ /* 0x000fe80000100800 */
[----:B------:R-:W-:Y:S04]  /*82c0*/  STL [R1+0x55c], R16 ;  /* 0x00055c1001007387 */ /* 0x000fe80000100800 */
[----:B------:R-:W-:Y:S01]  /*82d0*/  STL [R1+0x560], R16 ;  /* 0x0005601001007387 */ /* 0x000fe20000100800 */
[----:B0-----:R-:W-:-:S03]  /*82e0*/  @!P5 IADD3 R18, P6, PT, R17, R18, RZ ;  /* 0x000000121112d210 */ /* 0x001fc60007fde0ff */
[----:B------:R-:W-:Y:S01]  /*82f0*/  STL [R1+0x578], R16 ;  /* 0x0005781001007387 */ /* 0x000fe20000100800 */
[----:B------:R-:W-:-:S03]  /*8300*/  @!P5 IADD3.X R19, PT, PT, R15, R19, RZ, P6, !PT ;  /* 0x000000130f13d210 */ /* 0x000fc600037fe4ff */
        /* <DEDUP_REMOVED lines=13> */
[----:B------:R-:W-:Y:S04]  /*83e0*/  STL [R1+0x590], R16 ;  /* 0x0005901001007387 */ /* 0x000fe80000100800 */
[----:B------:R-:W-:Y:S04]  /*83f0*/  STL [R1+0x598], R16 ;  /* 0x0005981001007387 */ /* 0x000fe80000100800 */
[----:B------:R-:W-:Y:S04]  /*8400*/  STL [R1+0x5a0], R16 ;  /* 0x0005a01001007387 */ /* 0x000fe80000100800 */
[----:B------:R-:W-:Y:S04]  /*8410*/  STL [R1+0x5a8], R16 ;  /* 0x0005a81001007387 */ /* 0x000fe80000100800 */
[----:B------:R-:W-:Y:S04]  /*8420*/  STL [R1+0x5d0], R16 ;  /* 0x0005d01001007387 */ /* 0x000fe80000100800 */
[----:B------:R0:W-:Y:S01]  /*8430*/  STL [R1+0x600], R16 ;  /* 0x0006001001007387 */ /* 0x0001e20000100800 */
[----:B------:R-:W-:-:S03]  /*8440*/  MOV R35, R41 ;  /* 0x0000002900237202 */ /* 0x000fc60000000f00 */
[----:B------:R-:W4:Y:S01]  /*8450*/  LDL.LU R45, [R1+0x428] ;  /* 0x00042800012d7983 */ /* 0x000f220000300800 */
[----:B---3--:R-:W-:-:S03]  /*8460*/  MOV R19, R29 ;  /* 0x0000001d00137202 */ /* 0x008fc60000000f00 */
[----:B--2---:R-:W-:Y:S01]  /*8470*/  STL [R1+0x84c], R42 ;  /* 0x00084c2a01007387 */ /* 0x004fe20000100800 */
[----:B----4-:R-:W-:-:S03]  /*8480*/  MOV R18, R28 ;  /* 0x0000001c00127202 */ /* 0x010fc60000000f00 */
[----:B------:R-:W-:Y:S01]  /*8490*/  STL [R1+0x854], R42 ;  /* 0x0008542a01007387 */ /* 0x000fe20000100800 */
[----:B------:R-:W1:Y:S03]  /*84a0*/  @!P5 LDC.64 R28, c[0x0][0x398] ;  /* 0x0000e600ff1cdb82 */ /* 0x000e660000000a00 */
[----:B0-----:R-:W2:Y:S01]  /*84b0*/  LDL.LU R16, [R1+0x2ec] ;  /* 0x0002ec0001107983 */ /* 0x001ea20000300800 */
[----:B-1----:R-:W-:-:S03]  /*84c0*/  @!P5 IADD3 R28, P6, PT, R17, R28, RZ ;  /* 0x0000001c111cd210 */ /* 0x002fc60007fde0ff */
[----:B------:R-:W3:Y:S01]  /*84d0*/  LDL.LU R17, [R1+0x364] ;  /* 0x0003640001117983 */ /* 0x000ee20000300800 */
[----:B------:R-:W-:Y:S02]  /*84e0*/  @!P5 IADD3.X R29, PT, PT, R15, R29, RZ, P6, !PT ;  /* 0x0000001d0f1dd210 */ /* 0x000fe400037fe4ff */
[----:B------:R-:W-:Y:S01]  /*84f0*/  LOP3.LUT P5, RZ, R2, 0x4, RZ, 0xc0, !PT ;  /* 0x0000000402ff7812 */ /* 0x000fe200078ac0ff */
[----:B------:R-:W-:Y:S02]  /*8500*/  HFMA2 R15, -RZ, RZ, 0, 0 ;  /* 0x00000000ff0f7431 */ /* 0x000fe400000001ff */
[----:B------:R-:W-:Y:S04]  /*8510*/  STL [R1+0x4bc], R29 ;  /* 0x0004bc1d01007387 */ /* 0x000fe80000100800 */
[----:B------:R-:W-:Y:S04]  /*8520*/  STL [R1+0x4d4], R29 ;  /* 0x0004d41d01007387 */ /* 0x000fe80000100800 */
[----:B------:R-:W-:Y:S04]  /*8530*/  STL [R1+0x638], R29 ;  /* 0x0006381d01007387 */ /* 0x000fe80000100800 */
[----:B------:R3:W4:Y:S04]  /*8540*/  @!P5 LDG.E R15, desc[UR10][R36.64] ;  /* 0x0000000a240fd981 */ /* 0x000728000c1e1900 */
[----:B------:R-:W-:Y:S04]  /*8550*/  STL [R1+0x640], R29 ;  /* 0x0006401d01007387 */ /* 0x000fe80000100800 */
[----:B------:R-:W-:Y:S04]  /*8560*/  STL [R1+0x648], R29 ;  /* 0x0006481d01007387 */ /* 0x000fe80000100800 */
[----:B------:R-:W-:Y:S04]  /*8570*/  STL [R1+0x650], R29 ;  /* 0x0006501d01007387 */ /* 0x000fe80000100800 */
[----:B------:R-:W-:Y:S04]  /*8580*/  STL [R1+0x658], R29 ;  /* 0x0006581d01007387 */ /* 0x000fe80000100800 */
[----:B------:R-:W-:Y:S04]  /*8590*/  STL [R1+0x668], R29 ;  /* 0x0006681d01007387 */ /* 0x000fe80000100800 */
[----:B------:R-:W-:Y:S04]  /*85a0*/  STL [R1+0x670], R29 ;  /* 0x0006701d01007387 */ /* 0x000fe80000100800 */
[----:B------:R0:W-:Y:S04]  /*85b0*/  STL [R1+0x6c8], R29 ;  /* 0x0006c81d01007387 */ /* 0x0001e80000100800 */
[----:B0-----:R-:W2:Y:S01]  /*85c0*/  LDL.LU R29, [R1+0x340] ;  /* 0x00034000011d7983 */ /* 0x001ea20000300800 */
[----:B---3--:R-:W-:Y:S01]  /*85d0*/  MOV R37, R17 ;  /* 0x0000001100257202 */ /* 0x008fe20000000f00 */
[----:B------:R-:W-:-:S06]  /*85e0*/  HFMA2 R17, -RZ, RZ, 0, 0 ;  /* 0x00000000ff117431 */ /* 0x000fcc00000001ff */
[----:B------:R0:W3:Y:S02]  /*85f0*/  @!P1 LDG.E R17, desc[UR10][R24.64] ;  /* 0x0000000a18119981 */ /* 0x0000e4000c1e1900 */
[----:B0-----:R-:W-:-:S06]  /*8600*/  CS2R R24, SRZ ;  /* 0x0000000000187805 */ /* 0x001fcc000001ff00 */
[----:B------:R-:W3:Y:S04]  /*8610*/  @!P1 LDG.E R24, desc[UR10][R26.64] ;  /* 0x0000000a1a189981 */ /* 0x000ee8000c1e1900 */
[----:B------:R-:W3:Y:S01]  /*8620*/  @!P0 LDG.E R25, desc[UR10][R22.64] ;  /* 0x0000000a16198981 */ /* 0x000ee2000c1e1900 */
[----:B------:R-:W-:Y:S02]  /*8630*/  MOV R2, R19 ;  /* 0x0000001300027202 */ /* 0x000fe40000000f00 */
[----:B------:R-:W-:Y:S02]  /*8640*/  MOV R19, R14 ;  /* 0x0000000e00137202 */ /* 0x000fe40000000f00 */
[----:B------:R-:W-:Y:S02]  /*8650*/  MOV R14, R12 ;  /* 0x0000000c000e7202 */ /* 0x000fe40000000f00 */
[----:B------:R-:W-:-:S02]  /*8660*/  MOV R12, R31 ;  /* 0x0000001f000c7202 */ /* 0x000fc40000000f00 */
[----:B------:R-:W-:Y:S01]  /*8670*/  PRMT R42, RZ, 0x7610, R42 ;  /* 0x00007610ff2a7816 */ /* 0x000fe2000000002a */
[----:B------:R-:W-:Y:S01]  /*8680*/  STL [R1+0x4cc], R28 ;  /* 0x0004cc1c01007387 */ /* 0x000fe20000100800 */
[----:B------:R-:W-:-:S03]  /*8690*/  MOV R41, R44 ;  /* 0x0000002c00297202 */ /* 0x000fc60000000f00 */
[----:B------:R-:W-:Y:S04]  /*86a0*/  STL [R1+0x610], R28 ;  /* 0x0006101c01007387 */ /* 0x000fe80000100800 */
[----:B------:R-:W-:Y:S04]  /*86b0*/  STL [R1+0x624], R28 ;  /* 0x0006241c01007387 */ /* 0x000fe80000100800 */
[----:B------:R-:W-:Y:S04]  /*86c0*/  STL [R1+0x62c], R28 ;  /* 0x00062c1c01007387 */ /* 0x000fe80000100800 */
[----:B------:R-:W-:Y:S01]  /*86d0*/  STL [R1+0x634], R28 ;  /* 0x0006341c01007387 */ /* 0x000fe20000100800 */
[----:B--2---:R-:W-:-:S03]  /*86e0*/  MOV R36, R29 ;  /* 0x0000001d00247202 */ /* 0x004fc60000000f00 */
[----:B------:R-:W-:Y:S01]  /*86f0*/  STL [R1+0x63c], R28 ;  /* 0x00063c1c01007387 */ /* 0x000fe20000100800 */
[----:B------:R-:W-:Y:S02]  /*8700*/  MOV R29, R13 ;  /* 0x0000000d001d7202 */ /* 0x000fe40000000f00 */
[----:B------:R-:W-:Y:S01]  /*8710*/  MOV R13, R30 ;  /* 0x0000001e000d7202 */ /* 0x000fe20000000f00 */
[----:B------:R-:W-:Y:S01]  /*8720*/  STL [R1+0x664], R28 ;  /* 0x0006641c01007387 */ /* 0x000fe20000100800 */
[----:B------:R-:W-:-:S03]  /*8730*/  IADD3 R30, PT, PT, R0, 0x1f8, RZ ;  /* 0x000001f8001e7810 */ /* 0x000fc60007ffe0ff */
[----:B------:R0:W-:Y:S01]  /*8740*/  STL [R1+0x698], R28 ;  /* 0x0006981c01007387 */ /* 0x0001e20000100800 */
[----:B------:R-:W-:-:S03]  /*8750*/  SHF.R.S32.HI R31, RZ, 0x1f, R30 ;  /* 0x0000001fff1f7819 */ /* 0x000fc6000001141e */
[----:B------:R-:W2:Y:S04]  /*8760*/  LDL.LU R44, [R1+0x424] ;  /* 0x00042400012c7983 */ /* 0x000ea80000300800 */
[----:B----4-:R-:W-:Y:S04]  /*8770*/  STL [R1+0x4d8], R15 ;  /* 0x0004d80f01007387 */ /* 0x010fe80000100800 */
[----:B0-----:R-:W4:Y:S04]  /*8780*/  LDL.LU R28, [R1+0x330] ;  /* 0x00033000011c7983 */ /* 0x001f280000300800 */
        /* <DEDUP_REMOVED lines=57> */
[----:B---3--:R-:W-:Y:S04]  /*8b20*/  STL [R1+0x6a0], R17 ;  /* 0x0006a01101007387 */ /* 0x008fe80000100800 */
        /* <DEDUP_REMOVED lines=8> */
[----:B------:R-:W-:Y:S01]  /*8bb0*/  STL [R1+0x6e8], R24 ;  /* 0x0006e81801007387 */ /* 0x000fe20000100800 */
[----:B0-----:R-:W-:-:S03]  /*8bc0*/  PRMT R17, R42, 0x7610, R17 ;  /* 0x000076102a117816 */ /* 0x001fc60000000011 */
        /* <DEDUP_REMOVED lines=31> */
[----:B------:R0:W-:Y:S04]  /*8dc0*/  STL.S16 [R1+0x240], R42 ;  /* 0x0002402a01007387 */ /* 0x0001e80000100600 */
[----:B------:R-:W-:Y:S04]  /*8dd0*/  STL.S16 [R1+0x23e], RZ ;  /* 0x00023eff01007387 */ /* 0x000fe80000100600 */
[----:B0-----:R-:W3:Y:S01]  /*8de0*/  LDL.LU.S16 R42, [R1+0x23e] ;  /* 0x00023e00012a7983 */ /* 0x001ee20000300600 */
[----:B------:R-:W-:-:S02]  /*8df0*/  LOP3.LUT P0, RZ, R3, 0x1, RZ, 0xc0, !PT ;  /* 0x0000000103ff7812 */ /* 0x000fc4000780c0ff */
[----:B------:R-:W-:Y:S01]  /*8e00*/  PRMT R0, RZ, 0x7610, R0 ;  /* 0x00007610ff007816 */ /* 0x000fe20000000000 */
[----:B--2---:R-:W-:Y:S03]  /*8e10*/  STL [R1+0x110], R44 ;  /* 0x0001102c01007387 */ /* 0x004fe60000100800 */
[----:B------:R-:W-:Y:S01]  /*8e20*/  PRMT R15, R0, 0x7610, R15 ;  /* 0x00007610000f7816 */ /* 0x000fe2000000000f */
[----:B------:R0:W-:Y:S06]  /*8e30*/  STL.S16 [R1+0x244], R0 ;  /* 0x0002440001007387 */ /* 0x0001ec0000100600 */
[C---:B------:R-:W-:Y:S01]  /*8e40*/  @!P0 PRMT R17, R44.reuse, 0x7610, R17 ;  /* 0x000076102c118816 */ /* 0x040fe20000000011 */
[----:B------:R-:W-:Y:S04]  /*8e50*/  STL.S16 [R1+0x242], RZ ;  /* 0x000242ff01007387 */ /* 0x000fe80000100600 */
[----:B0-----:R-:W2:Y:S01]  /*8e60*/  LDL.LU.S16 R0, [R1+0x242] ;  /* 0x0002420001007983 */ /* 0x001ea20000300600 */
[----:B---3--:R-:W-:-:S03]  /*8e70*/  @!P0 PRMT R42, R44, 0x7632, R42 ;  /* 0x000076322c2a8816 */ /* 0x008fc6000000002a */
[----:B------:R-:W3:Y:S04]  /*8e80*/  LDL.LU R44, [R1+0x850] ;  /* 0x00085000012c7983 */ /* 0x000ee80000300800 */
[----:B------:R0:W-:Y:S04]  /*8e90*/  @!P0 STL.S16 [R1+0x23e], R42 ;  /* 0x00023e2a01008387 */ /* 0x0001e80000100600 */
[----:B0-----:R-:W4:Y:S01]  /*8ea0*/  LDL.LU R42, [R1+0x854] ;  /* 0x00085400012a7983 */ /* 0x001f220000300800 */
[C---:B------:R-:W-:Y:S02]  /*8eb0*/  @!P0 PRMT R15, R45.reuse, 0x7610, R15 ;  /* 0x000076102d0f8816 */ /* 0x040fe4000000000f */
[----:B--2---:R-:W-:Y:S01]  /*8ec0*/  @!P0 PRMT R0, R45, 0x7632, R0 ;  /* 0x000076322d008816 */ /* 0x004fe20000000000 */
[----:B------:R0:W-:Y:S04]  /*8ed0*/  STL [R1+0x10], R45 ;  /* 0x0000102d01007387 */ /* 0x0001e80000100800 */
[----:B------:R-:W-:Y:S04]  /*8ee0*/  STL.S16 [R1+0x232], RZ ;  /* 0x000232ff01007387 */ /* 0x000fe80000100600 */
[----:B0-----:R-:W2:Y:S01]  /*8ef0*/  LDL.LU R45, [R1+0x420] ;  /* 0x00042000012d7983 */ /* 0x001ea20000300800 */
[----:B---3--:R-:W-:-:S05]  /*8f00*/  PRMT R44, RZ, 0x7610, R44 ;  /* 0x00007610ff2c7816 */ /* 0x008fca000000002c */
[----:B------:R0:W-:Y:S01]  /*8f10*/  STL.S16 [R1+0x23c], R44 ;  /* 0x00023c2c01007387 */ /* 0x0001e20000100600 */
[----:B----4-:R-:W-:-:S03]  /*8f20*/  PRMT R42, R44, 0x7610, R42 ;  /* 0x000076102c2a7816 */ /* 0x010fc6000000002a */
[----:B0-----:R-:W3:Y:S01]  /*8f30*/  LDL.LU.S16 R44, [R1+0x232] ;  /* 0x00023200012c7983 */ /* 0x001ee20000300600 */
[----:B------:R-:W-:-:S04]  /*8f40*/  LOP3.LUT R4, R4, 0xefffffff, RZ, 0xc0, !PT ;  /* 0xefffffff04047812 */ /* 0x000fc800078ec0ff */
[----:B------:R-:W-:-:S04]  /*8f50*/  @P5 LOP3.LUT R4, R4, 0x10000000, RZ, 0xfc, !PT ;  /* 0x1000000004045812 */ /* 0x000fc800078efcff */
[----:B------:R-:W-:-:S13]  /*8f60*/  LOP3.LUT P5, RZ, R4, 0x1000000, RZ, 0xc0, !PT ;  /* 0x0100000004ff7812 */ /* 0x000fda00078ac0ff */
[----:B--2---:R-:W-:-:S05]  /*8f70*/  @!P5 PRMT R42, R45, 0x7610, R42 ;  /* 0x000076102d2ad816 */ /* 0x004fca000000002a */
[----:B------:R0:W-:Y:S04]  /*8f80*/  @!P5 STL.S16 [R1+0x23c], R42 ;  /* 0x00023c2a0100d387 */ /* 0x0001e80000100600 */
[----:B0-----:R-:W2:Y:S01]  /*8f90*/  LDL.LU R42, [R1+0x84c] ;  /* 0x00084c00012a7983 */ /* 0x001ea20000300800 */
[----:B---3--:R-:W-:-:S05]  /*8fa0*/  @!P5 PRMT R44, R45, 0x7632, R44 ;  /* 0x000076322d2cd816 */ /* 0x008fca000000002c */
[----:B------:R0:W-:Y:S04]  /*8fb0*/  @!P5 STL.S16 [R1+0x232], R44 ;  /* 0x0002322c0100d387 */ /* 0x0001e80000100600 */
[----:B0-----:R-:W3:Y:S01]  /*8fc0*/  LDL.LU R44, [R1+0x848] ;  /* 0x00084800012c7983 */ /* 0x001ee20000300800 */
[----:B------:R-:W-:-:S05]  /*8fd0*/  PRMT R24, RZ, 0x7610, R24 ;  /* 0x00007610ff187816 */ /* 0x000fca0000000018 */
[----:B------:R-:W-:Y:S04]  /*8fe0*/  STL.S16 [R1+0x236], R24 ;  /* 0x0002361801007387 */ /* 0x000fe80000100600 */
[----:B------:R0:W-:Y:S04]  /*8ff0*/  @!P0 STL.S16 [R1+0x240], R17 ;  /* 0x0002401101008387 */ /* 0x0001e80000100600 */
[----:B0-----:R-:W4:Y:S01]  /*9000*/  LDL.LU R17, [R1+0x858] ;  /* 0x0008580001117983 */ /* 0x001f220000300800 */
[----:B---3--:R-:W-:-:S04]  /*9010*/  PRMT R44, R24, 0x7610, R44 ;  /* 0x00007610182c7816 */ /* 0x008fc8000000002c */
[----:B--2---:R-:W-:-:S05]  /*9020*/  @!P5 PRMT R44, R42, 0x7610, R44 ;  /* 0x000076102a2cd816 */ /* 0x004fca000000002c */
[----:B------:R0:W-:Y:S04]  /*9030*/  @!P5 STL.S16 [R1+0x236], R44 ;  /* 0x0002362c0100d387 */ /* 0x0001e80000100600 */
[----:B0-----:R-:W2:Y:S04]  /*9040*/  LDL.LU R44, [R1+0x844] ;  /* 0x00084400012c7983 */ /* 0x001ea80000300800 */
[----:B------:R0:W-:Y:S04]  /*9050*/  STL [R1+0x14], R45 ;  /* 0x0000142d01007387 */ /* 0x0001e80000100800 */
[----:B------:R-:W-:Y:S04]  /*9060*/  STL.S16 [R1+0x2b8], RZ ;  /* 0x0002b8ff01007387 */ /* 0x000fe80000100600 */
[----:B0-----:R-:W3:Y:S01]  /*9070*/  LDL.LU R45, [R1+0x418] ;  /* 0x00041800012d7983 */ /* 0x001ee20000300800 */
[----:B------:R-:W-:-:S04]  /*9080*/  ISETP.GE.U32.AND P6, PT, R30, UR16, PT ;  /* 0x000000101e007c0c */ /* 0x000fc8000bfc6070 */
[----:B------:R-:W-:-:S13]  /*9090*/  ISETP.GE.AND.EX P6, PT, R31, UR17, PT, P6 ;  /* 0x000000111f007c0c */ /* 0x000fda000bfc6360 */
[----:B------:R-:W0:Y:S01]  /*90a0*/  @!P6 LDC.64 R22, c[0x0][0x3f8] ;  /* 0x0000fe00ff16eb82 */ /* 0x000e220000000a00 */
[----:B------:R-:W-:Y:S02]  /*90b0*/  @!P6 MOV R26, R6 ;  /* 0x00000006001ae202 */ /* 0x000fe40000000f00 */
[----:B------:R-:W-:Y:S01]  /*90c0*/  @!P6 MOV R27, R9 ;  /* 0x00000009001be202 */ /* 0x000fe20000000f00 */
[----:B0-----:R-:W-:Y:S01]  /*90d0*/  @!P6 IMAD R3, R31, R22, RZ ;  /* 0x000000161f03e224 */ /* 0x001fe200078e02ff */
[----:B--2---:R-:W-:-:S04]  /*90e0*/  PRMT R44, RZ, 0x7610, R44 ;  /* 0x00007610ff2c7816 */ /* 0x004fc8000000002c */
[----:B----4-:R-:W-:Y:S01]  /*90f0*/  PRMT R17, R44, 0x7610, R17 ;  /* 0x000076102c117816 */ /* 0x010fe20000000011 */
[----:B------:R0:W-:Y:S04]  /*9100*/  STL.S16 [R1+0x246], R44 ;  /* 0x0002462c01007387 */ /* 0x0001e80000100600 */
[----:B0-----:R-:W2:Y:S01]  /*9110*/  LDL.LU.S16 R44, [R1+0x2b8] ;  /* 0x0002b800012c7983 */ /* 0x001ea20000300600 */
[C---:B------:R-:W-:Y:S02]  /*9120*/  @!P6 IMAD R3, R30.reuse, R23, R3 ;  /* 0x000000171e03e224 */ /* 0x040fe400078e0203 */
[----:B------:R-:W-:Y:S02]  /*9130*/  @!P6 IMAD.WIDE.U32 R26, R30, R22, R26 ;  /* 0x000000161e1ae225 */ /* 0x000fe400078e001a */
[----:B------:R-:W0:Y:S03]  /*9140*/  @!P6 LDC.64 R22, c[0x0][0x3a0] ;  /* 0x0000e800ff16eb82 */ /* 0x000e260000000a00 */
[----:B------:R-:W-:-:S02]  /*9150*/  @!P6 IADD3 R3, PT, PT, R27, R3, RZ ;  /* 0x000000031b03e210 */ /* 0x000fc40007ffe0ff */
[C---:B------:R-:W-:Y:S02]  /*9160*/  @!P6 SHF.L.U32 R30, R26.reuse, 0x1, RZ ;  /* 0x000000011a1ee819 */ /* 0x040fe400000006ff */
[----:B------:R-:W-:Y:S02]  /*9170*/  @!P6 SHF.L.U64.HI R3, R26, 0x1, R3 ;  /* 0x000000011a03e819 */ /* 0x000fe40000010203 */
[----:B------:R-:W1:Y:S01]  /*9180*/  @!P6 LDC.64 R26, c[0x0][0x398] ;  /* 0x0000e600ff1aeb82 */ /* 0x000e620000000a00 */
[----:B------:R-:W-:Y:S02]  /*9190*/  LOP3.LUT P3, RZ, R4, 0x400000, RZ, 0xc0, !PT ;  /* 0x0040000004ff7812 */ /* 0x000fe4000786c0ff */
[----:B0-----:R-:W-:-:S04]  /*91a0*/  @!P6 IADD3 R22, P1, PT, R30, R22, RZ ;  /* 0x000000161e16e210 */ /* 0x001fc80007f3e0ff */
[----:B------:R-:W-:Y:S02]  /*91b0*/  @!P6 IADD3.X R23, PT, PT, R3, R23, RZ, P1, !PT ;  /* 0x000000170317e210 */ /* 0x000fe40000ffe4ff */
[----:B-1----:R-:W-:-:S04]  /*91c0*/  @!P6 IADD3 R26, P1, PT, R30, R26, RZ ;  /* 0x0000001a1e1ae210 */ /* 0x002fc80007f3e0ff */
[----:B------:R-:W-:Y:S02]  /*91d0*/  @!P6 IADD3.X R27, PT, PT, R3, R27, RZ, P1, !PT ;  /* 0x0000001b031be210 */ /* 0x000fe40000ffe4ff */
[C---:B------:R-:W-:Y:S02]  /*91e0*/  LOP3.LUT P1, RZ, R4.reuse, 0x200000, RZ, 0xc0, !PT ;  /* 0x0020000004ff7812 */ /* 0x040fe4000782c0ff */
[----:B------:R-:W-:-:S04]  /*91f0*/  LOP3.LUT R4, R4, 0xfbffffff, RZ, 0xc0, !PT ;  /* 0xfbffffff04047812 */ /* 0x000fc800078ec0ff */
[----:B------:R-:W-:-:S04]  /*9200*/  @P6 LOP3.LUT R4, R4, 0x4000000, RZ, 0xfc, !PT ;  /* 0x0400000004046812 */ /* 0x000fc800078efcff */
[----:B------:R-:W-:Y:S01]  /*9210*/  LOP3.LUT P6, RZ, R4, 0x800000, RZ, 0xc0, !PT ;  /* 0x0080000004ff7812 */ /* 0x000fe200078cc0ff */
[----:B------:R-:W-:Y:S04]  /*9220*/  STL.S16 [R1+0x234], RZ ;  /* 0x000234ff01007387 */ /* 0x000fe80000100600 */
[----:B---3--:R0:W-:Y:S04]  /*9230*/  STL [R1+0x18], R45 ;  /* 0x0000182d01007387 */ /* 0x0081e80000100800 */
[----:B------:R-:W3:Y:S04]  /*9240*/  LDL.S16 R24, [R1+0x234] ;  /* 0x0002340001187983 */ /* 0x000ee80000100600 */
[----:B------:R-:W-:-:S02]  /*9250*/  @!P6 PRMT R17, R45, 0x7610, R17 ;  /* 0x000076102d11e816 */ /* 0x000fc40000000011 */
[----:B--2---:R-:W-:Y:S02]  /*9260*/  @!P6 PRMT R44, R45, 0x7632, R44 ;  /* 0x000076322d2ce816 */ /* 0x004fe4000000002c */
[----:B0-----:R-:W2:Y:S04]  /*9270*/  LDL.LU R45, [R1+0x838] ;  /* 0x00083800012d7983 */ /* 0x001ea80000300800 */
[----:B------:R0:W-:Y:S04]  /*9280*/  @!P6 STL.S16 [R1+0x2b8], R44 ;  /* 0x0002b82c0100e387 */ /* 0x0001e80000100600 */
[----:B0-----:R-:W4:Y:S04]  /*9290*/  LDL.LU R44, [R1+0x83c] ;  /* 0x00083c00012c7983 */ /* 0x001f280000300800 */
[----:B------:R-:W-:Y:S01]  /*92a0*/  STL.S16 [R1+0x2e4], RZ ;  /* 0x0002e4ff01007387 */ /* 0x000fe20000100600 */
[----:B---3--:R-:W-:-:S05]  /*92b0*/  @!P5 PRMT R24, R42, 0x7632, R24 ;  /* 0x000076322a18d816 */ /* 0x008fca0000000018 */
[----:B------:R0:W-:Y:S04]  /*92c0*/  @!P5 STL.S16 [R1+0x234], R24 ;  /* 0x000234180100d387 */ /* 0x0001e80000100600 */
[----:B0-----:R-:W3:Y:S01]  /*92d0*/  LDL.LU R24, [R1+0x414] ;  /* 0x0004140001187983 */ /* 0x001ee20000300800 */
[----:B--2---:R-:W-:-:S05]  /*92e0*/  PRMT R45, RZ, 0x7610, R45 ;  /* 0x00007610ff2d7816 */ /* 0x004fca000000002d */
[----:B------:R0:W-:Y:S01]  /*92f0*/  STL.S16 [R1+0x2ba], R45 ;  /* 0x0002ba2d01007387 */ /* 0x0001e20000100600 */
[----:B----4-:R-:W-:-:S03]  /*9300*/  PRMT R44, R45, 0x7610, R44 ;  /* 0x000076102d2c7816 */ /* 0x010fc6000000002c */
[----:B0-----:R-:W3:Y:S04]  /*9310*/  LDL.LU.S16 R45, [R1+0x2e4] ;  /* 0x0002e400012d7983 */ /* 0x001ee80000300600 */
[----:B------:R0:W-:Y:S04]  /*9320*/  @!P6 STL.S16 [R1+0x246], R17 ;  /* 0x000246110100e387 */ /* 0x0001e80000100600 */
[----:B------:R1:W-:Y:S04]  /*9330*/  @!P0 STL.S16 [R1+0x244], R15 ;  /* 0x0002440f01008387 */ /* 0x0003e80000100600 */
[----:B0-----:R-:W2:Y:S01]  /*9340*/  LDL.LU R17, [R1+0x840] ;  /* 0x0008400001117983 */ /* 0x001ea20000300800 */
[----:B-1----:R-:W-:-:S02]  /*9350*/  MOV R15, R36 ;  /* 0x00000024000f7202 */ /* 0x002fc40000000f00 */
[----:B------:R-:W-:Y:S02]  /*9360*/  MOV R36, R28 ;  /* 0x0000001c00247202 */ /* 0x000fe40000000f00 */
[----:B------:R-:W-:Y:S02]  /*9370*/  MOV R28, R18 ;  /* 0x00000012001c7202 */ /* 0x000fe40000000f00 */
[----:B------:R-:W-:Y:S02]  /*9380*/  MOV R18, R33 ;  /* 0x0000002100127202 */ /* 0x000fe40000000f00 */
[----:B------:R-:W-:Y:S02]  /*9390*/  MOV R33, R34 ;  /* 0x0000002200217202 */ /* 0x000fe40000000f00 */
[----:B------:R-:W-:Y:S02]  /*93a0*/  MOV R34, R43 ;  /* 0x0000002b00227202 */ /* 0x000fe40000000f00 */
[----:B------:R-:W4:Y:S01]  /*93b0*/  LDL.LU R43, [R1+0x410] ;  /* 0x00041000012b7983 */ /* 0x000f220000300800 */
[----:B---3--:R-:W-:-:S05]  /*93c0*/  @!P6 PRMT R45, R24, 0x7632, R45 ;  /* 0x00007632182de816 */ /* 0x008fca000000002d */
[----:B------:R0:W-:Y:S04]  /*93d0*/  @!P6 STL.S16 [R1+0x2e4], R45 ;  /* 0x0002e42d0100e387 */ /* 0x0001e80000100600 */
[----:B0-----:R-:W3:Y:S01]  /*93e0*/  LDL.LU R45, [R1+0x830] ;  /* 0x00083000012d7983 */ /* 0x001ee20000300800 */
[----:B--2---:R-:W-:-:S05]  /*93f0*/  PRMT R17, RZ, 0x7610, R17 ;  /* 0x00007610ff117816 */ /* 0x004fca0000000011 */
[----:B------:R-:W-:Y:S01]  /*9400*/  STL.S16 [R1+0x230], R17 ;  /* 0x0002301101007387 */ /* 0x000fe20000100600 */
[----:B---3--:R-:W-:-:S04]  /*9410*/  PRMT R45, R17, 0x7610, R45 ;  /* 0x00007610112d7816 */ /* 0x008fc8000000002d */
[----:B----4-:R-:W-:-:S05]  /*9420*/  @!P3 PRMT R45, R43, 0x7610, R45 ;  /* 0x000076102b2db816 */ /* 0x010fca000000002d */
[----:B------:R0:W-:Y:S04]  /*9430*/  @!P3 STL.S16 [R1+0x230], R45 ;  /* 0x0002302d0100b387 */ /* 0x0001e80000100600 */
[----:B0-----:R-:W2:Y:S01]  /*9440*/  LDL.LU R45, [R1+0x82c] ;  /* 0x00082c00012d7983 */ /* 0x001ea20000300800 */
[----:B------:R-:W-:Y:S02]  /*9450*/  PRMT R25, RZ, 0x7610, R25 ;  /* 0x00007610ff197816 */ /* 0x000fe40000000019 */
[----:B------:R-:W-:Y:S01]  /*9460*/  @!P6 PRMT R44, R24, 0x7610, R44 ;  /* 0x00007610182ce816 */ /* 0x000fe2000000002c */
[----:B------:R0:W-:Y:S04]  /*9470*/  STL [R1+0x118], R24 ;  /* 0x0001181801007387 */ /* 0x0001e80000100800 */
[----:B------:R-:W-:Y:S04]  /*9480*/  STL.S16 [R1+0x218], RZ ;  /* 0x000218ff01007387 */ /* 0x000fe80000100600 */
[----:B------:R1:W-:Y:S04]  /*9490*/  STL.S16 [R1+0x2e6], R25 ;  /* 0x0002e61901007387 */ /* 0x0003e80000100600 */
[----:B------:R-:W-:Y:S04]  /*94a0*/  STL.S16 [R1+0x2f0], RZ ;  /* 0x0002f0ff01007387 */ /* 0x000fe80000100600 */
[----:B0-----:R-:W3:Y:S04]  /*94b0*/  LDL.LU R24, [R1+0x40c] ;  /* 0x00040c0001187983 */ /* 0x001ee80000300800 */
[----:B------:R-:W4:Y:S01]  /*94c0*/  LDL.LU.S16 R17, [R1+0x218] ;  /* 0x0002180001117983 */ /* 0x000f220000300600 */
[----:B--2---:R-:W-:-:S03]  /*94d0*/  PRMT R45, R25, 0x7610, R45 ;  /* 0x00007610192d7816 */ /* 0x004fc6000000002d */
[----:B-1----:R-:W2:Y:S04]  /*94e0*/  LDL.LU.S16 R25, [R1+0x2f0] ;  /* 0x0002f00001197983 */ /* 0x002ea80000300600 */
[----:B------:R0:W-:Y:S04]  /*94f0*/  STL [R1+0x1c], R43 ;  /* 0x00001c2b01007387 */ /* 0x0001e80000100800 */
[----:B------:R-:W-:Y:S01]  /*9500*/  STL.S16 [R1+0x226], RZ ;  /* 0x000226ff01007387 */ /* 0x000fe20000100600 */
[----:B---3--:R-:W-:-:S03]  /*9510*/  @!P3 PRMT R45, R24, 0x7610, R45 ;  /* 0x00007610182db816 */ /* 0x008fc6000000002d */
[----:B------:R1:W-:Y:S01]  /*9520*/  STL [R1+0x11c], R24 ;  /* 0x00011c1801007387 */ /* 0x0003e20000100800 */
[----:B----4-:R-:W-:-:S03]  /*9530*/  @!P3 PRMT R17, R43, 0x7632, R17 ;  /* 0x000076322b11b816 */ /* 0x010fc60000000011 */
[----:B0-----:R-:W3:Y:S01]  /*9540*/  LDL.LU R43, [R1+0x408] ;  /* 0x00040800012b7983 */ /* 0x001ee20000300800 */
[----:B--2---:R-:W-:-:S03]  /*9550*/  @!P3 PRMT R25, R24, 0x7632, R25 ;  /* 0x000076321819b816 */ /* 0x004fc60000000019 */
[----:B-1----:R-:W3:Y:S04]  /*9560*/  LDL.LU.S16 R24, [R1+0x226] ;  /* 0x0002260001187983 */ /* 0x002ee80000300600 */
[----:B------:R0:W-:Y:S04]  /*9570*/  STL [R1+0x114], R42 ;  /* 0x0001142a01007387 */ /* 0x0001e80000100800 */
[----:B------:R-:W-:Y:S04]  /*9580*/  STL.S16 [R1+0x22c], RZ ;  /* 0x00022cff01007387 */ /* 0x000fe80000100600 */
[----:B------:R1:W-:Y:S04]  /*9590*/  @!P3 STL.S16 [R1+0x2e6], R45 ;  /* 0x0002e62d0100b387 */ /* 0x0003e80000100600 */
[----:B0-----:R-:W2:Y:S04]  /*95a0*/  LDL.LU R42, [R1+0x404] ;  /* 0x00040400012a7983 */ /* 0x001ea80000300800 */
[----:B-1----:R-:W4:Y:S01]  /*95b0*/  LDL.LU R45, [R1+0x828] ;  /* 0x00082800012d7983 */ /* 0x002f220000300800 */
[----:B---3--:R-:W-:-:S05]  /*95c0*/  @!P1 PRMT R24, R43, 0x7610, R24 ;  /* 0x000076102b189816 */ /* 0x008fca0000000018 */
[----:B------:R0:W-:Y:S04]  /*95d0*/  @!P1 STL.S16 [R1+0x226], R24 ;  /* 0x0002261801009387 */ /* 0x0001e80000100600 */
[----:B0-----:R-:W2:Y:S01]  /*95e0*/  LDL.LU.S16 R24, [R1+0x22c] ;  /* 0x00022c0001187983 */ /* 0x001ea20000300600 */
[----:B----4-:R-:W-:-:S03]  /*95f0*/  PRMT R45, RZ, 0x7610, R45 ;  /* 0x00007610ff2d7816 */ /* 0x010fc6000000002d */
[----:B------:R0:W-:Y:S01]  /*9600*/  STL [R1+0x20], R43 ;  /* 0x0000202b01007387 */ /* 0x0001e20000100800 */
[----:B------:R-:W-:-:S03]  /*9610*/  @!P1 PRMT R45, R43, 0x7632, R45 ;  /* 0x000076322b2d9816 */ /* 0x000fc6000000002d */
[----:B------:R-:W-:Y:S04]  /*9620*/  STL.S16 [R1+0x222], RZ ;  /* 0x000222ff01007387 */ /* 0x000fe80000100600 */
[----:B0-----:R-:W3:Y:S01]  /*9630*/  LDL.LU R43, [R1+0x400] ;  /* 0x00040000012b7983 */ /* 0x001ee20000300800 */
[----:B--2---:R-:W-:-:S05]  /*9640*/  @!P1 PRMT R24, R42, 0x7610, R24 ;  /* 0x000076102a189816 */ /* 0x004fca0000000018 */
[----:B------:R0:W-:Y:S04]  /*9650*/  @!P1 STL.S16 [R1+0x22c], R24 ;  /* 0x00022c1801009387 */ /* 0x0001e80000100600 */
[----:B0-----:R-:W3:Y:S01]  /*9660*/  LDL.LU.S16 R24, [R1+0x222] ;  /* 0x0002220001187983 */ /* 0x001ee20000300600 */
[----:B------:R-:W-:-:S03]  /*9670*/  LOP3.LUT P5, RZ, R4, 0x100000, RZ, 0xc0, !PT ;  /* 0x0010000004ff7812 */ /* 0x000fc600078ac0ff */
[----:B------:R0:W-:Y:S04]  /*9680*/  @!P6 STL.S16 [R1+0x2ba], R44 ;  /* 0x0002ba2c0100e387 */ /* 0x0001e80000100600 */
[----:B------:R1:W-:Y:S04]  /*9690*/  @!P0 STL.S16 [R1+0x242], R0 ;  /* 0x0002420001008387 */ /* 0x0003e80000100600 */
[----:B0-----:R-:W2:Y:S04]  /*96a0*/  LDL.LU R44, [R1+0x834] ;  /* 0x00083400012c7983 */ /* 0x001ea80000300800 */
[----:B-1----:R-:W4:Y:S04]  /*96b0*/  LDL.LU R0, [R1+0x85c] ;  /* 0x00085c0001007983 */ /* 0x002f280000300800 */
[----:B------:R0:W-:Y:S04]  /*96c0*/  @!P3 STL.S16 [R1+0x2f0], R25 ;  /* 0x0002f0190100b387 */ /* 0x0001e80000100600 */
[----:B0-----:R-:W4:Y:S01]  /*96d0*/  LDL.LU R25, [R1+0x824] ;  /* 0x0008240001197983 */ /* 0x001f220000300800 */
[----:B---3--:R-:W-:-:S05]  /*96e0*/  @!P5 PRMT R24, R43, 0x7610, R24 ;  /* 0x000076102b18d816 */ /* 0x008fca0000000018 */
[----:B------:R0:W-:Y:S04]  /*96f0*/  @!P5 STL.S16 [R1+0x222], R24 ;  /* 0x000222180100d387 */ /* 0x0001e80000100600 */
[----:B0-----:R-:W3:Y:S01]  /*9700*/  LDL.LU R24, [R1+0x81c] ;  /* 0x00081c0001187983 */ /* 0x001ee20000300800 */
[----:B--2---:R-:W-:-:S04]  /*9710*/  PRMT R44, RZ, 0x7610, R44 ;  /* 0x00007610ff2c7816 */ /* 0x004fc8000000002c */
[----:B----4-:R-:W-:Y:S01]  /*9720*/  PRMT R0, R44, 0x7610, R0 ;  /* 0x000076102c007816 */ /* 0x010fe20000000000 */
[----:B------:R0:W-:Y:S03]  /*9730*/  STL [R1+0x120], R42 ;  /* 0x0001202a01007387 */ /* 0x0001e60000100800 */
[----:B------:R-:W-:Y:S01]  /*9740*/  @!P1 PRMT R0, R42, 0x7632, R0 ;  /* 0x000076322a009816 */ /* 0x000fe20000000000 */
[----:B------:R-:W-:Y:S04]  /*9750*/  STL.S16 [R1+0x22e], RZ ;  /* 0x00022eff01007387 */ /* 0x000fe80000100600 */
[----:B0-----:R-:W2:Y:S01]  /*9760*/  LDL.LU R42, [R1+0x3fc] ;  /* 0x0003fc00012a7983 */ /* 0x001ea20000300800 */
[----:B---3--:R-:W-:-:S04]  /*9770*/  PRMT R24, RZ, 0x7610, R24 ;  /* 0x00007610ff187816 */ /* 0x008fc80000000018 */
[----:B------:R-:W-:Y:S01]  /*9780*/  PRMT R25, R24, 0x7610, R25 ;  /* 0x0000761018197816 */ /* 0x000fe20000000019 */
[----:B------:R0:W-:Y:S04]  /*9790*/  STL.S16 [R1+0x224], R24 ;  /* 0x0002241801007387 */ /* 0x0001e80000100600 */
[----:B0-----:R-:W3:Y:S01]  /*97a0*/  LDL.S16 R24, [R1+0x22e] ;  /* 0x00022e0001187983 */ /* 0x001ee20000100600 */
[----:B--2---:R-:W-:-:S03]  /*97b0*/  @!P5 PRMT R25, R42, 0x7610, R25 ;  /* 0x000076102a19d816 */ /* 0x004fc60000000019 */
[----:B------:R0:W-:Y:S04]  /*97c0*/  @!P3 STL.S16 [R1+0x218], R17 ;  /* 0x000218110100b387 */ /* 0x0001e80000100600 */
[----:B------:R1:W-:Y:S04]  /*97d0*/  STL [R1+0x124], R42 ;  /* 0x0001242a01007387 */ /* 0x0003e80000100800 */
[----:B------:R-:W-:Y:S04]  /*97e0*/  STL.S16 [R1+0x21c], RZ ;  /* 0x00021cff01007387 */ /* 0x000fe80000100600 */
[----:B0-----:R-:W2:Y:S01]  /*97f0*/  LDL.LU R17, [R1+0x3f8] ;  /* 0x0003f80001117983 */ /* 0x001ea20000300800 */
[----:B---3--:R-:W-:-:S03]  /*9800*/  @!P5 PRMT R24, R42, 0x7632, R24 ;  /* 0x000076322a18d816 */ /* 0x008fc60000000018 */
[----:B-1----:R-:W2:Y:S01]  /*9810*/  LDL.LU.S16 R42, [R1+0x21c] ;  /* 0x00021c00012a7983 */ /* 0x002ea20000300600 */
[----:B------:R-:W-:-:S03]  /*9820*/  LOP3.LUT P6, RZ, R4, 0x80000, RZ, 0xc0, !PT ;  /* 0x0008000004ff7812 */ /* 0x000fc600078cc0ff */
[----:B------:R0:W-:Y:S04]  /*9830*/  STL.S16 [R1+0x228], R44 ;  /* 0x0002282c01007387 */ /* 0x0001e80000100600 */
[----:B0-----:R-:W3:Y:S06]  /*9840*/  LDL.LU R44, [R1+0x820] ;  /* 0x00082000012c7983 */ /* 0x001eec0000300800 */
[----:B--2---:R-:W-:-:S05]  /*9850*/  @!P6 PRMT R42, R17, 0x7610, R42 ;  /* 0x00007610112ae816 */ /* 0x004fca000000002a */
[----:B------:R0:W-:Y:S04]  /*9860*/  @!P6 STL.S16 [R1+0x21c], R42 ;  /* 0x00021c2a0100e387 */ /* 0x0001e80000100600 */
[----:B0-----:R-:W2:Y:S01]  /*9870*/  LDL.LU R42, [R1+0x810] ;  /* 0x00081000012a7983 */ /* 0x001ea20000300800 */
[----:B---3--:R-:W-:Y:S02]  /*9880*/  PRMT R44, RZ, 0x7610, R44 ;  /* 0x00007610ff2c7816 */ /* 0x008fe4000000002c */
[----:B------:R-:W-:Y:S01]  /*9890*/  PRMT R31, RZ, 0x7610, R31 ;  /* 0x00007610ff1f7816 */ /* 0x000fe2000000001f */
[----:B------:R0:W-:Y:S01]  /*98a0*/  STL [R1+0x24], R43 ;  /* 0x0000242b01007387 */ /* 0x0001e20000100800 */
[----:B------:R-:W-:-:S03]  /*98b0*/  @!P5 PRMT R44, R43, 0x7632, R44 ;  /* 0x000076322b2cd816 */ /* 0x000fc6000000002c */
[----:B------:R1:W-:Y:S04]  /*98c0*/  @!P5 STL.S16 [R1+0x224], R25 ;  /* 0x000224190100d387 */ /* 0x0003e80000100600 */
[----:B0-----:R-:W3:Y:S04]  /*98d0*/  LDL.LU R43, [R1+0x818] ;  /* 0x00081800012b7983 */ /* 0x001ee80000300800 */
[----:B------:R0:W-:Y:S04]  /*98e0*/  STL.S16 [R1+0x220], R31 ;  /* 0x0002201f01007387 */ /* 0x0001e80000100600 */
[----:B------:R-:W-:Y:S04]  /*98f0*/  STL.S16 [R1+0x21e], RZ ;  /* 0x00021eff01007387 */ /* 0x000fe80000100600 */
[----:B-1----:R-:W4:Y:S01]  /*9900*/  LDL.LU R25, [R1+0x3f4] ;  /* 0x0003f40001197983 */ /* 0x002f220000300800 */
[----:B--2---:R-:W-:-:S03]  /*9910*/  PRMT R42, R31, 0x7610, R42 ;  /* 0x000076101f2a7816 */ /* 0x004fc6000000002a */
[----:B0-----:R-:W2:Y:S04]  /*9920*/  LDL.S16 R31, [R1+0x21e] ;  /* 0x00021e00011f7983 */ /* 0x001ea80000100600 */
[----:B------:R0:W-:Y:S04]  /*9930*/  STL [R1+0x28], R17 ;  /* 0x0000281101007387 */ /* 0x0001e80000100800 */
[----:B------:R-:W-:Y:S01]  /*9940*/  STL.S16 [R1+0x216], RZ ;  /* 0x000216ff01007387 */ /* 0x000fe20000100600 */
[----:B---3--:R-:W-:-:S04]  /*9950*/  PRMT R43, R43, 0x5410, RZ ;  /* 0x000054102b2b7816 */ /* 0x008fc800000000ff */
[----:B------:R-:W-:Y:S02]  /*9960*/  @!P6 PRMT R43, R43, 0x7610, R17 ;  /* 0x000076102b2be816 */ /* 0x000fe40000000011 */
[----:B0-----:R-:W3:Y:S01]  /*9970*/  LDL.LU R17, [R1+0x3f0] ;  /* 0x0003f00001117983 */ /* 0x001ee20000300800 */
[----:B----4-:R-:W-:-:S03]  /*9980*/  @!P6 PRMT R42, R25, 0x7610, R42 ;  /* 0x00007610192ae816 */ /* 0x010fc6000000002a */
[----:B------:R0:W-:Y:S01]  /*9990*/  STL [R1+0x128], R25 ;  /* 0x0001281901007387 */ /* 0x0001e20000100800 */
[----:B--2---:R-:W-:-:S03]  /*99a0*/  @!P6 PRMT R31, R25, 0x7632, R31 ;  /* 0x00007632191fe816 */ /* 0x004fc6000000001f */
[----:B0-----:R-:W3:Y:S01]  /*99b0*/  LDL.LU.S16 R25, [R1+0x216] ;  /* 0x0002160001197983 */ /* 0x001ee20000300600 */
[----:B------:R-:W-:-:S03]  /*99c0*/  LOP3.LUT P3, RZ, R4, 0x40000, RZ, 0xc0, !PT ;  /* 0x0004000004ff7812 */ /* 0x000fc6000786c0ff */
[----:B------:R0:W-:Y:S04]  /*99d0*/  @!P6 STL.S16 [R1+0x220], R42 ;  /* 0x0002202a0100e387 */ /* 0x0001e80000100600 */
[----:B------:R1:W-:Y:S04]  /*99e0*/  @!P5 STL.S16 [R1+0x22e], R24 ;  /* 0x00022e180100d387 */ /* 0x0003e80000100600 */
[----:B0-----:R-:W2:Y:S04]  /*99f0*/  LDL.LU R42, [R1+0x80c] ;  /* 0x00080c00012a7983 */ /* 0x001ea80000300800 */
[----:B-1----:R-:W4:Y:S04]  /*9a00*/  LDL.LU R24, [R1+0x814] ;  /* 0x0008140001187983 */ /* 0x002f280000300800 */
[----:B------:R0:W-:Y:S04]  /*9a10*/  @!P1 STL.S16 [R1+0x228], R0 ;  /* 0x0002280001009387 */ /* 0x0001e80000100600 */
[----:B------:R-:W-:Y:S04]  /*9a20*/  STL.S16 [R1+0x21a], RZ ;  /* 0x00021aff01007387 */ /* 0x000fe80000100600 */
[----:B0-----:R-:W4:Y:S01]  /*9a30*/  LDL.LU R0, [R1+0x3ec] ;  /* 0x0003ec0001007983 */ /* 0x001f220000300800 */
[----:B---3--:R-:W-:-:S05]  /*9a40*/  @!P3 PRMT R25, R17, 0x7610, R25 ;  /* 0x000076101119b816 */ /* 0x008fca0000000019 */
[----:B------:R0:W-:Y:S04]  /*9a50*/  @!P3 STL.S16 [R1+0x216], R25 ;  /* 0x000216190100b387 */ /* 0x0001e80000100600 */
[----:B0-----:R-:W3:Y:S01]  /*9a60*/  LDL.S16 R25, [R1+0x21a] ;  /* 0x00021a0001197983 */ /* 0x001ee20000100600 */
[----:B--2---:R-:W-:Y:S02]  /*9a70*/  PRMT R42, RZ, 0x7610, R42 ;  /* 0x00007610ff2a7816 */ /* 0x004fe4000000002a */
[----:B------:R-:W-:Y:S02]  /*9a80*/  PRMT R43, RZ, 0x7610, R43 ;  /* 0x00007610ff2b7816 */ /* 0x000fe4000000002b */
[----:B----4-:R-:W-:Y:S01]  /*9a90*/  PRMT R24, R42, 0x7610, R24 ;  /* 0x000076102a187816 */ /* 0x010fe20000000018 */
[----:B------:R0:W-:Y:S01]  /*9aa0*/  STL [R1+0x2c], R17 ;  /* 0x00002c1101007387 */ /* 0x0001e20000100800 */
[----:B------:R-:W-:-:S03]  /*9ab0*/  @!P3 PRMT R43, R17, 0x7632, R43 ;  /* 0x00007632112bb816 */ /* 0x000fc6000000002b */
[----:B------:R-:W-:Y:S04]  /*9ac0*/  STL.S16 [R1+0x210], RZ ;  /* 0x000210ff01007387 */ /* 0x000fe80000100600 */
[----:B0-----:R-:W2:Y:S01]  /*9ad0*/  LDL.LU R17, [R1+0x3e8] ;  /* 0x0003e80001117983 */ /* 0x001ea20000300800 */
[----:B------:R-:W-:-:S03]  /*9ae0*/  @!P3 PRMT R24, R0, 0x7632, R24 ;  /* 0x000076320018b816 */ /* 0x000fc60000000018 */
[----:B------:R0:W-:Y:S01]  /*9af0*/  STL [R1+0x12c], R0 ;  /* 0x00012c0001007387 */ /* 0x0001e20000100800 */
[----:B---3--:R-:W-:-:S03]  /*9b00*/  @!P3 PRMT R25, R0, 0x7610, R25 ;  /* 0x000076100019b816 */ /* 0x008fc60000000019 */
[----:B0-----:R-:W2:Y:S01]  /*9b10*/  LDL.LU.S16 R0, [R1+0x210] ;  /* 0x0002100001007983 */ /* 0x001ea20000300600 */
[----:B------:R-:W-:-:S03]  /*9b20*/  LOP3.LUT P1, RZ, R4, 0x20000, RZ, 0xc0, !PT ;  /* 0x0002000004ff7812 */ /* 0x000fc6000782c0ff */
[----:B------:R0:W-:Y:S04]  /*9b30*/  @!P6 STL.S16 [R1+0x21e], R31 ;  /* 0x00021e1f0100e387 */ /* 0x0001e80000100600 */
[----:B------:R-:W-:Y:S04]  /*9b40*/  STL.S16 [R1+0x22a], R42 ;  /* 0x00022a2a01007387 */ /* 0x000fe80000100600 */
[----:B0-----:R-:W3:Y:S04]  /*9b50*/  LDL.LU R31, [R1+0x808] ;  /* 0x00080800011f7983 */ /* 0x001ee80000300800 */
[----:B------:R0:W-:Y:S04]  /*9b60*/  @!P3 STL.S16 [R1+0x22a], R24 ;  /* 0x00022a180100b387 */ /* 0x0001e80000100600 */
[----:B------:R-:W-:Y:S04]  /*9b70*/  STL.S16 [R1+0x214], RZ ;  /* 0x000214ff01007387 */ /* 0x000fe80000100600 */
[----:B------:R-:W-:Y:S04]  /*9b80*/  STL [R1+0x7c8], R6 ;  /* 0x0007c80601007387 */ /* 0x000fe80000100800 */
        /* <DEDUP_REMOVED lines=8> */
[----:B------:R-:W-:Y:S04]  /*9c10*/  STL.S16 [R1+0x2f2], RZ ;  /* 0x0002f2ff01007387 */ /* 0x000fe80000100600 */
[----:B------:R-:W4:Y:S01]  /*9c20*/  LDL.LU R42, [R1+0x804] ;  /* 0x00080400012a7983 */ /* 0x000f220000300800 */
[----:B--2---:R-:W-:-:S05]  /*9c30*/  @!P1 PRMT R0, R17, 0x7610, R0 ;  /* 0x0000761011009816 */ /* 0x004fca0000000000 */
[----:B------:R0:W-:Y:S04]  /*9c40*/  @!P1 STL.S16 [R1+0x210], R0 ;  /* 0x0002100001009387 */ /* 0x0001e80000100600 */
[----:B0-----:R-:W2:Y:S01]  /*9c50*/  LDL.S16 R0, [R1+0x214] ;  /* 0x0002140001007983 */ /* 0x001ea20000100600 */
[----:B------:R-:W-:-:S04]  /*9c60*/  PRMT R6, RZ, 0x7610, R6 ;  /* 0x00007610ff067816 */ /* 0x000fc80000000006 */
[----:B---3--:R-:W-:Y:S01]  /*9c70*/  PRMT R31, R6, 0x7610, R31 ;  /* 0x00007610061f7816 */ /* 0x008fe2000000001f */
[----:B------:R0:W-:Y:S03]  /*9c80*/  STL.S16 [R1+0x212], R6 ;  /* 0x0002120601007387 */ /* 0x0001e60000100600 */
[----:B----4-:R-:W-:Y:S01]  /*9c90*/  @!P1 PRMT R31, R24, 0x7632, R31 ;  /* 0x00007632181f9816 */ /* 0x010fe2000000001f */
[----:B------:R-:W-:Y:S04]  /*9ca0*/  STL [R1+0x130], R24 ;  /* 0x0001301801007387 */ /* 0x000fe80000100800 */
[----:B------:R1:W-:Y:S01]  /*9cb0*/  @!P1 STL.S16 [R1+0x212], R31 ;  /* 0x0002121f01009387 */ /* 0x0003e20000100600 */
[----:B------:R-:W-:-:S03]  /*9cc0*/  LOP3.LUT P5, RZ, R4, 0x10000, RZ, 0xc0, !PT ;  /* 0x0001000004ff7812 */ /* 0x000fc600078ac0ff */
[----:B------:R3:W-:Y:S04]  /*9cd0*/  STL [R1+0x30], R17 ;  /* 0x0000301101007387 */ /* 0x0007e80000100800 */
[----:B0-----:R-:W4:Y:S04]  /*9ce0*/  LDL.LU R6, [R1+0x800] ;  /* 0x0008000001067983 */ /* 0x001f280000300800 */
[----:B-1----:R-:W4:Y:S01]  /*9cf0*/  LDL.S16 R31, [R1+0x2f2] ;  /* 0x0002f200011f7983 */ /* 0x002f220000100600 */
[----:B--2---:R-:W-:-:S03]  /*9d00*/  @!P1 PRMT R0, R24, 0x7610, R0 ;  /* 0x0000761018009816 */ /* 0x004fc60000000000 */
[----:B------:R-:W4:Y:S01]  /*9d10*/  LDL.LU R24, [R1+0x3dc] ;  /* 0x0003dc0001187983 */ /* 0x000f220000300800 */
[----:B------:R-:W-:-:S04]  /*9d20*/  PRMT R42, R42, 0x5410, RZ ;  /* 0x000054102a2a7816 */ /* 0x000fc800000000ff */
[----:B------:R-:W-:Y:S02]  /*9d30*/  @!P1 PRMT R42, R42, 0x7610, R17 ;  /* 0x000076102a2a9816 */ /* 0x000fe40000000011 */
[----:B---3--:R-:W2:Y:S01]  /*9d40*/  LDL.LU R17, [R1+0x3e0] ;  /* 0x0003e00001117983 */ /* 0x008ea20000300800 */
[----:B----4-:R-:W-:-:S05]  /*9d50*/  @!P5 PRMT R31, R24, 0x7632, R31 ;  /* 0x00007632181fd816 */ /* 0x010fca000000001f */
[----:B------:R0:W-:Y:S04]  /*9d60*/  @!P5 STL.S16 [R1+0x2f2], R31 ;  /* 0x0002f21f0100d387 */ /* 0x0001e80000100600 */
[----:B0-----:R-:W3:Y:S01]  /*9d70*/  LDL.LU R31, [R1+0x7fc] ;  /* 0x0007fc00011f7983 */ /* 0x001ee20000300800 */
[----:B------:R-:W-:Y:S02]  /*9d80*/  PRMT R44, R44, 0x5410, RZ ;  /* 0x000054102c2c7816 */ /* 0x000fe400000000ff */
[----:B------:R-:W-:Y:S01]  /*9d90*/  PRMT R42, RZ, 0x7610, R42 ;  /* 0x00007610ff2a7816 */ /* 0x000fe2000000002a */
[----:B--2---:R0:W-:Y:S01]  /*9da0*/  STL [R1+0x34], R17 ;  /* 0x0000341101007387 */ /* 0x0041e20000100800 */
[----:B------:R-:W-:Y:S02]  /*9db0*/  @!P5 PRMT R44, R44, 0x5410, R17 ;  /* 0x000054102c2cd816 */ /* 0x000fe40000000011 */
[----:B------:R-:W-:Y:S01]  /*9dc0*/  @!P5 PRMT R42, R17, 0x7632, R42 ;  /* 0x00007632112ad816 */ /* 0x000fe2000000002a */
[----:B------:R-:W-:Y:S04]  /*9dd0*/  STL.S16 [R1+0x336], RZ ;  /* 0x000336ff01007387 */ /* 0x000fe80000100600 */
[----:B0-----:R-:W2:Y:S01]  /*9de0*/  LDL.LU R17, [R1+0x3d8] ;  /* 0x0003d80001117983 */ /* 0x001ea20000300800 */
[----:B---3--:R-:W-:-:S04]  /*9df0*/  PRMT R31, RZ, 0x7610, R31 ;  /* 0x00007610ff1f7816 */ /* 0x008fc8000000001f */
[----:B------:R-:W-:Y:S01]  /*9e00*/  PRMT R6, R31, 0x7610, R6 ;  /* 0x000076101f067816 */ /* 0x000fe20000000006 */
[----:B------:R0:W-:Y:S04]  /*9e10*/  STL.S16 [R1+0x334], R31 ;  /* 0x0003341f01007387 */ /* 0x0001e80000100600 */
[----:B0-----:R-:W3:Y:S01]  /*9e20*/  LDL.S16 R31, [R1+0x336] ;  /* 0x00033600011f7983 */ /* 0x001ee20000100600 */
[----:B------:R-:W-:-:S13]  /*9e30*/  LOP3.LUT P6, RZ, R4, 0x8000, RZ, 0xc0, !PT ;  /* 0x0000800004ff7812 */ /* 0x000fda00078cc0ff */
[----:B--2---:R-:W-:-:S05]  /*9e40*/  @!P6 PRMT R6, R17, 0x7610, R6 ;  /* 0x000076101106e816 */ /* 0x004fca0000000006 */
[----:B------:R0:W-:Y:S04]  /*9e50*/  @!P6 STL.S16 [R1+0x334], R6 ;  /* 0x000334060100e387 */ /* 0x0001e80000100600 */
[----:B0-----:R-:W2:Y:S04]  /*9e60*/  LDL.LU R6, [R1+0x7f8] ;  /* 0x0007f80001067983 */ /* 0x001ea80000300800 */
[----:B------:R0:W-:Y:S04]  /*9e70*/  @!P3 STL.S16 [R1+0x21a], R25 ;  /* 0x00021a190100b387 */ /* 0x0001e80000100600 */
[----:B0-----:R-:W4:Y:S01]  /*9e80*/  LDL.LU R25, [R1+0x3d4] ;  /* 0x0003d40001197983 */ /* 0x001f220000300800 */
[----:B---3--:R-:W-:-:S05]  /*9e90*/  @!P6 PRMT R31, R17, 0x7632, R31 ;  /* 0x00007632111fe816 */ /* 0x008fca000000001f */
[----:B------:R0:W-:Y:S04]  /*9ea0*/  @!P6 STL.S16 [R1+0x336], R31 ;  /* 0x0003361f0100e387 */ /* 0x0001e80000100600 */
[----:B0-----:R-:W3:Y:S01]  /*9eb0*/  LDL.LU R31, [R1+0x7f4] ;  /* 0x0007f400011f7983 */ /* 0x001ee20000300800 */
[----:B--2---:R-:W-:-:S05]  /*9ec0*/  PRMT R6, RZ, 0x7610, R6 ;  /* 0x00007610ff067816 */ /* 0x004fca0000000006 */
[----:B------:R0:W-:Y:S01]  /*9ed0*/  STL.S16 [R1+0x35a], R6 ;  /* 0x00035a0601007387 */ /* 0x0001e20000100600 */
[----:B---3--:R-:W-:-:S03]  /*9ee0*/  PRMT R31, R6, 0x7610, R31 ;  /* 0x00007610061f7816 */ /* 0x008fc6000000001f */
[----:B0-----:R-:W2:Y:S01]  /*9ef0*/  LDL.LU R6, [R1+0x7f0] ;  /* 0x0007f00001067983 */ /* 0x001ea20000300800 */
[----:B----4-:R-:W-:-:S05]  /*9f00*/  @!P6 PRMT R31, R25, 0x7632, R31 ;  /* 0x00007632191fe816 */ /* 0x010fca000000001f */
[----:B------:R0:W-:Y:S04]  /*9f10*/  @!P6 STL.S16 [R1+0x35a], R31 ;  /* 0x00035a1f0100e387 */ /* 0x0001e80000100600 */
[----:B0-----:R-:W3:Y:S04]  /*9f20*/  LDL.LU R31, [R1+0x7ec] ;  /* 0x0007ec00011f7983 */ /* 0x001ee80000300800 */
[----:B------:R0:W-:Y:S04]  /*9f30*/  @!P1 STL.S16 [R1+0x214], R0 ;  /* 0x0002140001009387 */ /* 0x0001e80000100600 */
[----:B------:R-:W-:Y:S04]  /*9f40*/  STL.S16 [R1+0x37e], RZ ;  /* 0x00037eff01007387 */ /* 0x000fe80000100600 */
[----:B0-----:R-:W4:Y:S01]  /*9f50*/  LDL.LU R0, [R1+0x3a0] ;  /* 0x0003a00001007983 */ /* 0x001f220000300800 */
[----:B---3--:R-:W-:-:S04]  /*9f60*/  PRMT R31, RZ, 0x7610, R31 ;  /* 0x00007610ff1f7816 */ /* 0x008fc8000000001f */
[----:B--2---:R-:W-:Y:S01]  /*9f70*/  PRMT R6, R31, 0x7610, R6 ;  /* 0x000076101f067816 */ /* 0x004fe20000000006 */
[----:B------:R0:W-:Y:S04]  /*9f80*/  STL.S16 [R1+0x37c], R31 ;  /* 0x00037c1f01007387 */ /* 0x0001e80000100600 */
[----:B0-----:R-:W2:Y:S01]  /*9f90*/  LDL.S16 R31, [R1+0x37e] ;  /* 0x00037e00011f7983 */ /* 0x001ea20000100600 */
[----:B------:R-:W-:-:S03]  /*9fa0*/  LOP3.LUT P3, RZ, R4, 0x4000, RZ, 0xc0, !PT ;  /* 0x0000400004ff7812 */ /* 0x000fc6000786c0ff */
[----:B------:R0:W-:Y:S04]  /*9fb0*/  STL [R1+0x38], R17 ;  /* 0x0000381101007387 */ /* 0x0001e80000100800 */
[----:B------:R-:W-:Y:S06]  /*9fc0*/  STL.S16 [R1+0x358], RZ ;  /* 0x000358ff01007387 */ /* 0x000fec0000100600 */
[C---:B----4-:R-:W-:Y:S01]  /*9fd0*/  @!P3 PRMT R6, R0.reuse, 0x7610, R6 ;  /* 0x000076100006b816 */ /* 0x050fe20000000006 */
[----:B0-----:R-:W3:Y:S04]  /*9fe0*/  LDL.LU.S16 R17, [R1+0x358] ;  /* 0x0003580001117983 */ /* 0x001ee80000300600 */
[----:B------:R0:W-:Y:S04]  /*9ff0*/  @!P3 STL.S16 [R1+0x37c], R6 ;  /* 0x00037c060100b387 */ /* 0x0001e80000100600 */
[----:B0-----:R-:W4:Y:S01]  /*a000*/  LDL.LU R6, [R1+0x7e8] ;  /* 0x0007e80001067983 */ /* 0x001f220000300800 */
[----:B--2---:R-:W-:-:S05]  /*a010*/  @!P3 PRMT R31, R0, 0x7632, R31 ;  /* 0x00007632001fb816 */ /* 0x004fca000000001f */
[----:B------:R0:W-:Y:S04]  /*a020*/  @!P3 STL.S16 [R1+0x37e], R31 ;  /* 0x00037e1f0100b387 */ /* 0x0001e80000100600 */
[----:B0-----:R-:W2:Y:S01]  /*a030*/  LDL.LU R31, [R1+0x7e4] ;  /* 0x0007e400011f7983 */ /* 0x001ea20000300800 */
[----:B---3--:R-:W-:-:S03]  /*a040*/  @!P6 PRMT R17, R25, 0x7610, R17 ;  /* 0x000076101911e816 */ /* 0x008fc60000000011 */
[----:B------:R0:W-:Y:S04]  /*a050*/  STL [R1+0x138], R25 ;  /* 0x0001381901007387 */ /* 0x0001e80000100800 */
[----:B------:R-:W-:Y:S04]  /*a060*/  STL.S16 [R1+0x3d4], RZ ;  /* 0x0003d4ff01007387 */ /* 0x000fe80000100600 */
[----:B0-----:R-:W3:Y:S01]  /*a070*/  LDL.LU R25, [R1+0x3d0] ;  /* 0x0003d00001197983 */ /* 0x001ee20000300800 */
[----:B--2---:R-:W-:-:S04]  /*a080*/  PRMT R31, RZ, 0x7610, R31 ;  /* 0x00007610ff1f7816 */ /* 0x004fc8000000001f */
[----:B----4-:R-:W-:Y:S01]  /*a090*/  PRMT R6, R31, 0x7610, R6 ;  /* 0x000076101f067816 */ /* 0x010fe20000000006 */
[----:B------:R0:W-:Y:S04]  /*a0a0*/  STL.S16 [R1+0x3a0], R31 ;  /* 0x0003a01f01007387 */ /* 0x0001e80000100600 */
[----:B0-----:R-:W2:Y:S01]  /*a0b0*/  LDL.LU.S16 R31, [R1+0x3d4] ;  /* 0x0003d400011f7983 */ /* 0x001ea20000300600 */
[----:B---3--:R-:W-:-:S05]  /*a0c0*/  @!P3 PRMT R6, R25, 0x7610, R6 ;  /* 0x000076101906b816 */ /* 0x008fca0000000006 */
[----:B------:R0:W-:Y:S04]  /*a0d0*/  @!P3 STL.S16 [R1+0x3a0], R6 ;  /* 0x0003a0060100b387 */ /* 0x0001e80000100600 */
[----:B0-----:R-:W3:Y:S01]  /*a0e0*/  LDL.LU R6, [R1+0x7e0] ;  /* 0x0007e00001067983 */ /* 0x001ee20000300800 */
[----:B--2---:R-:W-:-:S05]  /*a0f0*/  @!P3 PRMT R31, R25, 0x7632, R31 ;  /* 0x00007632191fb816 */ /* 0x004fca000000001f */
[----:B------:R0:W-:Y:S04]  /*a100*/  @!P3 STL.S16 [R1+0x3d4], R31 ;  /* 0x0003d41f0100b387 */ /* 0x0001e80000100600 */
[----:B0-----:R-:W2:Y:S04]  /*a110*/  LDL.LU R31, [R1+0x7dc] ;  /* 0x0007dc00011f7983 */ /* 0x001ea80000300800 */
[----:B------:R0:W-:Y:S04]  /*a120*/  STL [R1+0x3c], R0 ;  /* 0x00003c0001007387 */ /* 0x0001e80000100800 */
[----:B------:R-:W-:Y:S04]  /*a130*/  STL.S16 [R1+0x3d0], RZ ;  /* 0x0003d0ff01007387 */ /* 0x000fe80000100600 */
[----:B0-----:R-:W4:Y:S01]  /*a140*/  LDL.LU R0, [R1+0x3c4] ;  /* 0x0003c40001007983 */ /* 0x001f220000300800 */
[----:B--2---:R-:W-:-:S04]  /*a150*/  PRMT R31, RZ, 0x7610, R31 ;  /* 0x00007610ff1f7816 */ /* 0x004fc8000000001f */
[----:B---3--:R-:W-:Y:S01]  /*a160*/  PRMT R6, R31, 0x7610, R6 ;  /* 0x000076101f067816 */ /* 0x008fe20000000006 */
[----:B------:R0:W-:Y:S04]  /*a170*/  STL.S16 [R1+0x3a2], R31 ;  /* 0x0003a21f01007387 */ /* 0x0001e80000100600 */
[----:B0-----:R-:W2:Y:S01]  /*a180*/  LDL.LU.S16 R31, [R1+0x3d0] ;  /* 0x0003d000011f7983 */ /* 0x001ea20000300600 */
[----:B------:R-:W-:Y:S02]  /*a190*/  LOP3.LUT P1, RZ, R4, 0x2000, RZ, 0xc0, !PT ;  /* 0x0000200004ff7812 */ /* 0x000fe4000782c0ff */
[----:B------:R-:W-:-:S11]  /*a1a0*/  PRMT R45, R45, 0x5410, RZ ;  /* 0x000054102d2d7816 */ /* 0x000fd600000000ff */
[----:B----4-:R-:W-:-:S05]  /*a1b0*/  @!P1 PRMT R6, R0, 0x7610, R6 ;  /* 0x0000761000069816 */ /* 0x010fca0000000006 */
[----:B------:R0:W-:Y:S01]  /*a1c0*/  @!P1 STL.S16 [R1+0x3a2], R6 ;  /* 0x0003a20601009387 */ /* 0x0001e20000100600 */
[----:B------:R-:W-:-:S03]  /*a1d0*/  @!P5 PRMT R45, R45, 0x5410, R24 ;  /* 0x000054102d2dd816 */ /* 0x000fc60000000018 */
[----:B0-----:R-:W3:Y:S04]  /*a1e0*/  LDL.LU R6, [R1+0x7d8] ;  /* 0x0007d80001067983 */ /* 0x001ee80000300800 */
[----:B------:R0:W-:Y:S04]  /*a1f0*/  STL [R1+0x134], R24 ;  /* 0x0001341801007387 */ /* 0x0001e80000100800 */
[----:B0-----:R-:W4:Y:S01]  /*a200*/  LDL.LU R24, [R1+0x3cc] ;  /* 0x0003cc0001187983 */ /* 0x001f220000300800 */
[----:B--2---:R-:W-:-:S05]  /*a210*/  @!P1 PRMT R31, R0, 0x7632, R31 ;  /* 0x00007632001f9816 */ /* 0x004fca000000001f */
[----:B------:R0:W-:Y:S04]  /*a220*/  @!P1 STL.S16 [R1+0x3d0], R31 ;  /* 0x0003d01f01009387 */ /* 0x0001e80000100600 */
[----:B0-----:R-:W2:Y:S01]  /*a230*/  LDL.LU R31, [R1+0x7d4] ;  /* 0x0007d400011f7983 */ /* 0x001ea20000300800 */
[----:B---3--:R-:W-:-:S05]  /*a240*/  PRMT R6, RZ, 0x7610, R6 ;  /* 0x00007610ff067816 */ /* 0x008fca0000000006 */
[----:B------:R0:W-:Y:S01]  /*a250*/  STL.S16 [R1+0x3d2], R6 ;  /* 0x0003d20601007387 */ /* 0x0001e20000100600 */
[----:B--2---:R-:W-:-:S03]  /*a260*/  PRMT R31, R6, 0x7610, R31 ;  /* 0x00007610061f7816 */ /* 0x004fc6000000001f */
        /* <DEDUP_REMOVED lines=10> */
[----:B0-----:R-:W2:Y:S01]  /*a310*/  LDL.LU.S16 R31, [R1+0x3cc] ;  /* 0x0003cc00011f7983 */ /* 0x001ea20000300600 */
        /* <DEDUP_REMOVED lines=17> */
[----:B0-----:R-:W2:Y:S01]  /*a430*/  LDL.S16 R31, [R1+0x3ca] ;  /* 0x0003ca00011f7983 */ /* 0x001ea20000100600 */
        /* <DEDUP_REMOVED lines=12> */
[----:B0-----:R-:W2:Y:S01]  /*a500*/  LDL.S16 R31, [R1+0x3c2] ;  /* 0x0003c200011f7983 */ /* 0x001ea20000100600 */
[----:B------:R-:W-:-:S13]  /*a510*/  LOP3.LUT P6, RZ, R4, 0x800, RZ, 0xc0, !PT ;  /* 0x0000080004ff7812 */ /* 0x000fda00078cc0ff */
[----:B----4-:R-:W-:-:S05]  /*a520*/  @!P6 PRMT R6, R17, 0x7610, R6 ;  /* 0x000076101106e816 */ /* 0x010fca0000000006 */
[----:B------:R0:W-:Y:S04]  /*a530*/  @!P6 STL.S16 [R1+0x3c0], R6 ;  /* 0x0003c0060100e387 */ /* 0x0001e80000100600 */
        /* <DEDUP_REMOVED lines=51> */
[----:B------:R-:W-:-:S03]  /*a870*/  LOP3.LUT P1, RZ, R4, 0x200, RZ, 0xc0, !PT ;  /* 0x0000020004ff7812 */ /* 0x000fc6000782c0ff */
[----:B----4-:R-:W-:Y:S10]  /*a880*/  STL [R1+0x50], R0 ;  /* 0x0000500001007387 */ /* 0x010ff40000100800 */
[----:B------:R-:W-:-:S05]  /*a890*/  @!P1 PRMT R6, R0, 0x7610, R6 ;  /* 0x0000761000069816 */ /* 0x000fca0000000006 */
[----:B------:R0:W-:Y:S04]  /*a8a0*/  @!P1 STL.S16 [R1+0x3b0], R6 ;  /* 0x0003b00601009387 */ /* 0x0001e80000100600 */
[----:B0-----:R-:W3:Y:S01]  /*a8b0*/  LDL.LU R6, [R1+0x798] ;  /* 0x0007980001067983 */ /* 0x001ee20000300800 */
[----:B--2---:R-:W-:-:S03]  /*a8c0*/  @!P1 PRMT R31, R0, 0x7632, R31 ;  /* 0x00007632001f9816 */ /* 0x004fc6000000001f */
[----:B------:R-:W2:Y:S04]  /*a8d0*/  LDL.LU R0, [R1+0x790] ;  /* 0x0007900001007983 */ /* 0x000ea80000300800 */
[----:B------:R0:W-:Y:S04]  /*a8e0*/  STL [R1+0x144], R24 ;  /* 0x0001441801007387 */ /* 0x0001e80000100800 */
[----:B------:R1:W-:Y:S04]  /*a8f0*/  @!P6 STL.S16 [R1+0x3bc], R17 ;  /* 0x0003bc110100e387 */ /* 0x0003e80000100600 */
[----:B0-----:R-:W4:Y:S04]  /*a900*/  LDL.LU R24, [R1+0x3a8] ;  /* 0x0003a80001187983 */ /* 0x001f280000300800 */
[----:B------:R-:W-:Y:S04]  /*a910*/  STL.S16 [R1+0x3aa], RZ ;  /* 0x0003aaff01007387 */ /* 0x000fe80000100600 */
[----:B-1----:R-:W4:Y:S04]  /*a920*/  LDL.LU R17, [R1+0x3a4] ;  /* 0x0003a40001117983 */ /* 0x002f280000300800 */
[----:B------:R0:W-:Y:S04]  /*a930*/  @!P1 STL.S16 [R1+0x3b2], R31 ;  /* 0x0003b21f01009387 */ /* 0x0001e80000100600 */
[----:B0-----:R-:W4:Y:S01]  /*a940*/  LDL.LU R31, [R1+0x794] ;  /* 0x00079400011f7983 */ /* 0x001f220000300800 */
[----:B--2---:R-:W-:-:S04]  /*a950*/  PRMT R0, RZ, 0x7610, R0 ;  /* 0x00007610ff007816 */ /* 0x004fc80000000000 */
[----:B---3--:R-:W-:Y:S01]  /*a960*/  PRMT R6, R0, 0x7610, R6 ;  /* 0x0000761000067816 */ /* 0x008fe20000000006 */
[----:B------:R0:W-:Y:S04]  /*a970*/  STL.S16 [R1+0x3a8], R0 ;  /* 0x0003a80001007387 */ /* 0x0001e80000100600 */
[----:B0-----:R-:W2:Y:S01]  /*a980*/  LDL.S16 R0, [R1+0x3aa] ;  /* 0x0003aa0001007983 */ /* 0x001ea20000100600 */
[----:B------:R-:W-:-:S03]  /*a990*/  LOP3.LUT P5, RZ, R4, 0x100, RZ, 0xc0, !PT ;  /* 0x0000010004ff7812 */ /* 0x000fc600078ac0ff */
[----:B------:R-:W-:Y:S04]  /*a9a0*/  STL [R1+0x488], R7 ;  /* 0x0004880701007387 */ /* 0x000fe80000100800 */
[----:B------:R-:W-:Y:S04]  /*a9b0*/  STL [R1+0x768], R7 ;  /* 0x0007680701007387 */ /* 0x000fe80000100800 */
[----:B------:R0:W-:Y:S02]  /*a9c0*/  STL [R1+0x78c], R7 ;  /* 0x00078c0701007387 */ /* 0x0001e40000100800 */
[----:B----4-:R-:W-:-:S02]  /*a9d0*/  @!P5 PRMT R6, R17, 0x7610, R6 ;  /* 0x000076101106d816 */ /* 0x010fc40000000006 */
[----:B------:R-:W-:Y:S01]  /*a9e0*/  STL.S16 [R1+0x3ae], RZ ;  /* 0x0003aeff01007387 */ /* 0x000fe20000100600 */
[----:B0-----:R-:W-:-:S03]  /*a9f0*/  PRMT R7, RZ, 0x7610, R7 ;  /* 0x00007610ff077816 */ /* 0x001fc60000000007 */
[----:B------:R0:W-:Y:S01]  /*aa00*/  @!P5 STL.S16 [R1+0x3a8], R6 ;  /* 0x0003a8060100d387 */ /* 0x0001e20000100600 */
[----:B------:R-:W-:-:S03]  /*aa10*/  PRMT R31, R7, 0x7610, R31 ;  /* 0x00007610071f7816 */ /* 0x000fc6000000001f */
[----:B------:R1:W-:Y:S04]  /*aa20*/  STL.S16 [R1+0x3ac], R7 ;  /* 0x0003ac0701007387 */ /* 0x0003e80000100600 */
[----:B0-----:R-:W3:Y:S04]  /*aa30*/  LDL.LU R6, [R1+0x788] ;  /* 0x0007880001067983 */ /* 0x001ee80000300800 */
[----:B-1----:R-:W4:Y:S01]  /*aa40*/  LDL.S16 R7, [R1+0x3ae] ;  /* 0x0003ae0001077983 */ /* 0x002f220000100600 */
[----:B--2---:R-:W-:-:S05]  /*aa50*/  @!P5 PRMT R0, R17, 0x7632, R0 ;  /* 0x000076321100d816 */ /* 0x004fca0000000000 */
[----:B------:R0:W-:Y:S04]  /*aa60*/  @!P5 STL.S16 [R1+0x3aa], R0 ;  /* 0x0003aa000100d387 */ /* 0x0001e80000100600 */
[----:B0-----:R-:W2:Y:S01]  /*aa70*/  LDL.LU R0, [R1+0x784] ;  /* 0x0007840001007983 */ /* 0x001ea20000300800 */
[----:B------:R-:W-:-:S03]  /*aa80*/  @!P1 PRMT R31, R24, 0x7610, R31 ;  /* 0x00007610181f9816 */ /* 0x000fc6000000001f */
[----:B------:R0:W-:Y:S04]  /*aa90*/  STL [R1+0x150], R24 ;  /* 0x0001501801007387 */ /* 0x0001e80000100800 */
[----:B------:R-:W-:Y:S01]  /*aaa0*/  STL.S16 [R1+0x3a6], RZ ;  /* 0x0003a6ff01007387 */ /* 0x000fe20000100600 */
[----:B----4-:R-:W-:-:S03]  /*aab0*/  @!P1 PRMT R7, R24, 0x7632, R7 ;  /* 0x0000763218079816 */ /* 0x010fc60000000007 */
[----:B0-----:R-:W4:Y:S01]  /*aac0*/  LDL.LU R24, [R1+0x39c] ;  /* 0x00039c0001187983 */ /* 0x001f220000300800 */
[----:B--2---:R-:W-:-:S04]  /*aad0*/  PRMT R0, RZ, 0x7610, R0 ;  /* 0x00007610ff007816 */ /* 0x004fc80000000000 */
[----:B---3--:R-:W-:Y:S01]  /*aae0*/  PRMT R6, R0, 0x7610, R6 ;  /* 0x0000761000067816 */ /* 0x008fe20000000006 */
[----:B------:R0:W-:Y:S04]  /*aaf0*/  STL.S16 [R1+0x3a4], R0 ;  /* 0x0003a40001007387 */ /* 0x0001e80000100600 */
[----:B0-----:R-:W2:Y:S01]  /*ab00*/  LDL.S16 R0, [R1+0x3a6] ;  /* 0x0003a60001007983 */ /* 0x001ea20000100600 */
[----:B----4-:R-:W-:-:S05]  /*ab10*/  @!P5 PRMT R6, R24, 0x7610, R6 ;  /* 0x000076101806d816 */ /* 0x010fca0000000006 */
        /* <DEDUP_REMOVED lines=13> */
[----:B------:R0:W-:Y:S10]  /*abf0*/  @!P1 STL.S16 [R1+0x3ae], R7 ;  /* 0x0003ae0701009387 */ /* 0x0001f40000100600 */
[C---:B----4-:R-:W-:Y:S01]  /*ac00*/  @!P6 PRMT R6, R17.reuse, 0x7610, R6 ;  /* 0x000076101106e816 */ /* 0x050fe20000000006 */
[----:B------:R-:W-:Y:S04]  /*ac10*/  STL [R1+0x58], R17 ;  /* 0x0000581101007387 */ /* 0x000fe80000100800 */
[----:B------:R1:W-:Y:S04]  /*ac20*/  @!P6 STL.S16 [R1+0x39c], R6 ;  /* 0x00039c060100e387 */ /* 0x0003e80000100600 */
[----:B0-----:R-:W3:Y:S04]  /*ac30*/  LDL.LU R7, [R1+0x78c] ;  /* 0x00078c0001077983 */ /* 0x001ee80000300800 */
[----:B-1----:R-:W4:Y:S01]  /*ac40*/  LDL.LU R6, [R1+0x778] ;  /* 0x0007780001067983 */ /* 0x002f220000300800 */
[----:B--2---:R-:W-:-:S03]  /*ac50*/  @!P6 PRMT R0, R17, 0x7632, R0 ;  /* 0x000076321100e816 */ /* 0x004fc60000000000 */
[----:B------:R-:W2:Y:S04]  /*ac60*/  LDL.LU R17, [R1+0x770] ;  /* 0x0007700001117983 */ /* 0x000ea80000300800 */
[----:B------:R0:W-:Y:S04]  /*ac70*/  @!P6 STL.S16 [R1+0x39e], R0 ;  /* 0x00039e000100e387 */ /* 0x0001e80000100600 */
[----:B0-----:R-:W3:Y:S04]  /*ac80*/  LDL.LU R0, [R1+0x774] ;  /* 0x0007740001007983 */ /* 0x001ee80000300800 */
[----:B------:R0:W-:Y:S04]  /*ac90*/  STL [R1+0x14c], R25 ;  /* 0x00014c1901007387 */ /* 0x0001e80000100800 */
[----:B------:R1:W-:Y:S01]  /*aca0*/  @!P1 STL.S16 [R1+0x3ac], R31 ;  /* 0x0003ac1f01009387 */ /* 0x0003e20000100600 */
[----:B----4-:R-:W-:-:S03]  /*acb0*/  PRMT R6, RZ, 0x7610, R6 ;  /* 0x00007610ff067816 */ /* 0x010fc60000000006 */
[----:B0-----:R-:W4:Y:S04]  /*acc0*/  LDL.LU R25, [R1+0x394] ;  /* 0x0003940001197983 */ /* 0x001f280000300800 */
[----:B------:R0:W-:Y:S04]  /*acd0*/  STL.S16 [R1+0x398], R6 ;  /* 0x0003980601007387 */ /* 0x0001e80000100600 */
[----:B------:R-:W-:Y:S04]  /*ace0*/  STL.S16 [R1+0x39a], RZ ;  /* 0x00039aff01007387 */ /* 0x000fe80000100600 */
[----:B------:R-:W-:Y:S04]  /*acf0*/  STL.S16 [R1+0x396], RZ ;  /* 0x000396ff01007387 */ /* 0x000fe80000100600 */
[----:B-1----:R-:W4:Y:S01]  /*ad00*/  LDL.LU R31, [R1+0x390] ;  /* 0x00039000011f7983 */ /* 0x002f220000300800 */
[----:B--2---:R-:W-:-:S03]  /*ad10*/  PRMT R17, R6, 0x7610, R17 ;  /* 0x0000761006117816 */ /* 0x004fc60000000011 */
[----:B0-----:R-:W2:Y:S01]  /*ad20*/  LDL.S16 R6, [R1+0x39a] ;  /* 0x00039a0001067983 */ /* 0x001ea20000100600 */
[----:B---3--:R-:W-:-:S04]  /*ad30*/  PRMT R0, RZ, 0x7610, R0 ;  /* 0x00007610ff007816 */ /* 0x008fc80000000000 */
[----:B------:R-:W-:Y:S01]  /*ad40*/  PRMT R7, R0, 0x7610, R7 ;  /* 0x0000761000077816 */ /* 0x000fe20000000007 */
[----:B------:R0:W-:Y:S04]  /*ad50*/  STL.S16 [R1+0x394], R0 ;  /* 0x0003940001007387 */ /* 0x0001e80000100600 */
[----:B0-----:R-:W3:Y:S01]  /*ad60*/  LDL.S16 R0, [R1+0x396] ;  /* 0x0003960001007983 */ /* 0x001ee20000100600 */
[----:B------:R-:W-:-:S13]  /*ad70*/  LOP3.LUT P3, RZ, R4, 0x40, RZ, 0xc0, !PT ;  /* 0x0000004004ff7812 */ /* 0x000fda000786c0ff */
[----:B----4-:R-:W-:Y:S01]  /*ad80*/  @!P3 PRMT R7, R31, 0x7610, R7 ;  /* 0x000076101f07b816 */ /* 0x010fe20000000007 */
[----:B------:R-:W-:Y:S01]  /*ad90*/  STL [R1+0x5c], R31 ;  /* 0x00005c1f01007387 */ /* 0x000fe20000100800 */
[----:B--2---:R-:W-:-:S05]  /*ada0*/  @!P6 PRMT R6, R25, 0x7632, R6 ;  /* 0x000076321906e816 */ /* 0x004fca0000000006 */
[----:B------:R0:W-:Y:S04]  /*adb0*/  @!P6 STL.S16 [R1+0x39a], R6 ;  /* 0x00039a060100e387 */ /* 0x0001e80000100600 */
[----:B0-----:R-:W2:Y:S01]  /*adc0*/  LDL.LU R6, [R1+0x76c] ;  /* 0x00076c0001067983 */ /* 0x001ea20000300800 */
[----:B---3--:R-:W-:-:S03]  /*add0*/  @!P3 PRMT R0, R31, 0x7632, R0 ;  /* 0x000076321f00b816 */ /* 0x008fc60000000000 */
[----:B------:R-:W3:Y:S01]  /*ade0*/  LDL.LU R31, [R1+0x764] ;  /* 0x00076400011f7983 */ /* 0x000ee20000300800 */
[----:B------:R-:W-:-:S03]  /*adf0*/  @!P6 PRMT R17, R25, 0x7610, R17 ;  /* 0x000076101911e816 */ /* 0x000fc60000000011 */
[----:B------:R0:W-:Y:S04]  /*ae00*/  STL [R1+0x158], R25 ;  /* 0x0001581901007387 */ /* 0x0001e80000100800 */
[----:B------:R-:W-:Y:S04]  /*ae10*/  STL.S16 [R1+0x392], RZ ;  /* 0x000392ff01007387 */ /* 0x000fe80000100600 */
[----:B0-----:R-:W4:Y:S01]  /*ae20*/  LDL.LU R25, [R1+0x38c] ;  /* 0x00038c0001197983 */ /* 0x001f220000300800 */
[----:B---3--:R-:W-:-:S04]  /*ae30*/  PRMT R31, RZ, 0x7610, R31 ;  /* 0x00007610ff1f7816 */ /* 0x008fc8000000001f */
[----:B--2---:R-:W-:Y:S01]  /*ae40*/  PRMT R6, R31, 0x7610, R6 ;  /* 0x000076101f067816 */ /* 0x004fe20000000006 */
[----:B------:R0:W-:Y:S04]  /*ae50*/  STL.S16 [R1+0x390], R31 ;  /* 0x0003901f01007387 */ /* 0x0001e80000100600 */
[----:B0-----:R-:W2:Y:S01]  /*ae60*/  LDL.S16 R31, [R1+0x392] ;  /* 0x00039200011f7983 */ /* 0x001ea20000100600 */
[----:B----4-:R-:W-:-:S03]  /*ae70*/  @!P3 PRMT R6, R25, 0x7610, R6 ;  /* 0x000076101906b816 */ /* 0x010fc60000000006 */
[----:B------:R0:W-:Y:S01]  /*ae80*/  STL [R1+0x15c], R25 ;  /* 0x00015c1901007387 */ /* 0x0001e20000100800 */
[----:B--2---:R-:W-:-:S03]  /*ae90*/  @!P3 PRMT R31, R25, 0x7632, R31 ;  /* 0x00007632191fb816 */ /* 0x004fc6000000001f */
[----:B0-----:R-:W2:Y:S04]  /*aea0*/  LDL.LU R25, [R1+0x758] ;  /* 0x0007580001197983 */ /* 0x001ea80000300800 */
[----:B------:R0:W-:Y:S04]  /*aeb0*/  @!P3 STL.S16 [R1+0x392], R31 ;  /* 0x0003921f0100b387 */ /* 0x0001e80000100600 */
[----:B0-----:R-:W3:Y:S04]  /*aec0*/  LDL.LU R31, [R1+0x75c] ;  /* 0x00075c00011f7983 */ /* 0x001ee80000300800 */
[----:B------:R0:W-:Y:S04]  /*aed0*/  @!P3 STL.S16 [R1+0x396], R0 ;  /* 0x000396000100b387 */ /* 0x0001e80000100600 */
[----:B------:R-:W-:Y:S04]  /*aee0*/  STL.S16 [R1+0x38e], RZ ;  /* 0x00038eff01007387 */ /* 0x000fe80000100600 */
[----:B0-----:R-:W4:Y:S01]  /*aef0*/  LDL.LU R0, [R1+0x388] ;  /* 0x0003880001007983 */ /* 0x001f220000300800 */
[----:B--2---:R-:W-:-:S05]  /*af00*/  PRMT R25, RZ, 0x7610, R25 ;  /* 0x00007610ff197816 */ /* 0x004fca0000000019 */
[----:B------:R0:W-:Y:S01]  /*af10*/  STL.S16 [R1+0x38c], R25 ;  /* 0x00038c1901007387 */ /* 0x0001e20000100600 */
[----:B---3--:R-:W-:-:S03]  /*af20*/  PRMT R31, R25, 0x7610, R31 ;  /* 0x00007610191f7816 */ /* 0x008fc6000000001f */
[----:B0-----:R-:W2:Y:S01]  /*af30*/  LDL.S16 R25, [R1+0x38e] ;  /* 0x00038e0001197983 */ /* 0x001ea20000100600 */
[----:B------:R-:W-:-:S13]  /*af40*/  LOP3.LUT P1, RZ, R4, 0x20, RZ, 0xc0, !PT ;  /* 0x0000002004ff7812 */ /* 0x000fda000782c0ff */
[----:B----4-:R-:W-:-:S05]  /*af50*/  @!P1 PRMT R31, R0, 0x7610, R31 ;  /* 0x00007610001f9816 */ /* 0x010fca000000001f */
[----:B------:R0:W-:Y:S04]  /*af60*/  @!P1 STL.S16 [R1+0x38c], R31 ;  /* 0x00038c1f01009387 */ /* 0x0001e80000100600 */
[----:B0-----:R-:W3:Y:S01]  /*af70*/  LDL.LU R31, [R1+0x754] ;  /* 0x00075400011f7983 */ /* 0x001ee20000300800 */
[----:B--2---:R-:W-:-:S05]  /*af80*/  @!P1 PRMT R25, R0, 0x7632, R25 ;  /* 0x0000763200199816 */ /* 0x004fca0000000019 */
[----:B------:R0:W-:Y:S04]  /*af90*/  @!P1 STL.S16 [R1+0x38e], R25 ;  /* 0x00038e1901009387 */ /* 0x0001e80000100600 */
[----:B0-----:R-:W2:Y:S04]  /*afa0*/  LDL.LU R25, [R1+0x750] ;  /* 0x0007500001197983 */ /* 0x001ea80000300800 */
[----:B------:R0:W-:Y:S04]  /*afb0*/  STL [R1+0x154], R24 ;  /* 0x0001541801007387 */ /* 0x0001e80000100800 */
[----:B------:R1:W-:Y:S04]  /*afc0*/  @!P6 STL.S16 [R1+0x398], R17 ;  /* 0x000398110100e387 */ /* 0x0003e80000100600 */
[----:B------:R4:W-:Y:S04]  /*afd0*/  STL [R1+0x60], R0 ;  /* 0x0000600001007387 */ /* 0x0009e80000100800 */
[----:B0-----:R-:W3:Y:S04]  /*afe0*/  LDL.LU R24, [R1+0x384] ;  /* 0x0003840001187983 */ /* 0x001ee80000300800 */
[----:B------:R-:W-:Y:S04]  /*aff0*/  STL.S16 [R1+0x386], RZ ;  /* 0x000386ff01007387 */ /* 0x000fe80000100600 */
[----:B-1----:R-:W3:Y:S04]  /*b000*/  LDL.LU R17, [R1+0x380] ;  /* 0x0003800001117983 */ /* 0x002ee80000300800 */
[----:B----4-:R-:W4:Y:S04]  /*b010*/  LDL.LU R0, [R1+0x74c] ;  /* 0x00074c0001007983 */ /* 0x010f280000300800 */
[----:B------:R0:W-:Y:S04]  /*b020*/  @!P3 STL.S16 [R1+0x390], R6 ;  /* 0x000390060100b387 */ /* 0x0001e80000100600 */
[----:B0-----:R-:W4:Y:S01]  /*b030*/  LDL.LU R6, [R1+0x760] ;  /* 0x0007600001067983 */ /* 0x001f220000300800 */
[----:B--2---:R-:W-:-:S04]  /*b040*/  PRMT R25, RZ, 0x7610, R25 ;  /* 0x00007610ff197816 */ /* 0x004fc80000000019 */
[----:B---3--:R-:W-:Y:S01]  /*b050*/  PRMT R31, R25, 0x7610, R31 ;  /* 0x00007610191f7816 */ /* 0x008fe2000000001f */
[----:B------:R0:W-:Y:S04]  /*b060*/  STL.S16 [R1+0x384], R25 ;  /* 0x0003841901007387 */ /* 0x0001e80000100600 */
[----:B0-----:R-:W2:Y:S01]  /*b070*/  LDL.S16 R25, [R1+0x386] ;  /* 0x0003860001197983 */ /* 0x001ea20000100600 */
[----:B------:R-:W-:-:S03]  /*b080*/  LOP3.LUT P5, RZ, R4, 0x10, RZ, 0xc0, !PT ;  /* 0x0000001004ff7812 */ /* 0x000fc600078ac0ff */
[----:B------:R-:W-:Y:S01]  /*b090*/  STL.S16 [R1+0x38a], RZ ;  /* 0x00038aff01007387 */ /* 0x000fe20000100600 */
[----:B----4-:R-:W-:-:S05]  /*b0a0*/  PRMT R0, RZ, 0x7610, R0 ;  /* 0x00007610ff007816 */ /* 0x010fca0000000000 */
[----:B------:R0:W-:Y:S04]  /*b0b0*/  STL.S16 [R1+0x388], R0 ;  /* 0x0003880001007387 */ /* 0x0001e80000100600 */
[----:B------:R-:W-:Y:S01]  /*b0c0*/  @!P5 PRMT R31, R17, 0x7610, R31 ;  /* 0x00007610111fd816 */ /* 0x000fe2000000001f */
[----:B------:R1:W-:Y:S01]  /*b0d0*/  STL [R1+0x64], R17 ;  /* 0x0000641101007387 */ /* 0x0003e20000100800 */
[----:B------:R-:W-:-:S03]  /*b0e0*/  PRMT R6, R0, 0x7610, R6 ;  /* 0x0000761000067816 */ /* 0x000fc60000000006 */
[----:B0-----:R-:W3:Y:S01]  /*b0f0*/  LDL.S16 R0, [R1+0x38a] ;  /* 0x00038a0001007983 */ /* 0x001ee20000100600 */
[----:B--2---:R-:W-:-:S03]  /*b100*/  @!P5 PRMT R25, R17, 0x7632, R25 ;  /* 0x000076321119d816 */ /* 0x004fc60000000019 */
[----:B-1----:R-:W2:Y:S04]  /*b110*/  LDL.LU R17, [R1+0x73c] ;  /* 0x00073c0001117983 */ /* 0x002ea80000300800 */
[----:B------:R0:W-:Y:S04]  /*b120*/  @!P5 STL.S16 [R1+0x386], R25 ;  /* 0x000386190100d387 */ /* 0x0001e80000100600 */
[----:B0-----:R-:W4:Y:S04]  /*b130*/  LDL.LU R25, [R1+0x740] ;  /* 0x0007400001197983 */ /* 0x001f280000300800 */
[----:B------:R-:W-:Y:S01]  /*b140*/  STL.S16 [R1+0x382], RZ ;  /* 0x000382ff01007387 */ /* 0x000fe20000100600 */
[----:B---3--:R-:W-:-:S05]  /*b150*/  @!P1 PRMT R0, R24, 0x7632, R0 ;  /* 0x0000763218009816 */ /* 0x008fca0000000000 */
[----:B------:R0:W-:Y:S04]  /*b160*/  @!P1 STL.S16 [R1+0x38a], R0 ;  /* 0x00038a0001009387 */ /* 0x0001e80000100600 */
[----:B0-----:R-:W3:Y:S01]  /*b170*/  LDL.LU R0, [R1+0x378] ;  /* 0x0003780001007983 */ /* 0x001ee20000300800 */
[----:B----4-:R-:W-:-:S04]  /*b180*/  PRMT R25, RZ, 0x7610, R25 ;  /* 0x00007610ff197816 */ /* 0x010fc80000000019 */
[----:B--2---:R-:W-:Y:S01]  /*b190*/  PRMT R17, R25, 0x7610, R17 ;  /* 0x0000761019117816 */ /* 0x004fe20000000011 */
[----:B------:R0:W-:Y:S04]  /*b1a0*/  STL.S16 [R1+0x380], R25 ;  /* 0x0003801901007387 */ /* 0x0001e80000100600 */
[----:B0-----:R-:W2:Y:S01]  /*b1b0*/  LDL.S16 R25, [R1+0x382] ;  /* 0x0003820001197983 */ /* 0x001ea20000100600 */
[----:B------:R-:W-:-:S03]  /*b1c0*/  @!P1 PRMT R6, R24, 0x7610, R6 ;  /* 0x0000761018069816 */ /* 0x000fc60000000006 */
[----:B------:R-:W-:Y:S04]  /*b1d0*/  @!P3 STL.S16 [R1+0x394], R7 ;  /* 0x000394070100b387 */ /* 0x000fe80000100600 */
[----:B------:R-:W-:Y:S01]  /*b1e0*/  @!P1 STL.S16 [R1+0x388], R6 ;  /* 0x0003880601009387 */ /* 0x000fe20000100600 */
[----:B---3--:R-:W-:-:S03]  /*b1f0*/  @!P5 PRMT R17, R0, 0x7610, R17 ;  /* 0x000076100011d816 */ /* 0x008fc60000000011 */
[----:B------:R-:W-:Y:S04]  /*b200*/  STL [R1+0x160], R24 ;  /* 0x0001601801007387 */ /* 0x000fe80000100800 */
[----:B------:R-:W-:Y:S04]  /*b210*/  @!P5 STL.S16 [R1+0x384], R31 ;  /* 0x0003841f0100d387 */ /* 0x000fe80000100600 */
[----:B------:R0:W-:Y:S04]  /*b220*/  @!P5 STL.S16 [R1+0x380], R17 ;  /* 0x000380110100d387 */ /* 0x0001e80000100600 */
[----:B------:R-:W-:Y:S04]  /*b230*/  STL [R1+0x480], R8 ;  /* 0x0004800801007387 */ /* 0x000fe80000100800 */
[----:B------:R-:W-:Y:S01]  /*b240*/  STL [R1+0x478], R9 ;  /* 0x0004780901007387 */ /* 0x000fe20000100800 */
[----:B0-----:R-:W-:-:S03]  /*b250*/  MOV R17, R37 ;  /* 0x0000002500117202 */ /* 0x001fc60000000f00 */
[----:B------:R-:W3:Y:S04]  /*b260*/  LDL.LU R7, [R1+0x768] ;  /* 0x0007680001077983 */ /* 0x000ee80000300800 */
[----:B------:R-:W4:Y:S04]  /*b270*/  LDL.LU R6, [R1+0x748] ;  /* 0x0007480001067983 */ /* 0x000f280000300800 */
[----:B------:R-:W3:Y:S04]  /*b280*/  LDL.LU R24, [R1+0x370] ;  /* 0x0003700001187983 */ /* 0x000ee80000300800 */
[----:B------:R-:W4:Y:S04]  /*b290*/  LDL.LU R31, [R1+0x744] ;  /* 0x00074400011f7983 */ /* 0x000f280000300800 */
[----:B------:R-:W-:Y:S01]  /*b2a0*/  STL [R1+0x164], R0 ;  /* 0x0001640001007387 */ /* 0x000fe20000100800 */
[----:B--2---:R-:W-:-:S05]  /*b2b0*/  @!P5 PRMT R25, R0, 0x7632, R25 ;  /* 0x000076320019d816 */ /* 0x004fca0000000019 */
[----:B------:R0:W-:Y:S04]  /*b2c0*/  @!P5 STL.S16 [R1+0x382], R25 ;  /* 0x000382190100d387 */ /* 0x0001e80000100600 */
[----:B0-----:R-:W2:Y:S04]  /*b2d0*/  LDL.LU R25, [R1+0x738] ;  /* 0x0007380001197983 */ /* 0x001ea80000300800 */
[----:B------:R-:W3:Y:S04]  /*b2e0*/  LDL.LU R37, [R1+0x368] ;  /* 0x0003680001257983 */ /* 0x000ee80000300800 */
[----:B------:R-:W4:Y:S04]  /*b2f0*/  LDL.LU R0, [R1+0x734] ;  /* 0x0007340001007983 */ /* 0x000f280000300800 */
[----:B------:R-:W-:Y:S01]  /*b300*/  STL.S16 [R1+0x37a], RZ ;  /* 0x00037aff01007387 */ /* 0x000fe20000100600 */
[----:B------:R-:W-:-:S02]  /*b310*/  LOP3.LUT P6, RZ, R4, 0x8, RZ, 0xc0, !PT ;  /* 0x0000000804ff7812 */ /* 0x000fc400078cc0ff */
[----:B----4-:R-:W-:-:S04]  /*b320*/  PRMT R0, RZ, 0x7610, R0 ;  /* 0x00007610ff007816 */ /* 0x010fc80000000000 */
[----:B------:R-:W-:Y:S01]  /*b330*/  PRMT R31, R0, 0x7610, R31 ;  /* 0x00007610001f7816 */ /* 0x000fe2000000001f */
[----:B------:R0:W-:Y:S04]  /*b340*/  STL.S16 [R1+0x378], R0 ;  /* 0x0003780001007387 */ /* 0x0001e80000100600 */
[----:B0-----:R-:W4:Y:S02]  /*b350*/  LDL.S16 R0, [R1+0x37a] ;  /* 0x00037a0001007983 */ /* 0x001f240000100600 */
[C---:B------:R-:W-:Y:S02]  /*b360*/  @!P6 PRMT R31, R2.reuse, 0x7610, R31 ;  /* 0x00007610021fe816 */ /* 0x040fe4000000001f */
[----:B------:R0:W-:Y:S01]  /*b370*/  STL [R1+0x68], R2 ;  /* 0x0000680201007387 */ /* 0x0001e20000100800 */
[----:B----4-:R-:W-:-:S03]  /*b380*/  @!P6 PRMT R0, R2, 0x7632, R0 ;  /* 0x000076320200e816 */ /* 0x010fc60000000000 */
[----:B0-----:R-:W4:Y:S04]  /*b390*/  LDL.LU R2, [R1+0x72c] ;  /* 0x00072c0001027983 */ /* 0x001f280000300800 */
[----:B------:R-:W-:Y:S01]  /*b3a0*/  STL.S16 [R1+0x376], RZ ;  /* 0x000376ff01007387 */ /* 0x000fe20000100600 */
[----:B----4-:R-:W-:-:S04]  /*b3b0*/  PRMT R2, RZ, 0x7610, R2 ;  /* 0x00007610ff027816 */ /* 0x010fc80000000002 */
[----:B--2---:R-:W-:Y:S01]  /*b3c0*/  PRMT R25, R2, 0x7610, R25 ;  /* 0x0000761002197816 */ /* 0x004fe20000000019 */
[----:B------:R0:W-:Y:S04]  /*b3d0*/  STL.S16 [R1+0x374], R2 ;  /* 0x0003740201007387 */ /* 0x0001e80000100600 */
[----:B0-----:R-:W2:Y:S01]  /*b3e0*/  LDL.S16 R2, [R1+0x376] ;  /* 0x0003760001027983 */ /* 0x001ea20000100600 */
[----:B---3--:R-:W-:-:S03]  /*b3f0*/  @!P6 PRMT R25, R24, 0x7610, R25 ;  /* 0x000076101819e816 */ /* 0x008fc60000000019 */
[----:B------:R-:W-:Y:S04]  /*b400*/  STL [R1+0x168], R24 ;  /* 0x0001681801007387 */ /* 0x000fe80000100800 */
[----:B------:R0:W-:Y:S04]  /*b410*/  @!P6 STL.S16 [R1+0x374], R25 ;  /* 0x000374190100e387 */ /* 0x0001e80000100600 */
[----:B0-----:R-:W3:Y:S01]  /*b420*/  LDL.LU R25, [R1+0x728] ;  /* 0x0007280001197983 */ /* 0x001ee20000300800 */
[----:B--2---:R-:W-:-:S03]  /*b430*/  @!P6 PRMT R2, R24, 0x7632, R2 ;  /* 0x000076321802e816 */ /* 0x004fc60000000002 */
[----:B------:R-:W2:Y:S04]  /*b440*/  LDL.LU R24, [R1+0x720] ;  /* 0x0007200001187983 */ /* 0x000ea80000300800 */
[----:B------:R0:W-:Y:S04]  /*b450*/  @!P6 STL.S16 [R1+0x37a], R0 ;  /* 0x00037a000100e387 */ /* 0x0001e80000100600 */
[----:B------:R-:W-:Y:S04]  /*b460*/  STL.S16 [R1+0x372], RZ ;  /* 0x000372ff01007387 */ /* 0x000fe80000100600 */
[----:B0-----:R-:W4:Y:S01]  /*b470*/  LDL.LU R0, [R1+0x36c] ;  /* 0x00036c0001007983 */ /* 0x001f220000300800 */
[----:B--2---:R-:W-:-:S04]  /*b480*/  PRMT R24, RZ, 0x7610, R24 ;  /* 0x00007610ff187816 */ /* 0x004fc80000000018 */
[----:B---3--:R-:W-:Y:S01]  /*b490*/  PRMT R25, R24, 0x7610, R25 ;  /* 0x0000761018197816 */ /* 0x008fe20000000019 */
[----:B------:R0:W-:Y:S04]  /*b4a0*/  STL.S16 [R1+0x370], R24 ;  /* 0x0003701801007387 */ /* 0x0001e80000100600 */
[----:B0-----:R-:W2:Y:S01]  /*b4b0*/  LDL.S16 R24, [R1+0x372] ;  /* 0x0003720001187983 */ /* 0x001ea20000100600 */
[----:B------:R-:W-:-:S03]  /*b4c0*/  LOP3.LUT P3, RZ, R4, 0x4, RZ, 0xc0, !PT ;  /* 0x0000000404ff7812 */ /* 0x000fc6000786c0ff */
[----:B----4-:R0:W-:Y:S10]  /*b4d0*/  STL [R1+0x6c], R0 ;  /* 0x00006c0001007387 */ /* 0x0101f40000100800 */
[----:B------:R-:W-:-:S02]  /*b4e0*/  @!P3 PRMT R25, R0, 0x7610, R25 ;  /* 0x000076100019b816 */ /* 0x000fc40000000019 */
[----:B--2---:R-:W-:Y:S02]  /*b4f0*/  @!P3 PRMT R24, R0, 0x7632, R24 ;  /* 0x000076320018b816 */ /* 0x004fe40000000018 */
[----:B0-----:R-:W2:Y:S04]  /*b500*/  LDL.LU R0, [R1+0x714] ;  /* 0x0007140001007983 */ /* 0x001ea80000300800 */
[----:B------:R0:W-:Y:S04]  /*b510*/  @!P3 STL.S16 [R1+0x372], R24 ;  /* 0x000372180100b387 */ /* 0x0001e80000100600 */
[----:B0-----:R-:W3:Y:S04]  /*b520*/  LDL.LU R24, [R1+0x718] ;  /* 0x0007180001187983 */ /* 0x001ee80000300800 */
[----:B------:R-:W-:Y:S01]  /*b530*/  STL.S16 [R1+0x36e], RZ ;  /* 0x00036eff01007387 */ /* 0x000fe20000100600 */
[----:B--2---:R-:W-:-:S05]  /*b540*/  PRMT R0, RZ, 0x7610, R0 ;  /* 0x00007610ff007816 */ /* 0x004fca0000000000 */
[----:B------:R0:W-:Y:S01]  /*b550*/  STL.S16 [R1+0x36c], R0 ;  /* 0x00036c0001007387 */ /* 0x0001e20000100600 */
[----:B---3--:R-:W-:-:S03]  /*b560*/  PRMT R24, R0, 0x7610, R24 ;  /* 0x0000761000187816 */ /* 0x008fc60000000018 */
[----:B0-----:R-:W2:Y:S04]  /*b570*/  LDL.S16 R0, [R1+0x36e] ;  /* 0x00036e0001007983 */ /* 0x001ea80000100600 */
[----:B------:R0:W-:Y:S04]  /*b580*/  @!P3 STL.S16 [R1+0x370], R25 ;  /* 0x000370190100b387 */ /* 0x0001e80000100600 */
[----:B0-----:R-:W3:Y:S01]  /*b590*/  LDL.LU R25, [R1+0x71c] ;  /* 0x00071c0001197983 */ /* 0x001ee20000300800 */
[----:B--2---:R-:W-:-:S05]  /*b5a0*/  @!P3 PRMT R0, R37, 0x7632, R0 ;  /* 0x000076322500b816 */ /* 0x004fca0000000000 */
[----:B------:R0:W-:Y:S04]  /*b5b0*/  @!P3 STL.S16 [R1+0x36e], R0 ;  /* 0x00036e000100b387 */ /* 0x0001e80000100600 */
[----:B0-----:R-:W2:Y:S01]  /*b5c0*/  LDL.LU R0, [R1+0x710] ;  /* 0x0007100001007983 */ /* 0x001ea20000300800 */
[----:B------:R-:W-:-:S03]  /*b5d0*/  LOP3.LUT P1, RZ, R4, 0x2, RZ, 0xc0, !PT ;  /* 0x0000000204ff7812 */ /* 0x000fc6000782c0ff */
[----:B------:R0:W-:Y:S04]  /*b5e0*/  @!P6 STL.S16 [R1+0x378], R31 ;  /* 0x0003781f0100e387 */ /* 0x0001e80000100600 */
[----:B0-----:R-:W4:Y:S01]  /*b5f0*/  LDL.LU R31, [R1+0x730] ;  /* 0x00073000011f7983 */ /* 0x001f220000300800 */
[----:B--2---:R-:W-:-:S04]  /*b600*/  PRMT R0, RZ, 0x7610, R0 ;  /* 0x00007610ff007816 */ /* 0x004fc80000000000 */
[----:B---3--:R-:W-:-:S04]  /*b610*/  PRMT R25, R0, 0x7610, R25 ;  /* 0x0000761000197816 */ /* 0x008fc80000000019 */
[----:B------:R-:W-:Y:S01]  /*b620*/  @!P1 PRMT R25, R17, 0x7610, R25 ;  /* 0x0000761011199816 */ /* 0x000fe20000000019 */
[----:B------:R-:W-:Y:S04]  /*b630*/  STL.S16 [R1+0x368], R0 ;  /* 0x0003680001007387 */ /* 0x000fe80000100600 */
[----:B------:R0:W-:Y:S04]  /*b640*/  @!P1 STL.S16 [R1+0x368], R25 ;  /* 0x0003681901009387 */ /* 0x0001e80000100600 */
[----:B0-----:R-:W2:Y:S01]  /*b650*/  LDL.LU R25, [R1+0x70c] ;  /* 0x00070c0001197983 */ /* 0x001ea20000300800 */
[----:B------:R-:W-:-:S03]  /*b660*/  @!P3 PRMT R24, R37, 0x7610, R24 ;  /* 0x000076102518b816 */ /* 0x000fc60000000018 */
[----:B------:R0:W-:Y:S04]  /*b670*/  STL [R1+0x16c], R37 ;  /* 0x00016c2501007387 */ /* 0x0001e80000100800 */
[----:B------:R-:W-:Y:S04]  /*b680*/  STL.S16 [R1+0x366], RZ ;  /* 0x000366ff01007387 */ /* 0x000fe80000100600 */
[----:B0-----:R-:W3:Y:S01]  /*b690*/  LDL.LU R37, [R1+0x360] ;  /* 0x0003600001257983 */ /* 0x001ee20000300800 */
[----:B--2---:R-:W-:-:S04]  /*b6a0*/  PRMT R25, RZ, 0x7610, R25 ;  /* 0x00007610ff197816 */ /* 0x004fc80000000019 */
[----:B----4-:R-:W-:Y:S01]  /*b6b0*/  PRMT R31, R25, 0x7610, R31 ;  /* 0x00007610191f7816 */ /* 0x010fe2000000001f */
[----:B------:R0:W-:Y:S04]  /*b6c0*/  STL.S16 [R1+0x364], R25 ;  /* 0x0003641901007387 */ /* 0x0001e80000100600 */
[----:B0-----:R-:W2:Y:S01]  /*b6d0*/  LDL.S16 R25, [R1+0x366] ;  /* 0x0003660001197983 */ /* 0x001ea20000100600 */
[----:B---3--:R-:W-:-:S03]  /*b6e0*/  @!P1 PRMT R31, R37, 0x7610, R31 ;  /* 0x00007610251f9816 */ /* 0x008fc6000000001f */
[----:B------:R-:W-:Y:S04]  /*b6f0*/  STL.S16 [R1+0x36a], RZ ;  /* 0x00036aff01007387 */ /* 0x000fe80000100600 */
[----:B------:R-:W3:Y:S04]  /*b700*/  LDL.S16 R0, [R1+0x36a] ;  /* 0x00036a0001007983 */ /* 0x000ee80000100600 */
[----:B------:R0:W-:Y:S04]  /*b710*/  @!P1 STL.S16 [R1+0x364], R31 ;  /* 0x0003641f01009387 */ /* 0x0001e80000100600 */
[----:B0-----:R-:W4:Y:S01]  /*b720*/  LDL.LU R31, [R1+0x708] ;  /* 0x00070800011f7983 */ /* 0x001f220000300800 */
[----:B--2---:R-:W-:-:S05]  /*b730*/  @!P1 PRMT R25, R37, 0x7632, R25 ;  /* 0x0000763225199816 */ /* 0x004fca0000000019 */
[----:B------:R0:W-:Y:S04]  /*b740*/  @!P1 STL.S16 [R1+0x366], R25 ;  /* 0x0003661901009387 */ /* 0x0001e80000100600 */
[----:B0-----:R-:W2:Y:S01]  /*b750*/  LDL.LU R25, [R1+0x704] ;  /* 0x0007040001197983 */ /* 0x001ea20000300800 */
[----:B---3--:R-:W-:-:S03]  /*b760*/  @!P1 PRMT R0, R17, 0x7632, R0 ;  /* 0x0000763211009816 */ /* 0x008fc60000000000 */
[----:B------:R-:W-:Y:S04]  /*b770*/  STL.S16 [R1+0x362], RZ ;  /* 0x000362ff01007387 */ /* 0x000fe80000100600 */
[----:B------:R0:W-:Y:S04]  /*b780*/  @!P1 STL.S16 [R1+0x36a], R0 ;  /* 0x00036a0001009387 */ /* 0x0001e80000100600 */
[----:B0-----:R-:W3:Y:S01]  /*b790*/  LDL.LU R0, [R1+0x35c] ;  /* 0x00035c0001007983 */ /* 0x001ee20000300800 */
[----:B--2---:R-:W-:-:S04]  /*b7a0*/  PRMT R25, RZ, 0x7610, R25 ;  /* 0x00007610ff197816 */ /* 0x004fc80000000019 */
[----:B----4-:R-:W-:Y:S01]  /*b7b0*/  PRMT R31, R25, 0x7610, R31 ;  /* 0x00007610191f7816 */ /* 0x010fe2000000001f */
[----:B------:R0:W-:Y:S04]  /*b7c0*/  STL.S16 [R1+0x360], R25 ;  /* 0x0003601901007387 */ /* 0x0001e80000100600 */
[----:B0-----:R-:W2:Y:S01]  /*b7d0*/  LDL.S16 R25, [R1+0x362] ;  /* 0x0003620001197983 */ /* 0x001ea20000100600 */
[----:B------:R-:W-:-:S13]  /*b7e0*/  LOP3.LUT P5, RZ, R4, 0x1, RZ, 0xc0, !PT ;  /* 0x0000000104ff7812 */ /* 0x000fda00078ac0ff */
[----:B---3--:R-:W-:-:S05]  /*b7f0*/  @!P5 PRMT R31, R0, 0x7610, R31 ;  /* 0x00007610001fd816 */ /* 0x008fca000000001f */
[----:B------:R0:W-:Y:S04]  /*b800*/  @!P5 STL.S16 [R1+0x360], R31 ;  /* 0x0003601f0100d387 */ /* 0x0001e80000100600 */
[----:B0-----:R-:W3:Y:S01]  /*b810*/  LDL.LU R31, [R1+0x700] ;  /* 0x00070000011f7983 */ /* 0x001ee20000300800 */
[----:B--2---:R-:W-:-:S05]  /*b820*/  @!P5 PRMT R25, R0, 0x7632, R25 ;  /* 0x000076320019d816 */ /* 0x004fca0000000019 */
[----:B------:R0:W-:Y:S04]  /*b830*/  @!P5 STL.S16 [R1+0x362], R25 ;  /* 0x000362190100d387 */ /* 0x0001e80000100600 */
[----:B0-----:R-:W2:Y:S04]  /*b840*/  LDL.LU R25, [R1+0x6fc] ;  /* 0x0006fc0001197983 */ /* 0x001ea80000300800 */
[----:B------:R0:W-:Y:S04]  /*b850*/  @!P3 STL.S16 [R1+0x36c], R24 ;  /* 0x00036c180100b387 */ /* 0x0001e80000100600 */
[----:B------:R-:W-:Y:S04]  /*b860*/  STL.S16 [R1+0x35e], RZ ;  /* 0x00035eff01007387 */ /* 0x000fe80000100600 */
[----:B0-----:R-:W4:Y:S01]  /*b870*/  LDL.LU R24, [R1+0x354] ;  /* 0x0003540001187983 */ /* 0x001f220000300800 */
[----:B--2---:R-:W-:-:S04]  /*b880*/  PRMT R25, RZ, 0x7610, R25 ;  /* 0x00007610ff197816 */ /* 0x004fc80000000019 */
[----:B---3--:R-:W-:Y:S01]  /*b890*/  PRMT R31, R25, 0x7610, R31 ;  /* 0x00007610191f7816 */ /* 0x008fe2000000001f */
        /* <DEDUP_REMOVED lines=9> */
[----:B0-----:R-:W4:Y:S04]  /*b930*/  LDL.LU R2, [R1+0x724] ;  /* 0x0007240001027983 */ /* 0x001f280000300800 */
[----:B------:R0:W-:Y:S04]  /*b940*/  STL [R1+0x70], R17 ;  /* 0x0000701101007387 */ /* 0x0001e80000100800 */
[----:B------:R-:W-:Y:S01]  /*b950*/  STL.S16 [R1+0x356], RZ ;  /* 0x000356ff01007387 */ /* 0x000fe20000100600 */
[----:B0-----:R-:W-:-:S03]  /*b960*/  MOV R17, R15 ;  /* 0x0000000f00117202 */ /* 0x001fc60000000f00 */
[----:B------:R-:W4:Y:S01]  /*b970*/  LDL.LU R15, [R1+0x350] ;  /* 0x00035000010f7983 */ /* 0x000f220000300800 */
[----:B--2---:R-:W-:-:S05]  /*b980*/  PRMT R24, RZ, 0x7610, R24 ;  /* 0x00007610ff187816 */ /* 0x004fca0000000018 */
[----:B------:R0:W-:Y:S01]  /*b990*/  STL.S16 [R1+0x354], R24 ;  /* 0x0003541801007387 */ /* 0x0001e20000100600 */
[----:B---3--:R-:W-:-:S03]  /*b9a0*/  PRMT R25, R24, 0x7610, R25 ;  /* 0x0000761018197816 */ /* 0x008fc60000000019 */
[----:B0-----:R-:W2:Y:S01]  /*b9b0*/  LDL.S16 R24, [R1+0x356] ;  /* 0x0003560001187983 */ /* 0x001ea20000100600 */
[----:B----4-:R-:W-:-:S13]  /*b9c0*/  LOP3.LUT P6, RZ, R2, 0x80000000, RZ, 0xc0, !PT ;  /* 0x8000000002ff7812 */ /* 0x010fda00078cc0ff */
[C---:B------:R-:W-:Y:S01]  /*b9d0*/  @!P6 PRMT R25, R15.reuse, 0x7610, R25 ;  /* 0x000076100f19e816 */ /* 0x040fe20000000019 */
[----:B------:R0:W-:Y:S01]  /*b9e0*/  STL [R1+0x78], R15 ;  /* 0x0000780f01007387 */ /* 0x0001e20000100800 */
[----:B--2---:R-:W-:-:S03]  /*b9f0*/  @!P6 PRMT R24, R15, 0x7632, R24 ;  /* 0x000076320f18e816 */ /* 0x004fc60000000018 */
[----:B0-----:R-:W2:Y:S04]  /*ba00*/  LDL.LU R15, [R1+0x6e4] ;  /* 0x0006e400010f7983 */ /* 0x001ea80000300800 */
[----:B------:R0:W-:Y:S04]  /*ba10*/  @!P6 STL.S16 [R1+0x356], R24 ;  /* 0x000356180100e387 */ /* 0x0001e80000100600 */
[----:B0-----:R-:W3:Y:S04]  /*ba20*/  LDL.LU R24, [R1+0x6e8] ;  /* 0x0006e80001187983 */ /* 0x001ee80000300800 */
[----:B------:R0:W-:Y:S04]  /*ba30*/  STL [R1+0x170], R37 ;  /* 0x0001702501007387 */ /* 0x0001e80000100800 */
[----:B------:R-:W-:Y:S04]  /*ba40*/  STL.S16 [R1+0x352], RZ ;  /* 0x000352ff01007387 */ /* 0x000fe80000100600 */
[----:B0-----:R-:W4:Y:S01]  /*ba50*/  LDL.LU R37, [R1+0x34c] ;  /* 0x00034c0001257983 */ /* 0x001f220000300800 */
[----:B--2---:R-:W-:-:S05]  /*ba60*/  PRMT R15, RZ, 0x7610, R15 ;  /* 0x00007610ff0f7816 */ /* 0x004fca000000000f */
[----:B------:R0:W-:Y:S01]  /*ba70*/  STL.S16 [R1+0x350], R15 ;  /* 0x0003500f01007387 */ /* 0x0001e20000100600 */
[----:B---3--:R-:W-:-:S03]  /*ba80*/  PRMT R24, R15, 0x7610, R24 ;  /* 0x000076100f187816 */ /* 0x008fc60000000018 */
[----:B0-----:R-:W2:Y:S01]  /*ba90*/  LDL.S16 R15, [R1+0x352] ;  /* 0x00035200010f7983 */ /* 0x001ea20000100600 */
[----:B----4-:R-:W-:-:S03]  /*baa0*/  @!P6 PRMT R24, R37, 0x7610, R24 ;  /* 0x000076102518e816 */ /* 0x010fc60000000018 */
        /* <DEDUP_REMOVED lines=12> */
[----:B------:R-:W-:-:S03]  /*bb70*/  LOP3.LUT P3, RZ, R2, 0x40000000, RZ, 0xc0, !PT ;  /* 0x4000000002ff7812 */ /* 0x000fc6000786c0ff */
[----:B------:R-:W-:Y:S10]  /*bb80*/  STL.S16 [R1+0x348], RZ ;  /* 0x000348ff01007387 */ /* 0x000ff40000100600 */
[C---:B----4-:R-:W-:Y:S01]  /*bb90*/  @!P3 PRMT R15, R0.reuse, 0x7610, R15 ;  /* 0x00007610000fb816 */ /* 0x050fe2000000000f */
[----:B------:R-:W-:Y:S04]  /*bba0*/  STL [R1+0x7c], R0 ;  /* 0x00007c0001007387 */ /* 0x000fe80000100800 */
[----:B------:R0:W-:Y:S04]  /*bbb0*/  @!P3 STL.S16 [R1+0x34c], R15 ;  /* 0x00034c0f0100b387 */ /* 0x0001e80000100600 */
[----:B0-----:R-:W3:Y:S01]  /*bbc0*/  LDL.LU R15, [R1+0x6d4] ;  /* 0x0006d400010f7983 */ /* 0x001ee20000300800 */
[----:B--2---:R-:W-:-:S03]  /*bbd0*/  @!P3 PRMT R37, R0, 0x7632, R37 ;  /* 0x000076320025b816 */ /* 0x004fc60000000025 */
[----:B------:R-:W2:Y:S04]  /*bbe0*/  LDL.LU.S16 R0, [R1+0x348] ;  /* 0x0003480001007983 */ /* 0x000ea80000300600 */
[----:B------:R0:W-:Y:S04]  /*bbf0*/  @!P3 STL.S16 [R1+0x34e], R37 ;  /* 0x00034e250100b387 */ /* 0x0001e80000100600 */
[----:B0-----:R-:W4:Y:S04]  /*bc00*/  LDL.LU R37, [R1+0x6d0] ;  /* 0x0006d00001257983 */ /* 0x001f280000300800 */
[----:B------:R-:W-:Y:S01]  /*bc10*/  STL [R1+0x17c], R29 ;  /* 0x00017c1d01007387 */ /* 0x000fe20000100800 */
[----:B---3--:R-:W-:-:S02]  /*bc20*/  PRMT R15, RZ, 0x7610, R15 ;  /* 0x00007610ff0f7816 */ /* 0x008fc4000000000f */
[----:B--2---:R-:W-:-:S05]  /*bc30*/  @!P3 PRMT R0, R29, 0x7610, R0 ;  /* 0x000076101d00b816 */ /* 0x004fca0000000000 */
[----:B------:R0:W-:Y:S01]  /*bc40*/  @!P3 STL.S16 [R1+0x348], R0 ;  /* 0x000348000100b387 */ /* 0x0001e20000100600 */
[----:B----4-:R-:W-:-:S03]  /*bc50*/  PRMT R37, R15, 0x7610, R37 ;  /* 0x000076100f257816 */ /* 0x010fc60000000025 */
[----:B0-----:R-:W2:Y:S01]  /*bc60*/  LDL.LU R0, [R1+0x6cc] ;  /* 0x0006cc0001007983 */ /* 0x001ea20000300800 */
[----:B------:R-:W-:-:S03]  /*bc70*/  @!P3 PRMT R37, R29, 0x7632, R37 ;  /* 0x000076321d25b816 */ /* 0x000fc60000000025 */
[----:B------:R-:W3:Y:S04]  /*bc80*/  LDL.LU R29, [R1+0x6c8] ;  /* 0x0006c800011d7983 */ /* 0x000ee80000300800 */
[----:B------:R-:W-:Y:S01]  /*bc90*/  STL.S16 [R1+0x346], RZ ;  /* 0x000346ff01007387 */ /* 0x000fe20000100600 */
[----:B--2---:R-:W-:-:S05]  /*bca0*/  PRMT R0, RZ, 0x7610, R0 ;  /* 0x00007610ff007816 */ /* 0x004fca0000000000 */
[----:B------:R0:W-:Y:S01]  /*bcb0*/  STL.S16 [R1+0x344], R0 ;  /* 0x0003440001007387 */ /* 0x0001e20000100600 */
[----:B---3--:R-:W-:-:S03]  /*bcc0*/  PRMT R29, R0, 0x7610, R29 ;  /* 0x00007610001d7816 */ /* 0x008fc6000000001d */
[----:B0-----:R-:W2:Y:S01]  /*bcd0*/  LDL.S16 R0, [R1+0x346] ;  /* 0x0003460001007983 */ /* 0x001ea20000100600 */
[----:B------:R-:W-:-:S03]  /*bce0*/  LOP3.LUT P1, RZ, R2, 0x20000000, RZ, 0xc0, !PT ;  /* 0x2000000002ff7812 */ /* 0x000fc6000782c0ff */
[----:B------:R0:W-:Y:S10]  /*bcf0*/  STL [R1+0x80], R17 ;  /* 0x0000801101007387 */ /* 0x0001f40000100800 */
[----:B------:R-:W-:-:S02]  /*bd00*/  @!P1 PRMT R29, R17, 0x7610, R29 ;  /* 0x00007610111d9816 */ /* 0x000fc4000000001d */
[----:B--2---:R-:W-:Y:S02]  /*bd10*/  @!P1 PRMT R0, R17, 0x7632, R0 ;  /* 0x0000763211009816 */ /* 0x004fe40000000000 */
[----:B0-----:R-:W2:Y:S04]  /*bd20*/  LDL.LU R17, [R1+0x6c0] ;  /* 0x0006c00001117983 */ /* 0x001ea80000300800 */
[----:B------:R0:W-:Y:S04]  /*bd30*/  @!P1 STL.S16 [R1+0x346], R0 ;  /* 0x0003460001009387 */ /* 0x0001e80000100600 */
[----:B0-----:R-:W3:Y:S04]  /*bd40*/  LDL.LU R0, [R1+0x6c4] ;  /* 0x0006c40001007983 */ /* 0x001ee80000300800 */
[----:B------:R0:W-:Y:S04]  /*bd50*/  STL.S16 [R1+0x34a], R15 ;  /* 0x00034a0f01007387 */ /* 0x0001e80000100600 */
[----:B------:R-:W-:Y:S04]  /*bd60*/  STL.S16 [R1+0x342], RZ ;  /* 0x000342ff01007387 */ /* 0x000fe80000100600 */
[----:B0-----:R-:W4:Y:S01]  /*bd70*/  LDL.LU R15, [R1+0x33c] ;  /* 0x00033c00010f7983 */ /* 0x001f220000300800 */
[----:B--2---:R-:W-:-:S05]  /*bd80*/  PRMT R17, RZ, 0x7610, R17 ;  /* 0x00007610ff117816 */ /* 0x004fca0000000011 */
[----:B------:R0:W-:Y:S01]  /*bd90*/  STL.S16 [R1+0x340], R17 ;  /* 0x0003401101007387 */ /* 0x0001e20000100600 */
[----:B---3--:R-:W-:-:S03]  /*bda0*/  PRMT R0, R17, 0x7610, R0 ;  /* 0x0000761011007816 */ /* 0x008fc60000000000 */
[----:B0-----:R-:W2:Y:S01]  /*bdb0*/  LDL.S16 R17, [R1+0x342] ;  /* 0x0003420001117983 */ /* 0x001ea20000100600 */
[----:B----4-:R-:W-:-:S03]  /*bdc0*/  @!P1 PRMT R0, R15, 0x7610, R0 ;  /* 0x000076100f009816 */ /* 0x010fc60000000000 */
[----:B------:R-:W-:Y:S04]  /*bdd0*/  STL [R1+0x180], R15 ;  /* 0x0001800f01007387 */ /* 0x000fe80000100800 */
[----:B------:R0:W-:Y:S02]  /*bde0*/  @!P3 STL.S16 [R1+0x34a], R37 ;  /* 0x00034a250100b387 */ /* 0x0001e40000100600 */
[----:B0-----:R-:W-:Y:S02]  /*bdf0*/  MOV R37, R19 ;  /* 0x0000001300257202 */ /* 0x001fe40000000f00 */
[----:B------:R-:W3:Y:S01]  /*be00*/  LDL.LU R19, [R1+0x338] ;  /* 0x0003380001137983 */ /* 0x000ee20000300800 */
[----:B--2---:R-:W-:-:S03]  /*be10*/  @!P1 PRMT R17, R15, 0x7632, R17 ;  /* 0x000076320f119816 */ /* 0x004fc60000000011 */
[----:B------:R-:W2:Y:S04]  /*be20*/  LDL.LU R15, [R1+0x6b4] ;  /* 0x0006b400010f7983 */ /* 0x000ea80000300800 */
[----:B------:R0:W-:Y:S04]  /*be30*/  @!P1 STL.S16 [R1+0x342], R17 ;  /* 0x0003421101009387 */ /* 0x0001e80000100600 */
[----:B0-----:R-:W4:Y:S04]  /*be40*/  LDL.LU R17, [R1+0x6b8] ;  /* 0x0006b80001117983 */ /* 0x001f280000300800 */
[----:B------:R-:W-:Y:S01]  /*be50*/  @!P5 STL.S16 [R1+0x35c], R31 ;  /* 0x00035c1f0100d387 */ /* 0x000fe20000100600 */
[----:B------:R-:W-:-:S03]  /*be60*/  LOP3.LUT P5, RZ, R2, 0x10000000, RZ, 0xc0, !PT ;  /* 0x1000000002ff7812 */ /* 0x000fc600078ac0ff */
[----:B------:R-:W-:Y:S04]  /*be70*/  STL.S16 [R1+0x33e], RZ ;  /* 0x00033eff01007387 */ /* 0x000fe80000100600 */
[----:B------:R0:W-:Y:S04]  /*be80*/  @!P1 STL.S16 [R1+0x340], R0 ;  /* 0x0003400001009387 */ /* 0x0001e80000100600 */
[----:B---3--:R-:W-:Y:S04]  /*be90*/  STL [R1+0x84], R19 ;  /* 0x0000841301007387 */ /* 0x008fe80000100800 */
[----:B------:R1:W-:Y:S04]  /*bea0*/  @!P1 STL.S16 [R1+0x344], R29 ;  /* 0x0003441d01009387 */ /* 0x0003e80000100600 */
[----:B0-----:R-:W3:Y:S04]  /*beb0*/  LDL.LU R0, [R1+0x6bc] ;  /* 0x0006bc0001007983 */ /* 0x001ee80000300800 */
[----:B------:R-:W-:Y:S01]  /*bec0*/  STL.S16 [R1+0x330], RZ ;  /* 0x000330ff01007387 */ /* 0x000fe20000100600 */
[----:B--2---:R-:W-:-:S03]  /*bed0*/  PRMT R15, RZ, 0x7610, R15 ;  /* 0x00007610ff0f7816 */ /* 0x004fc6000000000f */
[----:B------:R-:W-:Y:S04]  /*bee0*/  @!P6 STL.S16 [R1+0x354], R25 ;  /* 0x000354190100e387 */ /* 0x000fe80000100600 */
[----:B------:R0:W-:Y:S01]  /*bef0*/  STL.S16 [R1+0x33c], R15 ;  /* 0x00033c0f01007387 */ /* 0x0001e20000100600 */
[----:B-1----:R-:W-:-:S03]  /*bf00*/  MOV R29, R28 ;  /* 0x0000001c001d7202 */ /* 0x002fc60000000f00 */
[----:B------:R-:W2:Y:S04]  /*bf10*/  LDL.LU R28, [R1+0x32c] ;  /* 0x00032c00011c7983 */ /* 0x000ea80000300800 */
[----:B------:R-:W-:Y:S01]  /*bf20*/  @!P6 STL.S16 [R1+0x350], R24 ;  /* 0x000350180100e387 */ /* 0x000fe20000100600 */
[----:B----4-:R-:W-:-:S03]  /*bf30*/  PRMT R17, R15, 0x7610, R17 ;  /* 0x000076100f117816 */ /* 0x010fc60000000011 */
[----:B0-----:R-:W4:Y:S01]  /*bf40*/  LDL.S16 R15, [R1+0x33e] ;  /* 0x00033e00010f7983 */ /* 0x001f220000100600 */
[----:B------:R-:W-:-:S03]  /*bf50*/  @!P5 PRMT R17, R19, 0x7610, R17 ;  /* 0x000076101311d816 */ /* 0x000fc60000000011 */
[----:B------:R-:W-:Y:S04]  /*bf60*/  STL [R1+0x188], R37 ;  /* 0x0001882501007387 */ /* 0x000fe80000100800 */
[----:B------:R0:W-:Y:S04]  /*bf70*/  @!P5 STL.S16 [R1+0x33c], R17 ;  /* 0x00033c110100d387 */ /* 0x0001e80000100600 */
[----:B------:R-:W-:Y:S04]  /*bf80*/  STL.S16 [R1+0x33a], RZ ;  /* 0x00033aff01007387 */ /* 0x000fe80000100600 */
[----:B------:R-:W-:Y:S04]  /*bf90*/  STL [R1+0x184], R36 ;  /* 0x0001842401007387 */ /* 0x000fe80000100800 */
[----:B0-----:R-:W2:Y:S01]  /*bfa0*/  LDL.LU R17, [R1+0x6b0] ;  /* 0x0006b00001117983 */ /* 0x001ea20000300800 */
[----:B---3--:R-:W-:-:S03]  /*bfb0*/  PRMT R0, RZ, 0x7610, R0 ;  /* 0x00007610ff007816 */ /* 0x008fc60000000000 */
[----:B------:R-:W-:Y:S04]  /*bfc0*/  STL.S16 [R1+0x32e], RZ ;  /* 0x00032eff01007387 */ /* 0x000fe80000100600 */
[----:B------:R-:W-:Y:S04]  /*bfd0*/  STL.S16 [R1+0x338], R0 ;  /* 0x0003380001007387 */ /* 0x000fe80000100600 */
[----:B------:R-:W-:Y:S01]  /*bfe0*/  STL.S16 [R1+0x32a], RZ ;  /* 0x00032aff01007387 */ /* 0x000fe20000100600 */
[C---:B------:R-:W-:Y:S02]  /*bff0*/  LOP3.LUT P3, RZ, R2.reuse, 0x4000000, RZ, 0xc0, !PT ;  /* 0x0400000002ff7812 */ /* 0x040fe4000786c0ff */
[----:B------:R-:W-:Y:S01]  /*c000*/  LOP3.LUT P1, RZ, R2, 0x2000000, RZ, 0xc0, !PT ;  /* 0x0200000002ff7812 */ /* 0x000fe2000782c0ff */
[----:B------:R-:W-:Y:S04]  /*c010*/  STL [R1+0x90], R29 ;  /* 0x0000901d01007387 */ /* 0x000fe80000100800 */
[----:B------:R-:W-:Y:S04]  /*c020*/  STL.S16 [R1+0x31e], RZ ;  /* 0x00031eff01007387 */ /* 0x000fe80000100600 */
[----:B------:R-:W-:Y:S04]  /*c030*/  STL [R1+0x94], R18 ;  /* 0x0000941201007387 */ /* 0x000fe80000100800 */
[----:B------:R-:W-:Y:S04]  /*c040*/  STL.S16 [R1+0x316], RZ ;  /* 0x000316ff01007387 */ /* 0x000fe80000100600 */
[----:B------:R-:W-:Y:S04]  /*c050*/  STL [R1+0x194], R33 ;  /* 0x0001942101007387 */ /* 0x000fe80000100800 */
[----:B------:R-:W-:Y:S04]  /*c060*/  STL.S16 [R1+0x312], RZ ;  /* 0x000312ff01007387 */ /* 0x000fe80000100600 */
[----:B------:R-:W-:Y:S04]  /*c070*/  STL.S16 [R1+0x308], RZ ;  /* 0x000308ff01007387 */ /* 0x000fe80000100600 */
[----:B------:R-:W-:Y:S04]  /*c080*/  STL.S16 [R1+0x3d6], RZ ;  /* 0x0003d6ff01007387 */ /* 0x000fe80000100600 */
[----:B------:R-:W-:Y:S04]  /*c090*/  STL.S16 [R1+0x3dc], RZ ;  /* 0x0003dcff01007387 */ /* 0x000fe80000100600 */
[----:B------:R-:W-:Y:S04]  /*c0a0*/  STL.S16 [R1+0x3de], RZ ;  /* 0x0003deff01007387 */ /* 0x000fe80000100600 */
[----:B------:R-:W-:Y:S04]  /*c0b0*/  STL.S16 [R1+0x3e0], RZ ;  /* 0x0003e0ff01007387 */ /* 0x000fe80000100600 */
[----:B------:R-:W-:Y:S04]  /*c0c0*/  STL.S16 [R1+0x3e2], RZ ;  /* 0x0003e2ff01007387 */ /* 0x000fe80000100600 */
[----:B------:R-:W-:Y:S04]  /*c0d0*/  STL [R1+0x1a8], R40 ;  /* 0x0001a82801007387 */ /* 0x000fe80000100800 */
[----:B------:R-:W-:Y:S04]  /*c0e0*/  STL.S16 [R1+0x3e4], RZ ;  /* 0x0003e4ff01007387 */ /* 0x000fe80000100600 */
[----:B------:R-:W-:Y:S04]  /*c0f0*/  STL.S16 [R1+0x2e2], RZ ;  /* 0x0002e2ff01007387 */ /* 0x000fe80000100600 */
[----:B------:R-:W-:Y:S04]  /*c100*/  STL [R1+0xb0], R13 ;  /* 0x0000b00d01007387 */ /* 0x000fe80000100800 */
[----:B------:R-:W-:Y:S04]  /*c110*/  STL.S16 [R1+0x2ce], RZ ;  /* 0x0002ceff01007387 */ /* 0x000fe80000100600 */
[----:B------:R-:W-:Y:S04]  /*c120*/  STL.S16 [R1+0x2be], RZ ;  /* 0x0002beff01007387 */ /* 0x000fe80000100600 */
[----:B------:R-:W-:Y:S04]  /*c130*/  STL [R1+0xb4], R32 ;  /* 0x0000b42001007387 */ /* 0x000fe80000100800 */
[----:B------:R-:W3:Y:S04]  /*c140*/  LDL.LU R31, [R1+0x6f8] ;  /* 0x0006f800011f7983 */ /* 0x000ee80000300800 */
[----:B------:R-:W3:Y:S04]  /*c150*/  LDL.LU R25, [R1+0x6ec] ;  /* 0x0006ec0001197983 */ /* 0x000ee80000300800 */
[----:B------:R-:W3:Y:S01]  /*c160*/  LDL.LU R24, [R1+0x6e0] ;  /* 0x0006e00001187983 */ /* 0x000ee20000300800 */
[----:B----4-:R-:W-:-:S03]  /*c170*/  @!P5 PRMT R15, R19, 0x7632, R15 ;  /* 0x00007632130fd816 */ /* 0x010fc6000000000f */
[----:B------:R-:W4:Y:S04]  /*c180*/  LDL.LU R19, [R1+0x6a8] ;  /* 0x0006a80001137983 */ /* 0x000f280000300800 */
[----:B------:R0:W-:Y:S04]  /*c190*/  @!P5 STL.S16 [R1+0x33e], R15 ;  /* 0x00033e0f0100d387 */ /* 0x0001e80000100600 */
[----:B0-----:R-:W3:Y:S01]  /*c1a0*/  LDL.LU R15, [R1+0x6ac] ;  /* 0x0006ac00010f7983 */ /* 0x001ee20000300800 */
[----:B--2---:R-:W-:Y:S02]  /*c1b0*/  PRMT R17, R0, 0x7610, R17 ;  /* 0x0000761000117816 */ /* 0x004fe40000000011 */
[----:B------:R-:W-:Y:S01]  /*c1c0*/  LOP3.LUT P6, RZ, R2, 0x8000000, RZ, 0xc0, !PT ;  /* 0x0800000002ff7812 */ /* 0x000fe200078cc0ff */
[----:B------:R-:W-:Y:S01]  /*c1d0*/  STL [R1+0x88], R28 ;  /* 0x0000881c01007387 */ /* 0x000fe20000100800 */
[----:B------:R-:W-:-:S03]  /*c1e0*/  @!P5 PRMT R17, R36, 0x7610, R17 ;  /* 0x000076102411d816 */ /* 0x000fc60000000011 */
[----:B------:R-:W2:Y:S04]  /*c1f0*/  LDL.S16 R0, [R1+0x33a] ;  /* 0x00033a0001007983 */ /* 0x000ea80000100600 */
[----:B------:R0:W-:Y:S04]  /*c200*/  @!P5 STL.S16 [R1+0x338], R17 ;  /* 0x000338110100d387 */ /* 0x0001e80000100600 */
[----:B0-----:R-:W2:Y:S01]  /*c210*/  LDL.LU.S16 R17, [R1+0x330] ;  /* 0x0003300001117983 */ /* 0x001ea20000300600 */
[----:B----4-:R-:W-:-:S05]  /*c220*/  PRMT R19, RZ, 0x7610, R19 ;  /* 0x00007610ff137816 */ /* 0x010fca0000000013 */
[----:B------:R-:W-:Y:S01]  /*c230*/  STL.S16 [R1+0x332], R19 ;  /* 0x0003321301007387 */ /* 0x000fe20000100600 */
[----:B---3--:R-:W-:-:S04]  /*c240*/  PRMT R15, R19, 0x7610, R15 ;  /* 0x00007610130f7816 */ /* 0x008fc8000000000f */
[----:B------:R-:W-:-:S05]  /*c250*/  @!P6 PRMT R15, R28, 0x7632, R15 ;  /* 0x000076321c0fe816 */ /* 0x000fca000000000f */
[----:B------:R0:W-:Y:S04]  /*c260*/  @!P6 STL.S16 [R1+0x332], R15 ;  /* 0x0003320f0100e387 */ /* 0x0001e80000100600 */
[----:B0-----:R-:W3:Y:S01]  /*c270*/  LDL.LU R15, [R1+0x69c] ;  /* 0x00069c00010f7983 */ /* 0x001ee20000300800 */
[----:B--2---:R-:W-:-:S03]  /*c280*/  @!P6 PRMT R17, R28, 0x7610, R17 ;  /* 0x000076101c11e816 */ /* 0x004fc60000000011 */
[----:B------:R-:W2:Y:S01]  /*c290*/  LDL.LU R28, [R1+0x698] ;  /* 0x00069800011c7983 */ /* 0x000ea20000300800 */
[----:B---3--:R-:W-:-:S05]  /*c2a0*/  PRMT R15, RZ, 0x7610, R15 ;  /* 0x00007610ff0f7816 */ /* 0x008fca000000000f */
[----:B------:R0:W-:Y:S01]  /*c2b0*/  STL.S16 [R1+0x32c], R15 ;  /* 0x00032c0f01007387 */ /* 0x0001e20000100600 */
[----:B--2---:R-:W-:-:S03]  /*c2c0*/  PRMT R28, R15, 0x7610, R28 ;  /* 0x000076100f1c7816 */ /* 0x004fc6000000001c */
[----:B0-----:R-:W2:Y:S01]  /*c2d0*/  LDL.S16 R15, [R1+0x32e] ;  /* 0x00032e00010f7983 */ /* 0x001ea20000100600 */
[C---:B------:R-:W-:Y:S02]  /*c2e0*/  @!P6 PRMT R28, R37.reuse, 0x7610, R28 ;  /* 0x00007610251ce816 */ /* 0x040fe4000000001c */
[----:B--2---:R-:W-:Y:S02]  /*c2f0*/  @!P6 PRMT R15, R37, 0x7632, R15 ;  /* 0x00007632250fe816 */ /* 0x004fe4000000000f */
[----:B------:R-:W2:Y:S04]  /*c300*/  LDL.LU R37, [R1+0x690] ;  /* 0x0006900001257983 */ /* 0x000ea80000300800 */
[----:B------:R0:W-:Y:S04]  /*c310*/  @!P6 STL.S16 [R1+0x32e], R15 ;  /* 0x00032e0f0100e387 */ /* 0x0001e80000100600 */
[----:B0-----:R-:W3:Y:S01]  /*c320*/  LDL.LU R15, [R1+0x694] ;  /* 0x00069400010f7983 */ /* 0x001ee20000300800 */
[----:B------:R-:W-:-:S03]  /*c330*/  @!P5 PRMT R0, R36, 0x7632, R0 ;  /* 0x000076322400d816 */ /* 0x000fc60000000000 */
[----:B------:R-:W4:Y:S01]  /*c340*/  LDL.LU R36, [R1+0x324] ;  /* 0x0003240001247983 */ /* 0x000f220000300800 */
        /* <DEDUP_REMOVED lines=9> */
[----:B0-----:R-:W3:Y:S01]  /*c3e0*/  LDL.LU R37, [R1+0x688] ;  /* 0x0006880001257983 */ /* 0x001ee20000300800 */
[----:B------:R-:W-:-:S03]  /*c3f0*/  MOV R19, R14 ;  /* 0x0000000e00137202 */ /* 0x000fc60000000f00 */
[----:B------:R-:W-:Y:S04]  /*c400*/  STL.S16 [R1+0x326], RZ ;  /* 0x000326ff01007387 */ /* 0x000fe80000100600 */
        /* <DEDUP_REMOVED lines=11> */
[----:B------:R-:W-:Y:S01]  /*c4c0*/  STL.S16 [R1+0x322], RZ ;  /* 0x000322ff01007387 */ /* 0x000fe20000100600 */
[----:B--2---:R-:W-:-:S05]  /*c4d0*/  PRMT R14, RZ, 0x7610, R14 ;  /* 0x00007610ff0e7816 */ /* 0x004fca000000000e */
[----:B------:R0:W-:Y:S01]  /*c4e0*/  STL.S16 [R1+0x320], R14 ;  /* 0x0003200e01007387 */ /* 0x0001e20000100600 */
[----:B---3--:R-:W-:-:S03]  /*c4f0*/  PRMT R36, R14, 0x7610, R36 ;  /* 0x000076100e247816 */ /* 0x008fc60000000024 */
[----:B0-----:R-:W2:Y:S01]  /*c500*/  LDL.S16 R14, [R1+0x322] ;  /* 0x00032200010e7983 */ /* 0x001ea20000100600 */
[----:B------:R-:W-:-:S05]  /*c510*/  @!P1 PRMT R36, R29, 0x7610, R36 ;  /* 0x000076101d249816 */ /* 0x000fca0000000024 */
[----:B------:R0:W-:Y:S04]  /*c520*/  @!P1 STL.S16 [R1+0x320], R36 ;  /* 0x0003202401009387 */ /* 0x0001e80000100600 */
[----:B0-----:R-:W3:Y:S01]  /*c530*/  LDL.LU R36, [R1+0x674] ;  /* 0x0006740001247983 */ /* 0x001ee20000300800 */
[----:B--2---:R-:W-:-:S03]  /*c540*/  @!P1 PRMT R14, R29, 0x7632, R14 ;  /* 0x000076321d0e9816 */ /* 0x004fc6000000000e */
[----:B------:R-:W2:Y:S04]  /*c550*/  LDL.LU R29, [R1+0x670] ;  /* 0x00067000011d7983 */ /* 0x000ea80000300800 */
[----:B------:R0:W-:Y:S04]  /*c560*/  @!P6 STL.S16 [R1+0x32c], R28 ;  /* 0x00032c1c0100e387 */ /* 0x0001e80000100600 */
[----:B0-----:R-:W4:Y:S01]  /*c570*/  LDL.LU R28, [R1+0x318] ;  /* 0x00031800011c7983 */ /* 0x001f220000300800 */
[----:B--2---:R-:W-:-:S04]  /*c580*/  PRMT R29, RZ, 0x7610, R29 ;  /* 0x00007610ff1d7816 */ /* 0x004fc8000000001d */
[----:B---3--:R-:W-:Y:S01]  /*c590*/  PRMT R36, R29, 0x7610, R36 ;  /* 0x000076101d247816 */ /* 0x008fe20000000024 */
[----:B------:R0:W-:Y:S04]  /*c5a0*/  STL.S16 [R1+0x31c], R29 ;  /* 0x00031c1d01007387 */ /* 0x0001e80000100600 */
[----:B0-----:R-:W2:Y:S01]  /*c5b0*/  LDL.S16 R29, [R1+0x31e] ;  /* 0x00031e00011d7983 */ /* 0x001ea20000100600 */
[----:B----4-:R-:W-:-:S03]  /*c5c0*/  @!P1 PRMT R36, R28, 0x7610, R36 ;  /* 0x000076101c249816 */ /* 0x010fc60000000024 */
[----:B------:R-:W-:Y:S04]  /*c5d0*/  STL [R1+0x190], R28 ;  /* 0x0001901c01007387 */ /* 0x000fe80000100800 */
[----:B------:R0:W-:Y:S04]  /*c5e0*/  @!P1 STL.S16 [R1+0x31c], R36 ;  /* 0x00031c2401009387 */ /* 0x0001e80000100600 */
[----:B0-----:R-:W3:Y:S01]  /*c5f0*/  LDL.LU R36, [R1+0x66c] ;  /* 0x00066c0001247983 */ /* 0x001ee20000300800 */
[----:B--2---:R-:W-:-:S03]  /*c600*/  @!P1 PRMT R29, R28, 0x7632, R29 ;  /* 0x000076321c1d9816 */ /* 0x004fc6000000001d */
[----:B------:R-:W2:Y:S04]  /*c610*/  LDL.LU R28, [R1+0x664] ;  /* 0x00066400011c7983 */ /* 0x000ea80000300800 */
[----:B------:R-:W-:Y:S04]  /*c620*/  STL.S16 [R1+0x31a], RZ ;  /* 0x00031aff01007387 */ /* 0x000fe80000100600 */
[----:B------:R-:W-:Y:S01]  /*c630*/  @!P5 STL.S16 [R1+0x33a], R0 ;  /* 0x00033a000100d387 */ /* 0x000fe20000100600 */
[----:B--2---:R-:W-:-:S03]  /*c640*/  PRMT R28, RZ, 0x7610, R28 ;  /* 0x00007610ff1c7816 */ /* 0x004fc6000000001c */
[----:B------:R0:W-:Y:S01]  /*c650*/  @!P1 STL.S16 [R1+0x31e], R29 ;  /* 0x00031e1d01009387 */ /* 0x0001e20000100600 */
[----:B---3--:R-:W-:-:S03]  /*c660*/  PRMT R36, R28, 0x7610, R36 ;  /* 0x000076101c247816 */ /* 0x008fc60000000024 */
[----:B------:R1:W-:Y:S01]  /*c670*/  STL.S16 [R1+0x318], R28 ;  /* 0x0003181c01007387 */ /* 0x0003e20000100600 */
[----:B------:R-:W-:-:S03]  /*c680*/  LOP3.LUT P5, RZ, R2, 0x1000000, RZ, 0xc0, !PT ;  /* 0x0100000002ff7812 */ /* 0x000fc600078ac0ff */
[----:B------:R2:W-:Y:S04]  /*c690*/  @!P1 STL.S16 [R1+0x322], R14 ;  /* 0x0003220e01009387 */ /* 0x0005e80000100600 */
[----:B0-----:R-:W3:Y:S04]  /*c6a0*/  LDL.LU R29, [R1+0x668] ;  /* 0x00066800011d7983 */ /* 0x001ee80000300800 */
[----:B-1----:R-:W4:Y:S02]  /*c6b0*/  LDL.S16 R28, [R1+0x31a] ;  /* 0x00031a00011c7983 */ /* 0x002f240000100600 */
[----:B------:R-:W-:-:S02]  /*c6c0*/  @!P5 PRMT R36, R18, 0x7610, R36 ;  /* 0x000076101224d816 */ /* 0x000fc40000000024 */
[----:B--2---:R-:W2:Y:S04]  /*c6d0*/  LDL.LU R14, [R1+0x30c] ;  /* 0x00030c00010e7983 */ /* 0x004ea80000300800 */
[----:B------:R-:W-:Y:S04]  /*c6e0*/  @!P6 STL.S16 [R1+0x330], R17 ;  /* 0x000330110100e387 */ /* 0x000fe80000100600 */
[----:B------:R0:W-:Y:S04]  /*c6f0*/  @!P3 STL.S16 [R1+0x324], R37 ;  /* 0x000324250100b387 */ /* 0x0001e80000100600 */
[----:B------:R-:W-:Y:S04]  /*c700*/  STL [R1+0x198], R19 ;  /* 0x0001981301007387 */ /* 0x000fe80000100800 */
[----:B------:R1:W-:Y:S04]  /*c710*/  @!P3 STL.S16 [R1+0x328], R15 ;  /* 0x0003280f0100b387 */ /* 0x0003e80000100600 */
[----:B------:R-:W3:Y:S01]  /*c720*/  LDL.LU R0, [R1+0x6a4] ;  /* 0x0006a40001007983 */ /* 0x000ee20000300800 */
[----:B----4-:R-:W-:-:S03]  /*c730*/  @!P5 PRMT R28, R18, 0x7632, R28 ;  /* 0x00007632121cd816 */ /* 0x010fc6000000001c */
[----:B------:R-:W-:Y:S04]  /*c740*/  STL.S16 [R1+0x30c], RZ ;  /* 0x00030cff01007387 */ /* 0x000fe80000100600 */
[----:B------:R-:W4:Y:S01]  /*c750*/  LDL.LU R18, [R1+0x65c] ;  /* 0x00065c0001127983 */ /* 0x000f220000300800 */
[----:B------:R-:W-:-:S03]  /*c760*/  LOP3.LUT P6, RZ, R2, 0x800000, RZ, 0xc0, !PT ;  /* 0x0080000002ff7812 */ /* 0x000fc600078cc0ff */
[----:B--2---:R-:W-:Y:S04]  /*c770*/  STL [R1+0x98], R14 ;  /* 0x0000980e01007387 */ /* 0x004fe80000100800 */
[----:B0-----:R-:W2:Y:S01]  /*c780*/  LDL.LU R37, [R1+0x680] ;  /* 0x0006800001257983 */ /* 0x001ea20000300800 */
[----:B------:R-:W-:-:S03]  /*c790*/  LOP3.LUT P1, RZ, R2, 0x200000, RZ, 0xc0, !PT ;  /* 0x0020000002ff7812 */ /* 0x000fc6000782c0ff */
[----:B------:R-:W-:Y:S04]  /*c7a0*/  @!P5 STL.S16 [R1+0x318], R36 ;  /* 0x000318240100d387 */ /* 0x000fe80000100600 */
[----:B------:R0:W-:Y:S01]  /*c7b0*/  @!P5 STL.S16 [R1+0x31a], R28 ;  /* 0x00031a1c0100d387 */ /* 0x0001e20000100600 */
[----:B------:R-:W-:-:S03]  /*c7c0*/  LOP3.LUT P3, RZ, R2, 0x400000, RZ, 0xc0, !PT ;  /* 0x0040000002ff7812 */ /* 0x000fc6000786c0ff */
[----:B------:R-:W2:Y:S04]  /*c7d0*/  LDL.LU R17, [R1+0x6a0] ;  /* 0x0006a00001117983 */ /* 0x000ea80000300800 */
[----:B-1----:R-:W2:Y:S04]  /*c7e0*/  LDL.LU R15, [R1+0x68c] ;  /* 0x00068c00010f7983 */ /* 0x002ea80000300800 */
[----:B0-----:R-:W2:Y:S04]  /*c7f0*/  LDL.LU R28, [R1+0x304] ;  /* 0x00030400011c7983 */ /* 0x001ea80000300800 */
[----:B------:R-:W2:Y:S01]  /*c800*/  LDL.LU R36, [R1+0x660] ;  /* 0x0006600001247983 */ /* 0x000ea20000300800 */
[----:B----4-:R-:W-:-:S04]  /*c810*/  PRMT R18, RZ, 0x7610, R18 ;  /* 0x00007610ff127816 */ /* 0x010fc80000000012 */
[----:B---3--:R-:W-:Y:S01]  /*c820*/  PRMT R29, R18, 0x7610, R29 ;  /* 0x00007610121d7816 */ /* 0x008fe2000000001d */
[----:B------:R0:W-:Y:S04]  /*c830*/  STL.S16 [R1+0x314], R18 ;  /* 0x0003141201007387 */ /* 0x0001e80000100600 */
[----:B0-----:R-:W3:Y:S01]  /*c840*/  LDL.S16 R18, [R1+0x316] ;  /* 0x0003160001127983 */ /* 0x001ee20000100600 */
[----:B------:R-:W-:-:S05]  /*c850*/  @!P5 PRMT R29, R33, 0x7610, R29 ;  /* 0x00007610211dd816 */ /* 0x000fca000000001d */
[----:B------:R0:W-:Y:S04]  /*c860*/  @!P5 STL.S16 [R1+0x314], R29 ;  /* 0x0003141d0100d387 */ /* 0x0001e80000100600 */
[----:B0-----:R-:W4:Y:S01]  /*c870*/  LDL.LU R29, [R1+0x658] ;  /* 0x00065800011d7983 */ /* 0x001f220000300800 */
[----:B---3--:R-:W-:-:S03]  /*c880*/  @!P5 PRMT R18, R33, 0x7632, R18 ;  /* 0x000076322112d816 */ /* 0x008fc60000000012 */
[----:B------:R-:W3:Y:S02]  /*c890*/  LDL.LU R33, [R1+0x654] ;  /* 0x0006540001217983 */ /* 0x000ee40000300800 */
[----:B---3--:R-:W-:-:S04]  /*c8a0*/  PRMT R33, RZ, 0x7610, R33 ;  /* 0x00007610ff217816 */ /* 0x008fc80000000021 */
[----:B----4-:R-:W-:Y:S01]  /*c8b0*/  PRMT R29, R33, 0x7610, R29 ;  /* 0x00007610211d7816 */ /* 0x010fe2000000001d */
[----:B------:R0:W-:Y:S04]  /*c8c0*/  STL.S16 [R1+0x310], R33 ;  /* 0x0003102101007387 */ /* 0x0001e80000100600 */
[----:B0-----:R-:W3:Y:S01]  /*c8d0*/  LDL.S16 R33, [R1+0x312] ;  /* 0x0003120001217983 */ /* 0x001ee20000100600 */
[----:B------:R-:W-:-:S05]  /*c8e0*/  @!P6 PRMT R29, R14, 0x7610, R29 ;  /* 0x000076100e1de816 */ /* 0x000fca000000001d */
[----:B------:R0:W-:Y:S04]  /*c8f0*/  @!P6 STL.S16 [R1+0x310], R29 ;  /* 0x0003101d0100e387 */ /* 0x0001e80000100600 */
[----:B0-----:R-:W4:Y:S01]  /*c900*/  LDL.LU R29, [R1+0x650] ;  /* 0x00065000011d7983 */ /* 0x001f220000300800 */
[----:B---3--:R-:W-:-:S05]  /*c910*/  @!P6 PRMT R33, R14, 0x7632, R33 ;  /* 0x000076320e21e816 */ /* 0x008fca0000000021 */
[----:B------:R0:W-:Y:S01]  /*c920*/  @!P6 STL.S16 [R1+0x312], R33 ;  /* 0x000312210100e387 */ /* 0x0001e20000100600 */
[----:B------:R-:W-:-:S03]  /*c930*/  MOV R14, R16 ;  /* 0x00000010000e7202 */ /* 0x000fc60000000f00 */
[----:B------:R-:W3:Y:S04]  /*c940*/  LDL.LU.S16 R16, [R1+0x30c] ;  /* 0x00030c0001107983 */ /* 0x000ee80000300600 */
[----:B0-----:R-:W2:Y:S01]  /*c950*/  LDL.LU R33, [R1+0x64c] ;  /* 0x00064c0001217983 */ /* 0x001ea20000300800 */
[----:B----4-:R-:W-:-:S05]  /*c960*/  PRMT R29, RZ, 0x7610, R29 ;  /* 0x00007610ff1d7816 */ /* 0x010fca000000001d */
[----:B------:R0:W-:Y:S01]  /*c970*/  STL.S16 [R1+0x30e], R29 ;  /* 0x00030e1d01007387 */ /* 0x0001e20000100600 */
[----:B---3--:R-:W-:Y:S02]  /*c980*/  @!P6 PRMT R16, R19, 0x7610, R16 ;  /* 0x000076101310e816 */ /* 0x008fe40000000010 */
[----:B--2---:R-:W-:Y:S02]  /*c990*/  PRMT R33, R29, 0x7610, R33 ;  /* 0x000076101d217816 */ /* 0x004fe40000000021 */
[----:B0-----:R-:W2:Y:S02]  /*c9a0*/  LDL.LU R29, [R1+0x648] ;  /* 0x00064800011d7983 */ /* 0x001ea40000300800 */
[----:B------:R-:W-:Y:S02]  /*c9b0*/  @!P6 PRMT R33, R19, 0x7632, R33 ;  /* 0x000076321321e816 */ /* 0x000fe40000000021 */
[----:B------:R-:W3:Y:S01]  /*c9c0*/  LDL.LU.S16 R19, [R1+0x308] ;  /* 0x0003080001137983 */ /* 0x000ee20000300600 */
[----:B------:R-:W-:-:S03]  /*c9d0*/  PRMT R37, RZ, 0x7610, R37 ;  /* 0x00007610ff257816 */ /* 0x000fc60000000025 */
[----:B------:R0:W-:Y:S04]  /*c9e0*/  STL [R1+0x9c], R28 ;  /* 0x00009c1c01007387 */ /* 0x0001e80000100800 */
[----:B------:R-:W-:Y:S01]  /*c9f0*/  STL.S16 [R1+0x30a], R37 ;  /* 0x00030a2501007387 */ /* 0x000fe20000100600 */
[----:B--2---:R-:W-:-:S03]  /*ca00*/  PRMT R29, R37, 0x7610, R29 ;  /* 0x00007610251d7816 */ /* 0x004fc6000000001d */
[----:B------:R1:W-:Y:S01]  /*ca10*/  @!P5 STL.S16 [R1+0x316], R18 ;  /* 0x000316120100d387 */ /* 0x0003e20000100600 */
[----:B---3--:R-:W-:-:S03]  /*ca20*/  @!P3 PRMT R19, R28, 0x7610, R19 ;  /* 0x000076101c13b816 */ /* 0x008fc60000000013 */
[----:B------:R-:W-:Y:S01]  /*ca30*/  STL.S16 [R1+0x306], RZ ;  /* 0x000306ff01007387 */ /* 0x000fe20000100600 */
[----:B------:R-:W-:-:S03]  /*ca40*/  @!P3 PRMT R29, R28, 0x7632, R29 ;  /* 0x000076321c1db816 */ /* 0x000fc6000000001d */
[----:B0-----:R-:W2:Y:S04]  /*ca50*/  LDL.LU R28, [R1+0x63c] ;  /* 0x00063c00011c7983 */ /* 0x001ea80000300800 */
[----:B------:R0:W-:Y:S04]  /*ca60*/  @!P3 STL.S16 [R1+0x30a], R29 ;  /* 0x00030a1d0100b387 */ /* 0x0001e80000100600 */
[----:B-1----:R-:W3:Y:S04]  /*ca70*/  LDL.LU R18, [R1+0x300] ;  /* 0x0003000001127983 */ /* 0x002ee80000300800 */
[----:B------:R1:W-:Y:S04]  /*ca80*/  @!P6 STL.S16 [R1+0x30c], R16 ;  /* 0x00030c100100e387 */ /* 0x0003e80000100600 */
[----:B0-----:R-:W4:Y:S04]  /*ca90*/  LDL.LU R29, [R1+0x640] ;  /* 0x00064000011d7983 */ /* 0x001f280000300800 */
[----:B------:R0:W-:Y:S04]  /*caa0*/  @!P6 STL.S16 [R1+0x30e], R33 ;  /* 0x00030e210100e387 */ /* 0x0001e80000100600 */
[----:B-1----:R-:W3:Y:S04]  /*cab0*/  LDL.LU R16, [R1+0x2fc] ;  /* 0x0002fc0001107983 */ /* 0x002ee80000300800 */
[----:B------:R-:W-:Y:S04]  /*cac0*/  STL [R1+0x1a4], R14 ;  /* 0x0001a40e01007387 */ /* 0x000fe80000100800 */
[----:B------:R-:W3:Y:S01]  /*cad0*/  LDL.LU R37, [R1+0x644] ;  /* 0x0006440001257983 */ /* 0x000ee20000300800 */
[----:B--2---:R-:W-:-:S03]  /*cae0*/  PRMT R28, RZ, 0x7610, R28 ;  /* 0x00007610ff1c7816 */ /* 0x004fc6000000001c */
[----:B0-----:R-:W2:Y:S04]  /*caf0*/  LDL.LU R33, [R1+0x2f8] ;  /* 0x0002f80001217983 */ /* 0x001ea80000300800 */
[----:B------:R0:W-:Y:S01]  /*cb00*/  STL.S16 [R1+0x304], R28 ;  /* 0x0003041c01007387 */ /* 0x0001e20000100600 */
[----:B----4-:R-:W-:-:S03]  /*cb10*/  PRMT R29, R28, 0x7610, R29 ;  /* 0x000076101c1d7816 */ /* 0x010fc6000000001d */
[----:B0-----:R-:W4:Y:S01]  /*cb20*/  LDL.S16 R28, [R1+0x306] ;  /* 0x00030600011c7983 */ /* 0x001f220000100600 */
[----:B---3--:R-:W-:-:S03]  /*cb30*/  @!P3 PRMT R29, R18, 0x7610, R29 ;  /* 0x00007610121db816 */ /* 0x008fc6000000001d */
[----:B------:R0:W-:Y:S01]  /*cb40*/  STL [R1+0x19c], R18 ;  /* 0x00019c1201007387 */ /* 0x0001e20000100800 */
[----:B----4-:R-:W-:-:S03]  /*cb50*/  @!P3 PRMT R28, R18, 0x7632, R28 ;  /* 0x00007632121cb816 */ /* 0x010fc6000000001c */
[----:B0-----:R-:W3:Y:S04]  /*cb60*/  LDL.LU R18, [R1+0x630] ;  /* 0x0006300001127983 */ /* 0x001ee80000300800 */
[----:B------:R0:W-:Y:S04]  /*cb70*/  @!P3 STL.S16 [R1+0x306], R28 ;  /* 0x0003061c0100b387 */ /* 0x0001e80000100600 */
[----:B0-----:R-:W4:Y:S01]  /*cb80*/  LDL.LU R28, [R1+0x634] ;  /* 0x00063400011c7983 */ /* 0x001f220000300800 */
[----:B---3--:R-:W-:-:S05]  /*cb90*/  PRMT R18, RZ, 0x7610, R18 ;  /* 0x00007610ff127816 */ /* 0x008fca0000000012 */
[----:B------:R0:W-:Y:S01]  /*cba0*/  STL.S16 [R1+0x3ce], R18 ;  /* 0x0003ce1201007387 */ /* 0x0001e20000100600 */
[----:B----4-:R-:W-:-:S03]  /*cbb0*/  PRMT R28, R18, 0x7610, R28 ;  /* 0x00007610121c7816 */ /* 0x010fc6000000001c */
[----:B0-----:R-:W3:Y:S01]  /*cbc0*/  LDL.S16 R18, [R1+0x3d6] ;  /* 0x0003d60001127983 */ /* 0x001ee20000100600 */
[----:B------:R-:W-:-:S05]  /*cbd0*/  @!P1 PRMT R28, R16, 0x7610, R28 ;  /* 0x00007610101c9816 */ /* 0x000fca000000001c */
[----:B------:R0:W-:Y:S04]  /*cbe0*/  @!P1 STL.S16 [R1+0x3ce], R28 ;  /* 0x0003ce1c01009387 */ /* 0x0001e80000100600 */
[----:B0-----:R-:W4:Y:S01]  /*cbf0*/  LDL.LU R28, [R1+0x62c] ;  /* 0x00062c00011c7983 */ /* 0x001f220000300800 */
[----:B---3--:R-:W-:-:S05]  /*cc00*/  @!P1 PRMT R18, R16, 0x7632, R18 ;  /* 0x0000763210129816 */ /* 0x008fca0000000012 */
[----:B------:R0:W-:Y:S04]  /*cc10*/  @!P1 STL.S16 [R1+0x3d6], R18 ;  /* 0x0003d61201009387 */ /* 0x0001e80000100600 */
[----:B0-----:R-:W3:Y:S04]  /*cc20*/  LDL.LU R18, [R1+0x628] ;  /* 0x0006280001127983 */ /* 0x001ee80000300800 */
[----:B------:R-:W-:Y:S01]  /*cc30*/  STL.S16 [R1+0x2fe], RZ ;  /* 0x0002feff01007387 */ /* 0x000fe20000100600 */
[----:B---3--:R-:W-:-:S04]  /*cc40*/  PRMT R18, RZ, 0x7610, R18 ;  /* 0x00007610ff127816 */ /* 0x008fc80000000012 */
[----:B----4-:R-:W-:Y:S01]  /*cc50*/  PRMT R28, R18, 0x7610, R28 ;  /* 0x00007610121c7816 */ /* 0x010fe2000000001c */
[----:B------:R0:W-:Y:S04]  /*cc60*/  STL.S16 [R1+0x2fc], R18 ;  /* 0x0002fc1201007387 */ /* 0x0001e80000100600 */
[----:B0-----:R-:W3:Y:S01]  /*cc70*/  LDL.S16 R18, [R1+0x2fe] ;  /* 0x0002fe0001127983 */ /* 0x001ee20000100600 */
[----:B--2---:R-:W-:-:S03]  /*cc80*/  @!P1 PRMT R28, R33, 0x7610, R28 ;  /* 0x00007610211c9816 */ /* 0x004fc6000000001c */
[----:B------:R0:W-:Y:S01]  /*cc90*/  STL [R1+0x1a0], R33 ;  /* 0x0001a02101007387 */ /* 0x0001e20000100800 */
[----:B---3--:R-:W-:-:S03]  /*cca0*/  @!P1 PRMT R18, R33, 0x7632, R18 ;  /* 0x0000763221129816 */ /* 0x008fc60000000012 */
[----:B0-----:R-:W2:Y:S04]  /*ccb0*/  LDL.LU R33, [R1+0x61c] ;  /* 0x00061c0001217983 */ /* 0x001ea80000300800 */
[----:B------:R0:W-:Y:S04]  /*ccc0*/  @!P1 STL.S16 [R1+0x2fe], R18 ;  /* 0x0002fe1201009387 */ /* 0x0001e80000100600 */
[----:B0-----:R-:W3:Y:S04]  /*ccd0*/  LDL.LU R18, [R1+0x620] ;  /* 0x0006200001127983 */ /* 0x001ee80000300800 */
[----:B------:R0:W-:Y:S04]  /*cce0*/  @!P3 STL.S16 [R1+0x308], R19 ;  /* 0x000308130100b387 */ /* 0x0001e80000100600 */
[----:B0-----:R-:W4:Y:S01]  /*ccf0*/  LDL.LU R19, [R1+0x2f4] ;  /* 0x0002f40001137983 */ /* 0x001f220000300800 */
[----:B--2---:R-:W-:-:S05]  /*cd00*/  PRMT R33, RZ, 0x7610, R33 ;  /* 0x00007610ff217816 */ /* 0x004fca0000000021 */
[----:B------:R0:W-:Y:S01]  /*cd10*/  STL.S16 [R1+0x3d8], R33 ;  /* 0x0003d82101007387 */ /* 0x0001e20000100600 */
[----:B---3--:R-:W-:-:S03]  /*cd20*/  PRMT R18, R33, 0x7610, R18 ;  /* 0x0000761021127816 */ /* 0x008fc60000000012 */
[----:B0-----:R-:W4:Y:S01]  /*cd30*/  LDL.LU.S16 R33, [R1+0x3dc] ;  /* 0x0003dc0001217983 */ /* 0x001f220000300600 */
[----:B------:R-:W-:-:S03]  /*cd40*/  LOP3.LUT P5, RZ, R2, 0x100000, RZ, 0xc0, !PT ;  /* 0x0010000002ff7812 */ /* 0x000fc600078ac0ff */
[----:B------:R0:W-:Y:S04]  /*cd50*/  @!P1 STL.S16 [R1+0x2fc], R28 ;  /* 0x0002fc1c01009387 */ /* 0x0001e80000100600 */
[----:B0-----:R-:W2:Y:S06]  /*cd60*/  LDL.LU R28, [R1+0x624] ;  /* 0x00062400011c7983 */ /* 0x001eac0000300800 */
[----:B----4-:R-:W-:-:S05]  /*cd70*/  @!P5 PRMT R33, R19, 0x7632, R33 ;  /* 0x000076321321d816 */ /* 0x010fca0000000021 */
[----:B------:R0:W-:Y:S04]  /*cd80*/  @!P5 STL.S16 [R1+0x3dc], R33 ;  /* 0x0003dc210100d387 */ /* 0x0001e80000100600 */
[----:B0-----:R-:W3:Y:S01]  /*cd90*/  LDL.LU R33, [R1+0x614] ;  /* 0x0006140001217983 */ /* 0x001ee20000300800 */
[----:B--2---:R-:W-:-:S05]  /*cda0*/  PRMT R28, RZ, 0x7610, R28 ;  /* 0x00007610ff1c7816 */ /* 0x004fca000000001c */
[----:B------:R0:W-:Y:S01]  /*cdb0*/  STL.S16 [R1+0x3da], R28 ;  /* 0x0003da1c01007387 */ /* 0x0001e20000100600 */
[----:B---3--:R-:W-:-:S03]  /*cdc0*/  PRMT R33, R28, 0x7610, R33 ;  /* 0x000076101c217816 */ /* 0x008fc60000000021 */
[----:B0-----:R-:W2:Y:S01]  /*cdd0*/  LDL.S16 R28, [R1+0x3de] ;  /* 0x0003de00011c7983 */ /* 0x001ea20000100600 */
[----:B------:R-:W-:Y:S02]  /*cde0*/  @!P5 PRMT R18, R19, 0x7610, R18 ;  /* 0x000076101312d816 */ /* 0x000fe40000000012 */
[----:B------:R-:W-:-:S03]  /*cdf0*/  @!P5 PRMT R33, R14, 0x7610, R33 ;  /* 0x000076100e21d816 */ /* 0x000fc60000000021 */
[----:B------:R0:W-:Y:S04]  /*ce00*/  @!P5 STL.S16 [R1+0x3d8], R18 ;  /* 0x0003d8120100d387 */ /* 0x0001e80000100600 */
[----:B0-----:R-:W3:Y:S01]  /*ce10*/  LDL.LU R18, [R1+0x618] ;  /* 0x0006180001127983 */ /* 0x001ee20000300800 */
[----:B--2---:R-:W-:-:S03]  /*ce20*/  @!P5 PRMT R28, R14, 0x7632, R28 ;  /* 0x000076320e1cd816 */ /* 0x004fc6000000001c */
[----:B------:R-:W2:Y:S04]  /*ce30*/  LDL.LU R14, [R1+0x60c] ;  /* 0x00060c00010e7983 */ /* 0x000ea80000300800 */
[----:B------:R0:W-:Y:S04]  /*ce40*/  STL [R1+0xa0], R16 ;  /* 0x0000a01001007387 */ /* 0x0001e80000100800 */
[----:B0-----:R-:W4:Y:S01]  /*ce50*/  LDL.LU R16, [R1+0x2e8] ;  /* 0x0002e80001107983 */ /* 0x001f220000300800 */
[----:B--2---:R-:W-:-:S04]  /*ce60*/  PRMT R14, RZ, 0x7610, R14 ;  /* 0x00007610ff0e7816 */ /* 0x004fc8000000000e */
[----:B---3--:R-:W-:Y:S01]  /*ce70*/  PRMT R18, R14, 0x7610, R18 ;  /* 0x000076100e127816 */ /* 0x008fe20000000012 */
[----:B------:R0:W-:Y:S04]  /*ce80*/  STL.S16 [R1+0x2ec], R14 ;  /* 0x0002ec0e01007387 */ /* 0x0001e80000100600 */
[----:B0-----:R-:W2:Y:S01]  /*ce90*/  LDL.LU.S16 R14, [R1+0x3e0] ;  /* 0x0003e000010e7983 */ /* 0x001ea20000300600 */
[----:B------:R-:W-:-:S03]  /*cea0*/  LOP3.LUT P6, RZ, R2, 0x80000, RZ, 0xc0, !PT ;  /* 0x0008000002ff7812 */ /* 0x000fc600078cc0ff */
[----:B----4-:R0:W-:Y:S10]  /*ceb0*/  STL [R1+0xa8], R16 ;  /* 0x0000a81001007387 */ /* 0x0101f40000100800 */
[----:B------:R-:W-:-:S02]  /*cec0*/  @!P6 PRMT R18, R16, 0x7610, R18 ;  /* 0x000076101012e816 */ /* 0x000fc40000000012 */
[----:B--2---:R-:W-:Y:S02]  /*ced0*/  @!P6 PRMT R14, R16, 0x7632, R14 ;  /* 0x00007632100ee816 */ /* 0x004fe4000000000e */
[----:B0-----:R-:W2:Y:S04]  /*cee0*/  LDL.LU R16, [R1+0x600] ;  /* 0x0006000001107983 */ /* 0x001ea80000300800 */
[----:B------:R0:W-:Y:S04]  /*cef0*/  @!P6 STL.S16 [R1+0x3e0], R14 ;  /* 0x0003e00e0100e387 */ /* 0x0001e80000100600 */
[----:B0-----:R-:W3:Y:S02]  /*cf00*/  LDL.LU R14, [R1+0x604] ;  /* 0x00060400010e7983 */ /* 0x001ee40000300800 */
[----:B---3--:R-:W-:-:S04]  /*cf10*/  PRMT R14, RZ, 0x7610, R14 ;  /* 0x00007610ff0e7816 */ /* 0x008fc8000000000e */
[----:B--2---:R-:W-:Y:S01]  /*cf20*/  PRMT R16, R14, 0x7610, R16 ;  /* 0x000076100e107816 */ /* 0x004fe20000000010 */
[----:B------:R0:W-:Y:S04]  /*cf30*/  STL.S16 [R1+0x2ee], R14 ;  /* 0x0002ee0e01007387 */ /* 0x0001e80000100600 */
[----:B0-----:R-:W2:Y:S01]  /*cf40*/  LDL.S16 R14, [R1+0x3e2] ;  /* 0x0003e200010e7983 */ /* 0x001ea20000100600 */
[C---:B------:R-:W-:Y:S02]  /*cf50*/  @!P6 PRMT R16, R40.reuse, 0x7610, R16 ;  /* 0x000076102810e816 */ /* 0x040fe40000000010 */
[----:B--2---:R-:W-:Y:S02]  /*cf60*/  @!P6 PRMT R14, R40, 0x7632, R14 ;  /* 0x00007632280ee816 */ /* 0x004fe4000000000e */
[----:B------:R-:W2:Y:S04]  /*cf70*/  LDL.LU R40, [R1+0x5f8] ;  /* 0x0005f80001287983 */ /* 0x000ea80000300800 */
[----:B------:R0:W-:Y:S04]  /*cf80*/  @!P6 STL.S16 [R1+0x3e2], R14 ;  /* 0x0003e20e0100e387 */ /* 0x0001e80000100600 */
[----:B0-----:R-:W3:Y:S04]  /*cf90*/  LDL.LU R14, [R1+0x5fc] ;  /* 0x0005fc00010e7983 */ /* 0x001ee80000300800 */
[----:B------:R0:W-:Y:S04]  /*cfa0*/  STL [R1+0xa4], R19 ;  /* 0x0000a41301007387 */ /* 0x0001e80000100800 */
[----:B0-----:R-:W4:Y:S01]  /*cfb0*/  LDL.LU R19, [R1+0x2d4] ;  /* 0x0002d40001137983 */ /* 0x001f220000300800 */
[----:B--2---:R-:W-:-:S05]  /*cfc0*/  PRMT R40, RZ, 0x7610, R40 ;  /* 0x00007610ff287816 */ /* 0x004fca0000000028 */
[----:B------:R0:W-:Y:S01]  /*cfd0*/  STL.S16 [R1+0x2e0], R40 ;  /* 0x0002e02801007387 */ /* 0x0001e20000100600 */
[----:B---3--:R-:W-:-:S03]  /*cfe0*/  PRMT R14, R40, 0x7610, R14 ;  /* 0x00007610280e7816 */ /* 0x008fc6000000000e */
[----:B0-----:R-:W2:Y:S04]  /*cff0*/  LDL.LU.S16 R40, [R1+0x3e4] ;  /* 0x0003e40001287983 */ /* 0x001ea80000300600 */
[----:B------:R-:W-:Y:S01]  /*d000*/  @!P3 STL.S16 [R1+0x304], R29 ;  /* 0x0003041d0100b387 */ /* 0x000fe20000100600 */
[----:B------:R-:W-:-:S03]  /*d010*/  LOP3.LUT P3, RZ, R2, 0x40000, RZ, 0xc0, !PT ;  /* 0x0004000002ff7812 */ /* 0x000fc6000786c0ff */
[----:B------:R0:W-:Y:S04]  /*d020*/  @!P5 STL.S16 [R1+0x3da], R33 ;  /* 0x0003da210100d387 */ /* 0x0001e80000100600 */
[----:B----4-:R-:W-:Y:S04]  /*d030*/  STL [R1+0xac], R19 ;  /* 0x0000ac1301007387 */ /* 0x010fe80000100800 */
[----:B------:R1:W-:Y:S02]  /*d040*/  @!P6 STL.S16 [R1+0x2ec], R18 ;  /* 0x0002ec120100e387 */ /* 0x0003e40000100600 */
[----:B------:R-:W-:-:S02]  /*d050*/  @!P3 PRMT R14, R19, 0x7610, R14 ;  /* 0x00007610130eb816 */ /* 0x000fc4000000000e */
[----:B0-----:R-:W3:Y:S04]  /*d060*/  LDL.LU R33, [R1+0x2d0] ;  /* 0x0002d00001217983 */ /* 0x001ee80000300800 */
[----:B------:R0:W-:Y:S04]  /*d070*/  @!P3 STL.S16 [R1+0x2e0], R14 ;  /* 0x0002e00e0100b387 */ /* 0x0001e80000100600 */
[----:B-1----:R-:W4:Y:S01]  /*d080*/  LDL.LU R18, [R1+0x608] ;  /* 0x0006080001127983 */ /* 0x002f220000300800 */
[----:B------:R-:W-:-:S03]  /*d090*/  LOP3.LUT P1, RZ, R2, 0x20000, RZ, 0xc0, !PT ;  /* 0x0002000002ff7812 */ /* 0x000fc6000782c0ff */
[----:B------:R1:W-:Y:S04]  /*d0a0*/  @!P6 STL.S16 [R1+0x2ee], R16 ;  /* 0x0002ee100100e387 */ /* 0x0003e80000100600 */
[----:B0-----:R-:W4:Y:S04]  /*d0b0*/  LDL.LU R14, [R1+0x5f4] ;  /* 0x0005f400010e7983 */ /* 0x001f280000300800 */
[----:B------:R-:W-:Y:S04]  /*d0c0*/  @!P5 STL.S16 [R1+0x3de], R28 ;  /* 0x0003de1c0100d387 */ /* 0x000fe80000100600 */
[----:B------:R-:W4:Y:S01]  /*d0d0*/  LDL.LU R29, [R1+0x638] ;  /* 0x00063800011d7983 */ /* 0x000f220000300800 */
[----:B--2---:R-:W-:-:S03]  /*d0e0*/  @!P3 PRMT R40, R19, 0x7632, R40 ;  /* 0x000076321328b816 */ /* 0x004fc60000000028 */
[----:B------:R-:W-:Y:S04]  /*d0f0*/  STL.S16 [R1+0x2d2], RZ ;  /* 0x0002d2ff01007387 */ /* 0x000fe80000100600 */
[----:B------:R0:W-:Y:S04]  /*d100*/  @!P3 STL.S16 [R1+0x3e4], R40 ;  /* 0x0003e4280100b387 */ /* 0x0001e80000100600 */
[----:B------:R-:W2:Y:S04]  /*d110*/  LDL.S16 R19, [R1+0x2e2] ;  /* 0x0002e20001137983 */ /* 0x000ea80000100600 */
[----:B-1----:R-:W4:Y:S04]  /*d120*/  LDL.LU R16, [R1+0x2c8] ;  /* 0x0002c80001107983 */ /* 0x002f280000300800 */
[----:B0-----:R-:W4:Y:S04]  /*d130*/  LDL.LU R40, [R1+0x5f0] ;  /* 0x0005f00001287983 */ /* 0x001f280000300800 */
[----:B---3--:R0:W-:Y:S04]  /*d140*/  STL [R1+0x1ac], R33 ;  /* 0x0001ac2101007387 */ /* 0x0081e80000100800 */
[----:B------:R-:W3:Y:S01]  /*d150*/  LDL.LU R28, [R1+0x610] ;  /* 0x00061000011c7983 */ /* 0x000ee20000300800 */
[----:B--2---:R-:W-:-:S02]  /*d160*/  @!P3 PRMT R19, R33, 0x7610, R19 ;  /* 0x000076102113b816 */ /* 0x004fc40000000013 */
[----:B----4-:R-:W-:-:S04]  /*d170*/  PRMT R40, RZ, 0x7610, R40 ;  /* 0x00007610ff287816 */ /* 0x010fc80000000028 */
[----:B------:R-:W-:-:S04]  /*d180*/  PRMT R14, R40, 0x7610, R14 ;  /* 0x00007610280e7816 */ /* 0x000fc8000000000e */
[----:B------:R-:W-:Y:S02]  /*d190*/  @!P3 PRMT R14, R33, 0x7632, R14 ;  /* 0x00007632210eb816 */ /* 0x000fe4000000000e */
[----:B0-----:R-:W2:Y:S01]  /*d1a0*/  LDL.LU R33, [R1+0x5e4] ;  /* 0x0005e40001217983 */ /* 0x001ea20000300800 */
[----:B------:R-:W-:-:S05]  /*d1b0*/  PRMT R18, RZ, 0x7610, R18 ;  /* 0x00007610ff127816 */ /* 0x000fca0000000012 */
[----:B------:R0:W-:Y:S01]  /*d1c0*/  STL.S16 [R1+0x2d0], R18 ;  /* 0x0002d01201007387 */ /* 0x0001e20000100600 */
[----:B--2---:R-:W-:-:S03]  /*d1d0*/  PRMT R33, R18, 0x7610, R33 ;  /* 0x0000761012217816 */ /* 0x004fc60000000021 */
[----:B0-----:R-:W2:Y:S01]  /*d1e0*/  LDL.S16 R18, [R1+0x2d2] ;  /* 0x0002d20001127983 */ /* 0x001ea20000100600 */
[----:B------:R-:W-:-:S03]  /*d1f0*/  @!P1 PRMT R33, R13, 0x7610, R33 ;  /* 0x000076100d219816 */ /* 0x000fc60000000021 */
[----:B------:R-:W-:Y:S04]  /*d200*/  STL.S16 [R1+0x3e6], R40 ;  /* 0x0003e62801007387 */ /* 0x000fe80000100600 */
[----:B------:R0:W-:Y:S04]  /*d210*/  @!P3 STL.S16 [R1+0x3e6], R14 ;  /* 0x0003e60e0100b387 */ /* 0x0001e80000100600 */
[----:B------:R-:W-:Y:S04]  /*d220*/  STL [R1+0x1b0], R16 ;  /* 0x0001b01001007387 */ /* 0x000fe80000100800 */
[----:B------:R1:W-:Y:S04]  /*d230*/  @!P3 STL.S16 [R1+0x2e2], R19 ;  /* 0x0002e2130100b387 */ /* 0x0003e80000100600 */
[----:B0-----:R-:W4:Y:S04]  /*d240*/  LDL.LU R14, [R1+0x5e8] ;  /* 0x0005e800010e7983 */ /* 0x001f280000300800 */
[----:B------:R-:W-:Y:S04]  /*d250*/  STL.S16 [R1+0x2ca], RZ ;  /* 0x0002caff01007387 */ /* 0x000fe80000100600 */
[----:B-1----:R-:W3:Y:S04]  /*d260*/  LDL.LU R19, [R1+0x5ec] ;  /* 0x0005ec0001137983 */ /* 0x002ee80000300800 */
[----:B------:R-:W3:Y:S01]  /*d270*/  LDL.LU R40, [R1+0x2ac] ;  /* 0x0002ac0001287983 */ /* 0x000ee20000300800 */
[----:B--2---:R-:W-:-:S03]  /*d280*/  @!P1 PRMT R18, R13, 0x7632, R18 ;  /* 0x000076320d129816 */ /* 0x004fc60000000012 */
[----:B------:R-:W2:Y:S02]  /*d290*/  LDL.LU R13, [R1+0x5dc] ;  /* 0x0005dc00010d7983 */ /* 0x000ea40000300800 */
[----:B--2---:R-:W-:-:S04]  /*d2a0*/  PRMT R13, RZ, 0x7610, R13 ;  /* 0x00007610ff0d7816 */ /* 0x004fc8000000000d */
[----:B----4-:R-:W-:Y:S01]  /*d2b0*/  PRMT R14, R13, 0x7610, R14 ;  /* 0x000076100d0e7816 */ /* 0x010fe2000000000e */
[----:B------:R0:W-:Y:S04]  /*d2c0*/  STL.S16 [R1+0x2cc], R13 ;  /* 0x0002cc0d01007387 */ /* 0x0001e80000100600 */
[----:B0-----:R-:W2:Y:S01]  /*d2d0*/  LDL.S16 R13, [R1+0x2ce] ;  /* 0x0002ce00010d7983 */ /* 0x001ea20000100600 */
[----:B------:R-:W-:-:S05]  /*d2e0*/  @!P1 PRMT R14, R16, 0x7610, R14 ;  /* 0x00007610100e9816 */ /* 0x000fca000000000e */
[----:B------:R0:W-:Y:S04]  /*d2f0*/  @!P1 STL.S16 [R1+0x2cc], R14 ;  /* 0x0002cc0e01009387 */ /* 0x0001e80000100600 */
[----:B0-----:R-:W4:Y:S01]  /*d300*/  LDL.LU R14, [R1+0x5d8] ;  /* 0x0005d800010e7983 */ /* 0x001f220000300800 */
[----:B--2---:R-:W-:-:S03]  /*d310*/  @!P1 PRMT R13, R16, 0x7632, R13 ;  /* 0x00007632100d9816 */ /* 0x004fc6000000000d */
[----:B------:R-:W2:Y:S04]  /*d320*/  LDL.LU R16, [R1+0x5d0] ;  /* 0x0005d00001107983 */ /* 0x000ea80000300800 */
[----:B------:R0:W-:Y:S04]  /*d330*/  @!P1 STL.S16 [R1+0x2ce], R13 ;  /* 0x0002ce0d01009387 */ /* 0x0001e80000100600 */
[----:B0-----:R-:W4:Y:S01]  /*d340*/  LDL.LU R13, [R1+0x5d4] ;  /* 0x0005d400010d7983 */ /* 0x001f220000300800 */
[----:B--2---:R-:W-:-:S04]  /*d350*/  PRMT R16, RZ, 0x7610, R16 ;  /* 0x00007610ff107816 */ /* 0x004fc80000000010 */
[----:B---3--:R-:W-:Y:S01]  /*d360*/  PRMT R19, R16, 0x7610, R19 ;  /* 0x0000761010137816 */ /* 0x008fe20000000013 */
[----:B------:R0:W-:Y:S01]  /*d370*/  STL.S16 [R1+0x2c8], R16 ;  /* 0x0002c81001007387 */ /* 0x0001e20000100600 */
[----:B----4-:R-:W-:-:S03]  /*d380*/  PRMT R13, RZ, 0x7610, R13 ;  /* 0x00007610ff0d7816 */ /* 0x010fc6000000000d */
[----:B0-----:R-:W2:Y:S01]  /*d390*/  LDL.S16 R16, [R1+0x2ca] ;  /* 0x0002ca0001107983 */ /* 0x001ea20000100600 */
[----:B------:R-:W-:-:S03]  /*d3a0*/  PRMT R14, R13, 0x7610, R14 ;  /* 0x000076100d0e7816 */ /* 0x000fc6000000000e */
[----:B------:R0:W-:Y:S04]  /*d3b0*/  STL.S16 [R1+0x2bc], R13 ;  /* 0x0002bc0d01007387 */ /* 0x0001e80000100600 */
[----:B0-----:R-:W3:Y:S01]  /*d3c0*/  LDL.S16 R13, [R1+0x2be] ;  /* 0x0002be00010d7983 */ /* 0x001ee20000100600 */
[----:B------:R-:W-:-:S03]  /*d3d0*/  LOP3.LUT P5, RZ, R2, 0x10000, RZ, 0xc0, !PT ;  /* 0x0001000002ff7812 */ /* 0x000fc600078ac0ff */
[----:B------:R0:W-:Y:S04]  /*d3e0*/  @!P1 STL.S16 [R1+0x2d0], R33 ;  /* 0x0002d02101009387 */ /* 0x0001e80000100600 */
[----:B------:R1:W-:Y:S06]  /*d3f0*/  @!P1 STL.S16 [R1+0x2d2], R18 ;  /* 0x0002d21201009387 */ /* 0x0003ec0000100600 */
[----:B------:R-:W-:Y:S01]  /*d400*/  @!P5 PRMT R19, R32, 0x7610, R19 ;  /* 0x000076102013d816 */ /* 0x000fe20000000013 */
[----:B0-----:R-:W4:Y:S01]  /*d410*/  LDL.LU R33, [R1+0x2a8] ;  /* 0x0002a80001217983 */ /* 0x001f220000300800 */
[----:B------:R-:W-:-:S03]  /*d420*/  @!P5 PRMT R14, R40, 0x7610, R14 ;  /* 0x00007610280ed816 */ /* 0x000fc6000000000e */
[----:B------:R0:W-:Y:S04]  /*d430*/  @!P5 STL.S16 [R1+0x2c8], R19 ;  /* 0x0002c8130100d387 */ /* 0x0001e80000100600 */
[----:B------:R0:W-:Y:S04]  /*d440*/  @!P5 STL.S16 [R1+0x2bc], R14 ;  /* 0x0002bc0e0100d387 */ /* 0x0001e80000100600 */
[----:B-1----:R-:W4:Y:S04]  /*d450*/  LDL.LU R18, [R1+0x5e0] ;  /* 0x0005e00001127983 */ /* 0x002f280000300800 */
[----:B0-----:R-:W4:Y:S04]  /*d460*/  LDL.LU R19, [R1+0x5cc] ;  /* 0x0005cc0001137983 */ /* 0x001f280000300800 */
[----:B------:R-:W4:Y:S04]  /*d470*/  LDL.LU R14, [R1+0x5c8] ;  /* 0x0005c800010e7983 */ /* 0x000f280000300800 */
[----:B------:R-:W-:Y:S01]  /*d480*/  STL [R1+0x1b4], R40 ;  /* 0x0001b42801007387 */ /* 0x000fe20000100800 */
[----:B--2---:R-:W-:-:S02]  /*d490*/  @!P5 PRMT R16, R32, 0x7632, R16 ;  /* 0x000076322010d816 */ /* 0x004fc40000000010 */
[----:B------:R-:W-:Y:S02]  /*d4a0*/  MOV R32, R5 ;  /* 0x0000000500207202 */ /* 0x000fe40000000f00 */
[----:B------:R-:W2:Y:S04]  /*d4b0*/  LDL.LU R5, [R1+0x28c] ;  /* 0x00028c0001057983 */ /* 0x000ea80000300800 */
[----:B------:R0:W-:Y:S01]  /*d4c0*/  @!P5 STL.S16 [R1+0x2ca], R16 ;  /* 0x0002ca100100d387 */ /* 0x0001e20000100600 */
[----:B---3--:R-:W-:-:S03]  /*d4d0*/  @!P5 PRMT R13, R40, 0x7632, R13 ;  /* 0x00007632280dd816 */ /* 0x008fc6000000000d */
[----:B0-----:R-:W3:Y:S04]  /*d4e0*/  LDL.LU R16, [R1+0x2a0] ;  /* 0x0002a00001107983 */ /* 0x001ee80000300800 */
[----:B------:R0:W-:Y:S04]  /*d4f0*/  @!P5 STL.S16 [R1+0x2be], R13 ;  /* 0x0002be0d0100d387 */ /* 0x0001e80000100600 */
[----:B------:R-:W4:Y:S04]  /*d500*/  LDL.LU R40, [R1+0x5c0] ;  /* 0x0005c00001287983 */ /* 0x000f280000300800 */
[----:B0-----:R-:W2:Y:S04]  /*d510*/  LDL.LU R13, [R1+0x5c4] ;  /* 0x0005c400010d7983 */ /* 0x001ea80000300800 */
[----:B------:R-:W-:Y:S01]  /*d520*/  STL.S16 [R1+0x2ae], RZ ;  /* 0x0002aeff01007387 */ /* 0x000fe20000100600 */
[----:B------:R-:W-:-:S02]  /*d530*/  LOP3.LUT P6, RZ, R2, 0x8000, RZ, 0xc0, !PT ;  /* 0x0000800002ff7812 */ /* 0x000fc400078cc0ff */
[----:B----4-:R-:W-:-:S05]  /*d540*/  PRMT R40, RZ, 0x7610, R40 ;  /* 0x00007610ff287816 */ /* 0x010fca0000000028 */
[----:B------:R0:W-:Y:S01]  /*d550*/  STL.S16 [R1+0x2ac], R40 ;  /* 0x0002ac2801007387 */ /* 0x0001e20000100600 */
[----:B--2---:R-:W-:-:S03]  /*d560*/  PRMT R13, R40, 0x7610, R13 ;  /* 0x00007610280d7816 */ /* 0x004fc6000000000d */
[----:B0-----:R-:W2:Y:S02]  /*d570*/  LDL.S16 R40, [R1+0x2ae] ;  /* 0x0002ae0001287983 */ /* 0x001ea40000100600 */
[----:B------:R-:W-:-:S05]  /*d580*/  @!P6 PRMT R13, R33, 0x7610, R13 ;  /* 0x00007610210de816 */ /* 0x000fca000000000d */
[----:B------:R0:W-:Y:S04]  /*d590*/  @!P6 STL.S16 [R1+0x2ac], R13 ;  /* 0x0002ac0d0100e387 */ /* 0x0001e80000100600 */
[----:B0-----:R-:W4:Y:S01]  /*d5a0*/  LDL.LU R13, [R1+0x5bc] ;  /* 0x0005bc00010d7983 */ /* 0x001f220000300800 */
[----:B--2---:R-:W-:-:S05]  /*d5b0*/  @!P6 PRMT R40, R33, 0x7632, R40 ;  /* 0x000076322128e816 */ /* 0x004fca0000000028 */
[----:B------:R0:W-:Y:S04]  /*d5c0*/  @!P6 STL.S16 [R1+0x2ae], R40 ;  /* 0x0002ae280100e387 */ /* 0x0001e80000100600 */
[----:B0-----:R-:W2:Y:S01]  /*d5d0*/  LDL.LU R40, [R1+0x5b8] ;  /* 0x0005b80001287983 */ /* 0x001ea20000300800 */
[----:B----4-:R-:W-:-:S03]  /*d5e0*/  PRMT R13, RZ, 0x7610, R13 ;  /* 0x00007610ff0d7816 */ /* 0x010fc6000000000d */
[----:B------:R-:W-:Y:S04]  /*d5f0*/  STL.S16 [R1+0x2aa], RZ ;  /* 0x0002aaff01007387 */ /* 0x000fe80000100600 */
[----:B------:R0:W-:Y:S01]  /*d600*/  STL.S16 [R1+0x2a8], R13 ;  /* 0x0002a80d01007387 */ /* 0x0001e20000100600 */
[----:B--2---:R-:W-:-:S03]  /*d610*/  PRMT R40, R13, 0x7610, R40 ;  /* 0x000076100d287816 */ /* 0x004fc60000000028 */
[----:B0-----:R-:W2:Y:S01]  /*d620*/  LDL.S16 R13, [R1+0x2aa] ;  /* 0x0002aa00010d7983 */ /* 0x001ea20000100600 */
[----:B------:R-:W-:-:S03]  /*d630*/  @!P6 PRMT R40, R12, 0x7610, R40 ;  /* 0x000076100c28e816 */ /* 0x000fc60000000028 */
[----:B------:R0:W-:Y:S04]  /*d640*/  STL [R1+0x1b8], R12 ;  /* 0x0001b80c01007387 */ /* 0x0001e80000100800 */
[----:B------:R-:W-:Y:S01]  /*d650*/  STL.S16 [R1+0x2a4], RZ ;  /* 0x0002a4ff01007387 */ /* 0x000fe20000100600 */
[----:B--2---:R-:W-:-:S03]  /*d660*/  @!P6 PRMT R13, R12, 0x7632, R13 ;  /* 0x000076320c0de816 */ /* 0x004fc6000000000d */
[----:B0-----:R-:W2:Y:S04]  /*d670*/  LDL.LU.S16 R12, [R1+0x2a4] ;  /* 0x0002a400010c7983 */ /* 0x001ea80000300600 */
[----:B------:R0:W-:Y:S04]  /*d680*/  @!P6 STL.S16 [R1+0x2aa], R13 ;  /* 0x0002aa0d0100e387 */ /* 0x0001e80000100600 */
[----:B0-----:R-:W4:Y:S01]  /*d690*/  LDL.LU R13, [R1+0x5b4] ;  /* 0x0005b400010d7983 */ /* 0x001f220000300800 */
[----:B------:R-:W-:Y:S02]  /*d6a0*/  LOP3.LUT P3, RZ, R2, 0x4000, RZ, 0xc0, !PT ;  /* 0x0000400002ff7812 */ /* 0x000fe4000786c0ff */
[----:B------:R-:W-:Y:S01]  /*d6b0*/  PRMT R15, RZ, 0x7610, R15 ;  /* 0x00007610ff0f7816 */ /* 0x000fe2000000000f */
[----:B---3--:R0:W-:Y:S04]  /*d6c0*/  STL [R1+0xbc], R16 ;  /* 0x0000bc1001007387 */ /* 0x0081e80000100800 */
[----:B------:R-:W-:Y:S06]  /*d6d0*/  STL.S16 [R1+0x2a6], R15 ;  /* 0x0002a60f01007387 */ /* 0x000fec0000100600 */
[----:B--2---:R-:W-:-:S02]  /*d6e0*/  @!P3 PRMT R12, R16, 0x7610, R12 ;  /* 0x00007610100cb816 */ /* 0x004fc4000000000c */
[----:B----4-:R-:W-:Y:S01]  /*d6f0*/  PRMT R13, R15, 0x7610, R13 ;  /* 0x000076100f0d7816 */ /* 0x010fe2000000000d */
[----:B------:R-:W-:Y:S03]  /*d700*/  STL.S16 [R1+0x2a2], RZ ;  /* 0x0002a2ff01007387 */ /* 0x000fe60000100600 */
[----:B------:R-:W-:Y:S01]  /*d710*/  @!P3 PRMT R13, R16, 0x7632, R13 ;  /* 0x00007632100db816 */ /* 0x000fe2000000000d */
[----:B------:R1:W-:Y:S04]  /*d720*/  STL [R1+0xb8], R33 ;  /* 0x0000b82101007387 */ /* 0x0003e80000100800 */
[----:B0-----:R-:W2:Y:S04]  /*d730*/  LDL.LU R16, [R1+0x5a8] ;  /* 0x0005a80001107983 */ /* 0x001ea80000300800 */
[----:B------:R0:W-:Y:S04]  /*d740*/  @!P3 STL.S16 [R1+0x2a6], R13 ;  /* 0x0002a60d0100b387 */ /* 0x0001e80000100600 */
[----:B------:R-:W-:Y:S04]  /*d750*/  STL.S16 [R1+0x3e8], RZ ;  /* 0x0003e8ff01007387 */ /* 0x000fe80000100600 */
[----:B-1----:R-:W3:Y:S04]  /*d760*/  LDL.LU R33, [R1+0x288] ;  /* 0x0002880001217983 */ /* 0x002ee80000300800 */
[----:B0-----:R-:W4:Y:S01]  /*d770*/  LDL.LU R13, [R1+0x5ac] ;  /* 0x0005ac00010d7983 */ /* 0x001f220000300800 */
[----:B------:R-:W-:-:S03]  /*d780*/  LOP3.LUT P1, RZ, R2, 0x2000, RZ, 0xc0, !PT ;  /* 0x0000200002ff7812 */ /* 0x000fc6000782c0ff */
[----:B------:R0:W-:Y:S04]  /*d790*/  @!P6 STL.S16 [R1+0x2a8], R40 ;  /* 0x0002a8280100e387 */ /* 0x0001e80000100600 */
[----:B------:R-:W-:Y:S04]  /*d7a0*/  STL.S16 [R1+0x3ea], RZ ;  /* 0x0003eaff01007387 */ /* 0x000fe80000100600 */
[----:B------:R-:W3:Y:S04]  /*d7b0*/  LDL.LU R15, [R1+0x280] ;  /* 0x00028000010f7983 */ /* 0x000ee80000300800 */
[----:B0-----:R-:W3:Y:S01]  /*d7c0*/  LDL.LU R40, [R1+0x284] ;  /* 0x0002840001287983 */ /* 0x001ee20000300800 */
[----:B--2---:R-:W-:-:S05]  /*d7d0*/  PRMT R16, RZ, 0x7610, R16 ;  /* 0x00007610ff107816 */ /* 0x004fca0000000010 */
[----:B------:R0:W-:Y:S01]  /*d7e0*/  STL.S16 [R1+0x2a0], R16 ;  /* 0x0002a01001007387 */ /* 0x0001e20000100600 */
[----:B----4-:R-:W-:-:S03]  /*d7f0*/  PRMT R13, R16, 0x7610, R13 ;  /* 0x00007610100d7816 */ /* 0x010fc6000000000d */
[----:B0-----:R-:W2:Y:S01]  /*d800*/  LDL.S16 R16, [R1+0x2a2] ;  /* 0x0002a20001107983 */ /* 0x001ea20000100600 */
[----:B------:R-:W-:-:S05]  /*d810*/  @!P3 PRMT R13, R5, 0x7610, R13 ;  /* 0x00007610050db816 */ /* 0x000fca000000000d */
[----:B------:R0:W-:Y:S04]  /*d820*/  @!P3 STL.S16 [R1+0x2a0], R13 ;  /* 0x0002a00d0100b387 */ /* 0x0001e80000100600 */
[----:B0-----:R-:W4:Y:S01]  /*d830*/  LDL.LU R13, [R1+0x5a4] ;  /* 0x0005a400010d7983 */ /* 0x001f220000300800 */
[----:B--2---:R-:W-:-:S05]  /*d840*/  @!P3 PRMT R16, R5, 0x7632, R16 ;  /* 0x000076320510b816 */ /* 0x004fca0000000010 */
[----:B------:R0:W-:Y:S04]  /*d850*/  @!P3 STL.S16 [R1+0x2a2], R16 ;  /* 0x0002a2100100b387 */ /* 0x0001e80000100600 */
[----:B0-----:R-:W2:Y:S02]  /*d860*/  LDL.LU R16, [R1+0x5a0] ;  /* 0x0005a00001107983 */ /* 0x001ea40000300800 */
[----:B--2---:R-:W-:-:S04]  /*d870*/  PRMT R16, RZ, 0x7610, R16 ;  /* 0x00007610ff107816 */ /* 0x004fc80000000010 */
[----:B----4-:R-:W-:Y:S01]  /*d880*/  PRMT R13, R16, 0x7610, R13 ;  /* 0x00007610100d7816 */ /* 0x010fe2000000000d */
[----:B------:R0:W-:Y:S04]  /*d890*/  STL.S16 [R1+0x28c], R16 ;  /* 0x00028c1001007387 */ /* 0x0001e80000100600 */
[----:B0-----:R-:W2:Y:S01]  /*d8a0*/  LDL.LU.S16 R16, [R1+0x3e8] ;  /* 0x0003e80001107983 */ /* 0x001ea20000300600 */
[----:B---3--:R-:W-:-:S03]  /*d8b0*/  @!P1 PRMT R13, R33, 0x7610, R13 ;  /* 0x00007610210d9816 */ /* 0x008fc6000000000d */
[----:B------:R0:W-:Y:S01]  /*d8c0*/  STL [R1+0xc0], R33 ;  /* 0x0000c02101007387 */ /* 0x0001e20000100800 */
[----:B--2---:R-:W-:-:S03]  /*d8d0*/  @!P1 PRMT R16, R33, 0x7632, R16 ;  /* 0x0000763221109816 */ /* 0x004fc60000000010 */
[----:B0-----:R-:W2:Y:S04]  /*d8e0*/  LDL.LU R33, [R1+0x594] ;  /* 0x0005940001217983 */ /* 0x001ea80000300800 */
[----:B------:R0:W-:Y:S04]  /*d8f0*/  @!P1 STL.S16 [R1+0x3e8], R16 ;  /* 0x0003e81001009387 */ /* 0x0001e80000100600 */
[----:B0-----:R-:W3:Y:S01]  /*d900*/  LDL.LU R16, [R1+0x598] ;  /* 0x0005980001107983 */ /* 0x001ee20000300800 */
[----:B--2---:R-:W-:-:S05]  /*d910*/  PRMT R33, RZ, 0x7610, R33 ;  /* 0x00007610ff217816 */ /* 0x004fca0000000021 */
[----:B------:R0:W-:Y:S01]  /*d920*/  STL.S16 [R1+0x28e], R33 ;  /* 0x00028e2101007387 */ /* 0x0001e20000100600 */
[----:B---3--:R-:W-:-:S03]  /*d930*/  PRMT R16, R33, 0x7610, R16 ;  /* 0x0000761021107816 */ /* 0x008fc60000000010 */
[----:B0-----:R-:W2:Y:S01]  /*d940*/  LDL.S16 R33, [R1+0x3ea] ;  /* 0x0003ea0001217983 */ /* 0x001ea20000100600 */
[----:B------:R-:W-:-:S03]  /*d950*/  @!P1 PRMT R16, R40, 0x7610, R16 ;  /* 0x0000761028109816 */ /* 0x000fc60000000010 */
        /* <DEDUP_REMOVED lines=9> */
[----:B0-----:R-:W2:Y:S01]  /*d9f0*/  LDL.LU.S16 R40, [R1+0x3ec] ;  /* 0x0003ec0001287983 */ /* 0x001ea20000300600 */
[----:B------:R-:W-:-:S13]  /*da00*/  LOP3.LUT P5, RZ, R2, 0x1000, RZ, 0xc0, !PT ;  /* 0x0000100002ff7812 */ /* 0x000fda00078ac0ff */
[----:B------:R-:W-:-:S05]  /*da10*/  @!P5 PRMT R33, R15, 0x7610, R33 ;  /* 0x000076100f21d816 */ /* 0x000fca0000000021 */
[----:B------:R0:W-:Y:S04]  /*da20*/  @!P5 STL.S16 [R1+0x284], R33 ;  /* 0x000284210100d387 */ /* 0x0001e80000100600 */
[----:B0-----:R-:W3:Y:S04]  /*da30*/  LDL.LU R33, [R1+0x584] ;  /* 0x0005840001217983 */ /* 0x001ee80000300800 */
[----:B------:R0:W-:Y:S04]  /*da40*/  STL [R1+0x1bc], R5 ;  /* 0x0001bc0501007387 */ /* 0x0001e80000100800 */
[----:B------:R1:W-:Y:S04]  /*da50*/  @!P1 STL.S16 [R1+0x28c], R13 ;  /* 0x00028c0d01009387 */ /* 0x0003e80000100600 */
[----:B0-----:R-:W4:Y:S04]  /*da60*/  LDL.LU R5, [R1+0x274] ;  /* 0x0002740001057983 */ /* 0x001f280000300800 */
[----:B-1----:R-:W4:Y:S04]  /*da70*/  LDL.LU R13, [R1+0x59c] ;  /* 0x00059c00010d7983 */ /* 0x002f280000300800 */
[----:B------:R0:W-:Y:S04]  /*da80*/  @!P1 STL.S16 [R1+0x28e], R16 ;  /* 0x00028e1001009387 */ /* 0x0001e80000100600 */
[----:B0-----:R-:W4:Y:S01]  /*da90*/  LDL.LU R16, [R1+0x590] ;  /* 0x0005900001107983 */ /* 0x001f220000300800 */
[----:B--2---:R-:W-:-:S05]  /*daa0*/  @!P5 PRMT R40, R15, 0x7632, R40 ;  /* 0x000076320f28d816 */ /* 0x004fca0000000028 */
[----:B------:R0:W-:Y:S04]  /*dab0*/  @!P5 STL.S16 [R1+0x3ec], R40 ;  /* 0x0003ec280100d387 */ /* 0x0001e80000100600 */
[----:B0-----:R-:W2:Y:S01]  /*dac0*/  LDL.LU R40, [R1+0x580] ;  /* 0x0005800001287983 */ /* 0x001ea20000300800 */
[----:B------:R-:W-:Y:S02]  /*dad0*/  LOP3.LUT P6, RZ, R2, 0x800, RZ, 0xc0, !PT ;  /* 0x0000080002ff7812 */ /* 0x000fe400078cc0ff */
[----:B---3--:R-:W-:-:S05]  /*dae0*/  PRMT R33, RZ, 0x7610, R33 ;  /* 0x00007610ff217816 */ /* 0x008fca0000000021 */
[----:B------:R-:W-:Y:S01]  /*daf0*/  STL.S16 [R1+0x3f0], R33 ;  /* 0x0003f02101007387 */ /* 0x000fe20000100600 */
[----:B----4-:R-:W-:-:S03]  /*db00*/  PRMT R13, RZ, 0x7610, R13 ;  /* 0x00007610ff0d7816 */ /* 0x010fc6000000000d */
[----:B------:R-:W-:Y:S04]  /*db10*/  STL.S16 [R1+0x278], RZ ;  /* 0x000278ff01007387 */ /* 0x000fe80000100600 */
[----:B------:R-:W-:Y:S01]  /*db20*/  STL.S16 [R1+0x286], R13 ;  /* 0x0002860d01007387 */ /* 0x000fe20000100600 */
[----:B------:R-:W-:-:S04]  /*db30*/  PRMT R16, R13, 0x7610, R16 ;  /* 0x000076100d107816 */ /* 0x000fc80000000010 */
[----:B------:R-:W-:-:S05]  /*db40*/  @!P5 PRMT R16, R34, 0x7610, R16 ;  /* 0x000076102210d816 */ /* 0x000fca0000000010 */
[----:B------:R0:W-:Y:S04]  /*db50*/  @!P5 STL.S16 [R1+0x286], R16 ;  /* 0x000286100100d387 */ /* 0x0001e80000100600 */
[----:B0-----:R-:W3:Y:S01]  /*db60*/  LDL.LU.S16 R16, [R1+0x278] ;  /* 0x0002780001107983 */ /* 0x001ee20000300600 */
[----:B--2---:R-:W-:Y:S02]  /*db70*/  PRMT R40, R33, 0x7610, R40 ;  /* 0x0000761021287816 */ /* 0x004fe40000000028 */
[----:B------:R-:W-:Y:S01]  /*db80*/  LOP3.LUT P0, RZ, R2, 0x1, RZ, 0xc0, !PT ;  /* 0x0000000102ff7812 */ /* 0x000fe2000780c0ff */
[----:B------:R-:W-:Y:S01]  /*db90*/  STL [R1+0xc8], R5 ;  /* 0x0000c80501007387 */ /* 0x000fe20000100800 */
[----:B------:R-:W-:-:S03]  /*dba0*/  @!P6 PRMT R40, R5, 0x7632, R40 ;  /* 0x000076320528e816 */ /* 0x000fc60000000028 */
[----:B------:R-:W-:Y:S04]  /*dbb0*/  STL.S16 [R1+0x27a], RZ ;  /* 0x00027aff01007387 */ /* 0x000fe80000100600 */
[----:B------:R0:W-:Y:S04]  /*dbc0*/  @!P6 STL.S16 [R1+0x3f0], R40 ;  /* 0x0003f0280100e387 */ /* 0x0001e80000100600 */
[----:B------:R1:W-:Y:S04]  /*dbd0*/  STL [R1+0xc4], R15 ;  /* 0x0000c40f01007387 */ /* 0x0003e80000100800 */
[----:B------:R-:W-:Y:S04]  /*dbe0*/  @!P3 STL.S16 [R1+0x2a4], R12 ;  /* 0x0002a40c0100b387 */ /* 0x000fe80000100600 */
[----:B0-----:R-:W2:Y:S01]  /*dbf0*/  LDL.LU R40, [R1+0x574] ;  /* 0x0005740001287983 */ /* 0x001ea20000300800 */
[----:B---3--:R-:W-:-:S03]  /*dc00*/  @!P6 PRMT R16, R5, 0x7610, R16 ;  /* 0x000076100510e816 */ /* 0x008fc60000000010 */
[----:B------:R-:W-:Y:S04]  /*dc10*/  STL.S16 [R1+0x3ee], RZ ;  /* 0x0003eeff01007387 */ /* 0x000fe80000100600 */
[----:B------:R0:W-:Y:S04]  /*dc20*/  @!P6 STL.S16 [R1+0x278], R16 ;  /* 0x000278100100e387 */ /* 0x0001e80000100600 */
[----:B------:R-:W3:Y:S01]  /*dc30*/  LDL.S16 R5, [R1+0x27a] ;  /* 0x00027a0001057983 */ /* 0x000ee20000100600 */
[----:B-1----:R-:W-:-:S03]  /*dc40*/  MOV R15, R32 ;  /* 0x00000020000f7202 */ /* 0x002fc60000000f00 */
[----:B------:R-:W4:Y:S04]  /*dc50*/  LDL.LU R32, [R1+0x250] ;  /* 0x0002500001207983 */ /* 0x000f280000300800 */
[----:B0-----:R-:W3:Y:S01]  /*dc60*/  LDL.LU R16, [R1+0x578] ;  /* 0x0005780001107983 */ /* 0x001ee20000300800 */
[----:B------:R-:W-:Y:S02]  /*dc70*/  LOP3.LUT P3, RZ, R2, 0x400, RZ, 0xc0, !PT ;  /* 0x0000040002ff7812 */ /* 0x000fe4000786c0ff */
[----:B------:R-:W-:Y:S01]  /*dc80*/  LOP3.LUT P1, RZ, R4, 0x80000000, RZ, 0xc0, !PT ;  /* 0x8000000004ff7812 */ /* 0x000fe2000782c0ff */
[----:B------:R-:W4:Y:S04]  /*dc90*/  LDL.S16 R13, [R1+0x3ee] ;  /* 0x0003ee00010d7983 */ /* 0x000f280000100600 */
[----:B------:R-:W-:Y:S04]  /*dca0*/  STL.S16 [R1+0x2dc], RZ ;  /* 0x0002dcff01007387 */ /* 0x000fe80000100600 */
[----:B------:R-:W-:Y:S04]  /*dcb0*/  STL [R1+0x1c8], R41 ;  /* 0x0001c82901007387 */ /* 0x000fe80000100800 */
[----:B------:R-:W4:Y:S04]  /*dcc0*/  LDL.LU R33, [R1+0x254] ;  /* 0x0002540001217983 */ /* 0x000f280000300800 */
[----:B------:R-:W-:Y:S04]  /*dcd0*/  STL [R1+0x1c4], R34 ;  /* 0x0001c42201007387 */ /* 0x000fe80000100800 */
[----:B------:R-:W-:Y:S04]  /*dce0*/  STL.S16 [R1+0x2c4], RZ ;  /* 0x0002c4ff01007387 */ /* 0x000fe80000100600 */
[----:B------:R-:W-:Y:S04]  /*dcf0*/  STL.S16 [R1+0x2c0], RZ ;  /* 0x0002c0ff01007387 */ /* 0x000fe80000100600 */
[----:B------:R-:W-:Y:S01]  /*dd00*/  STL.S16 [R1+0x3fa], RZ ;  /* 0x0003faff01007387 */ /* 0x000fe20000100600 */
[----:B------:R-:W-:-:S03]  /*dd10*/  PRMT R0, RZ, 0x7610, R0 ;  /* 0x00007610ff007816 */ /* 0x000fc60000000000 */
[----:B------:R-:W-:Y:S01]  /*dd20*/  STL [R1+0xd4], R35 ;  /* 0x0000d42301007387 */ /* 0x000fe20000100800 */
[----:B------:R-:W-:-:S03]  /*dd30*/  PRMT R36, RZ, 0x7610, R36 ;  /* 0x00007610ff247816 */ /* 0x000fc60000000024 */
[----:B------:R-:W4:Y:S01]  /*dd40*/  LDL.LU R12, [R1+0x5b0] ;  /* 0x0005b000010c7983 */ /* 0x000f220000300800 */
[----:B--2---:R-:W-:-:S04]  /*dd50*/  PRMT R40, RZ, 0x7610, R40 ;  /* 0x00007610ff287816 */ /* 0x004fc80000000028 */
[----:B------:R-:W-:-:S04]  /*dd60*/  PRMT R30, R40, 0x7610, R30 ;  /* 0x00007610281e7816 */ /* 0x000fc8000000001e */
[----:B------:R-:W-:Y:S01]  /*dd70*/  @!P6 PRMT R30, R41, 0x7632, R30 ;  /* 0x00007632291ee816 */ /* 0x000fe2000000001e */
[----:B------:R-:W-:Y:S04]  /*dd80*/  STL.S16 [R1+0x3f2], R40 ;  /* 0x0003f22801007387 */ /* 0x000fe80000100600 */
[----:B------:R0:W-:Y:S02]  /*dd90*/  @!P6 STL.S16 [R1+0x3f2], R30 ;  /* 0x0003f21e0100e387 */ /* 0x0001e40000100600 */
[----:B0-----:R-:W-:-:S06]  /*dda0*/  HFMA2 R30, -RZ, RZ, 0, 0 ;  /* 0x00000000ff1e7431 */ /* 0x001fcc00000001ff */
[----:B------:R0:W2:Y:S04]  /*ddb0*/  @!P0 LDG.E R30, desc[UR10][R38.64] ;  /* 0x0000000a261e8981 */ /* 0x0000a8000c1e1900 */
[----:B------:R-:W0:Y:S01]  /*ddc0*/  LDL.LU.64 R38, [R1+0x568] ;  /* 0x0005680001267983 */ /* 0x000e220000300a00 */
[----:B---3--:R-:W-:-:S05]  /*ddd0*/  PRMT R16, RZ, 0x7610, R16 ;  /* 0x00007610ff107816 */ /* 0x008fca0000000010 */
[----:B------:R-:W-:Y:S01]  /*dde0*/  STL.S16 [R1+0x2da], R16 ;  /* 0x0002da1001007387 */ /* 0x000fe20000100600 */
[----:B------:R-:W-:-:S03]  /*ddf0*/  @!P6 PRMT R5, R41, 0x7610, R5 ;  /* 0x000076102905e816 */ /* 0x000fc60000000005 */
[----:B------:R-:W3:Y:S04]  /*de00*/  LDL.LU.64 R40, [R1+0x2b0] ;  /* 0x0002b00001287983 */ /* 0x000ee80000300a00 */
[----:B------:R1:W-:Y:S04]  /*de10*/  @!P6 STL.S16 [R1+0x27a], R5 ;  /* 0x00027a050100e387 */ /* 0x0003e80000100600 */
[----:B-1----:R-:W4:Y:S01]  /*de20*/  LDL.LU R5, [R1+0x570] ;  /* 0x0005700001057983 */ /* 0x002f220000300800 */
[----:B0-----:R-:W-:-:S03]  /*de30*/  PRMT R38, R16, 0x7610, R38 ;  /* 0x0000761010267816 */ /* 0x001fc60000000026 */
[----:B------:R-:W2:Y:S01]  /*de40*/  LDL.LU R16, [R1+0x560] ;  /* 0x0005600001107983 */ /* 0x000ea20000300800 */
[----:B----4-:R-:W-:-:S04]  /*de50*/  PRMT R5, RZ, 0x7610, R5 ;  /* 0x00007610ff057816 */ /* 0x010fc80000000005 */
[----:B------:R-:W-:Y:S01]  /*de60*/  PRMT R39, R5, 0x7610, R39 ;  /* 0x0000761005277816 */ /* 0x000fe20000000027 */
[----:B------:R0:W-:Y:S04]  /*de70*/  STL.S16 [R1+0x2d8], R5 ;  /* 0x0002d80501007387 */ /* 0x0001e80000100600 */
[----:B0-----:R-:W4:Y:S01]  /*de80*/  LDL.LU.S16 R5, [R1+0x2dc] ;  /* 0x0002dc0001057983 */ /* 0x001f220000300600 */
[----:B--2---:R-:W-:-:S04]  /*de90*/  PRMT R16, RZ, 0x7610, R16 ;  /* 0x00007610ff107816 */ /* 0x004fc80000000010 */
[----:B------:R-:W-:-:S04]  /*dea0*/  PRMT R31, R16, 0x7610, R31 ;  /* 0x00007610101f7816 */ /* 0x000fc8000000001f */
[----:B------:R-:W-:Y:S01]  /*deb0*/  @!P3 PRMT R31, R32, 0x7632, R31 ;  /* 0x00007632201fb816 */ /* 0x000fe2000000001f */
[----:B------:R0:W-:Y:S04]  /*dec0*/  STL.S16 [R1+0x2de], R16 ;  /* 0x0002de1001007387 */ /* 0x0001e80000100600 */
[----:B------:R1:W-:Y:S04]  /*ded0*/  @!P3 STL.S16 [R1+0x2de], R31 ;  /* 0x0002de1f0100b387 */ /* 0x0003e80000100600 */
[----:B0-----:R-:W2:Y:S01]  /*dee0*/  LDL.LU R16, [R1+0x55c] ;  /* 0x00055c0001107983 */ /* 0x001ea20000300800 */
[----:B-1----:R-:W-:-:S06]  /*def0*/  MOV R31, RZ ;  /* 0x000000ff001f7202 */ /* 0x002fcc0000000f00 */
[----:B------:R0:W2:Y:S04]  /*df00*/  @!P1 LDG.E R31, desc[UR10][R10.64] ;  /* 0x0000000a0a1f9981 */ /* 0x0000a8000c1e1900 */
[----:B------:R-:W0:Y:S01]  /*df10*/  LDL.LU.64 R10, [R1+0x550] ;  /* 0x00055000010a7983 */ /* 0x000e220000300a00 */
[----:B------:R-:W-:Y:S02]  /*df20*/  @!P5 PRMT R13, R34, 0x7632, R13 ;  /* 0x00007632220dd816 */ /* 0x000fe4000000000d */
[----:B------:R-:W-:Y:S01]  /*df30*/  @!P3 PRMT R38, R32, 0x7610, R38 ;  /* 0x000076102026b816 */ /* 0x000fe20000000026 */
[----:B------:R1:W-:Y:S04]  /*df40*/  STL [R1+0x1cc], R32 ;  /* 0x0001cc2001007387 */ /* 0x0003e80000100800 */
[----:B------:R3:W-:Y:S01]  /*df50*/  @!P5 STL.S16 [R1+0x3ee], R13 ;  /* 0x0003ee0d0100d387 */ /* 0x0007e20000100600 */
[----:B------:R-:W-:-:S03]  /*df60*/  LOP3.LUT P5, RZ, R2, 0x200, RZ, 0xc0, !PT ;  /* 0x0000020002ff7812 */ /* 0x000fc600078ac0ff */
[----:B------:R-:W2:Y:S01]  /*df70*/  LDL.LU R34, [R1+0x258] ;  /* 0x0002580001227983 */ /* 0x000ea20000300800 */
[----:B----4-:R-:W-:Y:S01]  /*df80*/  @!P3 PRMT R5, R15, 0x7632, R5 ;  /* 0x000076320f05b816 */ /* 0x010fe20000000005 */
[----:B-1----:R-:W-:Y:S02]  /*df90*/  HFMA2 R32, -RZ, RZ, 0, 0 ;  /* 0x00000000ff207431 */ /* 0x002fe400000001ff */
[----:B---3--:R-:W3:Y:S04]  /*dfa0*/  LDL.LU R13, [R1+0x57c] ;  /* 0x00057c00010d7983 */ /* 0x008ee80000300800 */
[----:B------:R1:W-:Y:S04]  /*dfb0*/  @!P3 STL.S16 [R1+0x2dc], R5 ;  /* 0x0002dc050100b387 */ /* 0x0003e80000100600 */
[----:B------:R4:W4:Y:S04]  /*dfc0*/  @!P1 LDG.E R32, desc[UR10][R40.64] ;  /* 0x0000000a28209981 */ /* 0x000928000c1e1900 */
[----:B-1----:R-:W4:Y:S04]  /*dfd0*/  LDL.LU R5, [R1+0x558] ;  /* 0x0005580001057983 */ /* 0x002f280000300800 */
[----:B------:R-:W4:Y:S01]  /*dfe0*/  LDL.LU.64 R40, [R1+0x538] ;  /* 0x0005380001287983 */ /* 0x000f220000300a00 */
[----:B0-----:R-:W-:-:S04]  /*dff0*/  PRMT R11, RZ, 0x7610, R11 ;  /* 0x00007610ff0b7816 */ /* 0x001fc8000000000b */
[----:B--2---:R-:W-:-:S04]  /*e000*/  PRMT R16, R11, 0x7610, R16 ;  /* 0x000076100b107816 */ /* 0x004fc80000000010 */
[----:B------:R-:W-:Y:S01]  /*e010*/  @!P5 PRMT R16, R33, 0x7610, R16 ;  /* 0x000076102110d816 */ /* 0x000fe20000000010 */
[----:B------:R0:W-:Y:S04]  /*e020*/  STL.S16 [R1+0x27c], R11 ;  /* 0x00027c0b01007387 */ /* 0x0001e80000100600 */
[----:B------:R1:W-:Y:S01]  /*e030*/  @!P5 STL.S16 [R1+0x27c], R16 ;  /* 0x00027c100100d387 */ /* 0x0003e20000100600 */
[----:B------:R-:W-:Y:S02]  /*e040*/  LOP3.LUT P6, RZ, R2, 0x100, RZ, 0xc0, !PT ;  /* 0x0000010002ff7812 */ /* 0x000fe400078cc0ff */
[----:B---3--:R-:W-:Y:S01]  /*e050*/  PRMT R13, RZ, 0x7610, R13 ;  /* 0x00007610ff0d7816 */ /* 0x008fe2000000000d */
[----:B0-----:R-:W2:Y:S04]  /*e060*/  LDL.LU.S16 R11, [R1+0x2c0] ;  /* 0x0002c000010b7983 */ /* 0x001ea80000300600 */
[----:B-1----:R-:W3:Y:S01]  /*e070*/  LDL.LU R16, [R1+0x544] ;  /* 0x0005440001107983 */ /* 0x002ee20000300800 */
[----:B----4-:R-:W-:-:S04]  /*e080*/  PRMT R5, RZ, 0x7610, R5 ;  /* 0x00007610ff057816 */ /* 0x010fc80000000005 */
[----:B------:R-:W-:Y:S01]  /*e090*/  PRMT R10, R5, 0x7610, R10 ;  /* 0x00007610050a7816 */ /* 0x000fe2000000000a */
[----:B------:R0:W-:Y:S01]  /*e0a0*/  STL.S16 [R1+0x27e], R5 ;  /* 0x00027e0501007387 */ /* 0x0001e20000100600 */
[----:B------:R-:W-:-:S03]  /*e0b0*/  PRMT R41, RZ, 0x7610, R41 ;  /* 0x00007610ff297816 */ /* 0x000fc60000000029 */
[----:B0-----:R-:W4:Y:S04]  /*e0c0*/  LDL.LU R5, [R1+0x54c] ;  /* 0x00054c0001057983 */ /* 0x001f280000300800 */
[----:B------:R0:W-:Y:S01]  /*e0d0*/  STL.S16 [R1+0x2b4], R41 ;  /* 0x0002b42901007387 */ /* 0x0001e20000100600 */
[----:B---3--:R-:W-:-:S03]  /*e0e0*/  PRMT R16, R41, 0x7610, R16 ;  /* 0x0000761029107816 */ /* 0x008fc60000000010 */
[----:B0-----:R-:W3:Y:S04]  /*e0f0*/  LDL.LU.S16 R41, [R1+0x2c4] ;  /* 0x0002c40001297983 */ /* 0x001ee80000300600 */
[----:B------:R-:W-:Y:S01]  /*e100*/  STL.S16 [R1+0x2c2], R13 ;  /* 0x0002c20d01007387 */ /* 0x000fe20000100600 */
[----:B----4-:R-:W-:Y:S02]  /*e110*/  PRMT R5, R13, 0x7610, R5 ;  /* 0x000076100d057816 */ /* 0x010fe40000000005 */
[----:B------:R-:W-:Y:S01]  /*e120*/  @!P6 PRMT R16, R35, 0x7610, R16 ;  /* 0x000076102310e816 */ /* 0x000fe20000000010 */
[----:B------:R-:W-:Y:S01]  /*e130*/  STL [R1+0xcc], R15 ;  /* 0x0000cc0f01007387 */ /* 0x000fe20000100800 */
[----:B------:R-:W-:Y:S02]  /*e140*/  @!P5 PRMT R5, R34, 0x7632, R5 ;  /* 0x000076322205d816 */ /* 0x000fe40000000005 */
[----:B--2---:R-:W-:-:S02]  /*e150*/  @!P5 PRMT R11, R33, 0x7632, R11 ;  /* 0x00007632210bd816 */ /* 0x004fc4000000000b */
[----:B------:R-:W-:Y:S01]  /*e160*/  @!P3 PRMT R39, R15, 0x7610, R39 ;  /* 0x000076100f27b816 */ /* 0x000fe20000000027 */
[----:B------:R0:W-:Y:S01]  /*e170*/  @!P5 STL.S16 [R1+0x2c2], R5 ;  /* 0x0002c2050100d387 */ /* 0x0001e20000100600 */
[----:B---3--:R-:W-:-:S03]  /*e180*/  @!P6 PRMT R41, R35, 0x7632, R41 ;  /* 0x000076322329e816 */ /* 0x008fc60000000029 */
[----:B0-----:R-:W2:Y:S04]  /*e190*/  LDL.LU R5, [R1+0x540] ;  /* 0x0005400001057983 */ /* 0x001ea80000300800 */
[----:B------:R0:W-:Y:S04]  /*e1a0*/  @!P6 STL.S16 [R1+0x2c4], R41 ;  /* 0x0002c4290100e387 */ /* 0x0001e80000100600 */
[----:B------:R1:W-:Y:S01]  /*e1b0*/  @!P6 STL.S16 [R1+0x2b4], R16 ;  /* 0x0002b4100100e387 */ /* 0x0003e20000100600 */
[----:B------:R-:W-:-:S03]  /*e1c0*/  @!P5 PRMT R10, R34, 0x7610, R10 ;  /* 0x00007610220ad816 */ /* 0x000fc6000000000a */
[----:B------:R-:W3:Y:S04]  /*e1d0*/  LDL.LU R15, [R1+0x238] ;  /* 0x00023800010f7983 */ /* 0x000ee80000300800 */
[----:B0-----:R-:W4:Y:S04]  /*e1e0*/  LDL.LU R41, [R1+0x530] ;  /* 0x0005300001297983 */ /* 0x001f280000300800 */
[----:B-1----:R-:W3:Y:S04]  /*e1f0*/  LDL.LU R16, [R1+0x534] ;  /* 0x0005340001107983 */ /* 0x002ee80000300800 */
[----:B------:R-:W-:Y:S04]  /*e200*/  @!P3 STL.S16 [R1+0x2da], R38 ;  /* 0x0002da260100b387 */ /* 0x000fe80000100600 */
[----:B------:R-:W-:Y:S01]  /*e210*/  STL [R1+0x1d0], R34 ;  /* 0x0001d02201007387 */ /* 0x000fe20000100800 */
[----:B------:R-:W-:-:S03]  /*e220*/  PRMT R40, RZ, 0x7610, R40 ;  /* 0x00007610ff287816 */ /* 0x000fc60000000028 */
[----:B------:R-:W-:Y:S01]  /*e230*/  STL [R1+0xd0], R33 ;  /* 0x0000d02101007387 */ /* 0x000fe20000100800 */
[----:B------:R-:W-:-:S03]  /*e240*/  @!P1 PRMT R0, R31, 0x7632, R0 ;  /* 0x000076321f009816 */ /* 0x000fc60000000000 */
[----:B------:R-:W3:Y:S01]  /*e250*/  LDL.LU R13, [R1+0x548] ;  /* 0x00054800010d7983 */ /* 0x000ee20000300800 */
[----:B--2---:R-:W-:-:S04]  /*e260*/  PRMT R5, RZ, 0x7610, R5 ;  /* 0x00007610ff057816 */ /* 0x004fc80000000005 */
[----:B----4-:R-:W-:-:S05]  /*e270*/  @!P6 PRMT R5, R41, 0x7610, R5 ;  /* 0x000076102905e816 */ /* 0x010fca0000000005 */
[----:B------:R0:W-:Y:S04]  /*e280*/  STL.S16 [R1+0x2b6], R5 ;  /* 0x0002b60501007387 */ /* 0x0001e80000100600 */
[----:B0-----:R-:W2:Y:S04]  /*e290*/  LDL.LU R5, [R1+0x52c] ;  /* 0x00052c0001057983 */ /* 0x001ea80000300800 */
[----:B------:R-:W-:Y:S04]  /*e2a0*/  @!P5 STL.S16 [R1+0x27e], R10 ;  /* 0x00027e0a0100d387 */ /* 0x000fe80000100600 */
[----:B------:R0:W-:Y:S04]  /*e2b0*/  @!P5 STL.S16 [R1+0x2c0], R11 ;  /* 0x0002c00b0100d387 */ /* 0x0001e80000100600 */
[----:B0-----:R-:W4:Y:S01]  /*e2c0*/  LDL.LU.64 R10, [R1+0x290] ;  /* 0x00029000010a7983 */ /* 0x001f220000300a00 */
[----:B--2---:R-:W-:-:S04]  /*e2d0*/  PRMT R5, RZ, 0x7610, R5 ;  /* 0x00007610ff057816 */ /* 0x004fc80000000005 */
[----:B---3--:R-:W-:Y:S01]  /*e2e0*/  PRMT R16, R5, 0x7610, R16 ;  /* 0x0000761005107816 */ /* 0x008fe20000000010 */
[----:B------:R0:W-:Y:S04]  /*e2f0*/  STL.S16 [R1+0x3f6], R5 ;  /* 0x0003f60501007387 */ /* 0x0001e80000100600 */
[----:B0-----:R-:W2:Y:S04]  /*e300*/  LDL.LU.S16 R5, [R1+0x3fa] ;  /* 0x0003fa0001057983 */ /* 0x001ea80000300600 */
[----:B------:R0:W-:Y:S01]  /*e310*/  @!P3 STL.S16 [R1+0x2d8], R39 ;  /* 0x0002d8270100b387 */ /* 0x0001e20000100600 */
[----:B------:R-:W-:Y:S01]  /*e320*/  LOP3.LUT P3, RZ, R2, 0x80, RZ, 0xc0, !PT ;  /* 0x0000008002ff7812 */ /* 0x000fe2000786c0ff */
[----:B------:R-:W-:-:S06]  /*e330*/  HFMA2 R34, -RZ, RZ, 0, 0 ;  /* 0x00000000ff227431 */ /* 0x000fcc00000001ff */
[----:B----4-:R1:W3:Y:S04]  /*e340*/  @!P2 LDG.E R34, desc[UR10][R10.64] ;  /* 0x0000000a0a22a981 */ /* 0x0102e8000c1e1900 */
[----:B0-----:R-:W4:Y:S04]  /*e350*/  LDL.LU.64 R38, [R1+0x298] ;  /* 0x0002980001267983 */ /* 0x001f280000300a00 */
[----:B------:R-:W1:Y:S01]  /*e360*/  LDL.LU.64 R10, [R1+0x510] ;  /* 0x00051000010a7983 */ /* 0x000e620000300a00 */
[----:B--2---:R-:W-:-:S05]  /*e370*/  @!P3 PRMT R5, R15, 0x7632, R5 ;  /* 0x000076320f05b816 */ /* 0x004fca0000000005 */
[----:B------:R0:W-:Y:S04]  /*e380*/  @!P3 STL.S16 [R1+0x3fa], R5 ;  /* 0x0003fa050100b387 */ /* 0x0001e80000100600 */
[----:B0-----:R-:W2:Y:S01]  /*e390*/  LDL.LU R5, [R1+0x518] ;  /* 0x0005180001057983 */ /* 0x001ea20000300800 */
[----:B------:R-:W-:Y:S02]  /*e3a0*/  MOV R33, RZ ;  /* 0x000000ff00217202 */ /* 0x000fe40000000f00 */
[----:B------:R-:W-:Y:S02]  /*e3b0*/  LOP3.LUT P5, RZ, R2, 0x40, RZ, 0xc0, !PT ;  /* 0x0000004002ff7812 */ /* 0x000fe400078ac0ff */
[----:B------:R-:W-:Y:S02]  /*e3c0*/  @!P6 PRMT R40, R41, 0x7632, R40 ;  /* 0x000076322928e816 */ /* 0x000fe40000000028 */
[----:B----4-:R0:W4:Y:S04]  /*e3d0*/  @!P2 LDG.E R33, desc[UR10][R38.64] ;  /* 0x0000000a2621a981 */ /* 0x010128000c1e1900 */
[----:B------:R3:W-:Y:S04]  /*e3e0*/  STL.S16 [R1+0x2c6], R40 ;  /* 0x0002c62801007387 */ /* 0x0007e80000100600 */
[----:B------:R-:W0:Y:S01]  /*e3f0*/  LDL.LU.64 R38, [R1+0x520] ;  /* 0x0005200001267983 */ /* 0x000e220000300a00 */
[----:B-1----:R-:W-:-:S03]  /*e400*/  PRMT R10, RZ, 0x7610, R10 ;  /* 0x00007610ff0a7816 */ /* 0x002fc6000000000a */
[----:B---3--:R-:W3:Y:S01]  /*e410*/  LDL.LU R40, [R1+0x528] ;  /* 0x0005280001287983 */ /* 0x008ee20000300800 */
[----:B--2---:R-:W-:-:S05]  /*e420*/  @!P5 PRMT R10, R5, 0x7632, R10 ;  /* 0x00007632050ad816 */ /* 0x004fca000000000a */
[----:B------:R1:W-:Y:S04]  /*e430*/  STL.S16 [R1+0x400], R10 ;  /* 0x0004000a01007387 */ /* 0x0003e80000100600 */
[----:B-1----:R-:W2:Y:S01]  /*e440*/  LDL.LU R10, [R1+0x504] ;  /* 0x00050400010a7983 */ /* 0x002ea20000300800 */
[----:B------:R-:W-:-:S03]  /*e450*/  @!P3 PRMT R16, R15, 0x7610, R16 ;  /* 0x000076100f10b816 */ /* 0x000fc60000000010 */
[----:B------:R1:W-:Y:S01]  /*e460*/  STL.S16 [R1+0x436], R0 ;  /* 0x0004360001007387 */ /* 0x0003e20000100600 */
[----:B0-----:R-:W-:Y:S02]  /*e470*/  PRMT R39, RZ, 0x7610, R39 ;  /* 0x00007610ff277816 */ /* 0x001fe40000000027 */
[----:B------:R-:W-:Y:S01]  /*e480*/  PRMT R38, RZ, 0x7610, R38 ;  /* 0x00007610ff267816 */ /* 0x000fe20000000026 */
[----:B-1----:R-:W4:Y:S01]  /*e490*/  LDL.LU R0, [R1+0x4b0] ;  /* 0x0004b00001007983 */ /* 0x002f220000300800 */
[C---:B---3--:R-:W-:Y:S02]  /*e4a0*/  @!P3 PRMT R39, R40.reuse, 0x7610, R39 ;  /* 0x000076102827b816 */ /* 0x048fe40000000027 */
[----:B------:R-:W-:Y:S01]  /*e4b0*/  @!P3 PRMT R38, R40, 0x7632, R38 ;  /* 0x000076322826b816 */ /* 0x000fe20000000026 */
[----:B------:R0:W-:Y:S01]  /*e4c0*/  @!P3 STL.S16 [R1+0x3f6], R16 ;  /* 0x0003f6100100b387 */ /* 0x0001e20000100600 */
[----:B------:R-:W-:Y:S02]  /*e4d0*/  LOP3.LUT P3, RZ, R4, 0x40000000, RZ, 0xc0, !PT ;  /* 0x4000000004ff7812 */ /* 0x000fe4000786c0ff */
[----:B------:R-:W-:-:S02]  /*e4e0*/  MOV R35, RZ ;  /* 0x000000ff00237202 */ /* 0x000fc40000000f00 */
[----:B------:R-:W-:Y:S02]  /*e4f0*/  PRMT R11, RZ, 0x7610, R11 ;  /* 0x00007610ff0b7816 */ /* 0x000fe4000000000b */
[----:B------:R-:W-:Y:S01]  /*e500*/  LOP3.LUT P6, RZ, R2, 0x20, RZ, 0xc0, !PT ;  /* 0x0000002002ff7812 */ /* 0x000fe200078cc0ff */
[----:B0-----:R-:W3:Y:S06]  /*e510*/  LDL.LU R16, [R1+0x51c] ;  /* 0x00051c0001107983 */ /* 0x001eec0000300800 */
[----:B------:R0:W3:Y:S04]  /*e520*/  @!P3 LDG.E R35, desc[UR10][R20.64] ;  /* 0x0000000a1423b981 */ /* 0x0000e8000c1e1900 */
[----:B------:R-:W0:Y:S01]  /*e530*/  LDL.LU.64 R20, [R1+0x4f8] ;  /* 0x0004f80001147983 */ /* 0x000e220000300a00 */
[----:B--2---:R-:W-:-:S05]  /*e540*/  @!P5 PRMT R11, R10, 0x7610, R11 ;  /* 0x000076100a0bd816 */ /* 0x004fca000000000b */
[----:B------:R1:W-:Y:S04]  /*e550*/  STL.S16 [R1+0x3fe], R11 ;  /* 0x0003fe0b01007387 */ /* 0x0003e80000100600 */
[----:B-1----:R-:W2:Y:S01]  /*e560*/  LDL.LU R11, [R1+0x500] ;  /* 0x00050000010b7983 */ /* 0x002ea20000300800 */
[----:B----4-:R-:W-:-:S04]  /*e570*/  PRMT R0, RZ, 0x7610, R0 ;  /* 0x00007610ff007816 */ /* 0x010fc80000000000 */
[----:B------:R-:W-:-:S05]  /*e580*/  @!P1 PRMT R0, R32, 0x7610, R0 ;  /* 0x0000761020009816 */ /* 0x000fca0000000000 */
[----:B------:R1:W-:Y:S04]  /*e590*/  STL.S16 [R1+0x432], R0 ;  /* 0x0004320001007387 */ /* 0x0003e80000100600 */
[----:B-1----:R-:W4:Y:S01]  /*e5a0*/  LDL.LU R0, [R1+0x4ac] ;  /* 0x0004ac0001007983 */ /* 0x002f220000300800 */
[----:B0-----:R-:W-:-:S04]  /*e5b0*/  PRMT R20, RZ, 0x7610, R20 ;  /* 0x00007610ff147816 */ /* 0x001fc80000000014 */
[----:B--2---:R-:W-:-:S05]  /*e5c0*/  @!P6 PRMT R20, R11, 0x7632, R20 ;  /* 0x000076320b14e816 */ /* 0x004fca0000000014 */
[----:B------:R0:W-:Y:S04]  /*e5d0*/  STL.S16 [R1+0x408], R20 ;  /* 0x0004081401007387 */ /* 0x0001e80000100600 */
[----:B0-----:R-:W2:Y:S01]  /*e5e0*/  LDL.LU R20, [R1+0x4f4] ;  /* 0x0004f40001147983 */ /* 0x001ea20000300800 */
[----:B----4-:R-:W-:-:S04]  /*e5f0*/  PRMT R0, RZ, 0x7610, R0 ;  /* 0x00007610ff007816 */ /* 0x010fc80000000000 */
[----:B------:R-:W-:-:S05]  /*e600*/  @!P2 PRMT R0, R33, 0x7632, R0 ;  /* 0x000076322100a816 */ /* 0x000fca0000000000 */
[----:B------:R0:W-:Y:S01]  /*e610*/  STL.S16 [R1+0x440], R0 ;  /* 0x0004400001007387 */ /* 0x0001e20000100600 */
[----:B---3--:R-:W-:-:S03]  /*e620*/  PRMT R16, RZ, 0x7610, R16 ;  /* 0x00007610ff107816 */ /* 0x008fc60000000010 */
[----:B0-----:R-:W3:Y:S01]  /*e630*/  LDL.LU R0, [R1+0x4a4] ;  /* 0x0004a40001007983 */ /* 0x001ee20000300800 */
[----:B------:R-:W-:Y:S02]  /*e640*/  @!P5 PRMT R16, R5, 0x7610, R16 ;  /* 0x000076100510d816 */ /* 0x000fe40000000010 */
[----:B------:R-:W-:-:S03]  /*e650*/  PRMT R21, RZ, 0x7610, R21 ;  /* 0x00007610ff157816 */ /* 0x000fc60000000015 */
[----:B------:R0:W-:Y:S04]  /*e660*/  STL.S16 [R1+0x3fc], R16 ;  /* 0x0003fc1001007387 */ /* 0x0001e80000100600 */
[----:B------:R-:W-:Y:S04]  /*e670*/  STL.S16 [R1+0x3f8], R38 ;  /* 0x0003f82601007387 */ /* 0x000fe80000100600 */
[----:B0-----:R-:W4:Y:S04]  /*e680*/  LDL.LU R16, [R1+0x508] ;  /* 0x0005080001107983 */ /* 0x001f280000300800 */
[----:B------:R0:W-:Y:S04]  /*e690*/  STL.S16 [R1+0x3f4], R39 ;  /* 0x0003f42701007387 */ /* 0x0001e80000100600 */
[----:B0-----:R-:W4:Y:S01]  /*e6a0*/  LDL.LU.64 R38, [R1+0x260] ;  /* 0x0002600001267983 */ /* 0x001f220000300a00 */
[----:B--2---:R-:W-:-:S05]  /*e6b0*/  @!P6 PRMT R21, R20, 0x7610, R21 ;  /* 0x000076101415e816 */ /* 0x004fca0000000015 */
[----:B------:R0:W-:Y:S04]  /*e6c0*/  STL.S16 [R1+0x406], R21 ;  /* 0x0004061501007387 */ /* 0x0001e80000100600 */
[----:B0-----:R-:W2:Y:S01]  /*e6d0*/  LDL.LU R21, [R1+0x4f0] ;  /* 0x0004f00001157983 */ /* 0x001ea20000300800 */
[----:B------:R-:W-:Y:S02]  /*e6e0*/  @!P6 PRMT R36, R20, 0x7632, R36 ;  /* 0x000076321424e816 */ /* 0x000fe40000000024 */
[----:B---3--:R-:W-:-:S04]  /*e6f0*/  PRMT R0, RZ, 0x7610, R0 ;  /* 0x00007610ff007816 */ /* 0x008fc80000000000 */
[----:B------:R-:W-:Y:S01]  /*e700*/  @!P2 PRMT R0, R34, 0x7632, R0 ;  /* 0x000076322200a816 */ /* 0x000fe20000000000 */
[----:B------:R0:W-:Y:S04]  /*e710*/  STL.S16 [R1+0x40a], R36 ;  /* 0x00040a2401007387 */ /* 0x0001e80000100600 */
[----:B------:R1:W-:Y:S01]  /*e720*/  STL.S16 [R1+0x442], R0 ;  /* 0x0004420001007387 */ /* 0x0003e20000100600 */
[----:B0-----:R-:W-:-:S03]  /*e730*/  HFMA2 R36, -RZ, RZ, 0, 0 ;  /* 0x00000000ff247431 */ /* 0x001fc600000001ff */
[----:B-1----:R-:W3:Y:S01]  /*e740*/  LDL.LU R0, [R1+0x49c] ;  /* 0x00049c0001007983 */ /* 0x002ee20000300800 */
[----:B----4-:R-:W-:-:S03]  /*e750*/  PRMT R16, RZ, 0x7610, R16 ;  /* 0x00007610ff107816 */ /* 0x010fc60000000010 */
[----:B------:R0:W4:Y:S04]  /*e760*/  @!P3 LDG.E R36, desc[UR10][R38.64] ;  /* 0x0000000a2624b981 */ /* 0x000128000c1e1900 */
[----:B------:R-:W0:Y:S01]  /*e770*/  LDL.LU.64 R38, [R1+0x4e8] ;  /* 0x0004e80001267983 */ /* 0x000e220000300a00 */
[----:B--2---:R-:W-:-:S05]  /*e780*/  @!P4 PRMT R16, R21, 0x7610, R16 ;  /* 0x000076101510c816 */ /* 0x004fca0000000010 */
[----:B------:R1:W-:Y:S04]  /*e790*/  STL.S16 [R1+0x40c], R16 ;  /* 0x00040c1001007387 */ /* 0x0003e80000100600 */
[----:B-1----:R-:W2:Y:S01]  /*e7a0*/  LDL.LU R16, [R1+0x4e4] ;  /* 0x0004e40001107983 */ /* 0x002ea20000300800 */
[----:B------:R-:W-:Y:S02]  /*e7b0*/  PRMT R19, RZ, 0x7610, R19 ;  /* 0x00007610ff137816 */ /* 0x000fe40000000013 */
[----:B---3--:R-:W-:-:S04]  /*e7c0*/  PRMT R0, RZ, 0x7610, R0 ;  /* 0x00007610ff007816 */ /* 0x008fc80000000000 */
[----:B------:R-:W-:Y:S02]  /*e7d0*/  @!P3 PRMT R0, R35, 0x7632, R0 ;  /* 0x000076322300b816 */ /* 0x000fe40000000000 */
[----:B------:R-:W-:-:S03]  /*e7e0*/  @!P5 PRMT R19, R10, 0x7632, R19 ;  /* 0x000076320a13d816 */ /* 0x000fc60000000013 */
[----:B------:R1:W-:Y:S01]  /*e7f0*/  STL.S16 [R1+0x448], R0 ;  /* 0x0004480001007387 */ /* 0x0003e20000100600 */
[----:B------:R-:W-:-:S03]  /*e800*/  LOP3.LUT P5, RZ, R2, 0x8, RZ, 0xc0, !PT ;  /* 0x0000000802ff7812 */ /* 0x000fc600078ac0ff */
[----:B-1----:R-:W3:Y:S01]  /*e810*/  LDL.LU R0, [R1+0x494] ;  /* 0x0004940001007983 */ /* 0x002ee20000300800 */
[----:B0-----:R-:W-:Y:S02]  /*e820*/  PRMT R38, RZ, 0x7610, R38 ;  /* 0x00007610ff267816 */ /* 0x001fe40000000026 */
[----:B------:R-:W-:Y:S02]  /*e830*/  PRMT R39, RZ, 0x7610, R39 ;  /* 0x00007610ff277816 */ /* 0x000fe40000000027 */
[----:B------:R-:W-:Y:S02]  /*e840*/  @!P4 PRMT R38, R21, 0x7632, R38 ;  /* 0x000076321526c816 */ /* 0x000fe40000000026 */
[----:B------:R-:W-:-:S03]  /*e850*/  PRMT R12, RZ, 0x7610, R12 ;  /* 0x00007610ff0c7816 */ /* 0x000fc6000000000c */
[----:B------:R0:W-:Y:S01]  /*e860*/  STL.S16 [R1+0x410], R38 ;  /* 0x0004102601007387 */ /* 0x0001e20000100600 */
[----:B------:R-:W-:Y:S02]  /*e870*/  PRMT R18, RZ, 0x7610, R18 ;  /* 0x00007610ff127816 */ /* 0x000fe40000000012 */
[----:B------:R-:W-:Y:S01]  /*e880*/  @!P5 PRMT R12, R13, 0x7632, R12 ;  /* 0x000076320d0cd816 */ /* 0x000fe2000000000c */
[----:B0-----:R-:W4:Y:S01]  /*e890*/  LDL.LU R38, [R1+0x4e0] ;  /* 0x0004e00001267983 */ /* 0x001f220000300800 */
[----:B------:R-:W-:-:S03]  /*e8a0*/  @!P6 PRMT R18, R11, 0x7610, R18 ;  /* 0x000076100b12e816 */ /* 0x000fc60000000012 */
[----:B------:R0:W-:Y:S04]  /*e8b0*/  STL.S16 [R1+0x418], R12 ;  /* 0x0004180c01007387 */ /* 0x0001e80000100600 */
[----:B------:R-:W-:Y:S04]  /*e8c0*/  STL.S16 [R1+0x402], R19 ;  /* 0x0004021301007387 */ /* 0x000fe80000100600 */
[----:B------:R1:W-:Y:S04]  /*e8d0*/  STL.S16 [R1+0x404], R18 ;  /* 0x0004041201007387 */ /* 0x0003e80000100600 */
[----:B0-----:R-:W4:Y:S04]  /*e8e0*/  LDL.LU R12, [R1+0x4d0] ;  /* 0x0004d000010c7983 */ /* 0x001f280000300800 */
[----:B-1----:R-:W4:Y:S01]  /*e8f0*/  LDL.LU.64 R18, [R1+0x248] ;  /* 0x0002480001127983 */ /* 0x002f220000300a00 */
[----:B--2---:R-:W-:-:S05]  /*e900*/  @!P4 PRMT R39, R16, 0x7610, R39 ;  /* 0x000076101027c816 */ /* 0x004fca0000000027 */
[----:B------:R0:W-:Y:S04]  /*e910*/  STL.S16 [R1+0x40e], R39 ;  /* 0x00040e2701007387 */ /* 0x0001e80000100600 */
[----:B0-----:R-:W2:Y:S01]  /*e920*/  LDL.LU R39, [R1+0x4dc] ;  /* 0x0004dc0001277983 */ /* 0x001ea20000300800 */
[----:B------:R-:W-:-:S04]  /*e930*/  PRMT R37, RZ, 0x7610, R37 ;  /* 0x00007610ff257816 */ /* 0x000fc80000000025 */
[----:B------:R-:W-:Y:S02]  /*e940*/  @!P4 PRMT R37, R16, 0x7632, R37 ;  /* 0x000076321025c816 */ /* 0x000fe40000000025 */
[----:B------:R-:W-:-:S03]  /*e950*/  LOP3.LUT P4, RZ, R4, 0x20000000, RZ, 0xc0, !PT ;  /* 0x2000000004ff7812 */ /* 0x000fc6000788c0ff */
[----:B------:R0:W-:Y:S01]  /*e960*/  STL.S16 [R1+0x412], R37 ;  /* 0x0004122501007387 */ /* 0x0001e20000100600 */
[----:B---3--:R-:W-:Y:S02]  /*e970*/  PRMT R0, RZ, 0x7610, R0 ;  /* 0x00007610ff007816 */ /* 0x008fe40000000000 */
[----:B0-----:R-:W-:Y:S02]  /*e980*/  MOV R37, RZ ;  /* 0x000000ff00257202 */ /* 0x001fe40000000f00 */
[----:B----4-:R-:W-:-:S05]  /*e990*/  @!P3 PRMT R0, R36, 0x7632, R0 ;  /* 0x000076322400b816 */ /* 0x010fca0000000000 */
[----:B------:R0:W-:Y:S01]  /*e9a0*/  STL.S16 [R1+0x44a], R0 ;  /* 0x00044a0001007387 */ /* 0x0001e20000100600 */
[----:B------:R-:W-:-:S03]  /*e9b0*/  PRMT R14, RZ, 0x7610, R14 ;  /* 0x00007610ff0e7816 */ /* 0x000fc6000000000e */
[----:B0-----:R-:W3:Y:S01]  /*e9c0*/  LDL.LU R0, [R1+0x48c] ;  /* 0x00048c0001007983 */ /* 0x001ee20000300800 */
[----:B------:R-:W-:-:S05]  /*e9d0*/  @!P5 PRMT R14, R12, 0x7632, R14 ;  /* 0x000076320c0ed816 */ /* 0x000fca000000000e */
[----:B------:R0:W-:Y:S04]  /*e9e0*/  STL.S16 [R1+0x41a], R14 ;  /* 0x00041a0e01007387 */ /* 0x0001e80000100600 */
[----:B0-----:R-:W4:Y:S04]  /*e9f0*/  LDL.LU R14, [R1+0x4c8] ;  /* 0x0004c800010e7983 */ /* 0x001f280000300800 */
[----:B--2---:R0:W2:Y:S02]  /*ea00*/  @!P4 LDG.E R37, desc[UR10][R38.64] ;  /* 0x0000000a2625c981 */ /* 0x0040a4000c1e1900 */
[----:B0-----:R-:W-:-:S02]  /*ea10*/  MOV R38, R15 ;  /* 0x0000000f00267202 */ /* 0x001fc40000000f00 */
[----:B------:R-:W4:Y:S04]  /*ea20*/  LDL.LU R15, [R1+0x4d8] ;  /* 0x0004d800010f7983 */ /* 0x000f280000300800 */
[----:B------:R0:W-:Y:S02]  /*ea30*/  STL [R1+0x1d8], R38 ;  /* 0x0001d82601007387 */ /* 0x0001e40000100800 */
[----:B0-----:R-:W-:-:S06]  /*ea40*/  HFMA2 R38, -RZ, RZ, 0, 0 ;  /* 0x00000000ff267431 */ /* 0x001fcc00000001ff */
[----:B------:R0:W4:Y:S04]  /*ea50*/  @!P4 LDG.E R38, desc[UR10][R18.64] ;  /* 0x0000000a1226c981 */ /* 0x000128000c1e1900 */
[----:B------:R-:W0:Y:S01]  /*ea60*/  LDL.LU.64 R18, [R1+0x4c0] ;  /* 0x0004c00001127983 */ /* 0x000e220000300a00 */
[----:B------:R-:W-:Y:S02]  /*ea70*/  PRMT R29, RZ, 0x7610, R29 ;  /* 0x00007610ff1d7816 */ /* 0x000fe4000000001d */
[----:B------:R-:W-:Y:S02]  /*ea80*/  PRMT R28, RZ, 0x7610, R28 ;  /* 0x00007610ff1c7816 */ /* 0x000fe4000000001c */
[----:B------:R-:W-:Y:S02]  /*ea90*/  @!P5 PRMT R29, R13, 0x7610, R29 ;  /* 0x000076100d1dd816 */ /* 0x000fe4000000001d */
[----:B---3--:R-:W-:-:S02]  /*eaa0*/  PRMT R0, RZ, 0x7610, R0 ;  /* 0x00007610ff007816 */ /* 0x008fc40000000000 */
[----:B------:R-:W-:Y:S01]  /*eab0*/  @!P5 PRMT R28, R12, 0x7610, R28 ;  /* 0x000076100c1cd816 */ /* 0x000fe2000000001c */
[----:B------:R1:W-:Y:S01]  /*eac0*/  STL.S16 [R1+0x414], R29 ;  /* 0x0004141d01007387 */ /* 0x0003e20000100600 */
[----:B------:R-:W-:-:S03]  /*ead0*/  LOP3.LUT P5, RZ, R4, 0x10000000, RZ, 0xc0, !PT ;  /* 0x1000000004ff7812 */ /* 0x000fc600078ac0ff */
[----:B-1----:R-:W3:Y:S01]  /*eae0*/  LDL.LU R29, [R1+0x4d4] ;  /* 0x0004d400011d7983 */ /* 0x002ee20000300800 */
[----:B--2---:R-:W-:-:S05]  /*eaf0*/  @!P4 PRMT R0, R37, 0x7632, R0 ;  /* 0x000076322500c816 */ /* 0x004fca0000000000 */
[----:B------:R1:W-:Y:S04]  /*eb00*/  STL.S16 [R1+0x450], R0 ;  /* 0x0004500001007387 */ /* 0x0003e80000100600 */
[----:B-1----:R-:W2:Y:S01]  /*eb10*/  LDL.LU R0, [R1+0x484] ;  /* 0x0004840001007983 */ /* 0x002ea20000300800 */
[----:B0-----:R-:W-:Y:S02]  /*eb20*/  PRMT R18, RZ, 0x7610, R18 ;  /* 0x00007610ff127816 */ /* 0x001fe40000000012 */
[----:B------:R-:W-:Y:S02]  /*eb30*/  PRMT R19, RZ, 0x7610, R19 ;  /* 0x00007610ff137816 */ /* 0x000fe40000000013 */
[----:B----4-:R-:W-:Y:S02]  /*eb40*/  @!P5 PRMT R18, R14, 0x7632, R18 ;  /* 0x000076320e12d816 */ /* 0x010fe40000000012 */
[----:B------:R-:W-:-:S03]  /*eb50*/  @!P5 PRMT R19, R15, 0x7610, R19 ;  /* 0x000076100f13d816 */ /* 0x000fc60000000013 */
[----:B------:R0:W-:Y:S04]  /*eb60*/  STL.S16 [R1+0x420], R18 ;  /* 0x0004201201007387 */ /* 0x0001e80000100600 */
[----:B------:R1:W-:Y:S04]  /*eb70*/  STL.S16 [R1+0x41e], R19 ;  /* 0x00041e1301007387 */ /* 0x0003e80000100600 */
[----:B0-----:R-:W4:Y:S04]  /*eb80*/  LDL.LU R18, [R1+0x4b8] ;  /* 0x0004b80001127983 */ /* 0x001f280000300800 */
[----:B-1----:R-:W4:Y:S01]  /*eb90*/  LDL.LU R19, [R1+0x4b4] ;  /* 0x0004b40001137983 */ /* 0x002f220000300800 */
[----:B---3--:R-:W-:-:S02]  /*eba0*/  PRMT R29, RZ, 0x7610, R29 ;  /* 0x00007610ff1d7816 */ /* 0x008fc4000000001d */
[----:B------:R-:W-:Y:S02]  /*ebb0*/  PRMT R39, RZ, 0x7610, R39 ;  /* 0x00007610ff277816 */ /* 0x000fe40000000027 */
[----:B------:R-:W-:Y:S02]  /*ebc0*/  @!P5 PRMT R29, R14, 0x7610, R29 ;  /* 0x000076100e1dd816 */ /* 0x000fe4000000001d */
[----:B------:R-:W-:Y:S02]  /*ebd0*/  @!P5 PRMT R39, R15, 0x7632, R39 ;  /* 0x000076320f27d816 */ /* 0x000fe40000000027 */
[----:B------:R-:W-:Y:S02]  /*ebe0*/  PRMT R6, RZ, 0x7610, R6 ;  /* 0x00007610ff067816 */ /* 0x000fe40000000006 */
[----:B------:R-:W-:Y:S02]  /*ebf0*/  LOP3.LUT P5, RZ, R4, 0x8000000, RZ, 0xc0, !PT ;  /* 0x0800000004ff7812 */ /* 0x000fe400078ac0ff */
[----:B------:R-:W-:Y:S01]  /*ec00*/  @!P2 PRMT R6, R33, 0x7610, R6 ;  /* 0x000076102106a816 */ /* 0x000fe20000000006 */
[----:B------:R0:W-:Y:S04]  /*ec10*/  STL.S16 [R1+0x422], R39 ;  /* 0x0004222701007387 */ /* 0x0001e80000100600 */
[----:B------:R1:W-:Y:S01]  /*ec20*/  STL.S16 [R1+0x43c], R6 ;  /* 0x00043c0601007387 */ /* 0x0003e20000100600 */
[----:B0-----:R-:W-:-:S03]  /*ec30*/  MOV R39, RZ ;  /* 0x000000ff00277202 */ /* 0x001fc60000000f00 */
[----:B-1----:R-:W3:Y:S04]  /*ec40*/  LDL.LU R6, [R1+0x4a8] ;  /* 0x0004a80001067983 */ /* 0x002ee80000300800 */
[----:B------:R0:W-:Y:S04]  /*ec50*/  STL.S16 [R1+0x416], R28 ;  /* 0x0004161c01007387 */ /* 0x0001e80000100600 */
[----:B------:R1:W-:Y:S04]  /*ec60*/  STL.S16 [R1+0x41c], R29 ;  /* 0x00041c1d01007387 */ /* 0x0003e80000100600 */
[----:B0-----:R-:W3:Y:S04]  /*ec70*/  LDL.LU R28, [R1+0x4cc] ;  /* 0x0004cc00011c7983 */ /* 0x001ee80000300800 */
[----:B-1----:R-:W3:Y:S01]  /*ec80*/  LDL.LU R29, [R1+0x4bc] ;  /* 0x0004bc00011d7983 */ /* 0x002ee20000300800 */
[----:B--2---:R-:W-:-:S04]  /*ec90*/  PRMT R0, RZ, 0x7610, R0 ;  /* 0x00007610ff007816 */ /* 0x004fc80000000000 */
[----:B------:R-:W-:-:S05]  /*eca0*/  @!P4 PRMT R0, R38, 0x7632, R0 ;  /* 0x000076322600c816 */ /* 0x000fca0000000000 */
[----:B------:R0:W-:Y:S04]  /*ecb0*/  STL.S16 [R1+0x452], R0 ;  /* 0x0004520001007387 */ /* 0x0001e80000100600 */
[----:B0-----:R-:W2:Y:S04]  /*ecc0*/  LDL.LU R0, [R1+0x47c] ;  /* 0x00047c0001007983 */ /* 0x001ea80000300800 */
[----:B----4-:R0:W4:Y:S01]  /*ecd0*/  @!P5 LDG.E R39, desc[UR10][R18.64] ;  /* 0x0000000a1227d981 */ /* 0x010122000c1e1900 */
[----:B------:R-:W-:Y:S02]  /*ece0*/  LOP3.LUT P6, RZ, R2, 0x2, RZ, 0xc0, !PT ;  /* 0x0000000202ff7812 */ /* 0x000fe400078cc0ff */
[----:B0-----:R-:W-:-:S02]  /*ecf0*/  PRMT R18, RZ, 0x7610, R18 ;  /* 0x00007610ff127816 */ /* 0x001fc40000000012 */
[----:B------:R-:W-:-:S09]  /*ed00*/  PRMT R19, RZ, 0x7610, R19 ;  /* 0x00007610ff137816 */ /* 0x000fd20000000013 */
[C---:B------:R-:W-:Y:S02]  /*ed10*/  @!P6 PRMT R18, R17.reuse, 0x7610, R18 ;  /* 0x000076101112e816 */ /* 0x040fe40000000012 */
[----:B------:R-:W-:-:S03]  /*ed20*/  @!P6 PRMT R19, R17, 0x7632, R19 ;  /* 0x000076321113e816 */ /* 0x000fc60000000013 */
[----:B------:R-:W-:Y:S01]  /*ed30*/  STL.S16 [R1+0x424], R18 ;  /* 0x0004241201007387 */ /* 0x000fe20000100600 */
[----:B---3--:R-:W-:-:S03]  /*ed40*/  PRMT R6, RZ, 0x7610, R6 ;  /* 0x00007610ff067816 */ /* 0x008fc60000000006 */
[----:B------:R0:W-:Y:S01]  /*ed50*/  STL.S16 [R1+0x428], R19 ;  /* 0x0004281301007387 */ /* 0x0001e20000100600 */
[----:B------:R-:W-:-:S05]  /*ed60*/  @!P2 PRMT R6, R34, 0x7610, R6 ;  /* 0x000076102206a816 */ /* 0x000fca0000000006 */
[----:B------:R1:W-:Y:S01]  /*ed70*/  STL.S16 [R1+0x43e], R6 ;  /* 0x00043e0601007387 */ /* 0x0003e20000100600 */
[----:B0-----:R-:W-:-:S06]  /*ed80*/  CS2R R18, SRZ ;  /* 0x0000000000127805 */ /* 0x001fcc000001ff00 */
[----:B------:R-:W3:Y:S04]  /*ed90*/  @!P5 LDG.E R18, desc[UR10][R28.64] ;  /* 0x0000000a1c12d981 */ /* 0x000ee8000c1e1900 */
[----:B-1----:R-:W3:Y:S01]  /*eda0*/  LDL.LU R6, [R1+0x4a0] ;  /* 0x0004a00001067983 */ /* 0x002ee20000300800 */
[----:B--2---:R-:W-:Y:S02]  /*edb0*/  PRMT R0, RZ, 0x7610, R0 ;  /* 0x00007610ff007816 */ /* 0x004fe40000000000 */
[----:B------:R-:W-:Y:S01]  /*edc0*/  PRMT R3, RZ, 0x7610, R3 ;  /* 0x00007610ff037816 */ /* 0x000fe20000000003 */
[----:B------:R-:W-:Y:S01]  /*edd0*/  STL [R1+0x1dc], R10 ;  /* 0x0001dc0a01007387 */ /* 0x000fe20000100800 */
[----:B------:R-:W-:-:S03]  /*ede0*/  PRMT R2, RZ, 0x7610, R2 ;  /* 0x00007610ff027816 */ /* 0x000fc60000000002 */
[----:B------:R0:W-:Y:S04]  /*edf0*/  STL [R1+0xe0], R11 ;  /* 0x0000e00b01007387 */ /* 0x0001e80000100800 */
[----:B------:R-:W-:Y:S01]  /*ee00*/  STL [R1+0x1e0], R20 ;  /* 0x0001e01401007387 */ /* 0x000fe20000100800 */
[----:B------:R-:W-:-:S03]  /*ee10*/  UIMAD.WIDE UR6, UR8, 0x8, UR6 ;  /* 0x00000008080678a5 */ /* 0x000fc6000f8e0206 */
[----:B------:R-:W-:Y:S04]  /*ee20*/  STL [R1+0xe4], R21 ;  /* 0x0000e41501007387 */ /* 0x000fe80000100800 */
[----:B------:R-:W-:Y:S04]  /*ee30*/  STL [R1+0x1d4], R41 ;  /* 0x0001d42901007387 */ /* 0x000fe80000100800 */
[----:B------:R-:W-:Y:S04]  /*ee40*/  STL [R1+0xd8], R40 ;  /* 0x0000d82801007387 */ /* 0x000fe80000100800 */
[----:B------:R-:W-:Y:S01]  /*ee50*/  STL [R1+0xdc], R5 ;  /* 0x0000dc0501007387 */ /* 0x000fe20000100800 */
[----:B----4-:R-:W-:Y:S01]  /*ee60*/  @!P5 PRMT R0, R39, 0x7632, R0 ;  /* 0x000076322700d816 */ /* 0x010fe20000000000 */
[----:B0-----:R-:W0:Y:S01]  /*ee70*/  LDC.64 R10, c[0x0][0x3a8] ;  /* 0x0000ea00ff0a7b82 */ /* 0x001e220000000a00 */
[----:B------:R-:W-:-:S02]  /*ee80*/  PRMT R7, RZ, 0x7610, R7 ;  /* 0x00007610ff077816 */ /* 0x000fc40000000007 */
[----:B------:R-:W-:Y:S01]  /*ee90*/  PRMT R8, RZ, 0x7610, R8 ;  /* 0x00007610ff087816 */ /* 0x000fe20000000008 */
[----:B------:R1:W-:Y:S01]  /*eea0*/  STL.S16 [R1+0x458], R0 ;  /* 0x0004580001007387 */ /* 0x0003e20000100600 */
[----:B------:R-:W-:-:S03]  /*eeb0*/  PRMT R9, RZ, 0x7610, R9 ;  /* 0x00007610ff097816 */ /* 0x000fc60000000009 */
[----:B------:R-:W-:Y:S04]  /*eec0*/  STL [R1+0xf4], R25 ;  /* 0x0000f41901007387 */ /* 0x000fe80000100800 */
[----:B------:R-:W-:Y:S04]  /*eed0*/  STL [R1+0x1f4], R30 ;  /* 0x0001f41e01007387 */ /* 0x000fe80000100800 */
[----:B-1----:R-:W2:Y:S01]  /*eee0*/  LDL.LU R0, [R1+0x474] ;  /* 0x0004740001007983 */ /* 0x002ea20000300800 */
[----:B------:R-:W-:-:S03]  /*eef0*/  @!P6 PRMT R3, R24, 0x7610, R3 ;  /* 0x000076101803e816 */ /* 0x000fc60000000003 */
[----:B------:R-:W-:Y:S04]  /*ef00*/  STL [R1+0xf8], R31 ;  /* 0x0000f81f01007387 */ /* 0x000fe80000100800 */
[----:B------:R1:W-:Y:S04]  /*ef10*/  STL.S16 [R1+0x426], R3 ;  /* 0x0004260301007387 */ /* 0x0003e80000100600 */
[----:B------:R-:W-:Y:S04]  /*ef20*/  STL [R1+0x1f8], R32 ;  /* 0x0001f82001007387 */ /* 0x000fe80000100800 */
[----:B------:R-:W-:Y:S01]  /*ef30*/  STL [R1+0xfc], R33 ;  /* 0x0000fc2101007387 */ /* 0x000fe20000100800 */
[----:B-1----:R-:W1:Y:S01]  /*ef40*/  S2R R3, SR_TID.X ;  /* 0x0000000000037919 */ /* 0x002e620000002100 */
[----:B------:R-:W-:-:S02]  /*ef50*/  @!P6 PRMT R2, R24, 0x7632, R2 ;  /* 0x000076321802e816 */ /* 0x000fc40000000002 */
[----:B------:R-:W-:Y:S04]  /*ef60*/  STL [R1+0x1fc], R34 ;  /* 0x0001fc2201007387 */ /* 0x000fe80000100800 */
[----:B------:R1:W-:Y:S01]  /*ef70*/  STL.S16 [R1+0x42e], R2 ;  /* 0x00042e0201007387 */ /* 0x0003e20000100600 */
[----:B------:R-:W-:-:S03]  /*ef80*/  LOP3.LUT P6, RZ, R4, 0x4000000, RZ, 0xc0, !PT ;  /* 0x0400000004ff7812 */ /* 0x000fc600078cc0ff */
[----:B------:R4:W-:Y:S01]  /*ef90*/  STL [R1+0x100], R35 ;  /* 0x0001002301007387 */ /* 0x0009e20000100800 */
[----:B---3--:R-:W-:Y:S02]  /*efa0*/  PRMT R6, RZ, 0x7610, R6 ;  /* 0x00007610ff067816 */ /* 0x008fe40000000006 */
[----:B------:R-:W-:Y:S01]  /*efb0*/  PRMT R41, RZ, 0x7610, R41 ;  /* 0x00007610ff297816 */ /* 0x000fe20000000029 */
[----:B------:R-:W-:Y:S01]  /*efc0*/  STL [R1+0x200], R36 ;  /* 0x0002002401007387 */ /* 0x000fe20000100800 */
[----:B------:R-:W-:Y:S02]  /*efd0*/  PRMT R40, RZ, 0x7610, R40 ;  /* 0x00007610ff287816 */ /* 0x000fe40000000028 */
[----:B------:R-:W-:Y:S01]  /*efe0*/  PRMT R5, RZ, 0x7610, R5 ;  /* 0x00007610ff057816 */ /* 0x000fe20000000005 */
[----:B------:R-:W-:Y:S01]  /*eff0*/  STL [R1+0x104], R37 ;  /* 0x0001042501007387 */ /* 0x000fe20000100800 */
[----:B------:R-:W-:Y:S02]  /*f000*/  @!P4 PRMT R7, R37, 0x7610, R7 ;  /* 0x000076102507c816 */ /* 0x000fe40000000007 */
[----:B------:R-:W-:Y:S01]  /*f010*/  @!P4 PRMT R8, R38, 0x7610, R8 ;  /* 0x000076102608c816 */ /* 0x000fe20000000008 */
[----:B------:R3:W4:Y:S01]  /*f020*/  @!P6 LDG.E R19, desc[UR10][R22.64] ;  /* 0x0000000a1613e981 */ /* 0x000722000c1e1900 */
[----:B------:R-:W-:-:S03]  /*f030*/  @!P5 PRMT R9, R39, 0x7610, R9 ;  /* 0x000076102709d816 */ /* 0x000fc60000000009 */
[----:B------:R-:W-:Y:S01]  /*f040*/  STL [R1+0x204], R38 ;  /* 0x0002042601007387 */ /* 0x000fe20000100800 */
[----:B-1----:R-:W-:-:S03]  /*f050*/  LOP3.LUT R2, R3, 0xffff, RZ, 0xc0, !PT ;  /* 0x0000ffff03027812 */ /* 0x002fc600078ec0ff */
[----:B------:R-:W-:Y:S02]  /*f060*/  STL [R1+0x108], R39 ;  /* 0x0001082701007387 */ /* 0x000fe40000100800 */
[----:B------:R-:W-:Y:S01]  /*f070*/  IMAD R2, R2, 0x334, RZ ;  /* 0x0000033402027824 */ /* 0x000fe200078e02ff */
[----:B------:R-:W-:Y:S01]  /*f080*/  @!P3 PRMT R6, R35, 0x7610, R6 ;  /* 0x000076102306b816 */ /* 0x000fe20000000006 */
[----:B------:R-:W5:Y:S03]  /*f090*/  LDL.S16 R28, [R1+0x220] ;  /* 0x00022000011c7983 */ /* 0x000f660000100600 */
[----:B------:R-:W-:Y:S01]  /*f0a0*/  SHF.R.U32.HI R2, RZ, 0x10, R2 ;  /* 0x00000010ff027819 */ /* 0x000fe20000011602 */
[----:B------:R-:W5:Y:S03]  /*f0b0*/  LDL.S16 R29, [R1+0x21a] ;  /* 0x00021a00011d7983 */ /* 0x000f660000100600 */
[----:B------:R-:W-:Y:S01]  /*f0c0*/  PRMT R2, R2, 0x9910, RZ ;  /* 0x0000991002027816 */ /* 0x000fe200000000ff */
[----:B------:R-:W5:Y:S04]  /*f0d0*/  LDL.S16 R33, [R1+0x210] ;  /* 0x0002100001217983 */ /* 0x000f680000100600 */
[----:B------:R-:W-:Y:S01]  /*f0e0*/  IMAD R2, R2, 0x50, RZ ;  /* 0x0000005002027824 */ /* 0x000fe200078e02ff */
[----:B--2---:R-:W-:Y:S01]  /*f0f0*/  PRMT R0, RZ, 0x7610, R0 ;  /* 0x00007610ff007816 */ /* 0x004fe20000000000 */
[----:B------:R-:W5:Y:S03]  /*f100*/  LDL.S16 R34, [R1+0x3a2] ;  /* 0x0003a20001227983 */ /* 0x000f660000100600 */
[----:B------:R-:W-:-:S02]  /*f110*/  IADD3 R2, PT, PT, RZ, -R2, RZ ;  /* 0x80000002ff027210 */ /* 0x000fc40007ffe0ff */
[----:B------:R-:W-:Y:S02]  /*f120*/  PRMT R4, RZ, 0x7610, R4 ;  /* 0x00007610ff047816 */ /* 0x000fe40000000004 */
[----:B------:R-:W-:Y:S02]  /*f130*/  @!P0 PRMT R41, R25, 0x7632, R41 ;  /* 0x0000763219298816 */ /* 0x000fe40000000029 */
[C---:B------:R-:W-:Y:S02]  /*f140*/  @!P0 PRMT R40, R30.reuse, 0x7610, R40 ;  /* 0x000076101e288816 */ /* 0x040fe40000000028 */
[----:B------:R-:W-:Y:S01]  /*f150*/  @!P0 PRMT R5, R30, 0x7632, R5 ;  /* 0x000076321e058816 */ /* 0x000fe20000000005 */
[----:B---3--:R-:W-:Y:S01]  /*f160*/  HFMA2 R22, -RZ, RZ, 0, 0 ;  /* 0x00000000ff167431 */ /* 0x008fe200000001ff */
[----:B------:R-:W-:Y:S01]  /*f170*/  PRMT R2, R2, 0x7710, RZ ;  /* 0x0000771002027816 */ /* 0x000fe200000000ff */
[----:B------:R-:W-:Y:S03]  /*f180*/  STL.S16 [R1+0x44c], R7 ;  /* 0x00044c0701007387 */ /* 0x000fe60000100600 */
[----:B------:R-:W-:Y:S01]  /*f190*/  IADD3 R2, PT, PT, R2, R3, RZ ;  /* 0x0000000302027210 */ /* 0x000fe20007ffe0ff */
[----:B------:R-:W-:Y:S03]  /*f1a0*/  STL.S16 [R1+0x44e], R8 ;  /* 0x00044e0801007387 */ /* 0x000fe60000100600 */
[----:B------:R-:W-:Y:S01]  /*f1b0*/  SHF.L.U32 R2, R2, 0x1, RZ ;  /* 0x0000000102027819 */ /* 0x000fe200000006ff */
[----:B------:R-:W-:Y:S03]  /*f1c0*/  STL.S16 [R1+0x454], R9 ;  /* 0x0004540901007387 */ /* 0x000fe60000100600 */
[----:B------:R-:W-:Y:S01]  /*f1d0*/  LOP3.LUT R20, R2, 0xffff, RZ, 0xc0, !PT ;  /* 0x0000ffff02147812 */ /* 0x000fe200078ec0ff */
[----:B----4-:R-:W5:Y:S01]  /*f1e0*/  LDL.S16 R35, [R1+0x3d2] ;  /* 0x0003d20001237983 */ /* 0x010f620000100600 */
[----:B------:R-:W-:-:S02]  /*f1f0*/  MOV R2, UR13 ;  /* 0x0000000d00027c02 */ /* 0x000fc40008000f00 */
[----:B------:R-:W-:Y:S01]  /*f200*/  @!P5 PRMT R0, R18, 0x7610, R0 ;  /* 0x000076101200d816 */ /* 0x000fe20000000000 */
[----:B------:R1:W-:Y:S02]  /*f210*/  STL.S16 [R1+0x444], R6 ;  /* 0x0004440601007387 */ /* 0x0003e40000100600 */
[----:B------:R-:W-:Y:S02]  /*f220*/  IMAD R2, R2, 0xa0, R20 ;  /* 0x000000a002027824 */ /* 0x000fe400078e0214 */
[----:B------:R0:W-:Y:S04]  /*f230*/  STL [R1+0x464], R20 ;  /* 0x0004641401007387 */ /* 0x0001e80000100800 */
[----:B------:R2:W-:Y:S04]  /*f240*/  STL.S16 [R1+0x456], R0 ;  /* 0x0004560001007387 */ /* 0x0005e80000100600 */
[----:B-1----:R-:W3:Y:S01]  /*f250*/  LDL.LU R6, [R1+0x498] ;  /* 0x0004980001067983 */ /* 0x002ee20000300800 */
[----:B0-----:R-:W-:Y:S01]  /*f260*/  IMAD.WIDE R20, R2, 0x4, R10 ;  /* 0x0000000402147825 */ /* 0x001fe200078e020a */
[----:B------:R-:W-:-:S02]  /*f270*/  MOV R10, UR6 ;  /* 0x00000006000a7c02 */ /* 0x000fc40008000f00 */
[----:B------:R-:W5:Y:S01]  /*f280*/  LDL.S16 R37, [R1+0x358] ;  /* 0x0003580001257983 */ /* 0x000f620000100600 */
[----:B------:R-:W-:-:S03]  /*f290*/  MOV R11, UR7 ;  /* 0x00000007000b7c02 */ /* 0x000fc60008000f00 */
[----:B--2---:R-:W2:Y:S04]  /*f2a0*/  LDL.LU R0, [R1+0x470] ;  /* 0x0004700001007983 */ /* 0x004ea80000300800 */
[----:B------:R-:W4:Y:S01]  /*f2b0*/  LDG.E.64 R10, desc[UR10][R10.64] ;  /* 0x0000000a0a0a7981 */ /* 0x000f22000c1e1b00 */
[----:B------:R-:W-:Y:S02]  /*f2c0*/  @!P0 PRMT R4, R25, 0x7610, R4 ;  /* 0x0000761019048816 */ /* 0x000fe40000000004 */
[----:B------:R-:W-:Y:S01]  /*f2d0*/  ISETP.NE.AND P0, PT, RZ, UR9, PT ;  /* 0x00000009ff007c0c */ /* 0x000fe2000bf05270 */
[----:B------:R-:W-:Y:S04]  /*f2e0*/  STL.S16 [R1+0x438], R5 ;  /* 0x0004380501007387 */ /* 0x000fe80000100600 */
[----:B------:R0:W-:Y:S04]  /*f2f0*/  STL.S16 [R1+0x42a], R4 ;  /* 0x00042a0401007387 */ /* 0x0001e80000100600 */
[----:B------:R-:W4:Y:S04]  /*f300*/  @!P6 LDG.E R22, desc[UR10][R26.64] ;  /* 0x0000000a1a16e981 */ /* 0x000f28000c1e1900 */
[----:B------:R1:W-:Y:S01]  /*f310*/  STL.S16 [R1+0x434], R41 ;  /* 0x0004342901007387 */ /* 0x0003e20000100600 */
[----:B0-----:R-:W0:Y:S03]  /*f320*/  @P0 LDC.64 R4, c[0x0][0x3b0] ;  /* 0x0000ec00ff040b82 */ /* 0x001e260000000a00 */
[----:B------:R1:W-:Y:S04]  /*f330*/  STL.S16 [R1+0x430], R40 ;  /* 0x0004302801007387 */ /* 0x0003e80000100600 */
[----:B------:R-:W5:Y:S04]  /*f340*/  LDL.S16 R27, [R1+0x216] ;  /* 0x00021600011b7983 */ /* 0x000f680000100600 */
[----:B-1----:R-:W5:Y:S04]  /*f350*/  LDL.S16 R41, [R1+0x3c6] ;  /* 0x0003c60001297983 */ /* 0x002f680000100600 */
[----:B------:R-:W5:Y:S04]  /*f360*/  LDL.S16 R40, [R1+0x3b4] ;  /* 0x0003b40001287983 */ /* 0x000f680000100600 */
[----:B------:R-:W5:Y:S04]  /*f370*/  LDL.S16 R25, [R1+0x21c] ;  /* 0x00021c0001197983 */ /* 0x000f680000100600 */
[----:B------:R-:W5:Y:S01]  /*f380*/  LDL.S16 R30, [R1+0x214] ;  /* 0x00021400011e7983 */ /* 0x000f620000100600 */
[----:B0-----:R-:W-:Y:S01]  /*f390*/  @P0 IMAD.WIDE R4, R2, 0x4, R4 ;  /* 0x0000000402040825 */ /* 0x001fe200078e0204 */
[----:B------:R-:W-:-:S02]  /*f3a0*/  CS2R R2, SRZ ;  /* 0x0000000000027805 */ /* 0x000fc4000001ff00 */
[----:B------:R-:W5:Y:S04]  /*f3b0*/  LDL.LU R7, [R1+0x488] ;  /* 0x0004880001077983 */ /* 0x000f680000300800 */
[----:B------:R-:W5:Y:S04]  /*f3c0*/  LDL.LU R8, [R1+0x480] ;  /* 0x0004800001087983 */ /* 0x000f680000300800 */
[----:B------:R-:W5:Y:S04]  /*f3d0*/  @P0 LDG.E.64 R2, desc[UR10][R4.64] ;  /* 0x0000000a04020981 */ /* 0x000f68000c1e1b00 */
[----:B------:R-:W5:Y:S04]  /*f3e0*/  LDL.S16 R38, [R1+0x2f2] ;  /* 0x0002f20001267983 */ /* 0x000f680000100600 */
[----:B------:R-:W5:Y:S04]  /*f3f0*/  LDL.LU R9, [R1+0x478] ;  /* 0x0004780001097983 */ /* 0x000f680000300800 */
[----:B------:R0:W5:Y:S04]  /*f400*/  LDG.E.64 R4, desc[UR10][R20.64] ;  /* 0x0000000a14047981 */ /* 0x000168000c1e1b00 */
[----:B------:R1:W5:Y:S01]  /*f410*/  LDL.S16 R39, [R1+0x21e] ;  /* 0x00021e0001277983 */ /* 0x0003620000100600 */
[----:B0-----:R-:W-:-:S04]  /*f420*/  PRMT R21, RZ, 0x7610, R21 ;  /* 0x00007610ff157816 */ /* 0x001fc80000000015 */
[----:B------:R-:W-:Y:S02]  /*f430*/  @!P1 PRMT R21, R31, 0x7610, R21 ;  /* 0x000076101f159816 */ /* 0x000fe40000000015 */
[----:B------:R1:W5:Y:S01]  /*f440*/  LDL.S16 R31, [R1+0x334] ;  /* 0x00033400011f7983 */ /* 0x0003620000100600 */
[----:B---3--:R-:W-:-:S04]  /*f450*/  PRMT R6, RZ, 0x7610, R6 ;  /* 0x00007610ff067816 */ /* 0x008fc80000000006 */
[----:B------:R-:W-:Y:S02]  /*f460*/  @!P3 PRMT R6, R36, 0x7610, R6 ;  /* 0x000076102406b816 */ /* 0x000fe40000000006 */
[----:B------:R1:W5:Y:S01]  /*f470*/  LDL.S16 R36, [R1+0x22a] ;  /* 0x00022a0001247983 */ /* 0x0003620000100600 */
[----:B--2---:R-:W-:Y:S02]  /*f480*/  PRMT R0, RZ, 0x7610, R0 ;  /* 0x00007610ff007816 */ /* 0x004fe40000000000 */
[----:B----4-:R-:W-:Y:S02]  /*f490*/  R2UR UR28, R10 ;  /* 0x000000000a1c72ca */ /* 0x010fe400000e0000 */
[----:B------:R-:W-:Y:S02]  /*f4a0*/  @!P6 PRMT R0, R19, 0x7632, R0 ;  /* 0x000076321300e816 */ /* 0x000fe40000000000 */
[----:B------:R-:W-:Y:S01]  /*f4b0*/  PRMT R10, RZ, 0x7610, R10 ;  /* 0x00007610ff0a7816 */ /* 0x000fe2000000000a */
[----:B------:R0:W-:Y:S03]  /*f4c0*/  STL.S16 [R1+0x446], R6 ;  /* 0x0004460601007387 */ /* 0x0001e60000100600 */
[----:B------:R-:W-:Y:S01]  /*f4d0*/  @!P1 PRMT R10, R32, 0x7632, R10 ;  /* 0x00007632200a9816 */ /* 0x000fe2000000000a */
[----:B------:R2:W-:Y:S04]  /*f4e0*/  STL.S16 [R1+0x460], R0 ;  /* 0x0004600001007387 */ /* 0x0005e80000100600 */
[----:B------:R1:W5:Y:S04]  /*f4f0*/  LDL.S16 R32, [R1+0x212] ;  /* 0x0002120001207983 */ /* 0x0003680000100600 */
[----:B0-----:R1:W5:Y:S04]  /*f500*/  LDL.LU R6, [R1+0x490] ;  /* 0x0004900001067983 */ /* 0x0013680000300800 */
[----:B--2---:R1:W5:Y:S04]  /*f510*/  LDL.LU R0, [R1+0x46c] ;  /* 0x00046c0001007983 */ /* 0x0043680000300800 */
[----:B------:R0:W-:Y:S02]  /*f520*/  STL.S16 [R1+0x43a], R10 ;  /* 0x00043a0a01007387 */ /* 0x0001e40000100600 */
[----:B0-----:R-:W-:-:S05]  /*f530*/  MOV R10, UR28 ;  /* 0x0000001c000a7c02 */ /* 0x001fca0008000f00 */
[----:B------:R-:W-:-:S05]  /*f540*/  FFMA.FTZ R10, -R10, UR28, R11 ;  /* 0x0000001c0a0a7c23 */ /* 0x000fca000801010b */
[----:B------:R-:W-:-:S13]  /*f550*/  FSETP.GTU.FTZ.AND P0, PT, R10, RZ, PT ;  /* 0x000000ff0a00720b */ /* 0x000fda0003f1c000 */
[----:B------:R-:W-:-:S05]  /*f560*/  VOTEU.ANY UP0, P0 ;  /* 0x0000000000ff7886 */ /* 0x000fca0000000100 */
[----:B------:R-:W0:Y:S01]  /*f570*/  @UP0 LDCU UR5, c[0x0][0x3c0] ;  /* 0x00007800ff0507ac */ /* 0x000e220008000800 */
[----:B------:R-:W-:Y:S01]  /*f580*/  PLOP3.LUT P0, PT, PT, PT, UP0, 0x80, 0x8 ;  /* 0x000000000008781c */ /* 0x000fe20003f0f008 */
[----:B------:R2:W-:Y:S01]  /*f590*/  STL [R1+0xec], R14 ;  /* 0x0000ec0e01007387 */ /* 0x0005e20000100800 */
[----:B------:R-:W-:Y:S02]  /*f5a0*/  PRMT R23, RZ, 0x7610, R23 ;  /* 0x00007610ff177816 */ /* 0x000fe40000000017 */
[----:B------:R-:W-:Y:S01]  /*f5b0*/  PRMT R26, RZ, 0x7610, R26 ;  /* 0x00007610ff1a7816 */ /* 0x000fe2000000001a */
[----:B------:R3:W-:Y:S01]  /*f5c0*/  STL [R1+0x1f0], R24 ;  /* 0x0001f01801007387 */ /* 0x0007e20000100800 */
[----:B------:R-:W-:Y:S02]  /*f5d0*/  @!P5 PRMT R23, R18, 0x7632, R23 ;  /* 0x000076321217d816 */ /* 0x000fe40000000017 */
[----:B--2---:R-:W-:-:S05]  /*f5e0*/  PRMT R14, RZ, 0x7610, R14 ;  /* 0x00007610ff0e7816 */ /* 0x004fca000000000e */
[----:B0-----:R-:W-:Y:S01]  /*f5f0*/  @P0 FADD.FTZ R10, R10, UR5 ;  /* 0x000000050a0a0e21 */ /* 0x001fe20008010000 */
[----:B---3--:R-:W-:Y:S02]  /*f600*/  PRMT R24, RZ, 0x7610, R24 ;  /* 0x00007610ff187816 */ /* 0x008fe40000000018 */
[----:B------:R-:W-:-:S03]  /*f610*/  @!P6 PRMT R26, R22, 0x7610, R26 ;  /* 0x00007610161ae816 */ /* 0x000fc6000000001a */
[----:B------:R-:W0:Y:S01]  /*f620*/  @P0 MUFU.RSQ R10, R10 ;  /* 0x0000000a000a0308 */ /* 0x000e220000001400 */
[----:B------:R-:W-:Y:S02]  /*f630*/  @!P6 PRMT R24, R19, 0x7610, R24 ;  /* 0x000076101318e816 */ /* 0x000fe40000000018 */
[----:B------:R-:W-:Y:S01]  /*f640*/  @!P6 PRMT R14, R22, 0x7632, R14 ;  /* 0x00007632160ee816 */ /* 0x000fe2000000000e */
[----:B------:R1:W-:Y:S04]  /*f650*/  STL [R1+0x1e4], R16 ;  /* 0x0001e41001007387 */ /* 0x0003e80000100800 */
[----:B------:R1:W-:Y:S04]  /*f660*/  STL [R1+0xe8], R13 ;  /* 0x0000e80d01007387 */ /* 0x0003e80000100800 */
[----:B------:R1:W-:Y:S04]  /*f670*/  STL [R1+0x1e8], R12 ;  /* 0x0001e80c01007387 */ /* 0x0003e80000100800 */
[----:B------:R1:W-:Y:S04]  /*f680*/  STL [R1+0x1ec], R15 ;  /* 0x0001ec0f01007387 */ /* 0x0003e80000100800 */
[----:B------:R1:W-:Y:S04]  /*f690*/  STL [R1+0xf0], R17 ;  /* 0x0000f01101007387 */ /* 0x0003e80000100800 */
[----:B------:R1:W-:Y:S04]  /*f6a0*/  STL.S16 [R1+0x42c], R21 ;  /* 0x00042c1501007387 */ /* 0x0003e80000100600 */
[----:B------:R1:W-:Y:S04]  /*f6b0*/  STL [R1+0x208], R18 ;  /* 0x0002081201007387 */ /* 0x0003e80000100800 */
[----:B------:R1:W-:Y:S04]  /*f6c0*/  STL [R1+0x10c], R19 ;  /* 0x00010c1301007387 */ /* 0x0003e80000100800 */
[----:B------:R1:W-:Y:S04]  /*f6d0*/  STL [R1+0x20c], R22 ;  /* 0x00020c1601007387 */ /* 0x0003e80000100800 */
[----:B------:R1:W-:Y:S04]  /*f6e0*/  STL.S16 [R1+0x45a], R23 ;  /* 0x00045a1701007387 */ /* 0x0003e80000100600 */
[----:B------:R1:W-:Y:S04]  /*f6f0*/  STL.S16 [R1+0x45c], R24 ;  /* 0x00045c1801007387 */ /* 0x0003e80000100600 */
[----:B------:R1:W-:Y:S04]  /*f700*/  STL.S16 [R1+0x45e], R26 ;  /* 0x00045e1a01007387 */ /* 0x0003e80000100600 */
[----:B------:R1:W-:Y:S01]  /*f710*/  STL.S16 [R1+0x462], R14 ;  /* 0x0004620e01007387 */ /* 0x0003e20000100600 */
[----:B------:R-:W-:Y:S01]  /*f720*/  UISETP.NE.AND UP1, UPT, UR9, URZ, UPT ;  /* 0x000000ff0900728c */ /* 0x000fe2000bf25270 */
[----:B0-----:R-:W-:Y:S01]  /*f730*/  @P0 R2UR UR5, R10 ;  /* 0x000000000a0502ca */ /* 0x001fe200000e0000 */
[----:B------:R-:W-:-:S12]  /*f740*/  UMOV UR16, 0x3f800000 ;  /* 0x3f80000000107882 */ /* 0x000fd80000000000 */
[----:B------:R-:W-:Y:S01]  /*f750*/  @UP0 UMOV UR16, UR5 ;  /* 0x0000000500100c82 */ /* 0x000fe20008000000 */
[----:B-1----:R-:W-:Y:S05]  /*f760*/  BRA.U UP1, `(.L_x_774) ;  /* 0x0000005901e07547 */ /* 0x002fea000b800000 */
[----:B------:R-:W2:Y:S04]  /*f770*/  LDL.S16 R14, [R1+0x242] ;  /* 0x00024200010e7983 */ /* 0x000ea80000100600 */
[----:B-----5:R2:W-:Y:S02]  /*f780*/  STL [R1+0x4c8], R29 ;  /* 0x0004c81d01007387 */ /* 0x0205e40000100800 */
[----:B--2---:R-:W-:Y:S02]  /*f790*/  PRMT R29, R14, 0x7610, R29 ;  /* 0x000076100e1d7816 */ /* 0x004fe4000000001d */
[----:B------:R-:W2:Y:S04]  /*f7a0*/  LDL.LU.S16 R14, [R1+0x240] ;  /* 0x00024000010e7983 */ /* 0x000ea80000300600 */
[----:B------:R-:W-:Y:S04]  /*f7b0*/  STL [R1+0x4c0], R33 ;  /* 0x0004c02101007387 */ /* 0x000fe80000100800 */
[----:B------:R0:W-:Y:S04]  /*f7c0*/  STL [R1+0x4c4], R36 ;  /* 0x0004c42401007387 */ /* 0x0001e80000100800 */
[----:B------:R1:W-:Y:S04]  /*f7d0*/  STL [R1+0x4b4], R32 ;  /* 0x0004b42001007387 */ /* 0x0003e80000100800 */
[----:B------:R3:W-:Y:S01]  /*f7e0*/  STL [R1+0x4a4], R34 ;  /* 0x0004a42201007387 */ /* 0x0007e20000100800 */
[----:B0-----:R-:W-:-:S03]  /*f7f0*/  PRMT R36, R29, 0x7610, R36 ;  /* 0x000076101d247816 */ /* 0x001fc60000000024 */
[----:B------:R0:W-:Y:S04]  /*f800*/  STL [R1+0x490], R23 ;  /* 0x0004901701007387 */ /* 0x0001e80000100800 */
[----:B------:R4:W-:Y:S04]  /*f810*/  STL [R1+0x478], R6 ;  /* 0x0004780601007387 */ /* 0x0009e80000100800 */
[----:B------:R4:W-:Y:S04]  /*f820*/  STL [R1+0x4b8], R42 ;  /* 0x0004b82a01007387 */ /* 0x0009e80000100800 */
[----:B------:R4:W-:Y:S04]  /*f830*/  STL [R1+0x4bc], R30 ;  /* 0x0004bc1e01007387 */ /* 0x0009e80000100800 */
[----:B------:R4:W-:Y:S04]  /*f840*/  STL [R1+0x4ac], R31 ;  /* 0x0004ac1f01007387 */ /* 0x0009e80000100800 */
[----:B------:R4:W-:Y:S01]  /*f850*/  STL [R1+0x4b0], R38 ;  /* 0x0004b02601007387 */ /* 0x0009e20000100800 */
[----:B--2---:R-:W-:-:S03]  /*f860*/  PRMT R33, R14, 0x7610, R33 ;  /* 0x000076100e217816 */ /* 0x004fc60000000021 */
[----:B------:R2:W-:Y:S04]  /*f870*/  STL [R1+0x4a8], R37 ;  /* 0x0004a82501007387 */ /* 0x0005e80000100800 */
[----:B------:R-:W1:Y:S04]  /*f880*/  LDL.S16 R14, [R1+0x23e] ;  /* 0x00023e00010e7983 */ /* 0x000e680000100600 */
[----:B------:R2:W-:Y:S04]  /*f890*/  STL [R1+0x49c], R41 ;  /* 0x00049c2901007387 */ /* 0x0005e80000100800 */
        /* <DEDUP_REMOVED lines=11> */
[----:B------:R-:W2:Y:S01]  /*f950*/  LDL.LU R29, [R1+0x4c8] ;  /* 0x0004c800011d7983 */ /* 0x000ea20000300800 */
[----:B-1----:R-:W-:-:S03]  /*f960*/  PRMT R32, R14, 0x7610, R32 ;  /* 0x000076100e207816 */ /* 0x002fc60000000020 */
[----:B------:R-:W3:Y:S02]  /*f970*/  LDL.LU.S16 R14, [R1+0x23c] ;  /* 0x00023c00010e7983 */ /* 0x000ee40000300600 */
[----:B---3--:R-:W-:Y:S02]  /*f980*/  PRMT R34, R14, 0x7610, R34 ;  /* 0x000076100e227816 */ /* 0x008fe40000000022 */
[----:B------:R-:W0:Y:S02]  /*f990*/  LDL.S16 R14, [R1+0x236] ;  /* 0x00023600010e7983 */ /* 0x000e240000100600 */
[----:B0-----:R-:W-:Y:S02]  /*f9a0*/  PRMT R23, R14, 0x7610, R23 ;  /* 0x000076100e177816 */ /* 0x001fe40000000017 */
[----:B------:R-:W4:Y:S02]  /*f9b0*/  LDL.S16 R14, [R1+0x232] ;  /* 0x00023200010e7983 */ /* 0x000f240000100600 */
[----:B----4-:R-:W-:-:S02]  /*f9c0*/  PRMT R6, R14, 0x7610, R6 ;  /* 0x000076100e067816 */ /* 0x010fc40000000006 */
[----:B------:R-:W3:Y:S01]  /*f9d0*/  LDL.LU.S16 R14, [R1+0x234] ;  /* 0x00023400010e7983 */ /* 0x000ee20000300600 */
[----:B------:R-:W-:Y:S02]  /*f9e0*/  PRMT R42, R33, 0x7610, R42 ;  /* 0x00007610212a7816 */ /* 0x000fe4000000002a */
[----:B------:R-:W-:Y:S01]  /*f9f0*/  PRMT R30, R36, 0x7610, R30 ;  /* 0x00007610241e7816 */ /* 0x000fe2000000001e */
[----:B------:R-:W4:Y:S01]  /*fa00*/  LDL.LU R33, [R1+0x4c0] ;  /* 0x0004c00001217983 */ /* 0x000f220000300800 */
[----:B------:R-:W-:Y:S02]  /*fa10*/  PRMT R31, R42, 0x7610, R31 ;  /* 0x000076102a1f7816 */ /* 0x000fe4000000001f */
[----:B------:R-:W-:Y:S01]  /*fa20*/  PRMT R38, R30, 0x7610, R38 ;  /* 0x000076101e267816 */ /* 0x000fe20000000026 */
[----:B------:R-:W4:Y:S01]  /*fa30*/  LDL.LU R36, [R1+0x4c4] ;  /* 0x0004c40001247983 */ /* 0x000f220000300800 */
[----:B--2---:R-:W-:Y:S02]  /*fa40*/  PRMT R37, R32, 0x7610, R37 ;  /* 0x0000761020257816 */ /* 0x004fe40000000025 */
[----:B------:R-:W-:Y:S01]  /*fa50*/  PRMT R41, R31, 0x7610, R41 ;  /* 0x000076101f297816 */ /* 0x000fe20000000029 */
[----:B------:R-:W2:Y:S01]  /*fa60*/  LDL.LU R30, [R1+0x4bc] ;  /* 0x0004bc00011e7983 */ /* 0x000ea20000300800 */
[----:B---3--:R-:W-:-:S03]  /*fa70*/  PRMT R15, R14, 0x7610, R15 ;  /* 0x000076100e0f7816 */ /* 0x008fc6000000000f */
[----:B------:R-:W3:Y:S04]  /*fa80*/  LDL.LU R42, [R1+0x4b8] ;  /* 0x0004b800012a7983 */ /* 0x000ee80000300800 */
[----:B------:R-:W4:Y:S01]  /*fa90*/  LDL.S16 R14, [R1+0x244] ;  /* 0x00024400010e7983 */ /* 0x000f220000100600 */
[----:B------:R-:W-:Y:S02]  /*faa0*/  PRMT R35, R38, 0x7610, R35 ;  /* 0x0000761026237816 */ /* 0x000fe40000000023 */
[----:B------:R-:W-:Y:S01]  /*fab0*/  PRMT R40, R37, 0x7610, R40 ;  /* 0x0000761025287816 */ /* 0x000fe20000000028 */
[----:B------:R-:W2:Y:S01]  /*fac0*/  LDL.LU R32, [R1+0x4b4] ;  /* 0x0004b40001207983 */ /* 0x000ea20000300800 */
[----:B------:R-:W-:Y:S02]  /*fad0*/  PRMT R26, R41, 0x7610, R26 ;  /* 0x00007610291a7816 */ /* 0x000fe4000000001a */
[----:B------:R-:W-:Y:S01]  /*fae0*/  PRMT R24, R35, 0x7610, R24 ;  /* 0x0000761023187816 */ /* 0x000fe20000000018 */
[----:B------:R-:W2:Y:S01]  /*faf0*/  LDL.LU R38, [R1+0x4b0] ;  /* 0x0004b00001267983 */ /* 0x000ea20000300800 */
[----:B------:R-:W-:-:S02]  /*fb00*/  PRMT R9, R40, 0x7610, R9 ;  /* 0x0000761028097816 */ /* 0x000fc40000000009 */
[----:B------:R-:W-:Y:S01]  /*fb10*/  PRMT R7, R23, 0x7610, R7 ;  /* 0x0000761017077816 */ /* 0x000fe20000000007 */
[----:B------:R-:W2:Y:S01]  /*fb20*/  LDL.LU R31, [R1+0x4ac] ;  /* 0x0004ac00011f7983 */ /* 0x000ea20000300800 */
        /* <DEDUP_REMOVED lines=15> */
[----:B------:R-:W-:Y:S01]  /*fc20*/  PRMT R17, R10, 0x7610, R17 ;  /* 0x000076100a117816 */ /* 0x000fe20000000011 */
[----:B------:R-:W-:Y:S01]  /*fc30*/  HADD2.F32 R10, -RZ, R12.H0_H0 ;  /* 0x2000000cff0a7230 */ /* 0x000fe20000004100 */
[----:B------:R-:W-:Y:S01]  /*fc40*/  PRMT R8, R21, 0x7610, R8 ;  /* 0x0000761015087816 */ /* 0x000fe20000000008 */
[----:B------:R-:W-:Y:S01]  /*fc50*/  HADD2.F32 R13, -RZ, R13.H0_H0 ;  /* 0x2000000dff0d7230 */ /* 0x000fe20000004100 */
[----:B------:R-:W-:Y:S01]  /*fc60*/  PRMT R20, R15, 0x7610, R20 ;  /* 0x000076100f147816 */ /* 0x000fe20000000014 */
[----:B------:R-:W-:-:S02]  /*fc70*/  HADD2.F32 R12, -RZ, R16.H0_H0 ;  /* 0x20000010ff0c7230 */ /* 0x000fc40000004100 */
[----:B------:R-:W-:Y:S01]  /*fc80*/  FMUL.FTZ R16, R4, R10 ;  /* 0x0000000a04107220 */ /* 0x000fe20000410000 */
[----:B------:R-:W-:Y:S01]  /*fc90*/  PRMT R22, R8, 0x7610, R22 ;  /* 0x0000761008167816 */ /* 0x000fe20000000016 */
[----:B------:R-:W-:Y:S01]  /*fca0*/  FADD.FTZ R13, R13, -UR28 ;  /* 0x8000001c0d0d7e21 */ /* 0x000fe20008010000 */
[----:B------:R-:W-:Y:S02]  /*fcb0*/  HADD2.F32 R17, -RZ, R17.H0_H0 ;  /* 0x20000011ff117230 */ /* 0x000fe40000004100 */
[----:B------:R-:W-:Y:S01]  /*fcc0*/  FADD.FTZ R15, RZ, R16 ;  /* 0x00000010ff0f7221 */ /* 0x000fe20000010000 */
[----:B------:R-:W-:Y:S01]  /*fcd0*/  PRMT R19, R22, 0x7610, R19 ;  /* 0x0000761016137816 */ /* 0x000fe20000000013 */
[----:B------:R-:W-:Y:S01]  /*fce0*/  FMUL.FTZ R13, R13, UR16 ;  /* 0x000000100d0d7c20 */ /* 0x000fe20008410000 */
[----:B------:R-:W3:Y:S04]  /*fcf0*/  LDL.LU.S16 R22, [R1+0x230] ;  /* 0x0002300001167983 */ /* 0x000ee80000300600 */
[----:B------:R-:W2:Y:S04]  /*fd00*/  LDL.LU R34, [R1+0x4a4] ;  /* 0x0004a40001227983 */ /* 0x000ea80000300800 */
[----:B------:R-:W2:Y:S04]  /*fd10*/  LDL.LU R21, [R1+0x494] ;  /* 0x0004940001157983 */ /* 0x000ea80000300800 */
[----:B------:R-:W2:Y:S04]  /*fd20*/  LDL.LU R24, [R1+0x48c] ;  /* 0x00048c0001187983 */ /* 0x000ea80000300800 */
[----:B------:R-:W2:Y:S04]  /*fd30*/  LDL.LU R26, [R1+0x488] ;  /* 0x00048800011a7983 */ /* 0x000ea80000300800 */
[----:B------:R0:W5:Y:S04]  /*fd40*/  LDL.LU R9, [R1+0x484] ;  /* 0x0004840001097983 */ /* 0x0001680000300800 */
[----:B------:R0:W5:Y:S04]  /*fd50*/  LDL.LU R8, [R1+0x480] ;  /* 0x0004800001087983 */ /* 0x0001680000300800 */
[----:B------:R0:W5:Y:S04]  /*fd60*/  LDL.LU R7, [R1+0x47c] ;  /* 0x00047c0001077983 */ /* 0x0001680000300800 */
[----:B------:R0:W5:Y:S04]  /*fd70*/  LDL.LU R6, [R1+0x478] ;  /* 0x0004780001067983 */ /* 0x0001680000300800 */
[----:B------:R0:W5:Y:S04]  /*fd80*/  LDL.LU R3, [R1+0x474] ;  /* 0x0004740001037983 */ /* 0x0001680000300800 */
[----:B------:R0:W5:Y:S04]  /*fd90*/  LDL.LU R2, [R1+0x470] ;  /* 0x0004700001027983 */ /* 0x0001680000300800 */
[----:B------:R0:W5:Y:S01]  /*fda0*/  LDL.LU R0, [R1+0x46c] ;  /* 0x00046c0001007983 */ /* 0x0001620000300800 */
[----:B----4-:R-:W-:-:S05]  /*fdb0*/  HADD2.F32 R11, -RZ, R14.H0_H0 ;  /* 0x2000000eff0b7230 */ /* 0x010fca0000004100 */
[----:B------:R-:W-:-:S04]  /*fdc0*/  FADD.FTZ R11, R11, -UR28 ;  /* 0x8000001c0b0b7e21 */ /* 0x000fc80008010000 */
[----:B------:R-:W-:Y:S01]  /*fdd0*/  FMUL.FTZ R11, R11, UR16 ;  /* 0x000000100b0b7c20 */ /* 0x000fe20008410000 */
[----:B------:R-:W-:-:S03]  /*fde0*/  FMUL.FTZ R14, R5, R12 ;  /* 0x0000000c050e7220 */ /* 0x000fc60000410000 */
[----:B------:R-:W-:Y:S01]  /*fdf0*/  FFMA.FTZ R16, R11, R16, RZ ;  /* 0x000000100b107223 */ /* 0x000fe200000100ff */
[----:B------:R-:W-:-:S03]  /*fe00*/  FADD.FTZ R15, R14, R15 ;  /* 0x0000000f0e0f7221 */ /* 0x000fc60000010000 */
[----:B------:R-:W-:Y:S01]  /*fe10*/  FFMA.FTZ R16, R13, R14, R16 ;  /* 0x0000000e0d107223 */ /* 0x000fe20000010010 */
[----:B------:R-:W-:Y:S02]  /*fe20*/  HADD2.F32 R14, -RZ, R19.H0_H0 ;  /* 0x20000013ff0e7230 */ /* 0x000fe40000004100 */
[----:B------:R-:W-:Y:S01]  /*fe30*/  FFMA.FTZ R11, R10, R11, RZ ;  /* 0x0000000b0a0b7223 */ /* 0x000fe200000100ff */
[----:B------:R-:W-:Y:S01]  /*fe40*/  FFMA.FTZ R13, R12, R13, RZ ;  /* 0x0000000d0c0d7223 */ /* 0x000fe200000100ff */
[----:B------:R-:W4:Y:S01]  /*fe50*/  LDL.S16 R19, [R1+0x2e6] ;  /* 0x0002e60001137983 */ /* 0x000f220000100600 */
[----:B------:R-:W-:Y:S01]  /*fe60*/  FADD.FTZ R14, R14, -UR28 ;  /* 0x8000001c0e0e7e21 */ /* 0x000fe20008010000 */
[----:B------:R-:W-:-:S03]  /*fe70*/  FADD.FTZ R10, RZ, R10 ;  /* 0x0000000aff0a7221 */ /* 0x000fc60000010000 */
[----:B------:R-:W-:Y:S01]  /*fe80*/  FMUL.FTZ R14, R14, UR16 ;  /* 0x000000100e0e7c20 */ /* 0x000fe20008410000 */
[----:B------:R-:W-:-:S03]  /*fe90*/  FADD.FTZ R10, R17, R10 ;  /* 0x0000000a110a7221 */ /* 0x000fc60000010000 */
[----:B------:R-:W-:Y:S01]  /*fea0*/  FFMA.FTZ R11, R17, R14, R11 ;  /* 0x0000000e110b7223 */ /* 0x000fe2000001000b */
[----:B------:R-:W-:-:S04]  /*feb0*/  FMUL.FTZ R17, R4, R17 ;  /* 0x0000001104117220 */ /* 0x000fc80000410000 */
[----:B------:R-:W-:Y:S01]  /*fec0*/  FFMA.FTZ R16, R14, R17, R16 ;  /* 0x000000110e107223 */ /* 0x000fe20000010010 */
[----:B------:R-:W-:Y:S02]  /*fed0*/  HADD2.F32 R14, -RZ, R18.H0_H0 ;  /* 0x20000012ff0e7230 */ /* 0x000fe40000004100 */
[----:B------:R-:W-:Y:S01]  /*fee0*/  FADD.FTZ R12, RZ, R12 ;  /* 0x0000000cff0c7221 */ /* 0x000fe20000010000 */
[----:B------:R-:W-:Y:S02]  /*fef0*/  HADD2.F32 R18, -RZ, R20.H0_H0 ;  /* 0x20000014ff127230 */ /* 0x000fe40000004100 */
[----:B------:R-:W-:Y:S01]  /*ff00*/  FADD.FTZ R15, R15, R17 ;  /* 0x000000110f0f7221 */ /* 0x000fe20000010000 */
[----:B------:R-:W2:Y:S01]  /*ff10*/  LDL.LU.S16 R20, [R1+0x2f0] ;  /* 0x0002f00001147983 */ /* 0x000ea20000300600 */
[----:B------:R-:W-:Y:S01]  /*ff20*/  FADD.FTZ R14, R14, -UR28 ;  /* 0x8000001c0e0e7e21 */ /* 0x000fe20008010000 */
[----:B------:R-:W-:Y:S02]  /*ff30*/  FADD.FTZ R12, R18, R12 ;  /* 0x0000000c120c7221 */ /* 0x000fe40000010000 */
[----:B------:R-:W3:Y:S01]  /*ff40*/  LDL.S16 R17, [R1+0x2ba] ;  /* 0x0002ba0001117983 */ /* 0x000ee20000100600 */
[----:B------:R-:W-:-:S04]  /*ff50*/  FMUL.FTZ R14, R14, UR16 ;  /* 0x000000100e0e7c20 */ /* 0x000fc80008410000 */
[----:B------:R-:W-:Y:S01]  /*ff60*/  FFMA.FTZ R13, R18, R14, R13 ;  /* 0x0000000e120d7223 */ /* 0x000fe2000001000d */
[----:B------:R-:W-:-:S04]  /*ff70*/  FMUL.FTZ R18, R5, R18 ;  /* 0x0000001205127220 */ /* 0x000fc80000410000 */
[----:B------:R-:W-:Y:S02]  /*ff80*/  FFMA.FTZ R16, R14, R18, R16 ;  /* 0x000000120e107223 */ /* 0x000fe40000010010 */
[----:B------:R-:W4:Y:S01]  /*ff90*/  LDL.LU.S16 R14, [R1+0x246] ;  /* 0x00024600010e7983 */ /* 0x000f220000300600 */
[----:B------:R-:W-:-:S03]  /*ffa0*/  FADD.FTZ R15, R18, R15 ;  /* 0x0000000f120f7221 */ /* 0x000fc60000010000 */
[----:B------:R-:W2:Y:S01]  /*ffb0*/  LDL.LU.S16 R18, [R1+0x2e4] ;  /* 0x0002e40001127983 */ /* 0x000ea20000300600 */
[----:B---3--:R-:W-:Y:S02]  /*ffc0*/  HADD2.F32 R17, -RZ, R17.H0_H0 ;  /* 0x20000011ff117230 */ /* 0x008fe40000004100 */
[----:B----4-:R-:W-:-:S05]  /*ffd0*/  HADD2.F32 R14, -RZ, R14.H0_H0 ;  /* 0x2000000eff0e7230 */ /* 0x010fca0000004100 */
[----:B------:R-:W-:-:S04]  /*ffe0*/  FADD.FTZ R14, R14, -UR28 ;  /* 0x8000001c0e0e7e21 */ /* 0x000fc80008010000 */
[----:B------:R-:W-:Y:S01]  /*fff0*/  FMUL.FTZ R14, R14, UR16 ;  /* 0x000000100e0e7c20 */ /* 0x000fe20008410000 */
[----:B------:R-:W-:-:S03]  /*10000*/  FADD.FTZ R10, R10, R17 ;  /* 0x000000110a0a7221 */ /* 0x000fc60000010000 */
[----:B------:R-:W-:Y:S01]  /*10010*/  FFMA.FTZ R11, R17, R14, R11 ;  /* 0x0000000e110b7223 */ /* 0x000fe2000001000b */
[----:B------:R-:W-:-:S04]  /*10020*/  FMUL.FTZ R17, R4, R17 ;  /* 0x0000001104117220 */ /* 0x000fc80000410000 */
[----:B------:R-:W-:Y:S02]  /*10030*/  FFMA.FTZ R16, R14, R17, R16 ;  /* 0x000000110e107223 */ /* 0x000fe40000010010 */
[----:B------:R-:W3:Y:S01]  /*10040*/  LDL.LU.S16 R14, [R1+0x2b8] ;  /* 0x0002b800010e7983 */ /* 0x000ee20000300600 */
[----:B--2---:R-:W-:Y:S02]  /*10050*/  HADD2.F32 R18, -RZ, R18.H0_H0 ;  /* 0x20000012ff127230 */ /* 0x004fe40000004100 */
[----:B------:R-:W-:-:S03]  /*10060*/  FADD.FTZ R15, R15, R17 ;  /* 0x000000110f0f7221 */ /* 0x000fc60000010000 */
[----:B------:R-:W-:Y:S01]  /*10070*/  FADD.FTZ R12, R12, R18 ;  /* 0x000000120c0c7221 */ /* 0x000fe20000010000 */
[----:B---3--:R-:W-:-:S05]  /*10080*/  HADD2.F32 R14, -RZ, R14.H0_H0 ;  /* 0x2000000eff0e7230 */ /* 0x008fca0000004100 */
[----:B------:R-:W-:-:S04]  /*10090*/  FADD.FTZ R14, R14, -UR28 ;  /* 0x8000001c0e0e7e21 */ /* 0x000fc80008010000 */
[----:B------:R-:W-:-:S04]  /*100a0*/  FMUL.FTZ R14, R14, UR16 ;  /* 0x000000100e0e7c20 */ /* 0x000fc80008410000 */
[----:B------:R-:W-:Y:S01]  /*100b0*/  FFMA.FTZ R13, R18, R14, R13 ;  /* 0x0000000e120d7223 */ /* 0x000fe2000001000d */
[----:B------:R-:W-:-:S04]  /*100c0*/  FMUL.FTZ R18, R5, R18 ;  /* 0x0000001205127220 */ /* 0x000fc80000410000 */
[----:B------:R-:W-:Y:S01]  /*100d0*/  FFMA.FTZ R16, R14, R18, R16 ;  /* 0x000000120e107223 */ /* 0x000fe20000010010 */
[----:B------:R-:W-:Y:S02]  /*100e0*/  FADD.FTZ R15, R18, R15 ;  /* 0x0000000f120f7221 */ /* 0x000fe40000010000 */
[----:B------:R-:W2:Y:S01]  /*100f0*/  LDL.LU.S16 R18, [R1+0x218] ;  /* 0x0002180001127983 */ /* 0x000ea20000300600 */
[----:B------:R-:W-:Y:S02]  /*10100*/  HADD2.F32 R14, -RZ, R22.H0_H0 ;  /* 0x20000016ff0e7230 */ /* 0x000fe40000004100 */
[----:B------:R-:W-:Y:S01]  /*10110*/  HADD2.F32 R17, -RZ, R19.H0_H0 ;  /* 0x20000013ff117230 */ /* 0x000fe20000004100 */
[----:B------:R-:W3:Y:S02]  /*10120*/  LDL.LU.S16 R22, [R1+0x222] ;  /* 0x0002220001167983 */ /* 0x000ee40000300600 */
[----:B------:R-:W-:Y:S02]  /*10130*/  FADD.FTZ R14, R14, -UR28 ;  /* 0x8000001c0e0e7e21 */ /* 0x000fe40008010000 */
[----:B------:R-:W4:Y:S02]  /*10140*/  LDL.S16 R19, [R1+0x224] ;  /* 0x0002240001137983 */ /* 0x000f240000100600 */
[----:B------:R-:W-:Y:S01]  /*10150*/  FMUL.FTZ R14, R14, UR16 ;  /* 0x000000100e0e7c20 */ /* 0x000fe20008410000 */
[----:B------:R-:W-:-:S03]  /*10160*/  FADD.FTZ R10, R10, R17 ;  /* 0x000000110a0a7221 */ /* 0x000fc60000010000 */
[----:B------:R-:W-:Y:S01]  /*10170*/  FFMA.FTZ R11, R17, R14, R11 ;  /* 0x0000000e110b7223 */ /* 0x000fe2000001000b */
[----:B------:R-:W-:-:S04]  /*10180*/  FMUL.FTZ R17, R4, R17 ;  /* 0x0000001104117220 */ /* 0x000fc80000410000 */
[----:B------:R-:W-:Y:S01]  /*10190*/  FFMA.FTZ R16, R14, R17, R16 ;  /* 0x000000110e107223 */ /* 0x000fe20000010010 */
[----:B------:R-:W-:Y:S02]  /*101a0*/  FADD.FTZ R15, R15, R17 ;  /* 0x000000110f0f7221 */ /* 0x000fe40000010000 */
[----:B------:R-:W3:Y:S01]  /*101b0*/  LDL.LU.S16 R17, [R1+0x22c] ;  /* 0x00022c0001117983 */ /* 0x000ee20000300600 */
[----:B--2---:R-:W-:Y:S02]  /*101c0*/  HADD2.F32 R14, -RZ, R18.H0_H0 ;  /* 0x20000012ff0e7230 */ /* 0x004fe40000004100 */
[----:B------:R-:W-:Y:S02]  /*101d0*/  HADD2.F32 R18, -RZ, R20.H0_H0 ;  /* 0x20000014ff127230 */ /* 0x000fe40000004100 */
[----:B------:R-:W2:Y:S01]  /*101e0*/  LDL.S16 R20, [R1+0x22e] ;  /* 0x00022e0001147983 */ /* 0x000ea20000100600 */
[----:B------:R-:W-:-:S04]  /*101f0*/  FADD.FTZ R14, R14, -UR28 ;  /* 0x8000001c0e0e7e21 */ /* 0x000fc80008010000 */
[----:B------:R-:W-:Y:S01]  /*10200*/  FMUL.FTZ R14, R14, UR16 ;  /* 0x000000100e0e7c20 */ /* 0x000fe20008410000 */
[----:B------:R-:W-:-:S03]  /*10210*/  FADD.FTZ R12, R12, R18 ;  /* 0x000000120c0c7221 */ /* 0x000fc60000010000 */
[----:B------:R-:W-:Y:S01]  /*10220*/  FFMA.FTZ R13, R18, R14, R13 ;  /* 0x0000000e120d7223 */ /* 0x000fe2000001000d */
[----:B------:R-:W-:-:S04]  /*10230*/  FMUL.FTZ R18, R5, R18 ;  /* 0x0000001205127220 */ /* 0x000fc80000410000 */
[----:B------:R-:W-:Y:S02]  /*10240*/  FFMA.FTZ R16, R14, R18, R16 ;  /* 0x000000120e107223 */ /* 0x000fe40000010010 */
[----:B------:R-:W4:Y:S01]  /*10250*/  LDL.LU.S16 R14, [R1+0x226] ;  /* 0x00022600010e7983 */ /* 0x000f220000300600 */
[----:B------:R-:W-:-:S03]  /*10260*/  FADD.FTZ R15, R18, R15 ;  /* 0x0000000f120f7221 */ /* 0x000fc60000010000 */
[----:B------:R-:W2:Y:S01]  /*10270*/  LDL.LU.S16 R18, [R1+0x228] ;  /* 0x0002280001127983 */ /* 0x000ea20000300600 */
[----:B---3--:R-:W-:-:S05]  /*10280*/  HADD2.F32 R17, -RZ, R17.H0_H0 ;  /* 0x20000011ff117230 */ /* 0x008fca0000004100 */
[----:B------:R-:W-:Y:S01]  /*10290*/  FADD.FTZ R10, R10, R17 ;  /* 0x000000110a0a7221 */ /* 0x000fe20000010000 */
[----:B----4-:R-:W-:-:S05]  /*102a0*/  HADD2.F32 R14, -RZ, R14.H0_H0 ;  /* 0x2000000eff0e7230 */ /* 0x010fca0000004100 */
[----:B------:R-:W-:-:S04]  /*102b0*/  FADD.FTZ R14, R14, -UR28 ;  /* 0x8000001c0e0e7e21 */ /* 0x000fc80008010000 */
[----:B------:R-:W-:-:S04]  /*102c0*/  FMUL.FTZ R14, R14, UR16 ;  /* 0x000000100e0e7c20 */ /* 0x000fc80008410000 */
[----:B------:R-:W-:Y:S01]  /*102d0*/  FFMA.FTZ R11, R17, R14, R11 ;  /* 0x0000000e110b7223 */ /* 0x000fe2000001000b */
[----:B------:R-:W-:-:S04]  /*102e0*/  FMUL.FTZ R17, R4, R17 ;  /* 0x0000001104117220 */ /* 0x000fc80000410000 */
[----:B------:R-:W-:Y:S01]  /*102f0*/  FFMA.FTZ R16, R14, R17, R16 ;  /* 0x000000110e107223 */ /* 0x000fe20000010010 */
[----:B------:R-:W-:Y:S02]  /*10300*/  HADD2.F32 R14, -RZ, R45.H0_H0 ;  /* 0x2000002dff0e7230 */ /* 0x000fe40000004100 */
[----:B--2---:R-:W-:-:S03]  /*10310*/  HADD2.F32 R18, -RZ, R18.H0_H0 ;  /* 0x20000012ff127230 */ /* 0x004fc60000004100 */
[----:B------:R-:W-:-:S04]  /*10320*/  FADD.FTZ R14, R14, -UR28 ;  /* 0x8000001c0e0e7e21 */ /* 0x000fc80008010000 */
[----:B------:R-:W-:Y:S01]  /*10330*/  FMUL.FTZ R14, R14, UR16 ;  /* 0x000000100e0e7c20 */ /* 0x000fe20008410000 */
[----:B------:R-:W-:-:S03]  /*10340*/  FADD.FTZ R12, R12, R18 ;  /* 0x000000120c0c7221 */ /* 0x000fc60000010000 */
[----:B------:R-:W-:Y:S01]  /*10350*/  FFMA.FTZ R13, R18, R14, R13 ;  /* 0x0000000e120d7223 */ /* 0x000fe2000001000d */
[----:B------:R-:W-:-:S04]  /*10360*/  FMUL.FTZ R18, R5, R18 ;  /* 0x0000001205127220 */ /* 0x000fc80000410000 */
[----:B------:R-:W-:Y:S01]  /*10370*/  FFMA.FTZ R16, R14, R18, R16 ;  /* 0x000000120e107223 */ /* 0x000fe20000010010 */
[----:B------:R-:W-:Y:S02]  /*10380*/  HADD2.F32 R14, -RZ, R22.H0_H0 ;  /* 0x20000016ff0e7230 */ /* 0x000fe40000004100 */
[----:B------:R-:W-:Y:S01]  /*10390*/  FADD.FTZ R15, R15, R17 ;  /* 0x000000110f0f7221 */ /* 0x000fe20000010000 */
[----:B------:R-:W-:Y:S01]  /*103a0*/  HADD2.F32 R17, -RZ, R19.H0_H0 ;  /* 0x20000013ff117230 */ /* 0x000fe20000004100 */
[----:B------:R-:W2:Y:S01]  /*103b0*/  LDL.LU.S16 R22, [R1+0x336] ;  /* 0x0003360001167983 */ /* 0x000ea20000300600 */
        /* <DEDUP_REMOVED lines=8> */
[----:B------:R-:W-:Y:S02]  /*10440*/  HADD2.F32 R18, -RZ, R20.H0_H0 ;  /* 0x20000014ff127230 */ /* 0x000fe40000004100 */
[----:B------:R-:W-:Y:S02]  /*10450*/  HADD2.F32 R19, -RZ, R42.H1_H1 ;  /* 0x3000002aff137230 */ /* 0x000fe40000004100 */
[----:B------:R-:W-:Y:S01]  /*10460*/  FADD.FTZ R14, R14, -UR28 ;  /* 0x8000001c0e0e7e21 */ /* 0x000fe20008010000 */
[----:B------:R-:W-:Y:S01]  /*10470*/  FADD.FTZ R15, R15, R17 ;  /* 0x000000110f0f7221 */ /* 0x000fe20000010000 */
[----:B------:R-:W-:Y:S01]  /*10480*/  HADD2.F32 R44, -RZ, R44.H1_H1 ;  /* 0x3000002cff2c7230 */ /* 0x000fe20000004100 */
[----:B------:R-:W3:Y:S01]  /*10490*/  LDL.S16 R20, [R1+0x37e] ;  /* 0x00037e0001147983 */ /* 0x000ee20000100600 */
[----:B------:R-:W-:Y:S01]  /*104a0*/  FMUL.FTZ R14, R14, UR16 ;  /* 0x000000100e0e7c20 */ /* 0x000fe20008410000 */
[----:B------:R-:W-:-:S03]  /*104b0*/  FADD.FTZ R12, R12, R18 ;  /* 0x000000120c0c7221 */ /* 0x000fc60000010000 */
[----:B------:R-:W-:Y:S01]  /*104c0*/  FFMA.FTZ R13, R18, R14, R13 ;  /* 0x0000000e120d7223 */ /* 0x000fe2000001000d */
[----:B------:R-:W-:-:S04]  /*104d0*/  FMUL.FTZ R18, R5, R18 ;  /* 0x0000001205127220 */ /* 0x000fc80000410000 */
[----:B------:R-:W-:Y:S01]  /*104e0*/  FFMA.FTZ R16, R14, R18, R16 ;  /* 0x000000120e107223 */ /* 0x000fe20000010010 */
[----:B------:R-:W-:Y:S02]  /*104f0*/  HADD2.F32 R14, -RZ, R25.H0_H0 ;  /* 0x20000019ff0e7230 */ /* 0x000fe40000004100 */
[----:B------:R-:W-:Y:S02]  /*10500*/  HADD2.F32 R17, -RZ, R28.H0_H0 ;  /* 0x2000001cff117230 */ /* 0x000fe40000004100 */
[----:B------:R-:W-:Y:S01]  /*10510*/  FADD.FTZ R15, R18, R15 ;  /* 0x0000000f120f7221 */ /* 0x000fe20000010000 */
[----:B------:R-:W4:Y:S01]  /*10520*/  LDL.LU.S16 R28, [R1+0x3a0] ;  /* 0x0003a000011c7983 */ /* 0x000f220000300600 */
[----:B------:R-:W-:-:S03]  /*10530*/  FADD.FTZ R14, R14, -UR28 ;  /* 0x8000001c0e0e7e21 */ /* 0x000fc60008010000 */
[----:B------:R-:W3:Y:S01]  /*10540*/  LDL.S16 R25, [R1+0x3d4] ;  /* 0x0003d40001197983 */ /* 0x000ee20000100600 */
[----:B------:R-:W-:Y:S01]  /*10550*/  FMUL.FTZ R14, R14, UR16 ;  /* 0x000000100e0e7c20 */ /* 0x000fe20008410000 */
[----:B------:R-:W-:-:S03]  /*10560*/  FADD.FTZ R10, R10, R17 ;  /* 0x000000110a0a7221 */ /* 0x000fc60000010000 */
[----:B------:R-:W-:Y:S01]  /*10570*/  FFMA.FTZ R11, R17, R14, R11 ;  /* 0x0000000e110b7223 */ /* 0x000fe2000001000b */
[----:B------:R-:W-:-:S04]  /*10580*/  FMUL.FTZ R17, R4, R17 ;  /* 0x0000001104117220 */ /* 0x000fc80000410000 */
[----:B------:R-:W-:Y:S01]  /*10590*/  FFMA.FTZ R16, R14, R17, R16 ;  /* 0x000000110e107223 */ /* 0x000fe20000010010 */
[----:B------:R-:W-:Y:S01]  /*105a0*/  FADD.FTZ R15, R15, R17 ;  /* 0x000000110f0f7221 */ /* 0x000fe20000010000 */
[----:B------:R-:W-:Y:S02]  /*105b0*/  HADD2.F32 R17, -RZ, R39.H0_H0 ;  /* 0x20000027ff117230 */ /* 0x000fe40000004100 */
[----:B------:R-:W3:Y:S01]  /*105c0*/  LDL.LU.S16 R39, [R1+0x37c] ;  /* 0x00037c0001277983 */ /* 0x000ee20000300600 */
[----:B------:R-:W-:-:S03]  /*105d0*/  HADD2.F32 R18, -RZ, R27.H0_H0 ;  /* 0x2000001bff127230 */ /* 0x000fc60000004100 */
[----:B------:R-:W3:Y:S01]  /*105e0*/  LDL.LU.S16 R27, [R1+0x35a] ;  /* 0x00035a00011b7983 */ /* 0x000ee20000300600 */
[----:B------:R-:W-:-:S05]  /*105f0*/  HADD2.F32 R14, -RZ, R43.H1_H1 ;  /* 0x3000002bff0e7230 */ /* 0x000fca0000004100 */
[----:B------:R-:W-:-:S04]  /*10600*/  FADD.FTZ R14, R14, -UR28 ;  /* 0x8000001c0e0e7e21 */ /* 0x000fc80008010000 */
[----:B------:R-:W-:Y:S01]  /*10610*/  FMUL.FTZ R14, R14, UR16 ;  /* 0x000000100e0e7c20 */ /* 0x000fe20008410000 */
[----:B------:R-:W-:-:S03]  /*10620*/  FADD.FTZ R12, R12, R17 ;  /* 0x000000110c0c7221 */ /* 0x000fc60000010000 */
[----:B------:R-:W-:Y:S01]  /*10630*/  FFMA.FTZ R13, R17, R14, R13 ;  /* 0x0000000e110d7223 */ /* 0x000fe2000001000d */
[----:B------:R-:W-:Y:S01]  /*10640*/  FMUL.FTZ R17, R5, R17 ;  /* 0x0000001105117220 */ /* 0x000fe20000410000 */
[----:B------:R-:W-:-:S03]  /*10650*/  FADD.FTZ R18, R18, -UR28 ;  /* 0x8000001c12127e21 */ /* 0x000fc60008010000 */
[----:B------:R-:W-:Y:S01]  /*10660*/  FFMA.FTZ R16, R14, R17, R16 ;  /* 0x000000110e107223 */ /* 0x000fe20000010010 */
[----:B------:R-:W-:Y:S02]  /*10670*/  HADD2.F32 R14, -RZ, R29.H0_H0 ;  /* 0x2000001dff0e7230 */ /* 0x000fe40000004100 */
[----:B------:R-:W-:Y:S01]  /*10680*/  FMUL.FTZ R18, R18, UR16 ;  /* 0x0000001012127c20 */ /* 0x000fe20008410000 */
[----:B------:R-:W-:Y:S02]  /*10690*/  HADD2.F32 R43, -RZ, R43.H0_H0 ;  /* 0x2000002bff2b7230 */ /* 0x000fe40000004100 */
[----:B------:R-:W-:Y:S01]  /*106a0*/  FADD.FTZ R15, R17, R15 ;  /* 0x0000000f110f7221 */ /* 0x000fe20000010000 */
[----:B------:R-:W-:Y:S01]  /*106b0*/  FADD.FTZ R19, R19, -UR28 ;  /* 0x8000001c13137e21 */ /* 0x000fe20008010000 */
[----:B------:R-:W-:Y:S01]  /*106c0*/  FADD.FTZ R10, R10, R14 ;  /* 0x0000000e0a0a7221 */ /* 0x000fe20000010000 */
[----:B------:R-:W-:Y:S01]  /*106d0*/  FFMA.FTZ R11, R14, R18, R11 ;  /* 0x000000120e0b7223 */ /* 0x000fe2000001000b */
[----:B------:R-:W-:Y:S01]  /*106e0*/  FMUL.FTZ R14, R4, R14 ;  /* 0x0000000e040e7220 */ /* 0x000fe20000410000 */
[----:B------:R-:W-:Y:S01]  /*106f0*/  FADD.FTZ R43, R43, -UR28 ;  /* 0x8000001c2b2b7e21 */ /* 0x000fe20008010000 */
[----:B------:R-:W-:-:S02]  /*10700*/  HADD2.F32 R42, -RZ, R42.H0_H0 ;  /* 0x2000002aff2a7230 */ /* 0x000fc40000004100 */
[----:B------:R-:W-:Y:S01]  /*10710*/  FADD.FTZ R44, R44, -UR28 ;  /* 0x8000001c2c2c7e21 */ /* 0x000fe20008010000 */
[----:B------:R-:W-:Y:S01]  /*10720*/  FFMA.FTZ R16, R18, R14, R16 ;  /* 0x0000000e12107223 */ /* 0x000fe20000010010 */
[----:B------:R-:W-:Y:S01]  /*10730*/  FADD.FTZ R15, R15, R14 ;  /* 0x0000000e0f0f7221 */ /* 0x000fe20000010000 */
[----:B------:R-:W-:Y:S02]  /*10740*/  HADD2.F32 R14, -RZ, R33.H0_H0 ;  /* 0x20000021ff0e7230 */ /* 0x000fe40000004100 */
[----:B------:R-:W-:Y:S01]  /*10750*/  FMUL.FTZ R43, R43, UR16 ;  /* 0x000000102b2b7c20 */ /* 0x000fe20008410000 */
[----:B------:R-:W-:Y:S02]  /*10760*/  HADD2.F32 R17, -RZ, R36.H0_H0 ;  /* 0x20000024ff117230 */ /* 0x000fe40000004100 */
[----:B------:R-:W-:Y:S01]  /*10770*/  FMUL.FTZ R19, R19, UR16 ;  /* 0x0000001013137c20 */ /* 0x000fe20008410000 */
[----:B------:R-:W-:Y:S02]  /*10780*/  HADD2.F32 R18, -RZ, R30.H0_H0 ;  /* 0x2000001eff127230 */ /* 0x000fe40000004100 */
[----:B------:R-:W-:Y:S01]  /*10790*/  FADD.FTZ R14, R14, -UR28 ;  /* 0x8000001c0e0e7e21 */ /* 0x000fe20008010000 */
[----:B------:R-:W-:-:S02]  /*107a0*/  HADD2.F32 R45, -RZ, R45.H1_H1 ;  /* 0x3000002dff2d7230 */ /* 0x000fc40000004100 */
[----:B------:R-:W-:Y:S01]  /*107b0*/  FADD.FTZ R12, R12, R17 ;  /* 0x000000110c0c7221 */ /* 0x000fe20000010000 */
[----:B------:R-:W-:Y:S01]  /*107c0*/  FFMA.FTZ R13, R17, R43, R13 ;  /* 0x0000002b110d7223 */ /* 0x000fe2000001000d */
[----:B------:R-:W-:Y:S01]  /*107d0*/  FMUL.FTZ R17, R5, R17 ;  /* 0x0000001105117220 */ /* 0x000fe20000410000 */
[----:B------:R-:W-:Y:S01]  /*107e0*/  FMUL.FTZ R14, R14, UR16 ;  /* 0x000000100e0e7c20 */ /* 0x000fe20008410000 */
[----:B------:R-:W-:Y:S01]  /*107f0*/  FADD.FTZ R10, R10, R18 ;  /* 0x000000120a0a7221 */ /* 0x000fe20000010000 */
[----:B------:R-:W-:Y:S01]  /*10800*/  FADD.FTZ R42, R42, -UR28 ;  /* 0x8000001c2a2a7e21 */ /* 0x000fe20008010000 */
[----:B------:R-:W-:Y:S01]  /*10810*/  FFMA.FTZ R16, R43, R17, R16 ;  /* 0x000000112b107223 */ /* 0x000fe20000010010 */
[----:B------:R-:W-:Y:S01]  /*10820*/  FADD.FTZ R15, R17, R15 ;  /* 0x0000000f110f7221 */ /* 0x000fe20000010000 */
[----:B------:R-:W-:Y:S01]  /*10830*/  FMUL.FTZ R17, R4, R18 ;  /* 0x0000001204117220 */ /* 0x000fe20000410000 */
[----:B------:R-:W-:Y:S01]  /*10840*/  FFMA.FTZ R11, R18, R14, R11 ;  /* 0x0000000e120b7223 */ /* 0x000fe2000001000b */
[----:B------:R-:W-:-:S02]  /*10850*/  HADD2.F32 R18, -RZ, R32.H0_H0 ;  /* 0x20000020ff127230 */ /* 0x000fc40000004100 */
[----:B------:R-:W-:Y:S01]  /*10860*/  FMUL.FTZ R44, R44, UR16 ;  /* 0x000000102c2c7c20 */ /* 0x000fe20008410000 */
[----:B------:R-:W-:Y:S01]  /*10870*/  FFMA.FTZ R16, R14, R17, R16 ;  /* 0x000000110e107223 */ /* 0x000fe20000010010 */
[----:B------:R-:W-:Y:S01]  /*10880*/  FADD.FTZ R15, R15, R17 ;  /* 0x000000110f0f7221 */ /* 0x000fe20000010000 */
[----:B------:R-:W3:Y:S01]  /*10890*/  LDL.LU.S16 R29, [R1+0x3ca] ;  /* 0x0003ca00011d7983 */ /* 0x000ee20000300600 */
[----:B------:R-:W-:Y:S01]  /*108a0*/  FMUL.FTZ R14, R5, R18 ;  /* 0x00000012050e7220 */ /* 0x000fe20000410000 */
[----:B------:R-:W-:Y:S01]  /*108b0*/  FADD.FTZ R12, R12, R18 ;  /* 0x000000120c0c7221 */ /* 0x000fe20000010000 */
[----:B------:R-:W-:Y:S01]  /*108c0*/  FFMA.FTZ R13, R18, R19, R13 ;  /* 0x00000013120d7223 */ /* 0x000fe2000001000d */
[----:B------:R-:W3:Y:S01]  /*108d0*/  LDL.LU.S16 R36, [R1+0x43e] ;  /* 0x00043e0001247983 */ /* 0x000ee20000300600 */
[----:B------:R-:W-:Y:S01]  /*108e0*/  FADD.FTZ R15, R14, R15 ;  /* 0x0000000f0e0f7221 */ /* 0x000fe20000010000 */
[----:B------:R-:W-:Y:S01]  /*108f0*/  FFMA.FTZ R16, R19, R14, R16 ;  /* 0x0000000e13107223 */ /* 0x000fe20000010010 */
[----:B------:R-:W-:-:S02]  /*10900*/  HADD2.F32 R14, -RZ, R38.H0_H0 ;  /* 0x20000026ff0e7230 */ /* 0x000fc40000004100 */
[----:B------:R-:W-:Y:S01]  /*10910*/  FMUL.FTZ R42, R42, UR16 ;  /* 0x000000102a2a7c20 */ /* 0x000fe20008410000 */
[----:B------:R-:W-:Y:S02]  /*10920*/  HADD2.F32 R17, -RZ, R31.H0_H0 ;  /* 0x2000001fff117230 */ /* 0x000fe40000004100 */
        /* <DEDUP_REMOVED lines=9> */
[----:B------:R-:W-:-:S02]  /*109c0*/  HADD2.F32 R18, -RZ, R37.H0_H0 ;  /* 0x20000025ff127230 */ /* 0x000fc40000004100 */
[----:B------:R-:W-:Y:S01]  /*109d0*/  FADD.FTZ R15, R14, R15 ;  /* 0x0000000f0e0f7221 */ /* 0x000fe20000010000 */
[----:B------:R-:W-:Y:S01]  /*109e0*/  FFMA.FTZ R16, R42, R14, R16 ;  /* 0x0000000e2a107223 */ /* 0x000fe20000010010 */
[----:B------:R-:W-:Y:S01]  /*109f0*/  FMUL.FTZ R17, R17, UR16 ;  /* 0x0000001011117c20 */ /* 0x000fe20008410000 */
[----:B------:R-:W3:Y:S01]  /*10a00*/  LDL.S16 R33, [R1+0x44c] ;  /* 0x00044c0001217983 */ /* 0x000ee20000100600 */
[----:B------:R-:W-:Y:S01]  /*10a10*/  FMUL.FTZ R19, R4, R18 ;  /* 0x0000001204137220 */ /* 0x000fe20000410000 */
[----:B------:R-:W-:Y:S01]  /*10a20*/  FADD.FTZ R10, R10, R18 ;  /* 0x000000120a0a7221 */ /* 0x000fe20000010000 */
[----:B------:R-:W-:Y:S02]  /*10a30*/  FFMA.FTZ R11, R18, R17, R11 ;  /* 0x00000011120b7223 */ /* 0x000fe4000001000b */
[----:B------:R-:W-:Y:S01]  /*10a40*/  FFMA.FTZ R16, R17, R19, R16 ;  /* 0x0000001311107223 */ /* 0x000fe20000010010 */
[----:B------:R-:W-:Y:S01]  /*10a50*/  FADD.FTZ R15, R15, R19 ;  /* 0x000000130f0f7221 */ /* 0x000fe20000010000 */
[----:B--2---:R-:W-:-:S02]  /*10a60*/  HADD2.F32 R14, -RZ, R22.H0_H0 ;  /* 0x20000016ff0e7230 */ /* 0x004fc40000004100 */
[----:B------:R-:W2:Y:S03]  /*10a70*/  LDL.LU.S16 R22, [R1+0x3d0] ;  /* 0x0003d00001167983 */ /* 0x000ea60000300600 */
[----:B------:R-:W-:-:S04]  /*10a80*/  FADD.FTZ R14, R14, -UR28 ;  /* 0x8000001c0e0e7e21 */ /* 0x000fc80008010000 */
[----:B------:R-:W-:Y:S01]  /*10a90*/  FMUL.FTZ R14, R14, UR16 ;  /* 0x000000100e0e7c20 */ /* 0x000fe20008410000 */
[----:B----4-:R-:W-:Y:S02]  /*10aa0*/  HADD2.F32 R19, -RZ, R28.H0_H0 ;  /* 0x2000001cff137230 */ /* 0x010fe40000004100 */
[----:B------:R-:W4:Y:S01]  /*10ab0*/  LDL.S16 R28, [R1+0x3c8] ;  /* 0x0003c800011c7983 */ /* 0x000f220000100600 */
[----:B---3--:R-:W-:-:S03]  /*10ac0*/  HADD2.F32 R18, -RZ, R39.H0_H0 ;  /* 0x20000027ff127230 */ /* 0x008fc60000004100 */
[----:B------:R-:W3:Y:S01]  /*10ad0*/  LDL.LU.S16 R39, [R1+0x3c4] ;  /* 0x0003c40001277983 */ /* 0x000ee20000300600 */
[----:B------:R-:W-:Y:S02]  /*10ae0*/  HADD2.F32 R17, -RZ, R27.H0_H0 ;  /* 0x2000001bff117230 */ /* 0x000fe40000004100 */
[----:B------:R-:W-:Y:S01]  /*10af0*/  FADD.FTZ R18, R18, -UR28 ;  /* 0x8000001c12127e21 */ /* 0x000fe20008010000 */
[----:B------:R-:W-:Y:S02]  /*10b00*/  HADD2.F32 R20, -RZ, R20.H0_H0 ;  /* 0x20000014ff147230 */ /* 0x000fe40000004100 */
[----:B------:R-:W-:Y:S01]  /*10b10*/  FADD.FTZ R10, R10, R19 ;  /* 0x000000130a0a7221 */ /* 0x000fe20000010000 */
[----:B------:R-:W4:Y:S01]  /*10b20*/  LDL.LU.S16 R27, [R1+0x3c2] ;  /* 0x0003c200011b7983 */ /* 0x000f220000300600 */
[----:B------:R-:W-:Y:S01]  /*10b30*/  FADD.FTZ R12, R12, R17 ;  /* 0x000000110c0c7221 */ /* 0x000fe20000010000 */
[----:B------:R-:W-:Y:S01]  /*10b40*/  FFMA.FTZ R13, R17, R14, R13 ;  /* 0x0000000e110d7223 */ /* 0x000fe2000001000d */
[----:B------:R-:W-:-:S04]  /*10b50*/  FMUL.FTZ R17, R5, R17 ;  /* 0x0000001105117220 */ /* 0x000fc80000410000 */
[----:B------:R-:W-:Y:S01]  /*10b60*/  FFMA.FTZ R16, R14, R17, R16 ;  /* 0x000000110e107223 */ /* 0x000fe20000010010 */
[----:B------:R-:W-:Y:S02]  /*10b70*/  HADD2.F32 R14, -RZ, R25.H0_H0 ;  /* 0x20000019ff0e7230 */ /* 0x000fe40000004100 */
[----:B------:R-:W4:Y:S01]  /*10b80*/  LDL.S16 R25, [R1+0x3cc] ;  /* 0x0003cc0001197983 */ /* 0x000f220000100600 */
[----:B------:R-:W-:Y:S01]  /*10b90*/  FMUL.FTZ R18, R18, UR16 ;  /* 0x0000001012127c20 */ /* 0x000fe20008410000 */
[----:B------:R-:W-:Y:S01]  /*10ba0*/  FADD.FTZ R20, R20, -UR28 ;  /* 0x8000001c14147e21 */ /* 0x000fe20008010000 */
[----:B------:R-:W-:Y:S02]  /*10bb0*/  FADD.FTZ R15, R17, R15 ;  /* 0x0000000f110f7221 */ /* 0x000fe40000010000 */
[----:B------:R-:W-:Y:S01]  /*10bc0*/  FFMA.FTZ R11, R19, R18, R11 ;  /* 0x00000012130b7223 */ /* 0x000fe2000001000b */
[----:B------:R-:W-:Y:S01]  /*10bd0*/  FMUL.FTZ R19, R4, R19 ;  /* 0x0000001304137220 */ /* 0x000fe20000410000 */
[----:B------:R-:W-:Y:S01]  /*10be0*/  FMUL.FTZ R20, R20, UR16 ;  /* 0x0000001014147c20 */ /* 0x000fe20008410000 */
[----:B------:R-:W-:-:S02]  /*10bf0*/  HADD2.F32 R17, -RZ, R34.H0_H0 ;  /* 0x20000022ff117230 */ /* 0x000fc40000004100 */
[----:B------:R-:W-:Y:S01]  /*10c00*/  FADD.FTZ R12, R12, R14 ;  /* 0x0000000e0c0c7221 */ /* 0x000fe20000010000 */
[----:B------:R-:W-:Y:S01]  /*10c10*/  FFMA.FTZ R16, R18, R19, R16 ;  /* 0x0000001312107223 */ /* 0x000fe20000010010 */
[----:B------:R-:W-:Y:S01]  /*10c20*/  FADD.FTZ R15, R15, R19 ;  /* 0x000000130f0f7221 */ /* 0x000fe20000010000 */
[----:B------:R-:W-:Y:S01]  /*10c30*/  FMUL.FTZ R18, R5, R14 ;  /* 0x0000000e05127220 */ /* 0x000fe20000410000 */
[----:B------:R-:W-:Y:S01]  /*10c40*/  FFMA.FTZ R13, R14, R20, R13 ;  /* 0x000000140e0d7223 */ /* 0x000fe2000001000d */
[----:B------:R-:W-:Y:S02]  /*10c50*/  FADD.FTZ R17, R17, -UR28 ;  /* 0x8000001c11117e21 */ /* 0x000fe40008010000 */
[----:B------:R-:W-:Y:S01]  /*10c60*/  FADD.FTZ R15, R18, R15 ;  /* 0x0000000f120f7221 */ /* 0x000fe20000010000 */
[----:B------:R-:W-:Y:S01]  /*10c70*/  FFMA.FTZ R16, R20, R18, R16 ;  /* 0x0000001214107223 */ /* 0x000fe20000010010 */
[----:B------:R-:W-:Y:S01]  /*10c80*/  FMUL.FTZ R17, R17, UR16 ;  /* 0x0000001011117c20 */ /* 0x000fe20008410000 */
[----:B------:R-:W-:-:S05]  /*10c90*/  HADD2.F32 R19, -RZ, R35.H0_H0 ;  /* 0x20000023ff137230 */ /* 0x000fca0000004100 */
[----:B------:R-:W-:Y:S01]  /*10ca0*/  FADD.FTZ R12, R12, R19 ;  /* 0x000000130c0c7221 */ /* 0x000fe20000010000 */
[----:B--2---:R-:W-:Y:S02]  /*10cb0*/  HADD2.F32 R14, -RZ, R22.H0_H0 ;  /* 0x20000016ff0e7230 */ /* 0x004fe40000004100 */
[----:B------:R-:W2:Y:S03]  /*10cc0*/  LDL.S16 R22, [R1+0x3c0] ;  /* 0x0003c00001167983 */ /* 0x000ea60000100600 */
[----:B------:R-:W-:-:S04]  /*10cd0*/  FADD.FTZ R14, R14, -UR28 ;  /* 0x8000001c0e0e7e21 */ /* 0x000fc80008010000 */
[----:B------:R-:W-:-:S04]  /*10ce0*/  FMUL.FTZ R14, R14, UR16 ;  /* 0x000000100e0e7c20 */ /* 0x000fc80008410000 */
[----:B------:R-:W-:Y:S01]  /*10cf0*/  FFMA.FTZ R13, R19, R14, R13 ;  /* 0x0000000e130d7223 */ /* 0x000fe2000001000d */
[----:B------:R-:W-:Y:S01]  /*10d00*/  FMUL.FTZ R19, R5, R19 ;  /* 0x0000001305137220 */ /* 0x000fe20000410000 */
[----:B---3--:R-:W-:Y:S02]  /*10d10*/  HADD2.F32 R18, -RZ, R39.H0_H0 ;  /* 0x20000027ff127230 */ /* 0x008fe40000004100 */
[----:B------:R-:W3:Y:S03]  /*10d20*/  LDL.S16 R39, [R1+0x3bc] ;  /* 0x0003bc0001277983 */ /* 0x000ee60000100600 */
[----:B------:R-:W-:Y:S01]  /*10d30*/  FADD.FTZ R10, R10, R18 ;  /* 0x000000120a0a7221 */ /* 0x000fe20000010000 */
[----:B------:R-:W-:Y:S01]  /*10d40*/  FFMA.FTZ R11, R18, R17, R11 ;  /* 0x00000011120b7223 */ /* 0x000fe2000001000b */
[----:B------:R-:W-:-:S04]  /*10d50*/  FMUL.FTZ R18, R4, R18 ;  /* 0x0000001204127220 */ /* 0x000fc80000410000 */
[----:B------:R-:W-:Y:S01]  /*10d60*/  FFMA.FTZ R16, R17, R18, R16 ;  /* 0x0000001211107223 */ /* 0x000fe20000010010 */
[----:B----4-:R-:W-:Y:S02]  /*10d70*/  HADD2.F32 R17, -RZ, R28.H0_H0 ;  /* 0x2000001cff117230 */ /* 0x010fe40000004100 */
[----:B------:R-:W4:Y:S01]  /*10d80*/  LDL.LU.S16 R28, [R1+0x3be] ;  /* 0x0003be00011c7983 */ /* 0x000f220000300600 */
[----:B------:R-:W-:Y:S01]  /*10d90*/  FFMA.FTZ R16, R14, R19, R16 ;  /* 0x000000130e107223 */ /* 0x000fe20000010010 */
[----:B------:R-:W-:Y:S02]  /*10da0*/  HADD2.F32 R14, -RZ, R25.H0_H0 ;  /* 0x20000019ff0e7230 */ /* 0x000fe40000004100 */
[----:B------:R-:W4:Y:S01]  /*10db0*/  LDL.S16 R25, [R1+0x3b8] ;  /* 0x0003b80001197983 */ /* 0x000f220000100600 */
[----:B------:R-:W-:Y:S02]  /*10dc0*/  HADD2.F32 R20, -RZ, R41.H0_H0 ;  /* 0x20000029ff147230 */ /* 0x000fe40000004100 */
[----:B------:R-:W-:-:S03]  /*10dd0*/  FADD.FTZ R15, R15, R18 ;  /* 0x000000120f0f7221 */ /* 0x000fc60000010000 */
        /* <DEDUP_REMOVED lines=9> */
[----:B------:R-:W-:Y:S02]  /*10e70*/  HADD2.F32 R18, -RZ, R29.H0_H0 ;  /* 0x2000001dff127230 */ /* 0x000fe40000004100 */
[----:B------:R-:W-:Y:S01]  /*10e80*/  FMUL.FTZ R14, R14, UR16 ;  /* 0x000000100e0e7c20 */ /* 0x000fe20008410000 */
[----:B--2---:R-:W-:Y:S01]  /*10e90*/  HADD2.F32 R17, -RZ, R22.H0_H0 ;  /* 0x20000016ff117230 */ /* 0x004fe20000004100 */
[----:B------:R-:W2:Y:S04]  /*10ea0*/  LDL.S16 R29, [R1+0x3b0] ;  /* 0x0003b000011d7983 */ /* 0x000ea80000100600 */
[----:B------:R-:W2:Y:S01]  /*10eb0*/  LDL.LU.S16 R22, [R1+0x3ba] ;  /* 0x0003ba0001167983 */ /* 0x000ea20000300600 */
[----:B------:R-:W-:Y:S01]  /*10ec0*/  FADD.FTZ R17, R17, -UR28 ;  /* 0x8000001c11117e21 */ /* 0x000fe20008010000 */
[----:B------:R-:W-:Y:S01]  /*10ed0*/  FADD.FTZ R12, R12, R18 ;  /* 0x000000120c0c7221 */ /* 0x000fe20000010000 */
[----:B------:R-:W-:Y:S01]  /*10ee0*/  FFMA.FTZ R13, R18, R14, R13 ;  /* 0x0000000e120d7223 */ /* 0x000fe2000001000d */
[----:B------:R-:W-:Y:S01]  /*10ef0*/  FMUL.FTZ R18, R5, R18 ;  /* 0x0000001205127220 */ /* 0x000fe20000410000 */
[----:B------:R-:W-:-:S03]  /*10f00*/  FMUL.FTZ R17, R17, UR16 ;  /* 0x0000001011117c20 */ /* 0x000fc60008410000 */
[----:B------:R-:W-:Y:S01]  /*10f10*/  FFMA.FTZ R16, R14, R18, R16 ;  /* 0x000000120e107223 */ /* 0x000fe20000010010 */
[----:B---3--:R-:W-:Y:S02]  /*10f20*/  HADD2.F32 R19, -RZ, R39.H0_H0 ;  /* 0x20000027ff137230 */ /* 0x008fe40000004100 */
[----:B------:R-:W3:Y:S03]  /*10f30*/  LDL.LU.S16 R39, [R1+0x3b6] ;  /* 0x0003b60001277983 */ /* 0x000ee60000300600 */
[----:B------:R-:W-:Y:S01]  /*10f40*/  FADD.FTZ R10, R10, R19 ;  /* 0x000000130a0a7221 */ /* 0x000fe20000010000 */
[----:B------:R-:W-:Y:S01]  /*10f50*/  FFMA.FTZ R11, R19, R17, R11 ;  /* 0x00000011130b7223 */ /* 0x000fe2000001000b */
[----:B------:R-:W-:Y:S01]  /*10f60*/  FMUL.FTZ R19, R4, R19 ;  /* 0x0000001304137220 */ /* 0x000fe20000410000 */
[----:B----4-:R-:W-:Y:S02]  /*10f70*/  HADD2.F32 R14, -RZ, R28.H0_H0 ;  /* 0x2000001cff0e7230 */ /* 0x010fe40000004100 */
[----:B------:R-:W4:Y:S01]  /*10f80*/  LDL.S16 R28, [R1+0x3ac] ;  /* 0x0003ac00011c7983 */ /* 0x000f220000100600 */
[----:B------:R-:W-:Y:S01]  /*10f90*/  FFMA.FTZ R16, R17, R19, R16 ;  /* 0x0000001311107223 */ /* 0x000fe20000010010 */
[----:B------:R-:W-:-:S02]  /*10fa0*/  HADD2.F32 R17, -RZ, R25.H0_H0 ;  /* 0x20000019ff117230 */ /* 0x000fc40000004100 */
[----:B------:R-:W4:Y:S01]  /*10fb0*/  LDL.LU.S16 R25, [R1+0x3b2] ;  /* 0x0003b20001197983 */ /* 0x000f220000300600 */
[----:B------:R-:W-:Y:S02]  /*10fc0*/  HADD2.F32 R20, -RZ, R27.H0_H0 ;  /* 0x2000001bff147230 */ /* 0x000fe40000004100 */
[----:B------:R-:W-:Y:S01]  /*10fd0*/  FADD.FTZ R15, R18, R15 ;  /* 0x0000000f120f7221 */ /* 0x000fe20000010000 */
[----:B------:R-:W-:Y:S01]  /*10fe0*/  FADD.FTZ R12, R12, R14 ;  /* 0x0000000e0c0c7221 */ /* 0x000fe20000010000 */
[----:B------:R-:W4:Y:S01]  /*10ff0*/  LDL.S16 R27, [R1+0x3a8] ;  /* 0x0003a800011b7983 */ /* 0x000f220000100600 */
[----:B------:R-:W-:-:S04]  /*11000*/  FADD.FTZ R20, R20, -UR28 ;  /* 0x8000001c14147e21 */ /* 0x000fc80008010000 */
[----:B------:R-:W-:Y:S01]  /*11010*/  FMUL.FTZ R20, R20, UR16 ;  /* 0x0000001014147c20 */ /* 0x000fe20008410000 */
[----:B------:R-:W-:Y:S01]  /*11020*/  FADD.FTZ R15, R15, R19 ;  /* 0x000000130f0f7221 */ /* 0x000fe20000010000 */
[----:B------:R-:W-:Y:S02]  /*11030*/  FMUL.FTZ R18, R5, R14 ;  /* 0x0000000e05127220 */ /* 0x000fe40000410000 */
[----:B------:R-:W-:Y:S01]  /*11040*/  FFMA.FTZ R13, R14, R20, R13 ;  /* 0x000000140e0d7223 */ /* 0x000fe2000001000d */
[----:B------:R-:W-:Y:S01]  /*11050*/  FADD.FTZ R17, R17, -UR28 ;  /* 0x8000001c11117e21 */ /* 0x000fe20008010000 */
[----:B------:R-:W-:Y:S01]  /*11060*/  FADD.FTZ R15, R18, R15 ;  /* 0x0000000f120f7221 */ /* 0x000fe20000010000 */
[----:B------:R-:W-:Y:S01]  /*11070*/  FFMA.FTZ R16, R20, R18, R16 ;  /* 0x0000001214107223 */ /* 0x000fe20000010010 */
[----:B------:R-:W-:Y:S02]  /*11080*/  HADD2.F32 R18, -RZ, R40.H0_H0 ;  /* 0x20000028ff127230 */ /* 0x000fe40000004100 */
[----:B------:R-:W-:-:S03]  /*11090*/  FMUL.FTZ R17, R17, UR16 ;  /* 0x0000001011117c20 */ /* 0x000fc60008410000 */
[----:B------:R-:W-:Y:S01]  /*110a0*/  FADD.FTZ R10, R10, R18 ;  /* 0x000000120a0a7221 */ /* 0x000fe20000010000 */
[----:B------:R-:W-:Y:S01]  /*110b0*/  FFMA.FTZ R11, R18, R17, R11 ;  /* 0x00000011120b7223 */ /* 0x000fe2000001000b */
[----:B------:R-:W-:-:S04]  /*110c0*/  FMUL.FTZ R18, R4, R18 ;  /* 0x0000001204127220 */ /* 0x000fc80000410000 */
[----:B------:R-:W-:Y:S01]  /*110d0*/  FFMA.FTZ R16, R17, R18, R16 ;  /* 0x0000001211107223 */ /* 0x000fe20000010010 */
[----:B--2---:R-:W-:Y:S02]  /*110e0*/  HADD2.F32 R14, -RZ, R22.H0_H0 ;  /* 0x20000016ff0e7230 */ /* 0x004fe40000004100 */
[----:B------:R-:W2:Y:S03]  /*110f0*/  LDL.LU.S16 R22, [R1+0x3ae] ;  /* 0x0003ae0001167983 */ /* 0x000ea60000300600 */
[----:B------:R-:W-:-:S04]  /*11100*/  FADD.FTZ R14, R14, -UR28 ;  /* 0x8000001c0e0e7e21 */ /* 0x000fc80008010000 */
[----:B------:R-:W-:Y:S01]  /*11110*/  FMUL.FTZ R14, R14, UR16 ;  /* 0x000000100e0e7c20 */ /* 0x000fe20008410000 */
[----:B---3--:R-:W-:Y:S02]  /*11120*/  HADD2.F32 R19, -RZ, R39.H0_H0 ;  /* 0x20000027ff137230 */ /* 0x008fe40000004100 */
[----:B------:R-:W3:Y:S03]  /*11130*/  LDL.S16 R39, [R1+0x3a4] ;  /* 0x0003a40001277983 */ /* 0x000ee60000100600 */
[----:B------:R-:W-:Y:S01]  /*11140*/  FADD.FTZ R12, R12, R19 ;  /* 0x000000130c0c7221 */ /* 0x000fe20000010000 */
[----:B------:R-:W-:Y:S01]  /*11150*/  FFMA.FTZ R13, R19, R14, R13 ;  /* 0x0000000e130d7223 */ /* 0x000fe2000001000d */
[----:B------:R-:W-:Y:S01]  /*11160*/  FMUL.FTZ R19, R5, R19 ;  /* 0x0000001305137220 */ /* 0x000fe20000410000 */
[----:B----4-:R-:W-:Y:S02]  /*11170*/  HADD2.F32 R17, -RZ, R28.H0_H0 ;  /* 0x2000001cff117230 */ /* 0x010fe40000004100 */
[----:B------:R-:W4:Y:S01]  /*11180*/  LDL.LU.S16 R28, [R1+0x3a6] ;  /* 0x0003a600011c7983 */ /* 0x000f220000300600 */
[----:B------:R-:W-:Y:S01]  /*11190*/  FFMA.FTZ R16, R14, R19, R16 ;  /* 0x000000130e107223 */ /* 0x000fe20000010010 */
[----:B------:R-:W-:-:S02]  /*111a0*/  HADD2.F32 R14, -RZ, R25.H0_H0 ;  /* 0x20000019ff0e7230 */ /* 0x000fc40000004100 */
[----:B------:R-:W4:Y:S01]  /*111b0*/  LDL.S16 R25, [R1+0x39c] ;  /* 0x00039c0001197983 */ /* 0x000f220000100600 */
[----:B------:R-:W-:-:S03]  /*111c0*/  HADD2.F32 R20, -RZ, R29.H0_H0 ;  /* 0x2000001dff147230 */ /* 0x000fc60000004100 */
[----:B------:R-:W4:Y:S02]  /*111d0*/  LDL.LU.S16 R29, [R1+0x3aa] ;  /* 0x0003aa00011d7983 */ /* 0x000f240000300600 */
[----:B------:R-:W-:Y:S01]  /*111e0*/  FADD.FTZ R20, R20, -UR28 ;  /* 0x8000001c14147e21 */ /* 0x000fe20008010000 */
[----:B------:R-:W-:-:S03]  /*111f0*/  FADD.FTZ R15, R15, R18 ;  /* 0x000000120f0f7221 */ /* 0x000fc60000010000 */
[----:B------:R-:W-:Y:S01]  /*11200*/  FMUL.FTZ R20, R20, UR16 ;  /* 0x0000001014147c20 */ /* 0x000fe20008410000 */
[----:B------:R-:W-:Y:S01]  /*11210*/  FADD.FTZ R15, R19, R15 ;  /* 0x0000000f130f7221 */ /* 0x000fe20000010000 */
[----:B------:R-:W-:Y:S01]  /*11220*/  FMUL.FTZ R18, R4, R17 ;  /* 0x0000001104127220 */ /* 0x000fe20000410000 */
[----:B------:R-:W-:Y:S01]  /*11230*/  FADD.FTZ R10, R10, R17 ;  /* 0x000000110a0a7221 */ /* 0x000fe20000010000 */
[----:B------:R-:W-:Y:S01]  /*11240*/  FFMA.FTZ R11, R17, R20, R11 ;  /* 0x00000014110b7223 */ /* 0x000fe2000001000b */
[----:B------:R-:W-:Y:S02]  /*11250*/  HADD2.F32 R17, -RZ, R27.H0_H0 ;  /* 0x2000001bff117230 */ /* 0x000fe40000004100 */
[----:B------:R-:W-:Y:S01]  /*11260*/  FADD.FTZ R14, R14, -UR28 ;  /* 0x8000001c0e0e7e21 */ /* 0x000fe20008010000 */
[----:B------:R-:W4:Y:S01]  /*11270*/  LDL.LU.S16 R27, [R1+0x39e] ;  /* 0x00039e00011b7983 */ /* 0x000f220000300600 */
[----:B------:R-:W-:Y:S01]  /*11280*/  FADD.FTZ R15, R15, R18 ;  /* 0x000000120f0f7221 */ /* 0x000fe20000010000 */
[----:B------:R-:W-:Y:S01]  /*11290*/  FFMA.FTZ R16, R20, R18, R16 ;  /* 0x0000001214107223 */ /* 0x000fe20000010010 */
[----:B------:R-:W-:Y:S01]  /*112a0*/  FADD.FTZ R17, R17, -UR28 ;  /* 0x8000001c11117e21 */ /* 0x000fe20008010000 */
[----:B------:R-:W-:-:S03]  /*112b0*/  FMUL.FTZ R14, R14, UR16 ;  /* 0x000000100e0e7c20 */ /* 0x000fc60008410000 */
[----:B------:R-:W-:Y:S01]  /*112c0*/  FMUL.FTZ R17, R17, UR16 ;  /* 0x0000001011117c20 */ /* 0x000fe20008410000 */
[----:B--2---:R-:W-:Y:S02]  /*112d0*/  HADD2.F32 R18, -RZ, R22.H0_H0 ;  /* 0x20000016ff127230 */ /* 0x004fe40000004100 */
[----:B------:R-:W2:Y:S03]  /*112e0*/  LDL.S16 R22, [R1+0x398] ;  /* 0x0003980001167983 */ /* 0x000ea60000100600 */
[----:B------:R-:W-:Y:S01]  /*112f0*/  FADD.FTZ R12, R12, R18 ;  /* 0x000000120c0c7221 */ /* 0x000fe20000010000 */
[----:B------:R-:W-:Y:S01]  /*11300*/  FFMA.FTZ R13, R18, R14, R13 ;  /* 0x0000000e120d7223 */ /* 0x000fe2000001000d */
[----:B------:R-:W-:-:S04]  /*11310*/  FMUL.FTZ R18, R5, R18 ;  /* 0x0000001205127220 */ /* 0x000fc80000410000 */
        /* <DEDUP_REMOVED lines=11> */
[----:B------:R-:W-:-:S03]  /*113d0*/  HADD2.F32 R20, -RZ, R29.H0_H0 ;  /* 0x2000001dff147230 */ /* 0x000fc60000004100 */
[----:B------:R-:W4:Y:S02]  /*113e0*/  LDL.S16 R29, [R1+0x394] ;  /* 0x00039400011d7983 */ /* 0x000f240000100600 */
        /* <DEDUP_REMOVED lines=9> */
[----:B------:R-:W4:Y:S01]  /*11480*/  LDL.S16 R27, [R1+0x38c] ;  /* 0x00038c00011b7983 */ /* 0x000f220000100600 */
[----:B------:R-:W-:Y:S01]  /*11490*/  FADD.FTZ R15, R18, R15 ;  /* 0x0000000f120f7221 */ /* 0x000fe20000010000 */
[----:B------:R-:W-:Y:S01]  /*114a0*/  FFMA.FTZ R16, R20, R18, R16 ;  /* 0x0000001214107223 */ /* 0x000fe20000010010 */
[----:B------:R-:W-:Y:S01]  /*114b0*/  FADD.FTZ R14, R14, -UR28 ;  /* 0x8000001c0e0e7e21 */ /* 0x000fe20008010000 */
[----:B------:R-:W-:-:S03]  /*114c0*/  FMUL.FTZ R17, R17, UR16 ;  /* 0x0000001011117c20 */ /* 0x000fc60008410000 */
[----:B------:R-:W-:Y:S01]  /*114d0*/  FMUL.FTZ R14, R14, UR16 ;  /* 0x000000100e0e7c20 */ /* 0x000fe20008410000 */
[----:B--2---:R-:W-:Y:S02]  /*114e0*/  HADD2.F32 R18, -RZ, R22.H0_H0 ;  /* 0x20000016ff127230 */ /* 0x004fe40000004100 */
[----:B------:R-:W2:Y:S03]  /*114f0*/  LDL.LU.S16 R22, [R1+0x392] ;  /* 0x0003920001167983 */ /* 0x000ea60000300600 */
[----:B------:R-:W-:Y:S01]  /*11500*/  FADD.FTZ R10, R10, R18 ;  /* 0x000000120a0a7221 */ /* 0x000fe20000010000 */
[----:B------:R-:W-:Y:S01]  /*11510*/  FFMA.FTZ R11, R18, R17, R11 ;  /* 0x00000011120b7223 */ /* 0x000fe2000001000b */
[----:B------:R-:W-:-:S04]  /*11520*/  FMUL.FTZ R18, R4, R18 ;  /* 0x0000001204127220 */ /* 0x000fc80000410000 */
[----:B------:R-:W-:Y:S01]  /*11530*/  FFMA.FTZ R16, R17, R18, R16 ;  /* 0x0000001211107223 */ /* 0x000fe20000010010 */
        /* <DEDUP_REMOVED lines=339> */
[----:B------:R-:W4:Y:S01]  /*12a70*/  LDL.LU.S16 R25, [R1+0x3ce] ;  /* 0x0003ce0001197983 */ /* 0x000f220000300600 */
        /* <DEDUP_REMOVED lines=495> */
[----:B------:R-:W-:Y:S02]  /*14970*/  HADD2.F32 R20, -RZ, R29.H0_H0 ;  /* 0x2000001dff147230 */ /* 0x000fe40000004100 */
[----:B------:R-:W-:Y:S01]  /*14980*/  FADD.FTZ R15, R18, R15 ;  /* 0x0000000f120f7221 */ /* 0x000fe20000010000 */
[----:B------:R-:W-:Y:S01]  /*14990*/  FADD.FTZ R12, R12, R14 ;  /* 0x0000000e0c0c7221 */ /* 0x000fe20000010000 */
[----:B------:R-:W-:Y:S01]  /*149a0*/  FADD.FTZ R17, R17, -UR28 ;  /* 0x8000001c11117e21 */ /* 0x000fe20008010000 */
[----:B------:R-:W4:Y:S01]  /*149b0*/  LDL.S16 R29, [R1+0x448] ;  /* 0x00044800011d7983 */ /* 0x000f220000100600 */
[----:B------:R-:W-:Y:S01]  /*149c0*/  FADD.FTZ R20, R20, -UR28 ;  /* 0x8000001c14147e21 */ /* 0x000fe20008010000 */
[----:B------:R-:W-:-:S03]  /*149d0*/  FADD.FTZ R15, R15, R19 ;  /* 0x000000130f0f7221 */ /* 0x000fc60000010000 */
[----:B------:R-:W-:Y:S01]  /*149e0*/  FMUL.FTZ R20, R20, UR16 ;  /* 0x0000001014147c20 */ /* 0x000fe20008410000 */
[----:B------:R-:W-:-:S03]  /*149f0*/  FMUL.FTZ R18, R5, R14 ;  /* 0x0000000e05127220 */ /* 0x000fc60000410000 */
[----:B------:R-:W-:Y:S01]  /*14a00*/  FFMA.FTZ R13, R14, R20, R13 ;  /* 0x000000140e0d7223 */ /* 0x000fe2000001000d */
[----:B------:R-:W-:Y:S02]  /*14a10*/  HADD2.F32 R14, -RZ, R27.H0_H0 ;  /* 0x2000001bff0e7230 */ /* 0x000fe40000004100 */
[----:B------:R-:W-:Y:S01]  /*14a20*/  FADD.FTZ R15, R18, R15 ;  /* 0x0000000f120f7221 */ /* 0x000fe20000010000 */
[----:B------:R-:W4:Y:S01]  /*14a30*/  LDL.S16 R27, [R1+0x43c] ;  /* 0x00043c00011b7983 */ /* 0x000f220000100600 */
[----:B------:R-:W-:Y:S01]  /*14a40*/  FFMA.FTZ R16, R20, R18, R16 ;  /* 0x0000001214107223 */ /* 0x000fe20000010010 */
[----:B------:R-:W-:Y:S01]  /*14a50*/  FMUL.FTZ R17, R17, UR16 ;  /* 0x0000001011117c20 */ /* 0x000fe20008410000 */
[----:B------:R-:W-:Y:S01]  /*14a60*/  FADD.FTZ R14, R14, -UR28 ;  /* 0x8000001c0e0e7e21 */ /* 0x000fe20008010000 */
[----:B------:R-:W-:-:S03]  /*14a70*/  HADD2.F32 R19, -RZ, R21.H0_H0 ;  /* 0x20000015ff137230 */ /* 0x000fc60000004100 */
        /* <DEDUP_REMOVED lines=9> */
[----:B------:R-:W-:Y:S01]  /*14b10*/  FMUL.FTZ R21, R5, R20 ;  /* 0x0000001405157220 */ /* 0x000fe20000410000 */
[----:B------:R-:W-:-:S03]  /*14b20*/  FFMA.FTZ R13, R20, R14, R13 ;  /* 0x0000000e140d7223 */ /* 0x000fc6000001000d */
[----:B------:R-:W-:Y:S01]  /*14b30*/  FFMA.FTZ R17, R14, R21, R17 ;  /* 0x000000150e117223 */ /* 0x000fe20000010011 */
[----:B----4-:R-:W-:Y:S02]  /*14b40*/  HADD2.F32 R16, -RZ, R28.H0_H0 ;  /* 0x2000001cff107230 */ /* 0x010fe40000004100 */
[----:B------:R-:W4:Y:S01]  /*14b50*/  LDL.LU.S16 R28, [R1+0x442] ;  /* 0x00044200011c7983 */ /* 0x000f220000300600 */
[----:B------:R-:W-:-:S03]  /*14b60*/  HADD2.F32 R14, -RZ, R25.H0_H0 ;  /* 0x20000019ff0e7230 */ /* 0x000fc60000004100 */
[----:B------:R-:W4:Y:S01]  /*14b70*/  LDL.S16 R25, [R1+0x444] ;  /* 0x0004440001197983 */ /* 0x000f220000100600 */
[----:B------:R-:W-:Y:S01]  /*14b80*/  FADD.FTZ R19, R19, -UR28 ;  /* 0x8000001c13137e21 */ /* 0x000fe20008010000 */
[----:B------:R-:W-:Y:S01]  /*14b90*/  FADD.FTZ R12, R12, R20 ;  /* 0x000000140c0c7221 */ /* 0x000fe20000010000 */
[----:B------:R-:W-:Y:S02]  /*14ba0*/  FADD.FTZ R20, R15, R18 ;  /* 0x000000120f147221 */ /* 0x000fe40000010000 */
[----:B------:R-:W-:Y:S01]  /*14bb0*/  FMUL.FTZ R18, R19, UR16 ;  /* 0x0000001013127c20 */ /* 0x000fe20008410000 */
[----:B------:R-:W-:Y:S01]  /*14bc0*/  FMUL.FTZ R15, R4, R16 ;  /* 0x00000010040f7220 */ /* 0x000fe20000410000 */
[----:B------:R-:W-:Y:S01]  /*14bd0*/  FADD.FTZ R20, R21, R20 ;  /* 0x0000001415147221 */ /* 0x000fe20000010000 */
[----:B------:R-:W-:Y:S01]  /*14be0*/  FADD.FTZ R10, R10, R16 ;  /* 0x000000100a0a7221 */ /* 0x000fe20000010000 */
[----:B------:R-:W-:Y:S01]  /*14bf0*/  FFMA.FTZ R11, R16, R18, R11 ;  /* 0x00000012100b7223 */ /* 0x000fe2000001000b */
[----:B------:R-:W-:Y:S01]  /*14c00*/  FFMA.FTZ R17, R18, R15, R17 ;  /* 0x0000000f12117223 */ /* 0x000fe20000010011 */
[----:B------:R-:W-:Y:S01]  /*14c10*/  FADD.FTZ R20, R20, R15 ;  /* 0x0000000f14147221 */ /* 0x000fe20000010000 */
[----:B------:R-:W-:-:S02]  /*14c20*/  HADD2.F32 R16, -RZ, R27.H0_H0 ;  /* 0x2000001bff107230 */ /* 0x000fc40000004100 */
[----:B------:R-:W4:Y:S01]  /*14c30*/  LDL.LU.S16 R27, [R1+0x446] ;  /* 0x00044600011b7983 */ /* 0x000f220000300600 */
[----:B------:R-:W-:Y:S02]  /*14c40*/  FADD.FTZ R18, R14, -UR28 ;  /* 0x8000001c0e127e21 */ /* 0x000fe40008010000 */
[----:B------:R-:W-:Y:S01]  /*14c50*/  FADD.FTZ R16, R16, -UR28 ;  /* 0x8000001c10107e21 */ /* 0x000fe20008010000 */
[----:B------:R-:W-:Y:S02]  /*14c60*/  HADD2.F32 R14, -RZ, R36.H0_H0 ;  /* 0x20000024ff0e7230 */ /* 0x000fe40000004100 */
[----:B------:R-:W-:Y:S01]  /*14c70*/  FMUL.FTZ R18, R18, UR16 ;  /* 0x0000001012127c20 */ /* 0x000fe20008410000 */
[----:B------:R-:W4:Y:S01]  /*14c80*/  LDL.LU.S16 R36, [R1+0x452] ;  /* 0x0004520001247983 */ /* 0x000f220000300600 */
[----:B------:R-:W-:Y:S01]  /*14c90*/  FMUL.FTZ R16, R16, UR16 ;  /* 0x0000001010107c20 */ /* 0x000fe20008410000 */
[----:B------:R-:W-:Y:S01]  /*14ca0*/  FADD.FTZ R10, R10, R14 ;  /* 0x0000000e0a0a7221 */ /* 0x000fe20000010000 */
[----:B------:R-:W-:-:S02]  /*14cb0*/  FMUL.FTZ R21, R4, R14 ;  /* 0x0000000e04157220 */ /* 0x000fc40000410000 */
[----:B------:R-:W-:Y:S01]  /*14cc0*/  FFMA.FTZ R11, R14, R16, R11 ;  /* 0x000000100e0b7223 */ /* 0x000fe2000001000b */
[----:B--2---:R-:W-:-:S05]  /*14cd0*/  HADD2.F32 R22, -RZ, R22.H0_H0 ;  /* 0x20000016ff167230 */ /* 0x004fca0000004100 */
[----:B------:R-:W-:Y:S01]  /*14ce0*/  FMUL.FTZ R19, R5, R22 ;  /* 0x0000001605137220 */ /* 0x000fe20000410000 */
[----:B------:R-:W-:-:S03]  /*14cf0*/  FFMA.FTZ R13, R22, R18, R13 ;  /* 0x00000012160d7223 */ /* 0x000fc6000001000d */
[----:B------:R-:W-:-:S04]  /*14d00*/  FFMA.FTZ R17, R18, R19, R17 ;  /* 0x0000001312117223 */ /* 0x000fc80000010011 */
[----:B------:R-:W-:Y:S01]  /*14d10*/  FFMA.FTZ R18, R16, R21, R17 ;  /* 0x0000001510127223 */ /* 0x000fe20000010011 */
[----:B---3--:R-:W-:Y:S02]  /*14d20*/  HADD2.F32 R15, -RZ, R39.H0_H0 ;  /* 0x20000027ff0f7230 */ /* 0x008fe40000004100 */
[----:B------:R-:W2:Y:S01]  /*14d30*/  LDL.LU.S16 R39, [R1+0x44a] ;  /* 0x00044a0001277983 */ /* 0x000ea20000300600 */
[----:B----4-:R-:W-:-:S03]  /*14d40*/  HADD2.F32 R14, -RZ, R28.H0_H0 ;  /* 0x2000001cff0e7230 */ /* 0x010fc60000004100 */
[----:B------:R-:W3:Y:S01]  /*14d50*/  LDL.LU.S16 R28, [R1+0x44e] ;  /* 0x00044e00011c7983 */ /* 0x000ee20000300600 */
[----:B------:R-:W-:-:S03]  /*14d60*/  HADD2.F32 R17, -RZ, R25.H0_H0 ;  /* 0x20000019ff117230 */ /* 0x000fc60000004100 */
[----:B------:R-:W4:Y:S01]  /*14d70*/  LDL.S16 R25, [R1+0x450] ;  /* 0x0004500001197983 */ /* 0x000f220000100600 */
[----:B------:R-:W-:Y:S01]  /*14d80*/  FADD.FTZ R15, R15, -UR28 ;  /* 0x8000001c0f0f7e21 */ /* 0x000fe20008010000 */
[----:B------:R-:W-:Y:S01]  /*14d90*/  FADD.FTZ R20, R19, R20 ;  /* 0x0000001413147221 */ /* 0x000fe20000010000 */
[----:B------:R-:W-:Y:S01]  /*14da0*/  FADD.FTZ R12, R12, R22 ;  /* 0x000000160c0c7221 */ /* 0x000fe20000010000 */
[----:B------:R-:W-:Y:S01]  /*14db0*/  FMUL.FTZ R16, R5, R14 ;  /* 0x0000000e05107220 */ /* 0x000fe20000410000 */
[----:B------:R-:W-:Y:S01]  /*14dc0*/  FMUL.FTZ R15, R15, UR16 ;  /* 0x000000100f0f7c20 */ /* 0x000fe20008410000 */
[----:B------:R-:W-:Y:S01]  /*14dd0*/  FADD.FTZ R19, R20, R21 ;  /* 0x0000001514137221 */ /* 0x000fe20000010000 */
[----:B------:R-:W-:Y:S02]  /*14de0*/  HADD2.F32 R20, -RZ, R29.H0_H0 ;  /* 0x2000001dff147230 */ /* 0x000fe40000004100 */
[----:B------:R-:W-:Y:S01]  /*14df0*/  FADD.FTZ R12, R12, R14 ;  /* 0x0000000e0c0c7221 */ /* 0x000fe20000010000 */
[----:B------:R-:W-:Y:S01]  /*14e00*/  FFMA.FTZ R13, R14, R15, R13 ;  /* 0x0000000f0e0d7223 */ /* 0x000fe2000001000d */
[----:B------:R-:W4:Y:S01]  /*14e10*/  LDL.S16 R29, [R1+0x454] ;  /* 0x00045400011d7983 */ /* 0x000f220000100600 */
[----:B------:R-:W-:Y:S01]  /*14e20*/  FADD.FTZ R14, R16, R19 ;  /* 0x00000013100e7221 */ /* 0x000fe20000010000 */
[----:B------:R-:W-:Y:S01]  /*14e30*/  FFMA.FTZ R15, R15, R16, R18 ;  /* 0x000000100f0f7223 */ /* 0x000fe20000010012 */
[----:B------:R-:W-:Y:S01]  /*14e40*/  FADD.FTZ R20, R20, -UR28 ;  /* 0x8000001c14147e21 */ /* 0x000fe20008010000 */
[----:B------:R-:W-:-:S02]  /*14e50*/  HADD2.F32 R16, -RZ, R27.H0_H0 ;  /* 0x2000001bff107230 */ /* 0x000fc40000004100 */
[----:B------:R-:W4:Y:S01]  /*14e60*/  LDL.LU.S16 R27, [R1+0x456] ;  /* 0x00045600011b7983 */ /* 0x000f220000300600 */
[----:B------:R-:W-:Y:S01]  /*14e70*/  FADD.FTZ R17, R17, -UR28 ;  /* 0x8000001c11117e21 */ /* 0x000fe20008010000 */
[----:B------:R-:W-:-:S03]  /*14e80*/  FMUL.FTZ R20, R20, UR16 ;  /* 0x0000001014147c20 */ /* 0x000fc60008410000 */
[----:B------:R-:W-:Y:S01]  /*14e90*/  FMUL.FTZ R22, R17, UR16 ;  /* 0x0000001011167c20 */ /* 0x000fe20008410000 */
[----:B------:R-:W-:-:S04]  /*14ea0*/  FMUL.FTZ R17, R4, R16 ;  /* 0x0000001004117220 */ /* 0x000fc80000410000 */
[----:B------:R-:W-:Y:S01]  /*14eb0*/  FADD.FTZ R14, R14, R17 ;  /* 0x000000110e0e7221 */ /* 0x000fe20000010000 */
[----:B------:R-:W-:Y:S01]  /*14ec0*/  FFMA.FTZ R15, R22, R17, R15 ;  /* 0x00000011160f7223 */ /* 0x000fe2000001000f */
[----:B--2---:R-:W-:Y:S02]  /*14ed0*/  HADD2.F32 R18, -RZ, R39.H0_H0 ;  /* 0x20000027ff127230 */ /* 0x004fe40000004100 */
[----:B------:R-:W2:Y:S03]  /*14ee0*/  LDL.LU.S16 R39, [R1+0x458] ;  /* 0x0004580001277983 */ /* 0x000ea60000300600 */
[----:B------:R-:W-:Y:S01]  /*14ef0*/  FADD.FTZ R12, R12, R18 ;  /* 0x000000120c0c7221 */ /* 0x000fe20000010000 */
[----:B------:R-:W-:Y:S01]  /*14f00*/  FFMA.FTZ R13, R18, R20, R13 ;  /* 0x00000014120d7223 */ /* 0x000fe2000001000d */
[----:B------:R-:W-:Y:S01]  /*14f10*/  FMUL.FTZ R19, R5, R18 ;  /* 0x0000001205137220 */ /* 0x000fe20000410000 */
[----:B---3--:R-:W-:-:S02]  /*14f20*/  HADD2.F32 R18, -RZ, R28.H0_H0 ;  /* 0x2000001cff127230 */ /* 0x008fc40000004100 */
[----:B------:R-:W3:Y:S01]  /*14f30*/  LDL.S16 R28, [R1+0x460] ;  /* 0x00046000011c7983 */ /* 0x000ee20000100600 */
[----:B----4-:R-:W-:-:S03]  /*14f40*/  HADD2.F32 R17, -RZ, R25.H0_H0 ;  /* 0x20000019ff117230 */ /* 0x010fc60000004100 */
[----:B------:R-:W4:Y:S01]  /*14f50*/  LDL.LU.S16 R25, [R1+0x462] ;  /* 0x0004620001197983 */ /* 0x000f220000300600 */
[----:B------:R-:W-:Y:S02]  /*14f60*/  HADD2.F32 R21, -RZ, R33.H0_H0 ;  /* 0x20000021ff157230 */ /* 0x000fe40000004100 */
[----:B------:R-:W-:Y:S01]  /*14f70*/  FADD.FTZ R10, R10, R16 ;  /* 0x000000100a0a7221 */ /* 0x000fe20000010000 */
[----:B------:R-:W-:Y:S02]  /*14f80*/  FFMA.FTZ R11, R16, R22, R11 ;  /* 0x00000016100b7223 */ /* 0x000fe4000001000b */
[----:B------:R-:W-:Y:S01]  /*14f90*/  FADD.FTZ R21, R21, -UR28 ;  /* 0x8000001c15157e21 */ /* 0x000fe20008010000 */
[----:B------:R-:W-:Y:S01]  /*14fa0*/  FFMA.FTZ R15, R20, R19, R15 ;  /* 0x00000013140f7223 */ /* 0x000fe2000001000f */
[----:B------:R-:W-:Y:S01]  /*14fb0*/  FADD.FTZ R16, R19, R14 ;  /* 0x0000000e13107221 */ /* 0x000fe20000010000 */
[----:B------:R-:W-:Y:S01]  /*14fc0*/  FMUL.FTZ R19, R4, R18 ;  /* 0x0000001204137220 */ /* 0x000fe20000410000 */
[----:B------:R-:W-:Y:S01]  /*14fd0*/  FMUL.FTZ R20, R21, UR16 ;  /* 0x0000001015147c20 */ /* 0x000fe20008410000 */
[----:B------:R-:W-:-:S02]  /*14fe0*/  HADD2.F32 R14, -RZ, R36.H0_H0 ;  /* 0x20000024ff0e7230 */ /* 0x000fc40000004100 */
[----:B------:R-:W-:Y:S01]  /*14ff0*/  FADD.FTZ R17, R17, -UR28 ;  /* 0x8000001c11117e21 */ /* 0x000fe20008010000 */
[----:B------:R-:W-:Y:S01]  /*15000*/  FFMA.FTZ R11, R18, R20, R11 ;  /* 0x00000014120b7223 */ /* 0x000fe2000001000b */
[----:B------:R-:W-:Y:S01]  /*15010*/  FFMA.FTZ R20, R20, R19, R15 ;  /* 0x0000001314147223 */ /* 0x000fe2000001000f */
[----:B------:R-:W-:Y:S02]  /*15020*/  HADD2.F32 R15, -RZ, R29.H0_H0 ;  /* 0x2000001dff0f7230 */ /* 0x000fe40000004100 */
[----:B------:R-:W-:Y:S01]  /*15030*/  FADD.FTZ R21, R16, R19 ;  /* 0x0000001310157221 */ /* 0x000fe20000010000 */
[----:B------:R-:W-:Y:S01]  /*15040*/  FADD.FTZ R10, R10, R18 ;  /* 0x000000120a0a7221 */ /* 0x000fe20000010000 */
[----:B------:R-:W-:Y:S02]  /*15050*/  HADD2.F32 R16, -RZ, R27.H0_H0 ;  /* 0x2000001bff107230 */ /* 0x000fe40000004100 */
[----:B------:R-:W-:Y:S01]  /*15060*/  FMUL.FTZ R18, R5, R14 ;  /* 0x0000000e05127220 */ /* 0x000fe20000410000 */
[----:B------:R-:W-:Y:S01]  /*15070*/  FMUL.FTZ R19, R17, UR16 ;  /* 0x0000001011137c20 */ /* 0x000fe20008410000 */
[----:B------:R-:W-:-:S02]  /*15080*/  FADD.FTZ R15, R15, -UR28 ;  /* 0x8000001c0f0f7e21 */ /* 0x000fc40008010000 */
[----:B------:R-:W-:Y:S01]  /*15090*/  FADD.FTZ R21, R18, R21 ;  /* 0x0000001512157221 */ /* 0x000fe20000010000 */
[----:B------:R-:W-:Y:S01]  /*150a0*/  FFMA.FTZ R20, R19, R18, R20 ;  /* 0x0000001213147223 */ /* 0x000fe20000010014 */
[----:B------:R-:W-:Y:S01]  /*150b0*/  FMUL.FTZ R22, R4, R16 ;  /* 0x0000001004167220 */ /* 0x000fe20000410000 */
[----:B------:R-:W-:Y:S01]  /*150c0*/  FMUL.FTZ R15, R15, UR16 ;  /* 0x000000100f0f7c20 */ /* 0x000fe20008410000 */
[----:B------:R-:W-:Y:S02]  /*150d0*/  HADD2.F32 R18, -RZ, R23.H0_H0 ;  /* 0x20000017ff127230 */ /* 0x000fe40000004100 */
[----:B------:R-:W-:Y:S02]  /*150e0*/  HADD2.F32 R24, -RZ, R24.H0_H0 ;  /* 0x20000018ff187230 */ /* 0x000fe40000004100 */
[----:B------:R-:W-:Y:S01]  /*150f0*/  FADD.FTZ R23, R21, R22 ;  /* 0x0000001615177221 */ /* 0x000fe20000010000 */
[----:B------:R-:W-:Y:S01]  /*15100*/  FFMA.FTZ R22, R15, R22, R20 ;  /* 0x000000160f167223 */ /* 0x000fe20000010014 */
[----:B------:R-:W-:Y:S01]  /*15110*/  FMUL.FTZ R20, R5, R18 ;  /* 0x0000001205147220 */ /* 0x000fe20000410000 */
[----:B------:R-:W-:Y:S01]  /*15120*/  FADD.FTZ R21, R12, R14 ;  /* 0x0000000e0c157221 */ /* 0x000fe20000010000 */
[----:B------:R-:W-:-:S02]  /*15130*/  HADD2.F32 R26, -RZ, R26.H0_H0 ;  /* 0x2000001aff1a7230 */ /* 0x000fc40000004100 */
[----:B------:R-:W-:Y:S01]  /*15140*/  FADD.FTZ R24, R24, -UR28 ;  /* 0x8000001c18187e21 */ /* 0x000fe20008010000 */
[----:B------:R-:W-:Y:S01]  /*15150*/  FFMA.FTZ R13, R14, R19, R13 ;  /* 0x000000130e0d7223 */ /* 0x000fe2000001000d */
[----:B------:R-:W-:Y:S01]  /*15160*/  FADD.FTZ R23, R20, R23 ;  /* 0x0000001714177221 */ /* 0x000fe20000010000 */
[----:B------:R-:W-:Y:S01]  /*15170*/  FMUL.FTZ R14, R4, R26 ;  /* 0x0000001a040e7220 */ /* 0x000fe20000410000 */
[----:B------:R-:W-:Y:S01]  /*15180*/  FMUL.FTZ R19, R24, UR16 ;  /* 0x0000001018137c20 */ /* 0x000fe20008410000 */
[----:B------:R-:W-:Y:S01]  /*15190*/  FADD.FTZ R10, R10, R16 ;  /* 0x000000100a0a7221 */ /* 0x000fe20000010000 */
[----:B------:R-:W-:Y:S01]  /*151a0*/  FFMA.FTZ R11, R16, R15, R11 ;  /* 0x0000000f100b7223 */ /* 0x000fe2000001000b */
[----:B------:R-:W-:Y:S01]  /*151b0*/  FADD.FTZ R24, R23, R14 ;  /* 0x0000000e17187221 */ /* 0x000fe20000010000 */
[----:B------:R-:W-:Y:S01]  /*151c0*/  FADD.FTZ R21, R21, R18 ;  /* 0x0000001215157221 */ /* 0x000fe20000010000 */
[----:B--2---:R-:W-:-:S05]  /*151d0*/  HADD2.F32 R17, -RZ, R39.H0_H0 ;  /* 0x20000027ff117230 */ /* 0x004fca0000004100 */
[----:B------:R-:W-:-:S04]  /*151e0*/  FADD.FTZ R17, R17, -UR28 ;  /* 0x8000001c11117e21 */ /* 0x000fc80008010000 */
[----:B------:R-:W-:Y:S01]  /*151f0*/  FMUL.FTZ R17, R17, UR16 ;  /* 0x0000001011117c20 */ /* 0x000fe20008410000 */
[----:B---3--:R-:W-:-:S03]  /*15200*/  HADD2.F32 R12, -RZ, R28.H0_H0 ;  /* 0x2000001cff0c7230 */ /* 0x008fc60000004100 */
[----:B------:R-:W-:Y:S01]  /*15210*/  FFMA.FTZ R22, R17, R20, R22 ;  /* 0x0000001411167223 */ /* 0x000fe20000010016 */
[----:B----4-:R-:W-:Y:S02]  /*15220*/  HADD2.F32 R20, -RZ, R25.H0_H0 ;  /* 0x20000019ff147230 */ /* 0x010fe40000004100 */
[----:B------:R-:W-:Y:S01]  /*15230*/  FADD.FTZ R12, R12, -UR28 ;  /* 0x8000001c0c0c7e21 */ /* 0x000fe20008010000 */
[----:B------:R-:W-:Y:S01]  /*15240*/  FFMA.FTZ R23, R19, R14, R22 ;  /* 0x0000000e13177223 */ /* 0x000fe20000010016 */
        /* <DEDUP_REMOVED lines=9> */
[----:B0-----:R-:W-:Y:S06]  /*152e0*/  BRA `(.L_x_775) ;  /* 0x000000b000087947 */ /* 0x001fec0003800000 */
.L_x_774:
[----:B------:R-:W2:Y:S04]  /*152f0*/  LDL.LU.S16 R18, [R1+0x242] ;  /* 0x0002420001127983 */ /* 0x000ea80000300600 */
[----:B------:R-:W3:Y:S04]  /*15300*/  LDL.S16 R10, [R1+0x244] ;  /* 0x00024400010a7983 */ /* 0x000ee80000100600 */
[----:B------:R-:W4:Y:S04]  /*15310*/  LDL.S16 R19, [R1+0x240] ;  /* 0x0002400001137983 */ /* 0x000f280000100600 */
[----:B------:R-:W4:Y:S04]  /*15320*/  LDL.S16 R17, [R1+0x23e] ;  /* 0x00023e0001117983 */ /* 0x000f280000100600 */
[----:B------:R-:W4:Y:S04]  /*15330*/  LDL.LU.S16 R16, [R1+0x23c] ;  /* 0x00023c0001107983 */ /* 0x000f280000300600 */
[----:B------:R-:W4:Y:S04]  /*15340*/  LDL.S16 R21, [R1+0x232] ;  /* 0x0002320001157983 */ /* 0x000f280000100600 */
[----:B------:R-:W4:Y:S04]  /*15350*/  LDL.LU.S16 R20, [R1+0x234] ;  /* 0x0002340001147983 */ /* 0x000f280000300600 */
[----:B------:R-:W4:Y:S04]  /*15360*/  LDL.LU.S16 R26, [R1+0x246] ;  /* 0x00024600011a7983 */ /* 0x000f280000300600 */
[----:B------:R-:W4:Y:S04]  /*15370*/  LDL.S16 R23, [R1+0x2ba] ;  /* 0x0002ba0001177983 */ /* 0x000f280000100600 */
[----:B------:R-:W4:Y:S01]  /*15380*/  LDL.LU.S16 R22, [R1+0x2b8] ;  /* 0x0002b80001167983 */ /* 0x000f220000300600 */
[----:B--2---:R-:W-:-:S03]  /*15390*/  HADD2.F32 R14, -RZ, R18.H0_H0 ;  /* 0x20000012ff0e7230 */ /* 0x004fc60000004100 */
[----:B------:R-:W2:Y:S01]  /*153a0*/  LDL.S16 R18, [R1+0x236] ;  /* 0x0002360001127983 */ /* 0x000ea20000100600 */
[----:B---3--:R-:W-:-:S05]  /*153b0*/  HADD2.F32 R10, -RZ, R10.H0_H0 ;  /* 0x2000000aff0a7230 */ /* 0x008fca0000004100 */
[----:B------:R-:W-:-:S04]  /*153c0*/  FADD.FTZ R10, R10, -UR28 ;  /* 0x8000001c0a0a7e21 */ /* 0x000fc80008010000 */
[----:B------:R-:W-:-:S04]  /*153d0*/  FMUL.FTZ R10, R10, UR16 ;  /* 0x000000100a0a7c20 */ /* 0x000fc80008410000 */
[----:B-----5:R-:W-:-:S04]  /*153e0*/  FFMA.FTZ R12, R4, R10, R2 ;  /* 0x0000000a040c7223 */ /* 0x020fc80000010002 */
[----:B------:R-:W-:-:S06]  /*153f0*/  FMUL.FTZ R11, R12, -1.4426950216293334961 ;  /* 0xbfb8aa3b0c0b7820 */ /* 0x000fcc0000410000 */
[----:B------:R-:W0:Y:S02]  /*15400*/  MUFU.EX2 R11, R11 ;  /* 0x0000000b000b7308 */ /* 0x000e240000000800 */
[----:B0-----:R-:W-:-:S06]  /*15410*/  FADD.FTZ R11, R11, 1 ;  /* 0x3f8000000b0b7421 */ /* 0x001fcc0000010000 */
[----:B------:R-:W0:Y:S01]  /*15420*/  MUFU.RCP R11, R11 ;  /* 0x0000000b000b7308 */ /* 0x000e220000001000 */
[----:B----4-:R-:W-:Y:S02]  /*15430*/  HADD2.F32 R13, -RZ, R19.H0_H0 ;  /* 0x20000013ff0d7230 */ /* 0x010fe40000004100 */
[----:B------:R-:W-:-:S03]  /*15440*/  FADD.FTZ R14, R14, -UR28 ;  /* 0x8000001c0e0e7e21 */ /* 0x000fc60008010000 */
        /* <DEDUP_REMOVED lines=14> */
[----:B------:R-:W-:-:S03]  /*15530*/  FMUL.FTZ R14, R4, R12 ;  /* 0x0000000c040e7220 */ /* 0x000fc60000410000 */
[----:B------:R-:W-:Y:S01]  /*15540*/  FMUL.FTZ R13, R15, R13 ;  /* 0x0000000d0f0d7220 */ /* 0x000fe20000410000 */
[----:B------:R-:W-:Y:S01]  /*15550*/  FFMA.FTZ R19, R10, R14, RZ ;  /* 0x0000000e0a137223 */ /* 0x000fe200000100ff */
[----:B------:R-:W-:Y:S02]  /*15560*/  FADD.FTZ R14, RZ, R14 ;  /* 0x0000000eff0e7221 */ /* 0x000fe40000010000 */
[----:B------:R-:W-:-:S04]  /*15570*/  FMUL.FTZ R15, R5, R13 ;  /* 0x0000000d050f7220 */ /* 0x000fc80000410000 */
[----:B------:R-:W-:Y:S01]  /*15580*/  FFMA.FTZ R19, R11, R15, R19 ;  /* 0x0000000f0b137223 */ /* 0x000fe20000010013 */
[----:B------:R-:W-:Y:S01]  /*15590*/  FADD.FTZ R14, R15, R14 ;  /* 0x0000000e0f0e7221 */ /* 0x000fe20000010000 */
        /* <DEDUP_REMOVED lines=8> */
[----:B------:R-:W-:Y:S02]  /*15620*/  HADD2.F32 R20, -RZ, R20.H0_H0 ;  /* 0x20000014ff147230 */ /* 0x000fe40000004100 */
[----:B------:R-:W-:Y:S01]  /*15630*/  FFMA.FTZ R11, R11, R13, RZ ;  /* 0x0000000d0b0b7223 */ /* 0x000fe200000100ff */
[----:B------:R-:W-:Y:S01]  /*15640*/  FADD.FTZ R13, RZ, R13 ;  /* 0x0000000dff0d7221 */ /* 0x000fe20000010000 */
[----:B--2---:R-:W-:-:S05]  /*15650*/  HADD2.F32 R18, -RZ, R18.H0_H0 ;  /* 0x20000012ff127230 */ /* 0x004fca0000004100 */
[----:B0-----:R-:W-:Y:S01]  /*15660*/  FMUL.FTZ R18, R18, R17 ;  /* 0x0000001112127220 */ /* 0x001fe20000410000 */
[----:B------:R-:W-:-:S04]  /*15670*/  FADD.FTZ R17, -R17, 1 ;  /* 0x3f80000011117421 */ /* 0x000fc80000010100 */
[----:B------:R-:W-:Y:S01]  /*15680*/  FFMA.FTZ R17, R16, R17, 1 ;  /* 0x3f80000010117423 */ /* 0x000fe20000010011 */
[----:B------:R-:W-:Y:S01]  /*15690*/  FFMA.FTZ R16, R10, R12, RZ ;  /* 0x0000000c0a107223 */ /* 0x000fe200000100ff */
[----:B------:R-:W-:Y:S02]  /*156a0*/  FADD.FTZ R10, RZ, R12 ;  /* 0x0000000cff0a7221 */ /* 0x000fe40000010000 */
[----:B------:R-:W-:-:S04]  /*156b0*/  FMUL.FTZ R18, R18, R17 ;  /* 0x0000001112127220 */ /* 0x000fc80000410000 */
[----:B------:R-:W-:Y:S01]  /*156c0*/  FADD.FTZ R10, R10, R18 ;  /* 0x000000120a0a7221 */ /* 0x000fe20000010000 */
[-C--:B------:R-:W-:Y:S01]  /*156d0*/  FFMA.FTZ R12, R15, R18.reuse, R16 ;  /* 0x000000120f0c7223 */ /* 0x080fe20000010010 */
[----:B------:R-:W-:-:S04]  /*156e0*/  FMUL.FTZ R18, R4, R18 ;  /* 0x0000001204127220 */ /* 0x000fc80000410000 */
[----:B------:R-:W-:Y:S01]  /*156f0*/  FFMA.FTZ R19, R15, R18, R19 ;  /* 0x000000120f137223 */ /* 0x000fe20000010013 */
[----:B------:R-:W-:Y:S02]  /*15700*/  HADD2.F32 R15, -RZ, R21.H0_H0 ;  /* 0x20000015ff0f7230 */ /* 0x000fe40000004100 */
[----:B------:R-:W2:Y:S03]  /*15710*/  LDL.S16 R21, [R1+0x2e4] ;  /* 0x0002e40001157983 */ /* 0x000ea60000100600 */
        /* <DEDUP_REMOVED lines=10> */
[----:B------:R-:W-:-:S04]  /*157c0*/  FMUL.FTZ R17, R20, R17 ;  /* 0x0000001114117220 */ /* 0x000fc80000410000 */
[----:B------:R-:W-:Y:S01]  /*157d0*/  FADD.FTZ R13, R13, R17 ;  /* 0x000000110d0d7221 */ /* 0x000fe20000010000 */
[-C--:B------:R-:W-:Y:S01]  /*157e0*/  FFMA.FTZ R11, R15, R17.reuse, R11 ;  /* 0x000000110f0b7223 */ /* 0x080fe2000001000b */
[----:B------:R-:W-:-:S04]  /*157f0*/  FMUL.FTZ R17, R5, R17 ;  /* 0x0000001105117220 */ /* 0x000fc80000410000 */
[----:B------:R-:W-:Y:S01]  /*15800*/  FFMA.FTZ R19, R15, R17, R19 ;  /* 0x000000110f137223 */ /* 0x000fe20000010013 */
[----:B------:R-:W-:Y:S02]  /*15810*/  HADD2.F32 R15, -RZ, R26.H0_H0 ;  /* 0x2000001aff0f7230 */ /* 0x000fe40000004100 */
[----:B------:R-:W3:Y:S03]  /*15820*/  LDL.LU.S16 R26, [R1+0x230] ;  /* 0x00023000011a7983 */ /* 0x000ee60000300600 */
[----:B------:R-:W-:Y:S01]  /*15830*/  FADD.FTZ R15, R15, -UR28 ;  /* 0x8000001c0f0f7e21 */ /* 0x000fe20008010000 */
[----:B------:R-:W-:-:S03]  /*15840*/  FADD.FTZ R14, R14, R18 ;  /* 0x000000120e0e7221 */ /* 0x000fc60000010000 */
        /* <DEDUP_REMOVED lines=8> */
[----:B------:R-:W4:Y:S03]  /*158d0*/  LDL.LU.S16 R23, [R1+0x218] ;  /* 0x0002180001177983 */ /* 0x000f260000300600 */
[----:B0-----:R-:W-:Y:S01]  /*158e0*/  FMUL.FTZ R18, R18, R17 ;  /* 0x0000001112127220 */ /* 0x001fe20000410000 */
[----:B------:R-:W-:-:S04]  /*158f0*/  FADD.FTZ R17, -R17, 1 ;  /* 0x3f80000011117421 */ /* 0x000fc80000010100 */
[----:B------:R-:W-:Y:S01]  /*15900*/  FFMA.FTZ R17, R16, R17, 1 ;  /* 0x3f80000010117423 */ /* 0x000fe20000010011 */
[----:B------:R-:W-:Y:S02]  /*15910*/  HADD2.F32 R16, -RZ, R22.H0_H0 ;  /* 0x20000016ff107230 */ /* 0x000fe40000004100 */
[----:B------:R-:W4:Y:S01]  /*15920*/  LDL.LU.S16 R22, [R1+0x2e6] ;  /* 0x0002e60001167983 */ /* 0x000f220000300600 */
[----:B------:R-:W-:Y:S02]  /*15930*/  FMUL.FTZ R18, R18, R17 ;  /* 0x0000001112127220 */ /* 0x000fe40000410000 */
[----:B------:R-:W-:Y:S02]  /*15940*/  FADD.FTZ R16, R16, -UR28 ;  /* 0x8000001c10107e21 */ /* 0x000fe40008010000 */
[----:B------:R-:W-:Y:S01]  /*15950*/  FADD.FTZ R10, R10, R18 ;  /* 0x000000120a0a7221 */ /* 0x000fe20000010000 */
[-C--:B------:R-:W-:Y:S01]  /*15960*/  FFMA.FTZ R12, R15, R18.reuse, R12 ;  /* 0x000000120f0c7223 */ /* 0x080fe2000001000c */
        /* <DEDUP_REMOVED lines=8> */
[----:B--2---:R-:W-:Y:S02]  /*159f0*/  HADD2.F32 R20, -RZ, R21.H0_H0 ;  /* 0x20000015ff147230 */ /* 0x004fe40000004100 */
[----:B------:R-:W2:Y:S03]  /*15a00*/  LDL.LU.S16 R21, [R1+0x2f0] ;  /* 0x0002f00001157983 */ /* 0x000ea60000300600 */
[----:B0-----:R-:W-:Y:S01]  /*15a10*/  FMUL.FTZ R20, R20, R17 ;  /* 0x0000001114147220 */ /* 0x001fe20000410000 */
[----:B------:R-:W-:-:S04]  /*15a20*/  FADD.FTZ R17, -R17, 1 ;  /* 0x3f80000011117421 */ /* 0x000fc80000010100 */
[----:B------:R-:W-:Y:S01]  /*15a30*/  FFMA.FTZ R17, R15, R17, 1 ;  /* 0x3f8000000f117423 */ /* 0x000fe20000010011 */
[----:B---3--:R-:W-:Y:S02]  /*15a40*/  HADD2.F32 R15, -RZ, R26.H0_H0 ;  /* 0x2000001aff0f7230 */ /* 0x008fe40000004100 */
[----:B------:R-:W3:Y:S01]  /*15a50*/  LDL.S16 R26, [R1+0x226] ;  /* 0x00022600011a7983 */ /* 0x000ee20000100600 */
[----:B------:R-:W-:Y:S02]  /*15a60*/  FMUL.FTZ R17, R20, R17 ;  /* 0x0000001114117220 */ /* 0x000fe40000410000 */
[----:B------:R-:W-:Y:S02]  /*15a70*/  FADD.FTZ R15, R15, -UR28 ;  /* 0x8000001c0f0f7e21 */ /* 0x000fe40008010000 */
[----:B------:R-:W-:Y:S01]  /*15a80*/  FADD.FTZ R13, R13, R17 ;  /* 0x000000110d0d7221 */ /* 0x000fe20000010000 */
[-C--:B------:R-:W-:Y:S01]  /*15a90*/  FFMA.FTZ R11, R16, R17.reuse, R11 ;  /* 0x00000011100b7223 */ /* 0x080fe2000001000b */
[----:B------:R-:W-:Y:S01]  /*15aa0*/  FMUL.FTZ R17, R5, R17 ;  /* 0x0000001105117220 */ /* 0x000fe20000410000 */
[----:B------:R-:W-:-:S03]  /*15ab0*/  FMUL.FTZ R15, R15, UR16 ;  /* 0x000000100f0f7c20 */ /* 0x000fc60008410000 */
[----:B------:R-:W-:Y:S01]  /*15ac0*/  FFMA.FTZ R19, R16, R17, R19 ;  /* 0x0000001110137223 */ /* 0x000fe20000010013 */
[----:B------:R-:W-:Y:S01]  /*15ad0*/  FFMA.FTZ R16, R4, R15, R2 ;  /* 0x0000000f04107223 */ /* 0x000fe20000010002 */
[----:B------:R-:W-:-:S03]  /*15ae0*/  FADD.FTZ R14, R14, R18 ;  /* 0x000000120e0e7221 */ /* 0x000fc60000010000 */
        /* <DEDUP_REMOVED lines=9> */
[----:B------:R-:W-:Y:S02]  /*15b80*/  HADD2.F32 R16, -RZ, R23.H0_H0 ;  /* 0x20000017ff107230 */ /* 0x000fe40000004100 */
[----:B------:R-:W-:Y:S01]  /*15b90*/  FADD.FTZ R14, R17, R14 ;  /* 0x0000000e110e7221 */ /* 0x000fe20000010000 */
[----:B------:R-:W4:Y:S02]  /*15ba0*/  LDL.LU.S16 R23, [R1+0x228] ;  /* 0x0002280001177983 */ /* 0x000f240000300600 */
[----:B------:R-:W-:-:S04]  /*15bb0*/  FADD.FTZ R16, R16, -UR28 ;  /* 0x8000001c10107e21 */ /* 0x000fc80008010000 */
[----:B------:R-:W-:Y:S01]  /*15bc0*/  FMUL.FTZ R16, R16, UR16 ;  /* 0x0000001010107c20 */ /* 0x000fe20008410000 */
[----:B------:R-:W-:-:S03]  /*15bd0*/  FMUL.FTZ R20, R20, R18 ;  /* 0x0000001214147220 */ /* 0x000fc60000410000 */
[----:B------:R-:W-:-:S04]  /*15be0*/  FFMA.FTZ R17, R5, R16, R3 ;  /* 0x0000001005117223 */ /* 0x000fc80000010003 */
[----:B------:R-:W-:-:S06]  /*15bf0*/  FMUL.FTZ R18, R17, -1.4426950216293334961 ;  /* 0xbfb8aa3b11127820 */ /* 0x000fcc0000410000 */
[----:B------:R-:W0:Y:S02]  /*15c00*/  MUFU.EX2 R18, R18 ;  /* 0x0000001200127308 */ /* 0x000e240000000800 */
[----:B0-----:R-:W-:-:S06]  /*15c10*/  FADD.FTZ R18, R18, 1 ;  /* 0x3f80000012127421 */ /* 0x001fcc0000010000 */
[----:B------:R-:W0:Y:S01]  /*15c20*/  MUFU.RCP R18, R18 ;  /* 0x0000001200127308 */ /* 0x000e220000001000 */
[----:B------:R1:W-:Y:S04]  /*15c30*/  STL [R1+0x478], R8 ;  /* 0x0004780801007387 */ /* 0x0003e80000100800 */
[----:B-1----:R-:W4:Y:S01]  /*15c40*/  LDL.LU.S16 R8, [R1+0x224] ;  /* 0x0002240001087983 */ /* 0x002f220000300600 */
[----:B--2---:R-:W-:-:S05]  /*15c50*/  HADD2.F32 R21, -RZ, R21.H0_H0 ;  /* 0x20000015ff157230 */ /* 0x004fca0000004100 */
[----:B0-----:R-:W-:Y:S01]  /*15c60*/  FMUL.FTZ R21, R21, R18 ;  /* 0x0000001215157220 */ /* 0x001fe20000410000 */
[----:B------:R-:W-:-:S04]  /*15c70*/  FADD.FTZ R18, -R18, 1 ;  /* 0x3f80000012127421 */ /* 0x000fc80000010100 */
[----:B------:R-:W-:Y:S01]  /*15c80*/  FFMA.FTZ R17, R17, R18, 1 ;  /* 0x3f80000011117423 */ /* 0x000fe20000010012 */
[----:B---3--:R-:W-:Y:S02]  /*15c90*/  HADD2.F32 R18, -RZ, R26.H0_H0 ;  /* 0x2000001aff127230 */ /* 0x008fe40000004100 */
[----:B------:R-:W2:Y:S04]  /*15ca0*/  LDL.LU.S16 R26, [R1+0x222] ;  /* 0x00022200011a7983 */ /* 0x000ea80000300600 */
[----:B------:R0:W-:Y:S04]  /*15cb0*/  STL [R1+0x47c], R9 ;  /* 0x00047c0901007387 */ /* 0x0001e80000100800 */
[----:B0-----:R-:W3:Y:S01]  /*15cc0*/  LDL.LU.S16 R9, [R1+0x22e] ;  /* 0x00022e0001097983 */ /* 0x001ee20000300600 */
[----:B------:R-:W-:Y:S01]  /*15cd0*/  FADD.FTZ R18, R18, -UR28 ;  /* 0x8000001c12127e21 */ /* 0x000fe20008010000 */
[----:B------:R-:W-:Y:S01]  /*15ce0*/  FADD.FTZ R10, R10, R20 ;  /* 0x000000140a0a7221 */ /* 0x000fe20000010000 */
        /* <DEDUP_REMOVED lines=10> */
[----:B----4-:R-:W-:-:S05]  /*15d90*/  HADD2.F32 R22, -RZ, R22.H0_H0 ;  /* 0x20000016ff167230 */ /* 0x010fca0000004100 */
[----:B0-----:R-:W-:Y:S01]  /*15da0*/  FMUL.FTZ R22, R22, R21 ;  /* 0x0000001516167220 */ /* 0x001fe20000410000 */
[----:B------:R-:W-:-:S04]  /*15db0*/  FADD.FTZ R21, -R21, 1 ;  /* 0x3f80000015157421 */ /* 0x000fc80000010100 */
[----:B------:R-:W-:Y:S01]  /*15dc0*/  FFMA.FTZ R15, R15, R21, 1 ;  /* 0x3f8000000f0f7423 */ /* 0x000fe20000010015 */
[----:B------:R-:W-:-:S05]  /*15dd0*/  HADD2.F32 R21, -RZ, R45.H0_H0 ;  /* 0x2000002dff157230 */ /* 0x000fca0000004100 */
        /* <DEDUP_REMOVED lines=12> */
[----:B0-----:R-:W-:Y:S01]  /*15ea0*/  FMUL.FTZ R23, R23, R22 ;  /* 0x0000001617177220 */ /* 0x001fe20000410000 */
[----:B------:R-:W-:-:S04]  /*15eb0*/  FADD.FTZ R22, -R22, 1 ;  /* 0x3f80000016167421 */ /* 0x000fc80000010100 */
[----:B------:R-:W-:-:S04]  /*15ec0*/  FFMA.FTZ R20, R20, R22, 1 ;  /* 0x3f80000014147423 */ /* 0x000fc80000010016 */
[----:B------:R-:W-:Y:S01]  /*15ed0*/  FMUL.FTZ R20, R23, R20 ;  /* 0x0000001417147220 */ /* 0x000fe20000410000 */
[----:B------:R-:W-:Y:S02]  /*15ee0*/  HADD2.F32 R23, -RZ, R8.H0_H0 ;  /* 0x20000008ff177230 */ /* 0x000fe40000004100 */
[----:B------:R-:W-:Y:S01]  /*15ef0*/  FADD.FTZ R10, R10, R15 ;  /* 0x0000000f0a0a7221 */ /* 0x000fe20000010000 */
[----:B------:R-:W-:Y:S01]  /*15f00*/  HADD2.F32 R30, -RZ, R30.H0_H0 ;  /* 0x2000001eff1e7230 */ /* 0x000fe20000004100 */
[----:B------:R0:W-:Y:S04]  /*15f10*/  STL [R1+0x474], R7 ;  /* 0x0004740701007387 */ /* 0x0001e80000100800 */
[----:B------:R1:W-:Y:S04]  /*15f20*/  STL [R1+0x470], R6 ;  /* 0x0004700601007387 */ /* 0x0003e80000100800 */
[----:B------:R-:W4:Y:S04]  /*15f30*/  LDL.LU.S16 R8, [R1+0x3a0] ;  /* 0x0003a00001087983 */ /* 0x000f280000300600 */
[----:B0-----:R-:W4:Y:S04]  /*15f40*/  LDL.LU.S16 R7, [R1+0x35a] ;  /* 0x00035a0001077983 */ /* 0x001f280000300600 */
[----:B-1----:R-:W4:Y:S01]  /*15f50*/  LDL.S16 R6, [R1+0x37c] ;  /* 0x00037c0001067983 */ /* 0x002f220000100600 */
[----:B--2---:R-:W-:-:S02]  /*15f60*/  HADD2.F32 R22, -RZ, R26.H0_H0 ;  /* 0x2000001aff167230 */ /* 0x004fc40000004100 */
        /* <DEDUP_REMOVED lines=22> */
[----:B---3--:R-:W-:Y:S02]  /*160d0*/  HADD2.F32 R22, -RZ, R9.H0_H0 ;  /* 0x20000009ff167230 */ /* 0x008fe40000004100 */
[----:B------:R-:W2:Y:S03]  /*160e0*/  LDL.LU.S16 R9, [R1+0x336] ;  /* 0x0003360001097983 */ /* 0x000ea60000300600 */
[----:B0-----:R-:W-:Y:S01]  /*160f0*/  FMUL.FTZ R22, R22, R19 ;  /* 0x0000001316167220 */ /* 0x001fe20000410000 */
[----:B------:R-:W-:-:S04]  /*16100*/  FADD.FTZ R19, -R19, 1 ;  /* 0x3f80000013137421 */ /* 0x000fc80000010100 */
[----:B------:R-:W-:-:S04]  /*16110*/  FFMA.FTZ R19, R14, R19, 1 ;  /* 0x3f8000000e137423 */ /* 0x000fc80000010013 */
[----:B------:R-:W-:Y:S01]  /*16120*/  FMUL.FTZ R22, R22, R19 ;  /* 0x0000001316167220 */ /* 0x000fe20000410000 */
[----:B------:R-:W-:-:S05]  /*16130*/  HADD2.F32 R19, -RZ, R25.H0_H0 ;  /* 0x20000019ff137230 */ /* 0x000fca0000004100 */
[----:B------:R-:W-:Y:S01]  /*16140*/  FADD.FTZ R19, R19, -UR28 ;  /* 0x8000001c13137e21 */ /* 0x000fe20008010000 */
[----:B------:R-:W-:-:S03]  /*16150*/  FFMA.FTZ R25, R18, R15, R12 ;  /* 0x0000000f12197223 */ /* 0x000fc6000001000c */
[----:B------:R-:W-:Y:S01]  /*16160*/  FMUL.FTZ R19, R19, UR16 ;  /* 0x0000001013137c20 */ /* 0x000fe20008410000 */
[----:B------:R-:W-:-:S03]  /*16170*/  FMUL.FTZ R15, R4, R15 ;  /* 0x0000000f040f7220 */ /* 0x000fc60000410000 */
[----:B------:R-:W-:Y:S01]  /*16180*/  FFMA.FTZ R14, R4, R19, R2 ;  /* 0x00000013040e7223 */ /* 0x000fe20000010002 */
[----:B------:R-:W-:-:S03]  /*16190*/  FFMA.FTZ R12, R18, R15, R24 ;  /* 0x0000000f120c7223 */ /* 0x000fc60000010018 */
        /* <DEDUP_REMOVED lines=22> */
[----:B------:R-:W-:-:S05]  /*16300*/  HADD2.F32 R15, -RZ, R27.H0_H0 ;  /* 0x2000001bff0f7230 */ /* 0x000fca0000004100 */
[----:B------:R-:W-:Y:S01]  /*16310*/  FADD.FTZ R15, R15, -UR28 ;  /* 0x8000001c0f0f7e21 */ /* 0x000fe20008010000 */
[----:B------:R-:W-:Y:S01]  /*16320*/  FMUL.FTZ R18, R26, R18 ;  /* 0x000000121a127220 */ /* 0x000fe20000410000 */
[----:B------:R-:W-:Y:S02]  /*16330*/  FADD.FTZ R26, R13, R20 ;  /* 0x000000140d1a7221 */ /* 0x000fe40000010000 */
[----:B------:R-:W-:Y:S01]  /*16340*/  FMUL.FTZ R15, R15, UR16 ;  /* 0x000000100f0f7c20 */ /* 0x000fe20008410000 */
[-C--:B------:R-:W-:Y:S01]  /*16350*/  FFMA.FTZ R27, R21, R20.reuse, R11 ;  /* 0x00000014151b7223 */ /* 0x080fe2000001000b */
[----:B------:R-:W-:Y:S02]  /*16360*/  FMUL.FTZ R20, R5, R20 ;  /* 0x0000001405147220 */ /* 0x000fe40000410000 */
[----:B------:R-:W-:Y:S02]  /*16370*/  FFMA.FTZ R11, R4, R15, R2 ;  /* 0x0000000f040b7223 */ /* 0x000fe40000010002 */
[----:B------:R-:W-:-:S02]  /*16380*/  FFMA.FTZ R13, R21, R20, R12 ;  /* 0x00000014150d7223 */ /* 0x000fc4000001000c */
        /* <DEDUP_REMOVED lines=27> */
[CC--:B------:R-:W-:Y:S01]  /*16540*/  FFMA.FTZ R25, R17.reuse, R23.reuse, R25 ;  /* 0x0000001711197223 */ /* 0x0c0fe20000010019 */
        /* <DEDUP_REMOVED lines=12> */
[----:B------:R-:W-:Y:S01]  /*16610*/  FFMA.FTZ R13, R10, R13, 1 ;  /* 0x3f8000000a0d7423 */ /* 0x000fe2000001000d */
[----:B------:R-:W-:Y:S01]  /*16620*/  FFMA.FTZ R10, R5, R36, R3 ;  /* 0x00000024050a7223 */ /* 0x000fe20000010003 */
[----:B------:R-:W-:-:S03]  /*16630*/  FADD.FTZ R29, R29, R23 ;  /* 0x000000171d1d7221 */ /* 0x000fc60000010000 */
[----:B------:R-:W-:-:S06]  /*16640*/  FMUL.FTZ R23, R10, -1.4426950216293334961 ;  /* 0xbfb8aa3b0a177820 */ /* 0x000fcc0000410000 */
[----:B------:R-:W0:Y:S01]  /*16650*/  MUFU.EX2 R23, R23 ;  /* 0x0000001700177308 */ /* 0x000e220000000800 */
[----:B------:R-:W-:Y:S02]  /*16660*/  HADD2.F32 R33, -RZ, R44.H1_H1 ;  /* 0x3000002cff217230 */ /* 0x000fe40000004100 */
[----:B0-----:R-:W-:-:S06]  /*16670*/  FADD.FTZ R23, R23, 1 ;  /* 0x3f80000017177421 */ /* 0x001fcc0000010000 */
[----:B------:R-:W0:Y:S01]  /*16680*/  MUFU.RCP R23, R23 ;  /* 0x0000001700177308 */ /* 0x000e220000001000 */
[----:B------:R-:W-:Y:S01]  /*16690*/  FMUL.FTZ R13, R30, R13 ;  /* 0x0000000d1e0d7220 */ /* 0x000fe20000410000 */
[----:B------:R-:W-:Y:S01]  /*166a0*/  FADD.FTZ R33, R33, -UR28 ;  /* 0x8000001c21217e21 */ /* 0x000fe20008010000 */
[----:B------:R-:W-:Y:S02]  /*166b0*/  HADD2.F32 R30, -RZ, R32.H0_H0 ;  /* 0x20000020ff1e7230 */ /* 0x000fe40000004100 */
[----:B------:R-:W-:Y:S01]  /*166c0*/  FADD.FTZ R26, R26, R22 ;  /* 0x000000161a1a7221 */ /* 0x000fe20000010000 */
[-C--:B------:R-:W-:Y:S01]  /*166d0*/  FFMA.FTZ R27, R16, R22.reuse, R27 ;  /* 0x00000016101b7223 */ /* 0x080fe2000001001b */
[----:B------:R-:W-:Y:S01]  /*166e0*/  FMUL.FTZ R22, R5, R22 ;  /* 0x0000001605167220 */ /* 0x000fe20000410000 */
[----:B------:R-:W-:-:S03]  /*166f0*/  FMUL.FTZ R33, R33, UR16 ;  /* 0x0000001021217c20 */ /* 0x000fc60008410000 */
[----:B------:R-:W-:Y:S01]  /*16700*/  FFMA.FTZ R17, R16, R22, R17 ;  /* 0x0000001610117223 */ /* 0x000fe20000010011 */
        /* <DEDUP_REMOVED lines=13> */
[----:B------:R-:W-:Y:S01]  /*167e0*/  FADD.FTZ R23, R22, R29 ;  /* 0x0000001d16177221 */ /* 0x000fe20000010000 */
[----:B--2---:R-:W-:Y:S02]  /*167f0*/  HADD2.F32 R29, -RZ, R9.H0_H0 ;  /* 0x20000009ff1d7230 */ /* 0x004fe40000004100 */
[----:B------:R-:W2:Y:S01]  /*16800*/  LDL.LU.S16 R9, [R1+0x37e] ;  /* 0x00037e0001097983 */ /* 0x000ea20000300600 */
        /* <DEDUP_REMOVED lines=9> */
[----:B------:R-:W-:-:S05]  /*168a0*/  HADD2.F32 R31, -RZ, R31.H0_H0 ;  /* 0x2000001fff1f7230 */ /* 0x000fca0000004100 */
[----:B------:R-:W-:Y:S01]  /*168b0*/  FADD.FTZ R31, R31, -UR28 ;  /* 0x8000001c1f1f7e21 */ /* 0x000fe20008010000 */
[----:B0-----:R-:W-:Y:S01]  /*168c0*/  FMUL.FTZ R38, R38, R22 ;  /* 0x0000001626267220 */ /* 0x001fe20000410000 */
[----:B------:R-:W-:-:S04]  /*168d0*/  FADD.FTZ R22, -R22, 1 ;  /* 0x3f80000016167421 */ /* 0x000fc80000010100 */
[----:B------:R-:W-:Y:S01]  /*168e0*/  FFMA.FTZ R22, R16, R22, 1 ;  /* 0x3f80000010167423 */ /* 0x000fe20000010016 */
[----:B------:R-:W-:-:S03]  /*168f0*/  FMUL.FTZ R31, R31, UR16 ;  /* 0x000000101f1f7c20 */ /* 0x000fc60008410000 */
[----:B------:R-:W-:Y:S01]  /*16900*/  FMUL.FTZ R38, R38, R22 ;  /* 0x0000001626267220 */ /* 0x000fe20000410000 */
[-C--:B------:R-:W-:Y:S01]  /*16910*/  FFMA.FTZ R22, R19, R24.reuse, R25 ;  /* 0x0000001813167223 */ /* 0x080fe20000010019 */
[----:B------:R-:W-:Y:S01]  /*16920*/  FMUL.FTZ R25, R4, R24 ;  /* 0x0000001804197220 */ /* 0x000fe20000410000 */
[----:B------:R-:W-:-:S03]  /*16930*/  FADD.FTZ R16, R28, R24 ;  /* 0x000000181c107221 */ /* 0x000fc60000010000 */
[----:B------:R-:W-:Y:S01]  /*16940*/  FFMA.FTZ R24, R19, R25, R17 ;  /* 0x0000001913187223 */ /* 0x000fe20000010011 */
[----:B------:R-:W-:-:S04]  /*16950*/  FFMA.FTZ R17, R4, R31, R2 ;  /* 0x0000001f04117223 */ /* 0x000fc80000010002 */
[----:B------:R-:W-:-:S06]  /*16960*/  FMUL.FTZ R19, R17, -1.4426950216293334961 ;  /* 0xbfb8aa3b11137820 */ /* 0x000fcc0000410000 */
[----:B------:R-:W0:Y:S02]  /*16970*/  MUFU.EX2 R19, R19 ;  /* 0x0000001300137308 */ /* 0x000e240000000800 */
[----:B0-----:R-:W-:-:S06]  /*16980*/  FADD.FTZ R19, R19, 1 ;  /* 0x3f80000013137421 */ /* 0x001fcc0000010000 */
[----:B------:R-:W0:Y:S01]  /*16990*/  MUFU.RCP R19, R19 ;  /* 0x0000001300137308 */ /* 0x000e220000001000 */
[----:B------:R-:W-:Y:S02]  /*169a0*/  HADD2.F32 R37, -RZ, R37.H0_H0 ;  /* 0x20000025ff257230 */ /* 0x000fe40000004100 */
        /* <DEDUP_REMOVED lines=10> */
[----:B----4-:R-:W-:Y:S02]  /*16a50*/  HADD2.F32 R30, -RZ, R7.H0_H0 ;  /* 0x20000007ff1e7230 */ /* 0x010fe40000004100 */
[----:B------:R-:W3:Y:S01]  /*16a60*/  LDL.S16 R7, [R1+0x3d4] ;  /* 0x0003d40001077983 */ /* 0x000ee20000100600 */
[----:B0-----:R-:W-:-:S06]  /*16a70*/  FADD.FTZ R19, R19, 1 ;  /* 0x3f80000013137421 */ /* 0x001fcc0000010000 */
[----:B------:R-:W0:Y:S01]  /*16a80*/  MUFU.RCP R19, R19 ;  /* 0x0000001300137308 */ /* 0x000e220000001000 */
[----:B------:R-:W-:Y:S01]  /*16a90*/  FADD.FTZ R23, R23, R25 ;  /* 0x0000001917177221 */ /* 0x000fe20000010000 */
[----:B------:R-:W-:Y:S02]  /*16aa0*/  HADD2.F32 R25, -RZ, R6.H0_H0 ;  /* 0x20000006ff197230 */ /* 0x000fe40000004100 */
[----:B------:R-:W-:Y:S02]  /*16ab0*/  HADD2.F32 R28, -RZ, R8.H0_H0 ;  /* 0x20000008ff1c7230 */ /* 0x000fe40000004100 */
[----:B------:R-:W-:Y:S01]  /*16ac0*/  FADD.FTZ R16, R16, R21 ;  /* 0x0000001510107221 */ /* 0x000fe20000010000 */
[----:B------:R-:W4:Y:S01]  /*16ad0*/  LDL.LU.S16 R8, [R1+0x3c4] ;  /* 0x0003c40001087983 */ /* 0x000f220000300600 */
[----:B------:R-:W-:-:S03]  /*16ae0*/  FADD.FTZ R25, R25, -UR28 ;  /* 0x8000001c19197e21 */ /* 0x000fc60008010000 */
[----:B------:R-:W4:Y:S01]  /*16af0*/  LDL.S16 R6, [R1+0x3c8] ;  /* 0x0003c80001067983 */ /* 0x000f220000100600 */
        /* <DEDUP_REMOVED lines=17> */
[----:B--2---:R-:W-:Y:S02]  /*16c10*/  HADD2.F32 R14, -RZ, R9.H0_H0 ;  /* 0x20000009ff0e7230 */ /* 0x004fe40000004100 */
[----:B------:R-:W2:Y:S03]  /*16c20*/  LDL.LU.S16 R9, [R1+0x3d0] ;  /* 0x0003d00001097983 */ /* 0x000ea60000300600 */
        /* <DEDUP_REMOVED lines=10> */
[----:B------:R-:W-:Y:S01]  /*16cd0*/  HADD2.F32 R35, -RZ, R35.H0_H0 ;  /* 0x20000023ff237230 */ /* 0x000fe20000004100 */
[----:B------:R-:W3:Y:S02]  /*16ce0*/  LDL.LU.S16 R7, [R1+0x3ca] ;  /* 0x0003ca0001077983 */ /* 0x000ee40000300600 */
[----:B0-----:R-:W-:Y:S01]  /*16cf0*/  FMUL.FTZ R26, R26, R18 ;  /* 0x000000121a1a7220 */ /* 0x001fe20000410000 */
[----:B------:R-:W-:-:S04]  /*16d00*/  FADD.FTZ R18, -R18, 1 ;  /* 0x3f80000012127421 */ /* 0x000fc80000010100 */
[----:B------:R-:W-:-:S04]  /*16d10*/  FFMA.FTZ R18, R14, R18, 1 ;  /* 0x3f8000000e127423 */ /* 0x000fc80000010012 */
[----:B------:R-:W-:Y:S01]  /*16d20*/  FMUL.FTZ R26, R26, R18 ;  /* 0x000000121a1a7220 */ /* 0x000fe20000410000 */
[----:B------:R-:W-:Y:S02]  /*16d30*/  HADD2.F32 R18, -RZ, R34.H0_H0 ;  /* 0x20000022ff127230 */ /* 0x000fe40000004100 */
[----:B------:R-:W-:-:S03]  /*16d40*/  FFMA.FTZ R34, R15, R21, R22 ;  /* 0x000000150f227223 */ /* 0x000fc60000010016 */
        /* <DEDUP_REMOVED lines=8> */
[----:B------:R-:W-:Y:S01]  /*16dd0*/  FFMA.FTZ R15, R15, R14, R24 ;  /* 0x0000000e0f0f7223 */ /* 0x000fe20000010018 */
[----:B----4-:R-:W-:Y:S02]  /*16de0*/  HADD2.F32 R24, -RZ, R8.H0_H0 ;  /* 0x20000008ff187230 */ /* 0x010fe40000004100 */
[----:B------:R-:W-:Y:S01]  /*16df0*/  FADD.FTZ R14, R23, R14 ;  /* 0x0000000e170e7221 */ /* 0x000fe20000010000 */
[----:B------:R-:W4:Y:S02]  /*16e00*/  LDL.S16 R8, [R1+0x3c0] ;  /* 0x0003c00001087983 */ /* 0x000f240000100600 */
[----:B0-----:R-:W-:Y:S01]  /*16e10*/  FMUL.FTZ R24, R24, R21 ;  /* 0x0000001518187220 */ /* 0x001fe20000410000 */
[----:B------:R-:W-:-:S04]  /*16e20*/  FADD.FTZ R21, -R21, 1 ;  /* 0x3f80000015157421 */ /* 0x000fc80000010100 */
[----:B------:R-:W-:Y:S01]  /*16e30*/  FFMA.FTZ R21, R18, R21, 1 ;  /* 0x3f80000012157423 */ /* 0x000fe20000010015 */
[----:B--2---:R-:W-:Y:S02]  /*16e40*/  HADD2.F32 R18, -RZ, R9.H0_H0 ;  /* 0x20000009ff127230 */ /* 0x004fe40000004100 */
[----:B------:R-:W2:Y:S03]  /*16e50*/  LDL.S16 R9, [R1+0x3cc] ;  /* 0x0003cc0001097983 */ /* 0x000ea60000100600 */
        /* <DEDUP_REMOVED lines=13> */
[CC--:B------:R-:W-:Y:S01]  /*16f30*/  FFMA.FTZ R41, R12.reuse, R20.reuse, R19 ;  /* 0x000000140c297223 */ /* 0x0c0fe20000010013 */
[----:B------:R-:W-:Y:S02]  /*16f40*/  FMUL.FTZ R18, R5, R20 ;  /* 0x0000001405127220 */ /* 0x000fe40000410000 */
[----:B------:R-:W-:Y:S02]  /*16f50*/  FADD.FTZ R35, R35, -UR28 ;  /* 0x8000001c23237e21 */ /* 0x000fe40008010000 */
[----:B------:R-:W-:Y:S02]  /*16f60*/  FFMA.FTZ R12, R12, R18, R15 ;  /* 0x000000120c0c7223 */ /* 0x000fe4000001000f */
        /* <DEDUP_REMOVED lines=8> */
[----:B------:R-:W4:Y:S03]  /*16ff0*/  LDL.S16 R6, [R1+0x3bc] ;  /* 0x0003bc0001067983 */ /* 0x000f260000100600 */
        /* <DEDUP_REMOVED lines=16> */
[----:B------:R-:W-:Y:S02]  /*17100*/  FMUL.FTZ R43, R4, R13 ;  /* 0x0000000d042b7220 */ /* 0x000fe40000410000 */
[----:B0-----:R-:W-:Y:S01]  /*17110*/  FMUL.FTZ R35, R35, R18 ;  /* 0x0000001223237220 */ /* 0x001fe20000410000 */
[----:B------:R-:W-:-:S04]  /*17120*/  FADD.FTZ R18, -R18, 1 ;  /* 0x3f80000012127421 */ /* 0x000fc80000010100 */
[----:B------:R-:W-:Y:S01]  /*17130*/  FFMA.FTZ R18, R15, R18, 1 ;  /* 0x3f8000000f127423 */ /* 0x000fe20000010012 */
[----:B----4-:R-:W-:Y:S02]  /*17140*/  HADD2.F32 R15, -RZ, R8.H0_H0 ;  /* 0x20000008ff0f7230 */ /* 0x010fe40000004100 */
[----:B------:R-:W4:Y:S03]  /*17150*/  LDL.S16 R8, [R1+0x3b8] ;  /* 0x0003b80001087983 */ /* 0x000f260000100600 */
[----:B------:R-:W-:Y:S01]  /*17160*/  FADD.FTZ R15, R15, -UR28 ;  /* 0x8000001c0f0f7e21 */ /* 0x000fe20008010000 */
[----:B------:R-:W-:-:S03]  /*17170*/  FFMA.FTZ R34, R11, R13, R34 ;  /* 0x0000000d0b227223 */ /* 0x000fc60000010022 */
        /* <DEDUP_REMOVED lines=25> */
[----:B---3--:R-:W-:Y:S02]  /*17310*/  HADD2.F32 R35, -RZ, R7.H0_H0 ;  /* 0x20000007ff237230 */ /* 0x008fe40000004100 */
[----:B------:R-:W3:Y:S01]  /*17320*/  LDL.S16 R7, [R1+0x3b0] ;  /* 0x0003b00001077983 */ /* 0x000ee20000100600 */
[----:B------:R-:W-:Y:S02]  /*17330*/  FADD.FTZ R42, R42, R10 ;  /* 0x0000000a2a2a7221 */ /* 0x000fe40000010000 */
[----:B0-----:R-:W-:Y:S01]  /*17340*/  FMUL.FTZ R35, R35, R14 ;  /* 0x0000000e23237220 */ /* 0x001fe20000410000 */
[----:B------:R-:W-:-:S04]  /*17350*/  FADD.FTZ R14, -R14, 1 ;  /* 0x3f8000000e0e7421 */ /* 0x000fc80000010100 */
[----:B------:R-:W-:Y:S01]  /*17360*/  FFMA.FTZ R14, R11, R14, 1 ;  /* 0x3f8000000b0e7423 */ /* 0x000fe2000001000e */
[----:B----4-:R-:W-:Y:S02]  /*17370*/  HADD2.F32 R11, -RZ, R8.H0_H0 ;  /* 0x20000008ff0b7230 */ /* 0x010fe40000004100 */
[CC--:B------:R-:W-:Y:S01]  /*17380*/  FFMA.FTZ R41, R36.reuse, R10.reuse, R41 ;  /* 0x0000000a24297223 */ /* 0x0c0fe20000010029 */
[----:B------:R-:W-:Y:S01]  /*17390*/  FMUL.FTZ R10, R5, R10 ;  /* 0x0000000a050a7220 */ /* 0x000fe20000410000 */
[----:B------:R-:W-:Y:S01]  /*173a0*/  FMUL.FTZ R14, R35, R14 ;  /* 0x0000000e230e7220 */ /* 0x000fe20000410000 */
[----:B------:R-:W-:Y:S02]  /*173b0*/  HADD2.F32 R40, -RZ, R40.H0_H0 ;  /* 0x20000028ff287230 */ /* 0x000fe40000004100 */
[----:B------:R-:W-:Y:S01]  /*173c0*/  FADD.FTZ R11, R11, -UR28 ;  /* 0x8000001c0b0b7e21 */ /* 0x000fe20008010000 */
[----:B------:R-:W-:Y:S01]  /*173d0*/  FFMA.FTZ R36, R36, R10, R12 ;  /* 0x0000000a24247223 */ /* 0x000fe2000001000c */
[----:B------:R-:W4:Y:S02]  /*173e0*/  LDL.S16 R8, [R1+0x3ac] ;  /* 0x0003ac0001087983 */ /* 0x000f240000100600 */
        /* <DEDUP_REMOVED lines=10> */
[----:B------:R-:W4:Y:S01]  /*17490*/  LDL.LU.S16 R6, [R1+0x3ae] ;  /* 0x0003ae0001067983 */ /* 0x000f220000300600 */
[----:B--2---:R-:W-:-:S03]  /*174a0*/  HADD2.F32 R35, -RZ, R9.H0_H0 ;  /* 0x20000009ff237230 */ /* 0x004fc60000004100 */
[----:B------:R-:W2:Y:S02]  /*174b0*/  LDL.LU.S16 R9, [R1+0x3b2] ;  /* 0x0003b20001097983 */ /* 0x000ea40000300600 */
        /* <DEDUP_REMOVED lines=10> */
[----:B-1----:R-:W2:Y:S01]  /*17560*/  LDL.S16 R0, [R1+0x3a8] ;  /* 0x0003a80001007983 */ /* 0x002ea20000100600 */
[----:B0-----:R-:W-:Y:S01]  /*17570*/  FMUL.FTZ R45, R45, R40 ;  /* 0x000000282d2d7220 */ /* 0x001fe20000410000 */
[----:B------:R-:W-:-:S04]  /*17580*/  FADD.FTZ R40, -R40, 1 ;  /* 0x3f80000028287421 */ /* 0x000fc80000010100 */
[----:B------:R-:W-:Y:S01]  /*17590*/  FFMA.FTZ R10, R10, R40, 1 ;  /* 0x3f8000000a0a7423 */ /* 0x000fe20000010028 */
[----:B---3--:R-:W-:-:S05]  /*175a0*/  HADD2.F32 R40, -RZ, R7.H0_H0 ;  /* 0x20000007ff287230 */ /* 0x008fca0000004100 */
[----:B------:R-:W-:Y:S01]  /*175b0*/  FADD.FTZ R40, R40, -UR28 ;  /* 0x8000001c28287e21 */ /* 0x000fe20008010000 */
[----:B------:R-:W-:Y:S01]  /*175c0*/  FADD.FTZ R44, R44, R39 ;  /* 0x000000272c2c7221 */ /* 0x000fe20000010000 */
[-C--:B------:R-:W-:Y:S02]  /*175d0*/  FFMA.FTZ R34, R33, R39.reuse, R34 ;  /* 0x0000002721227223 */ /* 0x080fe40000010022 */
[----:B------:R-:W-:Y:S01]  /*175e0*/  FMUL.FTZ R7, R40, UR16 ;  /* 0x0000001028077c20 */ /* 0x000fe20008410000 */
[----:B------:R-:W-:Y:S01]  /*175f0*/  FMUL.FTZ R10, R45, R10 ;  /* 0x0000000a2d0a7220 */ /* 0x000fe20000410000 */
[C---:B------:R-:W-:Y:S02]  /*17600*/  FMUL.FTZ R39, R4.reuse, R39 ;  /* 0x0000002704277220 */ /* 0x040fe40000410000 */
[----:B------:R-:W-:Y:S02]  /*17610*/  FFMA.FTZ R45, R4, R7, R2 ;  /* 0x00000007042d7223 */ /* 0x000fe40000010002 */
[----:B------:R-:W-:-:S02]  /*17620*/  FFMA.FTZ R33, R33, R39, R36 ;  /* 0x0000002721217223 */ /* 0x000fc40000010024 */
[----:B------:R-:W-:-:S06]  /*17630*/  FMUL.FTZ R36, R45, -1.4426950216293334961 ;  /* 0xbfb8aa3b2d247820 */ /* 0x000fcc0000410000 */
[----:B------:R-:W0:Y:S02]  /*17640*/  MUFU.EX2 R36, R36 ;  /* 0x0000002400247308 */ /* 0x000e240000000800 */
[----:B0-----:R-:W-:-:S04]  /*17650*/  FADD.FTZ R36, R36, 1 ;  /* 0x3f80000024247421 */ /* 0x001fc80000010000 */
[----:B------:R4:W0:Y:S02]  /*17660*/  MUFU.RCP R40, R36 ;  /* 0x0000002400287308 */ /* 0x0008240000001000 */
[----:B----4-:R-:W-:Y:S02]  /*17670*/  HADD2.F32 R36, -RZ, R8.H0_H0 ;  /* 0x20000008ff247230 */ /* 0x010fe40000004100 */
[----:B------:R-:W3:Y:S03]  /*17680*/  LDL.S16 R8, [R1+0x3a4] ;  /* 0x0003a40001087983 */ /* 0x000ee60000100600 */
[----:B0-----:R-:W-:Y:S01]  /*17690*/  FMUL.FTZ R36, R36, R40 ;  /* 0x0000002824247220 */ /* 0x001fe20000410000 */
[----:B------:R-:W-:-:S04]  /*176a0*/  FADD.FTZ R40, -R40, 1 ;  /* 0x3f80000028287421 */ /* 0x000fc80000010100 */
[----:B------:R-:W-:-:S04]  /*176b0*/  FFMA.FTZ R45, R45, R40, 1 ;  /* 0x3f8000002d2d7423 */ /* 0x000fc80000010028 */
[----:B------:R-:W-:Y:S01]  /*176c0*/  FMUL.FTZ R36, R36, R45 ;  /* 0x0000002d24247220 */ /* 0x000fe20000410000 */
[----:B------:R-:W-:Y:S02]  /*176d0*/  HADD2.F32 R45, -RZ, R6.H0_H0 ;  /* 0x20000006ff2d7230 */ /* 0x000fe40000004100 */
[----:B------:R-:W4:Y:S01]  /*176e0*/  LDL.LU.S16 R6, [R1+0x3a6] ;  /* 0x0003a60001067983 */ /* 0x000f220000300600 */
[----:B--2---:R-:W-:-:S03]  /*176f0*/  HADD2.F32 R40, -RZ, R9.H0_H0 ;  /* 0x20000009ff287230 */ /* 0x004fc60000004100 */
[----:B------:R-:W2:Y:S02]  /*17700*/  LDL.LU.S16 R9, [R1+0x3aa] ;  /* 0x0003aa0001097983 */ /* 0x000ea40000300600 */
[----:B------:R-:W-:Y:S02]  /*17710*/  FADD.FTZ R40, R40, -UR28 ;  /* 0x8000001c28287e21 */ /* 0x000fe40008010000 */
[----:B------:R0:W-:Y:S01]  /*17720*/  STL [R1+0x21c], R7 ;  /* 0x00021c0701007387 */ /* 0x0001e20000100800 */
[----:B------:R-:W-:Y:S01]  /*17730*/  FADD.FTZ R43, R43, R39 ;  /* 0x000000272b2b7221 */ /* 0x000fe20000010000 */
        /* <DEDUP_REMOVED lines=10> */
[----:B------:R-:W2:Y:S03]  /*177e0*/  LDL.S16 R0, [R1+0x39c] ;  /* 0x00039c0001007983 */ /* 0x000ea60000100600 */
[----:B------:R-:W-:Y:S01]  /*177f0*/  FADD.FTZ R39, R39, -UR28 ;  /* 0x8000001c27277e21 */ /* 0x000fe20008010000 */
[----:B------:R-:W-:-:S03]  /*17800*/  FMUL.FTZ R40, R45, R40 ;  /* 0x000000282d287220 */ /* 0x000fc60000410000 */
[----:B------:R-:W-:Y:S01]  /*17810*/  FMUL.FTZ R45, R39, UR16 ;  /* 0x00000010272d7c20 */ /* 0x000fe20008410000 */
[----:B------:R-:W-:Y:S01]  /*17820*/  FADD.FTZ R42, R42, R38 ;  /* 0x000000262a2a7221 */ /* 0x000fe20000010000 */
[CC--:B------:R-:W-:Y:S01]  /*17830*/  FFMA.FTZ R41, R32.reuse, R38.reuse, R41 ;  /* 0x0000002620297223 */ /* 0x0c0fe20000010029 */
[----:B------:R-:W-:Y:S02]  /*17840*/  FMUL.FTZ R38, R5, R38 ;  /* 0x0000002605267220 */ /* 0x000fe40000410000 */
[----:B------:R0:W-:Y:S02]  /*17850*/  STL [R1+0x22c], R45 ;  /* 0x00022c2d01007387 */ /* 0x0001e40000100800 */
[----:B------:R-:W-:Y:S01]  /*17860*/  FFMA.FTZ R32, R32, R38, R33 ;  /* 0x0000002620207223 */ /* 0x000fe20000010021 */
[----:B0-----:R-:W-:-:S04]  /*17870*/  FFMA.FTZ R45, R4, R45, R2 ;  /* 0x0000002d042d7223 */ /* 0x001fc80000010002 */
[----:B------:R-:W-:-:S06]  /*17880*/  FMUL.FTZ R33, R45, -1.4426950216293334961 ;  /* 0xbfb8aa3b2d217820 */ /* 0x000fcc0000410000 */
[----:B------:R-:W0:Y:S02]  /*17890*/  MUFU.EX2 R33, R33 ;  /* 0x0000002100217308 */ /* 0x000e240000000800 */
[----:B0-----:R-:W-:-:S04]  /*178a0*/  FADD.FTZ R33, R33, 1 ;  /* 0x3f80000021217421 */ /* 0x001fc80000010000 */
[----:B------:R3:W0:Y:S02]  /*178b0*/  MUFU.RCP R39, R33 ;  /* 0x0000002100277308 */ /* 0x0006240000001000 */
[----:B---3--:R-:W-:Y:S02]  /*178c0*/  HADD2.F32 R33, -RZ, R8.H0_H0 ;  /* 0x20000008ff217230 */ /* 0x008fe40000004100 */
[----:B------:R-:W3:Y:S03]  /*178d0*/  LDL.S16 R8, [R1+0x398] ;  /* 0x0003980001087983 */ /* 0x000ee60000100600 */
[----:B0-----:R-:W-:Y:S01]  /*178e0*/  FMUL.FTZ R33, R33, R39 ;  /* 0x0000002721217220 */ /* 0x001fe20000410000 */
[----:B------:R-:W-:-:S04]  /*178f0*/  FADD.FTZ R39, -R39, 1 ;  /* 0x3f80000027277421 */ /* 0x000fc80000010100 */
[----:B------:R-:W-:-:S04]  /*17900*/  FFMA.FTZ R45, R45, R39, 1 ;  /* 0x3f8000002d2d7423 */ /* 0x000fc80000010027 */
[----:B------:R-:W-:Y:S01]  /*17910*/  FMUL.FTZ R33, R33, R45 ;  /* 0x0000002d21217220 */ /* 0x000fe20000410000 */
[----:B----4-:R-:W-:Y:S02]  /*17920*/  HADD2.F32 R45, -RZ, R6.H0_H0 ;  /* 0x20000006ff2d7230 */ /* 0x010fe40000004100 */
[----:B------:R-:W4:Y:S01]  /*17930*/  LDL.LU.S16 R6, [R1+0x39a] ;  /* 0x00039a0001067983 */ /* 0x000f220000300600 */
[----:B--2---:R-:W-:-:S03]  /*17940*/  HADD2.F32 R39, -RZ, R9.H0_H0 ;  /* 0x20000009ff277230 */ /* 0x004fc60000004100 */
[----:B------:R-:W2:Y:S02]  /*17950*/  LDL.LU.S16 R9, [R1+0x39e] ;  /* 0x00039e0001097983 */ /* 0x000ea40000300600 */
[----:B------:R-:W-:-:S04]  /*17960*/  FADD.FTZ R39, R39, -UR28 ;  /* 0x8000001c27277e21 */ /* 0x000fc80008010000 */
[----:B------:R-:W-:Y:S01]  /*17970*/  FMUL.FTZ R39, R39, UR16 ;  /* 0x0000001027277c20 */ /* 0x000fe20008410000 */
[----:B------:R-:W-:-:S04]  /*17980*/  FADD.FTZ R43, R38, R43 ;  /* 0x0000002b262b7221 */ /* 0x000fc80000010000 */
[----:B------:R0:W-:Y:S02]  /*17990*/  STL [R1+0x234], R39 ;  /* 0x0002342701007387 */ /* 0x0001e40000100800 */
[----:B0-----:R-:W-:-:S04]  /*179a0*/  FFMA.FTZ R39, R5, R39, R3 ;  /* 0x0000002705277223 */ /* 0x001fc80000010003 */
        /* <DEDUP_REMOVED lines=8> */
[----:B------:R-:W2:Y:S01]  /*17a30*/  LDL.S16 R0, [R1+0x394] ;  /* 0x0003940001007983 */ /* 0x000ea20000100600 */
[----:B------:R-:W-:Y:S02]  /*17a40*/  FMUL.FTZ R39, R45, R39 ;  /* 0x000000272d277220 */ /* 0x000fe40000410000 */
[----:B------:R-:W-:-:S03]  /*17a50*/  FADD.FTZ R38, R38, -UR28 ;  /* 0x8000001c26267e21 */ /* 0x000fc60008010000 */
[----:B------:R0:W-:Y:S01]  /*17a60*/  STL [R1+0x4b0], R39 ;  /* 0x0004b02701007387 */ /* 0x0001e20000100800 */
[----:B------:R-:W-:Y:S01]  /*17a70*/  FADD.FTZ R44, R44, R37 ;  /* 0x000000252c2c7221 */ /* 0x000fe20000010000 */
[-C--:B------:R-:W-:Y:S01]  /*17a80*/  FFMA.FTZ R34, R31, R37.reuse, R34 ;  /* 0x000000251f227223 */ /* 0x080fe20000010022 */
[----:B------:R-:W-:Y:S01]  /*17a90*/  FMUL.FTZ R37, R4, R37 ;  /* 0x0000002504257220 */ /* 0x000fe20000410000 */
[----:B0-----:R-:W-:-:S03]  /*17aa0*/  FMUL.FTZ R39, R38, UR16 ;  /* 0x0000001026277c20 */ /* 0x001fc60008410000 */
[----:B------:R-:W-:Y:S01]  /*17ab0*/  FFMA.FTZ R31, R31, R37, R32 ;  /* 0x000000251f1f7223 */ /* 0x000fe20000010020 */
[----:B------:R-:W-:-:S04]  /*17ac0*/  FFMA.FTZ R45, R4, R39, R2 ;  /* 0x00000027042d7223 */ /* 0x000fc80000010002 */
        /* <DEDUP_REMOVED lines=27> */
[----:B------:R-:W-:Y:S02]  /*17c80*/  HADD2.F32 R37, -RZ, R0.H0_H0 ;  /* 0x20000000ff257230 */ /* 0x000fe40000004100 */
[----:B------:R-:W2:Y:S03]  /*17c90*/  LDL.S16 R0, [R1+0x38c] ;  /* 0x00038c0001007983 */ /* 0x000ea60000100600 */
[----:B------:R-:W-:Y:S01]  /*17ca0*/  FADD.FTZ R37, R37, -UR28 ;  /* 0x8000001c25257e21 */ /* 0x000fe20008010000 */
[----:B------:R-:W-:Y:S01]  /*17cb0*/  FADD.FTZ R42, R42, R30 ;  /* 0x0000001e2a2a7221 */ /* 0x000fe20000010000 */
[----:B------:R-:W-:Y:S02]  /*17cc0*/  FFMA.FTZ R41, R29, R30, R41 ;  /* 0x0000001e1d297223 */ /* 0x000fe40000010029 */
[----:B-1----:R-:W-:Y:S01]  /*17cd0*/  FMUL.FTZ R39, R37, UR16 ;  /* 0x0000001025277c20 */ /* 0x002fe20008410000 */
[----:B------:R-:W-:Y:S01]  /*17ce0*/  FMUL.FTZ R38, R45, R38 ;  /* 0x000000262d267220 */ /* 0x000fe20000410000 */
[----:B------:R-:W-:-:S02]  /*17cf0*/  FMUL.FTZ R30, R5, R30 ;  /* 0x0000001e051e7220 */ /* 0x000fc40000410000 */
[----:B------:R-:W-:Y:S02]  /*17d00*/  FFMA.FTZ R45, R4, R39, R2 ;  /* 0x00000027042d7223 */ /* 0x000fe40000010002 */
[----:B------:R-:W-:Y:S02]  /*17d10*/  FFMA.FTZ R29, R29, R30, R31 ;  /* 0x0000001e1d1d7223 */ /* 0x000fe4000001001f */
        /* <DEDUP_REMOVED lines=31> */
[-C--:B------:R-:W-:Y:S02]  /*17f10*/  FFMA.FTZ R34, R27, R28.reuse, R34 ;  /* 0x0000001c1b227223 */ /* 0x080fe40000010022 */
[----:B-1----:R-:W-:Y:S01]  /*17f20*/  FMUL.FTZ R39, R30, UR16 ;  /* 0x000000101e277c20 */ /* 0x002fe20008410000 */
[----:B------:R-:W-:Y:S01]  /*17f30*/  FMUL.FTZ R37, R45, R37 ;  /* 0x000000252d257220 */ /* 0x000fe20000410000 */
[----:B------:R-:W-:-:S02]  /*17f40*/  FMUL.FTZ R28, R4, R28 ;  /* 0x0000001c041c7220 */ /* 0x000fc40000410000 */
[----:B------:R-:W-:Y:S02]  /*17f50*/  FFMA.FTZ R45, R4, R39, R2 ;  /* 0x00000027042d7223 */ /* 0x000fe40000010002 */
[----:B------:R-:W-:Y:S02]  /*17f60*/  FFMA.FTZ R27, R27, R28, R29 ;  /* 0x0000001c1b1b7223 */ /* 0x000fe4000001001d */
[----:B------:R-:W-:-:S06]  /*17f70*/  FMUL.FTZ R29, R45, -1.4426950216293334961 ;  /* 0xbfb8aa3b2d1d7820 */ /* 0x000fcc0000410000 */
[----:B------:R-:W0:Y:S02]  /*17f80*/  MUFU.EX2 R29, R29 ;  /* 0x0000001d001d7308 */ /* 0x000e240000000800 */
[----:B0-----:R-:W-:-:S06]  /*17f90*/  FADD.FTZ R29, R29, 1 ;  /* 0x3f8000001d1d7421 */ /* 0x001fcc0000010000 */
[----:B------:R-:W0:Y:S01]  /*17fa0*/  MUFU.RCP R29, R29 ;  /* 0x0000001d001d7308 */ /* 0x000e220000001000 */
        /* <DEDUP_REMOVED lines=320> */
[----:B------:R-:W-:Y:S01]  /*193b0*/  FADD.FTZ R42, R42, R10 ;  /* 0x0000000a2a2a7221 */ /* 0x000fe20000010000 */
[-C--:B------:R-:W-:Y:S01]  /*193c0*/  FFMA.FTZ R41, R35, R10.reuse, R41 ;  /* 0x0000000a23297223 */ /* 0x080fe20000010029 */
[----:B------:R-:W-:Y:S01]  /*193d0*/  FMUL.FTZ R13, R45, R13 ;  /* 0x0000000d2d0d7220 */ /* 0x000fe20000410000 */
[----:B------:R-:W2:Y:S01]  /*193e0*/  LDL.S16 R0, [R1+0x330] ;  /* 0x0003300001007983 */ /* 0x000ea20000100600 */
[----:B------:R-:W-:Y:S01]  /*193f0*/  FADD.FTZ R12, R12, -UR28 ;  /* 0x8000001c0c0c7e21 */ /* 0x000fe20008010000 */
[----:B------:R-:W-:-:S03]  /*19400*/  FMUL.FTZ R10, R5, R10 ;  /* 0x0000000a050a7220 */ /* 0x000fc60000410000 */
[----:B-1----:R-:W-:Y:S01]  /*19410*/  FMUL.FTZ R39, R12, UR16 ;  /* 0x000000100c277c20 */ /* 0x002fe20008410000 */
[----:B------:R-:W-:-:S03]  /*19420*/  FFMA.FTZ R35, R35, R10, R11 ;  /* 0x0000000a23237223 */ /* 0x000fc6000001000b */
[----:B------:R-:W-:-:S04]  /*19430*/  FFMA.FTZ R45, R4, R39, R2 ;  /* 0x00000027042d7223 */ /* 0x000fc80000010002 */
[----:B------:R-:W-:-:S06]  /*19440*/  FMUL.FTZ R11, R45, -1.4426950216293334961 ;  /* 0xbfb8aa3b2d0b7820 */ /* 0x000fcc0000410000 */
[----:B------:R-:W0:Y:S02]  /*19450*/  MUFU.EX2 R11, R11 ;  /* 0x0000000b000b7308 */ /* 0x000e240000000800 */
[----:B0-----:R-:W-:-:S06]  /*19460*/  FADD.FTZ R11, R11, 1 ;  /* 0x3f8000000b0b7421 */ /* 0x001fcc0000010000 */
[----:B------:R-:W0:Y:S01]  /*19470*/  MUFU.RCP R11, R11 ;  /* 0x0000000b000b7308 */ /* 0x000e220000001000 */
[----:B---3--:R-:W-:Y:S01]  /*19480*/  HADD2.F32 R12, -RZ, R8.H0_H0 ;  /* 0x20000008ff0c7230 */ /* 0x008fe20000004100 */
[----:B------:R1:W-:Y:S04]  /*19490*/  STL [R1+0x29c], R39 ;  /* 0x00029c2701007387 */ /* 0x0003e80000100800 */
[----:B0-----:R-:W-:Y:S01]  /*194a0*/  FMUL.FTZ R12, R12, R11 ;  /* 0x0000000b0c0c7220 */ /* 0x001fe20000410000 */
[----:B------:R-:W-:Y:S01]  /*194b0*/  FADD.FTZ R11, -R11, 1 ;  /* 0x3f8000000b0b7421 */ /* 0x000fe20000010100 */
[----:B------:R-:W3:Y:S03]  /*194c0*/  LDL.S16 R8, [R1+0x32c] ;  /* 0x00032c0001087983 */ /* 0x000ee60000100600 */
[----:B------:R-:W-:-:S04]  /*194d0*/  FFMA.FTZ R45, R45, R11, 1 ;  /* 0x3f8000002d2d7423 */ /* 0x000fc8000001000b */
[----:B------:R-:W-:Y:S01]  /*194e0*/  FMUL.FTZ R12, R12, R45 ;  /* 0x0000002d0c0c7220 */ /* 0x000fe20000410000 */
[----:B----4-:R-:W-:Y:S02]  /*194f0*/  HADD2.F32 R45, -RZ, R6.H0_H0 ;  /* 0x20000006ff2d7230 */ /* 0x010fe40000004100 */
[----:B------:R-:W4:Y:S01]  /*19500*/  LDL.LU.S16 R6, [R1+0x32e] ;  /* 0x00032e0001067983 */ /* 0x000f220000300600 */
[----:B--2---:R-:W-:-:S03]  /*19510*/  HADD2.F32 R11, -RZ, R9.H0_H0 ;  /* 0x20000009ff0b7230 */ /* 0x004fc60000004100 */
[----:B------:R-:W2:Y:S02]  /*19520*/  LDL.LU.S16 R9, [R1+0x332] ;  /* 0x0003320001097983 */ /* 0x000ea40000300600 */
[----:B------:R-:W-:-:S04]  /*19530*/  FADD.FTZ R11, R11, -UR28 ;  /* 0x8000001c0b0b7e21 */ /* 0x000fc80008010000 */
[----:B-1----:R-:W-:-:S04]  /*19540*/  FMUL.FTZ R39, R11, UR16 ;  /* 0x000000100b277c20 */ /* 0x002fc80008410000 */
[----:B------:R-:W-:Y:S01]  /*19550*/  FFMA.FTZ R11, R5, R39, R3 ;  /* 0x00000027050b7223 */ /* 0x000fe20000010003 */
[----:B------:R0:W-:Y:S02]  /*19560*/  STL [R1+0x36c], R39 ;  /* 0x00036c2701007387 */ /* 0x0001e40000100800 */
[----:B0-----:R-:W-:Y:S02]  /*19570*/  FADD.FTZ R39, R44, R36 ;  /* 0x000000242c277221 */ /* 0x001fe40000010000 */
[----:B------:R-:W3:Y:S01]  /*19580*/  LDL.LU R44, [R1+0x21c] ;  /* 0x00021c00012c7983 */ /* 0x000ee20000300800 */
        /* <DEDUP_REMOVED lines=9> */
[----:B------:R-:W4:Y:S03]  /*19620*/  LDL.S16 R0, [R1+0x328] ;  /* 0x0003280001007983 */ /* 0x000f260000100600 */
[----:B------:R-:W-:Y:S01]  /*19630*/  FADD.FTZ R10, R10, -UR28 ;  /* 0x8000001c0a0a7e21 */ /* 0x000fe20008010000 */
[----:B------:R-:W-:-:S03]  /*19640*/  FMUL.FTZ R11, R45, R11 ;  /* 0x0000000b2d0b7220 */ /* 0x000fc60000410000 */
[----:B------:R-:W-:-:S05]  /*19650*/  FMUL.FTZ R45, R10, UR16 ;  /* 0x000000100a2d7c20 */ /* 0x000fca0008410000 */
[----:B------:R0:W-:Y:S02]  /*19660*/  STL [R1+0x378], R45 ;  /* 0x0003782d01007387 */ /* 0x0001e40000100800 */
[----:B0-----:R-:W-:-:S04]  /*19670*/  FFMA.FTZ R45, R4, R45, R2 ;  /* 0x0000002d042d7223 */ /* 0x001fc80000010002 */
[----:B------:R-:W-:-:S06]  /*19680*/  FMUL.FTZ R10, R45, -1.4426950216293334961 ;  /* 0xbfb8aa3b2d0a7820 */ /* 0x000fcc0000410000 */
[----:B------:R-:W0:Y:S02]  /*19690*/  MUFU.EX2 R10, R10 ;  /* 0x0000000a000a7308 */ /* 0x000e240000000800 */
[----:B0-----:R-:W-:Y:S01]  /*196a0*/  FADD.FTZ R10, R10, 1 ;  /* 0x3f8000000a0a7421 */ /* 0x001fe20000010000 */
[-C--:B---3--:R-:W-:Y:S01]  /*196b0*/  FFMA.FTZ R34, R44, R36.reuse, R34 ;  /* 0x000000242c227223 */ /* 0x088fe20000010022 */
[----:B------:R-:W-:-:S04]  /*196c0*/  FMUL.FTZ R36, R4, R36 ;  /* 0x0000002404247220 */ /* 0x000fc80000410000 */
[----:B------:R-:W-:Y:S02]  /*196d0*/  FFMA.FTZ R35, R44, R36, R35 ;  /* 0x000000242c237223 */ /* 0x000fe40000010023 */
[----:B------:R0:W1:Y:S02]  /*196e0*/  MUFU.RCP R44, R10 ;  /* 0x0000000a002c7308 */ /* 0x0000640000001000 */
[----:B0-----:R-:W-:Y:S02]  /*196f0*/  HADD2.F32 R10, -RZ, R8.H0_H0 ;  /* 0x20000008ff0a7230 */ /* 0x001fe40000004100 */
[----:B------:R-:W3:Y:S03]  /*19700*/  LDL.S16 R8, [R1+0x324] ;  /* 0x0003240001087983 */ /* 0x000ee60000100600 */
[----:B-1----:R-:W-:Y:S01]  /*19710*/  FMUL.FTZ R10, R10, R44 ;  /* 0x0000002c0a0a7220 */ /* 0x002fe20000410000 */
[----:B------:R-:W-:-:S04]  /*19720*/  FADD.FTZ R44, -R44, 1 ;  /* 0x3f8000002c2c7421 */ /* 0x000fc80000010100 */
[----:B------:R-:W-:Y:S01]  /*19730*/  FFMA.FTZ R45, R45, R44, 1 ;  /* 0x3f8000002d2d7423 */ /* 0x000fe2000001002c */
[----:B--2---:R-:W-:Y:S02]  /*19740*/  HADD2.F32 R44, -RZ, R9.H0_H0 ;  /* 0x20000009ff2c7230 */ /* 0x004fe40000004100 */
[----:B------:R-:W2:Y:S01]  /*19750*/  LDL.LU.S16 R9, [R1+0x32a] ;  /* 0x00032a0001097983 */ /* 0x000ea20000300600 */
[----:B------:R-:W-:Y:S01]  /*19760*/  FMUL.FTZ R10, R10, R45 ;  /* 0x0000002d0a0a7220 */ /* 0x000fe20000410000 */
[----:B----4-:R-:W-:Y:S02]  /*19770*/  HADD2.F32 R45, -RZ, R6.H0_H0 ;  /* 0x20000006ff2d7230 */ /* 0x010fe40000004100 */
[----:B------:R-:W4:Y:S01]  /*19780*/  LDL.LU.S16 R6, [R1+0x326] ;  /* 0x0003260001067983 */ /* 0x000f220000300600 */
        /* <DEDUP_REMOVED lines=13> */
[----:B------:R-:W-:-:S05]  /*19860*/  HADD2.F32 R36, -RZ, R0.H0_H0 ;  /* 0x20000000ff247230 */ /* 0x000fca0000004100 */
[----:B------:R-:W-:Y:S01]  /*19870*/  FADD.FTZ R36, R36, -UR28 ;  /* 0x8000001c24247e21 */ /* 0x000fe20008010000 */
[----:B------:R0:W-:Y:S03]  /*19880*/  STL [R1+0x254], R44 ;  /* 0x0002542c01007387 */ /* 0x0001e60000100800 */
[----:B------:R-:W-:-:S04]  /*19890*/  FMUL.FTZ R0, R36, UR16 ;  /* 0x0000001024007c20 */ /* 0x000fc80008410000 */
[----:B0-----:R-:W-:-:S04]  /*198a0*/  FFMA.FTZ R44, R4, R0, R2 ;  /* 0x00000000042c7223 */ /* 0x001fc80000010002 */
[----:B------:R-:W-:-:S06]  /*198b0*/  FMUL.FTZ R36, R44, -1.4426950216293334961 ;  /* 0xbfb8aa3b2c247820 */ /* 0x000fcc0000410000 */
[----:B------:R-:W0:Y:S02]  /*198c0*/  MUFU.EX2 R36, R36 ;  /* 0x0000002400247308 */ /* 0x000e240000000800 */
[----:B0-----:R-:W-:-:S06]  /*198d0*/  FADD.FTZ R36, R36, 1 ;  /* 0x3f80000024247421 */ /* 0x001fcc0000010000 */
[----:B------:R-:W0:Y:S01]  /*198e0*/  MUFU.RCP R36, R36 ;  /* 0x0000002400247308 */ /* 0x000e220000001000 */
[----:B------:R-:W-:Y:S01]  /*198f0*/  FADD.FTZ R42, R42, R40 ;  /* 0x000000282a2a7221 */ /* 0x000fe20000010000 */
[-C--:B------:R-:W-:Y:S01]  /*19900*/  FFMA.FTZ R41, R7, R40.reuse, R41 ;  /* 0x0000002807297223 */ /* 0x080fe20000010029 */
[----:B------:R-:W-:Y:S01]  /*19910*/  FMUL.FTZ R40, R5, R40 ;  /* 0x0000002805287220 */ /* 0x000fe20000410000 */
[----:B------:R1:W-:Y:S03]  /*19920*/  STL [R1+0x38c], R0 ;  /* 0x00038c0001007387 */ /* 0x0003e60000100800 */
[----:B------:R-:W-:Y:S01]  /*19930*/  FFMA.FTZ R35, R7, R40, R35 ;  /* 0x0000002807237223 */ /* 0x000fe20000010023 */
[----:B------:R-:W-:Y:S01]  /*19940*/  FADD.FTZ R43, R40, R43 ;  /* 0x0000002b282b7221 */ /* 0x000fe20000010000 */
[----:B------:R-:W4:Y:S01]  /*19950*/  LDL.S16 R7, [R1+0x31c] ;  /* 0x00031c0001077983 */ /* 0x000f220000100600 */
[----:B---3--:R-:W-:-:S05]  /*19960*/  HADD2.F32 R45, -RZ, R8.H0_H0 ;  /* 0x20000008ff2d7230 */ /* 0x008fca0000004100 */
[----:B0-----:R-:W-:Y:S01]  /*19970*/  FMUL.FTZ R45, R45, R36 ;  /* 0x000000242d2d7220 */ /* 0x001fe20000410000 */
[----:B------:R-:W-:-:S04]  /*19980*/  FADD.FTZ R36, -R36, 1 ;  /* 0x3f80000024247421 */ /* 0x000fc80000010100 */
[----:B------:R-:W-:Y:S01]  /*19990*/  FFMA.FTZ R36, R44, R36, 1 ;  /* 0x3f8000002c247423 */ /* 0x000fe20000010024 */
[----:B--2---:R-:W-:-:S03]  /*199a0*/  HADD2.F32 R44, -RZ, R9.H0_H0 ;  /* 0x20000009ff2c7230 */ /* 0x004fc60000004100 */
[----:B------:R-:W-:Y:S01]  /*199b0*/  FMUL.FTZ R8, R45, R36 ;  /* 0x000000242d087220 */ /* 0x000fe20000410000 */
[----:B------:R-:W2:Y:S01]  /*199c0*/  LDL.S16 R9, [R1+0x322] ;  /* 0x0003220001097983 */ /* 0x000ea20000100600 */
[----:B------:R-:W-:-:S03]  /*199d0*/  FADD.FTZ R44, R44, -UR28 ;  /* 0x8000001c2c2c7e21 */ /* 0x000fc60008010000 */
[----:B------:R-:W3:Y:S01]  /*199e0*/  LDL.LU R45, [R1+0x22c] ;  /* 0x00022c00012d7983 */ /* 0x000ee20000300800 */
[----:B-1----:R-:W-:-:S04]  /*199f0*/  FMUL.FTZ R0, R44, UR16 ;  /* 0x000000102c007c20 */ /* 0x002fc80008410000 */
        /* <DEDUP_REMOVED lines=9> */
[----:B------:R-:W-:Y:S02]  /*19a90*/  FFMA.FTZ R36, R40, R36, 1 ;  /* 0x3f80000028247423 */ /* 0x000fe40000010024 */
[----:B------:R-:W2:Y:S04]  /*19aa0*/  LDL.LU.S16 R40, [R1+0x320] ;  /* 0x0003200001287983 */ /* 0x000ea80000300600 */
[----:B------:R0:W-:Y:S02]  /*19ab0*/  STL [R1+0x398], R0 ;  /* 0x0003980001007387 */ /* 0x0001e40000100800 */
[----:B0-----:R-:W-:Y:S01]  /*19ac0*/  FMUL.FTZ R0, R44, R36 ;  /* 0x000000242c007220 */ /* 0x001fe20000410000 */
[----:B---3--:R-:W-:Y:S01]  /*19ad0*/  FFMA.FTZ R34, R45, R33, R34 ;  /* 0x000000212d227223 */ /* 0x008fe20000010022 */
[----:B--2---:R-:W-:-:S05]  /*19ae0*/  HADD2.F32 R36, -RZ, R40.H0_H0 ;  /* 0x20000028ff247230 */ /* 0x004fca0000004100 */
[----:B------:R-:W-:-:S04]  /*19af0*/  FADD.FTZ R36, R36, -UR28 ;  /* 0x8000001c24247e21 */ /* 0x000fc80008010000 */
[----:B------:R-:W-:-:S04]  /*19b00*/  FMUL.FTZ R36, R36, UR16 ;  /* 0x0000001024247c20 */ /* 0x000fc80008410000 */
[----:B------:R-:W-:Y:S01]  /*19b10*/  FFMA.FTZ R44, R4, R36, R2 ;  /* 0x00000024042c7223 */ /* 0x000fe20000010002 */
[----:B------:R0:W-:Y:S03]  /*19b20*/  STL [R1+0x210], R36 ;  /* 0x0002102401007387 */ /* 0x0001e60000100800 */
[----:B0-----:R-:W-:-:S06]  /*19b30*/  FMUL.FTZ R36, R44, -1.4426950216293334961 ;  /* 0xbfb8aa3b2c247820 */ /* 0x001fcc0000410000 */
[----:B------:R-:W0:Y:S01]  /*19b40*/  MUFU.EX2 R36, R36 ;  /* 0x0000002400247308 */ /* 0x000e220000000800 */
[----:B------:R-:W-:Y:S01]  /*19b50*/  FADD.FTZ R40, R39, R33 ;  /* 0x0000002127287221 */ /* 0x000fe20000010000 */
[----:B0-----:R-:W-:Y:S01]  /*19b60*/  FADD.FTZ R36, R36, 1 ;  /* 0x3f80000024247421 */ /* 0x001fe20000010000 */
[----:B------:R-:W2:Y:S05]  /*19b70*/  LDL.LU R39, [R1+0x4b0] ;  /* 0x0004b00001277983 */ /* 0x000eaa0000300800 */
[----:B------:R-:W0:Y:S01]  /*19b80*/  MUFU.RCP R36, R36 ;  /* 0x0000002400247308 */ /* 0x000e220000001000 */
[----:B------:R-:W-:-:S04]  /*19b90*/  FMUL.FTZ R33, R4, R33 ;  /* 0x0000002104217220 */ /* 0x000fc80000410000 */
[----:B------:R-:W-:Y:S01]  /*19ba0*/  FFMA.FTZ R35, R45, R33, R35 ;  /* 0x000000212d237223 */ /* 0x000fe20000010023 */
[----:B------:R-:W-:Y:S02]  /*19bb0*/  HADD2.F32 R45, -RZ, R7.H0_H0 ;  /* 0x20000007ff2d7230 */ /* 0x000fe40000004100 */
[----:B------:R-:W-:Y:S01]  /*19bc0*/  FADD.FTZ R43, R43, R33 ;  /* 0x000000212b2b7221 */ /* 0x000fe20000010000 */
[----:B------:R-:W3:Y:S02]  /*19bd0*/  LDL.S16 R7, [R1+0x314] ;  /* 0x0003140001077983 */ /* 0x000ee40000100600 */
[----:B0-----:R-:W-:Y:S01]  /*19be0*/  FMUL.FTZ R45, R45, R36 ;  /* 0x000000242d2d7220 */ /* 0x001fe20000410000 */
[----:B------:R-:W-:-:S04]  /*19bf0*/  FADD.FTZ R36, -R36, 1 ;  /* 0x3f80000024247421 */ /* 0x000fc80000010100 */
[----:B------:R-:W-:Y:S01]  /*19c00*/  FFMA.FTZ R36, R44, R36, 1 ;  /* 0x3f8000002c247423 */ /* 0x000fe20000010024 */
[----:B------:R-:W-:Y:S02]  /*19c10*/  HADD2.F32 R44, -RZ, R9.H0_H0 ;  /* 0x20000009ff2c7230 */ /* 0x000fe40000004100 */
[----:B------:R-:W3:Y:S03]  /*19c20*/  LDL.S16 R9, [R1+0x31a] ;  /* 0x00031a0001097983 */ /* 0x000ee60000100600 */
[----:B------:R-:W-:Y:S01]  /*19c30*/  FADD.FTZ R44, R44, -UR28 ;  /* 0x8000001c2c2c7e21 */ /* 0x000fe20008010000 */
[----:B------:R-:W-:-:S03]  /*19c40*/  FMUL.FTZ R45, R45, R36 ;  /* 0x000000242d2d7220 */ /* 0x000fc60000410000 */
[----:B------:R-:W-:-:S04]  /*19c50*/  FMUL.FTZ R44, R44, UR16 ;  /* 0x000000102c2c7c20 */ /* 0x000fc80008410000 */
[----:B------:R-:W-:-:S04]  /*19c60*/  FFMA.FTZ R36, R5, R44, R3 ;  /* 0x0000002c05247223 */ /* 0x000fc80000010003 */
[----:B------:R-:W-:-:S06]  /*19c70*/  FMUL.FTZ R33, R36, -1.4426950216293334961 ;  /* 0xbfb8aa3b24217820 */ /* 0x000fcc0000410000 */
[----:B------:R-:W0:Y:S02]  /*19c80*/  MUFU.EX2 R33, R33 ;  /* 0x0000002100217308 */ /* 0x000e240000000800 */
[----:B0-----:R-:W-:-:S06]  /*19c90*/  FADD.FTZ R33, R33, 1 ;  /* 0x3f80000021217421 */ /* 0x001fcc0000010000 */
[----:B------:R-:W0:Y:S01]  /*19ca0*/  MUFU.RCP R33, R33 ;  /* 0x0000002100217308 */ /* 0x000e220000001000 */
[----:B------:R4:W-:Y:S02]  /*19cb0*/  STL [R1+0x3a8], R44 ;  /* 0x0003a82c01007387 */ /* 0x0009e40000100800 */
[----:B----4-:R-:W-:-:S05]  /*19cc0*/  HADD2.F32 R44, -RZ, R6.H0_H0 ;  /* 0x20000006ff2c7230 */ /* 0x010fca0000004100 */
[----:B0-----:R-:W-:Y:S01]  /*19cd0*/  FMUL.FTZ R44, R44, R33 ;  /* 0x000000212c2c7220 */ /* 0x001fe20000410000 */
[----:B------:R-:W-:-:S04]  /*19ce0*/  FADD.FTZ R33, -R33, 1 ;  /* 0x3f80000021217421 */ /* 0x000fc80000010100 */
[----:B------:R-:W-:Y:S02]  /*19cf0*/  FFMA.FTZ R33, R36, R33, 1 ;  /* 0x3f80000024217423 */ /* 0x000fe40000010021 */
[----:B------:R-:W4:Y:S02]  /*19d00*/  LDL.LU.S16 R36, [R1+0x318] ;  /* 0x0003180001247983 */ /* 0x000f240000300600 */
[----:B------:R-:W-:Y:S02]  /*19d10*/  FMUL.FTZ R6, R44, R33 ;  /* 0x000000212c067220 */ /* 0x000fe40000410000 */
[----:B------:R-:W3:Y:S01]  /*19d20*/  LDL.LU R44, [R1+0x234] ;  /* 0x00023400012c7983 */ /* 0x000ee20000300800 */
[----:B--2---:R-:W-:Y:S01]  /*19d30*/  FADD.FTZ R42, R42, R39 ;  /* 0x000000272a2a7221 */ /* 0x004fe20000010000 */
[-C--:B---3--:R-:W-:Y:S01]  /*19d40*/  FFMA.FTZ R41, R44, R39.reuse, R41 ;  /* 0x000000272c297223 */ /* 0x088fe20000010029 */
[----:B------:R-:W-:-:S04]  /*19d50*/  FMUL.FTZ R39, R5, R39 ;  /* 0x0000002705277220 */ /* 0x000fc80000410000 */
[----:B------:R-:W-:Y:S01]  /*19d60*/  FFMA.FTZ R35, R44, R39, R35 ;  /* 0x000000272c237223 */ /* 0x000fe20000010023 */
[----:B------:R-:W-:Y:S02]  /*19d70*/  FADD.FTZ R43, R39, R43 ;  /* 0x0000002b272b7221 */ /* 0x000fe40000010000 */
[----:B------:R-:W2:Y:S01]  /*19d80*/  LDL.LU.S16 R39, [R1+0x316] ;  /* 0x0003160001277983 */ /* 0x000ea20000300600 */
[----:B----4-:R-:W-:-:S05]  /*19d90*/  HADD2.F32 R33, -RZ, R36.H0_H0 ;  /* 0x20000024ff217230 */ /* 0x010fca0000004100 */
[----:B------:R-:W-:-:S04]  /*19da0*/  FADD.FTZ R33, R33, -UR28 ;  /* 0x8000001c21217e21 */ /* 0x000fc80008010000 */
[----:B------:R-:W-:-:S05]  /*19db0*/  FMUL.FTZ R36, R33, UR16 ;  /* 0x0000001021247c20 */ /* 0x000fca0008410000 */
[----:B------:R0:W-:Y:S02]  /*19dc0*/  STL [R1+0x3b0], R36 ;  /* 0x0003b02401007387 */ /* 0x0001e40000100800 */
[----:B0-----:R-:W-:-:S04]  /*19dd0*/  FFMA.FTZ R36, R4, R36, R2 ;  /* 0x0000002404247223 */ /* 0x001fc80000010002 */
[----:B------:R-:W-:-:S06]  /*19de0*/  FMUL.FTZ R33, R36, -1.4426950216293334961 ;  /* 0xbfb8aa3b24217820 */ /* 0x000fcc0000410000 */
[----:B------:R-:W0:Y:S02]  /*19df0*/  MUFU.EX2 R33, R33 ;  /* 0x0000002100217308 */ /* 0x000e240000000800 */
[----:B0-----:R-:W-:-:S06]  /*19e00*/  FADD.FTZ R33, R33, 1 ;  /* 0x3f80000021217421 */ /* 0x001fcc0000010000 */
[----:B------:R-:W0:Y:S01]  /*19e10*/  MUFU.RCP R33, R33 ;  /* 0x0000002100217308 */ /* 0x000e220000001000 */
[----:B------:R-:W-:Y:S02]  /*19e20*/  HADD2.F32 R44, -RZ, R7.H0_H0 ;  /* 0x20000007ff2c7230 */ /* 0x000fe40000004100 */
[----:B------:R-:W3:Y:S03]  /*19e30*/  LDL.S16 R7, [R1+0x30c] ;  /* 0x00030c0001077983 */ /* 0x000ee60000100600 */
[----:B0-----:R-:W-:Y:S01]  /*19e40*/  FMUL.FTZ R44, R44, R33 ;  /* 0x000000212c2c7220 */ /* 0x001fe20000410000 */
[----:B------:R-:W-:-:S04]  /*19e50*/  FADD.FTZ R33, -R33, 1 ;  /* 0x3f80000021217421 */ /* 0x000fc80000010100 */
[----:B------:R-:W-:Y:S01]  /*19e60*/  FFMA.FTZ R33, R36, R33, 1 ;  /* 0x3f80000024217423 */ /* 0x000fe20000010021 */
[----:B------:R-:W-:Y:S02]  /*19e70*/  HADD2.F32 R36, -RZ, R9.H0_H0 ;  /* 0x20000009ff247230 */ /* 0x000fe40000004100 */
[----:B------:R-:W4:Y:S03]  /*19e80*/  LDL.S16 R9, [R1+0x312] ;  /* 0x0003120001097983 */ /* 0x000f260000100600 */
[----:B------:R-:W-:-:S04]  /*19e90*/  FADD.FTZ R36, R36, -UR28 ;  /* 0x8000001c24247e21 */ /* 0x000fc80008010000 */
[----:B------:R-:W-:Y:S01]  /*19ea0*/  FMUL.FTZ R36, R36, UR16 ;  /* 0x0000001024247c20 */ /* 0x000fe20008410000 */
[----:B------:R-:W-:Y:S02]  /*19eb0*/  FMUL.FTZ R33, R44, R33 ;  /* 0x000000212c217220 */ /* 0x000fe40000410000 */
[----:B------:R-:W4:Y:S04]  /*19ec0*/  LDL.LU R44, [R1+0x238] ;  /* 0x00023800012c7983 */ /* 0x000f280000300800 */
[----:B------:R0:W-:Y:S04]  /*19ed0*/  STL [R1+0x3ac], R36 ;  /* 0x0003ac2401007387 */ /* 0x0001e80000100800 */
[----:B------:R1:W-:Y:S01]  /*19ee0*/  STL [R1+0x328], R33 ;  /* 0x0003282101007387 */ /* 0x0003e20000100800 */
[----:B0-----:R-:W-:-:S04]  /*19ef0*/  FFMA.FTZ R36, R5, R36, R3 ;  /* 0x0000002405247223 */ /* 0x001fc80000010003 */
[----:B-1----:R-:W-:-:S06]  /*19f00*/  FMUL.FTZ R33, R36, -1.4426950216293334961 ;  /* 0xbfb8aa3b24217820 */ /* 0x002fcc0000410000 */
[----:B------:R-:W0:Y:S02]  /*19f10*/  MUFU.EX2 R33, R33 ;  /* 0x0000002100217308 */ /* 0x000e240000000800 */
[----:B0-----:R-:W-:-:S06]  /*19f20*/  FADD.FTZ R33, R33, 1 ;  /* 0x3f80000021217421 */ /* 0x001fcc0000010000 */
[----:B------:R-:W0:Y:S01]  /*19f30*/  MUFU.RCP R33, R33 ;  /* 0x0000002100217308 */ /* 0x000e220000001000 */
[----:B--2---:R-:W-:-:S05]  /*19f40*/  HADD2.F32 R39, -RZ, R39.H0_H0 ;  /* 0x20000027ff277230 */ /* 0x004fca0000004100 */
[----:B0-----:R-:W-:Y:S01]  /*19f50*/  FMUL.FTZ R39, R39, R33 ;  /* 0x0000002127277220 */ /* 0x001fe20000410000 */
[----:B------:R-:W-:-:S04]  /*19f60*/  FADD.FTZ R33, -R33, 1 ;  /* 0x3f80000021217421 */ /* 0x000fc80000010100 */
[----:B------:R-:W-:Y:S02]  /*19f70*/  FFMA.FTZ R33, R36, R33, 1 ;  /* 0x3f80000024217423 */ /* 0x000fe40000010021 */
[----:B------:R-:W2:Y:S02]  /*19f80*/  LDL.LU.S16 R36, [R1+0x310] ;  /* 0x0003100001247983 */ /* 0x000ea40000300600 */
[----:B------:R-:W-:-:S05]  /*19f90*/  FMUL.FTZ R39, R39, R33 ;  /* 0x0000002127277220 */ /* 0x000fca0000410000 */
[----:B------:R3:W-:Y:S02]  /*19fa0*/  STL [R1+0x324], R39 ;  /* 0x0003242701007387 */ /* 0x0007e40000100800 */
[----:B---3--:R-:W-:Y:S02]  /*19fb0*/  HADD2.F32 R39, -RZ, R7.H0_H0 ;  /* 0x20000007ff277230 */ /* 0x008fe40000004100 */
[----:B------:R-:W3:Y:S01]  /*19fc0*/  LDL.S16 R7, [R1+0x304] ;  /* 0x0003040001077983 */ /* 0x000ee20000100600 */
[----:B------:R-:W-:Y:S01]  /*19fd0*/  FADD.FTZ R40, R40, R32 ;  /* 0x0000002028287221 */ /* 0x000fe20000010000 */
[-C--:B----4-:R-:W-:Y:S01]  /*19fe0*/  FFMA.FTZ R34, R44, R32.reuse, R34 ;  /* 0x000000202c227223 */ /* 0x090fe20000010022 */
[----:B------:R-:W-:-:S04]  /*19ff0*/  FMUL.FTZ R32, R4, R32 ;  /* 0x0000002004207220 */ /* 0x000fc80000410000 */
[----:B------:R-:W-:Y:S02]  /*1a000*/  FFMA.FTZ R35, R44, R32, R35 ;  /* 0x000000202c237223 */ /* 0x000fe40000010023 */
[----:B------:R-:W4:Y:S01]  /*1a010*/  LDL.LU R44, [R1+0x23c] ;  /* 0x00023c00012c7983 */ /* 0x000f220000300800 */
[----:B--2---:R-:W-:-:S05]  /*1a020*/  HADD2.F32 R33, -RZ, R36.H0_H0 ;  /* 0x20000024ff217230 */ /* 0x004fca0000004100 */
[----:B------:R-:W-:-:S04]  /*1a030*/  FADD.FTZ R33, R33, -UR28 ;  /* 0x8000001c21217e21 */ /* 0x000fc80008010000 */
[----:B------:R-:W-:-:S05]  /*1a040*/  FMUL.FTZ R36, R33, UR16 ;  /* 0x0000001021247c20 */ /* 0x000fca0008410000 */
        /* <DEDUP_REMOVED lines=10> */
[----:B------:R-:W-:Y:S01]  /*1a0f0*/  FADD.FTZ R43, R43, R32 ;  /* 0x000000202b2b7221 */ /* 0x000fe20000010000 */
[----:B------:R-:W2:Y:S01]  /*1a100*/  LDL.LU.S16 R9, [R1+0x30a] ;  /* 0x00030a0001097983 */ /* 0x000ea20000300600 */
[----:B------:R-:W-:Y:S01]  /*1a110*/  FMUL.FTZ R33, R39, R33 ;  /* 0x0000002127217220 */ /* 0x000fe20000410000 */
[----:B------:R-:W-:Y:S02]  /*1a120*/  FADD.FTZ R36, R36, -UR28 ;  /* 0x8000001c24247e21 */ /* 0x000fe40008010000 */
[----:B------:R-:W3:Y:S04]  /*1a130*/  LDL.S16 R39, [R1+0x308] ;  /* 0x0003080001277983 */ /* 0x000ee80000100600 */
[----:B------:R0:W-:Y:S02]  /*1a140*/  STL [R1+0x318], R33 ;  /* 0x0003182101007387 */ /* 0x0001e40000100800 */
[----:B0-----:R-:W-:-:S02]  /*1a150*/  FMUL.FTZ R33, R36, UR16 ;  /* 0x0000001024217c20 */ /* 0x001fc40008410000 */
[----:B------:R-:W2:Y:S04]  /*1a160*/  LDL.LU.S16 R36, [R1+0x30e] ;  /* 0x00030e0001247983 */ /* 0x000ea80000300600 */
[----:B------:R0:W-:Y:S02]  /*1a170*/  STL [R1+0x3a0], R33 ;  /* 0x0003a02101007387 */ /* 0x0001e40000100800 */
[----:B0-----:R-:W-:-:S04]  /*1a180*/  FFMA.FTZ R33, R5, R33, R3 ;  /* 0x0000002105217223 */ /* 0x001fc80000010003 */
[----:B------:R-:W-:-:S06]  /*1a190*/  FMUL.FTZ R32, R33, -1.4426950216293334961 ;  /* 0xbfb8aa3b21207820 */ /* 0x000fcc0000410000 */
[----:B------:R-:W0:Y:S02]  /*1a1a0*/  MUFU.EX2 R32, R32 ;  /* 0x0000002000207308 */ /* 0x000e240000000800 */
[----:B0-----:R-:W-:-:S06]  /*1a1b0*/  FADD.FTZ R32, R32, 1 ;  /* 0x3f80000020207421 */ /* 0x001fcc0000010000 */
[----:B------:R-:W0:Y:S01]  /*1a1c0*/  MUFU.RCP R32, R32 ;  /* 0x0000002000207308 */ /* 0x000e220000001000 */
[----:B------:R-:W-:Y:S01]  /*1a1d0*/  FADD.FTZ R42, R42, R38 ;  /* 0x000000262a2a7221 */ /* 0x000fe20000010000 */
[-C--:B----4-:R-:W-:Y:S01]  /*1a1e0*/  FFMA.FTZ R41, R44, R38.reuse, R41 ;  /* 0x000000262c297223 */ /* 0x090fe20000010029 */
[----:B------:R-:W-:-:S04]  /*1a1f0*/  FMUL.FTZ R38, R5, R38 ;  /* 0x0000002605267220 */ /* 0x000fc80000410000 */
[----:B------:R-:W-:Y:S02]  /*1a200*/  FFMA.FTZ R35, R44, R38, R35 ;  /* 0x000000262c237223 */ /* 0x000fe40000010023 */
[----:B------:R-:W4:Y:S01]  /*1a210*/  LDL.LU R44, [R1+0x244] ;  /* 0x00024400012c7983 */ /* 0x000f220000300800 */
[----:B--2---:R-:W-:-:S05]  /*1a220*/  HADD2.F32 R36, -RZ, R36.H0_H0 ;  /* 0x20000024ff247230 */ /* 0x004fca0000004100 */
[----:B0-----:R-:W-:Y:S01]  /*1a230*/  FMUL.FTZ R36, R36, R32 ;  /* 0x0000002024247220 */ /* 0x001fe20000410000 */
[----:B------:R-:W-:-:S04]  /*1a240*/  FADD.FTZ R32, -R32, 1 ;  /* 0x3f80000020207421 */ /* 0x000fc80000010100 */
[----:B------:R-:W-:-:S04]  /*1a250*/  FFMA.FTZ R32, R33, R32, 1 ;  /* 0x3f80000021207423 */ /* 0x000fc80000010020 */
[----:B------:R-:W-:Y:S01]  /*1a260*/  FMUL.FTZ R33, R36, R32 ;  /* 0x0000002024217220 */ /* 0x000fe20000410000 */
[----:B---3--:R-:W-:Y:S02]  /*1a270*/  HADD2.F32 R32, -RZ, R39.H0_H0 ;  /* 0x20000027ff207230 */ /* 0x008fe40000004100 */
[----:B------:R-:W-:Y:S01]  /*1a280*/  HADD2.F32 R36, -RZ, R7.H0_H0 ;  /* 0x20000007ff247230 */ /* 0x000fe20000004100 */
[----:B------:R-:W2:Y:S02]  /*1a290*/  LDL.LU.S16 R39, [R1+0x3ce] ;  /* 0x0003ce0001277983 */ /* 0x000ea40000300600 */
[----:B------:R-:W-:Y:S02]  /*1a2a0*/  FADD.FTZ R32, R32, -UR28 ;  /* 0x8000001c20207e21 */ /* 0x000fe40008010000 */
[----:B------:R0:W-:Y:S04]  /*1a2b0*/  STL [R1+0x310], R33 ;  /* 0x0003102101007387 */ /* 0x0001e80000100800 */
[----:B------:R-:W3:Y:S01]  /*1a2c0*/  LDL.S16 R7, [R1+0x2fc] ;  /* 0x0002fc0001077983 */ /* 0x000ee20000100600 */
[----:B0-----:R-:W-:-:S05]  /*1a2d0*/  FMUL.FTZ R33, R32, UR16 ;  /* 0x0000001020217c20 */ /* 0x001fca0008410000 */
        /* <DEDUP_REMOVED lines=9> */
[----:B------:R-:W-:Y:S02]  /*1a370*/  FMUL.FTZ R32, R36, R32 ;  /* 0x0000002024207220 */ /* 0x000fe40000410000 */
[----:B------:R-:W2:Y:S01]  /*1a380*/  LDL.LU.S16 R36, [R1+0x306] ;  /* 0x0003060001247983 */ /* 0x000ea20000300600 */
[----:B------:R-:W-:-:S03]  /*1a390*/  HADD2.F32 R33, -RZ, R9.H0_H0 ;  /* 0x20000009ff217230 */ /* 0x000fc60000004100 */
[----:B------:R-:W3:Y:S02]  /*1a3a0*/  LDL.LU.S16 R9, [R1+0x3d6] ;  /* 0x0003d60001097983 */ /* 0x000ee40000300600 */
[----:B------:R-:W-:-:S04]  /*1a3b0*/  FADD.FTZ R33, R33, -UR28 ;  /* 0x8000001c21217e21 */ /* 0x000fc80008010000 */
[----:B------:R-:W-:Y:S01]  /*1a3c0*/  FMUL.FTZ R33, R33, UR16 ;  /* 0x0000001021217c20 */ /* 0x000fe20008410000 */
[----:B------:R-:W-:Y:S04]  /*1a3d0*/  STL [R1+0x30c], R32 ;  /* 0x00030c2001007387 */ /* 0x000fe80000100800 */
[----:B------:R0:W-:Y:S02]  /*1a3e0*/  STL [R1+0x394], R33 ;  /* 0x0003942101007387 */ /* 0x0001e40000100800 */
[----:B0-----:R-:W-:-:S04]  /*1a3f0*/  FFMA.FTZ R33, R5, R33, R3 ;  /* 0x0000002105217223 */ /* 0x001fc80000010003 */
[----:B------:R-:W-:-:S06]  /*1a400*/  FMUL.FTZ R32, R33, -1.4426950216293334961 ;  /* 0xbfb8aa3b21207820 */ /* 0x000fcc0000410000 */
[----:B------:R-:W0:Y:S02]  /*1a410*/  MUFU.EX2 R32, R32 ;  /* 0x0000002000207308 */ /* 0x000e240000000800 */
[----:B0-----:R-:W-:-:S06]  /*1a420*/  FADD.FTZ R32, R32, 1 ;  /* 0x3f80000020207421 */ /* 0x001fcc0000010000 */
[----:B------:R-:W0:Y:S01]  /*1a430*/  MUFU.RCP R32, R32 ;  /* 0x0000002000207308 */ /* 0x000e220000001000 */
[----:B------:R-:W-:Y:S02]  /*1a440*/  FADD.FTZ R43, R38, R43 ;  /* 0x0000002b262b7221 */ /* 0x000fe40000010000 */
[----:B------:R-:W3:Y:S01]  /*1a450*/  LDL.LU.S16 R38, [R1+0x2fe] ;  /* 0x0002fe0001267983 */ /* 0x000ee20000300600 */
        /* <DEDUP_REMOVED lines=10> */
[----:B------:R-:W-:Y:S02]  /*1a500*/  HADD2.F32 R32, -RZ, R39.H0_H0 ;  /* 0x20000027ff207230 */ /* 0x000fe40000004100 */
[----:B------:R-:W2:Y:S03]  /*1a510*/  LDL.S16 R39, [R1+0x3d8] ;  /* 0x0003d80001277983 */ /* 0x000ea60000100600 */
[----:B------:R-:W-:Y:S01]  /*1a520*/  FADD.FTZ R32, R32, -UR28 ;  /* 0x8000001c20207e21 */ /* 0x000fe20008010000 */
[----:B------:R0:W-:Y:S03]  /*1a530*/  STL [R1+0x304], R33 ;  /* 0x0003042101007387 */ /* 0x0001e60000100800 */
[----:B0-----:R-:W-:-:S05]  /*1a540*/  FMUL.FTZ R33, R32, UR16 ;  /* 0x0000001020217c20 */ /* 0x001fca0008410000 */
[----:B------:R0:W-:Y:S01]  /*1a550*/  STL [R1+0x390], R33 ;  /* 0x0003902101007387 */ /* 0x0001e20000100800 */
[----:B---3--:R-:W-:-:S03]  /*1a560*/  HADD2.F32 R36, -RZ, R7.H0_H0 ;  /* 0x20000007ff247230 */ /* 0x008fc60000004100 */
[----:B------:R-:W3:Y:S01]  /*1a570*/  LDL.LU.S16 R7, [R1+0x3da] ;  /* 0x0003da0001077983 */ /* 0x000ee20000300600 */
        /* <DEDUP_REMOVED lines=9> */
[----:B------:R-:W3:Y:S01]  /*1a610*/  LDL.S16 R9, [R1+0x3dc] ;  /* 0x0003dc0001097983 */ /* 0x000ee20000100600 */
[----:B------:R-:W-:Y:S02]  /*1a620*/  FMUL.FTZ R32, R36, R32 ;  /* 0x0000002024207220 */ /* 0x000fe40000410000 */
[----:B------:R-:W-:-:S04]  /*1a630*/  FADD.FTZ R33, R33, -UR28 ;  /* 0x8000001c21217e21 */ /* 0x000fc80008010000 */
[----:B------:R-:W-:Y:S01]  /*1a640*/  FMUL.FTZ R33, R33, UR16 ;  /* 0x0000001021217c20 */ /* 0x000fe20008410000 */
[----:B------:R0:W-:Y:S01]  /*1a650*/  STL [R1+0x2f8], R32 ;  /* 0x0002f82001007387 */ /* 0x0001e20000100800 */
[----:B------:R-:W-:Y:S02]  /*1a660*/  FADD.FTZ R43, R43, R31 ;  /* 0x0000001f2b2b7221 */ /* 0x000fe40000010000 */
[----:B0-----:R-:W-:-:S04]  /*1a670*/  FFMA.FTZ R32, R5, R33, R3 ;  /* 0x0000002105207223 */ /* 0x001fc80000010003 */
[----:B------:R-:W-:-:S06]  /*1a680*/  FMUL.FTZ R31, R32, -1.4426950216293334961 ;  /* 0xbfb8aa3b201f7820 */ /* 0x000fcc0000410000 */
[----:B------:R-:W0:Y:S02]  /*1a690*/  MUFU.EX2 R31, R31 ;  /* 0x0000001f001f7308 */ /* 0x000e240000000800 */
[----:B0-----:R-:W-:-:S06]  /*1a6a0*/  FADD.FTZ R31, R31, 1 ;  /* 0x3f8000001f1f7421 */ /* 0x001fcc0000010000 */
[----:B------:R-:W0:Y:S01]  /*1a6b0*/  MUFU.RCP R31, R31 ;  /* 0x0000001f001f7308 */ /* 0x000e220000001000 */
[----:B------:R1:W-:Y:S02]  /*1a6c0*/  STL [R1+0x388], R33 ;  /* 0x0003882101007387 */ /* 0x0003e40000100800 */
[----:B-1----:R-:W-:Y:S02]  /*1a6d0*/  HADD2.F32 R33, -RZ, R38.H0_H0 ;  /* 0x20000026ff217230 */ /* 0x002fe40000004100 */
[----:B------:R-:W-:Y:S02]  /*1a6e0*/  FADD.FTZ R38, R42, R37 ;  /* 0x000000252a267221 */ /* 0x000fe40000010000 */
[----:B------:R-:W3:Y:S01]  /*1a6f0*/  LDL.LU.S16 R42, [R1+0x3de] ;  /* 0x0003de00012a7983 */ /* 0x000ee20000300600 */
[----:B0-----:R-:W-:Y:S01]  /*1a700*/  FMUL.FTZ R33, R33, R31 ;  /* 0x0000001f21217220 */ /* 0x001fe20000410000 */
[----:B------:R-:W-:-:S04]  /*1a710*/  FADD.FTZ R31, -R31, 1 ;  /* 0x3f8000001f1f7421 */ /* 0x000fc80000010100 */
[----:B------:R-:W-:-:S04]  /*1a720*/  FFMA.FTZ R31, R32, R31, 1 ;  /* 0x3f800000201f7423 */ /* 0x000fc8000001001f */
[----:B------:R-:W-:-:S05]  /*1a730*/  FMUL.FTZ R31, R33, R31 ;  /* 0x0000001f211f7220 */ /* 0x000fca0000410000 */
[----:B------:R4:W-:Y:S02]  /*1a740*/  STL [R1+0x2f4], R31 ;  /* 0x0002f41f01007387 */ /* 0x0009e40000100800 */
[CC--:B----4-:R-:W-:Y:S01]  /*1a750*/  FFMA.FTZ R31, R44.reuse, R37.reuse, R41 ;  /* 0x000000252c1f7223 */ /* 0x0d0fe20000010029 */
[----:B------:R-:W-:Y:S01]  /*1a760*/  FMUL.FTZ R37, R5, R37 ;  /* 0x0000002505257220 */ /* 0x000fe20000410000 */
[----:B------:R-:W4:Y:S03]  /*1a770*/  LDL.LU.S16 R41, [R1+0x3e2] ;  /* 0x0003e20001297983 */ /* 0x000f260000300600 */
[----:B------:R-:W-:Y:S02]  /*1a780*/  FFMA.FTZ R35, R44, R37, R35 ;  /* 0x000000252c237223 */ /* 0x000fe40000010023 */
[----:B------:R-:W4:Y:S01]  /*1a790*/  LDL.LU R44, [R1+0x24c] ;  /* 0x00024c00012c7983 */ /* 0x000f220000300800 */
[----:B--2---:R-:W-:-:S03]  /*1a7a0*/  HADD2.F32 R32, -RZ, R39.H0_H0 ;  /* 0x20000027ff207230 */ /* 0x004fc60000004100 */
[----:B------:R-:W2:Y:S02]  /*1a7b0*/  LDL.S16 R39, [R1+0x2ec] ;  /* 0x0002ec0001277983 */ /* 0x000ea40000100600 */
[----:B------:R-:W-:-:S04]  /*1a7c0*/  FADD.FTZ R32, R32, -UR28 ;  /* 0x8000001c20207e21 */ /* 0x000fc80008010000 */
[----:B------:R-:W-:-:S05]  /*1a7d0*/  FMUL.FTZ R33, R32, UR16 ;  /* 0x0000001020217c20 */ /* 0x000fca0008410000 */
[----:B------:R0:W-:Y:S02]  /*1a7e0*/  STL [R1+0x384], R33 ;  /* 0x0003842101007387 */ /* 0x0001e40000100800 */
[----:B0-----:R-:W-:Y:S01]  /*1a7f0*/  FFMA.FTZ R33, R4, R33, R2 ;  /* 0x0000002104217223 */ /* 0x001fe20000010002 */
[----:B---3--:R-:W-:Y:S02]  /*1a800*/  HADD2.F32 R36, -RZ, R7.H0_H0 ;  /* 0x20000007ff247230 */ /* 0x008fe40000004100 */
[----:B------:R-:W3:Y:S01]  /*1a810*/  LDL.LU.S16 R7, [R1+0x2ee] ;  /* 0x0002ee0001077983 */ /* 0x000ee20000300600 */
[----:B------:R-:W-:-:S06]  /*1a820*/  FMUL.FTZ R32, R33, -1.4426950216293334961 ;  /* 0xbfb8aa3b21207820 */ /* 0x000fcc0000410000 */
[----:B------:R-:W0:Y:S02]  /*1a830*/  MUFU.EX2 R32, R32 ;  /* 0x0000002000207308 */ /* 0x000e240000000800 */
[----:B0-----:R-:W-:-:S06]  /*1a840*/  FADD.FTZ R32, R32, 1 ;  /* 0x3f80000020207421 */ /* 0x001fcc0000010000 */
[----:B------:R-:W0:Y:S02]  /*1a850*/  MUFU.RCP R32, R32 ;  /* 0x0000002000207308 */ /* 0x000e240000001000 */
[----:B0-----:R-:W-:Y:S01]  /*1a860*/  FMUL.FTZ R36, R36, R32 ;  /* 0x0000002024247220 */ /* 0x001fe20000410000 */
[----:B------:R-:W-:-:S04]  /*1a870*/  FADD.FTZ R32, -R32, 1 ;  /* 0x3f80000020207421 */ /* 0x000fc80000010100 */
[----:B------:R-:W-:Y:S01]  /*1a880*/  FFMA.FTZ R32, R33, R32, 1 ;  /* 0x3f80000021207423 */ /* 0x000fe20000010020 */
[----:B------:R-:W-:-:S03]  /*1a890*/  HADD2.F32 R33, -RZ, R9.H0_H0 ;  /* 0x20000009ff217230 */ /* 0x000fc60000004100 */
[----:B------:R-:W-:Y:S01]  /*1a8a0*/  FMUL.FTZ R32, R36, R32 ;  /* 0x0000002024207220 */ /* 0x000fe20000410000 */
[----:B------:R-:W3:Y:S01]  /*1a8b0*/  LDL.S16 R9, [R1+0x3e0] ;  /* 0x0003e00001097983 */ /* 0x000ee20000100600 */
        /* <DEDUP_REMOVED lines=9> */
[----:B------:R-:W-:Y:S02]  /*1a950*/  HADD2.F32 R36, -RZ, R42.H0_H0 ;  /* 0x2000002aff247230 */ /* 0x000fe40000004100 */
[----:B------:R-:W-:Y:S01]  /*1a960*/  FADD.FTZ R40, R40, R30 ;  /* 0x0000001e28287221 */ /* 0x000fe20000010000 */
[----:B------:R-:W3:Y:S02]  /*1a970*/  LDL.S16 R42, [R1+0x2e0] ;  /* 0x0002e000012a7983 */ /* 0x000ee40000100600 */
[----:B0-----:R-:W-:Y:S01]  /*1a980*/  FMUL.FTZ R36, R36, R32 ;  /* 0x0000002024247220 */ /* 0x001fe20000410000 */
[----:B------:R-:W-:-:S04]  /*1a990*/  FADD.FTZ R32, -R32, 1 ;  /* 0x3f80000020207421 */ /* 0x000fc80000010100 */
[----:B------:R-:W-:-:S04]  /*1a9a0*/  FFMA.FTZ R32, R33, R32, 1 ;  /* 0x3f80000021207423 */ /* 0x000fc80000010020 */
[----:B------:R-:W-:-:S05]  /*1a9b0*/  FMUL.FTZ R32, R36, R32 ;  /* 0x0000002024207220 */ /* 0x000fca0000410000 */
[----:B------:R4:W-:Y:S02]  /*1a9c0*/  STL [R1+0x2d4], R32 ;  /* 0x0002d42001007387 */ /* 0x0009e40000100800 */
[-C--:B----4-:R-:W-:Y:S01]  /*1a9d0*/  FFMA.FTZ R32, R44, R30.reuse, R34 ;  /* 0x0000001e2c207223 */ /* 0x090fe20000010022 */
[----:B------:R-:W-:Y:S01]  /*1a9e0*/  FMUL.FTZ R30, R4, R30 ;  /* 0x0000001e041e7220 */ /* 0x000fe20000410000 */
[----:B--2---:R-:W-:-:S05]  /*1a9f0*/  HADD2.F32 R33, -RZ, R39.H0_H0 ;  /* 0x20000027ff217230 */ /* 0x004fca0000004100 */
[----:B------:R-:W-:-:S04]  /*1aa00*/  FADD.FTZ R33, R33, -UR28 ;  /* 0x8000001c21217e21 */ /* 0x000fc80008010000 */
[----:B------:R-:W-:Y:S01]  /*1aa10*/  FMUL.FTZ R36, R33, UR16 ;  /* 0x0000001021247c20 */ /* 0x000fe20008410000 */
[----:B------:R-:W-:Y:S02]  /*1aa20*/  FFMA.FTZ R33, R44, R30, R35 ;  /* 0x0000001e2c217223 */ /* 0x000fe40000010023 */
[----:B------:R-:W2:Y:S01]  /*1aa30*/  LDL.LU R44, [R1+0x240] ;  /* 0x00024000012c7983 */ /* 0x000ea20000300800 */
[----:B------:R-:W-:Y:S01]  /*1aa40*/  FFMA.FTZ R35, R4, R36, R2 ;  /* 0x0000002404237223 */ /* 0x000fe20000010002 */
        /* <DEDUP_REMOVED lines=12> */
[----:B------:R0:W-:Y:S01]  /*1ab10*/  STL [R1+0x374], R36 ;  /* 0x0003742401007387 */ /* 0x0001e20000100800 */
[----:B------:R-:W-:Y:S02]  /*1ab20*/  FMUL.FTZ R39, R39, R35 ;  /* 0x0000002327277220 */ /* 0x000fe40000410000 */
[----:B0-----:R-:W-:-:S04]  /*1ab30*/  FMUL.FTZ R36, R34, UR16 ;  /* 0x0000001022247c20 */ /* 0x001fc80008410000 */
[----:B------:R-:W-:-:S04]  /*1ab40*/  FFMA.FTZ R35, R5, R36, R3 ;  /* 0x0000002405237223 */ /* 0x000fc80000010003 */
[----:B------:R-:W-:Y:S01]  /*1ab50*/  FMUL.FTZ R34, R35, -1.4426950216293334961 ;  /* 0xbfb8aa3b23227820 */ /* 0x000fe20000410000 */
[----:B------:R-:W-:Y:S01]  /*1ab60*/  FADD.FTZ R43, R37, R43 ;  /* 0x0000002b252b7221 */ /* 0x000fe20000010000 */
[----:B------:R-:W-:Y:S02]  /*1ab70*/  HADD2.F32 R37, -RZ, R41.H0_H0 ;  /* 0x20000029ff257230 */ /* 0x000fe40000004100 */
[----:B------:R-:W4:Y:S02]  /*1ab80*/  LDL.LU.S16 R41, [R1+0x3e6] ;  /* 0x0003e60001297983 */ /* 0x000f240000300600 */
[----:B------:R-:W0:Y:S01]  /*1ab90*/  MUFU.EX2 R34, R34 ;  /* 0x0000002200227308 */ /* 0x000e220000000800 */
[----:B------:R-:W-:Y:S01]  /*1aba0*/  FADD.FTZ R38, R38, R29 ;  /* 0x0000001d26267221 */ /* 0x000fe20000010000 */
[----:B0-----:R-:W-:-:S06]  /*1abb0*/  FADD.FTZ R34, R34, 1 ;  /* 0x3f80000022227421 */ /* 0x001fcc0000010000 */
[----:B------:R-:W0:Y:S02]  /*1abc0*/  MUFU.RCP R34, R34 ;  /* 0x0000002200227308 */ /* 0x000e240000001000 */
[----:B0-----:R-:W-:Y:S01]  /*1abd0*/  FMUL.FTZ R37, R37, R34 ;  /* 0x0000002225257220 */ /* 0x001fe20000410000 */
[----:B------:R-:W-:-:S04]  /*1abe0*/  FADD.FTZ R34, -R34, 1 ;  /* 0x3f80000022227421 */ /* 0x000fc80000010100 */
[----:B------:R-:W-:-:S04]  /*1abf0*/  FFMA.FTZ R34, R35, R34, 1 ;  /* 0x3f80000023227423 */ /* 0x000fc80000010022 */
[----:B------:R-:W-:Y:S01]  /*1ac00*/  FMUL.FTZ R37, R37, R34 ;  /* 0x0000002225257220 */ /* 0x000fe20000410000 */
[----:B------:R-:W-:Y:S02]  /*1ac10*/  HADD2.F32 R34, -RZ, R42.H0_H0 ;  /* 0x2000002aff227230 */ /* 0x000fe40000004100 */
[----:B------:R-:W4:Y:S01]  /*1ac20*/  LDL.S16 R42, [R1+0x2d0] ;  /* 0x0002d000012a7983 */ /* 0x000f220000100600 */
[-C--:B--2---:R-:W-:Y:S01]  /*1ac30*/  FFMA.FTZ R31, R44, R29.reuse, R31 ;  /* 0x0000001d2c1f7223 */ /* 0x084fe2000001001f */
[----:B------:R-:W-:-:S04]  /*1ac40*/  FMUL.FTZ R29, R5, R29 ;  /* 0x0000001d051d7220 */ /* 0x000fc80000410000 */
[----:B------:R-:W-:Y:S02]  /*1ac50*/  FFMA.FTZ R33, R44, R29, R33 ;  /* 0x0000001d2c217223 */ /* 0x000fe40000010021 */
[----:B------:R-:W2:Y:S01]  /*1ac60*/  LDL.LU R44, [R1+0x230] ;  /* 0x00023000012c7983 */ /* 0x000ea20000300800 */
[----:B------:R-:W-:-:S04]  /*1ac70*/  FADD.FTZ R34, R34, -UR28 ;  /* 0x8000001c22227e21 */ /* 0x000fc80008010000 */
[----:B------:R-:W-:Y:S01]  /*1ac80*/  FMUL.FTZ R35, R34, UR16 ;  /* 0x0000001022237c20 */ /* 0x000fe20008410000 */
[----:B------:R0:W-:Y:S04]  /*1ac90*/  STL [R1+0x370], R36 ;  /* 0x0003702401007387 */ /* 0x0001e80000100800 */
[----:B------:R3:W-:Y:S01]  /*1aca0*/  STL [R1+0x368], R35 ;  /* 0x0003682301007387 */ /* 0x0007e20000100800 */
[----:B0-----:R-:W-:Y:S01]  /*1acb0*/  FFMA.FTZ R36, R4, R35, R2 ;  /* 0x0000002304247223 */ /* 0x001fe20000010002 */
[----:B---3--:R-:W-:Y:S02]  /*1acc0*/  HADD2.F32 R35, -RZ, R7.H0_H0 ;  /* 0x20000007ff237230 */ /* 0x008fe40000004100 */
[----:B------:R-:W3:Y:S01]  /*1acd0*/  LDL.S16 R7, [R1+0x2cc] ;  /* 0x0002cc0001077983 */ /* 0x000ee20000100600 */
[----:B------:R-:W-:-:S06]  /*1ace0*/  FMUL.FTZ R34, R36, -1.4426950216293334961 ;  /* 0xbfb8aa3b24227820 */ /* 0x000fcc0000410000 */
[----:B------:R-:W0:Y:S02]  /*1acf0*/  MUFU.EX2 R34, R34 ;  /* 0x0000002200227308 */ /* 0x000e240000000800 */
[----:B0-----:R-:W-:-:S06]  /*1ad00*/  FADD.FTZ R34, R34, 1 ;  /* 0x3f80000022227421 */ /* 0x001fcc0000010000 */
[----:B------:R-:W0:Y:S02]  /*1ad10*/  MUFU.RCP R34, R34 ;  /* 0x0000002200227308 */ /* 0x000e240000001000 */
[----:B0-----:R-:W-:Y:S01]  /*1ad20*/  FMUL.FTZ R35, R35, R34 ;  /* 0x0000002223237220 */ /* 0x001fe20000410000 */
[----:B------:R-:W-:-:S04]  /*1ad30*/  FADD.FTZ R34, -R34, 1 ;  /* 0x3f80000022227421 */ /* 0x000fc80000010100 */
[----:B------:R-:W-:Y:S01]  /*1ad40*/  FFMA.FTZ R36, R36, R34, 1 ;  /* 0x3f80000024247423 */ /* 0x000fe20000010022 */
[----:B----4-:R-:W-:Y:S02]  /*1ad50*/  HADD2.F32 R34, -RZ, R9.H0_H0 ;  /* 0x20000009ff227230 */ /* 0x010fe40000004100 */
[----:B------:R-:W4:Y:S03]  /*1ad60*/  LDL.LU.S16 R9, [R1+0x2d2] ;  /* 0x0002d20001097983 */ /* 0x000f260000300600 */
[----:B------:R-:W-:-:S04]  /*1ad70*/  FADD.FTZ R34, R34, -UR28 ;  /* 0x8000001c22227e21 */ /* 0x000fc80008010000 */
[----:B------:R-:W-:Y:S01]  /*1ad80*/  FMUL.FTZ R34, R34, UR16 ;  /* 0x0000001022227c20 */ /* 0x000fe20008410000 */
[----:B------:R-:W-:-:S04]  /*1ad90*/  FADD.FTZ R30, R43, R30 ;  /* 0x0000001e2b1e7221 */ /* 0x000fc80000010000 */
[----:B------:R0:W-:Y:S01]  /*1ada0*/  STL [R1+0x364], R34 ;  /* 0x0003642201007387 */ /* 0x0001e20000100800 */
[----:B------:R-:W-:Y:S01]  /*1adb0*/  FADD.FTZ R29, R29, R30 ;  /* 0x0000001e1d1d7221 */ /* 0x000fe20000010000 */
[----:B0-----:R-:W-:-:S04]  /*1adc0*/  FFMA.FTZ R34, R5, R34, R3 ;  /* 0x0000002205227223 */ /* 0x001fc80000010003 */
[----:B------:R-:W-:-:S06]  /*1add0*/  FMUL.FTZ R30, R34, -1.4426950216293334961 ;  /* 0xbfb8aa3b221e7820 */ /* 0x000fcc0000410000 */
[----:B------:R-:W0:Y:S02]  /*1ade0*/  MUFU.EX2 R30, R30 ;  /* 0x0000001e001e7308 */ /* 0x000e240000000800 */
[----:B0-----:R-:W-:-:S06]  /*1adf0*/  FADD.FTZ R30, R30, 1 ;  /* 0x3f8000001e1e7421 */ /* 0x001fcc0000010000 */
[----:B------:R-:W0:Y:S01]  /*1ae00*/  MUFU.RCP R30, R30 ;  /* 0x0000001e001e7308 */ /* 0x000e220000001000 */
[----:B------:R-:W-:Y:S01]  /*1ae10*/  FMUL.FTZ R35, R35, R36 ;  /* 0x0000002423237220 */ /* 0x000fe20000410000 */
[----:B------:R-:W-:Y:S02]  /*1ae20*/  HADD2.F32 R36, -RZ, R41.H0_H0 ;  /* 0x20000029ff247230 */ /* 0x000fe40000004100 */
[----:B------:R-:W4:Y:S03]  /*1ae30*/  LDL.LU.S16 R41, [R1+0x2ce] ;  /* 0x0002ce0001297983 */ /* 0x000f260000300600 */
[----:B0-----:R-:W-:Y:S01]  /*1ae40*/  FMUL.FTZ R36, R36, R30 ;  /* 0x0000001e24247220 */ /* 0x001fe20000410000 */
[----:B------:R-:W-:-:S04]  /*1ae50*/  FADD.FTZ R30, -R30, 1 ;  /* 0x3f8000001e1e7421 */ /* 0x000fc80000010100 */
[----:B------:R-:W-:-:S04]  /*1ae60*/  FFMA.FTZ R30, R34, R30, 1 ;  /* 0x3f800000221e7423 */ /* 0x000fc8000001001e */
[----:B------:R-:W-:Y:S01]  /*1ae70*/  FMUL.FTZ R36, R36, R30 ;  /* 0x0000001e24247220 */ /* 0x000fe20000410000 */
[----:B------:R-:W-:Y:S01]  /*1ae80*/  FADD.FTZ R30, R40, R28 ;  /* 0x0000001c281e7221 */ /* 0x000fe20000010000 */
[----:B------:R-:W-:Y:S02]  /*1ae90*/  HADD2.F32 R34, -RZ, R42.H0_H0 ;  /* 0x2000002aff227230 */ /* 0x000fe40000004100 */
[----:B------:R-:W4:Y:S01]  /*1aea0*/  LDL.S16 R42, [R1+0x2c8] ;  /* 0x0002c800012a7983 */ /* 0x000f220000100600 */
[-C--:B--2---:R-:W-:Y:S01]  /*1aeb0*/  FFMA.FTZ R32, R44, R28.reuse, R32 ;  /* 0x0000001c2c207223 */ /* 0x084fe20000010020 */
[----:B------:R-:W-:-:S04]  /*1aec0*/  FMUL.FTZ R28, R4, R28 ;  /* 0x0000001c041c7220 */ /* 0x000fc80000410000 */
[----:B------:R-:W-:Y:S02]  /*1aed0*/  FFMA.FTZ R33, R44, R28, R33 ;  /* 0x0000001c2c217223 */ /* 0x000fe40000010021 */
[----:B------:R-:W2:Y:S01]  /*1aee0*/  LDL.LU R44, [R1+0x228] ;  /* 0x00022800012c7983 */ /* 0x000ea20000300800 */
[----:B------:R-:W-:-:S03]  /*1aef0*/  FADD.FTZ R34, R34, -UR28 ;  /* 0x8000001c22227e21 */ /* 0x000fc60008010000 */
[----:B------:R0:W-:Y:S02]  /*1af00*/  STL [R1+0x21c], R35 ;  /* 0x00021c2301007387 */ /* 0x0001e40000100800 */
[----:B0-----:R-:W-:-:S04]  /*1af10*/  FMUL.FTZ R35, R34, UR16 ;  /* 0x0000001022237c20 */ /* 0x001fc80008410000 */
[----:B------:R-:W-:Y:S01]  /*1af20*/  FFMA.FTZ R40, R4, R35, R2 ;  /* 0x0000002304287223 */ /* 0x000fe20000010002 */
[----:B------:R3:W-:Y:S02]  /*1af30*/  STL [R1+0x360], R35 ;  /* 0x0003602301007387 */ /* 0x0007e40000100800 */
        /* <DEDUP_REMOVED lines=14> */
[----:B------:R0:W-:Y:S02]  /*1b020*/  STL [R1+0x35c], R34 ;  /* 0x00035c2201007387 */ /* 0x0001e40000100800 */
[----:B0-----:R-:W-:-:S04]  /*1b030*/  FFMA.FTZ R34, R5, R34, R3 ;  /* 0x0000002205227223 */ /* 0x001fc80000010003 */
[----:B------:R-:W-:-:S06]  /*1b040*/  FMUL.FTZ R28, R34, -1.4426950216293334961 ;  /* 0xbfb8aa3b221c7820 */ /* 0x000fcc0000410000 */
[----:B------:R-:W0:Y:S01]  /*1b050*/  MUFU.EX2 R28, R28 ;  /* 0x0000001c001c7308 */ /* 0x000e220000000800 */
[----:B------:R-:W-:Y:S01]  /*1b060*/  FMUL.FTZ R35, R35, R40 ;  /* 0x0000002823237220 */ /* 0x000fe20000410000 */
[----:B0-----:R-:W-:-:S06]  /*1b070*/  FADD.FTZ R28, R28, 1 ;  /* 0x3f8000001c1c7421 */ /* 0x001fcc0000010000 */
[----:B------:R-:W0:Y:S01]  /*1b080*/  MUFU.RCP R28, R28 ;  /* 0x0000001c001c7308 */ /* 0x000e220000001000 */
[----:B------:R1:W-:Y:S02]  /*1b090*/  STL [R1+0x224], R35 ;  /* 0x0002242301007387 */ /* 0x0003e40000100800 */
[----:B-1----:R-:W-:Y:S02]  /*1b0a0*/  HADD2.F32 R35, -RZ, R41.H0_H0 ;  /* 0x20000029ff237230 */ /* 0x002fe40000004100 */
        /* <DEDUP_REMOVED lines=13> */
[----:B------:R0:W-:Y:S01]  /*1b180*/  STL [R1+0x49c], R35 ;  /* 0x00049c2301007387 */ /* 0x0001e20000100800 */
[----:B---3--:R-:W-:-:S03]  /*1b190*/  HADD2.F32 R38, -RZ, R7.H0_H0 ;  /* 0x20000007ff267230 */ /* 0x008fc60000004100 */
[----:B------:R-:W3:Y:S01]  /*1b1a0*/  LDL.S16 R7, [R1+0x2a8] ;  /* 0x0002a80001077983 */ /* 0x000ee20000100600 */
        /* <DEDUP_REMOVED lines=19> */
[----:B------:R-:W0:Y:S01]  /*1b2e0*/  MUFU.RCP R27, R27 ;  /* 0x0000001b001b7308 */ /* 0x000e220000001000 */
[----:B------:R1:W-:Y:S02]  /*1b2f0*/  STL [R1+0x358], R35 ;  /* 0x0003582301007387 */ /* 0x0003e40000100800 */
[----:B-1----:R-:W-:Y:S01]  /*1b300*/  FMUL.FTZ R35, R38, R40 ;  /* 0x0000002826237220 */ /* 0x002fe20000410000 */
[----:B------:R-:W-:Y:S02]  /*1b310*/  HADD2.F32 R38, -RZ, R41.H0_H0 ;  /* 0x20000029ff267230 */ /* 0x000fe40000004100 */
[----:B------:R-:W4:Y:S03]  /*1b320*/  LDL.LU.S16 R41, [R1+0x2aa] ;  /* 0x0002aa0001297983 */ /* 0x000f260000300600 */
[----:B0-----:R-:W-:Y:S01]  /*1b330*/  FMUL.FTZ R38, R38, R27 ;  /* 0x0000001b26267220 */ /* 0x001fe20000410000 */
[----:B------:R-:W-:-:S04]  /*1b340*/  FADD.FTZ R27, -R27, 1 ;  /* 0x3f8000001b1b7421 */ /* 0x000fc80000010100 */
[----:B------:R-:W-:-:S04]  /*1b350*/  FFMA.FTZ R27, R34, R27, 1 ;  /* 0x3f800000221b7423 */ /* 0x000fc8000001001b */
[----:B------:R-:W-:Y:S01]  /*1b360*/  FMUL.FTZ R27, R38, R27 ;  /* 0x0000001b261b7220 */ /* 0x000fe20000410000 */
[----:B------:R-:W-:-:S04]  /*1b370*/  FADD.FTZ R30, R30, R26 ;  /* 0x0000001a1e1e7221 */ /* 0x000fc80000010000 */
[----:B------:R2:W-:Y:S01]  /*1b380*/  STL [R1+0x230], R27 ;  /* 0x0002301b01007387 */ /* 0x0005e20000100800 */
[----:B------:R-:W-:-:S03]  /*1b390*/  HADD2.F32 R34, -RZ, R42.H0_H0 ;  /* 0x2000002aff227230 */ /* 0x000fc60000004100 */
[----:B------:R-:W4:Y:S01]  /*1b3a0*/  LDL.S16 R42, [R1+0x2a4] ;  /* 0x0002a400012a7983 */ /* 0x000f220000100600 */
[-C--:B--2---:R-:W-:Y:S01]  /*1b3b0*/  FFMA.FTZ R27, R44, R26.reuse, R32 ;  /* 0x0000001a2c1b7223 */ /* 0x084fe20000010020 */
[----:B------:R-:W-:-:S04]  /*1b3c0*/  FMUL.FTZ R26, R4, R26 ;  /* 0x0000001a041a7220 */ /* 0x000fc80000410000 */
[----:B------:R-:W-:Y:S02]  /*1b3d0*/  FFMA.FTZ R32, R44, R26, R33 ;  /* 0x0000001a2c207223 */ /* 0x000fe40000010021 */
[----:B------:R-:W2:Y:S01]  /*1b3e0*/  LDL.LU R44, [R1+0x218] ;  /* 0x00021800012c7983 */ /* 0x000ea20000300800 */
[----:B------:R-:W-:Y:S01]  /*1b3f0*/  FADD.FTZ R34, R34, -UR28 ;  /* 0x8000001c22227e21 */ /* 0x000fe20008010000 */
[----:B---3--:R-:W-:Y:S02]  /*1b400*/  HADD2.F32 R38, -RZ, R7.H0_H0 ;  /* 0x20000007ff267230 */ /* 0x008fe40000004100 */
[----:B------:R-:W3:Y:S04]  /*1b410*/  LDL.S16 R7, [R1+0x2a0] ;  /* 0x0002a00001077983 */ /* 0x000ee80000100600 */
        /* <DEDUP_REMOVED lines=11> */
[----:B----4-:R-:W-:Y:S02]  /*1b4d0*/  HADD2.F32 R33, -RZ, R9.H0_H0 ;  /* 0x20000009ff217230 */ /* 0x010fe40000004100 */
[----:B------:R-:W4:Y:S03]  /*1b4e0*/  LDL.LU.S16 R9, [R1+0x2a6] ;  /* 0x0002a60001097983 */ /* 0x000f260000300600 */
[----:B------:R-:W-:-:S04]  /*1b4f0*/  FADD.FTZ R33, R33, -UR28 ;  /* 0x8000001c21217e21 */ /* 0x000fc80008010000 */
[----:B-1----:R-:W-:Y:S01]  /*1b500*/  FMUL.FTZ R35, R33, UR16 ;  /* 0x0000001021237c20 */ /* 0x002fe20008410000 */
[----:B------:R-:W-:-:S03]  /*1b510*/  FADD.FTZ R29, R29, R26 ;  /* 0x0000001a1d1d7221 */ /* 0x000fc60000010000 */
[----:B------:R-:W-:-:S04]  /*1b520*/  FFMA.FTZ R33, R5, R35, R3 ;  /* 0x0000002305217223 */ /* 0x000fc80000010003 */
        /* <DEDUP_REMOVED lines=19> */
[----:B------:R-:W-:-:S04]  /*1b660*/  FADD.FTZ R33, R33, -UR28 ;  /* 0x8000001c21217e21 */ /* 0x000fc80008010000 */
[----:B------:R-:W-:Y:S01]  /*1b670*/  FMUL.FTZ R34, R33, UR16 ;  /* 0x0000001021227c20 */ /* 0x000fe20008410000 */
[----:B---3--:R-:W-:Y:S02]  /*1b680*/  HADD2.F32 R33, -RZ, R7.H0_H0 ;  /* 0x20000007ff217230 */ /* 0x008fe40000004100 */
[----:B------:R-:W3:Y:S04]  /*1b690*/  LDL.LU.S16 R7, [R1+0x28e] ;  /* 0x00028e0001077983 */ /* 0x000ee80000300600 */
        /* <DEDUP_REMOVED lines=10> */
[----:B------:R-:W4:Y:S03]  /*1b740*/  LDL.S16 R9, [R1+0x3e8] ;  /* 0x0003e80001097983 */ /* 0x000f260000100600 */
        /* <DEDUP_REMOVED lines=15> */
[----:B------:R-:W-:Y:S01]  /*1b840*/  FFMA.FTZ R32, R32, R25, 1 ;  /* 0x3f80000020207423 */ /* 0x000fe20000010019 */
[----:B------:R-:W-:-:S03]  /*1b850*/  FADD.FTZ R25, R30, R22 ;  /* 0x000000161e197221 */ /* 0x000fc60000010000 */
[----:B------:R-:W-:Y:S01]  /*1b860*/  FMUL.FTZ R32, R33, R32 ;  /* 0x0000002021207220 */ /* 0x000fe20000410000 */
        /* <DEDUP_REMOVED lines=8> */
[----:B0-----:R-:W-:Y:S01]  /*1b8f0*/  FMUL.FTZ R32, R33, UR16 ;  /* 0x0000001021207c20 */ /* 0x001fe20008410000 */
        /* <DEDUP_REMOVED lines=21> */
[----:B------:R1:W-:Y:S01]  /*1ba50*/  STL [R1+0x340], R32 ;  /* 0x0003402001007387 */ /* 0x0003e20000100800 */
[----:B------:R-:W-:Y:S01]  /*1ba60*/  FADD.FTZ R28, R28, R23 ;  /* 0x000000171c1c7221 */ /* 0x000fe20000010000 */
[----:B-1----:R-:W-:Y:S01]  /*1ba70*/  FMUL.FTZ R32, R33, R34 ;  /* 0x0000002221207220 */ /* 0x002fe20000410000 */
[----:B------:R-:W-:Y:S02]  /*1ba80*/  HADD2.F32 R33, -RZ, R41.H0_H0 ;  /* 0x20000029ff217230 */ /* 0x000fe40000004100 */
[----:B------:R-:W4:Y:S03]  /*1ba90*/  LDL.LU.S16 R41, [R1+0x3ee] ;  /* 0x0003ee0001297983 */ /* 0x000f260000300600 */
[----:B0-----:R-:W-:Y:S01]  /*1baa0*/  FMUL.FTZ R33, R33, R22 ;  /* 0x0000001621217220 */ /* 0x001fe20000410000 */
[----:B------:R-:W-:-:S04]  /*1bab0*/  FADD.FTZ R22, -R22, 1 ;  /* 0x3f80000016167421 */ /* 0x000fc80000010100 */
[----:B------:R-:W-:-:S04]  /*1bac0*/  FFMA.FTZ R22, R30, R22, 1 ;  /* 0x3f8000001e167423 */ /* 0x000fc80000010016 */
[----:B------:R-:W-:Y:S01]  /*1bad0*/  FMUL.FTZ R30, R33, R22 ;  /* 0x00000016211e7220 */ /* 0x000fe20000410000 */
[----:B------:R-:W-:Y:S02]  /*1bae0*/  HADD2.F32 R22, -RZ, R42.H0_H0 ;  /* 0x2000002aff167230 */ /* 0x000fe40000004100 */
[----:B------:R-:W4:Y:S03]  /*1baf0*/  LDL.S16 R42, [R1+0x278] ;  /* 0x00027800012a7983 */ /* 0x000f260000100600 */
[----:B------:R-:W-:Y:S01]  /*1bb00*/  FADD.FTZ R22, R22, -UR28 ;  /* 0x8000001c16167e21 */ /* 0x000fe20008010000 */
[-C--:B--2---:R-:W-:Y:S01]  /*1bb10*/  FFMA.FTZ R26, R44, R23.reuse, R26 ;  /* 0x000000172c1a7223 */ /* 0x084fe2000001001a */
[----:B------:R-:W-:-:S04]  /*1bb20*/  FMUL.FTZ R23, R5, R23 ;  /* 0x0000001705177220 */ /* 0x000fc80000410000 */
[----:B------:R-:W-:Y:S02]  /*1bb30*/  FFMA.FTZ R31, R44, R23, R31 ;  /* 0x000000172c1f7223 */ /* 0x000fe4000001001f */
[----:B------:R-:W2:Y:S04]  /*1bb40*/  LDL.LU R44, [R1+0x258] ;  /* 0x00025800012c7983 */ /* 0x000ea80000300800 */
[----:B------:R0:W-:Y:S02]  /*1bb50*/  STL [R1+0x2b0], R30 ;  /* 0x0002b01e01007387 */ /* 0x0001e40000100800 */
[----:B0-----:R-:W-:-:S04]  /*1bb60*/  FMUL.FTZ R30, R22, UR16 ;  /* 0x00000010161e7c20 */ /* 0x001fc80008410000 */
[----:B------:R-:W-:Y:S01]  /*1bb70*/  FFMA.FTZ R33, R4, R30, R2 ;  /* 0x0000001e04217223 */ /* 0x000fe20000010002 */
[----:B------:R3:W-:Y:S02]  /*1bb80*/  STL [R1+0x338], R30 ;  /* 0x0003381e01007387 */ /* 0x0007e40000100800 */
        /* <DEDUP_REMOVED lines=11> */
[----:B------:R-:W-:Y:S01]  /*1bc40*/  FADD.FTZ R22, R22, -UR28 ;  /* 0x8000001c16167e21 */ /* 0x000fe20008010000 */
[----:B------:R0:W-:Y:S03]  /*1bc50*/  STL [R1+0x244], R32 ;  /* 0x0002442001007387 */ /* 0x0001e60000100800 */
[----:B0-----:R-:W-:Y:S01]  /*1bc60*/  FMUL.FTZ R32, R22, UR16 ;  /* 0x0000001016207c20 */ /* 0x001fe20008410000 */
[----:B------:R-:W-:-:S03]  /*1bc70*/  FADD.FTZ R22, R23, R29 ;  /* 0x0000001d17167221 */ /* 0x000fc60000010000 */
[----:B------:R-:W-:-:S04]  /*1bc80*/  FFMA.FTZ R29, R5, R32, R3 ;  /* 0x00000020051d7223 */ /* 0x000fc80000010003 */
[----:B------:R-:W-:-:S06]  /*1bc90*/  FMUL.FTZ R23, R29, -1.4426950216293334961 ;  /* 0xbfb8aa3b1d177820 */ /* 0x000fcc0000410000 */
[----:B------:R-:W0:Y:S01]  /*1bca0*/  MUFU.EX2 R23, R23 ;  /* 0x0000001700177308 */ /* 0x000e220000000800 */
[----:B------:R-:W-:Y:S01]  /*1bcb0*/  FMUL.FTZ R30, R30, R33 ;  /* 0x000000211e1e7220 */ /* 0x000fe20000410000 */
[----:B0-----:R-:W-:-:S06]  /*1bcc0*/  FADD.FTZ R23, R23, 1 ;  /* 0x3f80000017177421 */ /* 0x001fcc0000010000 */
[----:B------:R-:W0:Y:S01]  /*1bcd0*/  MUFU.RCP R23, R23 ;  /* 0x0000001700177308 */ /* 0x000e220000001000 */
[----:B------:R1:W-:Y:S04]  /*1bce0*/  STL [R1+0x4a0], R39 ;  /* 0x0004a02701007387 */ /* 0x0003e80000100800 */
[----:B------:R0:W-:Y:S04]  /*1bcf0*/  STL [R1+0x248], R30 ;  /* 0x0002481e01007387 */ /* 0x0001e80000100800 */
[----:B-1----:R-:W4:Y:S01]  /*1bd00*/  LDL.LU.S16 R39, [R1+0x3f2] ;  /* 0x0003f20001277983 */ /* 0x002f220000300600 */
[----:B0-----:R-:W-:-:S02]  /*1bd10*/  HADD2.F32 R30, -RZ, R41.H0_H0 ;  /* 0x20000029ff1e7230 */ /* 0x001fc40000004100 */
[----:B------:R-:W-:Y:S01]  /*1bd20*/  FADD.FTZ R25, R25, R24 ;  /* 0x0000001819197221 */ /* 0x000fe20000010000 */
[----:B------:R-:W4:Y:S02]  /*1bd30*/  LDL.S16 R41, [R1+0x2d8] ;  /* 0x0002d80001297983 */ /* 0x000f240000100600 */
[----:B------:R-:W-:Y:S01]  /*1bd40*/  FMUL.FTZ R30, R30, R23 ;  /* 0x000000171e1e7220 */ /* 0x000fe20000410000 */
[----:B------:R-:W-:-:S04]  /*1bd50*/  FADD.FTZ R23, -R23, 1 ;  /* 0x3f80000017177421 */ /* 0x000fc80000010100 */
[----:B------:R-:W-:-:S04]  /*1bd60*/  FFMA.FTZ R23, R29, R23, 1 ;  /* 0x3f8000001d177423 */ /* 0x000fc80000010017 */
[----:B------:R-:W-:Y:S01]  /*1bd70*/  FMUL.FTZ R29, R30, R23 ;  /* 0x000000171e1d7220 */ /* 0x000fe20000410000 */
[----:B------:R-:W-:Y:S02]  /*1bd80*/  HADD2.F32 R23, -RZ, R42.H0_H0 ;  /* 0x2000002aff177230 */ /* 0x000fe40000004100 */
[-C--:B--2---:R-:W-:Y:S01]  /*1bd90*/  FFMA.FTZ R27, R44, R24.reuse, R27 ;  /* 0x000000182c1b7223 */ /* 0x084fe2000001001b */
[----:B------:R-:W-:-:S04]  /*1bda0*/  FMUL.FTZ R24, R4, R24 ;  /* 0x0000001804187220 */ /* 0x000fc80000410000 */
[----:B------:R-:W-:Y:S02]  /*1bdb0*/  FFMA.FTZ R42, R44, R24, R31 ;  /* 0x000000182c2a7223 */ /* 0x000fe4000001001f */
[----:B------:R-:W2:Y:S01]  /*1bdc0*/  LDL.LU R44, [R1+0x260] ;  /* 0x00026000012c7983 */ /* 0x000ea20000300800 */
[----:B---3--:R-:W-:-:S03]  /*1bdd0*/  HADD2.F32 R34, -RZ, R7.H0_H0 ;  /* 0x20000007ff227230 */ /* 0x008fc60000004100 */
[----:B------:R-:W3:Y:S01]  /*1bde0*/  LDL.LU.S16 R7, [R1+0x2da] ;  /* 0x0002da0001077983 */ /* 0x000ee20000300600 */
[----:B------:R-:W-:-:S03]  /*1bdf0*/  FADD.FTZ R23, R23, -UR28 ;  /* 0x8000001c17177e21 */ /* 0x000fc60008010000 */
[----:B------:R0:W-:Y:S02]  /*1be00*/  STL [R1+0x2a8], R29 ;  /* 0x0002a81d01007387 */ /* 0x0001e40000100800 */
        /* <DEDUP_REMOVED lines=13> */
[----:B------:R-:W-:-:S03]  /*1bee0*/  FADD.FTZ R22, R22, R24 ;  /* 0x0000001816167221 */ /* 0x000fc60000010000 */
[----:B------:R-:W-:-:S04]  /*1bef0*/  FMUL.FTZ R30, R23, UR16 ;  /* 0x00000010171e7c20 */ /* 0x000fc80008410000 */
        /* <DEDUP_REMOVED lines=20> */
[----:B---3--:R-:W-:-:S03]  /*1c040*/  HADD2.F32 R26, -RZ, R7.H0_H0 ;  /* 0x20000007ff1a7230 */ /* 0x008fc60000004100 */
[----:B------:R-:W3:Y:S01]  /*1c050*/  LDL.LU.S16 R7, [R1+0x27e] ;  /* 0x00027e0001077983 */ /* 0x000ee20000300600 */
        /* <DEDUP_REMOVED lines=10> */
[----:B------:R-:W-:Y:S01]  /*1c100*/  FADD.FTZ R22, R20, R22 ;  /* 0x0000001614167221 */ /* 0x000fe20000010000 */
[----:B----4-:R-:W-:Y:S02]  /*1c110*/  HADD2.F32 R24, -RZ, R9.H0_H0 ;  /* 0x20000009ff187230 */ /* 0x010fe40000004100 */
[----:B------:R-:W4:Y:S03]  /*1c120*/  LDL.S16 R9, [R1+0x2c0] ;  /* 0x0002c00001097983 */ /* 0x000f260000100600 */
[----:B------:R-:W-:-:S04]  /*1c130*/  FADD.FTZ R24, R24, -UR28 ;  /* 0x8000001c18187e21 */ /* 0x000fc80008010000 */
[----:B------:R-:W-:-:S05]  /*1c140*/  FMUL.FTZ R24, R24, UR16 ;  /* 0x0000001018187c20 */ /* 0x000fca0008410000 */
        /* <DEDUP_REMOVED lines=35> */
[----:B------:R-:W-:Y:S01]  /*1c380*/  FADD.FTZ R22, R22, R21 ;  /* 0x0000001516167221 */ /* 0x000fe20000010000 */
[----:B----4-:R-:W-:Y:S02]  /*1c390*/  HADD2.F32 R24, -RZ, R9.H0_H0 ;  /* 0x20000009ff187230 */ /* 0x010fe40000004100 */
[----:B------:R-:W4:Y:S03]  /*1c3a0*/  LDL.S16 R9, [R1+0x2c4] ;  /* 0x0002c40001097983 */ /* 0x000f260000100600 */
[----:B------:R-:W-:-:S04]  /*1c3b0*/  FADD.FTZ R24, R24, -UR28 ;  /* 0x8000001c18187e21 */ /* 0x000fc80008010000 */
[----:B-1----:R-:W-:-:S04]  /*1c3c0*/  FMUL.FTZ R26, R24, UR16 ;  /* 0x00000010181a7c20 */ /* 0x002fc80008410000 */
[----:B------:R-:W-:-:S04]  /*1c3d0*/  FFMA.FTZ R24, R5, R26, R3 ;  /* 0x0000001a05187223 */ /* 0x000fc80000010003 */
[----:B------:R-:W-:-:S06]  /*1c3e0*/  FMUL.FTZ R21, R24, -1.4426950216293334961 ;  /* 0xbfb8aa3b18157820 */ /* 0x000fcc0000410000 */
[----:B------:R-:W0:Y:S02]  /*1c3f0*/  MUFU.EX2 R21, R21 ;  /* 0x0000001500157308 */ /* 0x000e240000000800 */
[----:B0-----:R-:W-:-:S06]  /*1c400*/  FADD.FTZ R21, R21, 1 ;  /* 0x3f80000015157421 */ /* 0x001fcc0000010000 */
[----:B------:R-:W0:Y:S01]  /*1c410*/  MUFU.RCP R21, R21 ;  /* 0x0000001500157308 */ /* 0x000e220000001000 */
[----:B------:R-:W-:Y:S01]  /*1c420*/  FMUL.FTZ R33, R33, R25 ;  /* 0x0000001921217220 */ /* 0x000fe20000410000 */
[----:B------:R-:W-:Y:S01]  /*1c430*/  FADD.FTZ R40, R40, R18 ;  /* 0x0000001228287221 */ /* 0x000fe20000010000 */
[----:B------:R-:W-:Y:S02]  /*1c440*/  HADD2.F32 R25, -RZ, R39.H0_H0 ;  /* 0x20000027ff197230 */ /* 0x000fe40000004100 */
[----:B------:R-:W4:Y:S03]  /*1c450*/  LDL.LU.S16 R39, [R1+0x2c6] ;  /* 0x0002c60001277983 */ /* 0x000f260000300600 */
[----:B0-----:R-:W-:Y:S01]  /*1c460*/  FMUL.FTZ R25, R25, R21 ;  /* 0x0000001519197220 */ /* 0x001fe20000410000 */
[----:B------:R-:W-:-:S04]  /*1c470*/  FADD.FTZ R21, -R21, 1 ;  /* 0x3f80000015157421 */ /* 0x000fc80000010100 */
[----:B------:R-:W-:-:S04]  /*1c480*/  FFMA.FTZ R21, R24, R21, 1 ;  /* 0x3f80000018157423 */ /* 0x000fc80000010015 */
[----:B------:R-:W-:-:S05]  /*1c490*/  FMUL.FTZ R21, R25, R21 ;  /* 0x0000001519157220 */ /* 0x000fca0000410000 */
        /* <DEDUP_REMOVED lines=27> */
[----:B------:R-:W-:Y:S01]  /*1c650*/  FMUL.FTZ R22, R23, -1.4426950216293334961 ;  /* 0xbfb8aa3b17167820 */ /* 0x000fe20000410000 */
[----:B------:R-:W-:-:S05]  /*1c660*/  FMUL.FTZ R24, R24, R25 ;  /* 0x0000001918187220 */ /* 0x000fca0000410000 */
[----:B------:R-:W0:Y:S01]  /*1c670*/  MUFU.EX2 R22, R22 ;  /* 0x0000001600167308 */ /* 0x000e220000000800 */
[----:B------:R1:W-:Y:S01]  /*1c680*/  STL [R1+0x258], R24 ;  /* 0x0002581801007387 */ /* 0x0003e20000100800 */
[----:B------:R-:W-:Y:S01]  /*1c690*/  FADD.FTZ R43, R43, R19 ;  /* 0x000000132b2b7221 */ /* 0x000fe20000010000 */
[----:B0-----:R-:W-:Y:S01]  /*1c6a0*/  FADD.FTZ R22, R22, 1 ;  /* 0x3f80000016167421 */ /* 0x001fe20000010000 */
[----:B-1----:R-:W-:Y:S02]  /*1c6b0*/  HADD2.F32 R24, -RZ, R39.H0_H0 ;  /* 0x20000027ff187230 */ /* 0x002fe40000004100 */
[----:B------:R-:W4:Y:S03]  /*1c6c0*/  LDL.LU.S16 R39, [R1+0x3fa] ;  /* 0x0003fa0001277983 */ /* 0x000f260000300600 */
        /* <DEDUP_REMOVED lines=45> */
[----:B------:R-:W4:Y:S02]  /*1c9a0*/  LDL.S16 R41, [R1+0x404] ;  /* 0x0004040001297983 */ /* 0x000f240000100600 */
[----:B------:R-:W-:-:S04]  /*1c9b0*/  FADD.FTZ R22, R22, -UR28 ;  /* 0x8000001c16167e21 */ /* 0x000fc80008010000 */
[----:B------:R-:W-:Y:S01]  /*1c9c0*/  FMUL.FTZ R23, R22, UR16 ;  /* 0x0000001016177c20 */ /* 0x000fe20008410000 */
[-C--:B--2---:R-:W-:Y:S01]  /*1c9d0*/  FFMA.FTZ R19, R44, R16.reuse, R21 ;  /* 0x000000102c137223 */ /* 0x084fe20000010015 */
[----:B------:R-:W-:-:S04]  /*1c9e0*/  FMUL.FTZ R16, R5, R16 ;  /* 0x0000001005107220 */ /* 0x000fc80000410000 */
[----:B------:R-:W-:Y:S02]  /*1c9f0*/  FFMA.FTZ R42, R44, R16, R42 ;  /* 0x000000102c2a7223 */ /* 0x000fe4000001002a */
[----:B------:R-:W2:Y:S01]  /*1ca00*/  LDL.LU R44, [R1+0x274] ;  /* 0x00027400012c7983 */ /* 0x000ea20000300800 */
[----:B---3--:R-:W-:-:S03]  /*1ca10*/  HADD2.F32 R22, -RZ, R7.H0_H0 ;  /* 0x20000007ff167230 */ /* 0x008fc60000004100 */
        /* <DEDUP_REMOVED lines=32> */
[----:B------:R-:W4:Y:S04]  /*1cc20*/  LDL.S16 R41, [R1+0x40c] ;  /* 0x00040c0001297983 */ /* 0x000f280000100600 */
[----:B------:R3:W-:Y:S01]  /*1cc30*/  STL [R1+0x32c], R30 ;  /* 0x00032c1e01007387 */ /* 0x0007e20000100800 */
        /* <DEDUP_REMOVED lines=18> */
[----:B------:R-:W-:Y:S01]  /*1cd60*/  FADD.FTZ R18, R18, R17 ;  /* 0x0000001112127221 */ /* 0x000fe20000010000 */
[----:B------:R-:W4:Y:S02]  /*1cd70*/  LDL.S16 R9, [R1+0x410] ;  /* 0x0004100001097983 */ /* 0x000f240000100600 */
        /* <DEDUP_REMOVED lines=49> */
[----:B------:R-:W4:Y:S01]  /*1d090*/  LDL.LU.S16 R39, [R1+0x41a] ;  /* 0x00041a0001277983 */ /* 0x000f220000300600 */
[----:B------:R-:W-:Y:S02]  /*1d0a0*/  FADD.FTZ R43, R43, R14 ;  /* 0x0000000e2b2b7221 */ /* 0x000fe40000010000 */
[----:B0-----:R-:W-:Y:S01]  /*1d0b0*/  FMUL.FTZ R20, R20, R18 ;  /* 0x0000001214147220 */ /* 0x001fe20000410000 */
[----:B------:R-:W-:-:S04]  /*1d0c0*/  FADD.FTZ R18, -R18, 1 ;  /* 0x3f80000012127421 */ /* 0x000fc80000010100 */
[----:B------:R-:W-:-:S04]  /*1d0d0*/  FFMA.FTZ R18, R19, R18, 1 ;  /* 0x3f80000013127423 */ /* 0x000fc80000010012 */
[----:B------:R-:W-:Y:S01]  /*1d0e0*/  FMUL.FTZ R19, R20, R18 ;  /* 0x0000001214137220 */ /* 0x000fe20000410000 */
[----:B------:R-:W-:Y:S02]  /*1d0f0*/  HADD2.F32 R18, -RZ, R41.H0_H0 ;  /* 0x20000029ff127230 */ /* 0x000fe40000004100 */
        /* <DEDUP_REMOVED lines=31> */
[----:B------:R-:W4:Y:S01]  /*1d2f0*/  LDL.LU.S16 R39, [R1+0x422] ;  /* 0x0004220001277983 */ /* 0x000f220000300600 */
[----:B------:R-:W-:Y:S02]  /*1d300*/  FADD.FTZ R40, R40, R13 ;  /* 0x0000000d28287221 */ /* 0x000fe40000010000 */
        /* <DEDUP_REMOVED lines=25> */
[----:B------:R-:W4:Y:S03]  /*1d4a0*/  LDL.S16 R9, [R1+0x428] ;  /* 0x0004280001097983 */ /* 0x000f260000100600 */
        /* <DEDUP_REMOVED lines=12> */
[----:B------:R-:W-:-:S04]  /*1d570*/  FFMA.FTZ R14, R17, R14, 1 ;  /* 0x3f800000110e7423 */ /* 0x000fc8000001000e */
[----:B------:R-:W-:Y:S01]  /*1d580*/  FMUL.FTZ R21, R21, R14 ;  /* 0x0000000e15157220 */ /* 0x000fe20000410000 */
[----:B------:R-:W-:Y:S01]  /*1d590*/  FADD.FTZ R43, R43, R12 ;  /* 0x0000000c2b2b7221 */ /* 0x000fe20000010000 */
[----:B------:R-:W-:Y:S02]  /*1d5a0*/  HADD2.F32 R14, -RZ, R41.H0_H0 ;  /* 0x20000029ff0e7230 */ /* 0x000fe40000004100 */
[----:B------:R-:W4:Y:S01]  /*1d5b0*/  LDL.LU.S16 R41, [R1+0x42a] ;  /* 0x00042a0001297983 */ /* 0x000f220000300600 */
[-C--:B--2---:R-:W-:Y:S01]  /*1d5c0*/  FFMA.FTZ R16, R44, R12.reuse, R16 ;  /* 0x0000000c2c107223 */ /* 0x084fe20000010010 */
[----:B------:R-:W-:-:S04]  /*1d5d0*/  FMUL.FTZ R12, R4, R12 ;  /* 0x0000000c040c7220 */ /* 0x000fc80000410000 */
[----:B------:R-:W-:Y:S02]  /*1d5e0*/  FFMA.FTZ R42, R44, R12, R42 ;  /* 0x0000000c2c2a7223 */ /* 0x000fe4000001002a */
[----:B------:R-:W2:Y:S01]  /*1d5f0*/  LDL.LU R44, [R1+0x36c] ;  /* 0x00036c00012c7983 */ /* 0x000ea20000300800 */
[----:B---3--:R-:W-:-:S03]  /*1d600*/  HADD2.F32 R27, -RZ, R7.H0_H0 ;  /* 0x20000007ff1b7230 */ /* 0x008fc60000004100 */
[----:B------:R-:W3:Y:S01]  /*1d610*/  LDL.S16 R7, [R1+0x430] ;  /* 0x0004300001077983 */ /* 0x000ee20000100600 */
        /* <DEDUP_REMOVED lines=8> */
[----:B------:R-:W-:Y:S01]  /*1d6a0*/  FMUL.FTZ R28, R28, R18 ;  /* 0x000000121c1c7220 */ /* 0x000fe20000410000 */
        /* <DEDUP_REMOVED lines=15> */
[----:B------:R-:W4:Y:S03]  /*1d7a0*/  LDL.S16 R39, [R1+0x438] ;  /* 0x0004380001277983 */ /* 0x000f260000100600 */
[----:B0-----:R-:W-:Y:S01]  /*1d7b0*/  FMUL.FTZ R17, R17, R13 ;  /* 0x0000000d11117220 */ /* 0x001fe20000410000 */
[----:B------:R-:W-:-:S04]  /*1d7c0*/  FADD.FTZ R13, -R13, 1 ;  /* 0x3f8000000d0d7421 */ /* 0x000fc80000010100 */
[----:B------:R-:W-:-:S04]  /*1d7d0*/  FFMA.FTZ R13, R14, R13, 1 ;  /* 0x3f8000000e0d7423 */ /* 0x000fc8000001000d */
[----:B------:R-:W-:Y:S01]  /*1d7e0*/  FMUL.FTZ R17, R17, R13 ;  /* 0x0000000d11117220 */ /* 0x000fe20000410000 */
[----:B------:R-:W-:Y:S02]  /*1d7f0*/  HADD2.F32 R13, -RZ, R41.H0_H0 ;  /* 0x20000029ff0d7230 */ /* 0x000fe40000004100 */
[----:B------:R-:W4:Y:S01]  /*1d800*/  LDL.LU.S16 R41, [R1+0x42c] ;  /* 0x00042c0001297983 */ /* 0x000f220000300600 */
[----:B------:R-:W-:-:S03]  /*1d810*/  FADD.FTZ R40, R40, R11 ;  /* 0x0000000b28287221 */ /* 0x000fc60000010000 */
        /* <DEDUP_REMOVED lines=21> */
[----:B------:R-:W4:Y:S02]  /*1d970*/  LDL.LU.S16 R9, [R1+0x436] ;  /* 0x0004360001097983 */ /* 0x000f240000300600 */
[----:B------:R-:W-:-:S04]  /*1d980*/  FADD.FTZ R13, R13, -UR28 ;  /* 0x8000001c0d0d7e21 */ /* 0x000fc80008010000 */
[----:B-1----:R-:W-:-:S04]  /*1d990*/  FMUL.FTZ R18, R13, UR16 ;  /* 0x000000100d127c20 */ /* 0x002fc80008410000 */
[----:B------:R-:W-:-:S04]  /*1d9a0*/  FFMA.FTZ R13, R5, R18, R3 ;  /* 0x00000012050d7223 */ /* 0x000fc80000010003 */
[----:B------:R-:W-:-:S06]  /*1d9b0*/  FMUL.FTZ R12, R13, -1.4426950216293334961 ;  /* 0xbfb8aa3b0d0c7820 */ /* 0x000fcc0000410000 */
[----:B------:R-:W0:Y:S02]  /*1d9c0*/  MUFU.EX2 R12, R12 ;  /* 0x0000000c000c7308 */ /* 0x000e240000000800 */
[----:B0-----:R-:W-:-:S06]  /*1d9d0*/  FADD.FTZ R12, R12, 1 ;  /* 0x3f8000000c0c7421 */ /* 0x001fcc0000010000 */
[----:B------:R-:W0:Y:S01]  /*1d9e0*/  MUFU.RCP R12, R12 ;  /* 0x0000000c000c7308 */ /* 0x000e220000001000 */
[----:B------:R1:W-:Y:S02]  /*1d9f0*/  STL [R1+0x2bc], R20 ;  /* 0x0002bc1401007387 */ /* 0x0003e40000100800 */
[----:B-1----:R-:W-:Y:S02]  /*1da00*/  HADD2.F32 R20, -RZ, R39.H0_H0 ;  /* 0x20000027ff147230 */ /* 0x002fe40000004100 */
[----:B------:R-:W-:Y:S01]  /*1da10*/  FADD.FTZ R43, R43, R10 ;  /* 0x0000000a2b2b7221 */ /* 0x000fe20000010000 */
[----:B------:R-:W4:Y:S02]  /*1da20*/  LDL.LU R39, [R1+0x254] ;  /* 0x0002540001277983 */ /* 0x000f240000300800 */
[----:B0-----:R-:W-:Y:S01]  /*1da30*/  FMUL.FTZ R20, R20, R12 ;  /* 0x0000000c14147220 */ /* 0x001fe20000410000 */
[----:B------:R-:W-:-:S04]  /*1da40*/  FADD.FTZ R12, -R12, 1 ;  /* 0x3f8000000c0c7421 */ /* 0x000fc80000010100 */
[----:B------:R-:W-:-:S04]  /*1da50*/  FFMA.FTZ R12, R13, R12, 1 ;  /* 0x3f8000000d0c7423 */ /* 0x000fc8000001000c */
[----:B------:R-:W-:Y:S01]  /*1da60*/  FMUL.FTZ R20, R20, R12 ;  /* 0x0000000c14147220 */ /* 0x000fe20000410000 */
[----:B------:R-:W-:Y:S02]  /*1da70*/  HADD2.F32 R12, -RZ, R41.H0_H0 ;  /* 0x20000029ff0c7230 */ /* 0x000fe40000004100 */
[----:B------:R-:W4:Y:S01]  /*1da80*/  LDL.LU.S16 R41, [R1+0x43a] ;  /* 0x00043a0001297983 */ /* 0x000f220000300600 */
[-C--:B--2---:R-:W-:Y:S01]  /*1da90*/  FFMA.FTZ R16, R44, R10.reuse, R16 ;  /* 0x0000000a2c107223 */ /* 0x084fe20000010010 */
[----:B------:R-:W-:-:S04]  /*1daa0*/  FMUL.FTZ R10, R4, R10 ;  /* 0x0000000a040a7220 */ /* 0x000fc80000410000 */
[----:B------:R-:W-:Y:S02]  /*1dab0*/  FFMA.FTZ R42, R44, R10, R42 ;  /* 0x0000000a2c2a7223 */ /* 0x000fe4000001002a */
[----:B------:R-:W2:Y:S01]  /*1dac0*/  LDL.LU R44, [R1+0x380] ;  /* 0x00038000012c7983 */ /* 0x000ea20000300800 */
[----:B---3--:R-:W-:-:S03]  /*1dad0*/  HADD2.F32 R25, -RZ, R7.H0_H0 ;  /* 0x20000007ff197230 */ /* 0x008fc60000004100 */
[----:B------:R-:W3:Y:S01]  /*1dae0*/  LDL.LU.S16 R7, [R1+0x43e] ;  /* 0x00043e0001077983 */ /* 0x000ee20000300600 */
[----:B------:R-:W-:-:S03]  /*1daf0*/  FADD.FTZ R12, R12, -UR28 ;  /* 0x8000001c0c0c7e21 */ /* 0x000fc60008010000 */
[----:B------:R0:W-:Y:S01]  /*1db00*/  STL [R1+0x4a4], R37 ;  /* 0x0004a42501007387 */ /* 0x0001e20000100800 */
[----:B------:R-:W-:-:S03]  /*1db10*/  FMUL.FTZ R13, R12, UR16 ;  /* 0x000000100c0d7c20 */ /* 0x000fc60008410000 */
[----:B0-----:R-:W3:Y:S04]  /*1db20*/  LDL.S16 R37, [R1+0x43c] ;  /* 0x00043c0001257983 */ /* 0x001ee80000100600 */
        /* <DEDUP_REMOVED lines=27> */
[-C--:B------:R-:W-:Y:S01]  /*1dce0*/  FMUL.FTZ R11, R5, R39.reuse ;  /* 0x00000027050b7220 */ /* 0x080fe20000410000 */
[----:B------:R3:W-:Y:S01]  /*1dcf0*/  STL [R1+0x2e0], R24 ;  /* 0x0002e01801007387 */ /* 0x0007e20000100800 */
[C---:B--2---:R-:W-:Y:S02]  /*1dd00*/  FFMA.FTZ R15, R44.reuse, R39, R15 ;  /* 0x000000272c0f7223 */ /* 0x044fe4000001000f */
[----:B------:R-:W-:Y:S02]  /*1dd10*/  FFMA.FTZ R42, R44, R11, R42 ;  /* 0x0000000b2c2a7223 */ /* 0x000fe4000001002a */
[----:B------:R-:W2:Y:S01]  /*1dd20*/  LDL.LU R44, [R1+0x38c] ;  /* 0x00038c00012c7983 */ /* 0x000ea20000300800 */
[----:B---3--:R-:W-:-:S03]  /*1dd30*/  HADD2.F32 R24, -RZ, R7.H0_H0 ;  /* 0x20000007ff187230 */ /* 0x008fc60000004100 */
[----:B------:R-:W3:Y:S01]  /*1dd40*/  LDL.LU.S16 R7, [R1+0x446] ;  /* 0x0004460001077983 */ /* 0x000ee20000300600 */
[----:B------:R-:W-:-:S03]  /*1dd50*/  FADD.FTZ R40, R40, R39 ;  /* 0x0000002728287221 */ /* 0x000fc60000010000 */
[----:B------:R-:W4:Y:S01]  /*1dd60*/  LDL.S16 R39, [R1+0x444] ;  /* 0x0004440001277983 */ /* 0x000f220000100600 */
[----:B------:R-:W-:-:S03]  /*1dd70*/  HADD2.F32 R12, -RZ, R37.H0_H0 ;  /* 0x20000025ff0c7230 */ /* 0x000fc60000004100 */
[----:B------:R0:W-:Y:S02]  /*1dd80*/  STL [R1+0x280], R14 ;  /* 0x0002800e01007387 */ /* 0x0001e40000100800 */
[----:B------:R-:W-:Y:S02]  /*1dd90*/  FADD.FTZ R12, R12, -UR28 ;  /* 0x8000001c0c0c7e21 */ /* 0x000fe40008010000 */
[----:B------:R-:W-:Y:S02]  /*1dda0*/  STL [R1+0x294], R18 ;  /* 0x0002941201007387 */ /* 0x000fe40000100800 */
[----:B------:R-:W-:Y:S01]  /*1ddb0*/  FMUL.FTZ R12, R12, UR16 ;  /* 0x000000100c0c7c20 */ /* 0x000fe20008410000 */
[----:B------:R-:W-:Y:S01]  /*1ddc0*/  FADD.FTZ R10, R11, R10 ;  /* 0x0000000a0b0a7221 */ /* 0x000fe20000010000 */
[----:B------:R-:W-:Y:S01]  /*1ddd0*/  FADD.FTZ R43, R43, R8 ;  /* 0x000000082b2b7221 */ /* 0x000fe20000010000 */
[----:B------:R-:W-:Y:S01]  /*1dde0*/  STL [R1+0x2cc], R22 ;  /* 0x0002cc1601007387 */ /* 0x000fe20000100800 */
[----:B0-----:R-:W-:-:S03]  /*1ddf0*/  FFMA.FTZ R14, R4, R12, R2 ;  /* 0x0000000c040e7223 */ /* 0x001fc60000010002 */
[----:B------:R0:W-:Y:S04]  /*1de00*/  STL [R1+0x274], R12 ;  /* 0x0002740c01007387 */ /* 0x0001e80000100800 */
[----:B------:R-:W-:Y:S01]  /*1de10*/  STL [R1+0x2b4], R19 ;  /* 0x0002b41301007387 */ /* 0x000fe20000100800 */
[----:B--2---:R-:W-:Y:S01]  /*1de20*/  FFMA.FTZ R16, R44, R8, R16 ;  /* 0x000000082c107223 */ /* 0x004fe20000010010 */
[----:B0-----:R-:W-:Y:S01]  /*1de30*/  FMUL.FTZ R12, R14, -1.4426950216293334961 ;  /* 0xbfb8aa3b0e0c7820 */ /* 0x001fe20000410000 */
[----:B------:R-:W-:Y:S01]  /*1de40*/  FADD.FTZ R40, R40, R0 ;  /* 0x0000000028287221 */ /* 0x000fe20000010000 */
[----:B------:R0:W-:Y:S04]  /*1de50*/  STL [R1+0x34c], R35 ;  /* 0x00034c2301007387 */ /* 0x0001e80000100800 */
[----:B------:R-:W1:Y:S01]  /*1de60*/  MUFU.EX2 R12, R12 ;  /* 0x0000000c000c7308 */ /* 0x000e620000000800 */
[----:B---3--:R-:W-:Y:S01]  /*1de70*/  HADD2.F32 R22, -RZ, R7.H0_H0 ;  /* 0x20000007ff167230 */ /* 0x008fe20000004100 */
[----:B------:R2:W-:Y:S04]  /*1de80*/  STL [R1+0x4a8], R36 ;  /* 0x0004a82401007387 */ /* 0x0005e80000100800 */
[----:B------:R-:W3:Y:S04]  /*1de90*/  LDL.LU.S16 R7, [R1+0x44e] ;  /* 0x00044e0001077983 */ /* 0x000ee80000300600 */
[----:B0-----:R-:W3:Y:S01]  /*1dea0*/  LDL.LU.S16 R35, [R1+0x45a] ;  /* 0x00045a0001237983 */ /* 0x001ee20000300600 */
[----:B-1----:R-:W-:-:S03]  /*1deb0*/  FADD.FTZ R12, R12, 1 ;  /* 0x3f8000000c0c7421 */ /* 0x002fc60000010000 */
[----:B--2---:R-:W2:Y:S04]  /*1dec0*/  LDL.S16 R36, [R1+0x45c] ;  /* 0x00045c0001247983 */ /* 0x004ea80000100600 */
[----:B------:R-:W2:Y:S01]  /*1ded0*/  LDL.LU R37, [R1+0x3a8] ;  /* 0x0003a80001257983 */ /* 0x000ea20000300800 */
[----:B------:R-:W0:Y:S02]  /*1dee0*/  MUFU.RCP R12, R12 ;  /* 0x0000000c000c7308 */ /* 0x000e240000001000 */
[----:B0-----:R-:W-:Y:S01]  /*1def0*/  FMUL.FTZ R24, R24, R12 ;  /* 0x0000000c18187220 */ /* 0x001fe20000410000 */
[----:B------:R-:W-:-:S04]  /*1df00*/  FADD.FTZ R12, -R12, 1 ;  /* 0x3f8000000c0c7421 */ /* 0x000fc80000010100 */
[----:B------:R-:W-:Y:S01]  /*1df10*/  FFMA.FTZ R14, R14, R12, 1 ;  /* 0x3f8000000e0e7423 */ /* 0x000fe2000001000c */
[----:B----4-:R-:W-:Y:S02]  /*1df20*/  HADD2.F32 R12, -RZ, R9.H0_H0 ;  /* 0x20000009ff0c7230 */ /* 0x010fe40000004100 */
[----:B------:R-:W4:Y:S03]  /*1df30*/  LDL.S16 R9, [R1+0x448] ;  /* 0x0004480001097983 */ /* 0x000f260000100600 */
        /* <DEDUP_REMOVED lines=9> */
[----:B------:R-:W3:Y:S03]  /*1dfd0*/  LDL.LU.S16 R41, [R1+0x44a] ;  /* 0x00044a0001297983 */ /* 0x000ee60000300600 */
[----:B0-----:R-:W-:Y:S01]  /*1dfe0*/  FMUL.FTZ R14, R14, R11 ;  /* 0x0000000b0e0e7220 */ /* 0x001fe20000410000 */
[----:B------:R-:W-:-:S04]  /*1dff0*/  FADD.FTZ R11, -R11, 1 ;  /* 0x3f8000000b0b7421 */ /* 0x000fc80000010100 */
[----:B------:R-:W-:Y:S01]  /*1e000*/  FFMA.FTZ R11, R12, R11, 1 ;  /* 0x3f8000000c0b7423 */ /* 0x000fe2000001000b */
[----:B------:R-:W-:Y:S02]  /*1e010*/  FMUL.FTZ R12, R4, R8 ;  /* 0x00000008040c7220 */ /* 0x000fe40000410000 */
[----:B------:R-:W2:Y:S02]  /*1e020*/  LDL.S16 R8, [R1+0x44c] ;  /* 0x00044c0001087983 */ /* 0x000ea40000100600 */
[----:B------:R-:W-:Y:S02]  /*1e030*/  FFMA.FTZ R42, R44, R12, R42 ;  /* 0x0000000c2c2a7223 */ /* 0x000fe4000001002a */
[----:B------:R-:W2:Y:S01]  /*1e040*/  LDL.LU R44, [R1+0x398] ;  /* 0x00039800012c7983 */ /* 0x000ea20000300800 */
[----:B------:R-:W-:Y:S01]  /*1e050*/  FMUL.FTZ R11, R14, R11 ;  /* 0x0000000b0e0b7220 */ /* 0x000fe20000410000 */
[----:B------:R-:W-:Y:S02]  /*1e060*/  HADD2.F32 R14, -RZ, R39.H0_H0 ;  /* 0x20000027ff0e7230 */ /* 0x000fe40000004100 */
[----:B------:R0:W-:Y:S03]  /*1e070*/  STL [R1+0x26c], R18 ;  /* 0x00026c1201007387 */ /* 0x0001e60000100800 */
[----:B------:R-:W-:Y:S01]  /*1e080*/  FADD.FTZ R14, R14, -UR28 ;  /* 0x8000001c0e0e7e21 */ /* 0x000fe20008010000 */
[----:B------:R-:W2:Y:S03]  /*1e090*/  LDL.LU.S16 R39, [R1+0x452] ;  /* 0x0004520001277983 */ /* 0x000ea60000300600 */
[----:B------:R-:W-:-:S04]  /*1e0a0*/  FMUL.FTZ R14, R14, UR16 ;  /* 0x000000100e0e7c20 */ /* 0x000fc80008410000 */
[----:B0-----:R-:W-:Y:S01]  /*1e0b0*/  FFMA.FTZ R18, R4, R14, R2 ;  /* 0x0000000e04127223 */ /* 0x001fe20000010002 */
[----:B------:R0:W-:Y:S03]  /*1e0c0*/  STL [R1+0x264], R14 ;  /* 0x0002640e01007387 */ /* 0x0001e60000100800 */
[----:B0-----:R-:W-:-:S06]  /*1e0d0*/  FMUL.FTZ R14, R18, -1.4426950216293334961 ;  /* 0xbfb8aa3b120e7820 */ /* 0x001fcc0000410000 */
[----:B------:R-:W0:Y:S02]  /*1e0e0*/  MUFU.EX2 R14, R14 ;  /* 0x0000000e000e7308 */ /* 0x000e240000000800 */
[----:B0-----:R-:W-:-:S06]  /*1e0f0*/  FADD.FTZ R14, R14, 1 ;  /* 0x3f8000000e0e7421 */ /* 0x001fcc0000010000 */
[----:B------:R-:W0:Y:S02]  /*1e100*/  MUFU.RCP R14, R14 ;  /* 0x0000000e000e7308 */ /* 0x000e240000001000 */
[----:B0-----:R-:W-:Y:S01]  /*1e110*/  FMUL.FTZ R22, R22, R14 ;  /* 0x0000000e16167220 */ /* 0x001fe20000410000 */
[----:B------:R-:W-:-:S04]  /*1e120*/  FADD.FTZ R14, -R14, 1 ;  /* 0x3f8000000e0e7421 */ /* 0x000fc80000010100 */
[----:B------:R-:W-:Y:S01]  /*1e130*/  FFMA.FTZ R18, R18, R14, 1 ;  /* 0x3f80000012127423 */ /* 0x000fe2000001000e */
[----:B------:R-:W-:-:S03]  /*1e140*/  FADD.FTZ R12, R10, R12 ;  /* 0x0000000c0a0c7221 */ /* 0x000fc60000010000 */
[----:B------:R-:W-:Y:S01]  /*1e150*/  FMUL.FTZ R22, R22, R18 ;  /* 0x0000001216167220 */ /* 0x000fe20000410000 */
        /* <DEDUP_REMOVED lines=9> */
[----:B------:R3:W-:Y:S02]  /*1e1f0*/  STL [R1+0x25c], R19 ;  /* 0x00025c1301007387 */ /* 0x0007e40000100800 */
[----:B---3--:R-:W-:-:S05]  /*1e200*/  HADD2.F32 R19, -RZ, R41.H0_H0 ;  /* 0x20000029ff137230 */ /* 0x008fca0000004100 */
[----:B0-----:R-:W-:Y:S01]  /*1e210*/  FMUL.FTZ R19, R19, R10 ;  /* 0x0000000a13137220 */ /* 0x001fe20000410000 */
[----:B------:R-:W-:-:S04]  /*1e220*/  FADD.FTZ R10, -R10, 1 ;  /* 0x3f8000000a0a7421 */ /* 0x000fc80000010100 */
[----:B------:R-:W-:-:S04]  /*1e230*/  FFMA.FTZ R10, R14, R10, 1 ;  /* 0x3f8000000e0a7423 */ /* 0x000fc8000001000a */
[----:B------:R-:W-:Y:S01]  /*1e240*/  FMUL.FTZ R19, R19, R10 ;  /* 0x0000000a13137220 */ /* 0x000fe20000410000 */
[----:B--2---:R-:W-:Y:S02]  /*1e250*/  HADD2.F32 R10, -RZ, R8.H0_H0 ;  /* 0x20000008ff0a7230 */ /* 0x004fe40000004100 */
[----:B------:R-:W2:Y:S01]  /*1e260*/  LDL.S16 R8, [R1+0x454] ;  /* 0x0004540001087983 */ /* 0x000ea20000100600 */
[-C--:B------:R-:W-:Y:S01]  /*1e270*/  FMUL.FTZ R14, R5, R0.reuse ;  /* 0x00000000050e7220 */ /* 0x080fe20000410000 */
[----:B------:R-:W-:-:S03]  /*1e280*/  FFMA.FTZ R15, R44, R0, R15 ;  /* 0x000000002c0f7223 */ /* 0x000fc6000001000f */
[----:B------:R-:W-:Y:S02]  /*1e290*/  FFMA.FTZ R42, R44, R14, R42 ;  /* 0x0000000e2c2a7223 */ /* 0x000fe4000001002a */
[----:B------:R-:W3:Y:S01]  /*1e2a0*/  LDL.LU R44, [R1+0x210] ;  /* 0x00021000012c7983 */ /* 0x000ee20000300800 */
[----:B------:R-:W-:-:S04]  /*1e2b0*/  FADD.FTZ R10, R10, -UR28 ;  /* 0x8000001c0a0a7e21 */ /* 0x000fc80008010000 */
[----:B------:R-:W-:-:S04]  /*1e2c0*/  FMUL.FTZ R0, R10, UR16 ;  /* 0x000000100a007c20 */ /* 0x000fc80008410000 */
[----:B------:R-:W-:-:S04]  /*1e2d0*/  FFMA.FTZ R41, R4, R0, R2 ;  /* 0x0000000004297223 */ /* 0x000fc80000010002 */
[----:B------:R-:W-:-:S06]  /*1e2e0*/  FMUL.FTZ R10, R41, -1.4426950216293334961 ;  /* 0xbfb8aa3b290a7820 */ /* 0x000fcc0000410000 */
[----:B------:R-:W0:Y:S01]  /*1e2f0*/  MUFU.EX2 R10, R10 ;  /* 0x0000000a000a7308 */ /* 0x000e220000000800 */
[----:B------:R1:W-:Y:S04]  /*1e300*/  STL [R1+0x254], R0 ;  /* 0x0002540001007387 */ /* 0x0003e80000100800 */
[----:B-1----:R-:W3:Y:S01]  /*1e310*/  LDL.LU.S16 R0, [R1+0x456] ;  /* 0x0004560001007983 */ /* 0x002ee20000300600 */
[----:B0-----:R-:W-:-:S04]  /*1e320*/  FADD.FTZ R10, R10, 1 ;  /* 0x3f8000000a0a7421 */ /* 0x001fc80000010000 */
[----:B------:R0:W1:Y:S02]  /*1e330*/  MUFU.RCP R18, R10 ;  /* 0x0000000a00127308 */ /* 0x0000640000001000 */
[----:B0-----:R-:W-:Y:S02]  /*1e340*/  HADD2.F32 R10, -RZ, R7.H0_H0 ;  /* 0x20000007ff0a7230 */ /* 0x001fe40000004100 */
[----:B------:R-:W3:Y:S03]  /*1e350*/  LDL.S16 R7, [R1+0x458] ;  /* 0x0004580001077983 */ /* 0x000ee60000100600 */
[----:B-1----:R-:W-:Y:S01]  /*1e360*/  FMUL.FTZ R10, R10, R18 ;  /* 0x000000120a0a7220 */ /* 0x002fe20000410000 */
[----:B------:R-:W-:-:S04]  /*1e370*/  FADD.FTZ R18, -R18, 1 ;  /* 0x3f80000012127421 */ /* 0x000fc80000010100 */
[----:B------:R-:W-:-:S04]  /*1e380*/  FFMA.FTZ R41, R41, R18, 1 ;  /* 0x3f80000029297423 */ /* 0x000fc80000010012 */
[----:B------:R-:W-:Y:S01]  /*1e390*/  FMUL.FTZ R10, R10, R41 ;  /* 0x000000290a0a7220 */ /* 0x000fe20000410000 */
[----:B------:R-:W-:Y:S02]  /*1e3a0*/  HADD2.F32 R41, -RZ, R39.H0_H0 ;  /* 0x20000027ff297230 */ /* 0x000fe40000004100 */
[----:B------:R-:W3:Y:S01]  /*1e3b0*/  LDL.LU.S16 R39, [R1+0x45e] ;  /* 0x00045e0001277983 */ /* 0x000ee20000300600 */
[----:B------:R-:W-:-:S03]  /*1e3c0*/  FADD.FTZ R12, R14, R12 ;  /* 0x0000000c0e0c7221 */ /* 0x000fc60000010000 */
[----:B------:R3:W-:Y:S01]  /*1e3d0*/  STL [R1+0x480], R30 ;  /* 0x0004801e01007387 */ /* 0x0007e20000100800 */
[----:B----4-:R-:W-:-:S05]  /*1e3e0*/  HADD2.F32 R18, -RZ, R9.H0_H0 ;  /* 0x20000009ff127230 */ /* 0x010fca0000004100 */
        /* <DEDUP_REMOVED lines=10> */
[----:B--2---:R-:W-:-:S03]  /*1e490*/  HADD2.F32 R14, -RZ, R8.H0_H0 ;  /* 0x20000008ff0e7230 */ /* 0x004fc60000004100 */
[----:B------:R-:W-:Y:S01]  /*1e4a0*/  FMUL.FTZ R18, R41, R18 ;  /* 0x0000001229127220 */ /* 0x000fe20000410000 */
[----:B------:R-:W-:Y:S01]  /*1e4b0*/  FMUL.FTZ R41, R4, R45 ;  /* 0x0000002d04297220 */ /* 0x000fe20000410000 */
[----:B------:R-:W-:-:S04]  /*1e4c0*/  FADD.FTZ R14, R14, -UR28 ;  /* 0x8000001c0e0e7e21 */ /* 0x000fc80008010000 */
[----:B------:R-:W-:Y:S01]  /*1e4d0*/  FMUL.FTZ R8, R14, UR16 ;  /* 0x000000100e087c20 */ /* 0x000fe20008410000 */
[C---:B---3--:R-:W-:Y:S01]  /*1e4e0*/  FFMA.FTZ R30, R44.reuse, R45, R16 ;  /* 0x0000002d2c1e7223 */ /* 0x048fe20000010010 */
[----:B------:R-:W-:Y:S02]  /*1e4f0*/  FFMA.FTZ R42, R44, R41, R42 ;  /* 0x000000292c2a7223 */ /* 0x000fe4000001002a */
[----:B------:R-:W-:-:S04]  /*1e500*/  FFMA.FTZ R44, R4, R8, R2 ;  /* 0x00000008042c7223 */ /* 0x000fc80000010002 */
[----:B------:R-:W-:-:S06]  /*1e510*/  FMUL.FTZ R14, R44, -1.4426950216293334961 ;  /* 0xbfb8aa3b2c0e7820 */ /* 0x000fcc0000410000 */
[----:B------:R-:W0:Y:S02]  /*1e520*/  MUFU.EX2 R14, R14 ;  /* 0x0000000e000e7308 */ /* 0x000e240000000800 */
[----:B0-----:R-:W-:-:S06]  /*1e530*/  FADD.FTZ R14, R14, 1 ;  /* 0x3f8000000e0e7421 */ /* 0x001fcc0000010000 */
[----:B------:R-:W0:Y:S01]  /*1e540*/  MUFU.RCP R14, R14 ;  /* 0x0000000e000e7308 */ /* 0x000e220000001000 */
[----:B------:R-:W-:Y:S02]  /*1e550*/  HADD2.F32 R16, -RZ, R0.H0_H0 ;  /* 0x20000000ff107230 */ /* 0x000fe40000004100 */
[----:B------:R-:W-:Y:S01]  /*1e560*/  FADD.FTZ R41, R12, R41 ;  /* 0x000000290c297221 */ /* 0x000fe20000010000 */
[----:B------:R-:W2:Y:S02]  /*1e570*/  LDL.S16 R0, [R1+0x460] ;  /* 0x0004600001007983 */ /* 0x000ea40000100600 */
[----:B0-----:R-:W-:Y:S01]  /*1e580*/  FMUL.FTZ R16, R16, R14 ;  /* 0x0000000e10107220 */ /* 0x001fe20000410000 */
[----:B------:R-:W-:-:S04]  /*1e590*/  FADD.FTZ R14, -R14, 1 ;  /* 0x3f8000000e0e7421 */ /* 0x000fc80000010100 */
[----:B------:R-:W-:Y:S01]  /*1e5a0*/  FFMA.FTZ R44, R44, R14, 1 ;  /* 0x3f8000002c2c7423 */ /* 0x000fe2000001000e */
        /* <DEDUP_REMOVED lines=9> */
[----:B------:R-:W-:Y:S01]  /*1e640*/  HADD2.F32 R44, -RZ, R35.H0_H0 ;  /* 0x20000023ff2c7230 */ /* 0x000fe20000004100 */
[----:B------:R1:W-:Y:S01]  /*1e650*/  STL [R1+0x494], R23 ;  /* 0x0004941701007387 */ /* 0x0003e20000100800 */
[----:B------:R-:W-:Y:S01]  /*1e660*/  FADD.FTZ R40, R40, R6 ;  /* 0x0000000628287221 */ /* 0x000fe20000010000 */
[----:B------:R-:W-:Y:S02]  /*1e670*/  FADD.FTZ R43, R43, R45 ;  /* 0x0000002d2b2b7221 */ /* 0x000fe40000010000 */
[----:B------:R3:W-:Y:S04]  /*1e680*/  STL [R1+0x4ac], R38 ;  /* 0x0004ac2601007387 */ /* 0x0007e80000100800 */
[----:B------:R4:W-:Y:S04]  /*1e690*/  STL [R1+0x488], R29 ;  /* 0x0004881d01007387 */ /* 0x0009e80000100800 */
[----:B------:R-:W2:Y:S01]  /*1e6a0*/  LDL.LU R35, [R1+0x324] ;  /* 0x0003240001237983 */ /* 0x000ea20000300800 */
[----:B0-----:R-:W-:Y:S01]  /*1e6b0*/  FMUL.FTZ R44, R44, R12 ;  /* 0x0000000c2c2c7220 */ /* 0x001fe20000410000 */
[----:B------:R-:W-:Y:S01]  /*1e6c0*/  FADD.FTZ R12, -R12, 1 ;  /* 0x3f8000000c0c7421 */ /* 0x000fe20000010100 */
[----:B-1----:R-:W-:Y:S01]  /*1e6d0*/  FFMA.FTZ R23, R37, R6, R15 ;  /* 0x0000000625177223 */ /* 0x002fe2000001000f */
[----:B---3--:R-:W3:Y:S02]  /*1e6e0*/  LDL.LU.S16 R38, [R1+0x462] ;  /* 0x0004620001267983 */ /* 0x008ee40000300600 */
[----:B------:R-:W-:Y:S01]  /*1e6f0*/  FFMA.FTZ R12, R14, R12, 1 ;  /* 0x3f8000000e0c7423 */ /* 0x000fe2000001000c */
[----:B------:R-:W-:-:S02]  /*1e700*/  HADD2.F32 R14, -RZ, R36.H0_H0 ;  /* 0x20000024ff0e7230 */ /* 0x000fc40000004100 */
[----:B------:R-:W-:Y:S01]  /*1e710*/  FMUL.FTZ R15, R5, R6 ;  /* 0x00000006050f7220 */ /* 0x000fe20000410000 */
[----:B----4-:R-:W4:Y:S02]  /*1e720*/  LDL.LU R29, [R1+0x3b0] ;  /* 0x0003b000011d7983 */ /* 0x010f240000300800 */
[----:B------:R-:W-:Y:S01]  /*1e730*/  FADD.FTZ R14, R14, -UR28 ;  /* 0x8000001c0e0e7e21 */ /* 0x000fe20008010000 */
[----:B------:R-:W-:Y:S01]  /*1e740*/  FMUL.FTZ R12, R44, R12 ;  /* 0x0000000c2c0c7220 */ /* 0x000fe20000410000 */
[----:B------:R0:W-:Y:S02]  /*1e750*/  STL [R1+0x484], R31 ;  /* 0x0004841f01007387 */ /* 0x0001e40000100800 */
[----:B------:R-:W-:Y:S02]  /*1e760*/  FMUL.FTZ R6, R14, UR16 ;  /* 0x000000100e067c20 */ /* 0x000fe40008410000 */
[----:B------:R-:W4:Y:S02]  /*1e770*/  LDL.LU R36, [R1+0x3a4] ;  /* 0x0003a40001247983 */ /* 0x000f240000300800 */
[----:B------:R-:W-:-:S04]  /*1e780*/  FFMA.FTZ R45, R4, R6, R2 ;  /* 0x00000006042d7223 */ /* 0x000fc80000010002 */
[----:B------:R-:W-:Y:S01]  /*1e790*/  FMUL.FTZ R14, R45, -1.4426950216293334961 ;  /* 0xbfb8aa3b2d0e7820 */ /* 0x000fe20000410000 */
[----:B------:R-:W-:Y:S01]  /*1e7a0*/  FFMA.FTZ R42, R37, R15, R42 ;  /* 0x0000000f252a7223 */ /* 0x000fe2000001002a */
[----:B0-----:R-:W4:Y:S04]  /*1e7b0*/  LDL.LU R31, [R1+0x3ac] ;  /* 0x0003ac00011f7983 */ /* 0x001f280000300800 */
[----:B------:R-:W0:Y:S01]  /*1e7c0*/  MUFU.EX2 R14, R14 ;  /* 0x0000000e000e7308 */ /* 0x000e220000000800 */
[----:B------:R-:W4:Y:S01]  /*1e7d0*/  LDL.LU R37, [R1+0x328] ;  /* 0x0003280001257983 */ /* 0x000f220000300800 */
[----:B0-----:R-:W-:-:S04]  /*1e7e0*/  FADD.FTZ R14, R14, 1 ;  /* 0x3f8000000e0e7421 */ /* 0x001fc80000010000 */
[----:B------:R0:W1:Y:S02]  /*1e7f0*/  MUFU.RCP R44, R14 ;  /* 0x0000000e002c7308 */ /* 0x0000640000001000 */
[----:B0-----:R-:W-:Y:S02]  /*1e800*/  HADD2.F32 R14, -RZ, R39.H0_H0 ;  /* 0x20000027ff0e7230 */ /* 0x001fe40000004100 */
[----:B------:R-:W4:Y:S03]  /*1e810*/  LDL.LU R39, [R1+0x318] ;  /* 0x0003180001277983 */ /* 0x000f260000300800 */
[----:B-1----:R-:W-:Y:S01]  /*1e820*/  FMUL.FTZ R14, R14, R44 ;  /* 0x0000002c0e0e7220 */ /* 0x002fe20000410000 */
[----:B------:R-:W-:-:S04]  /*1e830*/  FADD.FTZ R44, -R44, 1 ;  /* 0x3f8000002c2c7421 */ /* 0x000fc80000010100 */
[----:B------:R-:W-:Y:S01]  /*1e840*/  FFMA.FTZ R45, R45, R44, 1 ;  /* 0x3f8000002d2d7423 */ /* 0x000fe2000001002c */
[----:B------:R-:W-:-:S03]  /*1e850*/  FADD.FTZ R41, R15, R41 ;  /* 0x000000290f297221 */ /* 0x000fc60000010000 */
[----:B------:R-:W-:Y:S01]  /*1e860*/  FMUL.FTZ R14, R14, R45 ;  /* 0x0000002d0e0e7220 */ /* 0x000fe20000410000 */
[----:B------:R0:W-:Y:S04]  /*1e870*/  STL [R1+0x48c], R33 ;  /* 0x00048c2101007387 */ /* 0x0001e80000100800 */
[----:B------:R1:W-:Y:S04]  /*1e880*/  STL [R1+0x490], R34 ;  /* 0x0004902201007387 */ /* 0x0003e80000100800 */
[----:B0-----:R-:W4:Y:S04]  /*1e890*/  LDL.LU R33, [R1+0x310] ;  /* 0x0003100001217983 */ /* 0x001f280000300800 */
[----:B-1----:R-:W4:Y:S04]  /*1e8a0*/  LDL.LU R34, [R1+0x3a0] ;  /* 0x0003a00001227983 */ /* 0x002f280000300800 */
[----:B------:R0:W-:Y:S04]  /*1e8b0*/  STL [R1+0x334], R32 ;  /* 0x0003342001007387 */ /* 0x0001e80000100800 */
[----:B0-----:R-:W4:Y:S01]  /*1e8c0*/  LDL.LU R32, [R1+0x39c] ;  /* 0x00039c0001207983 */ /* 0x001f220000300800 */
[----:B--2---:R-:W-:-:S05]  /*1e8d0*/  HADD2.F32 R44, -RZ, R0.H0_H0 ;  /* 0x20000000ff2c7230 */ /* 0x004fca0000004100 */
[----:B------:R-:W-:-:S04]  /*1e8e0*/  FADD.FTZ R44, R44, -UR28 ;  /* 0x8000001c2c2c7e21 */ /* 0x000fc80008010000 */
[----:B------:R-:W-:-:S04]  /*1e8f0*/  FMUL.FTZ R0, R44, UR16 ;  /* 0x000000102c007c20 */ /* 0x000fc80008410000 */
[----:B------:R-:W-:-:S04]  /*1e900*/  FFMA.FTZ R44, R5, R0, R3 ;  /* 0x00000000052c7223 */ /* 0x000fc80000010003 */
[----:B------:R-:W-:-:S06]  /*1e910*/  FMUL.FTZ R15, R44, -1.4426950216293334961 ;  /* 0xbfb8aa3b2c0f7820 */ /* 0x000fcc0000410000 */
[----:B------:R-:W0:Y:S02]  /*1e920*/  MUFU.EX2 R15, R15 ;  /* 0x0000000f000f7308 */ /* 0x000e240000000800 */
[----:B0-----:R-:W-:-:S06]  /*1e930*/  FADD.FTZ R15, R15, 1 ;  /* 0x3f8000000f0f7421 */ /* 0x001fcc0000010000 */
[----:B------:R-:W0:Y:S01]  /*1e940*/  MUFU.RCP R15, R15 ;  /* 0x0000000f000f7308 */ /* 0x000e220000001000 */
[----:B---3--:R-:W-:-:S05]  /*1e950*/  HADD2.F32 R45, -RZ, R38.H0_H0 ;  /* 0x20000026ff2d7230 */ /* 0x008fca0000004100 */
[----:B0-----:R-:W-:Y:S01]  /*1e960*/  FMUL.FTZ R45, R45, R15 ;  /* 0x0000000f2d2d7220 */ /* 0x001fe20000410000 */
[----:B------:R-:W-:-:S04]  /*1e970*/  FADD.FTZ R15, -R15, 1 ;  /* 0x3f8000000f0f7421 */ /* 0x000fc80000010100 */
[----:B------:R-:W-:-:S04]  /*1e980*/  FFMA.FTZ R15, R44, R15, 1 ;  /* 0x3f8000002c0f7423 */ /* 0x000fc8000001000f */
[----:B------:R-:W-:Y:S01]  /*1e990*/  FMUL.FTZ R15, R45, R15 ;  /* 0x0000000f2d0f7220 */ /* 0x000fe20000410000 */
[-C--:B----4-:R-:W-:Y:S01]  /*1e9a0*/  FMUL.FTZ R44, R4, R37.reuse ;  /* 0x00000025042c7220 */ /* 0x090fe20000410000 */
[----:B------:R-:W-:Y:S01]  /*1e9b0*/  FFMA.FTZ R38, R29, R37, R30 ;  /* 0x000000251d267223 */ /* 0x000fe2000001001e */
[----:B------:R-:W-:Y:S01]  /*1e9c0*/  FADD.FTZ R43, R43, R37 ;  /* 0x000000252b2b7221 */ /* 0x000fe20000010000 */
[-C--:B------:R-:W-:Y:S01]  /*1e9d0*/  FFMA.FTZ R23, R31, R35.reuse, R23 ;  /* 0x000000231f177223 */ /* 0x080fe20000010017 */
[----:B------:R-:W-:Y:S01]  /*1e9e0*/  FFMA.FTZ R42, R29, R44, R42 ;  /* 0x0000002c1d2a7223 */ /* 0x000fe2000001002a */
[----:B------:R-:W-:Y:S01]  /*1e9f0*/  FADD.FTZ R29, R40, R35 ;  /* 0x00000023281d7221 */ /* 0x000fe20000010000 */
[----:B------:R-:W-:Y:S01]  /*1ea00*/  FMUL.FTZ R40, R5, R35 ;  /* 0x0000002305287220 */ /* 0x000fe20000410000 */
[----:B------:R-:W-:Y:S01]  /*1ea10*/  FADD.FTZ R41, R41, R44 ;  /* 0x0000002c29297221 */ /* 0x000fe20000010000 */
[----:B------:R-:W2:Y:S02]  /*1ea20*/  LDL.LU R30, [R1+0x304] ;  /* 0x00030400011e7983 */ /* 0x000ea40000300800 */
[----:B------:R-:W-:Y:S01]  /*1ea30*/  FFMA.FTZ R42, R31, R40, R42 ;  /* 0x000000281f2a7223 */ /* 0x000fe2000001002a */
[----:B------:R-:W-:Y:S01]  /*1ea40*/  FADD.FTZ R41, R40, R41 ;  /* 0x0000002928297221 */ /* 0x000fe20000010000 */
[----:B------:R-:W3:Y:S04]  /*1ea50*/  LDL.LU R37, [R1+0x2f8] ;  /* 0x0002f80001257983 */ /* 0x000ee80000300800 */
[----:B------:R-:W3:Y:S04]  /*1ea60*/  LDL.LU R35, [R1+0x390] ;  /* 0x0003900001237983 */ /* 0x000ee80000300800 */
[----:B------:R-:W4:Y:S01]  /*1ea70*/  LDL.LU R31, [R1+0x2f4] ;  /* 0x0002f400011f7983 */ /* 0x000f220000300800 */
[----:B------:R-:W-:-:S04]  /*1ea80*/  FMUL.FTZ R45, R4, R39 ;  /* 0x00000027042d7220 */ /* 0x000fc80000410000 */
[C---:B------:R-:W-:Y:S01]  /*1ea90*/  FFMA.FTZ R42, R36.reuse, R45, R42 ;  /* 0x0000002d242a7223 */ /* 0x040fe2000001002a */
[----:B------:R-:W-:Y:S02]  /*1eaa0*/  FADD.FTZ R41, R41, R45 ;  /* 0x0000002d29297221 */ /* 0x000fe40000010000 */
[----:B------:R-:W2:Y:S01]  /*1eab0*/  LDL.LU R45, [R1+0x30c] ;  /* 0x00030c00012d7983 */ /* 0x000ea20000300800 */
[----:B------:R-:W-:Y:S01]  /*1eac0*/  FADD.FTZ R43, R43, R39 ;  /* 0x000000272b2b7221 */ /* 0x000fe20000010000 */
[----:B------:R-:W-:Y:S02]  /*1ead0*/  FFMA.FTZ R44, R36, R39, R38 ;  /* 0x00000027242c7223 */ /* 0x000fe40000010026 */
[----:B------:R-:W4:Y:S04]  /*1eae0*/  LDL.LU R39, [R1+0x2e8] ;  /* 0x0002e80001277983 */ /* 0x000f280000300800 */
[----:B------:R-:W4:Y:S01]  /*1eaf0*/  LDL.LU R38, [R1+0x4ac] ;  /* 0x0004ac0001267983 */ /* 0x000f220000300800 */
[-C--:B------:R-:W-:Y:S01]  /*1eb00*/  FMUL.FTZ R40, R5, R33.reuse ;  /* 0x0000002105287220 */ /* 0x080fe20000410000 */
[----:B------:R-:W-:-:S03]  /*1eb10*/  FFMA.FTZ R36, R34, R33, R23 ;  /* 0x0000002122247223 */ /* 0x000fc60000010017 */
[----:B------:R-:W-:Y:S01]  /*1eb20*/  FFMA.FTZ R42, R34, R40, R42 ;  /* 0x00000028222a7223 */ /* 0x000fe2000001002a */
[----:B------:R-:W-:Y:S01]  /*1eb30*/  FADD.FTZ R40, R40, R41 ;  /* 0x0000002928287221 */ /* 0x000fe20000010000 */
[----:B------:R-:W4:Y:S01]  /*1eb40*/  LDL.LU R23, [R1+0x384] ;  /* 0x0003840001177983 */ /* 0x000f220000300800 */
[----:B--2---:R-:W-:Y:S01]  /*1eb50*/  FADD.FTZ R34, R43, R45 ;  /* 0x0000002d2b227221 */ /* 0x004fe20000010000 */
[-C--:B------:R-:W-:Y:S01]  /*1eb60*/  FFMA.FTZ R43, R32, R45.reuse, R44 ;  /* 0x0000002d202b7223 */ /* 0x080fe2000001002c */
[----:B------:R-:W-:-:S04]  /*1eb70*/  FMUL.FTZ R44, R4, R45 ;  /* 0x0000002d042c7220 */ /* 0x000fc80000410000 */
[----:B------:R-:W-:Y:S01]  /*1eb80*/  FFMA.FTZ R45, R32, R44, R42 ;  /* 0x0000002c202d7223 */ /* 0x000fe2000001002a */
[----:B------:R-:W-:Y:S01]  /*1eb90*/  FADD.FTZ R42, R40, R44 ;  /* 0x0000002c282a7221 */ /* 0x000fe20000010000 */
[-C--:B------:R-:W-:Y:S01]  /*1eba0*/  FMUL.FTZ R41, R5, R30.reuse ;  /* 0x0000001e05297220 */ /* 0x080fe20000410000 */
[----:B------:R-:W2:Y:S01]  /*1ebb0*/  LDL.LU R44, [R1+0x394] ;  /* 0x00039400012c7983 */ /* 0x000ea20000300800 */
[----:B------:R-:W-:Y:S01]  /*1ebc0*/  FADD.FTZ R29, R29, R33 ;  /* 0x000000211d1d7221 */ /* 0x000fe20000010000 */
[----:B---3--:R-:W-:Y:S01]  /*1ebd0*/  FFMA.FTZ R43, R35, R37, R43 ;  /* 0x00000025232b7223 */ /* 0x008fe2000001002b */
[----:B------:R-:W-:Y:S01]  /*1ebe0*/  FADD.FTZ R34, R34, R37 ;  /* 0x0000002522227221 */ /* 0x000fe20000010000 */
[----:B------:R-:W3:Y:S04]  /*1ebf0*/  LDL.LU R33, [R1+0x2d4] ;  /* 0x0002d40001217983 */ /* 0x000ee80000300800 */
[----:B------:R-:W3:Y:S01]  /*1ec00*/  LDL.LU R32, [R1+0x374] ;  /* 0x0003740001207983 */ /* 0x000ee20000300800 */
[C---:B--2---:R-:W-:Y:S01]  /*1ec10*/  FFMA.FTZ R40, R44.reuse, R30, R36 ;  /* 0x0000001e2c287223 */ /* 0x044fe20000010024 */
[----:B------:R-:W-:Y:S01]  /*1ec20*/  FFMA.FTZ R44, R44, R41, R45 ;  /* 0x000000292c2c7223 */ /* 0x000fe2000001002d */
[----:B------:R-:W-:Y:S01]  /*1ec30*/  FMUL.FTZ R45, R4, R37 ;  /* 0x00000025042d7220 */ /* 0x000fe20000410000 */
[----:B------:R-:W-:Y:S01]  /*1ec40*/  FADD.FTZ R41, R41, R42 ;  /* 0x0000002a29297221 */ /* 0x000fe20000010000 */
[----:B----4-:R-:W-:Y:S01]  /*1ec50*/  FFMA.FTZ R43, R23, R39, R43 ;  /* 0x00000027172b7223 */ /* 0x010fe2000001002b */
[----:B------:R-:W-:Y:S01]  /*1ec60*/  FADD.FTZ R34, R34, R39 ;  /* 0x0000002722227221 */ /* 0x000fe20000010000 */
[----:B------:R-:W-:Y:S01]  /*1ec70*/  FFMA.FTZ R44, R35, R45, R44 ;  /* 0x0000002d232c7223 */ /* 0x000fe2000001002c */
[----:B------:R-:W-:Y:S01]  /*1ec80*/  FADD.FTZ R45, R41, R45 ;  /* 0x0000002d292d7221 */ /* 0x000fe20000010000 */
[----:B------:R-:W-:Y:S01]  /*1ec90*/  FMUL.FTZ R42, R5, R31 ;  /* 0x0000001f052a7220 */ /* 0x000fe20000410000 */
[----:B------:R-:W2:Y:S04]  /*1eca0*/  LDL.LU R41, [R1+0x388] ;  /* 0x0003880001297983 */ /* 0x000ea80000300800 */
[----:B------:R-:W4:Y:S01]  /*1ecb0*/  LDL.LU R37, [R1+0x4a4] ;  /* 0x0004a40001257983 */ /* 0x000f220000300800 */
[----:B------:R-:W-:-:S03]  /*1ecc0*/  FADD.FTZ R30, R29, R30 ;  /* 0x0000001e1d1e7221 */ /* 0x000fc60000010000 */
[----:B------:R-:W4:Y:S04]  /*1ecd0*/  LDL.LU R29, [R1+0x370] ;  /* 0x00037000011d7983 */ /* 0x000f280000300800 */
[----:B------:R-:W4:Y:S04]  /*1ece0*/  LDL.LU R35, [R1+0x21c] ;  /* 0x00021c0001237983 */ /* 0x000f280000300800 */
[----:B------:R-:W4:Y:S01]  /*1ecf0*/  LDL.LU R36, [R1+0x4a8] ;  /* 0x0004a80001247983 */ /* 0x000f220000300800 */
[C---:B--2---:R-:W-:Y:S01]  /*1ed00*/  FFMA.FTZ R40, R41.reuse, R31, R40 ;  /* 0x0000001f29287223 */ /* 0x044fe20000010028 */
[----:B------:R-:W-:Y:S01]  /*1ed10*/  FFMA.FTZ R44, R41, R42, R44 ;  /* 0x0000002a292c7223 */ /* 0x000fe2000001002c */
[----:B------:R-:W-:Y:S01]  /*1ed20*/  FMUL.FTZ R41, R4, R39 ;  /* 0x0000002704297220 */ /* 0x000fe20000410000 */
[----:B------:R-:W-:Y:S01]  /*1ed30*/  FADD.FTZ R42, R42, R45 ;  /* 0x0000002d2a2a7221 */ /* 0x000fe20000010000 */
[----:B------:R-:W2:Y:S02]  /*1ed40*/  LDL.LU R39, [R1+0x4a0] ;  /* 0x0004a00001277983 */ /* 0x000ea40000300800 */
[----:B------:R-:W-:Y:S01]  /*1ed50*/  FFMA.FTZ R44, R23, R41, R44 ;  /* 0x00000029172c7223 */ /* 0x000fe2000001002c */
[----:B------:R-:W-:Y:S01]  /*1ed60*/  FADD.FTZ R42, R42, R41 ;  /* 0x000000292a2a7221 */ /* 0x000fe20000010000 */
[-C--:B---3--:R-:W-:Y:S01]  /*1ed70*/  FMUL.FTZ R45, R5, R33.reuse ;  /* 0x00000021052d7220 */ /* 0x088fe20000410000 */
[----:B------:R-:W3:Y:S03]  /*1ed80*/  LDL.LU R41, [R1+0x37c] ;  /* 0x00037c0001297983 */ /* 0x000ee60000300800 */
[----:B------:R-:W-:Y:S01]  /*1ed90*/  FADD.FTZ R42, R45, R42 ;  /* 0x0000002a2d2a7221 */ /* 0x000fe20000010000 */
[----:B------:R-:W-:Y:S01]  /*1eda0*/  FADD.FTZ R30, R30, R31 ;  /* 0x0000001f1e1e7221 */ /* 0x000fe20000010000 */
[----:B------:R-:W4:Y:S04]  /*1edb0*/  LDL.LU R23, [R1+0x224] ;  /* 0x0002240001177983 */ /* 0x000f280000300800 */
[----:B------:R-:W4:Y:S01]  /*1edc0*/  LDL.LU R31, [R1+0x364] ;  /* 0x00036400011f7983 */ /* 0x000f220000300800 */
[C---:B---3--:R-:W-:Y:S01]  /*1edd0*/  FFMA.FTZ R40, R41.reuse, R33, R40 ;  /* 0x0000002129287223 */ /* 0x048fe20000010028 */
[----:B------:R-:W-:Y:S01]  /*1ede0*/  FFMA.FTZ R44, R41, R45, R44 ;  /* 0x0000002d292c7223 */ /* 0x000fe2000001002c */
[----:B--2---:R-:W-:Y:S01]  /*1edf0*/  FMUL.FTZ R41, R4, R39 ;  /* 0x0000002704297220 */ /* 0x004fe20000410000 */
[----:B----4-:R-:W-:-:S03]  /*1ee00*/  FMUL.FTZ R45, R5, R37 ;  /* 0x00000025052d7220 */ /* 0x010fc60000410000 */
[----:B------:R-:W-:Y:S01]  /*1ee10*/  FFMA.FTZ R44, R32, R41, R44 ;  /* 0x00000029202c7223 */ /* 0x000fe2000001002c */
[----:B------:R-:W-:-:S03]  /*1ee20*/  FADD.FTZ R42, R42, R41 ;  /* 0x000000292a2a7221 */ /* 0x000fc60000010000 */
[----:B------:R-:W-:Y:S01]  /*1ee30*/  FFMA.FTZ R44, R29, R45, R44 ;  /* 0x0000002d1d2c7223 */ /* 0x000fe2000001002c */
[----:B------:R-:W-:Y:S02]  /*1ee40*/  FADD.FTZ R42, R45, R42 ;  /* 0x0000002a2d2a7221 */ /* 0x000fe40000010000 */
[----:B------:R-:W2:Y:S01]  /*1ee50*/  LDL.LU R45, [R1+0x368] ;  /* 0x00036800012d7983 */ /* 0x000ea20000300800 */
[----:B------:R-:W-:Y:S01]  /*1ee60*/  FADD.FTZ R30, R30, R33 ;  /* 0x000000211e1e7221 */ /* 0x000fe20000010000 */
[----:B------:R-:W-:Y:S01]  /*1ee70*/  FFMA.FTZ R43, R32, R39, R43 ;  /* 0x00000027202b7223 */ /* 0x000fe2000001002b */
[----:B------:R-:W-:Y:S01]  /*1ee80*/  FFMA.FTZ R40, R29, R37, R40 ;  /* 0x000000251d287223 */ /* 0x000fe20000010028 */
[----:B------:R-:W-:Y:S01]  /*1ee90*/  FMUL.FTZ R41, R4, R35 ;  /* 0x0000002304297220 */ /* 0x000fe20000410000 */
[----:B------:R-:W-:Y:S01]  /*1eea0*/  FADD.FTZ R37, R30, R37 ;  /* 0x000000251e257221 */ /* 0x000fe20000010000 */
[----:B------:R-:W-:Y:S01]  /*1eeb0*/  FADD.FTZ R39, R34, R39 ;  /* 0x0000002722277221 */ /* 0x000fe20000010000 */
[----:B------:R-:W-:Y:S01]  /*1eec0*/  FFMA.FTZ R40, R31, R36, R40 ;  /* 0x000000241f287223 */ /* 0x000fe20000010028 */
[----:B------:R-:W3:Y:S01]  /*1eed0*/  LDL.LU R32, [R1+0x22c] ;  /* 0x00022c0001207983 */ /* 0x000ee20000300800 */
[----:B------:R-:W-:Y:S01]  /*1eee0*/  FADD.FTZ R37, R37, R36 ;  /* 0x0000002425257221 */ /* 0x000fe20000010000 */
[----:B------:R-:W-:-:S02]  /*1eef0*/  FADD.FTZ R39, R39, R35 ;  /* 0x0000002327277221 */ /* 0x000fc40000010000 */
[----:B------:R-:W4:Y:S04]  /*1ef00*/  LDL.LU R33, [R1+0x35c] ;  /* 0x00035c0001217983 */ /* 0x000f280000300800 */
[----:B------:R-:W4:Y:S01]  /*1ef10*/  LDL.LU R34, [R1+0x358] ;  /* 0x0003580001227983 */ /* 0x000f220000300800 */
[C---:B--2---:R-:W-:Y:S01]  /*1ef20*/  FFMA.FTZ R43, R45.reuse, R35, R43 ;  /* 0x000000232d2b7223 */ /* 0x044fe2000001002b */
[----:B------:R-:W-:Y:S01]  /*1ef30*/  FFMA.FTZ R44, R45, R41, R44 ;  /* 0x000000292d2c7223 */ /* 0x000fe2000001002c */
[----:B------:R-:W-:Y:S01]  /*1ef40*/  FMUL.FTZ R45, R5, R36 ;  /* 0x00000024052d7220 */ /* 0x000fe20000410000 */
[----:B------:R-:W2:Y:S04]  /*1ef50*/  LDL.LU R35, [R1+0x49c] ;  /* 0x00049c0001237983 */ /* 0x000ea80000300800 */
[----:B------:R-:W3:Y:S01]  /*1ef60*/  LDL.LU R36, [R1+0x360] ;  /* 0x0003600001247983 */ /* 0x000ee20000300800 */
[----:B------:R-:W-:Y:S01]  /*1ef70*/  FADD.FTZ R42, R42, R41 ;  /* 0x000000292a2a7221 */ /* 0x000fe20000010000 */
[----:B------:R-:W-:Y:S01]  /*1ef80*/  FFMA.FTZ R44, R31, R45, R44 ;  /* 0x0000002d1f2c7223 */ /* 0x000fe2000001002c */
[----:B------:R-:W-:Y:S01]  /*1ef90*/  FMUL.FTZ R41, R4, R23 ;  /* 0x0000001704297220 */ /* 0x000fe20000410000 */
[----:B------:R-:W4:Y:S01]  /*1efa0*/  LDL.LU R29, [R1+0x230] ;  /* 0x00023000011d7983 */ /* 0x000f220000300800 */
[----:B------:R-:W-:-:S03]  /*1efb0*/  FADD.FTZ R42, R45, R42 ;  /* 0x0000002a2d2a7221 */ /* 0x000fc60000010000 */
[----:B------:R-:W4:Y:S01]  /*1efc0*/  LDL.LU R30, [R1+0x354] ;  /* 0x00035400011e7983 */ /* 0x000f220000300800 */
[----:B------:R-:W-:-:S03]  /*1efd0*/  FADD.FTZ R42, R42, R41 ;  /* 0x000000292a2a7221 */ /* 0x000fc60000010000 */
[----:B------:R-:W4:Y:S04]  /*1efe0*/  LDL.LU R31, [R1+0x238] ;  /* 0x00023800011f7983 */ /* 0x000f280000300800 */
[----:B------:R-:W4:Y:S01]  /*1eff0*/  LDL.LU R45, [R1+0x34c] ;  /* 0x00034c00012d7983 */ /* 0x000f220000300800 */
[C---:B---3--:R-:W-:Y:S01]  /*1f000*/  FFMA.FTZ R43, R36.reuse, R23, R43 ;  /* 0x00000017242b7223 */ /* 0x048fe2000001002b */
[----:B------:R-:W-:Y:S01]  /*1f010*/  FFMA.FTZ R44, R36, R41, R44 ;  /* 0x00000029242c7223 */ /* 0x000fe2000001002c */
[----:B--2---:R-:W-:Y:S01]  /*1f020*/  FMUL.FTZ R36, R5, R35 ;  /* 0x0000002305247220 */ /* 0x004fe20000410000 */
[----:B------:R-:W-:-:S03]  /*1f030*/  FMUL.FTZ R41, R4, R32 ;  /* 0x0000002004297220 */ /* 0x000fc60000410000 */
[----:B----4-:R-:W-:Y:S01]  /*1f040*/  FFMA.FTZ R44, R33, R36, R44 ;  /* 0x00000024212c7223 */ /* 0x010fe2000001002c */
[----:B------:R-:W-:-:S03]  /*1f050*/  FADD.FTZ R42, R36, R42 ;  /* 0x0000002a242a7221 */ /* 0x000fc60000010000 */
[----:B------:R-:W-:Y:S01]  /*1f060*/  FFMA.FTZ R44, R34, R41, R44 ;  /* 0x00000029222c7223 */ /* 0x000fe2000001002c */
[----:B------:R-:W-:Y:S02]  /*1f070*/  FADD.FTZ R42, R42, R41 ;  /* 0x000000292a2a7221 */ /* 0x000fe40000010000 */
[----:B------:R-:W2:Y:S01]  /*1f080*/  LDL.LU R41, [R1+0x350] ;  /* 0x0003500001297983 */ /* 0x000ea20000300800 */
[----:B------:R-:W-:Y:S01]  /*1f090*/  FFMA.FTZ R40, R33, R35, R40 ;  /* 0x0000002321287223 */ /* 0x000fe20000010028 */
[----:B------:R-:W-:Y:S01]  /*1f0a0*/  FADD.FTZ R37, R37, R35 ;  /* 0x0000002325257221 */ /* 0x000fe20000010000 */
[----:B------:R-:W-:Y:S01]  /*1f0b0*/  FMUL.FTZ R35, R5, R29 ;  /* 0x0000001d05237220 */ /* 0x000fe20000410000 */
[----:B------:R-:W-:Y:S01]  /*1f0c0*/  FMUL.FTZ R36, R4, R38 ;  /* 0x0000002604247220 */ /* 0x000fe20000410000 */
[----:B------:R-:W-:Y:S01]  /*1f0d0*/  FADD.FTZ R39, R39, R23 ;  /* 0x0000001727277221 */ /* 0x000fe20000010000 */
[----:B------:R-:W-:Y:S01]  /*1f0e0*/  FFMA.FTZ R43, R34, R32, R43 ;  /* 0x00000020222b7223 */ /* 0x000fe2000001002b */
[----:B------:R-:W-:Y:S01]  /*1f0f0*/  FFMA.FTZ R44, R30, R35, R44 ;  /* 0x000000231e2c7223 */ /* 0x000fe2000001002c */
[----:B------:R-:W-:Y:S01]  /*1f100*/  FADD.FTZ R42, R35, R42 ;  /* 0x0000002a232a7221 */ /* 0x000fe20000010000 */
[----:B------:R-:W-:Y:S01]  /*1f110*/  FMUL.FTZ R35, R5, R31 ;  /* 0x0000001f05237220 */ /* 0x000fe20000410000 */
[----:B------:R-:W3:Y:S02]  /*1f120*/  LDL.LU R23, [R1+0x23c] ;  /* 0x00023c0001177983 */ /* 0x000ee40000300800 */
[----:B------:R-:W-:Y:S01]  /*1f130*/  FADD.FTZ R42, R42, R36 ;  /* 0x000000242a2a7221 */ /* 0x000fe20000010000 */
[----:B------:R-:W-:Y:S01]  /*1f140*/  FADD.FTZ R39, R39, R32 ;  /* 0x0000002027277221 */ /* 0x000fe20000010000 */
[----:B------:R-:W4:Y:S02]  /*1f150*/  LDL.LU R33, [R1+0x344] ;  /* 0x0003440001217983 */ /* 0x000f240000300800 */
[----:B------:R-:W-:-:S02]  /*1f160*/  FADD.FTZ R42, R35, R42 ;  /* 0x0000002a232a7221 */ /* 0x000fc40000010000 */
[----:B------:R-:W4:Y:S01]  /*1f170*/  LDL.LU R32, [R1+0x498] ;  /* 0x0004980001207983 */ /* 0x000f220000300800 */
[----:B------:R-:W-:-:S03]  /*1f180*/  FFMA.FTZ R40, R30, R29, R40 ;  /* 0x0000001d1e287223 */ /* 0x000fc60000010028 */
[----:B------:R-:W4:Y:S01]  /*1f190*/  LDL.LU R34, [R1+0x244] ;  /* 0x0002440001227983 */ /* 0x000f220000300800 */
[----:B------:R-:W-:-:S03]  /*1f1a0*/  FADD.FTZ R39, R39, R38 ;  /* 0x0000002627277221 */ /* 0x000fc60000010000 */
[----:B------:R-:W4:Y:S01]  /*1f1b0*/  LDL.LU R30, [R1+0x2b0] ;  /* 0x0002b000011e7983 */ /* 0x000f220000300800 */
[----:B------:R-:W-:-:S03]  /*1f1c0*/  FADD.FTZ R37, R37, R29 ;  /* 0x0000001d25257221 */ /* 0x000fc60000010000 */
[----:B------:R-:W4:Y:S01]  /*1f1d0*/  LDL.LU R29, [R1+0x33c] ;  /* 0x00033c00011d7983 */ /* 0x000f220000300800 */
[----:B--2---:R-:W-:-:S04]  /*1f1e0*/  FFMA.FTZ R44, R41, R36, R44 ;  /* 0x00000024292c7223 */ /* 0x004fc8000001002c */
[----:B------:R-:W-:Y:S02]  /*1f1f0*/  FFMA.FTZ R44, R45, R35, R44 ;  /* 0x000000232d2c7223 */ /* 0x000fe4000001002c */
[----:B------:R-:W2:Y:S01]  /*1f200*/  LDL.LU R35, [R1+0x348] ;  /* 0x0003480001237983 */ /* 0x000ea20000300800 */
[----:B------:R-:W-:-:S03]  /*1f210*/  FFMA.FTZ R43, R41, R38, R43 ;  /* 0x00000026292b7223 */ /* 0x000fc6000001002b */
[----:B------:R-:W2:Y:S01]  /*1f220*/  LDL.LU R38, [R1+0x340] ;  /* 0x0003400001267983 */ /* 0x000ea20000300800 */
[----:B---3--:R-:W-:Y:S01]  /*1f230*/  FMUL.FTZ R36, R4, R23 ;  /* 0x0000001704247220 */ /* 0x008fe20000410000 */
[----:B------:R-:W-:Y:S01]  /*1f240*/  FFMA.FTZ R40, R45, R31, R40 ;  /* 0x0000001f2d287223 */ /* 0x000fe20000010028 */
[----:B------:R-:W-:Y:S01]  /*1f250*/  FADD.FTZ R37, R37, R31 ;  /* 0x0000001f25257221 */ /* 0x000fe20000010000 */
[----:B------:R-:W3:Y:S01]  /*1f260*/  LDL.LU R41, [R1+0x248] ;  /* 0x0002480001297983 */ /* 0x000ee20000300800 */
[----:B------:R-:W-:Y:S01]  /*1f270*/  FADD.FTZ R42, R42, R36 ;  /* 0x000000242a2a7221 */ /* 0x000fe20000010000 */
[----:B----4-:R-:W-:Y:S01]  /*1f280*/  FFMA.FTZ R40, R33, R32, R40 ;  /* 0x0000002021287223 */ /* 0x010fe20000010028 */
[----:B------:R-:W-:Y:S01]  /*1f290*/  FADD.FTZ R37, R37, R32 ;  /* 0x0000002025257221 */ /* 0x000fe20000010000 */
[----:B------:R-:W-:Y:S01]  /*1f2a0*/  FADD.FTZ R39, R39, R23 ;  /* 0x0000001727277221 */ /* 0x000fe20000010000 */
[----:B------:R-:W4:Y:S03]  /*1f2b0*/  LDL.LU R45, [R1+0x2a8] ;  /* 0x0002a800012d7983 */ /* 0x000f260000300800 */
[----:B------:R-:W-:Y:S01]  /*1f2c0*/  FADD.FTZ R39, R39, R34 ;  /* 0x0000002227277221 */ /* 0x000fe20000010000 */
[----:B------:R-:W4:Y:S01]  /*1f2d0*/  LDL.LU R31, [R1+0x334] ;  /* 0x00033400011f7983 */ /* 0x000f220000300800 */
[C---:B--2---:R-:W-:Y:S01]  /*1f2e0*/  FFMA.FTZ R43, R35.reuse, R23, R43 ;  /* 0x00000017232b7223 */ /* 0x044fe2000001002b */
[----:B------:R-:W-:Y:S01]  /*1f2f0*/  FFMA.FTZ R44, R35, R36, R44 ;  /* 0x00000024232c7223 */ /* 0x000fe2000001002c */
[----:B------:R-:W-:Y:S01]  /*1f300*/  FMUL.FTZ R35, R5, R32 ;  /* 0x0000002005237220 */ /* 0x000fe20000410000 */
[----:B------:R-:W-:Y:S01]  /*1f310*/  FMUL.FTZ R36, R4, R34 ;  /* 0x0000002204247220 */ /* 0x000fe20000410000 */
[-C--:B------:R-:W-:Y:S01]  /*1f320*/  FFMA.FTZ R40, R29, R30.reuse, R40 ;  /* 0x0000001e1d287223 */ /* 0x080fe20000010028 */
[----:B------:R-:W-:Y:S01]  /*1f330*/  FADD.FTZ R37, R37, R30 ;  /* 0x0000001e25257221 */ /* 0x000fe20000010000 */
[----:B------:R-:W-:Y:S01]  /*1f340*/  FFMA.FTZ R44, R33, R35, R44 ;  /* 0x00000023212c7223 */ /* 0x000fe2000001002c */
[----:B------:R-:W-:Y:S01]  /*1f350*/  FADD.FTZ R42, R35, R42 ;  /* 0x0000002a232a7221 */ /* 0x000fe20000010000 */
[----:B------:R-:W-:Y:S01]  /*1f360*/  FMUL.FTZ R32, R5, R30 ;  /* 0x0000001e05207220 */ /* 0x000fe20000410000 */
[C---:B------:R-:W-:Y:S01]  /*1f370*/  FFMA.FTZ R43, R38.reuse, R34, R43 ;  /* 0x00000022262b7223 */ /* 0x040fe2000001002b */
[----:B------:R-:W-:Y:S01]  /*1f380*/  FFMA.FTZ R44, R38, R36, R44 ;  /* 0x00000024262c7223 */ /* 0x000fe2000001002c */
[----:B------:R-:W-:Y:S01]  /*1f390*/  FADD.FTZ R42, R42, R36 ;  /* 0x000000242a2a7221 */ /* 0x000fe20000010000 */
[----:B------:R-:W2:Y:S02]  /*1f3a0*/  LDL.LU R34, [R1+0x490] ;  /* 0x0004900001227983 */ /* 0x000ea40000300800 */
[----:B------:R-:W-:Y:S01]  /*1f3b0*/  FFMA.FTZ R44, R29, R32, R44 ;  /* 0x000000201d2c7223 */ /* 0x000fe2000001002c */
[----:B------:R-:W-:Y:S01]  /*1f3c0*/  FADD.FTZ R42, R32, R42 ;  /* 0x0000002a202a7221 */ /* 0x000fe20000010000 */
[----:B------:R-:W2:Y:S04]  /*1f3d0*/  LDL.LU R36, [R1+0x330] ;  /* 0x0003300001247983 */ /* 0x000ea80000300800 */
[----:B------:R-:W2:Y:S01]  /*1f3e0*/  LDL.LU R32, [R1+0x338] ;  /* 0x0003380001207983 */ /* 0x000ea20000300800 */
[----:B---3--:R-:W-:Y:S01]  /*1f3f0*/  FMUL.FTZ R35, R4, R41 ;  /* 0x0000002904237220 */ /* 0x008fe20000410000 */
[----:B------:R-:W-:-:S02]  /*1f400*/  FADD.FTZ R39, R39, R41 ;  /* 0x0000002927277221 */ /* 0x000fc40000010000 */
[----:B------:R-:W3:Y:S01]  /*1f410*/  LDL.LU R33, [R1+0x2a0] ;  /* 0x0002a00001217983 */ /* 0x000ee20000300800 */
[----:B------:R-:W-:-:S03]  /*1f420*/  FADD.FTZ R42, R42, R35 ;  /* 0x000000232a2a7221 */ /* 0x000fc60000010000 */
[----:B------:R-:W3:Y:S01]  /*1f430*/  LDL.LU R38, [R1+0x250] ;  /* 0x0002500001267983 */ /* 0x000ee20000300800 */
[----:B----4-:R-:W-:Y:S01]  /*1f440*/  FFMA.FTZ R40, R31, R45, R40 ;  /* 0x0000002d1f287223 */ /* 0x010fe20000010028 */
[----:B------:R-:W-:Y:S02]  /*1f450*/  FADD.FTZ R37, R37, R45 ;  /* 0x0000002d25257221 */ /* 0x000fe40000010000 */
[----:B------:R-:W4:Y:S04]  /*1f460*/  LDL.LU R29, [R1+0x298] ;  /* 0x00029800011d7983 */ /* 0x000f280000300800 */
[----:B------:R-:W4:Y:S04]  /*1f470*/  LDL.LU R30, [R1+0x314] ;  /* 0x00031400011e7983 */ /* 0x000f280000300800 */
[----:B------:R-:W4:Y:S01]  /*1f480*/  LDL.LU R23, [R1+0x494] ;  /* 0x0004940001177983 */ /* 0x000f220000300800 */
[----:B--2---:R-:W-:Y:S01]  /*1f490*/  FADD.FTZ R39, R39, R34 ;  /* 0x0000002227277221 */ /* 0x004fe20000010000 */
[C---:B------:R-:W-:Y:S01]  /*1f4a0*/  FFMA.FTZ R43, R32.reuse, R41, R43 ;  /* 0x00000029202b7223 */ /* 0x040fe2000001002b */
[----:B------:R-:W-:Y:S01]  /*1f4b0*/  FFMA.FTZ R44, R32, R35, R44 ;  /* 0x00000023202c7223 */ /* 0x000fe2000001002c */
[-C--:B------:R-:W-:Y:S01]  /*1f4c0*/  FMUL.FTZ R35, R4, R34.reuse ;  /* 0x0000002204237220 */ /* 0x080fe20000410000 */
[----:B------:R-:W2:Y:S01]  /*1f4d0*/  LDL.LU R41, [R1+0x308] ;  /* 0x0003080001297983 */ /* 0x000ea20000300800 */
[----:B------:R-:W-:-:S03]  /*1f4e0*/  FFMA.FTZ R43, R36, R34, R43 ;  /* 0x00000022242b7223 */ /* 0x000fc6000001002b */
[----:B------:R-:W4:Y:S01]  /*1f4f0*/  LDL.LU R34, [R1+0x32c] ;  /* 0x00032c0001227983 */ /* 0x000f220000300800 */
[----:B------:R-:W-:Y:S01]  /*1f500*/  FMUL.FTZ R32, R5, R45 ;  /* 0x0000002d05207220 */ /* 0x000fe20000410000 */
[----:B---3--:R-:W-:Y:S02]  /*1f510*/  FADD.FTZ R37, R37, R33 ;  /* 0x0000002125257221 */ /* 0x008fe40000010000 */
[----:B------:R-:W3:Y:S01]  /*1f520*/  LDL.LU R45, [R1+0x2fc] ;  /* 0x0002fc00012d7983 */ /* 0x000ee20000300800 */
[----:B------:R-:W-:Y:S01]  /*1f530*/  FFMA.FTZ R44, R31, R32, R44 ;  /* 0x000000201f2c7223 */ /* 0x000fe2000001002c */
[----:B------:R-:W-:Y:S01]  /*1f540*/  FADD.FTZ R42, R32, R42 ;  /* 0x0000002a202a7221 */ /* 0x000fe20000010000 */
[----:B------:R-:W-:Y:S01]  /*1f550*/  FMUL.FTZ R32, R5, R33 ;  /* 0x0000002105207220 */ /* 0x000fe20000410000 */
[----:B------:R-:W2:Y:S01]  /*1f560*/  LDL.LU R31, [R1+0x290] ;  /* 0x00029000011f7983 */ /* 0x000ea20000300800 */
[----:B------:R-:W-:Y:S01]  /*1f570*/  FFMA.FTZ R44, R36, R35, R44 ;  /* 0x00000023242c7223 */ /* 0x000fe2000001002c */
[----:B------:R-:W-:Y:S01]  /*1f580*/  FADD.FTZ R42, R42, R35 ;  /* 0x000000232a2a7221 */ /* 0x000fe20000010000 */
[----:B----4-:R-:W-:-:S02]  /*1f590*/  FFMA.FTZ R40, R34, R33, R40 ;  /* 0x0000002122287223 */ /* 0x010fc40000010028 */
[----:B------:R-:W-:Y:S01]  /*1f5a0*/  FFMA.FTZ R44, R34, R32, R44 ;  /* 0x00000020222c7223 */ /* 0x000fe2000001002c */
[----:B------:R-:W-:Y:S01]  /*1f5b0*/  FADD.FTZ R42, R32, R42 ;  /* 0x0000002a202a7221 */ /* 0x000fe20000010000 */
[----:B------:R-:W4:Y:S04]  /*1f5c0*/  LDL.LU R33, [R1+0x48c] ;  /* 0x00048c0001217983 */ /* 0x000f280000300800 */
[----:B------:R-:W4:Y:S01]  /*1f5d0*/  LDL.LU R32, [R1+0x31c] ;  /* 0x00031c0001207983 */ /* 0x000f220000300800 */
[-C--:B------:R-:W-:Y:S01]  /*1f5e0*/  FMUL.FTZ R34, R4, R38.reuse ;  /* 0x0000002604227220 */ /* 0x080fe20000410000 */
[----:B------:R-:W-:Y:S01]  /*1f5f0*/  FADD.FTZ R37, R37, R29 ;  /* 0x0000001d25257221 */ /* 0x000fe20000010000 */
[----:B------:R-:W-:Y:S01]  /*1f600*/  FADD.FTZ R39, R39, R38 ;  /* 0x0000002627277221 */ /* 0x000fe20000010000 */
[----:B------:R-:W4:Y:S01]  /*1f610*/  LDL.LU R36, [R1+0x28c] ;  /* 0x00028c0001247983 */ /* 0x000f220000300800 */
[----:B------:R-:W-:Y:S01]  /*1f620*/  FADD.FTZ R42, R42, R34 ;  /* 0x000000222a2a7221 */ /* 0x000fe20000010000 */
[----:B------:R-:W-:Y:S01]  /*1f630*/  FFMA.FTZ R40, R30, R29, R40 ;  /* 0x0000001d1e287223 */ /* 0x000fe20000010028 */
[----:B--2---:R-:W-:Y:S01]  /*1f640*/  FADD.FTZ R37, R37, R31 ;  /* 0x0000001f25257221 */ /* 0x004fe20000010000 */
[----:B------:R-:W2:Y:S02]  /*1f650*/  LDL.LU R35, [R1+0x2ec] ;  /* 0x0002ec0001237983 */ /* 0x000ea40000300800 */
[----:B---3--:R-:W-:Y:S01]  /*1f660*/  FFMA.FTZ R40, R45, R31, R40 ;  /* 0x0000001f2d287223 */ /* 0x008fe20000010028 */
[C---:B----4-:R-:W-:Y:S01]  /*1f670*/  FFMA.FTZ R43, R32.reuse, R38, R43 ;  /* 0x00000026202b7223 */ /* 0x050fe2000001002b */
[----:B------:R-:W-:Y:S01]  /*1f680*/  FFMA.FTZ R44, R32, R34, R44 ;  /* 0x00000022202c7223 */ /* 0x000fe2000001002c */
[C---:B------:R-:W-:Y:S01]  /*1f690*/  FMUL.FTZ R32, R5.reuse, R29 ;  /* 0x0000001d05207220 */ /* 0x040fe20000410000 */
[----:B------:R-:W-:Y:S01]  /*1f6a0*/  FMUL.FTZ R34, R4, R33 ;  /* 0x0000002104227220 */ /* 0x000fe20000410000 */
[----:B------:R-:W3:Y:S02]  /*1f6b0*/  LDL.LU R38, [R1+0x2e4] ;  /* 0x0002e40001267983 */ /* 0x000ee40000300800 */
[----:B------:R-:W-:Y:S01]  /*1f6c0*/  FFMA.FTZ R44, R30, R32, R44 ;  /* 0x000000201e2c7223 */ /* 0x000fe2000001002c */
[----:B------:R-:W-:Y:S01]  /*1f6d0*/  FADD.FTZ R42, R32, R42 ;  /* 0x0000002a202a7221 */ /* 0x000fe20000010000 */
[----:B------:R-:W-:Y:S01]  /*1f6e0*/  FMUL.FTZ R32, R5, R31 ;  /* 0x0000001f05207220 */ /* 0x000fe20000410000 */
[C---:B------:R-:W-:Y:S01]  /*1f6f0*/  FFMA.FTZ R43, R41.reuse, R33, R43 ;  /* 0x00000021292b7223 */ /* 0x040fe2000001002b */
[----:B------:R-:W-:Y:S01]  /*1f700*/  FFMA.FTZ R44, R41, R34, R44 ;  /* 0x00000022292c7223 */ /* 0x000fe2000001002c */
[----:B------:R-:W-:Y:S01]  /*1f710*/  FADD.FTZ R42, R42, R34 ;  /* 0x000000222a2a7221 */ /* 0x000fe20000010000 */
[----:B------:R-:W4:Y:S02]  /*1f720*/  LDL.LU R31, [R1+0x484] ;  /* 0x00048400011f7983 */ /* 0x000f240000300800 */
[----:B------:R-:W-:Y:S01]  /*1f730*/  FFMA.FTZ R44, R45, R32, R44 ;  /* 0x000000202d2c7223 */ /* 0x000fe2000001002c */
[----:B------:R-:W-:Y:S01]  /*1f740*/  FADD.FTZ R42, R32, R42 ;  /* 0x0000002a202a7221 */ /* 0x000fe20000010000 */
[----:B------:R-:W3:Y:S04]  /*1f750*/  LDL.LU R34, [R1+0x258] ;  /* 0x0002580001227983 */ /* 0x000ee80000300800 */
[----:B------:R-:W4:Y:S01]  /*1f760*/  LDL.LU R32, [R1+0x2f0] ;  /* 0x0002f00001207983 */ /* 0x000f220000300800 */
[----:B------:R-:W-:-:S03]  /*1f770*/  FADD.FTZ R39, R39, R33 ;  /* 0x0000002127277221 */ /* 0x000fc60000010000 */
[----:B------:R-:W4:Y:S04]  /*1f780*/  LDL.LU R30, [R1+0x284] ;  /* 0x00028400011e7983 */ /* 0x000f280000300800 */
[----:B------:R-:W4:Y:S01]  /*1f790*/  LDL.LU R41, [R1+0x260] ;  /* 0x0002600001297983 */ /* 0x000f220000300800 */
[----:B--2---:R-:W-:Y:S01]  /*1f7a0*/  FFMA.FTZ R40, R35, R36, R40 ;  /* 0x0000002423287223 */ /* 0x004fe20000010028 */
[----:B------:R-:W-:Y:S02]  /*1f7b0*/  FADD.FTZ R37, R37, R36 ;  /* 0x0000002425257221 */ /* 0x000fe40000010000 */
[----:B------:R-:W2:Y:S04]  /*1f7c0*/  LDL.LU R45, [R1+0x27c] ;  /* 0x00027c00012d7983 */ /* 0x000ea80000300800 */
[----:B------:R-:W2:Y:S01]  /*1f7d0*/  LDL.LU R29, [R1+0x488] ;  /* 0x00048800011d7983 */ /* 0x000ea20000300800 */
[-C--:B---3--:R-:W-:Y:S01]  /*1f7e0*/  FMUL.FTZ R33, R4, R34.reuse ;  /* 0x0000002204217220 */ /* 0x088fe20000410000 */
[----:B------:R-:W-:Y:S01]  /*1f7f0*/  FADD.FTZ R39, R39, R34 ;  /* 0x0000002227277221 */ /* 0x000fe20000010000 */
[----:B----4-:R-:W-:-:S02]  /*1f800*/  FFMA.FTZ R43, R32, R34, R43 ;  /* 0x00000022202b7223 */ /* 0x010fc4000001002b */
[----:B------:R-:W-:Y:S01]  /*1f810*/  FFMA.FTZ R44, R32, R33, R44 ;  /* 0x00000021202c7223 */ /* 0x000fe2000001002c */
[----:B------:R-:W-:Y:S01]  /*1f820*/  FADD.FTZ R42, R42, R33 ;  /* 0x000000212a2a7221 */ /* 0x000fe20000010000 */
[-C--:B------:R-:W-:Y:S01]  /*1f830*/  FMUL.FTZ R33, R4, R31.reuse ;  /* 0x0000001f04217220 */ /* 0x080fe20000410000 */
[----:B------:R-:W-:Y:S01]  /*1f840*/  FFMA.FTZ R43, R38, R31, R43 ;  /* 0x0000001f262b7223 */ /* 0x000fe2000001002b */
[----:B------:R-:W-:Y:S01]  /*1f850*/  FADD.FTZ R39, R39, R31 ;  /* 0x0000001f27277221 */ /* 0x000fe20000010000 */
[----:B------:R-:W-:Y:S01]  /*1f860*/  FADD.FTZ R37, R37, R30 ;  /* 0x0000001e25257221 */ /* 0x000fe20000010000 */
[----:B------:R-:W3:Y:S01]  /*1f870*/  LDL.LU R31, [R1+0x2e0] ;  /* 0x0002e000011f7983 */ /* 0x000ee20000300800 */
[----:B------:R-:W-:-:S03]  /*1f880*/  FMUL.FTZ R32, R5, R36 ;  /* 0x0000002405207220 */ /* 0x000fc60000410000 */
[----:B------:R-:W4:Y:S01]  /*1f890*/  LDL.LU R34, [R1+0x2d0] ;  /* 0x0002d00001227983 */ /* 0x000f220000300800 */
[----:B------:R-:W-:Y:S01]  /*1f8a0*/  FFMA.FTZ R44, R35, R32, R44 ;  /* 0x00000020232c7223 */ /* 0x000fe2000001002c */
[----:B------:R-:W-:Y:S01]  /*1f8b0*/  FADD.FTZ R42, R32, R42 ;  /* 0x0000002a202a7221 */ /* 0x000fe20000010000 */
[----:B------:R-:W-:Y:S01]  /*1f8c0*/  FMUL.FTZ R32, R5, R30 ;  /* 0x0000001e05207220 */ /* 0x000fe20000410000 */
[----:B------:R-:W-:Y:S01]  /*1f8d0*/  FADD.FTZ R39, R39, R41 ;  /* 0x0000002927277221 */ /* 0x000fe20000010000 */
[----:B------:R-:W-:Y:S01]  /*1f8e0*/  FFMA.FTZ R44, R38, R33, R44 ;  /* 0x00000021262c7223 */ /* 0x000fe2000001002c */
[----:B------:R-:W-:Y:S01]  /*1f8f0*/  FADD.FTZ R42, R42, R33 ;  /* 0x000000212a2a7221 */ /* 0x000fe20000010000 */
[----:B------:R-:W4:Y:S03]  /*1f900*/  LDL.LU R35, [R1+0x278] ;  /* 0x0002780001237983 */ /* 0x000f260000300800 */
[----:B------:R-:W-:Y:S01]  /*1f910*/  FADD.FTZ R42, R32, R42 ;  /* 0x0000002a202a7221 */ /* 0x000fe20000010000 */
[----:B------:R-:W4:Y:S04]  /*1f920*/  LDL.LU R36, [R1+0x268] ;  /* 0x0002680001247983 */ /* 0x000f280000300800 */
[----:B------:R-:W4:Y:S04]  /*1f930*/  LDL.LU R38, [R1+0x270] ;  /* 0x0002700001267983 */ /* 0x000f280000300800 */
[----:B------:R-:W4:Y:S01]  /*1f940*/  LDL.LU R33, [R1+0x2c4] ;  /* 0x0002c40001217983 */ /* 0x000f220000300800 */
[----:B---3--:R-:W-:-:S03]  /*1f950*/  FFMA.FTZ R44, R31, R32, R44 ;  /* 0x000000201f2c7223 */ /* 0x008fc6000001002c */
[----:B------:R-:W3:Y:S01]  /*1f960*/  LDL.LU R32, [R1+0x2dc] ;  /* 0x0002dc0001207983 */ /* 0x000ee20000300800 */
[----:B------:R-:W-:Y:S01]  /*1f970*/  FFMA.FTZ R40, R31, R30, R40 ;  /* 0x0000001e1f287223 */ /* 0x000fe20000010028 */
[----:B------:R-:W-:Y:S02]  /*1f980*/  FMUL.FTZ R31, R4, R41 ;  /* 0x00000029041f7220 */ /* 0x000fe40000410000 */
[----:B------:R-:W4:Y:S02]  /*1f990*/  LDL.LU R30, [R1+0x480] ;  /* 0x00048000011e7983 */ /* 0x000f240000300800 */
[----:B------:R-:W-:Y:S01]  /*1f9a0*/  FADD.FTZ R42, R42, R31 ;  /* 0x0000001f2a2a7221 */ /* 0x000fe20000010000 */
[C---:B---3--:R-:W-:Y:S02]  /*1f9b0*/  FFMA.FTZ R44, R32.reuse, R31, R44 ;  /* 0x0000001f202c7223 */ /* 0x048fe4000001002c */
[----:B------:R-:W3:Y:S01]  /*1f9c0*/  LDL.LU R31, [R1+0x2d8] ;  /* 0x0002d800011f7983 */ /* 0x000ee20000300800 */
[----:B------:R-:W-:Y:S01]  /*1f9d0*/  FFMA.FTZ R43, R32, R41, R43 ;  /* 0x00000029202b7223 */ /* 0x000fe2000001002b */
[-C--:B--2---:R-:W-:Y:S01]  /*1f9e0*/  FMUL.FTZ R32, R5, R45.reuse ;  /* 0x0000002d05207220 */ /* 0x084fe20000410000 */
[----:B----4-:R-:W-:Y:S01]  /*1f9f0*/  FADD.FTZ R39, R39, R30 ;  /* 0x0000001e27277221 */ /* 0x010fe20000010000 */
[----:B------:R-:W2:Y:S01]  /*1fa00*/  LDL.LU R41, [R1+0x2c0] ;  /* 0x0002c00001297983 */ /* 0x000ea20000300800 */
[----:B------:R-:W-:Y:S01]  /*1fa10*/  FFMA.FTZ R43, R34, R30, R43 ;  /* 0x0000001e222b7223 */ /* 0x000fe2000001002b */
[----:B------:R-:W-:Y:S01]  /*1fa20*/  FADD.FTZ R42, R32, R42 ;  /* 0x0000002a202a7221 */ /* 0x000fe20000010000 */
[----:B------:R-:W-:Y:S01]  /*1fa30*/  FADD.FTZ R37, R37, R45 ;  /* 0x0000002d25257221 */ /* 0x000fe20000010000 */
[C---:B---3--:R-:W-:Y:S01]  /*1fa40*/  FFMA.FTZ R40, R31.reuse, R45, R40 ;  /* 0x0000002d1f287223 */ /* 0x048fe20000010028 */
[----:B------:R-:W-:Y:S01]  /*1fa50*/  FFMA.FTZ R44, R31, R32, R44 ;  /* 0x000000201f2c7223 */ /* 0x000fe2000001002c */
[----:B------:R-:W-:Y:S01]  /*1fa60*/  FMUL.FTZ R31, R4, R30 ;  /* 0x0000001e041f7220 */ /* 0x000fe20000410000 */
[----:B------:R-:W3:Y:S04]  /*1fa70*/  LDL.LU R45, [R1+0x2bc] ;  /* 0x0002bc00012d7983 */ /* 0x000ee80000300800 */
[----:B------:R-:W4:Y:S01]  /*1fa80*/  LDL.LU R30, [R1+0x2cc] ;  /* 0x0002cc00011e7983 */ /* 0x000f220000300800 */
[----:B------:R-:W-:Y:S01]  /*1fa90*/  FFMA.FTZ R44, R34, R31, R44 ;  /* 0x0000001f222c7223 */ /* 0x000fe2000001002c */
[----:B------:R-:W-:-:S02]  /*1faa0*/  FADD.FTZ R42, R42, R31 ;  /* 0x0000001f2a2a7221 */ /* 0x000fc40000010000 */
[----:B------:R-:W2:Y:S01]  /*1fab0*/  LDL.LU R31, [R1+0x2c8] ;  /* 0x0002c800011f7983 */ /* 0x000ea20000300800 */
[----:B------:R-:W-:-:S03]  /*1fac0*/  FMUL.FTZ R32, R5, R35 ;  /* 0x0000002305207220 */ /* 0x000fc60000410000 */
[----:B------:R-:W3:Y:S01]  /*1fad0*/  LDL.LU R34, [R1+0x2b8] ;  /* 0x0002b80001227983 */ /* 0x000ee20000300800 */
[----:B------:R-:W-:Y:S01]  /*1fae0*/  FADD.FTZ R37, R37, R35 ;  /* 0x0000002325257221 */ /* 0x000fe20000010000 */
[----:B------:R-:W-:Y:S01]  /*1faf0*/  FADD.FTZ R42, R32, R42 ;  /* 0x0000002a202a7221 */ /* 0x000fe20000010000 */
[----:B------:R-:W-:Y:S02]  /*1fb00*/  FADD.FTZ R39, R39, R36 ;  /* 0x0000002427277221 */ /* 0x000fe40000010000 */
[----:B------:R-:W-:Y:S01]  /*1fb10*/  FADD.FTZ R37, R37, R38 ;  /* 0x0000002625257221 */ /* 0x000fe20000010000 */
[C---:B----4-:R-:W-:Y:S01]  /*1fb20*/  FFMA.FTZ R40, R30.reuse, R35, R40 ;  /* 0x000000231e287223 */ /* 0x050fe20000010028 */
[----:B------:R-:W-:Y:S01]  /*1fb30*/  FFMA.FTZ R44, R30, R32, R44 ;  /* 0x000000201e2c7223 */ /* 0x000fe2000001002c */
[-C--:B------:R-:W-:Y:S01]  /*1fb40*/  FMUL.FTZ R30, R4, R36.reuse ;  /* 0x00000024041e7220 */ /* 0x080fe20000410000 */
[----:B------:R-:W4:Y:S01]  /*1fb50*/  LDL.LU R35, [R1+0x2b4] ;  /* 0x0002b40001237983 */ /* 0x000f220000300800 */
[----:B--2---:R-:W-:-:S02]  /*1fb60*/  FFMA.FTZ R43, R31, R36, R43 ;  /* 0x000000241f2b7223 */ /* 0x004fc4000001002b */
[----:B------:R-:W-:Y:S01]  /*1fb70*/  FFMA.FTZ R44, R31, R30, R44 ;  /* 0x0000001e1f2c7223 */ /* 0x000fe2000001002c */
[-C--:B------:R-:W-:Y:S01]  /*1fb80*/  FMUL.FTZ R31, R5, R38.reuse ;  /* 0x00000026051f7220 */ /* 0x080fe20000410000 */
[----:B------:R-:W2:Y:S01]  /*1fb90*/  LDL.LU R36, [R1+0x2ac] ;  /* 0x0002ac0001247983 */ /* 0x000ea20000300800 */
[----:B------:R-:W-:Y:S01]  /*1fba0*/  FADD.FTZ R42, R42, R30 ;  /* 0x0000001e2a2a7221 */ /* 0x000fe20000010000 */
[C---:B------:R-:W-:Y:S01]  /*1fbb0*/  FFMA.FTZ R40, R33.reuse, R38, R40 ;  /* 0x0000002621287223 */ /* 0x040fe20000010028 */
        /* <DEDUP_REMOVED lines=8> */
[----:B---3--:R-:W-:-:S02]  /*1fc40*/  FFMA.FTZ R40, R45, R23, R40 ;  /* 0x000000172d287223 */ /* 0x008fc40000010028 */
[----:B------:R-:W-:Y:S01]  /*1fc50*/  FFMA.FTZ R44, R45, R31, R44 ;  /* 0x0000001f2d2c7223 */ /* 0x000fe2000001002c */
[----:B------:R-:W-:Y:S01]  /*1fc60*/  FADD.FTZ R39, R39, R29 ;  /* 0x0000001d27277221 */ /* 0x000fe20000010000 */
[----:B------:R-:W3:Y:S01]  /*1fc70*/  LDL.LU R45, [R1+0x294] ;  /* 0x00029400012d7983 */ /* 0x000ee20000300800 */
[-C--:B------:R-:W-:Y:S01]  /*1fc80*/  FMUL.FTZ R29, R4, R28.reuse ;  /* 0x0000001c041d7220 */ /* 0x080fe20000410000 */
[----:B------:R-:W-:Y:S02]  /*1fc90*/  FADD.FTZ R42, R42, R30 ;  /* 0x0000001e2a2a7221 */ /* 0x000fe40000010000 */
[----:B------:R-:W3:Y:S01]  /*1fca0*/  LDL.LU R33, [R1+0x288] ;  /* 0x0002880001217983 */ /* 0x000ee20000300800 */
[----:B------:R-:W-:Y:S01]  /*1fcb0*/  FADD.FTZ R37, R37, R23 ;  /* 0x0000001725257221 */ /* 0x000fe20000010000 */
[C---:B------:R-:W-:Y:S01]  /*1fcc0*/  FFMA.FTZ R43, R34.reuse, R28, R43 ;  /* 0x0000001c222b7223 */ /* 0x040fe2000001002b */
[----:B------:R-:W-:Y:S01]  /*1fcd0*/  FFMA.FTZ R44, R34, R29, R44 ;  /* 0x0000001d222c7223 */ /* 0x000fe2000001002c */
[----:B------:R-:W-:Y:S01]  /*1fce0*/  FMUL.FTZ R23, R5, R21 ;  /* 0x0000001505177220 */ /* 0x000fe20000410000 */
[----:B------:R-:W3:Y:S01]  /*1fcf0*/  LDL.LU R34, [R1+0x280] ;  /* 0x0002800001227983 */ /* 0x000ee20000300800 */
[----:B------:R-:W-:Y:S01]  /*1fd00*/  FADD.FTZ R42, R31, R42 ;  /* 0x0000002a1f2a7221 */ /* 0x000fe20000010000 */
[----:B------:R-:W-:Y:S01]  /*1fd10*/  FADD.FTZ R39, R39, R28 ;  /* 0x0000001c27277221 */ /* 0x000fe20000010000 */
[----:B------:R-:W-:Y:S01]  /*1fd20*/  FMUL.FTZ R28, R4, R27 ;  /* 0x0000001b041c7220 */ /* 0x000fe20000410000 */
[----:B------:R-:W-:Y:S01]  /*1fd30*/  FADD.FTZ R37, R37, R21 ;  /* 0x0000001525257221 */ /* 0x000fe20000010000 */
[----:B------:R-:W-:-:S04]  /*1fd40*/  FADD.FTZ R42, R42, R29 ;  /* 0x0000001d2a2a7221 */ /* 0x000fc80000010000 */
[----:B------:R-:W-:Y:S01]  /*1fd50*/  FADD.FTZ R42, R23, R42 ;  /* 0x0000002a172a7221 */ /* 0x000fe20000010000 */
[----:B------:R-:W-:Y:S01]  /*1fd60*/  FADD.FTZ R37, R37, R17 ;  /* 0x0000001125257221 */ /* 0x000fe20000010000 */
[C---:B----4-:R-:W-:Y:S01]  /*1fd70*/  FFMA.FTZ R40, R35.reuse, R21, R40 ;  /* 0x0000001523287223 */ /* 0x050fe20000010028 */
[----:B------:R-:W-:Y:S02]  /*1fd80*/  FFMA.FTZ R44, R35, R23, R44 ;  /* 0x00000017232c7223 */ /* 0x000fe4000001002c */
[----:B------:R-:W4:Y:S01]  /*1fd90*/  LDL.LU R35, [R1+0x274] ;  /* 0x0002740001237983 */ /* 0x000f220000300800 */
[----:B------:R-:W-:Y:S01]  /*1fda0*/  FMUL.FTZ R21, R5, R17 ;  /* 0x0000001105157220 */ /* 0x000fe20000410000 */
[C---:B--2---:R-:W-:Y:S01]  /*1fdb0*/  FFMA.FTZ R43, R36.reuse, R27, R43 ;  /* 0x0000001b242b7223 */ /* 0x044fe2000001002b */
[----:B------:R-:W-:Y:S02]  /*1fdc0*/  FFMA.FTZ R44, R36, R28, R44 ;  /* 0x0000001c242c7223 */ /* 0x000fe4000001002c */
[----:B------:R-:W2:Y:S01]  /*1fdd0*/  LDL.LU R36, [R1+0x26c] ;  /* 0x00026c0001247983 */ /* 0x000ea20000300800 */
[----:B------:R-:W-:Y:S01]  /*1fde0*/  FMUL.FTZ R23, R4, R26 ;  /* 0x0000001a04177220 */ /* 0x000fe20000410000 */
[C---:B------:R-:W-:Y:S01]  /*1fdf0*/  FFMA.FTZ R40, R38.reuse, R17, R40 ;  /* 0x0000001126287223 */ /* 0x040fe20000010028 */
[----:B------:R-:W-:-:S02]  /*1fe00*/  FFMA.FTZ R44, R38, R21, R44 ;  /* 0x00000015262c7223 */ /* 0x000fc4000001002c */
[----:B------:R-:W2:Y:S01]  /*1fe10*/  LDL.LU R38, [R1+0x264] ;  /* 0x0002640001267983 */ /* 0x000ea20000300800 */
[----:B------:R-:W-:Y:S01]  /*1fe20*/  FMUL.FTZ R17, R5, R20 ;  /* 0x0000001405117220 */ /* 0x000fe20000410000 */
[C---:B------:R-:W-:Y:S01]  /*1fe30*/  FFMA.FTZ R43, R41.reuse, R26, R43 ;  /* 0x0000001a292b7223 */ /* 0x040fe2000001002b */
[----:B------:R-:W-:Y:S02]  /*1fe40*/  FFMA.FTZ R44, R41, R23, R44 ;  /* 0x00000017292c7223 */ /* 0x000fe4000001002c */
[----:B------:R-:W2:Y:S01]  /*1fe50*/  LDL.LU R41, [R1+0x25c] ;  /* 0x00025c0001297983 */ /* 0x000ea20000300800 */
[C---:B---3--:R-:W-:Y:S01]  /*1fe60*/  FFMA.FTZ R40, R45.reuse, R20, R40 ;  /* 0x000000142d287223 */ /* 0x048fe20000010028 */
[----:B------:R-:W-:Y:S02]  /*1fe70*/  FFMA.FTZ R44, R45, R17, R44 ;  /* 0x000000112d2c7223 */ /* 0x000fe4000001002c */
[----:B------:R-:W3:Y:S01]  /*1fe80*/  LDL.LU R45, [R1+0x254] ;  /* 0x00025400012d7983 */ /* 0x000ee20000300800 */
[----:B------:R-:W-:-:S04]  /*1fe90*/  FADD.FTZ R42, R42, R28 ;  /* 0x0000001c2a2a7221 */ /* 0x000fc80000010000 */
[----:B------:R-:W-:Y:S01]  /*1fea0*/  FADD.FTZ R42, R21, R42 ;  /* 0x0000002a152a7221 */ /* 0x000fe20000010000 */
[----:B------:R-:W-:-:S03]  /*1feb0*/  FMUL.FTZ R21, R4, R25 ;  /* 0x0000001904157220 */ /* 0x000fc60000410000 */
[----:B------:R-:W-:Y:S01]  /*1fec0*/  FADD.FTZ R42, R42, R23 ;  /* 0x000000172a2a7221 */ /* 0x000fe20000010000 */
[----:B------:R-:W-:-:S03]  /*1fed0*/  FFMA.FTZ R44, R33, R21, R44 ;  /* 0x00000015212c7223 */ /* 0x000fc6000001002c */
[----:B------:R-:W-:Y:S01]  /*1fee0*/  FADD.FTZ R42, R17, R42 ;  /* 0x0000002a112a7221 */ /* 0x000fe20000010000 */
[----:B------:R-:W-:Y:S01]  /*1fef0*/  FMUL.FTZ R17, R5, R13 ;  /* 0x0000000d05117220 */ /* 0x000fe20000410000 */
[----:B------:R-:W-:Y:S02]  /*1ff00*/  FADD.FTZ R20, R37, R20 ;  /* 0x0000001425147221 */ /* 0x000fe40000010000 */
[----:B------:R-:W-:Y:S01]  /*1ff10*/  FADD.FTZ R42, R42, R21 ;  /* 0x000000152a2a7221 */ /* 0x000fe20000010000 */
[----:B------:R-:W-:Y:S01]  /*1ff20*/  FFMA.FTZ R44, R34, R17, R44 ;  /* 0x00000011222c7223 */ /* 0x000fe2000001002c */
[----:B------:R-:W-:Y:S01]  /*1ff30*/  FMUL.FTZ R21, R4, R24 ;  /* 0x0000001804157220 */ /* 0x000fe20000410000 */
[----:B------:R-:W-:Y:S01]  /*1ff40*/  FFMA.FTZ R40, R34, R13, R40 ;  /* 0x0000000d22287223 */ /* 0x000fe20000010028 */
[----:B------:R-:W-:Y:S01]  /*1ff50*/  FADD.FTZ R20, R20, R13 ;  /* 0x0000000d14147221 */ /* 0x000fe20000010000 */
[----:B------:R-:W-:Y:S01]  /*1ff60*/  FADD.FTZ R42, R17, R42 ;  /* 0x0000002a112a7221 */ /* 0x000fe20000010000 */
[----:B------:R-:W-:Y:S01]  /*1ff70*/  FMUL.FTZ R13, R5, R11 ;  /* 0x0000000b050d7220 */ /* 0x000fe20000410000 */
[----:B------:R-:W-:Y:S01]  /*1ff80*/  FADD.FTZ R39, R39, R27 ;  /* 0x0000001b27277221 */ /* 0x000fe20000010000 */
[----:B------:R-:W-:Y:S01]  /*1ff90*/  FMUL.FTZ R17, R4, R22 ;  /* 0x0000001604117220 */ /* 0x000fe20000410000 */
[----:B------:R-:W-:-:S02]  /*1ffa0*/  FADD.FTZ R42, R42, R21 ;  /* 0x000000152a2a7221 */ /* 0x000fc40000010000 */
[----:B------:R-:W-:Y:S02]  /*1ffb0*/  FADD.FTZ R26, R39, R26 ;  /* 0x0000001a271a7221 */ /* 0x000fe40000010000 */
[----:B------:R-:W-:Y:S01]  /*1ffc0*/  FADD.FTZ R42, R13, R42 ;  /* 0x0000002a0d2a7221 */ /* 0x000fe20000010000 */
[----:B------:R-:W-:Y:S01]  /*1ffd0*/  FFMA.FTZ R43, R33, R25, R43 ;  /* 0x00000019212b7223 */ /* 0x000fe2000001002b */
[----:B------:R-:W-:Y:S02]  /*1ffe0*/  FADD.FTZ R25, R26, R25 ;  /* 0x000000191a197221 */ /* 0x000fe40000010000 */
[----:B------:R-:W-:Y:S02]  /*1fff0*/  FADD.FTZ R42, R42, R17 ;  /* 0x000000112a2a7221 */ /* 0x000fe40000010000 */
[----:B------:R-:W-:Y:S01]  /*20000*/  FADD.FTZ R25, R25, R24 ;  /* 0x0000001819197221 */ /* 0x000fe20000010000 */
[----:B------:R-:W-:-:S03]  /*20010*/  FADD.FTZ R20, R20, R11 ;  /* 0x0000000b14147221 */ /* 0x000fc60000010000 */
[----:B------:R-:W-:-:S04]  /*20020*/  FADD.FTZ R25, R25, R22 ;  /* 0x0000001619197221 */ /* 0x000fc80000010000 */
[----:B------:R-:W-:-:S04]  /*20030*/  FADD.FTZ R25, R25, R10 ;  /* 0x0000000a19197221 */ /* 0x000fc80000010000 */
[----:B------:R-:W-:Y:S01]  /*20040*/  FADD.FTZ R25, R25, R16 ;  /* 0x0000001019197221 */ /* 0x000fe20000010000 */
[----:B----4-:R-:W-:-:S04]  /*20050*/  FFMA.FTZ R44, R35, R21, R44 ;  /* 0x00000015232c7223 */ /* 0x010fc8000001002c */
[----:B--2---:R-:W-:Y:S01]  /*20060*/  FFMA.FTZ R44, R36, R13, R44 ;  /* 0x0000000d242c7223 */ /* 0x004fe2000001002c */
[----:B------:R-:W-:-:S03]  /*20070*/  FMUL.FTZ R13, R5, R19 ;  /* 0x00000013050d7220 */ /* 0x000fc60000410000 */
[----:B------:R-:W-:Y:S01]  /*20080*/  FFMA.FTZ R44, R38, R17, R44 ;  /* 0x00000011262c7223 */ /* 0x000fe2000001002c */
[----:B------:R-:W-:Y:S01]  /*20090*/  FMUL.FTZ R17, R4, R10 ;  /* 0x0000000a04117220 */ /* 0x000fe20000410000 */
[----:B------:R-:W-:Y:S02]  /*200a0*/  FFMA.FTZ R43, R35, R24, R43 ;  /* 0x00000018232b7223 */ /* 0x000fe4000001002b */
[----:B------:R-:W-:Y:S01]  /*200b0*/  FFMA.FTZ R44, R41, R13, R44 ;  /* 0x0000000d292c7223 */ /* 0x000fe2000001002c */
[----:B------:R-:W-:Y:S01]  /*200c0*/  FADD.FTZ R42, R13, R42 ;  /* 0x0000002a0d2a7221 */ /* 0x000fe20000010000 */
[----:B------:R-:W-:Y:S01]  /*200d0*/  FMUL.FTZ R13, R5, R18 ;  /* 0x00000012050d7220 */ /* 0x000fe20000410000 */
[----:B------:R-:W-:Y:S01]  /*200e0*/  FFMA.FTZ R40, R36, R11, R40 ;  /* 0x0000000b24287223 */ /* 0x000fe20000010028 */
[----:B---3--:R-:W-:Y:S01]  /*200f0*/  FFMA.FTZ R44, R45, R17, R44 ;  /* 0x000000112d2c7223 */ /* 0x008fe2000001002c */
[----:B------:R-:W-:Y:S01]  /*20100*/  FFMA.FTZ R43, R38, R22, R43 ;  /* 0x00000016262b7223 */ /* 0x000fe2000001002b */
[----:B------:R-:W-:Y:S01]  /*20110*/  FADD.FTZ R42, R42, R17 ;  /* 0x000000112a2a7221 */ /* 0x000fe20000010000 */
[----:B------:R-:W-:Y:S01]  /*20120*/  FMUL.FTZ R17, R4, R16 ;  /* 0x0000001004117220 */ /* 0x000fe20000410000 */
[----:B------:R-:W-:Y:S01]  /*20130*/  FFMA.FTZ R44, R9, R13, R44 ;  /* 0x0000000d092c7223 */ /* 0x000fe2000001002c */
[----:B------:R-:W-:Y:S01]  /*20140*/  FFMA.FTZ R11, R41, R19, R40 ;  /* 0x00000013290b7223 */ /* 0x000fe20000010028 */
[----:B------:R-:W-:Y:S01]  /*20150*/  FADD.FTZ R19, R20, R19 ;  /* 0x0000001314137221 */ /* 0x000fe20000010000 */
[----:B------:R-:W-:Y:S01]  /*20160*/  FFMA.FTZ R43, R45, R10, R43 ;  /* 0x0000000a2d2b7223 */ /* 0x000fe2000001002b */
[----:B------:R-:W-:Y:S01]  /*20170*/  FADD.FTZ R42, R13, R42 ;  /* 0x0000002a0d2a7221 */ /* 0x000fe20000010000 */
[----:B------:R-:W-:Y:S01]  /*20180*/  FMUL.FTZ R10, R5, R12 ;  /* 0x0000000c050a7220 */ /* 0x000fe20000410000 */
[----:B------:R-:W-:Y:S01]  /*20190*/  FFMA.FTZ R13, R8, R17, R44 ;  /* 0x00000011080d7223 */ /* 0x000fe2000001002c */
[----:B------:R-:W-:Y:S01]  /*201a0*/  FFMA.FTZ R11, R9, R18, R11 ;  /* 0x00000012090b7223 */ /* 0x000fe2000001000b */
[----:B------:R-:W-:Y:S01]  /*201b0*/  FADD.FTZ R19, R19, R18 ;  /* 0x0000001213137221 */ /* 0x000fe20000010000 */
[----:B------:R-:W-:Y:S01]  /*201c0*/  FMUL.FTZ R18, R4, R14 ;  /* 0x0000000e04127220 */ /* 0x000fe20000410000 */
[----:B------:R-:W-:Y:S01]  /*201d0*/  FFMA.FTZ R13, R7, R10, R13 ;  /* 0x0000000a070d7223 */ /* 0x000fe2000001000d */
        /* <DEDUP_REMOVED lines=15> */
[----:B------:R-:W-:Y:S01]  /*202d0*/  FADD.FTZ R17, R17, R18 ;  /* 0x0000001211117221 */ /* 0x000fe20000010000 */
[----:B------:R-:W-:Y:S01]  /*202e0*/  FADD.FTZ R14, R25, R14 ;  /* 0x0000000e190e7221 */ /* 0x000fe20000010000 */
[----:B------:R-:W-:-:S02]  /*202f0*/  FADD.FTZ R15, R10, R15 ;  /* 0x0000000f0a0f7221 */ /* 0x000fc40000010000 */
[----:B------:R-:W-:-:S07]  /*20300*/  FADD.FTZ R24, R24, R17 ;  /* 0x0000001118187221 */ /* 0x000fce0000010000 */
.L_x_775:
        /* <DEDUP_REMOVED lines=47> */
.L_x_777:
[----:B------:R-:W-:Y:S05]  /*20600*/  BSYNC.RECONVERGENT B0 ;  /* 0x0000000000007941 */ /* 0x000fea0003800200 */
.L_x_776:
        /* <DEDUP_REMOVED lines=52> */
.L_x_779:
[----:B------:R-:W-:Y:S05]  /*20950*/  BSYNC.RECONVERGENT B0 ;  /* 0x0000000000007941 */ /* 0x000fea0003800200 */
.L_x_778:
        /* <DEDUP_REMOVED lines=38> */
.L_x_781:
[----:B------:R-:W-:Y:S05]  /*20bc0*/  BSYNC.RECONVERGENT B0 ;  /* 0x0000000000007941 */ /* 0x000fea0003800200 */
.L_x_780:
        /* <DEDUP_REMOVED lines=30> */
.L_x_783:
[----:B------:R-:W-:Y:S05]  /*20db0*/  BSYNC.RECONVERGENT B0 ;  /* 0x0000000000007941 */ /* 0x000fea0003800200 */
.L_x_782:
        /* <DEDUP_REMOVED lines=34> */
.L_x_787:
[----:B------:R-:W3:Y:S04]  /*20fe0*/  LDG.E.STRONG.GPU R12, desc[UR10][R18.64] ;  /* 0x0000000a120c7981 */ /* 0x000ee8000c1ef900 */
[----:B---3--:R-:W-:Y:S04]  /*20ff0*/  CCTL.IVALL ;  /* 0x00000000ff00798f */ /* 0x008fe80002000000 */
[----:B------:R0:W-:Y:S01]  /*21000*/  STL [R1], R12 ;  /* 0x0000000c01007387 */ /* 0x0001e20000100800 */
[----:B------:R-:W-:-:S13]  /*21010*/  ISETP.NE.AND P0, PT, R12, UR5, PT ;  /* 0x000000050c007c0c */ /* 0x000fda000bf05270 */
[----:B0-----:R-:W-:Y:S05]  /*21020*/  @P0 BRA `(.L_x_787) ;  /* 0xfffffffc00ec0947 */ /* 0x001fea000383ffff */
.L_x_786:
[----:B------:R-:W-:Y:S05]  /*21030*/  BSYNC.RECONVERGENT B0 ;  /* 0x0000000000007941 */ /* 0x000fea0003800200 */
.L_x_785:
        /* <DEDUP_REMOVED lines=15> */
.L_x_789:
        /* <DEDUP_REMOVED lines=77> */
.L_x_788:
        /* <DEDUP_REMOVED lines=52> */
.L_x_790:
        /* <DEDUP_REMOVED lines=27> */
.L_x_791:
        /* <DEDUP_REMOVED lines=12> */
.L_x_792:
[----:B------:R-:W-:Y:S05]  /*21bb0*/  BSYNC.RECONVERGENT B0 ;  /* 0x0000000000007941 */ /* 0x000fea0003800200 */
.L_x_784:
        /* <DEDUP_REMOVED lines=17> */
.L_x_798:
[----:B------:R-:W-:-:S05]  /*21cd0*/  LEA R18, R17, UR15, 0x2 ;  /* 0x0000000f11127c11 */ /* 0x000fca000f8e10ff */
[----:B0-----:R-:W4:Y:S04]  /*21ce0*/  LDL.64 R12, [R18+0x10] ;  /* 0x00001000120c7983 */ /* 0x001f280000100a00 */
[----:B---3--:R-:W3:Y:S01]  /*21cf0*/  LDL.64 R10, [R18+0x110] ;  /* 0x00011000120a7983 */ /* 0x008ee20000100a00 */
[----:B------:R-:W-:Y:S01]  /*21d00*/  BSSY.RECONVERGENT B0, `(.L_x_793) ;  /* 0x000003b000007945 */ /* 0x000fe20003800200 */
[--C-:B----4-:R-:W-:Y:S02]  /*21d10*/  HADD2.F32 R16, -RZ, R12.reuse.H0_H0 ;  /* 0x2000000cff107230 */ /* 0x110fe40000004100 */
[----:B------:R-:W-:Y:S02]  /*21d20*/  HADD2.F32 R12, -RZ, R12.H1_H1 ;  /* 0x3000000cff0c7230 */ /* 0x000fe40000004100 */
[----:B---3--:R-:W-:-:S02]  /*21d30*/  HADD2.F32 R19, -RZ, R10.H0_H0 ;  /* 0x2000000aff137230 */ /* 0x008fc40000004100 */
[----:B------:R-:W-:Y:S01]  /*21d40*/  FADD.FTZ R16, R16, -UR28 ;  /* 0x8000001c10107e21 */ /* 0x000fe20008010000 */
[----:B------:R-:W-:Y:S02]  /*21d50*/  HADD2.F32 R18, -RZ, R10.H1_H1 ;  /* 0x3000000aff127230 */ /* 0x000fe40000004100 */
[----:B------:R-:W-:Y:S01]  /*21d60*/  FADD.FTZ R12, R12, -UR28 ;  /* 0x8000001c0c0c7e21 */ /* 0x000fe20008010000 */
[----:B------:R-:W-:-:S03]  /*21d70*/  FMUL.FTZ R31, R16, UR16 ;  /* 0x00000010101f7c20 */ /* 0x000fc60008410000 */
[----:B------:R-:W-:Y:S01]  /*21d80*/  FMUL.FTZ R16, R12, UR16 ;  /* 0x000000100c107c20 */ /* 0x000fe20008410000 */
[----:B--2--5:R-:W-:-:S03]  /*21d90*/  @P2 FFMA.FTZ R20, R4, R31, R2 ;  /* 0x0000001f04142223 */ /* 0x024fc60000010002 */
[-C--:B------:R-:W-:Y:S01]  /*21da0*/  @P2 FFMA.FTZ R12, R5, R16.reuse, R3 ;  /* 0x00000010050c2223 */ /* 0x080fe20000010003 */
[----:B------:R-:W-:Y:S01]  /*21db0*/  FFMA.FTZ R16, R14, R16, R15 ;  /* 0x000000100e107223 */ /* 0x000fe2000001000f */
[----:B------:R-:W-:Y:S02]  /*21dc0*/  @P2 FMUL.FTZ R21, R20, -1.4426950216293334961 ;  /* 0xbfb8aa3b14152820 */ /* 0x000fe40000410000 */
[----:B------:R-:W-:-:S04]  /*21dd0*/  @P2 FMUL.FTZ R23, R12, -1.4426950216293334961 ;  /* 0xbfb8aa3b0c172820 */ /* 0x000fc80000410000 */
[----:B------:R-:W0:Y:S04]  /*21de0*/  @P2 MUFU.EX2 R21, R21 ;  /* 0x0000001500152308 */ /* 0x000e280000000800 */
[----:B------:R-:W1:Y:S01]  /*21df0*/  @P2 MUFU.EX2 R23, R23 ;  /* 0x0000001700172308 */ /* 0x000e620000000800 */
[----:B0-----:R-:W-:Y:S01]  /*21e00*/  @P2 FADD.FTZ R22, R21, 1 ;  /* 0x3f80000015162421 */ /* 0x001fe20000010000 */
[----:B------:R-:W-:Y:S02]  /*21e10*/  HADD2.F32 R21, -RZ, R13.H1_H1 ;  /* 0x3000000dff157230 */ /* 0x000fe40000004100 */
[----:B-1----:R-:W-:Y:S01]  /*21e20*/  @P2 FADD.FTZ R24, R23, 1 ;  /* 0x3f80000017182421 */ /* 0x002fe20000010000 */
[----:B------:R-:W-:Y:S02]  /*21e30*/  LEA R23, R17, R0, 0x3 ;  /* 0x0000000011177211 */ /* 0x000fe400078e18ff */
[----:B------:R-:W0:Y:S01]  /*21e40*/  @P2 MUFU.RCP R22, R22 ;  /* 0x0000001600162308 */ /* 0x000e220000001000 */
[----:B------:R-:W-:Y:S01]  /*21e50*/  FADD.FTZ R21, R21, -UR28 ;  /* 0x8000001c15157e21 */ /* 0x000fe20008010000 */
[----:B------:R-:W-:-:S06]  /*21e60*/  ISETP.GE.U32.AND P0, PT, R23, UR18, PT ;  /* 0x0000001217007c0c */ /* 0x000fcc000bf06070 */
[----:B------:R1:W2:Y:S02]  /*21e70*/  @P2 MUFU.RCP R25, R24 ;  /* 0x0000001800192308 */ /* 0x0002a40000001000 */
[----:B-1----:R-:W-:Y:S01]  /*21e80*/  FMUL.FTZ R24, R21, UR16 ;  /* 0x0000001015187c20 */ /* 0x002fe20008410000 */
[----:B0-----:R-:W-:Y:S01]  /*21e90*/  @P2 FADD.FTZ R27, -R22, 1 ;  /* 0x3f800000161b2421 */ /* 0x001fe20000010100 */
[----:B------:R-:W-:Y:S01]  /*21ea0*/  @P2 FMUL.FTZ R10, R19, R22 ;  /* 0x00000016130a2220 */ /* 0x000fe20000410000 */
[----:B------:R-:W-:Y:S02]  /*21eb0*/  SHF.R.S32.HI R22, RZ, 0x1f, R23 ;  /* 0x0000001fff167819 */ /* 0x000fe40000011417 */
[----:B------:R-:W-:Y:S01]  /*21ec0*/  @P2 FFMA.FTZ R27, R20, R27, 1 ;  /* 0x3f800000141b2423 */ /* 0x000fe2000001001b */
[----:B------:R-:W-:Y:S01]  /*21ed0*/  HADD2.F32 R20, -RZ, R13.H0_H0 ;  /* 0x2000000dff147230 */ /* 0x000fe20000004100 */
[----:B------:R-:W-:Y:S01]  /*21ee0*/  ISETP.GE.AND.EX P0, PT, R22, UR19, PT, P0 ;  /* 0x0000001316007c0c */ /* 0x000fe2000bf06300 */
[----:B------:R-:W-:Y:S01]  /*21ef0*/  FFMA.FTZ R13, R14, R31, R15 ;  /* 0x0000001f0e0d7223 */ /* 0x000fe2000001000f */
[----:B--2---:R-:W-:Y:S01]  /*21f00*/  @P2 FADD.FTZ R29, -R25, 1 ;  /* 0x3f800000191d2421 */ /* 0x004fe20000010100 */
[----:B------:R-:W-:Y:S01]  /*21f10*/  @P2 FMUL.FTZ R25, R18, R25 ;  /* 0x0000001912192220 */ /* 0x000fe20000410000 */
[----:B------:R-:W-:Y:S01]  /*21f20*/  @P2 FMUL.FTZ R19, R10, R27 ;  /* 0x0000001b0a132220 */ /* 0x000fe20000410000 */
[----:B------:R-:W-:Y:S01]  /*21f30*/  IADD3 R10, PT, PT, R23, 0x8, RZ ;  /* 0x00000008170a7810 */ /* 0x000fe20007ffe0ff */
[----:B------:R-:W-:Y:S01]  /*21f40*/  @P2 FFMA.FTZ R12, R12, R29, 1 ;  /* 0x3f8000000c0c2423 */ /* 0x000fe2000001001d */
[----:B------:R-:W-:Y:S01]  /*21f50*/  FADD.FTZ R20, R20, -UR28 ;  /* 0x8000001c14147e21 */ /* 0x000fe20008010000 */
[----:B------:R-:W-:Y:S01]  /*21f60*/  FFMA.FTZ R13, R4, R19, -R13 ;  /* 0x00000013040d7223 */ /* 0x000fe2000001080d */
[----:B------:R-:W-:Y:S01]  /*21f70*/  ISETP.GE.U32.AND P1, PT, R10, UR18, PT ;  /* 0x000000120a007c0c */ /* 0x000fe2000bf26070 */
[----:B------:R-:W-:Y:S01]  /*21f80*/  @P2 FMUL.FTZ R18, R25, R12 ;  /* 0x0000000c19122220 */ /* 0x000fe20000410000 */
[----:B------:R-:W-:Y:S01]  /*21f90*/  SHF.R.S32.HI R12, RZ, 0x1f, R10 ;  /* 0x0000001fff0c7819 */ /* 0x000fe2000001140a */
[----:B------:R-:W-:Y:S01]  /*21fa0*/  FMUL.FTZ R25, R20, UR16 ;  /* 0x0000001014197c20 */ /* 0x000fe20008410000 */
[----:B------:R-:W-:Y:S01]  /*21fb0*/  ISETP.NE.AND P2, PT, RZ, UR12, PT ;  /* 0x0000000cff007c0c */ /* 0x000fe2000bf45270 */
[----:B------:R-:W-:Y:S01]  /*21fc0*/  FFMA.FTZ R20, R5, R18, -R16 ;  /* 0x0000001205147223 */ /* 0x000fe20000010810 */
[----:B------:R-:W-:Y:S01]  /*21fd0*/  ISETP.GE.AND.EX P1, PT, R12, UR19, PT, P1 ;  /* 0x000000130c007c0c */ /* 0x000fe2000bf26310 */
[----:B------:R-:W-:-:S12]  /*21fe0*/  @P0 BRA `(.L_x_794) ;  /* 0x0000000000300947 */ /* 0x000fd80003800000 */
[----:B------:R-:W-:Y:S01]  /*21ff0*/  MOV R18, R6 ;  /* 0x0000000600127202 */ /* 0x000fe20000000f00 */
[----:B------:R-:W-:Y:S01]  /*22000*/  IMAD R16, R22, UR20, RZ ;  /* 0x0000001416107c24 */ /* 0x000fe2000f8e02ff */
[----:B------:R-:W-:-:S03]  /*22010*/  MOV R19, R9 ;  /* 0x0000000900137202 */ /* 0x000fc60000000f00 */
[----:B------:R-:W-:Y:S02]  /*22020*/  IMAD R21, R23, UR21, R16 ;  /* 0x0000001517157c24 */ /* 0x000fe4000f8e0210 */
[----:B------:R-:W-:Y:S01]  /*22030*/  FMUL.FTZ R16, R13, UR16 ;  /* 0x000000100d107c20 */ /* 0x000fe20008410000 */
[----:B------:R-:W-:-:S04]  /*22040*/  IMAD.WIDE.U32 R18, R23, UR20, R18 ;  /* 0x0000001417127c25 */ /* 0x000fc8000f8e0012 */
[----:B------:R-:W-:Y:S01]  /*22050*/  FMUL.FTZ R13, R20, UR16 ;  /* 0x00000010140d7c20 */ /* 0x000fe20008410000 */
[----:B------:R-:W-:Y:S02]  /*22060*/  IADD3 R19, PT, PT, R19, R21, RZ ;  /* 0x0000001513137210 */ /* 0x000fe40007ffe0ff */
[C---:B------:R-:W-:Y:S02]  /*22070*/  LEA R20, P0, R18.reuse, UR6, 0x1 ;  /* 0x0000000612147c11 */ /* 0x040fe4000f8008ff */
[----:B------:R-:W-:Y:S02]  /*22080*/  F2FP.F16.F32.PACK_AB R13, R13, R16 ;  /* 0x000000100d0d723e */ /* 0x000fe400000000ff */
[----:B------:R-:W-:-:S05]  /*22090*/  LEA.HI.X R21, R18, UR7, R19, 0x1, P0 ;  /* 0x0000000712157c11 */ /* 0x000fca00080f0c13 */
[----:B------:R0:W-:Y:S04]  /*220a0*/  STG.E desc[UR10][R20.64], R13 ;  /* 0x0000000d14007986 */ /* 0x0001e8000c10190a */
.L_x_794:
[----:B------:R-:W-:Y:S05]  /*220b0*/  BSYNC.RECONVERGENT B0 ;  /* 0x0000000000007941 */ /* 0x000fea0003800200 */
.L_x_793:
        /* <DEDUP_REMOVED lines=23> */
.L_x_795:
        /* <DEDUP_REMOVED lines=14> */
[----:B------:R-:W-:-:S05]  /*22310*/  F2FP.F16.F32.PACK_AB R11, R16, R27 ;  /* 0x0000001b100b723e */ /* 0x000fca00000000ff */
[----:B------:R0:W-:Y:S02]  /*22320*/  STG.E desc[UR10][R12.64], R11 ;  /* 0x0000000b0c007986 */ /* 0x0001e4000c10190a */
.L_x_797:
[----:B------:R-:W-:Y:S05]  /*22330*/  BSYNC.RECONVERGENT B0 ;  /* 0x0000000000007941 */ /* 0x000fea0003800200 */
.L_x_796:
        /* <DEDUP_REMOVED lines=10> */
.L_x_773:
        /* <DEDUP_REMOVED lines=16> */
.L_x_801:
[----:B------:R-:W-:Y:S05]  /*224e0*/  BSYNC.RECONVERGENT B0 ;  /* 0x0000000000007941 */ /* 0x000fea0003800200 */
.L_x_800:
        /* <DEDUP_REMOVED lines=11> */
.L_x_803:
[----:B------:R-:W2:Y:S04]  /*225a0*/  LDG.E.STRONG.GPU R5, desc[UR10][R2.64] ;  /* 0x0000000a02057981 */ /* 0x000ea8000c1ef900 */
[----:B--2---:R-:W-:Y:S01]  /*225b0*/  CCTL.IVALL ;  /* 0x00000000ff00798f */ /* 0x004fe20002000000 */
[----:B------:R-:W-:Y:S05]  /*225c0*/  YIELD ;  /* 0x0000000000007946 */ /* 0x000fea0003800000 */
[----:B------:R-:W-:-:S13]  /*225d0*/  ISETP.NE.AND P0, PT, R5, R0, PT ;  /* 0x000000000500720c */ /* 0x000fda0003f05270 */
[----:B------:R-:W-:Y:S05]  /*225e0*/  @P0 BRA `(.L_x_803) ;  /* 0xfffffffc00ec0947 */ /* 0x000fea000383ffff */
.L_x_802:
        /* <DEDUP_REMOVED lines=75> */
.L_x_806:
        /* <DEDUP_REMOVED lines=27> */
.L_x_805:
[----:B------:R-:W-:Y:S05]  /*22c50*/  BSYNC.RECONVERGENT B0 ;  /* 0x0000000000007941 */ /* 0x000fea0003800200 */
.L_x_804:
        /* <DEDUP_REMOVED lines=10> */
.L_x_807:
        /* <DEDUP_REMOVED lines=82> */
.L_x_808:
        /* <DEDUP_REMOVED lines=14> */
.L_x_4895:


//--------------------- .text._Z35group_norm_nhwc_bwd_one_pass_kernelI11Fp16IOBf16WLi64ELi160ELi640EEv26Group_norm_nhwc_bwd_params --------------------------
	.section	.text._Z35group_norm_nhwc_bwd_one_pass_kernelI11Fp16IOBf16WLi64ELi160ELi640EEv26Group_norm_nhwc_bwd_params,"ax",@progbits
	.align	128
        .global         _Z35group_norm_nhwc_bwd_one_pass_kernelI11Fp16IOBf16WLi64ELi160ELi640EEv26Group_norm_nhwc_bwd_params
        .type           _Z35group_norm_nhwc_bwd_one_pass_kernelI11Fp16IOBf16WLi64ELi160ELi640EEv26Group_norm_nhwc_bwd_params,@function
        .size           _Z35group_norm_nhwc_bwd_one_pass_kernelI11Fp16IOBf16WLi64ELi160ELi640EEv26Group_norm_nhwc_bwd_params,(.L_x_4896 - _Z35group_norm_nhwc_bwd_one_pass_kernelI11Fp16IOBf16WLi64ELi160ELi640EEv26Group_norm_nhwc_bwd_params)
        .other          _Z35group_norm_nhwc_bwd_one_pass_kernelI11Fp16IOBf16WLi64ELi160ELi640EEv26Group_norm_nhwc_bwd_params,@"STO_CUDA_ENTRY STV_DEFAULT"
_Z35group_norm_nhwc_bwd_one_pass_kernelI11Fp16IOBf16WLi64ELi160ELi640EEv26Group_norm_nhwc_bwd_params:
.text._Z35group_norm_nhwc_bwd_one_pass_kernelI11Fp16IOBf16WLi64ELi160ELi640EEv26Group_norm_nhwc_bwd_params:
        /* <DEDUP_REMOVED lines=21> */
.L_x_852:
[----:B-1----:R-:W1:Y:S01]  /*0150*/  LDC R10, c[0x0][0x410] ;  /* 0x00010400ff0a7b82 */ /* 0x002e620000000800 */
[----:B--23--:R-:W2:Y:S01]  /*0160*/  S2R R3, SR_CTAID.X ;  /* 0x0000000000037919 */ /* 0x00cea20000002500 */
[----:B------:R-:W2:Y:S01]  /*0170*/  LDCU UR5, c[0x0][0x41c] ;  /* 0x00008380ff0577ac */ /* 0x000ea20008000800 */
[----:B------:R-:W-:Y:S01]  /*0180*/  ISETP.LE.AND P2, PT, RZ, UR6, PT ;  /* 0x00000006ff007c0c */ /* 0x000fe2000bf43270 */
[----:B------:R-:W3:Y:S01]  /*0190*/  LDCU.128 UR12, c[0x0][0x400] ;  /* 0x00008000ff0c77ac */ /* 0x000ee20008000c00 */
[----:B------:R-:W4:Y:S01]  /*01a0*/  LDCU.64 UR8, c[0x0][0x3b8] ;  /* 0x00007700ff0877ac */ /* 0x000f220008000a00 */
[----:B0-----:R-:W0:Y:S01]  /*01b0*/  LDCU.U8 UR7, c[0x0][0x414] ;  /* 0x00008280ff0777ac */ /* 0x001e220008000000 */
[----:B-1----:R-:W-:-:S04]  /*01c0*/  IABS R7, R10 ;  /* 0x0000000a00077213 */ /* 0x002fc80000000000 */
[----:B------:R-:W1:Y:S01]  /*01d0*/  I2F.RP R6, R7 ;  /* 0x0000000700067306 */ /* 0x000e620000209400 */
[----:B--2---:R-:W-:-:S05]  /*01e0*/  IMAD R11, R3, UR5, R48 ;  /* 0x00000005030b7c24 */ /* 0x004fca000f8e0230 */
[C---:B---3--:R-:W-:Y:S02]  /*01f0*/  ISETP.GE.U32.AND P1, PT, R11.reuse, UR12, PT ;  /* 0x0000000c0b007c0c */ /* 0x048fe4000bf26070 */
[----:B------:R-:W-:Y:S02]  /*0200*/  SHF.R.S32.HI R13, RZ, 0x1f, R11 ;  /* 0x0000001fff0d7819 */ /* 0x000fe4000001140b */
[----:B------:R-:W-:Y:S01]  /*0210*/  IADD3 R15, PT, PT, R11, 0x8, RZ ;  /* 0x000000080b0f7810 */ /* 0x000fe20007ffe0ff */
[----:B-1----:R-:W1:Y:S01]  /*0220*/  MUFU.RCP R6, R6 ;  /* 0x0000000600067308 */ /* 0x002e620000001000 */
[----:B------:R-:W-:Y:S02]  /*0230*/  ISETP.GE.AND.EX P1, PT, R13, UR13, PT, P1 ;  /* 0x0000000d0d007c0c */ /* 0x000fe4000bf26310 */
[----:B------:R-:W-:Y:S02]  /*0240*/  SHF.R.S32.HI R17, RZ, 0x1f, R15 ;  /* 0x0000001fff117819 */ /* 0x000fe4000001140f */
[----:B------:R-:W-:-:S04]  /*0250*/  IADD3 R19, PT, PT, R11, 0x10, RZ ;  /* 0x000000100b137810 */ /* 0x000fc80007ffe0ff */
[----:B------:R-:W-:-:S05]  /*0260*/  SHF.R.S32.HI R23, RZ, 0x1f, R19 ;  /* 0x0000001fff177819 */ /* 0x000fca0000011413 */
[----:B------:R-:W2:Y:S01]  /*0270*/  @!P1 LDC.64 R20, c[0x0][0x3f8] ;  /* 0x0000fe00ff149b82 */ /* 0x000ea20000000a00 */
[----:B-1----:R-:W-:-:S04]  /*0280*/  IADD3 R4, PT, PT, R6, 0xffffffe, RZ ;  /* 0x0ffffffe06047810 */ /* 0x002fc80007ffe0ff */
[----:B------:R1:W3:Y:S03]  /*0290*/  F2I.FTZ.U32.TRUNC.NTZ R5, R4 ;  /* 0x0000000400057305 */ /* 0x0002e6000021f000 */
[----:B------:R-:W4:Y:S01]  /*02a0*/  @!P1 LDC.64 R24, c[0x0][0x3a0] ;  /* 0x0000e800ff189b82 */ /* 0x000f220000000a00 */
[----:B-1----:R-:W-:Y:S01]  /*02b0*/  HFMA2 R4, -RZ, RZ, 0, 0 ;  /* 0x00000000ff047431 */ /* 0x002fe200000001ff */
[----:B---3--:R-:W-:-:S05]  /*02c0*/  IADD3 R8, PT, PT, RZ, -R5, RZ ;  /* 0x80000005ff087210 */ /* 0x008fca0007ffe0ff */
[----:B------:R-:W-:Y:S01]  /*02d0*/  IMAD R9, R8, R7, RZ ;  /* 0x0000000708097224 */ /* 0x000fe200078e02ff */
[----:B------:R-:W-:-:S03]  /*02e0*/  IABS R8, UR6 ;  /* 0x0000000600087c13 */ /* 0x000fc60008000000 */
[----:B------:R-:W-:-:S06]  /*02f0*/  IMAD.HI.U32 R5, R5, R9, R4 ;  /* 0x0000000905057227 */ /* 0x000fcc00078e0004 */
[----:B------:R-:W-:-:S05]  /*0300*/  IMAD.HI.U32 R5, R5, R8, RZ ;  /* 0x0000000805057227 */ /* 0x000fca00078e00ff */
[----:B------:R-:W-:-:S05]  /*0310*/  IADD3 R6, PT, PT, -R5, RZ, RZ ;  /* 0x000000ff05067210 */ /* 0x000fca0007ffe1ff */
[----:B------:R-:W-:Y:S01]  /*0320*/  IMAD R4, R7, R6, R8 ;  /* 0x0000000607047224 */ /* 0x000fe200078e0208 */
[----:B------:R-:W-:-:S04]  /*0330*/  LOP3.LUT R6, R10, UR6, RZ, 0x3c, !PT ;  /* 0x000000060a067c12 */ /* 0x000fc8000f8e3cff */
[----:B------:R-:W-:Y:S02]  /*0340*/  ISETP.GT.U32.AND P3, PT, R7, R4, PT ;  /* 0x000000040700720c */ /* 0x000fe40003f64070 */
[----:B------:R-:W-:-:S11]  /*0350*/  ISETP.GE.AND P5, PT, R6, RZ, PT ;  /* 0x000000ff0600720c */ /* 0x000fd60003fa6270 */
[-C--:B------:R-:W-:Y:S02]  /*0360*/  @!P3 IADD3 R4, PT, PT, R4, -R7.reuse, RZ ;  /* 0x800000070404b210 */ /* 0x080fe40007ffe0ff */
[----:B------:R-:W-:Y:S02]  /*0370*/  @!P3 IADD3 R5, PT, PT, R5, 0x1, RZ ;  /* 0x000000010505b810 */ /* 0x000fe40007ffe0ff */
[CC--:B------:R-:W-:Y:S02]  /*0380*/  ISETP.GE.U32.AND P0, PT, R4.reuse, R7.reuse, PT ;  /* 0x000000070400720c */ /* 0x0c0fe40003f06070 */
[----:B------:R-:W-:Y:S02]  /*0390*/  ISETP.GT.U32.AND P4, PT, R7, R4, PT ;  /* 0x000000040700720c */ /* 0x000fe40003f84070 */
[----:B------:R-:W-:Y:S02]  /*03a0*/  IADD3 R7, PT, PT, R4, -R7, RZ ;  /* 0x8000000704077210 */ /* 0x000fe40007ffe0ff */
[----:B------:R-:W-:-:S02]  /*03b0*/  ISETP.NE.AND P3, PT, R10, RZ, PT ;  /* 0x000000ff0a00720c */ /* 0x000fc40003f65270 */
[----:B------:R-:W-:Y:S02]  /*03c0*/  SEL R4, R7, R4, !P4 ;  /* 0x0000000407047207 */ /* 0x000fe40006000000 */
[----:B------:R-:W-:Y:S02]  /*03d0*/  LOP3.LUT R7, RZ, R10, RZ, 0x33, !PT ;  /* 0x0000000aff077212 */ /* 0x000fe400078e33ff */
[----:B------:R-:W-:Y:S02]  /*03e0*/  @!P2 IADD3 R4, PT, PT, -R4, RZ, RZ ;  /* 0x000000ff0404a210 */ /* 0x000fe40007ffe1ff */
[----:B------:R-:W-:Y:S02]  /*03f0*/  @P0 IADD3 R5, PT, PT, R5, 0x1, RZ ;  /* 0x0000000105050810 */ /* 0x000fe40007ffe0ff */
[----:B------:R-:W-:Y:S02]  /*0400*/  SEL R49, R7, R4, !P3 ;  /* 0x0000000407317207 */ /* 0x000fe40005800000 */
[----:B------:R-:W-:-:S02]  /*0410*/  @!P5 IADD3 R5, PT, PT, -R5, RZ, RZ ;  /* 0x000000ff0505d210 */ /* 0x000fc40007ffe1ff */
[----:B------:R-:W-:Y:S01]  /*0420*/  ISETP.GE.U32.AND P2, PT, R19, UR12, PT ;  /* 0x0000000c13007c0c */ /* 0x000fe2000bf46070 */
[----:B------:R-:W-:Y:S01]  /*0430*/  IMAD R9, R49, 0xa0, RZ ;  /* 0x000000a031097824 */ /* 0x000fe200078e02ff */
[----:B------:R-:W-:Y:S02]  /*0440*/  SEL R5, R7, R5, !P3 ;  /* 0x0000000507057207 */ /* 0x000fe40005800000 */
[----:B------:R-:W-:Y:S02]  /*0450*/  ISETP.GE.U32.AND P3, PT, R15, UR12, PT ;  /* 0x0000000c0f007c0c */ /* 0x000fe4000bf66070 */
[----:B------:R-:W-:Y:S02]  /*0460*/  IADD3 R50, P0, PT, R9, R2, RZ ;  /* 0x0000000209327210 */ /* 0x000fe40007f1e0ff */
[----:B------:R-:W-:Y:S02]  /*0470*/  SHF.R.S32.HI R2, RZ, 0x1f, R5 ;  /* 0x0000001fff027819 */ /* 0x000fe40000011405 */
[----:B------:R-:W-:-:S02]  /*0480*/  ISETP.GE.AND.EX P3, PT, R17, UR13, PT, P3 ;  /* 0x0000000d11007c0c */ /* 0x000fc4000bf66330 */
[----:B------:R-:W-:Y:S01]  /*0490*/  LEA.HI.X.SX32 R51, R9, RZ, 0x1, P0 ;  /* 0x000000ff09337211 */ /* 0x000fe200000f0eff */
[----:B------:R-:W-:Y:S01]  /*04a0*/  IMAD R2, R2, UR14, RZ ;  /* 0x0000000e02027c24 */ /* 0x000fe2000f8e02ff */
[----:B------:R-:W-:-:S03]  /*04b0*/  ISETP.GE.AND.EX P2, PT, R23, UR13, PT, P2 ;  /* 0x0000000d17007c0c */ /* 0x000fc6000bf46320 */
[----:B------:R-:W-:Y:S02]  /*04c0*/  IMAD R53, R5, UR15, R2 ;  /* 0x0000000f05357c24 */ /* 0x000fe4000f8e0202 */
[----:B--2---:R-:W-:Y:S02]  /*04d0*/  @!P1 IMAD R2, R13, R20, RZ ;  /* 0x000000140d029224 */ /* 0x004fe400078e02ff */
[----:B------:R-:W-:Y:S01]  /*04e0*/  IMAD.WIDE.U32 R50, R5, UR14, R50 ;  /* 0x0000000e05327c25 */ /* 0x000fe2000f8e0032 */
[----:B------:R-:W1:Y:S03]  /*04f0*/  @!P1 LDC.64 R12, c[0x0][0x398] ;  /* 0x0000e600ff0c9b82 */ /* 0x000e660000000a00 */
[----:B------:R-:W-:Y:S01]  /*0500*/  @!P1 IMAD R7, R11, R21, R2 ;  /* 0x000000150b079224 */ /* 0x000fe200078e0202 */
[----:B------:R-:W-:Y:S02]  /*0510*/  IADD3 R53, PT, PT, R51, R53, RZ ;  /* 0x0000003533357210 */ /* 0x000fe40007ffe0ff */
[----:B------:R-:W-:-:S02]  /*0520*/  @!P1 MOV R52, R50 ;  /* 0x0000003200349202 */ /* 0x000fc40000000f00 */
[----:B------:R-:W2:Y:S01]  /*0530*/  @!P3 LDC.64 R26, c[0x0][0x3f8] ;  /* 0x0000fe00ff1abb82 */ /* 0x000ea20000000a00 */
[C---:B------:R-:W-:Y:S02]  /*0540*/  IADD3 R21, PT, PT, R11.reuse, 0x18, RZ ;  /* 0x000000180b157810 */ /* 0x040fe40007ffe0ff */
[----:B------:R-:W-:-:S05]  /*0550*/  @!P1 IMAD.WIDE.U32 R4, R11, R20, R52 ;  /* 0x000000140b049225 */ /* 0x000fca00078e0034 */
[----:B------:R-:W-:Y:S01]  /*0560*/  @!P1 IADD3 R5, PT, PT, R5, R7, RZ ;  /* 0x0000000705059210 */ /* 0x000fe20007ffe0ff */
[----:B------:R-:W3:Y:S01]  /*0570*/  @!P2 LDC.64 R32, c[0x0][0x3f8] ;  /* 0x0000fe00ff20ab82 */ /* 0x000ee20000000a00 */
[C---:B------:R-:W-:Y:S02]  /*0580*/  @!P1 SHF.L.U32 R9, R4.reuse, 0x1, RZ ;  /* 0x0000000104099819 */ /* 0x040fe400000006ff */
[----:B------:R-:W-:Y:S02]  /*0590*/  @!P1 SHF.L.U64.HI R2, R4, 0x1, R5 ;  /* 0x0000000104029819 */ /* 0x000fe40000010205 */
[----:B------:R-:W-:Y:S02]  /*05a0*/  CS2R R4, SRZ ;  /* 0x0000000000047805 */ /* 0x000fe4000001ff00 */
[----:B----4-:R-:W-:Y:S01]  /*05b0*/  @!P1 IADD3 R6, P0, PT, R9, R24, RZ ;  /* 0x0000001809069210 */ /* 0x010fe20007f1e0ff */
[----:B------:R-:W4:Y:S03]  /*05c0*/  @!P3 LDC.64 R28, c[0x0][0x3a0] ;  /* 0x0000e800ff1cbb82 */ /* 0x000f260000000a00 */
[----:B------:R-:W-:-:S02]  /*05d0*/  @!P1 IADD3.X R7, PT, PT, R2, R25, RZ, P0, !PT ;  /* 0x0000001902079210 */ /* 0x000fc400007fe4ff */
[----:B-1----:R-:W-:Y:S02]  /*05e0*/  @!P1 IADD3 R8, P0, PT, R9, R12, RZ ;  /* 0x0000000c09089210 */ /* 0x002fe40007f1e0ff */
[----:B------:R-:W-:Y:S01]  /*05f0*/  @!P3 MOV R12, R50 ;  /* 0x00000032000cb202 */ /* 0x000fe20000000f00 */
[----:B------:R1:W5:Y:S01]  /*0600*/  @!P1 LDG.E R4, desc[UR10][R6.64] ;  /* 0x0000000a06049981 */ /* 0x000362000c1e1900 */
[----:B------:R-:W-:Y:S01]  /*0610*/  @!P1 IADD3.X R9, PT, PT, R2, R13, RZ, P0, !PT ;  /* 0x0000000d02099210 */ /* 0x000fe200007fe4ff */
[----:B------:R-:W0:Y:S01]  /*0620*/  @!P3 LDC.64 R30, c[0x0][0x398] ;  /* 0x0000e600ff1ebb82 */ /* 0x000e220000000a00 */
[----:B------:R-:W-:Y:S01]  /*0630*/  @!P3 MOV R13, R53 ;  /* 0x00000035000db202 */ /* 0x000fe20000000f00 */
[----:B--2---:R-:W-:Y:S01]  /*0640*/  @!P3 IMAD R10, R17, R26, RZ ;  /* 0x0000001a110ab224 */ /* 0x004fe200078e02ff */
[----:B------:R-:W-:Y:S01]  /*0650*/  ISETP.GE.U32.AND P0, PT, R21, UR12, PT ;  /* 0x0000000c15007c0c */ /* 0x000fe2000bf06070 */
[----:B------:R2:W5:Y:S01]  /*0660*/  @!P1 LDG.E R5, desc[UR10][R8.64] ;  /* 0x0000000a08059981 */ /* 0x000562000c1e1900 */
[----:B------:R-:W-:Y:S01]  /*0670*/  SHF.R.S32.HI R25, RZ, 0x1f, R21 ;  /* 0x0000001fff197819 */ /* 0x000fe20000011415 */
[----:B------:R-:W-:-:S02]  /*0680*/  @!P3 IMAD R17, R15, R27, R10 ;  /* 0x0000001b0f11b224 */ /* 0x000fc400078e020a */
[----:B------:R-:W-:Y:S01]  /*0690*/  @!P3 IMAD.WIDE.U32 R12, R15, R26, R12 ;  /* 0x0000001a0f0cb225 */ /* 0x000fe200078e000c */
[----:B------:R-:W-:Y:S01]  /*06a0*/  ISETP.GE.AND.EX P0, PT, R25, UR13, PT, P0 ;  /* 0x0000000d19007c0c */ /* 0x000fe2000bf06300 */
[----:B------:R-:W2:Y:S01]  /*06b0*/  @!P2 LDC.64 R26, c[0x0][0x3a0] ;  /* 0x0000e800ff1aab82 */ /* 0x000ea20000000a00 */
[----:B------:R-:W-:Y:S02]  /*06c0*/  @!P2 MOV R16, R50 ;  /* 0x000000320010a202 */ /* 0x000fe40000000f00 */
[----:B-1----:R-:W-:Y:S01]  /*06d0*/  @!P3 IADD3 R7, PT, PT, R13, R17, RZ ;  /* 0x000000110d07b210 */ /* 0x002fe20007ffe0ff */
[-C--:B---3--:R-:W-:Y:S01]  /*06e0*/  @!P2 IMAD R6, R23, R32.reuse, RZ ;  /* 0x000000201706a224 */ /* 0x088fe200078e02ff */
[----:B------:R-:W-:Y:S02]  /*06f0*/  @!P2 MOV R17, R53 ;  /* 0x000000350011a202 */ /* 0x000fe40000000f00 */
[C---:B------:R-:W-:Y:S01]  /*0700*/  @!P3 SHF.L.U32 R15, R12.reuse, 0x1, RZ ;  /* 0x000000010c0fb819 */ /* 0x040fe200000006ff */
[C---:B------:R-:W-:Y:S01]  /*0710*/  @!P2 IMAD R23, R19.reuse, R33, R6 ;  /* 0x000000211317a224 */ /* 0x040fe200078e0206 */
[----:B------:R-:W1:Y:S01]  /*0720*/  @!P2 LDC.64 R36, c[0x0][0x398] ;  /* 0x0000e600ff24ab82 */ /* 0x000e620000000a00 */
[----:B------:R-:W-:Y:S01]  /*0730*/  @!P2 IMAD.WIDE.U32 R16, R19, R32, R16 ;  /* 0x000000201310a225 */ /* 0x000fe200078e0010 */
[----:B------:R-:W-:-:S02]  /*0740*/  @!P3 SHF.L.U64.HI R2, R12, 0x1, R7 ;  /* 0x000000010c02b819 */ /* 0x000fc40000010207 */
[----:B----4-:R-:W-:-:S04]  /*0750*/  @!P3 IADD3 R12, P1, PT, R15, R28, RZ ;  /* 0x0000001c0f0cb210 */ /* 0x010fc80007f3e0ff */
[----:B------:R-:W3:Y:S01]  /*0760*/  @!P0 LDC.64 R38, c[0x0][0x3f8] ;  /* 0x0000fe00ff268b82 */ /* 0x000ee20000000a00 */
[----:B0-----:R-:W-:Y:S02]  /*0770*/  @!P3 IADD3 R14, P4, PT, R15, R30, RZ ;  /* 0x0000001e0f0eb210 */ /* 0x001fe40007f9e0ff */
[----:B--2---:R-:W-:Y:S02]  /*0780*/  @!P2 IADD3 R9, PT, PT, R17, R23, RZ ;  /* 0x000000171109a210 */ /* 0x004fe40007ffe0ff */
[----:B------:R-:W-:Y:S02]  /*0790*/  @!P2 SHF.L.U32 R19, R16, 0x1, RZ ;  /* 0x000000011013a819 */ /* 0x000fe400000006ff */
[C---:B------:R-:W-:Y:S01]  /*07a0*/  @!P3 IADD3.X R13, PT, PT, R2.reuse, R29, RZ, P1, !PT ;  /* 0x0000001d020db210 */ /* 0x040fe20000ffe4ff */
[----:B------:R-:W-:Y:S01]  /*07b0*/  UIMAD.WIDE UR8, UR6, 0x8, UR8 ;  /* 0x00000008060878a5 */ /* 0x000fe2000f8e0208 */
[----:B------:R-:W-:Y:S01]  /*07c0*/  @!P3 IADD3.X R15, PT, PT, R2, R31, RZ, P4, !PT ;  /* 0x0000001f020fb210 */ /* 0x000fe200027fe4ff */
[----:B------:R-:W0:Y:S01]  /*07d0*/  @!P0 LDC.64 R32, c[0x0][0x3a0] ;  /* 0x0000e800ff208b82 */ /* 0x000e220000000a00 */
[----:B------:R-:W-:-:S02]  /*07e0*/  @!P2 SHF.L.U64.HI R2, R16, 0x1, R9 ;  /* 0x000000011002a819 */ /* 0x000fc40000010209 */
[----:B------:R-:W-:Y:S02]  /*07f0*/  @!P2 IADD3 R16, P1, PT, R19, R26, RZ ;  /* 0x0000001a1310a210 */ /* 0x000fe40007f3e0ff */
[----:B------:R-:W-:Y:S02]  /*0800*/  IADD3 R29, PT, PT, R11, 0x20, RZ ;  /* 0x000000200b1d7810 */ /* 0x000fe40007ffe0ff */
[----:B------:R-:W-:Y:S02]  /*0810*/  @!P2 IADD3.X R17, PT, PT, R2, R27, RZ, P1, !PT ;  /* 0x0000001b0211a210 */ /* 0x000fe40000ffe4ff */
[----:B------:R-:W-:Y:S02]  /*0820*/  CS2R R6, SRZ ;  /* 0x0000000000067805 */ /* 0x000fe4000001ff00 */
[----:B------:R-:W-:Y:S01]  /*0830*/  ISETP.GE.U32.AND P1, PT, R29, UR12, PT ;  /* 0x0000000c1d007c0c */ /* 0x000fe2000bf26070 */
[----:B------:R-:W2:Y:S01]  /*0840*/  @!P0 LDC.64 R26, c[0x0][0x398] ;  /* 0x0000e600ff1a8b82 */ /* 0x000ea20000000a00 */
[----:B------:R-:W-:-:S02]  /*0850*/  SHF.R.S32.HI R35, RZ, 0x1f, R29 ;  /* 0x0000001fff237819 */ /* 0x000fc4000001141d */
[----:B------:R4:W5:Y:S02]  /*0860*/  @!P3 LDG.E R6, desc[UR10][R12.64] ;  /* 0x0000000a0c06b981 */ /* 0x000964000c1e1900 */
[----:B------:R-:W-:Y:S01]  /*0870*/  ISETP.GE.AND.EX P1, PT, R35, UR13, PT, P1 ;  /* 0x0000000d23007c0c */ /* 0x000fe2000bf26310 */
[----:B---3--:R-:W-:Y:S01]  /*0880*/  @!P0 IMAD R10, R25, R38, RZ ;  /* 0x00000026190a8224 */ /* 0x008fe200078e02ff */
[----:B------:R3:W5:Y:S01]  /*0890*/  @!P3 LDG.E R7, desc[UR10][R14.64] ;  /* 0x0000000a0e07b981 */ /* 0x000762000c1e1900 */
[----:B-1----:R-:W-:Y:S02]  /*08a0*/  @!P2 IADD3 R18, P3, PT, R19, R36, RZ ;  /* 0x000000241312a210 */ /* 0x002fe40007f7e0ff */
[----:B----4-:R-:W-:Y:S02]  /*08b0*/  @!P0 MOV R12, R50 ;  /* 0x00000032000c8202 */ /* 0x010fe40000000f00 */
[----:B------:R-:W-:Y:S01]  /*08c0*/  @!P0 MOV R13, R53 ;  /* 0x00000035000d8202 */ /* 0x000fe20000000f00 */
[----:B---3--:R-:W-:Y:S01]  /*08d0*/  @!P0 IMAD R15, R21, R39, R10 ;  /* 0x00000027150f8224 */ /* 0x008fe200078e020a */
[----:B------:R-:W-:-:S04]  /*08e0*/  IADD3 R39, PT, PT, R11, 0x28, RZ ;  /* 0x000000280b277810 */ /* 0x000fc80007ffe0ff */
[----:B------:R-:W1:Y:S01]  /*08f0*/  @!P1 LDC.64 R24, c[0x0][0x3f8] ;  /* 0x0000fe00ff189b82 */ /* 0x000e620000000a00 */
[----:B------:R-:W-:Y:S01]  /*0900*/  @!P0 IMAD.WIDE.U32 R12, R21, R38, R12 ;  /* 0x00000026150c8225 */ /* 0x000fe200078e000c */
[----:B------:R-:W-:Y:S02]  /*0910*/  MOV R20, UR8 ;  /* 0x0000000800147c02 */ /* 0x000fe40008000f00 */
[----:B------:R-:W-:Y:S02]  /*0920*/  MOV R21, UR9 ;  /* 0x0000000900157c02 */ /* 0x000fe40008000f00 */
[----:B------:R-:W-:Y:S02]  /*0930*/  ISETP.NE.AND P5, PT, RZ, UR7, PT ;  /* 0x00000007ff007c0c */ /* 0x000fe4000bfa5270 */
[----:B------:R-:W-:Y:S02]  /*0940*/  @!P2 IADD3.X R19, PT, PT, R2, R37, RZ, P3, !PT ;  /* 0x000000250213a210 */ /* 0x000fe40001ffe4ff */
[----:B------:R-:W-:Y:S01]  /*0950*/  ISETP.GE.U32.AND P3, PT, R39, UR12, PT ;  /* 0x0000000c27007c0c */ /* 0x000fe2000bf66070 */
[----:B------:R-:W3:Y:S01]  /*0960*/  LDG.E.64 R20, desc[UR10][R20.64] ;  /* 0x0000000a14147981 */ /* 0x000ee2000c1e1b00 */
[----:B------:R-:W-:-:S04]  /*0970*/  SHF.R.S32.HI R41, RZ, 0x1f, R39 ;  /* 0x0000001fff297819 */ /* 0x000fc80000011427 */
[----:B------:R-:W-:Y:S02]  /*0980*/  ISETP.GE.AND.EX P3, PT, R41, UR13, PT, P3 ;  /* 0x0000000d29007c0c */ /* 0x000fe4000bf66330 */
[----:B------:R-:W-:Y:S02]  /*0990*/  CS2R R8, SRZ ;  /* 0x0000000000087805 */ /* 0x000fe4000001ff00 */
[----:B------:R-:W-:Y:S01]  /*09a0*/  @!P0 IADD3 R13, PT, PT, R13, R15, RZ ;  /* 0x0000000f0d0d8210 */ /* 0x000fe20007ffe0ff */
[----:B------:R-:W4:Y:S01]  /*09b0*/  @P5 LDC.64 R30, c[0x0][0x3b0] ;  /* 0x0000ec00ff1e5b82 */ /* 0x000f220000000a00 */
[----:B------:R-:W-:Y:S02]  /*09c0*/  IADD3 R28, PT, PT, R11, 0x30, RZ ;  /* 0x000000300b1c7810 */ /* 0x000fe40007ffe0ff */
[C---:B------:R-:W-:Y:S01]  /*09d0*/  @!P0 SHF.L.U32 R37, R12.reuse, 0x1, RZ ;  /* 0x000000010c258819 */ /* 0x040fe200000006ff */
[----:B------:R-:W5:Y:S01]  /*09e0*/  @!P2 LDG.E R8, desc[UR10][R16.64] ;  /* 0x0000000a1008a981 */ /* 0x000f62000c1e1900 */
[----:B------:R-:W-:-:S02]  /*09f0*/  @!P0 SHF.L.U64.HI R38, R12, 0x1, R13 ;  /* 0x000000010c268819 */ /* 0x000fc4000001020d */
[----:B------:R-:W-:Y:S01]  /*0a00*/  SHF.R.S32.HI R43, RZ, 0x1f, R28 ;  /* 0x0000001fff2b7819 */ /* 0x000fe2000001141c */
[----:B------:R0:W5:Y:S01]  /*0a10*/  @!P2 LDG.E R9, desc[UR10][R18.64] ;  /* 0x0000000a1209a981 */ /* 0x000162000c1e1900 */
[----:B------:R-:W-:Y:S01]  /*0a20*/  ISETP.GE.U32.AND P2, PT, R28, UR12, PT ;  /* 0x0000000c1c007c0c */ /* 0x000fe2000bf46070 */
[----:B------:R-:W4:Y:S01]  /*0a30*/  @!P3 LDC.64 R12, c[0x0][0x3f8] ;  /* 0x0000fe00ff0cbb82 */ /* 0x000f220000000a00 */
[----:B-1----:R-:W-:Y:S02]  /*0a40*/  @!P1 IMAD R14, R35, R24, RZ ;  /* 0x00000018230e9224 */ /* 0x002fe400078e02ff */
[----:B------:R-:W-:-:S05]  /*0a50*/  ISETP.GE.AND.EX P2, PT, R43, UR13, PT, P2 ;  /* 0x0000000d2b007c0c */ /* 0x000fca000bf46320 */
[----:B0-----:R-:W0:Y:S01]  /*0a60*/  @!P1 LDC.64 R18, c[0x0][0x3a0] ;  /* 0x0000e800ff129b82 */ /* 0x001e220000000a00 */
[----:B------:R-:W-:Y:S02]  /*0a70*/  LOP3.LUT R2, R46, 0xffff, RZ, 0xc0, !PT ;  /* 0x0000ffff2e027812 */ /* 0x000fe400078ec0ff */
[----:B------:R-:W-:Y:S01]  /*0a80*/  @!P0 IADD3 R32, P6, PT, R37, R32, RZ ;  /* 0x0000002025208210 */ /* 0x000fe20007fde0ff */
[----:B------:R-:W-:Y:S01]  /*0a90*/  @!P1 IMAD R45, R29, R25, R14 ;  /* 0x000000191d2d9224 */ /* 0x000fe200078e020e */
[----:B------:R-:W-:Y:S01]  /*0aa0*/  IADD3 R16, PT, PT, R11, 0x38, RZ ;  /* 0x000000380b107810 */ /* 0x000fe20007ffe0ff */
[----:B------:R-:W-:Y:S01]  /*0ab0*/  IMAD R17, R49, 0xa0, R2 ;  /* 0x000000a031117824 */ /* 0x000fe200078e0202 */
[----:B------:R-:W-:Y:S01]  /*0ac0*/  @!P0 IADD3.X R33, PT, PT, R38, R33, RZ, P6, !PT ;  /* 0x0000002126218210 */ /* 0x000fe200037fe4ff */
[----:B------:R-:W1:Y:S01]  /*0ad0*/  @!P1 LDC.64 R14, c[0x0][0x398] ;  /* 0x0000e600ff0e9b82 */ /* 0x000e620000000a00 */
[----:B--2---:R-:W-:Y:S02]  /*0ae0*/  @!P0 IADD3 R36, P6, PT, R37, R26, RZ ;  /* 0x0000001a25248210 */ /* 0x004fe40007fde0ff */
[----:B------:R-:W-:-:S02]  /*0af0*/  @!P1 MOV R34, R50 ;  /* 0x0000003200229202 */ /* 0x000fc40000000f00 */
[----:B------:R-:W-:Y:S02]  /*0b00*/  @!P1 MOV R35, R53 ;  /* 0x0000003500239202 */ /* 0x000fe40000000f00 */
[----:B------:R-:W-:Y:S02]  /*0b10*/  ISETP.GE.U32.AND P4, PT, R16, UR12, PT ;  /* 0x0000000c10007c0c */ /* 0x000fe4000bf86070 */
[----:B------:R-:W-:Y:S01]  /*0b20*/  SHF.R.S32.HI R23, RZ, 0x1f, R16 ;  /* 0x0000001fff177819 */ /* 0x000fe20000011410 */
[----:B----4-:R-:W-:Y:S01]  /*0b30*/  @P5 IMAD.WIDE R30, R17, 0x2, R30 ;  /* 0x00000002111e5825 */ /* 0x010fe200078e021e */
[----:B------:R-:W-:Y:S02]  /*0b40*/  @!P0 IADD3.X R37, PT, PT, R38, R27, RZ, P6, !PT ;  /* 0x0000001b26258210 */ /* 0x000fe400037fe4ff */
[----:B------:R-:W2:Y:S01]  /*0b50*/  @!P2 LDC.64 R26, c[0x0][0x3f8] ;  /* 0x0000fe00ff1aab82 */ /* 0x000ea20000000a00 */
[----:B------:R-:W-:Y:S01]  /*0b60*/  @!P1 IMAD.WIDE.U32 R34, R29, R24, R34 ;  /* 0x000000181d229225 */ /* 0x000fe200078e0022 */
[----:B------:R-:W-:-:S02]  /*0b70*/  ISETP.GE.AND.EX P4, PT, R23, UR13, PT, P4 ;  /* 0x0000000d17007c0c */ /* 0x000fc4000bf86340 */
[----:B------:R-:W-:Y:S01]  /*0b80*/  CS2R R10, SRZ ;  /* 0x00000000000a7805 */ /* 0x000fe2000001ff00 */
[----:B------:R-:W4:Y:S03]  /*0b90*/  @P5 LDG.E.U16 R42, desc[UR10][R30.64] ;  /* 0x0000000a1e2a5981 */ /* 0x000f26000c1e1500 */
[----:B------:R-:W2:Y:S01]  /*0ba0*/  @!P3 LDC.64 R24, c[0x0][0x3a0] ;  /* 0x0000e800ff18bb82 */ /* 0x000ea20000000a00 */
[----:B------:R0:W4:Y:S01]  /*0bb0*/  @P5 LDG.E.U16 R22, desc[UR10][R30.64+0x2] ;  /* 0x0000020a1e165981 */ /* 0x000122000c1e1500 */
[----:B------:R-:W-:-:S03]  /*0bc0*/  @!P1 SHF.L.U32 R29, R34, 0x1, RZ ;  /* 0x00000001221d9819 */ /* 0x000fc600000006ff */
[----:B------:R0:W5:Y:S04]  /*0bd0*/  @!P0 LDG.E R10, desc[UR10][R32.64] ;  /* 0x0000000a200a8981 */ /* 0x000168000c1e1900 */
[----:B------:R1:W5:Y:S01]  /*0be0*/  @!P0 LDG.E R11, desc[UR10][R36.64] ;  /* 0x0000000a240b8981 */ /* 0x000362000c1e1900 */
[----:B0-----:R-:W-:Y:S01]  /*0bf0*/  @!P1 IADD3 R31, PT, PT, R35, R45, RZ ;  /* 0x0000002d231f9210 */ /* 0x001fe20007ffe0ff */
[----:B------:R-:W-:-:S03]  /*0c00*/  @!P3 IMAD R30, R41, R12, RZ ;  /* 0x0000000c291eb224 */ /* 0x000fc600078e02ff */
[----:B------:R-:W-:Y:S01]  /*0c10*/  @!P1 SHF.L.U64.HI R40, R34, 0x1, R31 ;  /* 0x0000000122289819 */ /* 0x000fe2000001021f */
[----:B------:R-:W-:Y:S01]  /*0c20*/  @!P3 IMAD R13, R39, R13, R30 ;  /* 0x0000000d270db224 */ /* 0x000fe200078e021e */
[----:B------:R-:W-:Y:S01]  /*0c30*/  @!P1 IADD3 R32, P0, PT, R29, R18, RZ ;  /* 0x000000121d209210 */ /* 0x000fe20007f1e0ff */
[----:B------:R-:W0:Y:S01]  /*0c40*/  @!P3 LDC.64 R34, c[0x0][0x398] ;  /* 0x0000e600ff22bb82 */ /* 0x000e220000000a00 */
[----:B------:R-:W-:Y:S02]  /*0c50*/  @!P3 MOV R30, R50 ;  /* 0x00000032001eb202 */ /* 0x000fe40000000f00 */
[----:B------:R-:W-:Y:S02]  /*0c60*/  @!P3 MOV R31, R53 ;  /* 0x00000035001fb202 */ /* 0x000fe40000000f00 */
[----:B------:R-:W-:-:S03]  /*0c70*/  @!P1 IADD3.X R33, PT, PT, R40, R19, RZ, P0, !PT ;  /* 0x0000001328219210 */ /* 0x000fc600007fe4ff */
[----:B------:R-:W0:Y:S01]  /*0c80*/  @!P4 LDC.64 R18, c[0x0][0x3f8] ;  /* 0x0000fe00ff12cb82 */ /* 0x000e220000000a00 */
[----:B------:R-:W-:Y:S01]  /*0c90*/  @!P3 IMAD.WIDE.U32 R30, R39, R12, R30 ;  /* 0x0000000c271eb225 */ /* 0x000fe200078e001e */
[----:B-1----:R-:W-:-:S03]  /*0ca0*/  @!P1 IADD3 R36, P0, PT, R29, R14, RZ ;  /* 0x0000000e1d249210 */ /* 0x002fc60007f1e0ff */
[----:B------:R-:W-:Y:S01]  /*0cb0*/  HFMA2 R12, -RZ, RZ, 0, 0 ;  /* 0x00000000ff0c7431 */ /* 0x000fe200000001ff */
[----:B------:R-:W-:Y:S02]  /*0cc0*/  @!P2 MOV R41, R53 ;  /* 0x000000350029a202 */ /* 0x000fe40000000f00 */
[----:B------:R-:W-:Y:S02]  /*0cd0*/  @!P3 IADD3 R13, PT, PT, R31, R13, RZ ;  /* 0x0000000d1f0db210 */ /* 0x000fe40007ffe0ff */
[----:B------:R-:W-:Y:S01]  /*0ce0*/  @!P3 SHF.L.U32 R45, R30, 0x1, RZ ;  /* 0x000000011e2db819 */ /* 0x000fe200000006ff */
[----:B--2---:R-:W-:Y:S01]  /*0cf0*/  @!P2 IMAD R43, R43, R26, RZ ;  /* 0x0000001a2b2ba224 */ /* 0x004fe200078e02ff */
[----:B------:R-:W-:Y:S01]  /*0d00*/  @!P1 IADD3.X R37, PT, PT, R40, R15, RZ, P0, !PT ;  /* 0x0000000f28259210 */ /* 0x000fe200007fe4ff */
[----:B------:R-:W5:Y:S01]  /*0d10*/  @!P1 LDG.E R12, desc[UR10][R32.64] ;  /* 0x0000000a200c9981 */ /* 0x000f62000c1e1900 */
[----:B------:R-:W-:Y:S02]  /*0d20*/  @!P2 MOV R40, R50 ;  /* 0x000000320028a202 */ /* 0x000fe40000000f00 */
[----:B------:R-:W-:-:S02]  /*0d30*/  @!P3 SHF.L.U64.HI R44, R30, 0x1, R13 ;  /* 0x000000011e2cb819 */ /* 0x000fc4000001020d */
[----:B------:R-:W-:Y:S01]  /*0d40*/  @!P3 IADD3 R38, P6, PT, R45, R24, RZ ;  /* 0x000000182d26b210 */ /* 0x000fe20007fde0ff */
[----:B------:R-:W1:Y:S01]  /*0d50*/  @!P2 LDC.64 R30, c[0x0][0x3a0] ;  /* 0x0000e800ff1eab82 */ /* 0x000e620000000a00 */
[C---:B------:R-:W-:Y:S02]  /*0d60*/  @!P2 IMAD R15, R28.reuse, R27, R43 ;  /* 0x0000001b1c0fa224 */ /* 0x040fe400078e022b */
[----:B------:R-:W-:Y:S01]  /*0d70*/  @!P2 IMAD.WIDE.U32 R40, R28, R26, R40 ;  /* 0x0000001a1c28a225 */ /* 0x000fe200078e0028 */
[----:B------:R-:W-:Y:S02]  /*0d80*/  @!P3 IADD3.X R39, PT, PT, R44, R25, RZ, P6, !PT ;  /* 0x000000192c27b210 */ /* 0x000fe400037fe4ff */
[----:B------:R-:W-:Y:S02]  /*0d90*/  MOV R13, RZ ;  /* 0x000000ff000d7202 */ /* 0x000fe40000000f00 */
[----:B------:R-:W2:Y:S01]  /*0da0*/  @!P4 LDC.64 R28, c[0x0][0x3a0] ;  /* 0x0000e800ff1ccb82 */ /* 0x000ea20000000a00 */
[----:B------:R-:W-:-:S02]  /*0db0*/  HFMA2 R14, -RZ, RZ, 0, 0 ;  /* 0x00000000ff0e7431 */ /* 0x000fc400000001ff */
[----:B0-----:R-:W-:Y:S01]  /*0dc0*/  @!P4 IMAD R23, R23, R18, RZ ;  /* 0x000000121717c224 */ /* 0x001fe200078e02ff */
[----:B------:R0:W5:Y:S04]  /*0dd0*/  @!P1 LDG.E R13, desc[UR10][R36.64] ;  /* 0x0000000a240d9981 */ /* 0x000168000c1e1900 */
[----:B------:R-:W2:Y:S08]  /*0de0*/  @!P4 LDC.64 R26, c[0x0][0x398] ;  /* 0x0000e600ff1acb82 */ /* 0x000eb00000000a00 */
[----:B------:R-:W2:Y:S01]  /*0df0*/  @!P2 LDC.64 R24, c[0x0][0x398] ;  /* 0x0000e600ff18ab82 */ /* 0x000ea20000000a00 */
[----:B0-----:R-:W-:Y:S01]  /*0e00*/  @!P4 MOV R36, R50 ;  /* 0x000000320024c202 */ /* 0x001fe20000000f00 */
[----:B------:R0:W5:Y:S06]  /*0e10*/  @!P3 LDG.E R14, desc[UR10][R38.64] ;  /* 0x0000000a260eb981 */ /* 0x00016c000c1e1900 */
[----:B------:R-:W2:Y:S01]  /*0e20*/  LDC.64 R32, c[0x0][0x3a8] ;  /* 0x0000ea00ff207b82 */ /* 0x000ea20000000a00 */
[----:B------:R-:W-:Y:S01]  /*0e30*/  @!P4 MOV R37, R53 ;  /* 0x000000350025c202 */ /* 0x000fe20000000f00 */
[----:B------:R-:W-:Y:S01]  /*0e40*/  @!P4 IMAD R23, R16, R19, R23 ;  /* 0x000000131017c224 */ /* 0x000fe200078e0217 */
[----:B------:R-:W-:-:S02]  /*0e50*/  @!P2 IADD3 R15, PT, PT, R41, R15, RZ ;  /* 0x0000000f290fa210 */ /* 0x000fc40007ffe0ff */
[----:B------:R-:W-:Y:S01]  /*0e60*/  @!P3 IADD3 R34, P0, PT, R45, R34, RZ ;  /* 0x000000222d22b210 */ /* 0x000fe20007f1e0ff */
[----:B------:R-:W-:Y:S01]  /*0e70*/  @!P4 IMAD.WIDE.U32 R18, R16, R18, R36 ;  /* 0x000000121012c225 */ /* 0x000fe200078e0024 */
[C---:B0-----:R-:W-:Y:S02]  /*0e80*/  @!P2 SHF.L.U32 R39, R40.reuse, 0x1, RZ ;  /* 0x000000012827a819 */ /* 0x041fe400000006ff */
[----:B------:R-:W-:Y:S01]  /*0e90*/  @!P2 SHF.L.U64.HI R40, R40, 0x1, R15 ;  /* 0x000000012828a819 */ /* 0x000fe2000001020f */
[----:B------:R-:W-:Y:S01]  /*0ea0*/  HFMA2 R15, -RZ, RZ, 0, 0 ;  /* 0x00000000ff0f7431 */ /* 0x000fe200000001ff */
[----:B------:R-:W-:Y:S02]  /*0eb0*/  @!P3 IADD3.X R35, PT, PT, R44, R35, RZ, P0, !PT ;  /* 0x000000232c23b210 */ /* 0x000fe400007fe4ff */
[----:B------:R-:W-:Y:S02]  /*0ec0*/  @!P4 IADD3 R23, PT, PT, R19, R23, RZ ;  /* 0x000000171317c210 */ /* 0x000fe40007ffe0ff */
[----:B------:R-:W-:Y:S01]  /*0ed0*/  @!P4 SHF.L.U32 R19, R18, 0x1, RZ ;  /* 0x000000011213c819 */ /* 0x000fe200000006ff */
[----:B------:R0:W5:Y:S01]  /*0ee0*/  @!P3 LDG.E R15, desc[UR10][R34.64] ;  /* 0x0000000a220fb981 */ /* 0x000162000c1e1900 */
[----:B-1----:R-:W-:-:S02]  /*0ef0*/  @!P2 IADD3 R30, P0, PT, R39, R30, RZ ;  /* 0x0000001e271ea210 */ /* 0x002fc40007f1e0ff */
[----:B------:R-:W-:Y:S02]  /*0f00*/  @!P4 SHF.L.U64.HI R18, R18, 0x1, R23 ;  /* 0x000000011212c819 */ /* 0x000fe40000010217 */
[C---:B--2---:R-:W-:Y:S02]  /*0f10*/  @!P4 IADD3 R28, P1, PT, R19.reuse, R28, RZ ;  /* 0x0000001c131cc210 */ /* 0x044fe40007f3e0ff */
[----:B------:R-:W-:Y:S01]  /*0f20*/  @!P4 IADD3 R26, P3, PT, R19, R26, RZ ;  /* 0x0000001a131ac210 */ /* 0x000fe20007f7e0ff */
[----:B------:R-:W-:Y:S01]  /*0f30*/  IMAD.WIDE R32, R17, 0x2, R32 ;  /* 0x0000000211207825 */ /* 0x000fe200078e0220 */
[----:B------:R-:W-:Y:S02]  /*0f40*/  @!P2 IADD3.X R31, PT, PT, R40, R31, RZ, P0, !PT ;  /* 0x0000001f281fa210 */ /* 0x000fe400007fe4ff */
[----:B------:R-:W-:Y:S01]  /*0f50*/  @!P2 IADD3 R24, P0, PT, R39, R24, RZ ;  /* 0x000000182718a210 */ /* 0x000fe20007f1e0ff */
[----:B------:R-:W-:Y:S01]  /*0f60*/  HFMA2 R16, -RZ, RZ, 0, 0 ;  /* 0x00000000ff107431 */ /* 0x000fe200000001ff */
[C---:B------:R-:W-:Y:S01]  /*0f70*/  @!P4 IADD3.X R29, PT, PT, R18.reuse, R29, RZ, P1, !PT ;  /* 0x0000001d121dc210 */ /* 0x040fe20000ffe4ff */
[----:B------:R-:W2:Y:S01]  /*0f80*/  LDG.E.U16 R43, desc[UR10][R32.64] ;  /* 0x0000000a202b7981 */ /* 0x000ea2000c1e1500 */
[----:B------:R-:W-:-:S02]  /*0f90*/  @!P4 IADD3.X R27, PT, PT, R18, R27, RZ, P3, !PT ;  /* 0x0000001b121bc210 */ /* 0x000fc40001ffe4ff */
[----:B------:R-:W-:Y:S02]  /*0fa0*/  CS2R R18, SRZ ;  /* 0x0000000000127805 */ /* 0x000fe4000001ff00 */
[----:B------:R-:W-:Y:S01]  /*0fb0*/  MOV R17, RZ ;  /* 0x000000ff00117202 */ /* 0x000fe20000000f00 */
[----:B------:R-:W2:Y:S01]  /*0fc0*/  LDG.E.U16 R23, desc[UR10][R32.64+0x2] ;  /* 0x0000020a20177981 */ /* 0x000ea2000c1e1500 */
[----:B------:R-:W-:-:S03]  /*0fd0*/  @!P2 IADD3.X R25, PT, PT, R40, R25, RZ, P0, !PT ;  /* 0x000000192819a210 */ /* 0x000fc600007fe4ff */
[----:B------:R0:W5:Y:S04]  /*0fe0*/  @!P2 LDG.E R16, desc[UR10][R30.64] ;  /* 0x0000000a1e10a981 */ /* 0x000168000c1e1900 */
[----:B------:R0:W5:Y:S04]  /*0ff0*/  @!P2 LDG.E R17, desc[UR10][R24.64] ;  /* 0x0000000a1811a981 */ /* 0x000168000c1e1900 */
[----:B------:R0:W5:Y:S04]  /*1000*/  @!P4 LDG.E R18, desc[UR10][R28.64] ;  /* 0x0000000a1c12c981 */ /* 0x000168000c1e1900 */
[----:B------:R0:W5:Y:S01]  /*1010*/  @!P4 LDG.E R19, desc[UR10][R26.64] ;  /* 0x0000000a1a13c981 */ /* 0x000162000c1e1900 */
[----:B------:R-:W-:Y:S01]  /*1020*/  UISETP.NE.AND UP1, UPT, UR7, URZ, UPT ;  /* 0x000000ff0700728c */ /* 0x000fe2000bf25270 */
[----:B------:R-:W-:Y:S01]  /*1030*/  CS2R R40, SRZ ;  /* 0x0000000000287805 */ /* 0x000fe2000001ff00 */
        /* <DEDUP_REMOVED lines=9> */
[----:B------:R-:W1:Y:S01]  /*10d0*/  @P0 MUFU.RSQ R20, R20 ;  /* 0x0000001400140308 */ /* 0x000e620000001400 */
[----:B----4-:R-:W-:Y:S02]  /*10e0*/  @P5 SHF.L.U32 R40, R42, 0x10, RZ ;  /* 0x000000102a285819 */ /* 0x010fe400000006ff */
[----:B------:R-:W-:Y:S02]  /*10f0*/  @P5 SHF.L.U32 R41, R22, 0x10, RZ ;  /* 0x0000001016295819 */ /* 0x000fe400000006ff */
[----:B-1----:R-:W-:-:S13]  /*1100*/  @P0 R2UR UR5, R20 ;  /* 0x00000000140502ca */ /* 0x002fda00000e0000 */
[----:B------:R-:W-:Y:S01]  /*1110*/  @UP0 UMOV UR9, UR5 ;  /* 0x0000000500090c82 */ /* 0x000fe20008000000 */
[----:B--2---:R-:W-:Y:S02]  /*1120*/  SHF.L.U32 R43, R43, 0x10, RZ ;  /* 0x000000102b2b7819 */ /* 0x004fe400000006ff */
[----:B------:R-:W-:Y:S01]  /*1130*/  SHF.L.U32 R42, R23, 0x10, RZ ;  /* 0x00000010172a7819 */ /* 0x000fe200000006ff */
[----:B0-----:R-:W-:Y:S06]  /*1140*/  BRA.U UP1, `(.L_x_810) ;  /* 0x0000000901447547 */ /* 0x001fec000b800000 */
        /* <DEDUP_REMOVED lines=28> */
[C---:B------:R-:W-:Y:S01]  /*1310*/  FADD.FTZ R30, R29.reuse, R30 ;  /* 0x0000001e1d1e7221 */ /* 0x040fe20000010000 */
[----:B------:R-:W-:Y:S01]  /*1320*/  FFMA.FTZ R27, R26, R21, R27 ;  /* 0x000000151a1b7223 */ /* 0x000fe2000001001b */
[----:B------:R-:W-:Y:S01]  /*1330*/  FFMA.FTZ R24, R29, R20, R24 ;  /* 0x000000141d187223 */ /* 0x000fe20000010018 */
[----:B------:R-:W-:Y:S01]  /*1340*/  FMUL.FTZ R29, R42, R29 ;  /* 0x0000001d2a1d7220 */ /* 0x000fe20000410000 */
[----:B------:R-:W-:Y:S01]  /*1350*/  FFMA.FTZ R23, R28, R26, R23 ;  /* 0x0000001a1c177223 */ /* 0x000fe20000010017 */
[----:B------:R-:W-:Y:S02]  /*1360*/  HADD2.F32 R26, -RZ, R9.H0_H0 ;  /* 0x20000009ff1a7230 */ /* 0x000fe40000004100 */
[----:B------:R-:W-:Y:S01]  /*1370*/  FADD.FTZ R22, R22, R21 ;  /* 0x0000001516167221 */ /* 0x000fe20000010000 */
[----:B------:R-:W-:Y:S01]  /*1380*/  FADD.FTZ R32, R32, -UR14 ;  /* 0x8000000e20207e21 */ /* 0x000fe20008010000 */
[----:B------:R-:W-:Y:S01]  /*1390*/  FFMA.FTZ R27, R20, R29, R27 ;  /* 0x0000001d141b7223 */ /* 0x000fe2000001001b */
[----:B------:R-:W-:-:S02]  /*13a0*/  HADD2.F32 R20, -RZ, R8.H1_H1 ;  /* 0x30000008ff147230 */ /* 0x000fc40000004100 */
[----:B------:R-:W-:Y:S01]  /*13b0*/  FADD.FTZ R22, R29, R22 ;  /* 0x000000161d167221 */ /* 0x000fe20000010000 */
[----:B------:R-:W-:Y:S01]  /*13c0*/  FMUL.FTZ R32, R32, UR9 ;  /* 0x0000000920207c20 */ /* 0x000fe20008410000 */
[----:B------:R-:W-:Y:S01]  /*13d0*/  FMUL.FTZ R21, R43, R26 ;  /* 0x0000001a2b157220 */ /* 0x000fe20000410000 */
[----:B------:R-:W-:Y:S01]  /*13e0*/  FADD.FTZ R31, R28, R31 ;  /* 0x0000001f1c1f7221 */ /* 0x000fe20000010000 */
[----:B------:R-:W-:Y:S01]  /*13f0*/  FADD.FTZ R20, R20, -UR14 ;  /* 0x8000000e14147e21 */ /* 0x000fe20008010000 */
[----:B------:R-:W-:Y:S02]  /*1400*/  HADD2.F32 R25, -RZ, R10.H0_H0 ;  /* 0x2000000aff197230 */ /* 0x000fe40000004100 */
[----:B------:R-:W-:Y:S01]  /*1410*/  FADD.FTZ R22, R22, R21 ;  /* 0x0000001516167221 */ /* 0x000fe20000010000 */
[----:B------:R-:W-:Y:S01]  /*1420*/  FFMA.FTZ R27, R32, R21, R27 ;  /* 0x00000015201b7223 */ /* 0x000fe2000001001b */
[----:B------:R-:W-:Y:S02]  /*1430*/  HADD2.F32 R21, -RZ, R9.H1_H1 ;  /* 0x30000009ff157230 */ /* 0x000fe40000004100 */
[----:B------:R-:W-:Y:S01]  /*1440*/  FMUL.FTZ R20, R20, UR9 ;  /* 0x0000000914147c20 */ /* 0x000fe20008410000 */
[----:B------:R-:W-:Y:S01]  /*1450*/  FADD.FTZ R31, R31, R26 ;  /* 0x0000001a1f1f7221 */ /* 0x000fe20000010000 */
[----:B------:R-:W-:Y:S01]  /*1460*/  FFMA.FTZ R23, R26, R32, R23 ;  /* 0x000000201a177223 */ /* 0x000fe20000010017 */
[----:B------:R-:W-:-:S02]  /*1470*/  HADD2.F32 R26, -RZ, R11.H0_H0 ;  /* 0x2000000bff1a7230 */ /* 0x000fc40000004100 */
[----:B------:R-:W-:Y:S01]  /*1480*/  FADD.FTZ R30, R30, R21 ;  /* 0x000000151e1e7221 */ /* 0x000fe20000010000 */
[----:B------:R-:W-:Y:S01]  /*1490*/  FFMA.FTZ R24, R21, R20, R24 ;  /* 0x0000001415187223 */ /* 0x000fe20000010018 */
[----:B------:R-:W-:Y:S01]  /*14a0*/  FMUL.FTZ R21, R42, R21 ;  /* 0x000000152a157220 */ /* 0x000fe20000410000 */
[----:B------:R-:W-:Y:S01]  /*14b0*/  FADD.FTZ R28, R25, -UR14 ;  /* 0x8000000e191c7e21 */ /* 0x000fe20008010000 */
[----:B------:R-:W-:Y:S02]  /*14c0*/  HADD2.F32 R25, -RZ, R10.H1_H1 ;  /* 0x3000000aff197230 */ /* 0x000fe40000004100 */
[----:B------:R-:W-:Y:S01]  /*14d0*/  FMUL.FTZ R29, R43, R26 ;  /* 0x0000001a2b1d7220 */ /* 0x000fe20000410000 */
[----:B------:R-:W-:Y:S01]  /*14e0*/  FADD.FTZ R22, R21, R22 ;  /* 0x0000001615167221 */ /* 0x000fe20000010000 */
[----:B------:R-:W-:Y:S01]  /*14f0*/  FFMA.FTZ R27, R20, R21, R27 ;  /* 0x00000015141b7223 */ /* 0x000fe2000001001b */
[----:B------:R-:W-:Y:S01]  /*1500*/  FMUL.FTZ R28, R28, UR9 ;  /* 0x000000091c1c7c20 */ /* 0x000fe20008410000 */
[----:B------:R-:W-:-:S02]  /*1510*/  HADD2.F32 R21, -RZ, R11.H1_H1 ;  /* 0x3000000bff157230 */ /* 0x000fc40000004100 */
[----:B------:R-:W-:Y:S01]  /*1520*/  FADD.FTZ R25, R25, -UR14 ;  /* 0x8000000e19197e21 */ /* 0x000fe20008010000 */
[----:B------:R-:W-:Y:S01]  /*1530*/  FADD.FTZ R33, R22, R29 ;  /* 0x0000001d16217221 */ /* 0x000fe20000010000 */
[--C-:B------:R-:W-:Y:S02]  /*1540*/  HADD2.F32 R22, -RZ, R12.reuse.H0_H0 ;  /* 0x2000000cff167230 */ /* 0x100fe40000004100 */
[----:B------:R-:W-:Y:S01]  /*1550*/  FFMA.FTZ R23, R26, R28, R23 ;  /* 0x0000001c1a177223 */ /* 0x000fe20000010017 */
        /* <DEDUP_REMOVED lines=9> */
[----:B------:R-:W-:Y:S01]  /*15f0*/  FADD.FTZ R31, R31, R26 ;  /* 0x0000001a1f1f7221 */ /* 0x000fe20000010000 */
[--C-:B------:R-:W-:Y:S02]  /*1600*/  HADD2.F32 R20, -RZ, R13.reuse.H0_H0 ;  /* 0x2000000dff147230 */ /* 0x100fe40000004100 */
[----:B------:R-:W-:Y:S01]  /*1610*/  FMUL.FTZ R27, R22, UR9 ;  /* 0x00000009161b7c20 */ /* 0x000fe20008410000 */
        /* <DEDUP_REMOVED lines=8> */
[----:B------:R-:W-:Y:S01]  /*16a0*/  FADD.FTZ R30, R30, R21 ;  /* 0x000000151e1e7221 */ /* 0x000fe20000010000 */
[----:B------:R-:W-:Y:S01]  /*16b0*/  FADD.FTZ R33, R33, R20 ;  /* 0x0000001421217221 */ /* 0x000fe20000010000 */
[----:B------:R-:W-:Y:S01]  /*16c0*/  FFMA.FTZ R28, R27, R20, R28 ;  /* 0x000000141b1c7223 */ /* 0x000fe2000001001c */
[----:B------:R-:W-:Y:S01]  /*16d0*/  FADD.FTZ R20, R26, -UR14 ;  /* 0x8000000e1a147e21 */ /* 0x000fe20008010000 */
[----:B------:R-:W-:-:S02]  /*16e0*/  HADD2.F32 R26, -RZ, R15.H0_H0 ;  /* 0x2000000fff1a7230 */ /* 0x000fc40000004100 */
[----:B------:R-:W-:Y:S01]  /*16f0*/  FFMA.FTZ R24, R21, R25, R24 ;  /* 0x0000001915187223 */ /* 0x000fe20000010018 */
[----:B------:R-:W-:Y:S01]  /*1700*/  FFMA.FTZ R28, R25, R22, R28 ;  /* 0x00000016191c7223 */ /* 0x000fe2000001001c */
[----:B------:R-:W-:Y:S01]  /*1710*/  FADD.FTZ R33, R22, R33 ;  /* 0x0000002116217221 */ /* 0x000fe20000010000 */
[----:B------:R-:W-:Y:S01]  /*1720*/  FMUL.FTZ R25, R20, UR9 ;  /* 0x0000000914197c20 */ /* 0x000fe20008410000 */
[----:B------:R-:W-:Y:S02]  /*1730*/  HADD2.F32 R20, -RZ, R14.H1_H1 ;  /* 0x3000000eff147230 */ /* 0x000fe40000004100 */
[----:B------:R-:W-:Y:S01]  /*1740*/  FMUL.FTZ R22, R43, R26 ;  /* 0x0000001a2b167220 */ /* 0x000fe20000410000 */
[----:B------:R-:W-:Y:S01]  /*1750*/  FADD.FTZ R31, R31, R26 ;  /* 0x0000001a1f1f7221 */ /* 0x000fe20000010000 */
[----:B------:R-:W-:Y:S01]  /*1760*/  FFMA.FTZ R23, R26, R25, R23 ;  /* 0x000000191a177223 */ /* 0x000fe20000010017 */
[----:B------:R-:W-:Y:S02]  /*1770*/  HADD2.F32 R21, -RZ, R15.H1_H1 ;  /* 0x3000000fff157230 */ /* 0x000fe40000004100 */
[----:B------:R-:W-:Y:S01]  /*1780*/  FADD.FTZ R26, R33, R22 ;  /* 0x00000016211a7221 */ /* 0x000fe20000010000 */
[----:B------:R-:W-:Y:S01]  /*1790*/  FFMA.FTZ R27, R25, R22, R28 ;  /* 0x00000016191b7223 */ /* 0x000fe2000001001c */
[----:B------:R-:W-:Y:S01]  /*17a0*/  FADD.FTZ R20, R20, -UR14 ;  /* 0x8000000e14147e21 */ /* 0x000fe20008010000 */
[----:B------:R-:W-:-:S02]  /*17b0*/  HADD2.F32 R22, -RZ, R16.H0_H0 ;  /* 0x20000010ff167230 */ /* 0x000fc40000004100 */
[----:B------:R-:W-:Y:S01]  /*17c0*/  FMUL.FTZ R25, R42, R21 ;  /* 0x000000152a197220 */ /* 0x000fe20000410000 */
[--C-:B------:R-:W-:Y:S02]  /*17d0*/  HADD2.F32 R32, -RZ, R17.reuse.H0_H0 ;  /* 0x20000011ff207230 */ /* 0x100fe40000004100 */
[----:B------:R-:W-:Y:S01]  /*17e0*/  FMUL.FTZ R20, R20, UR9 ;  /* 0x0000000914147c20 */ /* 0x000fe20008410000 */
[----:B------:R-:W-:Y:S02]  /*17f0*/  HADD2.F32 R28, -RZ, R16.H1_H1 ;  /* 0x30000010ff1c7230 */ /* 0x000fe40000004100 */
[----:B------:R-:W-:Y:S01]  /*1800*/  FADD.FTZ R22, R22, -UR14 ;  /* 0x8000000e16167e21 */ /* 0x000fe20008010000 */
[----:B------:R-:W-:Y:S01]  /*1810*/  FADD.FTZ R26, R25, R26 ;  /* 0x0000001a191a7221 */ /* 0x000fe20000010000 */
[----:B------:R-:W-:Y:S01]  /*1820*/  FFMA.FTZ R27, R20, R25, R27 ;  /* 0x00000019141b7223 */ /* 0x000fe2000001001b */
[----:B------:R-:W-:Y:S01]  /*1830*/  FMUL.FTZ R29, R43, R32 ;  /* 0x000000202b1d7220 */ /* 0x000fe20000410000 */
[----:B------:R-:W-:Y:S01]  /*1840*/  FMUL.FTZ R22, R22, UR9 ;  /* 0x0000000916167c20 */ /* 0x000fe20008410000 */
[----:B------:R-:W-:-:S02]  /*1850*/  HADD2.F32 R25, -RZ, R17.H1_H1 ;  /* 0x30000011ff197230 */ /* 0x000fc40000004100 */
[----:B------:R-:W-:Y:S01]  /*1860*/  FADD.FTZ R28, R28, -UR14 ;  /* 0x8000000e1c1c7e21 */ /* 0x000fe20008010000 */
[--C-:B------:R-:W-:Y:S02]  /*1870*/  HADD2.F32 R33, -RZ, R18.reuse.H0_H0 ;  /* 0x20000012ff217230 */ /* 0x100fe40000004100 */
[----:B------:R-:W-:Y:S01]  /*1880*/  FADD.FTZ R26, R26, R29 ;  /* 0x0000001d1a1a7221 */ /* 0x000fe20000010000 */
[----:B------:R-:W-:Y:S01]  /*1890*/  FFMA.FTZ R29, R22, R29, R27 ;  /* 0x0000001d161d7223 */ /* 0x000fe2000001001b */
[----:B------:R-:W-:Y:S02]  /*18a0*/  HADD2.F32 R34, -RZ, R19.H0_H0 ;  /* 0x20000013ff227230 */ /* 0x000fe40000004100 */
[----:B------:R-:W-:Y:S01]  /*18b0*/  FMUL.FTZ R27, R42, R25 ;  /* 0x000000192a1b7220 */ /* 0x000fe20000410000 */
[----:B------:R-:W-:Y:S01]  /*18c0*/  FMUL.FTZ R28, R28, UR9 ;  /* 0x000000091c1c7c20 */ /* 0x000fe20008410000 */
[----:B------:R-:W-:Y:S01]  /*18d0*/  FFMA.FTZ R24, R21, R20, R24 ;  /* 0x0000001415187223 */ /* 0x000fe20000010018 */
[----:B------:R-:W-:Y:S01]  /*18e0*/  FADD.FTZ R33, R33, -UR14 ;  /* 0x8000000e21217e21 */ /* 0x000fe20008010000 */
[----:B------:R-:W-:-:S02]  /*18f0*/  HADD2.F32 R20, -RZ, R18.H1_H1 ;  /* 0x30000012ff147230 */ /* 0x000fc40000004100 */
[----:B------:R-:W-:Y:S01]  /*1900*/  FADD.FTZ R30, R30, R21 ;  /* 0x000000151e1e7221 */ /* 0x000fe20000010000 */
        /* <DEDUP_REMOVED lines=10> */
[----:B------:R-:W-:Y:S01]  /*19b0*/  FADD.FTZ R31, R31, R32 ;  /* 0x000000201f1f7221 */ /* 0x000fe20000010000 */
[----:B------:R-:W-:Y:S01]  /*19c0*/  FFMA.FTZ R23, R32, R22, R23 ;  /* 0x0000001620177223 */ /* 0x000fe20000010017 */
[----:B------:R-:W-:Y:S01]  /*19d0*/  FMUL.FTZ R20, R20, UR9 ;  /* 0x0000000914147c20 */ /* 0x000fe20008410000 */
        /* <DEDUP_REMOVED lines=8> */
.L_x_810:
[--C-:B-----5:R-:W-:Y:S02]  /*1a60*/  HADD2.F32 R20, -RZ, R4.reuse.H0_H0 ;  /* 0x20000004ff147230 */ /* 0x120fe40000004100 */
[----:B------:R-:W-:Y:S02]  /*1a70*/  HADD2.F32 R22, -RZ, R4.H1_H1 ;  /* 0x30000004ff167230 */ /* 0x000fe40000004100 */
[----:B------:R-:W-:Y:S02]  /*1a80*/  HADD2.F32 R23, -RZ, R6.H0_H0 ;  /* 0x20000006ff177230 */ /* 0x000fe40000004100 */
[----:B------:R-:W-:Y:S01]  /*1a90*/  FADD.FTZ R20, R20, -UR14 ;  /* 0x8000000e14147e21 */ /* 0x000fe20008010000 */
[----:B------:R-:W-:Y:S02]  /*1aa0*/  HADD2.F32 R36, -RZ, R8.H0_H0 ;  /* 0x20000008ff247230 */ /* 0x000fe40000004100 */
[----:B------:R-:W-:Y:S02]  /*1ab0*/  HADD2.F32 R35, -RZ, R5.H1_H1 ;  /* 0x30000005ff237230 */ /* 0x000fe40000004100 */
[----:B------:R-:W-:Y:S01]  /*1ac0*/  FMUL.FTZ R21, R20, UR9 ;  /* 0x0000000914157c20 */ /* 0x000fe20008410000 */
[----:B------:R-:W-:Y:S01]  /*1ad0*/  FADD.FTZ R20, R22, -UR14 ;  /* 0x8000000e16147e21 */ /* 0x000fe20008010000 */
[----:B------:R-:W-:-:S02]  /*1ae0*/  HADD2.F32 R22, -RZ, R6.H1_H1 ;  /* 0x30000006ff167230 */ /* 0x000fc40000004100 */
[----:B------:R-:W-:Y:S01]  /*1af0*/  FADD.FTZ R23, R23, -UR14 ;  /* 0x8000000e17177e21 */ /* 0x000fe20008010000 */
[----:B------:R-:W-:Y:S01]  /*1b00*/  FFMA.FTZ R24, R43, R21, R40 ;  /* 0x000000152b187223 */ /* 0x000fe20000010028 */
[----:B------:R-:W-:Y:S01]  /*1b10*/  FMUL.FTZ R20, R20, UR9 ;  /* 0x0000000914147c20 */ /* 0x000fe20008410000 */
[----:B------:R-:W-:Y:S02]  /*1b20*/  HADD2.F32 R38, -RZ, R10.H0_H0 ;  /* 0x2000000aff267230 */ /* 0x000fe40000004100 */
[----:B------:R-:W-:Y:S01]  /*1b30*/  FADD.FTZ R22, R22, -UR14 ;  /* 0x8000000e16167e21 */ /* 0x000fe20008010000 */
[----:B------:R-:W-:Y:S01]  /*1b40*/  FMUL.FTZ R26, R24, -1.4426950216293334961 ;  /* 0xbfb8aa3b181a7820 */ /* 0x000fe20000410000 */
[----:B------:R-:W-:Y:S01]  /*1b50*/  FFMA.FTZ R25, R42, R20, R41 ;  /* 0x000000142a197223 */ /* 0x000fe20000010029 */
[----:B------:R-:W-:Y:S01]  /*1b60*/  FMUL.FTZ R23, R23, UR9 ;  /* 0x0000000917177c20 */ /* 0x000fe20008410000 */
[----:B------:R-:W-:Y:S01]  /*1b70*/  FMUL.FTZ R22, R22, UR9 ;  /* 0x0000000916167c20 */ /* 0x000fe20008410000 */
[----:B------:R-:W-:-:S02]  /*1b80*/  HADD2.F32 R39, -RZ, R7.H1_H1 ;  /* 0x30000007ff277230 */ /* 0x000fc40000004100 */
[----:B------:R-:W-:Y:S01]  /*1b90*/  FMUL.FTZ R28, R25, -1.4426950216293334961 ;  /* 0xbfb8aa3b191c7820 */ /* 0x000fe20000410000 */
[----:B------:R-:W0:Y:S01]  /*1ba0*/  MUFU.EX2 R26, R26 ;  /* 0x0000001a001a7308 */ /* 0x000e220000000800 */
[----:B------:R-:W-:Y:S01]  /*1bb0*/  FFMA.FTZ R30, R43, R23, R40 ;  /* 0x000000172b1e7223 */ /* 0x000fe20000010028 */
[----:B------:R-:W-:Y:S01]  /*1bc0*/  FFMA.FTZ R31, R42, R22, R41 ;  /* 0x000000162a1f7223 */ /* 0x000fe20000010029 */
[--C-:B------:R-:W-:Y:S02]  /*1bd0*/  HADD2.F32 R47, -RZ, R9.reuse.H0_H0 ;  /* 0x20000009ff2f7230 */ /* 0x100fe40000004100 */
[----:B------:R-:W1:Y:S01]  /*1be0*/  MUFU.EX2 R28, R28 ;  /* 0x0000001c001c7308 */ /* 0x000e620000000800 */
[----:B------:R-:W-:Y:S01]  /*1bf0*/  FMUL.FTZ R32, R30, -1.4426950216293334961 ;  /* 0xbfb8aa3b1e207820 */ /* 0x000fe20000410000 */
[----:B------:R-:W-:Y:S01]  /*1c00*/  FMUL.FTZ R34, R31, -1.4426950216293334961 ;  /* 0xbfb8aa3b1f227820 */ /* 0x000fe20000410000 */
[----:B------:R-:W-:-:S04]  /*1c10*/  HADD2.F32 R54, -RZ, R9.H1_H1 ;  /* 0x30000009ff367230 */ /* 0x000fc80000004100 */
[----:B------:R-:W2:Y:S01]  /*1c20*/  MUFU.EX2 R32, R32 ;  /* 0x0000002000207308 */ /* 0x000ea20000000800 */
[----:B0-----:R-:W-:-:S03]  /*1c30*/  FADD.FTZ R27, R26, 1 ;  /* 0x3f8000001a1b7421 */ /* 0x001fc60000010000 */
[----:B------:R-:W0:Y:S01]  /*1c40*/  MUFU.EX2 R34, R34 ;  /* 0x0000002200227308 */ /* 0x000e220000000800 */
[----:B-1----:R-:W-:-:S03]  /*1c50*/  FADD.FTZ R26, R28, 1 ;  /* 0x3f8000001c1a7421 */ /* 0x002fc60000010000 */
[----:B------:R-:W1:Y:S01]  /*1c60*/  MUFU.RCP R27, R27 ;  /* 0x0000001b001b7308 */ /* 0x000e620000001000 */
[----:B------:R-:W-:Y:S02]  /*1c70*/  HADD2.F32 R28, -RZ, R5.H0_H0 ;  /* 0x20000005ff1c7230 */ /* 0x000fe40000004100 */
[----:B--2---:R-:W-:-:S05]  /*1c80*/  FADD.FTZ R33, R32, 1 ;  /* 0x3f80000020217421 */ /* 0x004fca0000010000 */
[----:B------:R-:W2:Y:S01]  /*1c90*/  MUFU.RCP R26, R26 ;  /* 0x0000001a001a7308 */ /* 0x000ea20000001000 */
[----:B0-----:R-:W-:Y:S01]  /*1ca0*/  FADD.FTZ R32, R34, 1 ;  /* 0x3f80000022207421 */ /* 0x001fe20000010000 */
[----:B------:R-:W-:-:S06]  /*1cb0*/  HADD2.F32 R34, -RZ, R8.H1_H1 ;  /* 0x30000008ff227230 */ /* 0x000fcc0000004100 */
[----:B------:R-:W0:Y:S01]  /*1cc0*/  MUFU.RCP R33, R33 ;  /* 0x0000002100217308 */ /* 0x000e220000001000 */
[----:B-1----:R-:W-:Y:S01]  /*1cd0*/  FADD.FTZ R29, -R27, 1 ;  /* 0x3f8000001b1d7421 */ /* 0x002fe20000010100 */
[----:B------:R-:W-:-:S03]  /*1ce0*/  FMUL.FTZ R28, R28, R27 ;  /* 0x0000001b1c1c7220 */ /* 0x000fc60000410000 */
[----:B------:R-:W-:Y:S01]  /*1cf0*/  FFMA.FTZ R29, R24, R29, 1 ;  /* 0x3f800000181d7423 */ /* 0x000fe2000001001d */
[----:B------:R-:W-:Y:S02]  /*1d00*/  FADD.FTZ R24, R36, -UR14 ;  /* 0x8000000e24187e21 */ /* 0x000fe40008010000 */
[----:B------:R-:W1:Y:S01]  /*1d10*/  MUFU.RCP R32, R32 ;  /* 0x0000002000207308 */ /* 0x000e620000001000 */
[----:B--2---:R-:W-:Y:S01]  /*1d20*/  FMUL.FTZ R27, R35, R26 ;  /* 0x0000001a231b7220 */ /* 0x004fe20000410000 */
[----:B------:R-:W-:Y:S01]  /*1d30*/  FADD.FTZ R26, -R26, 1 ;  /* 0x3f8000001a1a7421 */ /* 0x000fe20000010100 */
[----:B------:R-:W-:Y:S01]  /*1d40*/  FMUL.FTZ R24, R24, UR9 ;  /* 0x0000000918187c20 */ /* 0x000fe20008410000 */
[----:B------:R-:W-:Y:S02]  /*1d50*/  FMUL.FTZ R28, R28, R29 ;  /* 0x0000001d1c1c7220 */ /* 0x000fe40000410000 */
[----:B------:R-:W-:Y:S01]  /*1d60*/  FFMA.FTZ R26, R25, R26, 1 ;  /* 0x3f800000191a7423 */ /* 0x000fe2000001001a */
[----:B------:R-:W-:Y:S01]  /*1d70*/  FFMA.FTZ R36, R43, R24, R40 ;  /* 0x000000182b247223 */ /* 0x000fe20000010028 */
[----:B------:R-:W-:Y:S01]  /*1d80*/  FADD.FTZ R25, R34, -UR14 ;  /* 0x8000000e22197e21 */ /* 0x000fe20008010000 */
[----:B------:R-:W-:-:S02]  /*1d90*/  HADD2.F32 R34, -RZ, R7.H0_H0 ;  /* 0x20000007ff227230 */ /* 0x000fc40000004100 */
[----:B------:R-:W-:Y:S01]  /*1da0*/  FMUL.FTZ R29, R27, R26 ;  /* 0x0000001a1b1d7220 */ /* 0x000fe20000410000 */
[----:B------:R-:W-:Y:S01]  /*1db0*/  FMUL.FTZ R27, R36, -1.4426950216293334961 ;  /* 0xbfb8aa3b241b7820 */ /* 0x000fe20000410000 */
[----:B0-----:R-:W-:Y:S01]  /*1dc0*/  FADD.FTZ R35, -R33, 1 ;  /* 0x3f80000021237421 */ /* 0x001fe20000010100 */
[----:B------:R-:W-:Y:S01]  /*1dd0*/  FMUL.FTZ R25, R25, UR9 ;  /* 0x0000000919197c20 */ /* 0x000fe20008410000 */
[----:B------:R-:W-:Y:S02]  /*1de0*/  FMUL.FTZ R34, R34, R33 ;  /* 0x0000002122227220 */ /* 0x000fe40000410000 */
[----:B------:R-:W-:Y:S01]  /*1df0*/  FFMA.FTZ R35, R30, R35, 1 ;  /* 0x3f8000001e237423 */ /* 0x000fe20000010023 */
[----:B------:R-:W0:Y:S01]  /*1e00*/  MUFU.EX2 R27, R27 ;  /* 0x0000001b001b7308 */ /* 0x000e220000000800 */
[----:B-1----:R-:W-:Y:S01]  /*1e10*/  FADD.FTZ R26, -R32, 1 ;  /* 0x3f800000201a7421 */ /* 0x002fe20000010100 */
[----:B------:R-:W-:Y:S01]  /*1e20*/  FFMA.FTZ R37, R42, R25, R41 ;  /* 0x000000192a257223 */ /* 0x000fe20000010029 */
[----:B------:R-:W-:Y:S01]  /*1e30*/  FMUL.FTZ R34, R34, R35 ;  /* 0x0000002322227220 */ /* 0x000fe20000410000 */
[----:B------:R-:W-:-:S02]  /*1e40*/  HADD2.F32 R35, -RZ, R10.H1_H1 ;  /* 0x3000000aff237230 */ /* 0x000fc40000004100 */
[----:B------:R-:W-:Y:S01]  /*1e50*/  FFMA.FTZ R30, R31, R26, 1 ;  /* 0x3f8000001f1e7423 */ /* 0x000fe2000001001a */
[----:B------:R-:W-:Y:S01]  /*1e60*/  FADD.FTZ R26, R38, -UR14 ;  /* 0x8000000e261a7e21 */ /* 0x000fe20008010000 */
[----:B------:R-:W-:Y:S01]  /*1e70*/  FMUL.FTZ R31, R39, R32 ;  /* 0x00000020271f7220 */ /* 0x000fe20000410000 */
[----:B------:R-:W-:Y:S02]  /*1e80*/  FMUL.FTZ R33, R37, -1.4426950216293334961 ;  /* 0xbfb8aa3b25217820 */ /* 0x000fe40000410000 */
[----:B------:R-:W-:Y:S01]  /*1e90*/  FMUL.FTZ R26, R26, UR9 ;  /* 0x000000091a1a7c20 */ /* 0x000fe20008410000 */
[----:B------:R-:W-:Y:S01]  /*1ea0*/  FMUL.FTZ R31, R31, R30 ;  /* 0x0000001e1f1f7220 */ /* 0x000fe20000410000 */
[----:B0-----:R-:W-:Y:S02]  /*1eb0*/  FADD.FTZ R32, R27, 1 ;  /* 0x3f8000001b207421 */ /* 0x001fe40000010000 */
[----:B------:R-:W-:Y:S01]  /*1ec0*/  FFMA.FTZ R38, R43, R26, R40 ;  /* 0x0000001a2b267223 */ /* 0x000fe20000010028 */
[----:B------:R-:W-:Y:S01]  /*1ed0*/  FADD.FTZ R27, R35, -UR14 ;  /* 0x8000000e231b7e21 */ /* 0x000fe20008010000 */
[----:B------:R-:W0:Y:S02]  /*1ee0*/  MUFU.EX2 R33, R33 ;  /* 0x0000002100217308 */ /* 0x000e240000000800 */
[----:B------:R-:W-:Y:S01]  /*1ef0*/  FMUL.FTZ R30, R38, -1.4426950216293334961 ;  /* 0xbfb8aa3b261e7820 */ /* 0x000fe20000410000 */
[----:B------:R-:W-:Y:S01]  /*1f00*/  FMUL.FTZ R27, R27, UR9 ;  /* 0x000000091b1b7c20 */ /* 0x000fe20008410000 */
[----:B------:R-:W1:Y:S03]  /*1f10*/  MUFU.RCP R32, R32 ;  /* 0x0000002000207308 */ /* 0x000e660000001000 */
[----:B------:R-:W-:-:S04]  /*1f20*/  FFMA.FTZ R39, R42, R27, R41 ;  /* 0x0000001b2a277223 */ /* 0x000fc80000010029 */
[----:B------:R-:W-:Y:S01]  /*1f30*/  FMUL.FTZ R45, R39, -1.4426950216293334961 ;  /* 0xbfb8aa3b272d7820 */ /* 0x000fe20000410000 */
[----:B------:R-:W2:Y:S01]  /*1f40*/  MUFU.EX2 R30, R30 ;  /* 0x0000001e001e7308 */ /* 0x000ea20000000800 */
[----:B0-----:R-:W-:-:S04]  /*1f50*/  FADD.FTZ R33, R33, 1 ;  /* 0x3f80000021217421 */ /* 0x001fc80000010000 */
[----:B------:R-:W0:Y:S04]  /*1f60*/  MUFU.EX2 R45, R45 ;  /* 0x0000002d002d7308 */ /* 0x000e280000000800 */
[----:B------:R-:W3:Y:S01]  /*1f70*/  MUFU.RCP R33, R33 ;  /* 0x0000002100217308 */ /* 0x000ee20000001000 */
[----:B-1----:R-:W-:Y:S01]  /*1f80*/  FADD.FTZ R35, -R32, 1 ;  /* 0x3f80000020237421 */ /* 0x002fe20000010100 */
[----:B--2---:R-:W-:-:S03]  /*1f90*/  FADD.FTZ R44, R30, 1 ;  /* 0x3f8000001e2c7421 */ /* 0x004fc60000010000 */
[----:B------:R-:W-:Y:S01]  /*1fa0*/  FFMA.FTZ R35, R36, R35, 1 ;  /* 0x3f80000024237423 */ /* 0x000fe20000010023 */
[----:B------:R-:W-:Y:S01]  /*1fb0*/  FMUL.FTZ R36, R47, R32 ;  /* 0x000000202f247220 */ /* 0x000fe20000410000 */
[----:B------:R-:W-:Y:S01]  /*1fc0*/  FMUL.FTZ R47, R43, R34 ;  /* 0x000000222b2f7220 */ /* 0x000fe20000410000 */
[----:B0-----:R-:W-:Y:S01]  /*1fd0*/  FADD.FTZ R32, R45, 1 ;  /* 0x3f8000002d207421 */ /* 0x001fe20000010000 */
[----:B------:R-:W0:Y:S01]  /*1fe0*/  MUFU.RCP R44, R44 ;  /* 0x0000002c002c7308 */ /* 0x000e220000001000 */
[----:B------:R-:W-:Y:S02]  /*1ff0*/  HADD2.F32 R45, -RZ, R11.H0_H0 ;  /* 0x2000000bff2d7230 */ /* 0x000fe40000004100 */
[----:B------:R-:W-:Y:S01]  /*2000*/  FMUL.FTZ R36, R36, R35 ;  /* 0x0000002324247220 */ /* 0x000fe20000410000 */
[----:B---3--:R-:W-:-:S04]  /*2010*/  FADD.FTZ R30, -R33, 1 ;  /* 0x3f800000211e7421 */ /* 0x008fc80000010100 */
[----:B------:R-:W1:Y:S01]  /*2020*/  MUFU.RCP R32, R32 ;  /* 0x0000002000207308 */ /* 0x000e620000001000 */
[----:B------:R-:W-:Y:S01]  /*2030*/  FMUL.FTZ R33, R54, R33 ;  /* 0x0000002136217220 */ /* 0x000fe20000410000 */
[----:B------:R-:W-:-:S04]  /*2040*/  FFMA.FTZ R30, R37, R30, 1 ;  /* 0x3f800000251e7423 */ /* 0x000fc8000001001e */
[----:B------:R-:W-:Y:S01]  /*2050*/  FMUL.FTZ R35, R33, R30 ;  /* 0x0000001e21237220 */ /* 0x000fe20000410000 */
[----:B------:R-:W-:Y:S01]  /*2060*/  FMUL.FTZ R30, R43, R28 ;  /* 0x0000001c2b1e7220 */ /* 0x000fe20000410000 */
[----:B0-----:R-:W-:Y:S01]  /*2070*/  FADD.FTZ R37, -R44, 1 ;  /* 0x3f8000002c257421 */ /* 0x001fe20000010100 */
[----:B------:R-:W-:Y:S01]  /*2080*/  FMUL.FTZ R44, R45, R44 ;  /* 0x0000002c2d2c7220 */ /* 0x000fe20000410000 */
[----:B------:R-:W-:Y:S02]  /*2090*/  HADD2.F32 R45, -RZ, R11.H1_H1 ;  /* 0x3000000bff2d7230 */ /* 0x000fe40000004100 */
[----:B------:R-:W-:Y:S01]  /*20a0*/  FFMA.FTZ R37, R38, R37, 1 ;  /* 0x3f80000026257423 */ /* 0x000fe20000010025 */
[----:B-1----:R-:W-:-:S03]  /*20b0*/  FADD.FTZ R54, -R32, 1 ;  /* 0x3f80000020367421 */ /* 0x002fc60000010100 */
[----:B------:R-:W-:Y:S01]  /*20c0*/  FMUL.FTZ R33, R44, R37 ;  /* 0x000000252c217220 */ /* 0x000fe20000410000 */
[----:B------:R-:W-:Y:S02]  /*20d0*/  HADD2.F32 R37, -RZ, R12.H0_H0 ;  /* 0x2000000cff257230 */ /* 0x000fe40000004100 */
[----:B------:R-:W-:Y:S01]  /*20e0*/  FMUL.FTZ R38, R45, R32 ;  /* 0x000000202d267220 */ /* 0x000fe20000410000 */
[----:B------:R-:W-:Y:S02]  /*20f0*/  FFMA.FTZ R39, R39, R54, 1 ;  /* 0x3f80000027277423 */ /* 0x000fe40000010036 */
[----:B------:R-:W-:Y:S02]  /*2100*/  FADD.FTZ R44, R37, -UR14 ;  /* 0x8000000e252c7e21 */ /* 0x000fe40008010000 */
[----:B------:R-:W-:Y:S01]  /*2110*/  FMUL.FTZ R32, R38, R39 ;  /* 0x0000002726207220 */ /* 0x000fe20000410000 */
[----:B------:R-:W-:Y:S01]  /*2120*/  FFMA.FTZ R39, R21, R30, RZ ;  /* 0x0000001e15277223 */ /* 0x000fe200000100ff */
[----:B------:R-:W-:Y:S01]  /*2130*/  FADD.FTZ R38, RZ, R30 ;  /* 0x0000001eff267221 */ /* 0x000fe20000010000 */
[----:B------:R-:W-:Y:S01]  /*2140*/  FMUL.FTZ R30, R44, UR9 ;  /* 0x000000092c1e7c20 */ /* 0x000fe20008410000 */
[----:B------:R-:W-:-:S03]  /*2150*/  FMUL.FTZ R37, R42, R29 ;  /* 0x0000001d2a257220 */ /* 0x000fc60000410000 */
[----:B------:R-:W-:Y:S01]  /*2160*/  FFMA.FTZ R54, R43, R30, R40 ;  /* 0x0000001e2b367223 */ /* 0x000fe20000010028 */
[----:B------:R-:W-:Y:S01]  /*2170*/  FFMA.FTZ R44, R20, R37, R39 ;  /* 0x00000025142c7223 */ /* 0x000fe20000010027 */
[----:B------:R-:W-:Y:S01]  /*2180*/  FADD.FTZ R37, R37, R38 ;  /* 0x0000002625257221 */ /* 0x000fe20000010000 */
[----:B------:R-:W-:Y:S01]  /*2190*/  FFMA.FTZ R38, R21, R28, RZ ;  /* 0x0000001c15267223 */ /* 0x000fe200000100ff */
[----:B------:R-:W-:Y:S01]  /*21a0*/  FMUL.FTZ R55, R54, -1.4426950216293334961 ;  /* 0xbfb8aa3b36377820 */ /* 0x000fe20000410000 */
[----:B------:R-:W-:Y:S01]  /*21b0*/  FADD.FTZ R21, RZ, R28 ;  /* 0x0000001cff157221 */ /* 0x000fe20000010000 */
[C---:B------:R-:W-:Y:S01]  /*21c0*/  FFMA.FTZ R44, R23.reuse, R47, R44 ;  /* 0x0000002f172c7223 */ /* 0x040fe2000001002c */
[----:B------:R-:W-:Y:S01]  /*21d0*/  FFMA.FTZ R45, R23, R34, R38 ;  /* 0x00000022172d7223 */ /* 0x000fe20000010026 */
[----:B------:R-:W-:Y:S02]  /*21e0*/  HADD2.F32 R23, -RZ, R13.H0_H0 ;  /* 0x2000000dff177230 */ /* 0x000fe40000004100 */
[----:B------:R-:W-:Y:S01]  /*21f0*/  FADD.FTZ R39, R21, R34 ;  /* 0x0000002215277221 */ /* 0x000fe20000010000 */
[----:B------:R-:W0:Y:S01]  /*2200*/  MUFU.EX2 R55, R55 ;  /* 0x0000003700377308 */ /* 0x000e220000000800 */
[----:B------:R-:W-:Y:S01]  /*2210*/  FADD.FTZ R28, R37, R47 ;  /* 0x0000002f251c7221 */ /* 0x000fe20000010000 */
[----:B------:R-:W-:Y:S01]  /*2220*/  FFMA.FTZ R37, R20, R29, RZ ;  /* 0x0000001d14257223 */ /* 0x000fe200000100ff */
[----:B------:R-:W-:Y:S01]  /*2230*/  FADD.FTZ R20, RZ, R29 ;  /* 0x0000001dff147221 */ /* 0x000fe20000010000 */
[----:B------:R-:W-:-:S02]  /*2240*/  FFMA.FTZ R45, R24, R36, R45 ;  /* 0x00000024182d7223 */ /* 0x000fc4000001002d */
[-C--:B------:R-:W-:Y:S01]  /*2250*/  FFMA.FTZ R38, R22, R31.reuse, R37 ;  /* 0x0000001f16267223 */ /* 0x080fe20000010025 */
[----:B------:R-:W-:Y:S01]  /*2260*/  FADD.FTZ R34, R20, R31 ;  /* 0x0000001f14227221 */ /* 0x000fe20000010000 */
[----:B------:R-:W-:Y:S01]  /*2270*/  FMUL.FTZ R31, R42, R31 ;  /* 0x0000001f2a1f7220 */ /* 0x000fe20000410000 */
[----:B------:R-:W-:Y:S01]  /*2280*/  FFMA.FTZ R45, R26, R33, R45 ;  /* 0x000000211a2d7223 */ /* 0x000fe2000001002d */
[----:B------:R-:W-:Y:S02]  /*2290*/  FFMA.FTZ R38, R25, R35, R38 ;  /* 0x0000002319267223 */ /* 0x000fe40000010026 */
[----:B------:R-:W-:Y:S01]  /*22a0*/  FFMA.FTZ R29, R22, R31, R44 ;  /* 0x0000001f161d7223 */ /* 0x000fe2000001002c */
[----:B------:R-:W-:Y:S01]  /*22b0*/  FADD.FTZ R31, R31, R28 ;  /* 0x0000001c1f1f7221 */ /* 0x000fe20000010000 */
[----:B0-----:R-:W-:Y:S01]  /*22c0*/  FADD.FTZ R56, R55, 1 ;  /* 0x3f80000037387421 */ /* 0x001fe20000010000 */
[----:B------:R-:W-:Y:S02]  /*22d0*/  HADD2.F32 R22, -RZ, R13.H1_H1 ;  /* 0x3000000dff167230 */ /* 0x000fe40000004100 */
[----:B------:R-:W-:Y:S01]  /*22e0*/  FADD.FTZ R44, R39, R36 ;  /* 0x00000024272c7221 */ /* 0x000fe20000010000 */
[----:B------:R-:W-:Y:S01]  /*22f0*/  FMUL.FTZ R36, R43, R36 ;  /* 0x000000242b247220 */ /* 0x000fe20000410000 */
[----:B------:R-:W-:Y:S01]  /*2300*/  FFMA.FTZ R38, R27, R32, R38 ;  /* 0x000000201b267223 */ /* 0x000fe20000010026 */
[----:B------:R-:W0:Y:S02]  /*2310*/  MUFU.RCP R56, R56 ;  /* 0x0000003800387308 */ /* 0x000e240000001000 */
[----:B------:R-:W-:Y:S01]  /*2320*/  FFMA.FTZ R29, R24, R36, R29 ;  /* 0x00000024181d7223 */ /* 0x000fe2000001001d */
[----:B------:R-:W-:-:S02]  /*2330*/  HADD2.F32 R24, -RZ, R15.H0_H0 ;  /* 0x2000000fff187230 */ /* 0x000fc40000004100 */
[----:B------:R-:W-:Y:S01]  /*2340*/  FADD.FTZ R44, R44, R33 ;  /* 0x000000212c2c7221 */ /* 0x000fe20000010000 */
[----:B0-----:R-:W-:Y:S01]  /*2350*/  FADD.FTZ R21, -R56, 1 ;  /* 0x3f80000038157421 */ /* 0x001fe20000010100 */
[----:B------:R-:W-:-:S03]  /*2360*/  FMUL.FTZ R23, R23, R56 ;  /* 0x0000003817177220 */ /* 0x000fc60000410000 */
[----:B------:R-:W-:Y:S01]  /*2370*/  FFMA.FTZ R54, R54, R21, 1 ;  /* 0x3f80000036367423 */ /* 0x000fe20000010015 */
[----:B------:R-:W-:-:S03]  /*2380*/  HADD2.F32 R21, -RZ, R12.H1_H1 ;  /* 0x3000000cff157230 */ /* 0x000fc60000004100 */
        /* <DEDUP_REMOVED lines=8> */
[----:B------:R-:W-:-:S05]  /*2410*/  HADD2.F32 R54, -RZ, R15.H1_H1 ;  /* 0x3000000fff367230 */ /* 0x000fca0000004100 */
[----:B------:R-:W0:Y:S02]  /*2420*/  MUFU.RCP R55, R55 ;  /* 0x0000003700377308 */ /* 0x000e240000001000 */
[----:B0-----:R-:W-:Y:S01]  /*2430*/  FADD.FTZ R20, -R55, 1 ;  /* 0x3f80000037147421 */ /* 0x001fe20000010100 */
[----:B------:R-:W-:-:S03]  /*2440*/  FMUL.FTZ R22, R22, R55 ;  /* 0x0000003716167220 */ /* 0x000fc60000410000 */
[----:B------:R-:W-:Y:S01]  /*2450*/  FFMA.FTZ R47, R47, R20, 1 ;  /* 0x3f8000002f2f7423 */ /* 0x000fe20000010014 */
[----:B------:R-:W-:-:S03]  /*2460*/  HADD2.F32 R20, -RZ, R14.H0_H0 ;  /* 0x2000000eff147230 */ /* 0x000fc60000004100 */
[----:B------:R-:W-:Y:S02]  /*2470*/  FMUL.FTZ R22, R22, R47 ;  /* 0x0000002f16167220 */ /* 0x000fe40000410000 */
[----:B------:R-:W-:-:S04]  /*2480*/  FADD.FTZ R20, R20, -UR14 ;  /* 0x8000000e14147e21 */ /* 0x000fc80008010000 */
        /* <DEDUP_REMOVED lines=9> */
[----:B------:R-:W-:-:S05]  /*2520*/  HADD2.F32 R28, -RZ, R14.H1_H1 ;  /* 0x3000000eff1c7230 */ /* 0x000fca0000004100 */
[----:B------:R-:W-:Y:S01]  /*2530*/  FADD.FTZ R37, R28, -UR14 ;  /* 0x8000000e1c257e21 */ /* 0x000fe20008010000 */
[----:B------:R-:W-:-:S03]  /*2540*/  FMUL.FTZ R28, R24, R39 ;  /* 0x00000027181c7220 */ /* 0x000fc60000410000 */
[----:B------:R-:W-:Y:S01]  /*2550*/  FMUL.FTZ R24, R37, UR9 ;  /* 0x0000000925187c20 */ /* 0x000fe20008410000 */
[----:B------:R-:W-:Y:S01]  /*2560*/  FADD.FTZ R37, R31, R36 ;  /* 0x000000241f257221 */ /* 0x000fe20000010000 */
[----:B------:R-:W-:Y:S01]  /*2570*/  FADD.FTZ R31, R34, R35 ;  /* 0x00000023221f7221 */ /* 0x000fe20000010000 */
[C---:B------:R-:W-:Y:S01]  /*2580*/  FMUL.FTZ R34, R42.reuse, R35 ;  /* 0x000000232a227220 */ /* 0x040fe20000410000 */
[----:B------:R-:W-:Y:S01]  /*2590*/  FFMA.FTZ R36, R42, R24, R41 ;  /* 0x000000182a247223 */ /* 0x000fe20000010029 */
[----:B------:R-:W-:Y:S02]  /*25a0*/  FFMA.FTZ R45, R20, R28, R45 ;  /* 0x0000001c142d7223 */ /* 0x000fe4000001002d */
[----:B------:R-:W-:Y:S01]  /*25b0*/  FFMA.FTZ R35, R25, R34, R29 ;  /* 0x0000002219237223 */ /* 0x000fe2000001001d */
[----:B------:R-:W-:Y:S01]  /*25c0*/  FMUL.FTZ R39, R36, -1.4426950216293334961 ;  /* 0xbfb8aa3b24277820 */ /* 0x000fe20000410000 */
[----:B------:R-:W-:-:S05]  /*25d0*/  FADD.FTZ R37, R34, R37 ;  /* 0x0000002522257221 */ /* 0x000fca0000010000 */
[----:B------:R-:W0:Y:S02]  /*25e0*/  MUFU.EX2 R39, R39 ;  /* 0x0000002700277308 */ /* 0x000e240000000800 */
[----:B0-----:R-:W-:-:S06]  /*25f0*/  FADD.FTZ R47, R39, 1 ;  /* 0x3f800000272f7421 */ /* 0x001fcc0000010000 */
[----:B------:R-:W0:Y:S02]  /*2600*/  MUFU.RCP R47, R47 ;  /* 0x0000002f002f7308 */ /* 0x000e240000001000 */
[----:B0-----:R-:W-:Y:S01]  /*2610*/  FADD.FTZ R25, -R47, 1 ;  /* 0x3f8000002f197421 */ /* 0x001fe20000010100 */
[----:B------:R-:W-:Y:S01]  /*2620*/  FMUL.FTZ R29, R54, R47 ;  /* 0x0000002f361d7220 */ /* 0x000fe20000410000 */
[----:B------:R-:W-:Y:S02]  /*2630*/  HADD2.F32 R54, -RZ, R17.H1_H1 ;  /* 0x30000011ff367230 */ /* 0x000fe40000004100 */
[----:B------:R-:W-:Y:S01]  /*2640*/  FFMA.FTZ R36, R36, R25, 1 ;  /* 0x3f80000024247423 */ /* 0x000fe20000010019 */
[----:B------:R-:W-:-:S03]  /*2650*/  HADD2.F32 R25, -RZ, R16.H0_H0 ;  /* 0x20000010ff197230 */ /* 0x000fc60000004100 */
[----:B------:R-:W-:Y:S01]  /*2660*/  FMUL.FTZ R29, R29, R36 ;  /* 0x000000241d1d7220 */ /* 0x000fe20000410000 */
[----:B------:R-:W-:Y:S01]  /*2670*/  FMUL.FTZ R36, R43, R33 ;  /* 0x000000212b247220 */ /* 0x000fe20000410000 */
[----:B------:R-:W-:-:S03]  /*2680*/  FADD.FTZ R25, R25, -UR14 ;  /* 0x8000000e19197e21 */ /* 0x000fc60008010000 */
[----:B------:R-:W-:Y:S01]  /*2690*/  FFMA.FTZ R35, R26, R36, R35 ;  /* 0x000000241a237223 */ /* 0x000fe20000010023 */
[----:B------:R-:W-:Y:S01]  /*26a0*/  FMUL.FTZ R25, R25, UR9 ;  /* 0x0000000919197c20 */ /* 0x000fe20008410000 */
[----:B------:R-:W-:Y:S02]  /*26b0*/  HADD2.F32 R26, -RZ, R17.H0_H0 ;  /* 0x20000011ff1a7230 */ /* 0x000fe40000004100 */
        /* <DEDUP_REMOVED lines=11> */
[----:B------:R-:W-:Y:S01]  /*2770*/  FMUL.FTZ R34, R26, R33 ;  /* 0x000000211a227220 */ /* 0x000fe20000410000 */
[----:B------:R-:W-:Y:S01]  /*2780*/  FADD.FTZ R33, R31, R32 ;  /* 0x000000201f217221 */ /* 0x000fe20000010000 */
[----:B------:R-:W-:Y:S01]  /*2790*/  FMUL.FTZ R32, R42, R32 ;  /* 0x000000202a207220 */ /* 0x000fe20000410000 */
[----:B------:R-:W-:-:S03]  /*27a0*/  FMUL.FTZ R26, R39, UR9 ;  /* 0x00000009271a7c20 */ /* 0x000fc60008410000 */
[----:B------:R-:W-:Y:S01]  /*27b0*/  FFMA.FTZ R35, R27, R32, R35 ;  /* 0x000000201b237223 */ /* 0x000fe20000010023 */
[----:B------:R-:W-:Y:S01]  /*27c0*/  FFMA.FTZ R36, R42, R26, R41 ;  /* 0x0000001a2a247223 */ /* 0x000fe20000010029 */
[----:B------:R-:W-:Y:S01]  /*27d0*/  FADD.FTZ R37, R32, R37 ;  /* 0x0000002520257221 */ /* 0x000fe20000010000 */
[----:B------:R-:W-:Y:S02]  /*27e0*/  FMUL.FTZ R32, R43, R23 ;  /* 0x000000172b207220 */ /* 0x000fe40000410000 */
[----:B------:R-:W-:Y:S02]  /*27f0*/  FMUL.FTZ R39, R36, -1.4426950216293334961 ;  /* 0xbfb8aa3b24277820 */ /* 0x000fe40000410000 */
[----:B------:R-:W-:Y:S01]  /*2800*/  FFMA.FTZ R35, R30, R32, R35 ;  /* 0x000000201e237223 */ /* 0x000fe20000010023 */
[----:B------:R-:W-:Y:S01]  /*2810*/  FADD.FTZ R37, R37, R32 ;  /* 0x0000002025257221 */ /* 0x000fe20000010000 */
[----:B------:R-:W-:Y:S01]  /*2820*/  FADD.FTZ R32, R33, R22 ;  /* 0x0000001621207221 */ /* 0x000fe20000010000 */
[-C--:B------:R-:W-:Y:S01]  /*2830*/  FFMA.FTZ R33, R21, R22.reuse, R38 ;  /* 0x0000001615217223 */ /* 0x080fe20000010026 */
[----:B------:R-:W0:Y:S01]  /*2840*/  MUFU.EX2 R39, R39 ;  /* 0x0000002700277308 */ /* 0x000e220000000800 */
[----:B------:R-:W-:Y:S01]  /*2850*/  FMUL.FTZ R22, R42, R22 ;  /* 0x000000162a167220 */ /* 0x000fe20000410000 */
[----:B------:R-:W-:-:S02]  /*2860*/  HADD2.F32 R38, -RZ, R19.H1_H1 ;  /* 0x30000013ff267230 */ /* 0x000fc40000004100 */
[----:B------:R-:W-:Y:S01]  /*2870*/  FFMA.FTZ R33, R24, R29, R33 ;  /* 0x0000001d18217223 */ /* 0x000fe20000010021 */
[----:B------:R-:W-:Y:S01]  /*2880*/  FADD.FTZ R32, R32, R29 ;  /* 0x0000001d20207221 */ /* 0x000fe20000010000 */
[----:B------:R-:W-:Y:S01]  /*2890*/  FFMA.FTZ R35, R21, R22, R35 ;  /* 0x0000001615237223 */ /* 0x000fe20000010023 */
[----:B------:R-:W-:Y:S01]  /*28a0*/  FADD.FTZ R37, R22, R37 ;  /* 0x0000002516257221 */ /* 0x000fe20000010000 */
[----:B0-----:R-:W-:Y:S01]  /*28b0*/  FADD.FTZ R47, R39, 1 ;  /* 0x3f800000272f7421 */ /* 0x001fe20000010000 */
[----:B------:R-:W-:Y:S01]  /*28c0*/  FADD.FTZ R39, R44, R23 ;  /* 0x000000172c277221 */ /* 0x000fe20000010000 */
[----:B------:R-:W-:-:S03]  /*28d0*/  HADD2.F32 R23, -RZ, R19.H0_H0 ;  /* 0x20000013ff177230 */ /* 0x000fc60000004100 */
[----:B------:R-:W-:Y:S01]  /*28e0*/  FADD.FTZ R39, R39, R28 ;  /* 0x0000001c27277221 */ /* 0x000fe20000010000 */
[----:B------:R-:W0:Y:S01]  /*28f0*/  MUFU.RCP R47, R47 ;  /* 0x0000002f002f7308 */ /* 0x000e220000001000 */
[----:B------:R-:W-:Y:S02]  /*2900*/  FMUL.FTZ R28, R43, R28 ;  /* 0x0000001c2b1c7220 */ /* 0x000fe40000410000 */
[----:B------:R-:W-:Y:S02]  /*2910*/  FADD.FTZ R39, R39, R34 ;  /* 0x0000002227277221 */ /* 0x000fe40000010000 */
[----:B------:R-:W-:Y:S01]  /*2920*/  FFMA.FTZ R20, R20, R28, R35 ;  /* 0x0000001c14147223 */ /* 0x000fe20000010023 */
[----:B------:R-:W-:Y:S01]  /*2930*/  FADD.FTZ R28, R37, R28 ;  /* 0x0000001c251c7221 */ /* 0x000fe20000010000 */
[----:B------:R-:W-:Y:S01]  /*2940*/  FMUL.FTZ R35, R43, R34 ;  /* 0x000000222b237220 */ /* 0x000fe20000410000 */
        /* <DEDUP_REMOVED lines=16> */
[----:B------:R-:W-:-:S03]  /*2a50*/  HADD2.F32 R36, -RZ, R18.H1_H1 ;  /* 0x30000012ff247230 */ /* 0x000fc60000004100 */
        /* <DEDUP_REMOVED lines=12> */
[----:B------:R-:W-:-:S03]  /*2b20*/  FMUL.FTZ R21, R42, R29 ;  /* 0x0000001d2a157220 */ /* 0x000fc60000410000 */
[----:B------:R-:W-:Y:S01]  /*2b30*/  FMUL.FTZ R22, R42, R55 ;  /* 0x000000372a167220 */ /* 0x000fe20000410000 */
[----:B------:R-:W-:Y:S01]  /*2b40*/  FFMA.FTZ R20, R24, R21, R20 ;  /* 0x0000001518147223 */ /* 0x000fe20000010014 */
[----:B------:R-:W-:Y:S01]  /*2b50*/  FADD.FTZ R28, R21, R28 ;  /* 0x0000001c151c7221 */ /* 0x000fe20000010000 */
[----:B------:R-:W-:Y:S01]  /*2b60*/  FMUL.FTZ R21, R42, R31 ;  /* 0x0000001f2a157220 */ /* 0x000fe20000410000 */
[C---:B------:R-:W-:Y:S01]  /*2b70*/  FFMA.FTZ R24, R25.reuse, R34, R45 ;  /* 0x0000002219187223 */ /* 0x040fe2000001002d */
[----:B------:R-:W-:Y:S01]  /*2b80*/  FFMA.FTZ R29, R25, R35, R20 ;  /* 0x00000023191d7223 */ /* 0x000fe20000010014 */
[----:B------:R-:W-:Y:S01]  /*2b90*/  FADD.FTZ R28, R28, R35 ;  /* 0x000000231c1c7221 */ /* 0x000fe20000010000 */
[-C--:B------:R-:W-:Y:S01]  /*2ba0*/  FMUL.FTZ R25, R43, R30.reuse ;  /* 0x0000001e2b197220 */ /* 0x080fe20000410000 */
[----:B------:R-:W-:Y:S01]  /*2bb0*/  FFMA.FTZ R24, R27, R30, R24 ;  /* 0x0000001e1b187223 */ /* 0x000fe20000010018 */
[----:B------:R-:W-:Y:S01]  /*2bc0*/  FFMA.FTZ R20, R26, R21, R29 ;  /* 0x000000151a147223 */ /* 0x000fe2000001001d */
[----:B------:R-:W-:-:S03]  /*2bd0*/  FADD.FTZ R28, R21, R28 ;  /* 0x0000001c151c7221 */ /* 0x000fc60000010000 */
[----:B------:R-:W-:Y:S01]  /*2be0*/  FFMA.FTZ R34, R27, R25, R20 ;  /* 0x000000191b227223 */ /* 0x000fe20000010014 */
[----:B------:R-:W-:Y:S01]  /*2bf0*/  FADD.FTZ R25, R28, R25 ;  /* 0x000000191c197221 */ /* 0x000fe20000010000 */
[----:B------:R-:W-:Y:S01]  /*2c00*/  FFMA.FTZ R20, R26, R31, R33 ;  /* 0x0000001f1a147223 */ /* 0x000fe20000010021 */
[----:B------:R-:W-:Y:S01]  /*2c10*/  FADD.FTZ R26, R39, R30 ;  /* 0x0000001e271a7221 */ /* 0x000fe20000010000 */
[C---:B------:R-:W-:Y:S01]  /*2c20*/  FFMA.FTZ R21, R23.reuse, R22, R34 ;  /* 0x0000001617157223 */ /* 0x040fe20000010022 */
[----:B------:R-:W-:Y:S01]  /*2c30*/  FADD.FTZ R22, R22, R25 ;  /* 0x0000001916167221 */ /* 0x000fe20000010000 */
[----:B------:R-:W-:Y:S01]  /*2c40*/  FFMA.FTZ R25, R23, R55, R20 ;  /* 0x0000003717197223 */ /* 0x000fe20000010014 */
[----:B------:R-:W-:-:S07]  /*2c50*/  FADD.FTZ R27, R32, R55 ;  /* 0x00000037201b7221 */ /* 0x000fce0000010000 */
.L_x_811:
        /* <DEDUP_REMOVED lines=8> */
[----:B------:R-:W3:Y:S01]  /*2ce0*/  LDCU UR7, c[0x0][0x374] ;  /* 0x00006e80ff0777ac */ /* 0x000ee20008000800 */
[----:B------:R-:W4:Y:S01]  /*2cf0*/  SHFL.DOWN PT, R21, R22, 0x1, 0x1f ;  /* 0x08201f0016157f89 */ /* 0x000f2200000e0000 */
[----:B------:R-:W-:Y:S01]  /*2d00*/  BSSY.RECONVERGENT B0, `(.L_x_812) ;  /* 0x0000023000007945 */ /* 0x000fe20003800200 */
[----:B-1----:R-:W-:-:S04]  /*2d10*/  ULEA UR5, UR12, UR5, 0x18 ;  /* 0x000000050c057291 */ /* 0x002fc8000f8ec0ff */
[----:B--2---:R-:W-:Y:S01]  /*2d20*/  @!P0 FADD.FTZ R23, R20, R23 ;  /* 0x0000001714178221 */ /* 0x004fe20000010000 */
[----:B----4-:R-:W-:-:S04]  /*2d30*/  @!P0 FADD.FTZ R22, R21, R22 ;  /* 0x0000001615168221 */ /* 0x010fc80000010000 */
[----:B------:R-:W1:Y:S01]  /*2d40*/  SHFL.DOWN PT, R20, R23, 0x2, 0x1f ;  /* 0x08401f0017147f89 */ /* 0x000e6200000e0000 */
[----:B------:R-:W-:Y:S02]  /*2d50*/  ISETP.GT.AND P0, PT, R0, 0x1d, PT ;  /* 0x0000001d0000780c */ /* 0x000fe40003f04270 */
[C---:B0-----:R-:W-:Y:S01]  /*2d60*/  LEA R47, R56.reuse, UR5, 0x4 ;  /* 0x00000005382f7c11 */ /* 0x041fe2000f8e20ff */
[----:B------:R-:W0:Y:S01]  /*2d70*/  SHFL.DOWN PT, R21, R22, 0x2, 0x1f ;  /* 0x08401f0016157f89 */ /* 0x000e2200000e0000 */
[----:B------:R-:W-:-:S03]  /*2d80*/  ISETP.NE.AND P1, PT, R56, RZ, PT ;  /* 0x000000ff3800720c */ /* 0x000fc60003f25270 */
        /* <DEDUP_REMOVED lines=26> */
.L_x_813:
[----:B------:R-:W-:Y:S05]  /*2f30*/  BSYNC.RECONVERGENT B0 ;  /* 0x0000000000007941 */ /* 0x000fea0003800200 */
.L_x_812:
[----:B------:R-:W-:Y:S06]  /*2f40*/  BAR.SYNC.DEFER_BLOCKING 0x0 ;  /* 0x0000000000007b1d */ /* 0x000fec0000010000 */
[----:B------:R-:W-:Y:S04]  /*2f50*/  BSSY.RECONVERGENT B0, `(.L_x_814) ;  /* 0x0000033000007945 */ /* 0x000fe80003800200 */
[----:B------:R-:W-:Y:S05]  /*2f60*/  @P1 BRA `(.L_x_815) ;  /* 0x0000000000c41947 */ /* 0x000fea0003800000 */
[----:B------:R-:W-:-:S09]  /*2f70*/  ULEA UR5, UR12, UR8, 0x18 ;  /* 0x000000080c057291 */ /* 0x000fd2000f8ec0ff */
[----:B------:R-:W4:Y:S04]  /*2f80*/  LDS.128 R32, [UR5+0x20] ;  /* 0x00002005ff207984 */ /* 0x000f280008000c00 */
[----:B------:R-:W5:Y:S04]  /*2f90*/  LDS.128 R36, [UR5+0x30] ;  /* 0x00003005ff247984 */ /* 0x000f680008000c00 */
[----:B------:R-:W5:Y:S01]  /*2fa0*/  LDS.128 R28, [UR5+0x40] ;  /* 0x00004005ff1c7984 */ /* 0x000f620008000c00 */
[----:B----4-:R-:W-:Y:S01]  /*2fb0*/  FADD.FTZ R21, R44, R32 ;  /* 0x000000202c157221 */ /* 0x010fe20000010000 */
[----:B------:R-:W-:-:S02]  /*2fc0*/  FADD.FTZ R32, R45, R33 ;  /* 0x000000212d207221 */ /* 0x000fc40000010000 */
[----:B0--3--:R-:W-:Y:S01]  /*2fd0*/  LDS.64 R44, [UR5+0xb0] ;  /* 0x0000b005ff2c7984 */ /* 0x009fe20008000a00 */
[----:B------:R-:W-:Y:S01]  /*2fe0*/  FADD.FTZ R33, R21, R34 ;  /* 0x0000002215217221 */ /* 0x000fe20000010000 */
[----:B------:R-:W-:Y:S02]  /*2ff0*/  FADD.FTZ R32, R32, R35 ;  /* 0x0000002320207221 */ /* 0x000fe40000010000 */
[----:B-12---:R-:W0:Y:S01]  /*3000*/  LDS.128 R20, [UR5+0x50] ;  /* 0x00005005ff147984 */ /* 0x006e220008000c00 */
[----:B-----5:R-:W-:Y:S01]  /*3010*/  FADD.FTZ R33, R33, R36 ;  /* 0x0000002421217221 */ /* 0x020fe20000010000 */
[----:B------:R-:W-:-:S03]  /*3020*/  FADD.FTZ R32, R32, R37 ;  /* 0x0000002520207221 */ /* 0x000fc60000010000 */
[----:B------:R-:W-:Y:S01]  /*3030*/  FADD.FTZ R33, R33, R38 ;  /* 0x0000002621217221 */ /* 0x000fe20000010000 */
[----:B------:R-:W-:Y:S02]  /*3040*/  FADD.FTZ R32, R32, R39 ;  /* 0x0000002720207221 */ /* 0x000fe40000010000 */
[----:B------:R-:W1:Y:S01]  /*3050*/  LDS.128 R36, [UR5+0x60] ;  /* 0x00006005ff247984 */ /* 0x000e620008000c00 */
[----:B------:R-:W-:Y:S01]  /*3060*/  FADD.FTZ R33, R33, R28 ;  /* 0x0000001c21217221 */ /* 0x000fe20000010000 */
        /* <DEDUP_REMOVED lines=33> */
.L_x_815:
[----:B------:R-:W-:Y:S05]  /*3280*/  BSYNC.RECONVERGENT B0 ;  /* 0x0000000000007941 */ /* 0x000fea0003800200 */
.L_x_814:
[----:B------:R-:W4:Y:S08]  /*3290*/  LDC R54, c[0x0][0x370] ;  /* 0x0000dc00ff367b82 */ /* 0x000f300000000800 */
[----:B------:R-:W-:Y:S01]  /*32a0*/  BAR.SYNC.DEFER_BLOCKING 0x0 ;  /* 0x0000000000007b1d */ /* 0x000fe20000010000 */
[----:B------:R-:W-:Y:S01]  /*32b0*/  ISETP.GT.U32.AND P2, PT, R56, 0x4f, PT ;  /* 0x0000004f3800780c */ /* 0x000fe20003f44070 */
[----:B------:R-:W-:-:S04]  /*32c0*/  IMAD R49, R49, 0x50, R56 ;  /* 0x0000005031317824 */ /* 0x000fc800078e0238 */
[----:B------:R-:W-:Y:S01]  /*32d0*/  BSSY.RECONVERGENT B0, `(.L_x_816) ;  /* 0x0000026000007945 */ /* 0x000fe20003800200 */
[----:B----4-:R-:W-:-:S07]  /*32e0*/  ISETP.GE.U32.AND P0, PT, R54, 0x2, PT ;  /* 0x000000023600780c */ /* 0x010fce0003f06070 */
[----:B------:R-:W-:Y:S06]  /*32f0*/  @P2 BRA `(.L_x_817) ;  /* 0x00000000008c2947 */ /* 0x000fec0003800000 */
[----:B-123--:R-:W1:Y:S04]  /*3300*/  LDS.128 R20, [R47+0x500] ;  /* 0x000500002f147984 */ /* 0x00ee680000000c00 */
[----:B------:R-:W2:Y:S04]  /*3310*/  LDS.128 R28, [R47+0xa00] ;  /* 0x000a00002f1c7984 */ /* 0x000ea80000000c00 */
        /* <DEDUP_REMOVED lines=33> */
.L_x_817:
[----:B------:R-:W-:Y:S05]  /*3530*/  BSYNC.RECONVERGENT B0 ;  /* 0x0000000000007941 */ /* 0x000fea0003800200 */
.L_x_816:
[----:B------:R-:W-:Y:S04]  /*3540*/  BSSY.RECONVERGENT B0, `(.L_x_818) ;  /* 0x000001c000007945 */ /* 0x000fe80003800200 */
[----:B------:R-:W-:Y:S05]  /*3550*/  @P2 BRA `(.L_x_819) ;  /* 0x0000000000682947 */ /* 0x000fea0003800000 */
[----:B---3--:R-:W3:Y:S08]  /*3560*/  LDC.64 R20, c[0x0][0x3f8] ;  /* 0x0000fe00ff147b82 */ /* 0x008ef00000000a00 */
[----:B-12---:R-:W1:Y:S01]  /*3570*/  LDC.64 R22, c[0x0][0x3d8] ;  /* 0x0000f600ff167b82 */ /* 0x006e620000000a00 */
[----:B---3--:R-:W-:Y:S01]  /*3580*/  IMAD.WIDE.U32 R28, R20, 0x3, RZ ;  /* 0x00000003141c7825 */ /* 0x008fe200078e00ff */
        /* <DEDUP_REMOVED lines=23> */
.L_x_819:
[----:B------:R-:W-:Y:S05]  /*3700*/  BSYNC.RECONVERGENT B0 ;  /* 0x0000000000007941 */ /* 0x000fea0003800200 */
.L_x_818:
[----:B------:R-:W-:Y:S05]  /*3710*/  @!P0 BRA `(.L_x_820) ;  /* 0x0000000800c48947 */ /* 0x000fea0003800000 */
[----:B------:R-:W-:Y:S01]  /*3720*/  ULOP3.LUT UR5, UR4, 0x1, URZ, 0xc0, !UPT ;  /* 0x0000000104057892 */ /* 0x000fe2000f8ec0ff */
[----:B---34-:R-:W3:Y:S01]  /*3730*/  LDC.64 R20, c[0x0][0x3d0] ;  /* 0x0000f400ff147b82 */ /* 0x018ee20000000a00 */
[----:B--2---:R-:W2:Y:S01]  /*3740*/  S2R R22, SR_CTAID.Y ;  /* 0x0000000000167919 */ /* 0x004ea20000002600 */
[----:B------:R-:W-:-:S03]  /*3750*/  ISETP.GE.U32.AND P2, PT, R54, 0x8, PT ;  /* 0x000000083600780c */ /* 0x000fc60003f46070 */
[----:B------:R-:W-:-:S05]  /*3760*/  MOV R27, UR5 ;  /* 0x00000005001b7c02 */ /* 0x000fca0008000f00 */
[----:B------:R-:W-:-:S04]  /*3770*/  IMAD R27, R27, UR7, RZ ;  /* 0x000000071b1b7c24 */ /* 0x000fc8000f8e02ff */
[----:B-1----:R-:W-:-:S05]  /*3780*/  IMAD R23, R27, R54, RZ ;  /* 0x000000361b177224 */ /* 0x002fca00078e02ff */
[----:B------:R-:W-:-:S05]  /*3790*/  SHF.L.U32 R23, R23, 0x1, RZ ;  /* 0x0000000117177819 */ /* 0x000fca00000006ff */
[----:B---3--:R-:W-:Y:S01]  /*37a0*/  IMAD.WIDE R20, R23, 0x4, R20 ;  /* 0x0000000417147825 */ /* 0x008fe200078e0214 */
[----:B--2---:R-:W-:Y:S06]  /*37b0*/  @P1 BRA `(.L_x_821) ;  /* 0x0000000000581947 */ /* 0x004fec0003800000 */
[----:B------:R-:W1:Y:S01]  /*37c0*/  LDC.64 R24, c[0x0][0x3c8] ;  /* 0x0000f200ff187b82 */ /* 0x000e620000000a00 */
[----:B------:R-:W-:Y:S01]  /*37d0*/  ULOP3.LUT UP0, UR5, UR4, 0x2, URZ, 0xc0, !UPT ;  /* 0x0000000204057892 */ /* 0x000fe2000f80c0ff */
[----:B------:R-:W-:Y:S01]  /*37e0*/  IADD3 R27, PT, PT, R27, R22, RZ ;  /* 0x000000161b1b7210 */ /* 0x000fe20007ffe0ff */
[----:B------:R-:W-:Y:S02]  /*37f0*/  IMAD R23, R3, UR7, R22 ;  /* 0x0000000703177c24 */ /* 0x000fe4000f8e0216 */
[----:B------:R-:W-:Y:S02]  /*3800*/  UIADD3 UR5, UPT, UPT, -UR5, 0x1, URZ ;  /* 0x0000000105057890 */ /* 0x000fe4000fffe1ff */
[----:B------:R-:W-:-:S04]  /*3810*/  PLOP3.LUT P0, PT, PT, PT, UP0, 0x80, 0x8 ;  /* 0x000000000008781c */ /* 0x000fc80003f0f008 */
[----:B------:R-:W-:-:S04]  /*3820*/  SEL R28, R54, RZ, !P0 ;  /* 0x000000ff361c7207 */ /* 0x000fc80004000000 */
        /* <DEDUP_REMOVED lines=10> */
.L_x_822:
[----:B-1----:R-:W2:Y:S04]  /*38d0*/  LDG.E.STRONG.GPU R23, desc[UR10][R26.64] ;  /* 0x0000000a1a177981 */ /* 0x002ea8000c1ef900 */
[----:B--2---:R-:W-:Y:S01]  /*38e0*/  CCTL.IVALL ;  /* 0x00000000ff00798f */ /* 0x004fe20002000000 */
[----:B------:R-:W-:Y:S05]  /*38f0*/  YIELD ;  /* 0x0000000000007946 */ /* 0x000fea0003800000 */
[----:B------:R-:W-:-:S13]  /*3900*/  ISETP.NE.AND P0, PT, R23, R28, PT ;  /* 0x0000001c1700720c */ /* 0x000fda0003f05270 */
[----:B------:R-:W-:Y:S05]  /*3910*/  @P0 BRA `(.L_x_822) ;  /* 0xfffffffc00ec0947 */ /* 0x000fea000383ffff */
.L_x_821:
        /* <DEDUP_REMOVED lines=21> */
.L_x_824:
[----:B------:R-:W-:Y:S01]  /*3a70*/  ISETP.EQ.OR P2, PT, R32, RZ, P1 ;  /* 0x000000ff2000720c */ /* 0x000fe20000f42670 */
[----:B------:R-:W-:-:S06]  /*3a80*/  UIADD3 UR8, UPT, UPT, UR5, 0x1, URZ ;  /* 0x0000000105087890 */ /* 0x000fcc000fffe0ff */
[----:B------:R-:W-:-:S06]  /*3a90*/  ISETP.EQ.OR P3, PT, R3, UR8, P1 ;  /* 0x0000000803007c0c */ /* 0x000fcc0008f62670 */
[----:B------:R-:W-:-:S06]  /*3aa0*/  @!P2 IMAD.WIDE.U32 R26, R49, 0x8, R20 ;  /* 0x00000008311aa825 */ /* 0x000fcc00078e0014 */
[----:B------:R-:W0:Y:S01]  /*3ab0*/  @!P2 LDG.E.64 R26, desc[UR10][R26.64] ;  /* 0x0000000a1a1aa981 */ /* 0x000e22000c1e1b00 */
[----:B------:R-:W-:-:S06]  /*3ac0*/  @!P3 IMAD.WIDE.U32 R24, R47, 0x8, R20 ;  /* 0x000000082f18b825 */ /* 0x000fcc00078e0014 */
[----:B------:R-:W2:Y:S01]  /*3ad0*/  @!P3 LDG.E.64 R24, desc[UR10][R24.64] ;  /* 0x0000000a1818b981 */ /* 0x000ea2000c1e1b00 */
[----:B------:R-:W-:-:S06]  /*3ae0*/  UIADD3 UR8, UPT, UPT, UR5, 0x2, URZ ;  /* 0x0000000205087890 */ /* 0x000fcc000fffe0ff */
[----:B------:R-:W-:Y:S01]  /*3af0*/  ISETP.EQ.OR P4, PT, R3, UR8, P1 ;  /* 0x0000000803007c0c */ /* 0x000fe20008f82670 */
[----:B------:R-:W-:-:S06]  /*3b00*/  UIADD3 UR8, UPT, UPT, UR5, 0x3, URZ ;  /* 0x0000000305087890 */ /* 0x000fcc000fffe0ff */
[----:B------:R-:W-:Y:S01]  /*3b10*/  ISETP.EQ.OR P0, PT, R3, UR8, P1 ;  /* 0x0000000803007c0c */ /* 0x000fe20008f02670 */
[----:B------:R-:W-:-:S12]  /*3b20*/  UIADD3 UR8, UPT, UPT, UR5, 0x4, URZ ;  /* 0x0000000405087890 */ /* 0x000fd8000fffe0ff */
[----:B------:R-:W-:-:S06]  /*3b30*/  @!P0 IMAD.WIDE.U32 R28, R23, 0x8, R20 ;  /* 0x00000008171c8825 */ /* 0x000fcc00078e0014 */
[----:B------:R-:W3:Y:S01]  /*3b40*/  @!P0 LDG.E.64 R28, desc[UR10][R28.64] ;  /* 0x0000000a1c1c8981 */ /* 0x000ee2000c1e1b00 */
[----:B0-----:R-:W-:Y:S01]  /*3b50*/  @!P2 FADD.FTZ R44, R44, R26 ;  /* 0x0000001a2c2ca221 */ /* 0x001fe20000010000 */
[----:B------:R-:W-:Y:S01]  /*3b60*/  @!P2 FADD.FTZ R45, R45, R27 ;  /* 0x0000001b2d2da221 */ /* 0x000fe20000010000 */
[----:B------:R-:W-:Y:S01]  /*3b70*/  @!P4 IMAD.WIDE.U32 R26, R31, 0x8, R20 ;  /* 0x000000081f1ac825 */ /* 0x000fe200078e0014 */
[----:B------:R-:W-:-:S05]  /*3b80*/  ISETP.EQ.OR P2, PT, R3, UR8, P1 ;  /* 0x0000000803007c0c */ /* 0x000fca0008f42670 */
[----:B------:R-:W4:Y:S01]  /*3b90*/  @!P4 LDG.E.64 R26, desc[UR10][R26.64] ;  /* 0x0000000a1a1ac981 */ /* 0x000f22000c1e1b00 */
[----:B--2---:R-:W-:Y:S01]  /*3ba0*/  @!P3 FADD.FTZ R44, R44, R24 ;  /* 0x000000182c2cb221 */ /* 0x004fe20000010000 */
[----:B------:R-:W-:-:S06]  /*3bb0*/  @!P3 FADD.FTZ R45, R45, R25 ;  /* 0x000000192d2db221 */ /* 0x000fcc0000010000 */
[----:B------:R-:W-:-:S06]  /*3bc0*/  @!P2 IMAD.WIDE.U32 R24, R35, 0x8, R20 ;  /* 0x000000082318a825 */ /* 0x000fcc00078e0014 */
[----:B------:R-:W2:Y:S01]  /*3bd0*/  @!P2 LDG.E.64 R24, desc[UR10][R24.64] ;  /* 0x0000000a1818a981 */ /* 0x000ea2000c1e1b00 */
[----:B------:R-:W-:Y:S02]  /*3be0*/  UIADD3 UR8, UPT, UPT, UR5, 0x5, URZ ;  /* 0x0000000505087890 */ /* 0x000fe4000fffe0ff */
[----:B------:R-:W-:-:S04]  /*3bf0*/  UIADD3 UR12, UPT, UPT, UR5, 0x6, URZ ;  /* 0x00000006050c7890 */ /* 0x000fc8000fffe0ff */
[----:B------:R-:W-:Y:S01]  /*3c00*/  ISETP.EQ.OR P3, PT, R3, UR8, P1 ;  /* 0x0000000803007c0c */ /* 0x000fe20008f62670 */
[----:B------:R-:W-:Y:S01]  /*3c10*/  UIADD3 UR8, UPT, UPT, UR5, 0x7, URZ ;  /* 0x0000000705087890 */ /* 0x000fe2000fffe0ff */
[----:B----4-:R-:W-:Y:S01]  /*3c20*/  @!P4 FADD.FTZ R44, R44, R26 ;  /* 0x0000001a2c2cc221 */ /* 0x010fe20000010000 */
[----:B------:R-:W-:Y:S01]  /*3c30*/  @!P4 FADD.FTZ R45, R45, R27 ;  /* 0x0000001b2d2dc221 */ /* 0x000fe20000010000 */
[----:B------:R-:W-:Y:S02]  /*3c40*/  ISETP.EQ.OR P4, PT, R3, UR12, P1 ;  /* 0x0000000c03007c0c */ /* 0x000fe40008f82670 */
[----:B---3--:R-:W-:Y:S01]  /*3c50*/  @!P0 FADD.FTZ R44, R44, R28 ;  /* 0x0000001c2c2c8221 */ /* 0x008fe20000010000 */
[----:B------:R-:W-:Y:S01]  /*3c60*/  @!P0 FADD.FTZ R45, R45, R29 ;  /* 0x0000001d2d2d8221 */ /* 0x000fe20000010000 */
[----:B------:R-:W-:-:S05]  /*3c70*/  ISETP.EQ.OR P0, PT, R3, UR8, P1 ;  /* 0x0000000803007c0c */ /* 0x000fca0008f02670 */
[----:B------:R-:W-:-:S06]  /*3c80*/  @!P3 IMAD.WIDE.U32 R26, R39, 0x8, R20 ;  /* 0x00000008271ab825 */ /* 0x000fcc00078e0014 */
[----:B------:R-:W3:Y:S01]  /*3c90*/  @!P3 LDG.E.64 R26, desc[UR10][R26.64] ;  /* 0x0000000a1a1ab981 */ /* 0x000ee2000c1e1b00 */
[----:B------:R-:W-:-:S04]  /*3ca0*/  @!P4 IMAD.WIDE.U32 R28, R33, 0x8, R20 ;  /* 0x00000008211cc825 */ /* 0x000fc800078e0014 */
[----:B--2---:R-:W-:Y:S01]  /*3cb0*/  @!P2 FADD.FTZ R44, R44, R24 ;  /* 0x000000182c2ca221 */ /* 0x004fe20000010000 */
[----:B------:R-:W-:Y:S01]  /*3cc0*/  @!P2 FADD.FTZ R45, R45, R25 ;  /* 0x000000192d2da221 */ /* 0x000fe20000010000 */
[----:B------:R-:W-:Y:S01]  /*3cd0*/  @!P0 IMAD.WIDE.U32 R24, R37, 0x8, R20 ;  /* 0x0000000825188825 */ /* 0x000fe200078e0014 */
[----:B------:R-:W2:Y:S05]  /*3ce0*/  @!P4 LDG.E.64 R28, desc[UR10][R28.64] ;  /* 0x0000000a1c1cc981 */ /* 0x000eaa000c1e1b00 */
[----:B------:R-:W4:Y:S01]  /*3cf0*/  @!P0 LDG.E.64 R24, desc[UR10][R24.64] ;  /* 0x0000000a18188981 */ /* 0x000f22000c1e1b00 */
[----:B------:R-:W-:-:S06]  /*3d00*/  UIADD3 UR5, UPT, UPT, UR5, 0x8, URZ ;  /* 0x0000000805057890 */ /* 0x000fcc000fffe0ff */
[----:B------:R-:W-:Y:S02]  /*3d10*/  ISETP.NE.AND P2, PT, R30, UR5, PT ;  /* 0x000000051e007c0c */ /* 0x000fe4000bf45270 */
[----:B------:R-:W-:Y:S01]  /*3d20*/  IADD3 R32, PT, PT, R32, 0x8, RZ ;  /* 0x0000000820207810 */ /* 0x000fe20007ffe0ff */
[----:B---3--:R-:W-:Y:S01]  /*3d30*/  @!P3 FADD.FTZ R44, R44, R26 ;  /* 0x0000001a2c2cb221 */ /* 0x008fe20000010000 */
[----:B------:R-:W-:Y:S01]  /*3d40*/  @!P3 FADD.FTZ R45, R45, R27 ;  /* 0x0000001b2d2db221 */ /* 0x000fe20000010000 */
[----:B------:R-:W-:Y:S02]  /*3d50*/  MOV R26, UR7 ;  /* 0x00000007001a7c02 */ /* 0x000fe40008000f00 */
[----:B--2---:R-:W-:Y:S01]  /*3d60*/  @!P4 FADD.FTZ R44, R44, R28 ;  /* 0x0000001c2c2cc221 */ /* 0x004fe20000010000 */
[----:B------:R-:W-:Y:S01]  /*3d70*/  @!P4 FADD.FTZ R45, R45, R29 ;  /* 0x0000001d2d2dc221 */ /* 0x000fe20000010000 */
[----:B------:R-:W-:Y:S02]  /*3d80*/  MOV R28, UR7 ;  /* 0x00000007001c7c02 */ /* 0x000fe40008000f00 */
[----:B------:R-:W-:Y:S01]  /*3d90*/  LEA R37, R26, R37, 0x3 ;  /* 0x000000251a257211 */ /* 0x000fe200078e18ff */
[----:B----4-:R-:W-:Y:S01]  /*3da0*/  @!P0 FADD.FTZ R44, R44, R24 ;  /* 0x000000182c2c8221 */ /* 0x010fe20000010000 */
[----:B------:R-:W-:Y:S01]  /*3db0*/  LEA R49, R28, R49, 0x3 ;  /* 0x000000311c317211 */ /* 0x000fe200078e18ff */
        /* <DEDUP_REMOVED lines=9> */
.L_x_823:
        /* <DEDUP_REMOVED lines=20> */
[--C-:B------:R-:W-:Y:S01]  /*3f90*/  @!P3 IMAD.WIDE.U32 R28, R29, 0x8, R20.reuse ;  /* 0x000000081d1cb825 */ /* 0x100fe200078e0014 */
        /* <DEDUP_REMOVED lines=13> */
.L_x_825:
        /* <DEDUP_REMOVED lines=12> */
[----:B------:R-:W2:Y:S01]  /*4130*/  @!P0 LDG.E.64 R24, desc[UR10][R24.64] ;  /* 0x0000000a18188981 */ /* 0x000ea2000c1e1b00 */
[----:B------:R-:W-:Y:S01]  /*4140*/  IADD3 R23, PT, PT, R23, 0x2, RZ ;  /* 0x0000000217177810 */ /* 0x000fe20007ffe0ff */
[----:B0-----:R-:W-:Y:S01]  /*4150*/  @!P2 FADD.FTZ R44, R44, R26 ;  /* 0x0000001a2c2ca221 */ /* 0x001fe20000010000 */
[----:B------:R-:W-:-:S03]  /*4160*/  @!P2 FADD.FTZ R45, R45, R27 ;  /* 0x0000001b2d2da221 */ /* 0x000fc60000010000 */
[----:B--2---:R-:W-:Y:S01]  /*4170*/  @!P0 FADD.FTZ R44, R44, R24 ;  /* 0x000000182c2c8221 */ /* 0x004fe20000010000 */
[----:B------:R-:W-:-:S07]  /*4180*/  @!P0 FADD.FTZ R45, R45, R25 ;  /* 0x000000192d2d8221 */ /* 0x000fce0000010000 */
.L_x_826:
        /* <DEDUP_REMOVED lines=9> */
.L_x_827:
[----:B------:R-:W-:Y:S05]  /*4220*/  BSYNC.RECONVERGENT B0 ;  /* 0x0000000000007941 */ /* 0x000fea0003800200 */
.L_x_820:
[----:B------:R-:W5:Y:S01]  /*4230*/  S2UR UR8, SR_CgaCtaId ;  /* 0x00000000000879c3 */ /* 0x000f620000008800 */
[----:B------:R-:W-:Y:S01]  /*4240*/  UMOV UR5, 0x400 ;  /* 0x0000040000057882 */ /* 0x000fe20000000000 */
[--C-:B--2-4-:R-:W-:Y:S02]  /*4250*/  HADD2.F32 R22, -RZ, R4.reuse.H0_H0 ;  /* 0x20000004ff167230 */ /* 0x114fe40000004100 */
[----:B-1----:R-:W-:-:S03]  /*4260*/  HADD2.F32 R23, -RZ, R4.H1_H1 ;  /* 0x30000004ff177230 */ /* 0x002fc60000004100 */
[----:B------:R-:W-:Y:S02]  /*4270*/  FADD.FTZ R22, R22, -UR14 ;  /* 0x8000000e16167e21 */ /* 0x000fe40008010000 */
[----:B------:R-:W-:Y:S01]  /*4280*/  FADD.FTZ R24, R23, -UR14 ;  /* 0x8000000e17187e21 */ /* 0x000fe20008010000 */
[----:B------:R-:W-:Y:S02]  /*4290*/  HADD2.F32 R23, -RZ, R5.H1_H1 ;  /* 0x30000005ff177230 */ /* 0x000fe40000004100 */
        /* <DEDUP_REMOVED lines=11> */
[----:B------:R-:W-:Y:S01]  /*4350*/  HADD2.F32 R20, -RZ, R5.H0_H0 ;  /* 0x20000005ff147230 */ /* 0x000fe20000004100 */
        /* <DEDUP_REMOVED lines=8> */
[----:B--2---:R-:W-:-:S05]  /*43e0*/  FADD.FTZ R27, R26, 1 ;  /* 0x3f8000001a1b7421 */ /* 0x004fca0000010000 */
        /* <DEDUP_REMOVED lines=10> */
.L_x_828:
[----:B------:R-:W1:Y:S01]  /*4490*/  LDCU UR5, c[0x0][0x41c] ;  /* 0x00008380ff0577ac */ /* 0x000e620008000800 */
[C-C-:B------:R-:W-:Y:S01]  /*44a0*/  FFMA.FTZ R22, R4.reuse, R31, R21.reuse ;  /* 0x0000001f04167223 */ /* 0x140fe20000010015 */
[----:B------:R-:W-:Y:S01]  /*44b0*/  FFMA.FTZ R25, R4, R32, R21 ;  /* 0x0000002004197223 */ /* 0x000fe20000010015 */
[----:B------:R-:W-:Y:S01]  /*44c0*/  BSSY.RECONVERGENT B0, `(.L_x_829) ;  /* 0x0000019000007945 */ /* 0x000fe20003800200 */
[----:B------:R-:W2:Y:S01]  /*44d0*/  LDCU.64 UR16, c[0x0][0x400] ;  /* 0x00008000ff1077ac */ /* 0x000ea20008000a00 */
[----:B------:R-:W-:Y:S01]  /*44e0*/  FFMA.FTZ R20, R43, R20, -R22 ;  /* 0x000000142b147223 */ /* 0x000fe20000010816 */
[----:B------:R-:W-:Y:S01]  /*44f0*/  FFMA.FTZ R26, R42, R23, -R25 ;  /* 0x000000172a1a7223 */ /* 0x000fe20000010819 */
[----:B-1----:R-:W-:-:S05]  /*4500*/  IMAD R3, R3, UR5, R48 ;  /* 0x0000000503037c24 */ /* 0x002fca000f8e0230 */
[C---:B--2---:R-:W-:Y:S02]  /*4510*/  ISETP.GE.U32.AND P0, PT, R3.reuse, UR16, PT ;  /* 0x0000001003007c0c */ /* 0x044fe4000bf06070 */
[----:B------:R-:W-:Y:S02]  /*4520*/  SHF.R.S32.HI R24, RZ, 0x1f, R3 ;  /* 0x0000001fff187819 */ /* 0x000fe40000011403 */
[C---:B------:R-:W-:Y:S02]  /*4530*/  IADD3 R33, PT, PT, R3.reuse, 0x8, RZ ;  /* 0x0000000803217810 */ /* 0x040fe40007ffe0ff */
[----:B------:R-:W-:Y:S02]  /*4540*/  ISETP.GE.AND.EX P0, PT, R24, UR17, PT, P0 ;  /* 0x0000001118007c0c */ /* 0x000fe4000bf06300 */
[----:B------:R-:W-:-:S11]  /*4550*/  IADD3 R5, PT, PT, R3, 0x10, RZ ;  /* 0x0000001003057810 */ /* 0x000fd60007ffe0ff */
[----:B------:R-:W-:Y:S05]  /*4560*/  @P0 BRA `(.L_x_830) ;  /* 0x0000000000380947 */ /* 0x000fea0003800000 */
[----:B------:R-:W1:Y:S01]  /*4570*/  LDCU.64 UR18, c[0x0][0x3f8] ;  /* 0x00007f00ff1277ac */ /* 0x000e620008000a00 */
[----:B------:R-:W-:Y:S01]  /*4580*/  MOV R22, R50 ;  /* 0x0000003200167202 */ /* 0x000fe20000000f00 */
[----:B------:R-:W-:Y:S01]  /*4590*/  FMUL.FTZ R27, R20, UR9 ;  /* 0x00000009141b7c20 */ /* 0x000fe20008410000 */
[----:B------:R-:W-:Y:S01]  /*45a0*/  MOV R23, R53 ;  /* 0x0000003500177202 */ /* 0x000fe20000000f00 */
[----:B------:R-:W2:Y:S01]  /*45b0*/  LDCU.64 UR12, c[0x0][0x380] ;  /* 0x00007000ff0c77ac */ /* 0x000ea20008000a00 */
[----:B------:R-:W-:Y:S01]  /*45c0*/  FMUL.FTZ R20, R26, UR9 ;  /* 0x000000091a147c20 */ /* 0x000fe20008410000 */
[----:B-1----:R-:W-:Y:S02]  /*45d0*/  IMAD R28, R24, UR18, RZ ;  /* 0x00000012181c7c24 */ /* 0x002fe4000f8e02ff */
[----:B------:R-:W-:-:S04]  /*45e0*/  IMAD.WIDE.U32 R24, R3, UR18, R22 ;  /* 0x0000001203187c25 */ /* 0x000fc8000f8e0016 */
[----:B------:R-:W-:Y:S01]  /*45f0*/  IMAD R23, R3, UR19, R28 ;  /* 0x0000001303177c24 */ /* 0x000fe2000f8e021c */
[----:B--2---:R-:W-:-:S04]  /*4600*/  LEA R22, P0, R24, UR12, 0x1 ;  /* 0x0000000c18167c11 */ /* 0x004fc8000f8008ff */
[----:B------:R-:W-:Y:S02]  /*4610*/  IADD3 R23, PT, PT, R25, R23, RZ ;  /* 0x0000001719177210 */ /* 0x000fe40007ffe0ff */
[----:B------:R-:W-:Y:S02]  /*4620*/  F2FP.F16.F32.PACK_AB R25, R20, R27 ;  /* 0x0000001b1419723e */ /* 0x000fe400000000ff */
[----:B------:R-:W-:-:S05]  /*4630*/  LEA.HI.X R23, R24, UR13, R23, 0x1, P0 ;  /* 0x0000000d18177c11 */ /* 0x000fca00080f0c17 */
[----:B------:R1:W-:Y:S02]  /*4640*/  STG.E desc[UR10][R22.64], R25 ;  /* 0x0000001916007986 */ /* 0x0003e4000c10190a */
.L_x_830:
[----:B------:R-:W-:Y:S05]  /*4650*/  BSYNC.RECONVERGENT B0 ;  /* 0x0000000000007941 */ /* 0x000fea0003800200 */
.L_x_829:
[--C-:B-1----:R-:W-:Y:S01]  /*4660*/  HADD2.F32 R22, -RZ, R6.reuse.H0_H0 ;  /* 0x20000006ff167230 */ /* 0x102fe20000004100 */
[----:B------:R-:W-:Y:S01]  /*4670*/  ISETP.GE.U32.AND P0, PT, R33, UR16, PT ;  /* 0x0000001021007c0c */ /* 0x000fe2000bf06070 */
[----:B------:R-:W-:Y:S01]  /*4680*/  HADD2.F32 R23, -RZ, R6.H1_H1 ;  /* 0x30000006ff177230 */ /* 0x000fe20000004100 */
[----:B------:R-:W-:Y:S01]  /*4690*/  ISETP.GE.U32.AND P1, PT, R5, UR16, PT ;  /* 0x0000001005007c0c */ /* 0x000fe2000bf26070 */
[--C-:B------:R-:W-:Y:S02]  /*46a0*/  HADD2.F32 R6, -RZ, R7.reuse.H0_H0 ;  /* 0x20000007ff067230 */ /* 0x100fe40000004100 */
[----:B------:R-:W-:Y:S01]  /*46b0*/  FADD.FTZ R22, R22, -UR14 ;  /* 0x8000000e16167e21 */ /* 0x000fe20008010000 */
[----:B------:R-:W-:Y:S01]  /*46c0*/  SHF.R.S32.HI R34, RZ, 0x1f, R33 ;  /* 0x0000001fff227819 */ /* 0x000fe20000011421 */
[----:B------:R-:W-:Y:S01]  /*46d0*/  FADD.FTZ R23, R23, -UR14 ;  /* 0x8000000e17177e21 */ /* 0x000fe20008010000 */
[----:B------:R-:W-:Y:S01]  /*46e0*/  SHF.R.S32.HI R20, RZ, 0x1f, R5 ;  /* 0x0000001fff147819 */ /* 0x000fe20000011405 */
[----:B------:R-:W-:Y:S01]  /*46f0*/  FMUL.FTZ R22, R22, UR9 ;  /* 0x0000000916167c20 */ /* 0x000fe20008410000 */
[----:B------:R-:W-:Y:S01]  /*4700*/  ISETP.GE.AND.EX P0, PT, R34, UR17, PT, P0 ;  /* 0x0000001122007c0c */ /* 0x000fe2000bf06300 */
[----:B------:R-:W-:Y:S01]  /*4710*/  HADD2.F32 R7, -RZ, R7.H1_H1 ;  /* 0x30000007ff077230 */ /* 0x000fe20000004100 */
[----:B------:R-:W-:Y:S01]  /*4720*/  ISETP.GE.AND.EX P1, PT, R20, UR17, PT, P1 ;  /* 0x0000001114007c0c */ /* 0x000fe2000bf26310 */
[----:B------:R-:W-:-:S02]  /*4730*/  HADD2.F32 R35, -RZ, R8.H0_H0 ;  /* 0x20000008ff237230 */ /* 0x000fc40000004100 */
[----:B------:R-:W-:Y:S01]  /*4740*/  FFMA.FTZ R32, R4, R22, R21 ;  /* 0x0000001604207223 */ /* 0x000fe20000010015 */
[----:B------:R-:W-:Y:S01]  /*4750*/  FMUL.FTZ R31, R23, UR9 ;  /* 0x00000009171f7c20 */ /* 0x000fe20008410000 */
[----:B------:R-:W-:Y:S08]  /*4760*/  BRA.U !UP0, `(.L_x_831) ;  /* 0x0000000108487547 */ /* 0x000ff0000b800000 */
        /* <DEDUP_REMOVED lines=18> */
.L_x_831:
[----:B------:R-:W-:Y:S01]  /*4890*/  FFMA.FTZ R23, R4, R31, R21 ;  /* 0x0000001f04177223 */ /* 0x000fe20000010015 */
[----:B------:R-:W-:Y:S01]  /*48a0*/  BSSY.RECONVERGENT B0, `(.L_x_832) ;  /* 0x0000014000007945 */ /* 0x000fe20003800200 */
[----:B------:R-:W-:Y:S02]  /*48b0*/  HADD2.F32 R24, -RZ, R8.H1_H1 ;  /* 0x30000008ff187230 */ /* 0x000fe40000004100 */
[----:B------:R-:W-:Y:S01]  /*48c0*/  FFMA.FTZ R32, R43, R6, -R32 ;  /* 0x000000062b207223 */ /* 0x000fe20000010820 */
[----:B------:R-:W-:Y:S01]  /*48d0*/  FADD.FTZ R35, R35, -UR14 ;  /* 0x8000000e23237e21 */ /* 0x000fe20008010000 */
[----:B------:R-:W-:Y:S01]  /*48e0*/  FFMA.FTZ R8, R42, R7, -R23 ;  /* 0x000000072a087223 */ /* 0x000fe20000010817 */
[----:B------:R-:W-:Y:S06]  /*48f0*/  @P0 BRA `(.L_x_833) ;  /* 0x0000000000380947 */ /* 0x000fec0003800000 */
        /* <DEDUP_REMOVED lines=14> */
.L_x_833:
[----:B------:R-:W-:Y:S05]  /*49e0*/  BSYNC.RECONVERGENT B0 ;  /* 0x0000000000007941 */ /* 0x000fea0003800200 */
.L_x_832:
[----:B------:R-:W-:Y:S01]  /*49f0*/  FMUL.FTZ R35, R35, UR9 ;  /* 0x0000000923237c20 */ /* 0x000fe20008410000 */
[----:B------:R-:W-:Y:S01]  /*4a00*/  FADD.FTZ R24, R24, -UR14 ;  /* 0x8000000e18187e21 */ /* 0x000fe20008010000 */
[--C-:B-1----:R-:W-:Y:S02]  /*4a10*/  HADD2.F32 R6, -RZ, R9.reuse.H0_H0 ;  /* 0x20000009ff067230 */ /* 0x102fe40000004100 */
        /* <DEDUP_REMOVED lines=22> */
.L_x_834:
[----:B------:R-:W-:Y:S01]  /*4b80*/  FFMA.FTZ R7, R4, R29, R21 ;  /* 0x0000001d04077223 */ /* 0x000fe20000010015 */
[----:B------:R-:W-:Y:S01]  /*4b90*/  BSSY.RECONVERGENT B0, `(.L_x_835) ;  /* 0x0000014000007945 */ /* 0x000fe20003800200 */
[--C-:B------:R-:W-:Y:S02]  /*4ba0*/  HADD2.F32 R22, -RZ, R10.reuse.H0_H0 ;  /* 0x2000000aff167230 */ /* 0x100fe40000004100 */
[----:B------:R-:W-:Y:S01]  /*4bb0*/  FFMA.FTZ R30, R43, R6, -R30 ;  /* 0x000000062b1e7223 */ /* 0x000fe2000001081e */
[----:B------:R-:W-:Y:S02]  /*4bc0*/  HADD2.F32 R23, -RZ, R10.H1_H1 ;  /* 0x3000000aff177230 */ /* 0x000fe40000004100 */
[----:B------:R-:W-:Y:S01]  /*4bd0*/  FFMA.FTZ R10, R42, R9, -R7 ;  /* 0x000000092a0a7223 */ /* 0x000fe20000010807 */
[----:B------:R-:W-:Y:S06]  /*4be0*/  @P1 BRA `(.L_x_836) ;  /* 0x0000000000381947 */ /* 0x000fec0003800000 */
[----:B------:R-:W1:Y:S01]  /*4bf0*/  LDCU.64 UR12, c[0x0][0x3f8] ;  /* 0x00007f00ff0c77ac */ /* 0x000e620008000a00 */
[----:B------:R-:W-:Y:S01]  /*4c00*/  MOV R6, R50 ;  /* 0x0000003200067202 */ /* 0x000fe20000000f00 */
[----:B------:R-:W-:Y:S01]  /*4c10*/  FMUL.FTZ R30, R30, UR9 ;  /* 0x000000091e1e7c20 */ /* 0x000fe20008410000 */
[----:B------:R-:W-:Y:S01]  /*4c20*/  MOV R7, R53 ;  /* 0x0000003500077202 */ /* 0x000fe20000000f00 */
[----:B------:R-:W2:Y:S01]  /*4c30*/  LDCU.64 UR18, c[0x0][0x380] ;  /* 0x00007000ff1277ac */ /* 0x000ea20008000a00 */
[----:B-1----:R-:W-:Y:S02]  /*4c40*/  IMAD R20, R20, UR12, RZ ;  /* 0x0000000c14147c24 */ /* 0x002fe4000f8e02ff */
[----:B------:R-:W-:-:S04]  /*4c50*/  IMAD.WIDE.U32 R8, R5, UR12, R6 ;  /* 0x0000000c05087c25 */ /* 0x000fc8000f8e0006 */
[----:B------:R-:W-:Y:S02]  /*4c60*/  IMAD R7, R5, UR13, R20 ;  /* 0x0000000d05077c24 */ /* 0x000fe4000f8e0214 */
[----:B------:R-:W-:Y:S01]  /*4c70*/  FMUL.FTZ R5, R10, UR9 ;  /* 0x000000090a057c20 */ /* 0x000fe20008410000 */
[C---:B--2---:R-:W-:Y:S02]  /*4c80*/  LEA R6, P0, R8.reuse, UR18, 0x1 ;  /* 0x0000001208067c11 */ /* 0x044fe4000f8008ff */
[----:B------:R-:W-:Y:S02]  /*4c90*/  IADD3 R7, PT, PT, R9, R7, RZ ;  /* 0x0000000709077210 */ /* 0x000fe40007ffe0ff */
[----:B------:R-:W-:Y:S02]  /*4ca0*/  F2FP.F16.F32.PACK_AB R5, R5, R30 ;  /* 0x0000001e0505723e */ /* 0x000fe400000000ff */
[----:B------:R-:W-:-:S05]  /*4cb0*/  LEA.HI.X R7, R8, UR19, R7, 0x1, P0 ;  /* 0x0000001308077c11 */ /* 0x000fca00080f0c07 */
[----:B------:R1:W-:Y:S02]  /*4cc0*/  STG.E desc[UR10][R6.64], R5 ;  /* 0x0000000506007986 */ /* 0x0003e4000c10190a */
.L_x_836:
[----:B------:R-:W-:Y:S05]  /*4cd0*/  BSYNC.RECONVERGENT B0 ;  /* 0x0000000000007941 */ /* 0x000fea0003800200 */
.L_x_835:
[----:B-1----:R-:W-:Y:S02]  /*4ce0*/  HADD2.F32 R6, -RZ, R14.H0_H0 ;  /* 0x2000000eff067230 */ /* 0x002fe40000004100 */
[----:B------:R-:W-:Y:S01]  /*4cf0*/  FADD.FTZ R22, R22, -UR14 ;  /* 0x8000000e16167e21 */ /* 0x000fe20008010000 */
[----:B------:R-:W-:Y:S02]  /*4d00*/  HADD2.F32 R8, -RZ, R18.H0_H0 ;  /* 0x20000012ff087230 */ /* 0x000fe40000004100 */
[----:B------:R-:W-:Y:S01]  /*4d10*/  FADD.FTZ R23, R23, -UR14 ;  /* 0x8000000e17177e21 */ /* 0x000fe20008010000 */
[----:B------:R-:W-:Y:S02]  /*4d20*/  HADD2.F32 R5, -RZ, R12.H0_H0 ;  /* 0x2000000cff057230 */ /* 0x000fe40000004100 */
[----:B------:R-:W-:Y:S01]  /*4d30*/  FADD.FTZ R6, R6, -UR14 ;  /* 0x8000000e06067e21 */ /* 0x000fe20008010000 */
[----:B------:R-:W-:Y:S02]  /*4d40*/  HADD2.F32 R18, -RZ, R18.H1_H1 ;  /* 0x30000012ff127230 */ /* 0x000fe40000004100 */
[----:B------:R-:W-:Y:S01]  /*4d50*/  FADD.FTZ R8, R8, -UR14 ;  /* 0x8000000e08087e21 */ /* 0x000fe20008010000 */
[----:B------:R-:W-:-:S02]  /*4d60*/  HADD2.F32 R12, -RZ, R12.H1_H1 ;  /* 0x3000000cff0c7230 */ /* 0x000fc40000004100 */
        /* <DEDUP_REMOVED lines=11> */
[----:B------:R-:W-:Y:S01]  /*4e20*/  FMUL.FTZ R29, R22, UR9 ;  /* 0x00000009161d7c20 */ /* 0x000fe20008410000 */
[----:B------:R-:W-:Y:S01]  /*4e30*/  FMUL.FTZ R54, R5, UR9 ;  /* 0x0000000905367c20 */ /* 0x000fe20008410000 */
[----:B------:R-:W-:Y:S01]  /*4e40*/  FMUL.FTZ R8, R18, UR9 ;  /* 0x0000000912087c20 */ /* 0x000fe20008410000 */
[----:B------:R-:W-:Y:S01]  /*4e50*/  FMUL.FTZ R56, R12, UR9 ;  /* 0x000000090c387c20 */ /* 0x000fe20008410000 */
[----:B------:R-:W-:Y:S01]  /*4e60*/  FMUL.FTZ R22, R14, UR9 ;  /* 0x000000090e167c20 */ /* 0x000fe20008410000 */
[----:B------:R-:W-:Y:S01]  /*4e70*/  IADD3 R39, PT, PT, R3, 0x18, RZ ;  /* 0x0000001803277810 */ /* 0x000fe20007ffe0ff */
[----:B------:R-:W-:Y:S01]  /*4e80*/  FMUL.FTZ R34, R23, UR9 ;  /* 0x0000000917227c20 */ /* 0x000fe20008410000 */
[----:B------:R-:W-:Y:S01]  /*4e90*/  IADD3 R26, PT, PT, R3, 0x20, RZ ;  /* 0x00000020031a7810 */ /* 0x000fe20007ffe0ff */
[----:B------:R-:W-:Y:S01]  /*4ea0*/  FMUL.FTZ R12, R7, UR9 ;  /* 0x00000009070c7c20 */ /* 0x000fe20008410000 */
[C---:B------:R-:W-:Y:S01]  /*4eb0*/  IADD3 R18, PT, PT, R3.reuse, 0x28, RZ ;  /* 0x0000002803127810 */ /* 0x040fe20007ffe0ff */
[----:B------:R-:W-:Y:S01]  /*4ec0*/  FMUL.FTZ R14, R16, UR9 ;  /* 0x00000009100e7c20 */ /* 0x000fe20008410000 */
[C---:B------:R-:W-:Y:S01]  /*4ed0*/  IADD3 R5, PT, PT, R3.reuse, 0x30, RZ ;  /* 0x0000003003057810 */ /* 0x040fe20007ffe0ff */
[C-C-:B0-----:R-:W-:Y:S01]  /*4ee0*/  FFMA.FTZ R44, R4.reuse, R29, R21.reuse ;  /* 0x0000001d042c7223 */ /* 0x141fe20000010015 */
[----:B------:R-:W-:Y:S01]  /*4ef0*/  IADD3 R3, PT, PT, R3, 0x38, RZ ;  /* 0x0000003803037810 */ /* 0x000fe20007ffe0ff */
[C-C-:B------:R-:W-:Y:S01]  /*4f00*/  FFMA.FTZ R37, R4.reuse, R34, R21.reuse ;  /* 0x0000002204257223 */ /* 0x140fe20000010015 */
[----:B------:R-:W-:Y:S01]  /*4f10*/  ISETP.GE.U32.AND P1, PT, R39, UR16, PT ;  /* 0x0000001027007c0c */ /* 0x000fe2000bf26070 */
[--C-:B------:R-:W-:Y:S01]  /*4f20*/  FFMA.FTZ R30, R4, R54, R21.reuse ;  /* 0x00000036041e7223 */ /* 0x100fe20000010015 */
[----:B------:R-:W-:Y:S01]  /*4f30*/  ISETP.GE.U32.AND P3, PT, R26, UR16, PT ;  /* 0x000000101a007c0c */ /* 0x000fe2000bf66070 */
[--C-:B------:R-:W-:Y:S01]  /*4f40*/  FFMA.FTZ R27, R4, R56, R21.reuse ;  /* 0x00000038041b7223 */ /* 0x100fe20000010015 */
[----:B------:R-:W-:Y:S01]  /*4f50*/  ISETP.GE.U32.AND P4, PT, R18, UR16, PT ;  /* 0x0000001012007c0c */ /* 0x000fe2000bf86070 */
[C-C-:B------:R-:W-:Y:S01]  /*4f60*/  FFMA.FTZ R24, R4.reuse, R20, R21.reuse ;  /* 0x0000001404187223 */ /* 0x140fe20000010015 */
[----:B------:R-:W-:Y:S01]  /*4f70*/  ISETP.GE.U32.AND P2, PT, R5, UR16, PT ;  /* 0x0000001005007c0c */ /* 0x000fe2000bf46070 */
[C---:B------:R-:W-:Y:S01]  /*4f80*/  FFMA.FTZ R23, R4.reuse, R22, R21 ;  /* 0x0000001604177223 */ /* 0x040fe20000010015 */
[----:B------:R-:W-:Y:S01]  /*4f90*/  SHF.R.S32.HI R45, RZ, 0x1f, R39 ;  /* 0x0000001fff2d7819 */ /* 0x000fe20000011427 */
[C-C-:B------:R-:W-:Y:S01]  /*4fa0*/  FFMA.FTZ R16, R4.reuse, R12, R21.reuse ;  /* 0x0000000c04107223 */ /* 0x140fe20000010015 */
[----:B------:R-:W-:Y:S01]  /*4fb0*/  SHF.R.S32.HI R28, RZ, 0x1f, R26 ;  /* 0x0000001fff1c7819 */ /* 0x000fe2000001141a */
[C-C-:B------:R-:W-:Y:S01]  /*4fc0*/  FFMA.FTZ R9, R4.reuse, R14, R21.reuse ;  /* 0x0000000e04097223 */ /* 0x140fe20000010015 */
[----:B------:R-:W-:Y:S01]  /*4fd0*/  SHF.R.S32.HI R25, RZ, 0x1f, R18 ;  /* 0x0000001fff197819 */ /* 0x000fe20000011412 */
[C---:B------:R-:W-:Y:S01]  /*4fe0*/  FFMA.FTZ R10, R4.reuse, R6, R21 ;  /* 0x00000006040a7223 */ /* 0x040fe20000010015 */
[----:B------:R-:W-:Y:S01]  /*4ff0*/  SHF.R.S32.HI R7, RZ, 0x1f, R5 ;  /* 0x0000001fff077819 */ /* 0x000fe20000011405 */
[----:B------:R-:W-:Y:S01]  /*5000*/  FFMA.FTZ R21, R4, R8, R21 ;  /* 0x0000000804157223 */ /* 0x000fe20000010015 */
[--C-:B------:R-:W-:Y:S01]  /*5010*/  HADD2.F32 R4, -RZ, R11.reuse.H0_H0 ;  /* 0x2000000bff047230 */ /* 0x100fe20000004100 */
[----:B------:R-:W-:Y:S01]  /*5020*/  ISETP.GE.U32.AND P0, PT, R3, UR16, PT ;  /* 0x0000001003007c0c */ /* 0x000fe2000bf06070 */
[----:B------:R-:W-:Y:S01]  /*5030*/  HADD2.F32 R11, -RZ, R11.H1_H1 ;  /* 0x3000000bff0b7230 */ /* 0x000fe20000004100 */
[----:B------:R-:W-:-:S02]  /*5040*/  ISETP.GE.AND.EX P1, PT, R45, UR17, PT, P1 ;  /* 0x000000112d007c0c */ /* 0x000fc4000bf26310 */
[----:B------:R-:W-:Y:S02]  /*5050*/  ISETP.GE.AND.EX P3, PT, R28, UR17, PT, P3 ;  /* 0x000000111c007c0c */ /* 0x000fe4000bf66330 */
        /* <DEDUP_REMOVED lines=21> */
.L_x_837:
        /* <DEDUP_REMOVED lines=18> */
.L_x_839:
[----:B------:R-:W-:Y:S05]  /*52d0*/  BSYNC.RECONVERGENT B0 ;  /* 0x0000000000007941 */ /* 0x000fea0003800200 */
.L_x_838:
[--C-:B------:R-:W-:Y:S02]  /*52e0*/  HADD2.F32 R4, -RZ, R13.reuse.H0_H0 ;  /* 0x2000000dff047230 */ /* 0x100fe40000004100 */
        /* <DEDUP_REMOVED lines=20> */
.L_x_840:
[----:B------:R-:W-:Y:S01]  /*5430*/  BSSY.RECONVERGENT B0, `(.L_x_841) ;  /* 0x0000012000007945 */ /* 0x000fe20003800200 */
[----:B------:R-:W-:Y:S01]  /*5440*/  FFMA.FTZ R30, R43, R4, -R30 ;  /* 0x000000042b1e7223 */ /* 0x000fe2000001081e */
[----:B------:R-:W-:Y:S02]  /*5450*/  FFMA.FTZ R4, R42, R13, -R27 ;  /* 0x0000000d2a047223 */ /* 0x000fe4000001081b */
[----:B------:R-:W-:Y:S05]  /*5460*/  @P3 BRA `(.L_x_842) ;  /* 0x0000000000383947 */ /* 0x000fea0003800000 */
[----:B------:R-:W0:Y:S01]  /*5470*/  LDCU.64 UR12, c[0x0][0x3f8] ;  /* 0x00007f00ff0c77ac */ /* 0x000e220008000a00 */
[----:B------:R-:W-:Y:S01]  /*5480*/  MOV R29, R53 ;  /* 0x00000035001d7202 */ /* 0x000fe20000000f00 */
[----:B------:R-:W-:Y:S01]  /*5490*/  FMUL.FTZ R4, R4, UR9 ;  /* 0x0000000904047c20 */ /* 0x000fe20008410000 */
[----:B------:R-:W1:Y:S01]  /*54a0*/  LDCU.64 UR18, c[0x0][0x380] ;  /* 0x00007000ff1277ac */ /* 0x000e620008000a00 */
[----:B0-----:R-:W-:Y:S01]  /*54b0*/  IMAD R11, R28, UR12, RZ ;  /* 0x0000000c1c0b7c24 */ /* 0x001fe2000f8e02ff */
[----:B------:R-:W-:-:S03]  /*54c0*/  MOV R28, R50 ;  /* 0x00000032001c7202 */ /* 0x000fc60000000f00 */
[----:B------:R-:W-:Y:S02]  /*54d0*/  IMAD R13, R26, UR13, R11 ;  /* 0x0000000d1a0d7c24 */ /* 0x000fe4000f8e020b */
[----:B------:R-:W-:Y:S01]  /*54e0*/  FMUL.FTZ R11, R30, UR9 ;  /* 0x000000091e0b7c20 */ /* 0x000fe20008410000 */
[----:B------:R-:W-:-:S04]  /*54f0*/  IMAD.WIDE.U32 R28, R26, UR12, R28 ;  /* 0x0000000c1a1c7c25 */ /* 0x000fc8000f8e001c */
[----:B------:R-:W-:Y:S02]  /*5500*/  F2FP.F16.F32.PACK_AB R11, R4, R11 ;  /* 0x0000000b040b723e */ /* 0x000fe400000000ff */
[----:B-1----:R-:W-:Y:S02]  /*5510*/  LEA R26, P1, R28, UR18, 0x1 ;  /* 0x000000121c1a7c11 */ /* 0x002fe4000f8208ff */
[----:B------:R-:W-:-:S04]  /*5520*/  IADD3 R13, PT, PT, R29, R13, RZ ;  /* 0x0000000d1d0d7210 */ /* 0x000fc80007ffe0ff */
[----:B------:R-:W-:-:S05]  /*5530*/  LEA.HI.X R27, R28, UR19, R13, 0x1, P1 ;  /* 0x000000131c1b7c11 */ /* 0x000fca00088f0c0d */
[----:B------:R1:W-:Y:S02]  /*5540*/  STG.E desc[UR10][R26.64], R11 ;  /* 0x0000000b1a007986 */ /* 0x0003e4000c10190a */
.L_x_842:
[----:B------:R-:W-:Y:S05]  /*5550*/  BSYNC.RECONVERGENT B0 ;  /* 0x0000000000007941 */ /* 0x000fea0003800200 */
.L_x_841:
[--C-:B------:R-:W-:Y:S02]  /*5560*/  HADD2.F32 R4, -RZ, R15.reuse.H0_H0 ;  /* 0x2000000fff047230 */ /* 0x100fe40000004100 */
[----:B------:R-:W-:Y:S01]  /*5570*/  HADD2.F32 R15, -RZ, R15.H1_H1 ;  /* 0x3000000fff0f7230 */ /* 0x000fe20000004100 */
[----:B------:R-:W-:Y:S06]  /*5580*/  BRA.U !UP0, `(.L_x_843) ;  /* 0x0000000108487547 */ /* 0x000fec000b800000 */
[----:B------:R-:W-:Y:S01]  /*5590*/  FFMA.FTZ R20, R43, R20, R40 ;  /* 0x000000142b147223 */ /* 0x000fe20000010028 */
[----:B------:R-:W-:-:S03]  /*55a0*/  FFMA.FTZ R22, R42, R22, R41 ;  /* 0x000000162a167223 */ /* 0x000fc60000010029 */
[----:B01----:R-:W-:Y:S01]  /*55b0*/  FMUL.FTZ R11, R20, -1.4426950216293334961 ;  /* 0xbfb8aa3b140b7820 */ /* 0x003fe20000410000 */
        /* <DEDUP_REMOVED lines=15> */
.L_x_843:
[----:B------:R-:W-:Y:S01]  /*56b0*/  BSSY.RECONVERGENT B0, `(.L_x_844) ;  /* 0x0000012000007945 */ /* 0x000fe20003800200 */
[----:B------:R-:W-:Y:S01]  /*56c0*/  FFMA.FTZ R4, R43, R4, -R24 ;  /* 0x000000042b047223 */ /* 0x000fe20000010818 */
[----:B------:R-:W-:Y:S02]  /*56d0*/  FFMA.FTZ R15, R42, R15, -R23 ;  /* 0x0000000f2a0f7223 */ /* 0x000fe40000010817 */
[----:B------:R-:W-:Y:S05]  /*56e0*/  @P4 BRA `(.L_x_845) ;  /* 0x0000000000384947 */ /* 0x000fea0003800000 */
[----:B------:R-:W0:Y:S01]  /*56f0*/  LDCU.64 UR12, c[0x0][0x3f8] ;  /* 0x00007f00ff0c77ac */ /* 0x000e220008000a00 */
[----:B------:R-:W-:Y:S02]  /*5700*/  MOV R22, R50 ;  /* 0x0000003200167202 */ /* 0x000fe40000000f00 */
[----:B------:R-:W-:Y:S01]  /*5710*/  MOV R23, R53 ;  /* 0x0000003500177202 */ /* 0x000fe20000000f00 */
[----:B------:R-:W2:Y:S01]  /*5720*/  LDCU.64 UR18, c[0x0][0x380] ;  /* 0x00007000ff1277ac */ /* 0x000ea20008000a00 */
[----:B01----:R-:W-:Y:S02]  /*5730*/  IMAD R11, R25, UR12, RZ ;  /* 0x0000000c190b7c24 */ /* 0x003fe4000f8e02ff */
[----:B------:R-:W-:-:S04]  /*5740*/  IMAD.WIDE.U32 R24, R18, UR12, R22 ;  /* 0x0000000c12187c25 */ /* 0x000fc8000f8e0016 */
[----:B------:R-:W-:Y:S02]  /*5750*/  IMAD R13, R18, UR13, R11 ;  /* 0x0000000d120d7c24 */ /* 0x000fe4000f8e020b */
[----:B------:R-:W-:Y:S01]  /*5760*/  FMUL.FTZ R11, R4, UR9 ;  /* 0x00000009040b7c20 */ /* 0x000fe20008410000 */
[----:B------:R-:W-:Y:S01]  /*5770*/  FMUL.FTZ R4, R15, UR9 ;  /* 0x000000090f047c20 */ /* 0x000fe20008410000 */
[----:B--2---:R-:W-:Y:S02]  /*5780*/  LEA R22, P1, R24, UR18, 0x1 ;  /* 0x0000001218167c11 */ /* 0x004fe4000f8208ff */
[----:B------:R-:W-:Y:S02]  /*5790*/  IADD3 R13, PT, PT, R25, R13, RZ ;  /* 0x0000000d190d7210 */ /* 0x000fe40007ffe0ff */
[----:B------:R-:W-:Y:S02]  /*57a0*/  F2FP.F16.F32.PACK_AB R11, R4, R11 ;  /* 0x0000000b040b723e */ /* 0x000fe400000000ff */
[----:B------:R-:W-:-:S05]  /*57b0*/  LEA.HI.X R23, R24, UR19, R13, 0x1, P1 ;  /* 0x0000001318177c11 */ /* 0x000fca00088f0c0d */
[----:B------:R2:W-:Y:S02]  /*57c0*/  STG.E desc[UR10][R22.64], R11 ;  /* 0x0000000b16007986 */ /* 0x0005e4000c10190a */
.L_x_845:
[----:B------:R-:W-:Y:S05]  /*57d0*/  BSYNC.RECONVERGENT B0 ;  /* 0x0000000000007941 */ /* 0x000fea0003800200 */
.L_x_844:
[--C-:B------:R-:W-:Y:S02]  /*57e0*/  HADD2.F32 R4, -RZ, R17.reuse.H0_H0 ;  /* 0x20000011ff047230 */ /* 0x100fe40000004100 */
[----:B------:R-:W-:Y:S01]  /*57f0*/  HADD2.F32 R17, -RZ, R17.H1_H1 ;  /* 0x30000011ff117230 */ /* 0x000fe20000004100 */
[----:B------:R-:W-:Y:S06]  /*5800*/  BRA.U !UP0, `(.L_x_846) ;  /* 0x0000000108487547 */ /* 0x000fec000b800000 */
[----:B------:R-:W-:Y:S01]  /*5810*/  FFMA.FTZ R12, R43, R12, R40 ;  /* 0x0000000c2b0c7223 */ /* 0x000fe20000010028 */
[----:B------:R-:W-:-:S03]  /*5820*/  FFMA.FTZ R14, R42, R14, R41 ;  /* 0x0000000e2a0e7223 */ /* 0x000fc60000010029 */
[----:B012---:R-:W-:Y:S01]  /*5830*/  FMUL.FTZ R11, R12, -1.4426950216293334961 ;  /* 0xbfb8aa3b0c0b7820 */ /* 0x007fe20000410000 */
        /* <DEDUP_REMOVED lines=15> */
.L_x_846:
[----:B------:R-:W-:Y:S01]  /*5930*/  BSSY.RECONVERGENT B0, `(.L_x_847) ;  /* 0x0000012000007945 */ /* 0x000fe20003800200 */
[----:B------:R-:W-:Y:S01]  /*5940*/  FFMA.FTZ R16, R43, R4, -R16 ;  /* 0x000000042b107223 */ /* 0x000fe20000010810 */
[----:B------:R-:W-:Y:S02]  /*5950*/  FFMA.FTZ R9, R42, R17, -R9 ;  /* 0x000000112a097223 */ /* 0x000fe40000010809 */
[----:B------:R-:W-:Y:S05]  /*5960*/  @P2 BRA `(.L_x_848) ;  /* 0x0000000000382947 */ /* 0x000fea0003800000 */
[----:B------:R-:W3:Y:S01]  /*5970*/  LDCU.64 UR12, c[0x0][0x3f8] ;  /* 0x00007f00ff0c77ac */ /* 0x000ee20008000a00 */
[----:B------:R-:W-:Y:S01]  /*5980*/  MOV R12, R50 ;  /* 0x00000032000c7202 */ /* 0x000fe20000000f00 */
[----:B------:R-:W-:Y:S01]  /*5990*/  FMUL.FTZ R16, R16, UR9 ;  /* 0x0000000910107c20 */ /* 0x000fe20008410000 */
[----:B------:R-:W-:Y:S01]  /*59a0*/  MOV R13, R53 ;  /* 0x00000035000d7202 */ /* 0x000fe20000000f00 */
[----:B------:R-:W4:Y:S01]  /*59b0*/  LDCU.64 UR18, c[0x0][0x380] ;  /* 0x00007000ff1277ac */ /* 0x000f220008000a00 */
[----:B---3--:R-:W-:Y:S02]  /*59c0*/  IMAD R4, R7, UR12, RZ ;  /* 0x0000000c07047c24 */ /* 0x008fe4000f8e02ff */
[----:B------:R-:W-:Y:S01]  /*59d0*/  FMUL.FTZ R7, R9, UR9 ;  /* 0x0000000909077c20 */ /* 0x000fe20008410000 */
[----:B------:R-:W-:-:S04]  /*59e0*/  IMAD.WIDE.U32 R12, R5, UR12, R12 ;  /* 0x0000000c050c7c25 */ /* 0x000fc8000f8e000c */
[----:B------:R-:W-:Y:S01]  /*59f0*/  IMAD R5, R5, UR13, R4 ;  /* 0x0000000d05057c24 */ /* 0x000fe2000f8e0204 */
[----:B----4-:R-:W-:Y:S02]  /*5a00*/  LEA R4, P1, R12, UR18, 0x1 ;  /* 0x000000120c047c11 */ /* 0x010fe4000f8208ff */
[----:B------:R-:W-:Y:S02]  /*5a10*/  F2FP.F16.F32.PACK_AB R7, R7, R16 ;  /* 0x000000100707723e */ /* 0x000fe400000000ff */
[----:B------:R-:W-:-:S04]  /*5a20*/  IADD3 R5, PT, PT, R13, R5, RZ ;  /* 0x000000050d057210 */ /* 0x000fc80007ffe0ff */
[----:B------:R-:W-:-:S05]  /*5a30*/  LEA.HI.X R5, R12, UR19, R5, 0x1, P1 ;  /* 0x000000130c057c11 */ /* 0x000fca00088f0c05 */
[----:B------:R3:W-:Y:S02]  /*5a40*/  STG.E desc[UR10][R4.64], R7 ;  /* 0x0000000704007986 */ /* 0x0007e4000c10190a */
.L_x_848:
[----:B------:R-:W-:Y:S05]  /*5a50*/  BSYNC.RECONVERGENT B0 ;  /* 0x0000000000007941 */ /* 0x000fea0003800200 */
.L_x_847:
[--C-:B---3--:R-:W-:Y:S01]  /*5a60*/  HADD2.F32 R4, -RZ, R19.reuse.H0_H0 ;  /* 0x20000013ff047230 */ /* 0x108fe20000004100 */
[----:B------:R-:W-:Y:S01]  /*5a70*/  SHF.R.S32.HI R14, RZ, 0x1f, R3 ;  /* 0x0000001fff0e7819 */ /* 0x000fe20000011403 */
[----:B------:R-:W-:Y:S01]  /*5a80*/  HADD2.F32 R19, -RZ, R19.H1_H1 ;  /* 0x30000013ff137230 */ /* 0x000fe20000004100 */
[----:B------:R-:W-:Y:S06]  /*5a90*/  BRA.U !UP0, `(.L_x_849) ;  /* 0x0000000108487547 */ /* 0x000fec000b800000 */
[----:B------:R-:W-:Y:S01]  /*5aa0*/  FFMA.FTZ R6, R43, R6, R40 ;  /* 0x000000062b067223 */ /* 0x000fe20000010028 */
[----:B------:R-:W-:-:S03]  /*5ab0*/  FFMA.FTZ R8, R42, R8, R41 ;  /* 0x000000082a087223 */ /* 0x000fc60000010029 */
[----:B------:R-:W-:Y:S01]  /*5ac0*/  FMUL.FTZ R5, R6, -1.4426950216293334961 ;  /* 0xbfb8aa3b06057820 */ /* 0x000fe20000410000 */
[----:B------:R-:W-:-:S05]  /*5ad0*/  FMUL.FTZ R9, R8, -1.4426950216293334961 ;  /* 0xbfb8aa3b08097820 */ /* 0x000fca0000410000 */
[----:B------:R-:W3:Y:S04]  /*5ae0*/  MUFU.EX2 R5, R5 ;  /* 0x0000000500057308 */ /* 0x000ee80000000800 */
[----:B------:R-:W0:Y:S01]  /*5af0*/  MUFU.EX2 R9, R9 ;  /* 0x0000000900097308 */ /* 0x000e220000000800 */
[----:B---3--:R-:W-:Y:S01]  /*5b00*/  FADD.FTZ R7, R5, 1 ;  /* 0x3f80000005077421 */ /* 0x008fe20000010000 */
[----:B012---:R-:W-:-:S05]  /*5b10*/  FADD.FTZ R11, R9, 1 ;  /* 0x3f800000090b7421 */ /* 0x007fca0000010000 */
        /* <DEDUP_REMOVED lines=10> */
.L_x_849:
[----:B------:R-:W-:Y:S01]  /*5bc0*/  ISETP.GE.AND.EX P0, PT, R14, UR17, PT, P0 ;  /* 0x000000110e007c0c */ /* 0x000fe2000bf06300 */
[----:B------:R-:W-:Y:S01]  /*5bd0*/  FFMA.FTZ R10, R43, R4, -R10 ;  /* 0x000000042b0a7223 */ /* 0x000fe2000001080a */
[----:B------:R-:W-:Y:S01]  /*5be0*/  FFMA.FTZ R21, R42, R19, -R21 ;  /* 0x000000132a157223 */ /* 0x000fe20000010815 */
[----:B------:R-:W-:Y:S02]  /*5bf0*/  BSSY.RECONVERGENT B0, `(.L_x_850) ;  /* 0x000000f000007945 */ /* 0x000fe40003800200 */
[----:B------:R-:W-:Y:S01]  /*5c00*/  FMUL.FTZ R10, R10, UR9 ;  /* 0x000000090a0a7c20 */ /* 0x000fe20008410000 */
[----:B------:R-:W-:-:S07]  /*5c10*/  FMUL.FTZ R21, R21, UR9 ;  /* 0x0000000915157c20 */ /* 0x000fce0008410000 */
[----:B------:R-:W-:Y:S05]  /*5c20*/  @P0 BRA `(.L_x_851) ;  /* 0x00000000002c0947 */ /* 0x000fea0003800000 */
[----:B------:R-:W3:Y:S01]  /*5c30*/  LDCU.64 UR8, c[0x0][0x3f8] ;  /* 0x00007f00ff0877ac */ /* 0x000ee20008000a00 */
[----:B------:R-:W-:Y:S01]  /*5c40*/  MOV R51, R53 ;  /* 0x0000003500337202 */ /* 0x000fe20000000f00 */
[----:B------:R-:W4:Y:S01]  /*5c50*/  LDCU.64 UR12, c[0x0][0x380] ;  /* 0x00007000ff0c77ac */ /* 0x000f220008000a00 */
[----:B---3--:R-:W-:Y:S02]  /*5c60*/  IMAD R14, R14, UR8, RZ ;  /* 0x000000080e0e7c24 */ /* 0x008fe4000f8e02ff */
[----:B------:R-:W-:-:S04]  /*5c70*/  IMAD.WIDE.U32 R50, R3, UR8, R50 ;  /* 0x0000000803327c25 */ /* 0x000fc8000f8e0032 */
[----:B------:R-:W-:Y:S01]  /*5c80*/  IMAD R3, R3, UR9, R14 ;  /* 0x0000000903037c24 */ /* 0x000fe2000f8e020e */
[----:B----4-:R-:W-:-:S04]  /*5c90*/  LEA R4, P0, R50, UR12, 0x1 ;  /* 0x0000000c32047c11 */ /* 0x010fc8000f8008ff */
[----:B------:R-:W-:-:S04]  /*5ca0*/  IADD3 R3, PT, PT, R51, R3, RZ ;  /* 0x0000000333037210 */ /* 0x000fc80007ffe0ff */
[----:B------:R-:W-:Y:S02]  /*5cb0*/  LEA.HI.X R5, R50, UR13, R3, 0x1, P0 ;  /* 0x0000000d32057c11 */ /* 0x000fe400080f0c03 */
[----:B------:R-:W-:-:S05]  /*5cc0*/  F2FP.F16.F32.PACK_AB R3, R21, R10 ;  /* 0x0000000a1503723e */ /* 0x000fca00000000ff */
[----:B------:R3:W-:Y:S02]  /*5cd0*/  STG.E desc[UR10][R4.64], R3 ;  /* 0x0000000304007986 */ /* 0x0007e4000c10190a */
.L_x_851:
[----:B------:R-:W-:Y:S05]  /*5ce0*/  BSYNC.RECONVERGENT B0 ;  /* 0x0000000000007941 */ /* 0x000fea0003800200 */
.L_x_850:
[----:B------:R-:W4:Y:S01]  /*5cf0*/  LDCU UR5, c[0x0][0x410] ;  /* 0x00008200ff0577ac */ /* 0x000f220008000800 */
[----:B------:R-:W4:Y:S01]  /*5d00*/  LDCU UR8, c[0x0][0x3e0] ;  /* 0x00007c00ff0877ac */ /* 0x000f220008000800 */
[----:B------:R-:W-:Y:S02]  /*5d10*/  UIADD3 UR6, UPT, UPT, UR7, UR6, URZ ;  /* 0x0000000607067290 */ /* 0x000fe4000fffe0ff */
[----:B------:R-:W-:Y:S02]  /*5d20*/  UIADD3 UR4, UPT, UPT, UR4, 0x1, URZ ;  /* 0x0000000104047890 */ /* 0x000fe4000fffe0ff */
[----:B----4-:R-:W-:-:S04]  /*5d30*/  UIMAD UR5, UR5, UR8, URZ ;  /* 0x00000008050572a4 */ /* 0x010fc8000f8e02ff */
[----:B------:R-:W-:-:S09]  /*5d40*/  UISETP.GE.AND UP0, UPT, UR6, UR5, UPT ;  /* 0x000000050600728c */ /* 0x000fd2000bf06270 */
[----:B------:R-:W-:Y:S05]  /*5d50*/  BRA.U !UP0, `(.L_x_852) ;  /* 0xffffffa108fc7547 */ /* 0x000fea000b83ffff */
.L_x_809:
[----:B------:R-:W4:Y:S01]  /*5d60*/  S2R R9, SR_TID.X ;  /* 0x0000000000097919 */ /* 0x000f220000002100 */
[----:B---3--:R-:W3:Y:S01]  /*5d70*/  LDC R4, c[0x0][0x370] ;  /* 0x0000dc00ff047b82 */ /* 0x008ee20000000800 */
[----:B------:R-:W-:Y:S07]  /*5d80*/  BSSY.RECONVERGENT B0, `(.L_x_853) ;  /* 0x000000e000007945 */ /* 0x000fee0003800200 */
[----:B------:R-:W5:Y:S08]  /*5d90*/  LDC R7, c[0x0][0x374] ;  /* 0x0000dd00ff077b82 */ /* 0x000f700000000800 */
[----:B------:R-:W0:Y:S01]  /*5da0*/  LDC.64 R2, c[0x0][0x3c8] ;  /* 0x0000f200ff027b82 */ /* 0x000e220000000a00 */
[----:B---3--:R-:W-:-:S02]  /*5db0*/  ISETP.NE.AND P0, PT, R4, 0x1, PT ;  /* 0x000000010400780c */ /* 0x008fc40003f05270 */
[----:B----4-:R-:W-:Y:S02]  /*5dc0*/  ISETP.NE.AND P1, PT, R9, RZ, PT ;  /* 0x000000ff0900720c */ /* 0x010fe40003f25270 */
[----:B-----5:R-:W-:-:S04]  /*5dd0*/  SHF.L.U32 R0, R7, 0x1, RZ ;  /* 0x0000000107007819 */ /* 0x020fc800000006ff */
        /* <DEDUP_REMOVED lines=8> */
.L_x_854:
[----:B------:R-:W-:Y:S05]  /*5e60*/  BSYNC.RECONVERGENT B0 ;  /* 0x0000000000007941 */ /* 0x000fea0003800200 */
.L_x_853:
[----:B------:R-:W3:Y:S01]  /*5e70*/  S2UR UR5, SR_CTAID.Y ;  /* 0x00000000000579c3 */ /* 0x000ee20000002600 */
[----:B0-----:R-:W-:Y:S02]  /*5e80*/  IADD3 R5, PT, PT, R7, -0x1, RZ ;  /* 0xffffffff07057810 */ /* 0x001fe40007ffe0ff */
[----:B------:R-:W-:-:S05]  /*5e90*/  IADD3 R0, PT, PT, R4, -0x1, RZ ;  /* 0xffffffff04007810 */ /* 0x000fca0007ffe0ff */
[----:B------:R-:W0:Y:S01]  /*5ea0*/  S2UR UR4, SR_CTAID.X ;  /* 0x00000000000479c3 */ /* 0x000e220000002500 */
[----:B---3--:R-:W-:-:S04]  /*5eb0*/  ISETP.NE.AND P0, PT, R5, UR5, PT ;  /* 0x0000000505007c0c */ /* 0x008fc8000bf05270 */
[----:B0-----:R-:W-:-:S13]  /*5ec0*/  ISETP.NE.OR P0, PT, R0, UR4, P0 ;  /* 0x0000000400007c0c */ /* 0x001fda0008705670 */
[----:B------:R-:W-:Y:S05]  /*5ed0*/  @P0 EXIT ;  /* 0x000000000000094d */ /* 0x000fea0003800000 */
[----:B------:R-:W-:Y:S05]  /*5ee0*/  @P1 BRA `(.L_x_855) ;  /* 0x0000000000201947 */ /* 0x000fea0003800000 */
[----:B------:R-:W-:-:S05]  /*5ef0*/  IMAD R0, R4, R7, RZ ;  /* 0x0000000704007224 */ /* 0x000fca00078e02ff */
[----:B------:R-:W-:-:S13]  /*5f00*/  ISETP.NE.AND P0, PT, R0, -0x1, PT ;  /* 0xffffffff0000780c */ /* 0x000fda0003f05270 */
[----:B------:R-:W-:Y:S05]  /*5f10*/  @!P0 BRA `(.L_x_855) ;  /* 0x0000000000148947 */ /* 0x000fea0003800000 */
.L_x_856:
[----:B------:R-:W3:Y:S04]  /*5f20*/  LDG.E.STRONG.GPU R5, desc[UR10][R2.64] ;  /* 0x0000000a02057981 */ /* 0x000ee8000c1ef900 */
[----:B---3--:R-:W-:Y:S01]  /*5f30*/  CCTL.IVALL ;  /* 0x00000000ff00798f */ /* 0x008fe20002000000 */
[----:B------:R-:W-:Y:S05]  /*5f40*/  YIELD ;  /* 0x0000000000007946 */ /* 0x000fea0003800000 */
[----:B------:R-:W-:-:S13]  /*5f50*/  ISETP.NE.AND P0, PT, R5, R0, PT ;  /* 0x000000000500720c */ /* 0x000fda0003f05270 */
[----:B------:R-:W-:Y:S05]  /*5f60*/  @P0 BRA `(.L_x_856) ;  /* 0xfffffffc00ec0947 */ /* 0x000fea000383ffff */
.L_x_855:
        /* <DEDUP_REMOVED lines=13> */
[----:B-12---:R-:W-:-:S04]  /*6040*/  IADD3 R11, P1, PT, R2, 0x280, RZ ;  /* 0x00000280020b7810 */ /* 0x006fc80007f3e0ff */
        /* <DEDUP_REMOVED lines=61> */
.L_x_859:
        /* <DEDUP_REMOVED lines=31> */
.L_x_858:
[----:B------:R-:W-:Y:S05]  /*6610*/  BSYNC.RECONVERGENT B0 ;  /* 0x0000000000007941 */ /* 0x000fea0003800200 */
.L_x_857:
        /* <DEDUP_REMOVED lines=10> */
.L_x_860:
        /* <DEDUP_REMOVED lines=87> */
.L_x_861:
        /* <DEDUP_REMOVED lines=13> */
.L_x_4896:


//--------------------- .text._Z35group_norm_nhwc_bwd_one_pass_kernelI11Fp16IOBf16WLi128ELi160ELi640EEv26Group_norm_nhwc_bwd_params --------------------------
	.section	.text._Z35group_norm_nhwc_bwd_one_pass_kernelI11Fp16IOBf16WLi128ELi160ELi640EEv26Group_norm_nhwc_bwd_params,"ax",@progbits
	.align	128
        .global         _Z35group_norm_nhwc_bwd_one_pass_kernelI11Fp16IOBf16WLi128ELi160ELi640EEv26Group_norm_nhwc_bwd_params
        .type           _Z35group_norm_nhwc_bwd_one_pass_kernelI11Fp16IOBf16WLi128ELi160ELi640EEv26Group_norm_nhwc_bwd_params,@function
        .size           _Z35group_norm_nhwc_bwd_one_pass_kernelI11Fp16IOBf16WLi128ELi160ELi640EEv26Group_norm_nhwc_bwd_params,(.L_x_4897 - _Z35group_norm_nhwc_bwd_one_pass_kernelI11Fp16IOBf16WLi128ELi160ELi640EEv26Group_norm_nhwc_bwd_params)
        .other          _Z35group_norm_nhwc_bwd_one_pass_kernelI11Fp16IOBf16WLi128ELi160ELi640EEv26Group_norm_nhwc_bwd_params,@"STO_CUDA_ENTRY STV_DEFAULT"
_Z35group_norm_nhwc_bwd_one_pass_kernelI11Fp16IOBf16WLi128ELi160ELi640EEv26Group_norm_nhwc_bwd_params:
.text._Z35group_norm_nhwc_bwd_one_pass_kernelI11Fp16IOBf16WLi128ELi160ELi640EEv26Group_norm_nhwc_bwd_params:
        /* <DEDUP_REMOVED lines=22> */
.L_x_929:
        /* <DEDUP_REMOVED lines=25> */
[----:B------:R-:W-:-:S05]  /*02f0*/  IMAD R3, R6, R3, R7 ;  /* 0x0000000306037224 */ /* 0x000fca00078e0207 */
[----:B------:R-:W-:Y:S01]  /*0300*/  ISETP.GT.U32.AND P2, PT, R6, R3, PT ;  /* 0x000000030600720c */ /* 0x000fe20003f44070 */
[----:B--2---:R-:W-:Y:S01]  /*0310*/  IMAD R45, R8, UR6, R57 ;  /* 0x00000006082d7c24 */ /* 0x004fe2000f8e0239 */
[----:B------:R-:W-:-:S04]  /*0320*/  LOP3.LUT R8, R58, R9, RZ, 0x3c, !PT ;  /* 0x000000093a087212 */ /* 0x000fc800078e3cff */
[----:B-1----:R-:W-:-:S07]  /*0330*/  ISETP.GE.U32.AND P3, PT, R45, UR12, PT ;  /* 0x0000000c2d007c0c */ /* 0x002fce000bf66070 */
[-C--:B------:R-:W-:Y:S02]  /*0340*/  @!P2 IADD3 R3, PT, PT, R3, -R6.reuse, RZ ;  /* 0x800000060303a210 */ /* 0x080fe40007ffe0ff */
[----:B------:R-:W-:Y:S02]  /*0350*/  SHF.R.S32.HI R7, RZ, 0x1f, R45 ;  /* 0x0000001fff077819 */ /* 0x000fe4000001142d */
[CC--:B------:R-:W-:Y:S02]  /*0360*/  ISETP.GE.U32.AND P0, PT, R3.reuse, R6.reuse, PT ;  /* 0x000000060300720c */ /* 0x0c0fe40003f06070 */
[----:B------:R-:W-:Y:S02]  /*0370*/  ISETP.GT.U32.AND P4, PT, R6, R3, PT ;  /* 0x000000030600720c */ /* 0x000fe40003f84070 */
[----:B------:R-:W-:Y:S02]  /*0380*/  IADD3 R4, PT, PT, R3, -R6, RZ ;  /* 0x8000000603047210 */ /* 0x000fe40007ffe0ff */
[----:B------:R-:W-:-:S02]  /*0390*/  ISETP.GE.AND.EX P3, PT, R7, UR13, PT, P3 ;  /* 0x0000000d07007c0c */ /* 0x000fc4000bf66330 */
[----:B------:R-:W-:Y:S02]  /*03a0*/  ISETP.GE.AND P5, PT, R8, RZ, PT ;  /* 0x000000ff0800720c */ /* 0x000fe40003fa6270 */
[----:B------:R-:W-:Y:S02]  /*03b0*/  SEL R3, R4, R3, !P4 ;  /* 0x0000000304037207 */ /* 0x000fe40006000000 */
[----:B------:R-:W-:Y:S02]  /*03c0*/  @!P2 IADD3 R5, PT, PT, R5, 0x1, RZ ;  /* 0x000000010505a810 */ /* 0x000fe40007ffe0ff */
[----:B------:R-:W-:Y:S02]  /*03d0*/  ISETP.NE.AND P2, PT, R9, RZ, PT ;  /* 0x000000ff0900720c */ /* 0x000fe40003f45270 */
[----:B------:R-:W-:Y:S02]  /*03e0*/  LOP3.LUT R4, RZ, R9, RZ, 0x33, !PT ;  /* 0x00000009ff047212 */ /* 0x000fe400078e33ff */
[----:B------:R-:W-:Y:S01]  /*03f0*/  @!P1 IADD3 R3, PT, PT, -R3, RZ, RZ ;  /* 0x000000ff03039210 */ /* 0x000fe20007ffe1ff */
[----:B------:R-:W0:Y:S01]  /*0400*/  @!P3 LDC.64 R14, c[0x0][0x3f8] ;  /* 0x0000fe00ff0ebb82 */ /* 0x000e220000000a00 */
[----:B------:R-:W-:-:S02]  /*0410*/  @P0 IADD3 R5, PT, PT, R5, 0x1, RZ ;  /* 0x0000000105050810 */ /* 0x000fc40007ffe0ff */
[----:B------:R-:W-:Y:S02]  /*0420*/  IADD3 R11, PT, PT, R45, 0x8, RZ ;  /* 0x000000082d0b7810 */ /* 0x000fe40007ffe0ff */
[C---:B------:R-:W-:Y:S02]  /*0430*/  SEL R63, R4.reuse, R3, !P2 ;  /* 0x00000003043f7207 */ /* 0x040fe40005000000 */
[----:B------:R-:W-:Y:S01]  /*0440*/  @!P5 IADD3 R5, PT, PT, -R5, RZ, RZ ;  /* 0x000000ff0505d210 */ /* 0x000fe20007ffe1ff */
[----:B------:R-:W1:Y:S01]  /*0450*/  @!P3 LDC.64 R16, c[0x0][0x3a0] ;  /* 0x0000e800ff10bb82 */ /* 0x000e620000000a00 */
[----:B------:R-:W-:Y:S01]  /*0460*/  ISETP.GE.U32.AND P0, PT, R11, UR12, PT ;  /* 0x0000000c0b007c0c */ /* 0x000fe2000bf06070 */
[----:B------:R-:W-:Y:S01]  /*0470*/  IMAD R3, R63, 0xa0, RZ ;  /* 0x000000a03f037824 */ /* 0x000fe200078e02ff */
[----:B------:R-:W-:Y:S02]  /*0480*/  SHF.R.S32.HI R9, RZ, 0x1f, R11 ;  /* 0x0000001fff097819 */ /* 0x000fe4000001140b */
[----:B------:R-:W-:-:S02]  /*0490*/  SEL R5, R4, R5, !P2 ;  /* 0x0000000504057207 */ /* 0x000fc40005000000 */
[----:B------:R-:W-:Y:S01]  /*04a0*/  ISETP.GE.AND.EX P0, PT, R9, UR13, PT, P0 ;  /* 0x0000000d09007c0c */ /* 0x000fe2000bf06300 */
[----:B------:R-:W2:Y:S01]  /*04b0*/  @!P3 LDC.64 R18, c[0x0][0x398] ;  /* 0x0000e600ff12bb82 */ /* 0x000ea20000000a00 */
[C---:B------:R-:W-:Y:S02]  /*04c0*/  IADD3 R66, P1, PT, R3.reuse, R0, RZ ;  /* 0x0000000003427210 */ /* 0x040fe40007f3e0ff */
[----:B------:R-:W-:Y:S02]  /*04d0*/  SHF.R.S32.HI R0, RZ, 0x1f, R5 ;  /* 0x0000001fff007819 */ /* 0x000fe40000011405 */
[----:B------:R-:W-:Y:S02]  /*04e0*/  LEA.HI.X.SX32 R67, R3, RZ, 0x1, P1 ;  /* 0x000000ff03437211 */ /* 0x000fe400008f0eff */
[----:B------:R-:W-:Y:S01]  /*04f0*/  IADD3 R3, PT, PT, R45, 0x10, RZ ;  /* 0x000000102d037810 */ /* 0x000fe20007ffe0ff */
[----:B------:R-:W-:Y:S02]  /*0500*/  IMAD R0, R0, UR14, RZ ;  /* 0x0000000e00007c24 */ /* 0x000fe4000f8e02ff */
[----:B------:R-:W-:Y:S01]  /*0510*/  IMAD.WIDE.U32 R66, R5, UR14, R66 ;  /* 0x0000000e05427c25 */ /* 0x000fe2000f8e0042 */
[----:B------:R-:W-:Y:S01]  /*0520*/  ISETP.GE.U32.AND P1, PT, R3, UR12, PT ;  /* 0x0000000c03007c0c */ /* 0x000fe2000bf26070 */
[----:B------:R-:W4:Y:S01]  /*0530*/  @!P0 LDC.64 R20, c[0x0][0x3f8] ;  /* 0x0000fe00ff148b82 */ /* 0x000f220000000a00 */
[----:B------:R-:W-:Y:S01]  /*0540*/  SHF.R.S32.HI R13, RZ, 0x1f, R3 ;  /* 0x0000001fff0d7819 */ /* 0x000fe20000011403 */
[----:B------:R-:W-:Y:S01]  /*0550*/  IMAD R69, R5, UR15, R0 ;  /* 0x0000000f05457c24 */ /* 0x000fe2000f8e0200 */
[----:B------:R-:W-:Y:S01]  /*0560*/  @!P3 MOV R68, R66 ;  /* 0x000000420044b202 */ /* 0x000fe20000000f00 */
[----:B0-----:R-:W-:Y:S01]  /*0570*/  @!P3 IMAD R0, R7, R14, RZ ;  /* 0x0000000e0700b224 */ /* 0x001fe200078e02ff */
[----:B------:R-:W-:-:S02]  /*0580*/  ISETP.GE.AND.EX P1, PT, R13, UR13, PT, P1 ;  /* 0x0000000d0d007c0c */ /* 0x000fc4000bf26310 */
[----:B------:R-:W-:Y:S01]  /*0590*/  IADD3 R69, PT, PT, R67, R69, RZ ;  /* 0x0000004543457210 */ /* 0x000fe20007ffe0ff */
[C---:B------:R-:W-:Y:S01]  /*05a0*/  @!P3 IMAD R7, R45.reuse, R15, R0 ;  /* 0x0000000f2d07b224 */ /* 0x040fe200078e0200 */
[----:B------:R-:W0:Y:S01]  /*05b0*/  @!P0 LDC.64 R22, c[0x0][0x3a0] ;  /* 0x0000e800ff168b82 */ /* 0x000e220000000a00 */
[----:B------:R-:W-:-:S05]  /*05c0*/  @!P3 IMAD.WIDE.U32 R4, R45, R14, R68 ;  /* 0x0000000e2d04b225 */ /* 0x000fca00078e0044 */
[----:B------:R-:W-:-:S03]  /*05d0*/  @!P3 IADD3 R5, PT, PT, R5, R7, RZ ;  /* 0x000000070505b210 */ /* 0x000fc60007ffe0ff */
[----:B------:R-:W3:Y:S01]  /*05e0*/  @!P1 LDC.64 R26, c[0x0][0x3f8] ;  /* 0x0000fe00ff1a9b82 */ /* 0x000ee20000000a00 */
[C---:B------:R-:W-:Y:S02]  /*05f0*/  @!P3 SHF.L.U32 R7, R4.reuse, 0x1, RZ ;  /* 0x000000010407b819 */ /* 0x040fe400000006ff */
[----:B------:R-:W-:Y:S02]  /*0600*/  @!P3 SHF.L.U64.HI R0, R4, 0x1, R5 ;  /* 0x000000010400b819 */ /* 0x000fe40000010205 */
[----:B-1----:R-:W-:Y:S01]  /*0610*/  @!P3 IADD3 R4, P2, PT, R7, R16, RZ ;  /* 0x000000100704b210 */ /* 0x002fe20007f5e0ff */
[----:B----4-:R-:W-:Y:S01]  /*0620*/  @!P0 IMAD R8, R9, R20, RZ ;  /* 0x0000001409088224 */ /* 0x010fe200078e02ff */
[----:B------:R-:W-:Y:S01]  /*0630*/  IADD3 R15, PT, PT, R45, 0x18, RZ ;  /* 0x000000182d0f7810 */ /* 0x000fe20007ffe0ff */
[----:B------:R-:W1:Y:S01]  /*0640*/  @!P1 LDC.64 R28, c[0x0][0x3a0] ;  /* 0x0000e800ff1c9b82 */ /* 0x000e620000000a00 */
[C---:B------:R-:W-:Y:S02]  /*0650*/  @!P3 IADD3.X R5, PT, PT, R0.reuse, R17, RZ, P2, !PT ;  /* 0x000000110005b210 */ /* 0x040fe400017fe4ff */
[----:B--2---:R-:W-:Y:S01]  /*0660*/  @!P3 IADD3 R6, P2, PT, R7, R18, RZ ;  /* 0x000000120706b210 */ /* 0x004fe20007f5e0ff */
[----:B------:R-:W-:Y:S01]  /*0670*/  @!P0 IMAD R17, R11, R21, R8 ;  /* 0x000000150b118224 */ /* 0x000fe200078e0208 */
[----:B------:R-:W-:Y:S01]  /*0680*/  @!P0 MOV R8, R66 ;  /* 0x0000004200088202 */ /* 0x000fe20000000f00 */
[----:B------:R2:W5:Y:S01]  /*0690*/  @!P3 LDG.E R54, desc[UR8][R4.64] ;  /* 0x000000080436b981 */ /* 0x000562000c1e1900 */
[----:B------:R-:W-:Y:S01]  /*06a0*/  @!P3 IADD3.X R7, PT, PT, R0, R19, RZ, P2, !PT ;  /* 0x000000130007b210 */ /* 0x000fe200017fe4ff */
[----:B------:R-:W4:Y:S01]  /*06b0*/  @!P0 LDC.64 R24, c[0x0][0x398] ;  /* 0x0000e600ff188b82 */ /* 0x000f220000000a00 */
[----:B------:R-:W-:-:S02]  /*06c0*/  @!P0 MOV R9, R69 ;  /* 0x0000004500098202 */ /* 0x000fc40000000f00 */
[----:B------:R-:W-:Y:S01]  /*06d0*/  ISETP.GE.U32.AND P2, PT, R15, UR12, PT ;  /* 0x0000000c0f007c0c */ /* 0x000fe2000bf46070 */
[----:B------:R0:W5:Y:S01]  /*06e0*/  @!P3 LDG.E R53, desc[UR8][R6.64] ;  /* 0x000000080635b981 */ /* 0x000162000c1e1900 */
[----:B------:R-:W-:Y:S01]  /*06f0*/  SHF.R.S32.HI R19, RZ, 0x1f, R15 ;  /* 0x0000001fff137819 */ /* 0x000fe2000001140f */
[----:B------:R-:W-:-:S03]  /*0700*/  @!P0 IMAD.WIDE.U32 R8, R11, R20, R8 ;  /* 0x000000140b088225 */ /* 0x000fc600078e0008 */
[----:B------:R-:W-:Y:S02]  /*0710*/  ISETP.GE.AND.EX P2, PT, R19, UR13, PT, P2 ;  /* 0x0000000d13007c0c */ /* 0x000fe4000bf46320 */
[----:B--2---:R-:W-:Y:S02]  /*0720*/  @!P0 IADD3 R5, PT, PT, R9, R17, RZ ;  /* 0x0000001109058210 */ /* 0x004fe40007ffe0ff */
[----:B------:R-:W-:Y:S02]  /*0730*/  IADD3 R17, PT, PT, R45, 0x20, RZ ;  /* 0x000000202d117810 */ /* 0x000fe40007ffe0ff */
[----:B------:R-:W-:Y:S01]  /*0740*/  @!P0 SHF.L.U64.HI R14, R8, 0x1, R5 ;  /* 0x00000001080e8819 */ /* 0x000fe20000010205 */
[----:B---3--:R-:W-:Y:S01]  /*0750*/  @!P1 IMAD R0, R13, R26, RZ ;  /* 0x0000001a0d009224 */ /* 0x008fe200078e02ff */
[----:B------:R-:W-:Y:S02]  /*0760*/  @!P1 MOV R4, R66 ;  /* 0x0000004200049202 */ /* 0x000fe40000000f00 */
[----:B------:R-:W-:-:S02]  /*0770*/  @!P1 MOV R5, R69 ;  /* 0x0000004500059202 */ /* 0x000fc40000000f00 */
[----:B------:R-:W-:Y:S01]  /*0780*/  ISETP.GE.U32.AND P3, PT, R17, UR12, PT ;  /* 0x0000000c11007c0c */ /* 0x000fe2000bf66070 */
[----:B------:R-:W2:Y:S01]  /*0790*/  @!P2 LDC.64 R30, c[0x0][0x3f8] ;  /* 0x0000fe00ff1eab82 */ /* 0x000ea20000000a00 */
[----:B------:R-:W-:Y:S01]  /*07a0*/  SHF.R.S32.HI R21, RZ, 0x1f, R17 ;  /* 0x0000001fff157819 */ /* 0x000fe20000011411 */
[C---:B------:R-:W-:Y:S01]  /*07b0*/  @!P1 IMAD R13, R3.reuse, R27, R0 ;  /* 0x0000001b030d9224 */ /* 0x040fe200078e0200 */
[----:B------:R-:W-:Y:S01]  /*07c0*/  @!P0 SHF.L.U32 R11, R8, 0x1, RZ ;  /* 0x00000001080b8819 */ /* 0x000fe200000006ff */
[----:B------:R-:W-:Y:S01]  /*07d0*/  @!P1 IMAD.WIDE.U32 R4, R3, R26, R4 ;  /* 0x0000001a03049225 */ /* 0x000fe200078e0004 */
[----:B------:R-:W-:-:S03]  /*07e0*/  ISETP.GE.AND.EX P3, PT, R21, UR13, PT, P3 ;  /* 0x0000000d15007c0c */ /* 0x000fc6000bf66330 */
[----:B------:R-:W3:Y:S01]  /*07f0*/  @!P1 LDC.64 R26, c[0x0][0x398] ;  /* 0x0000e600ff1a9b82 */ /* 0x000ee20000000a00 */
[----:B0-----:R-:W-:Y:S02]  /*0800*/  @!P0 IADD3 R8, P4, PT, R11, R22, RZ ;  /* 0x000000160b088210 */ /* 0x001fe40007f9e0ff */
[----:B------:R-:W-:Y:S02]  /*0810*/  @!P1 IADD3 R3, PT, PT, R5, R13, RZ ;  /* 0x0000000d05039210 */ /* 0x000fe40007ffe0ff */
[----:B------:R-:W-:Y:S02]  /*0820*/  @!P0 IADD3.X R9, PT, PT, R14, R23, RZ, P4, !PT ;  /* 0x000000170e098210 */ /* 0x000fe400027fe4ff */
[C---:B------:R-:W-:Y:S02]  /*0830*/  @!P1 SHF.L.U32 R23, R4.reuse, 0x1, RZ ;  /* 0x0000000104179819 */ /* 0x040fe400000006ff */
[----:B------:R-:W-:Y:S01]  /*0840*/  @!P1 SHF.L.U64.HI R0, R4, 0x1, R3 ;  /* 0x0000000104009819 */ /* 0x000fe20000010203 */
[----:B------:R-:W0:Y:S01]  /*0850*/  @!P3 LDC.64 R6, c[0x0][0x3f8] ;  /* 0x0000fe00ff06bb82 */ /* 0x000e220000000a00 */
[----:B-1----:R-:W-:Y:S01]  /*0860*/  @!P1 IADD3 R12, P5, PT, R23, R28, RZ ;  /* 0x0000001c170c9210 */ /* 0x002fe20007fbe0ff */
[----:B------:R2:W5:Y:S01]  /*0870*/  @!P0 LDG.E R52, desc[UR8][R8.64] ;  /* 0x0000000808348981 */ /* 0x000562000c1e1900 */
[----:B----4-:R-:W-:-:S02]  /*0880*/  @!P0 IADD3 R10, P4, PT, R11, R24, RZ ;  /* 0x000000180b0a8210 */ /* 0x010fc40007f9e0ff */
[----:B------:R-:W-:Y:S02]  /*0890*/  @!P1 IADD3.X R13, PT, PT, R0, R29, RZ, P5, !PT ;  /* 0x0000001d000d9210 */ /* 0x000fe40002ffe4ff */
[----:B------:R-:W-:Y:S01]  /*08a0*/  @!P0 IADD3.X R11, PT, PT, R14, R25, RZ, P4, !PT ;  /* 0x000000190e0b8210 */ /* 0x000fe200027fe4ff */
[----:B------:R-:W1:Y:S01]  /*08b0*/  @!P2 LDC.64 R28, c[0x0][0x3a0] ;  /* 0x0000e800ff1cab82 */ /* 0x000e620000000a00 */
[----:B------:R-:W-:Y:S01]  /*08c0*/  IADD3 R3, PT, PT, R45, 0x28, RZ ;  /* 0x000000282d037810 */ /* 0x000fe20007ffe0ff */
[----:B------:R0:W5:Y:S01]  /*08d0*/  @!P1 LDG.E R50, desc[UR8][R12.64] ;  /* 0x000000080c329981 */ /* 0x000162000c1e1900 */
[----:B--2---:R-:W-:-:S03]  /*08e0*/  @!P2 IMAD R8, R19, R30, RZ ;  /* 0x0000001e1308a224 */ /* 0x004fc600078e02ff */
[----:B------:R2:W5:Y:S02]  /*08f0*/  @!P0 LDG.E R51, desc[UR8][R10.64] ;  /* 0x000000080a338981 */ /* 0x000564000c1e1900 */
[----:B------:R-:W4:Y:S01]  /*0900*/  @!P2 LDC.64 R4, c[0x0][0x398] ;  /* 0x0000e600ff04ab82 */ /* 0x000f220000000a00 */
[----:B---3--:R-:W-:Y:S01]  /*0910*/  @!P1 IADD3 R14, P0, PT, R23, R26, RZ ;  /* 0x0000001a170e9210 */ /* 0x008fe20007f1e0ff */
[----:B------:R-:W-:Y:S01]  /*0920*/  @!P2 IMAD R23, R15, R31, R8 ;  /* 0x0000001f0f17a224 */ /* 0x000fe200078e0208 */
[----:B------:R-:W-:Y:S02]  /*0930*/  ISETP.GE.U32.AND P4, PT, R3, UR12, PT ;  /* 0x0000000c03007c0c */ /* 0x000fe4000bf86070 */
[----:B------:R-:W-:Y:S02]  /*0940*/  SHF.R.S32.HI R19, RZ, 0x1f, R3 ;  /* 0x0000001fff137819 */ /* 0x000fe40000011403 */
[----:B------:R-:W-:Y:S02]  /*0950*/  @!P2 MOV R8, R66 ;  /* 0x000000420008a202 */ /* 0x000fe40000000f00 */
[----:B------:R-:W-:-:S02]  /*0960*/  @!P2 MOV R9, R69 ;  /* 0x000000450009a202 */ /* 0x000fc40000000f00 */
[----:B------:R-:W-:Y:S01]  /*0970*/  ISETP.GE.AND.EX P4, PT, R19, UR13, PT, P4 ;  /* 0x0000000d13007c0c */ /* 0x000fe2000bf86340 */
[----:B------:R-:W-:Y:S01]  /*0980*/  @!P2 IMAD.WIDE.U32 R8, R15, R30, R8 ;  /* 0x0000001e0f08a225 */ /* 0x000fe200078e0008 */
[----:B------:R-:W-:Y:S01]  /*0990*/  @!P1 IADD3.X R15, PT, PT, R0, R27, RZ, P0, !PT ;  /* 0x0000001b000f9210 */ /* 0x000fe200007fe4ff */
[----:B------:R-:W3:Y:S02]  /*09a0*/  @!P3 LDC.64 R30, c[0x0][0x398] ;  /* 0x0000e600ff1ebb82 */ /* 0x000ee40000000a00 */
[----:B0-----:R-:W-:Y:S01]  /*09b0*/  @!P3 IMAD R12, R21, R6, RZ ;  /* 0x00000006150cb224 */ /* 0x001fe200078e02ff */
[----:B--2---:R-:W-:Y:S01]  /*09c0*/  @!P2 IADD3 R11, PT, PT, R9, R23, RZ ;  /* 0x00000017090ba210 */ /* 0x004fe20007ffe0ff */
[----:B------:R0:W5:Y:S04]  /*09d0*/  @!P1 LDG.E R49, desc[UR8][R14.64] ;  /* 0x000000080e319981 */ /* 0x000168000c1e1900 */
[----:B------:R-:W2:Y:S01]  /*09e0*/  @!P3 LDC.64 R26, c[0x0][0x3a0] ;  /* 0x0000e800ff1abb82 */ /* 0x000ea20000000a00 */
[----:B------:R-:W-:Y:S01]  /*09f0*/  @!P2 SHF.L.U32 R9, R8, 0x1, RZ ;  /* 0x000000010809a819 */ /* 0x000fe200000006ff */
[----:B------:R-:W-:Y:S01]  /*0a00*/  @!P3 IMAD R25, R17, R7, R12 ;  /* 0x000000071119b224 */ /* 0x000fe200078e020c */
[----:B------:R-:W-:-:S02]  /*0a10*/  IADD3 R23, PT, PT, R45, 0x30, RZ ;  /* 0x000000302d177810 */ /* 0x000fc40007ffe0ff */
[----:B------:R-:W-:Y:S02]  /*0a20*/  @!P2 SHF.L.U64.HI R0, R8, 0x1, R11 ;  /* 0x000000010800a819 */ /* 0x000fe4000001020b */
[C---:B-1----:R-:W-:Y:S02]  /*0a30*/  @!P2 IADD3 R10, P0, PT, R9.reuse, R28, RZ ;  /* 0x0000001c090aa210 */ /* 0x042fe40007f1e0ff */
[----:B----4-:R-:W-:Y:S02]  /*0a40*/  @!P2 IADD3 R4, P5, PT, R9, R4, RZ ;  /* 0x000000040904a210 */ /* 0x010fe40007fbe0ff */
[----:B------:R-:W-:Y:S01]  /*0a50*/  @!P3 MOV R12, R66 ;  /* 0x00000042000cb202 */ /* 0x000fe20000000f00 */
[----:B------:R-:W1:Y:S01]  /*0a60*/  @!P4 LDC.64 R8, c[0x0][0x3f8] ;  /* 0x0000fe00ff08cb82 */ /* 0x000e620000000a00 */
[----:B------:R-:W-:Y:S02]  /*0a70*/  @!P3 MOV R13, R69 ;  /* 0x00000045000db202 */ /* 0x000fe40000000f00 */
[----:B------:R-:W-:-:S02]  /*0a80*/  ISETP.GE.U32.AND P1, PT, R23, UR12, PT ;  /* 0x0000000c17007c0c */ /* 0x000fc4000bf26070 */
[----:B------:R-:W-:Y:S01]  /*0a90*/  SHF.R.S32.HI R21, RZ, 0x1f, R23 ;  /* 0x0000001fff157819 */ /* 0x000fe20000011417 */
[----:B------:R-:W-:-:S03]  /*0aa0*/  @!P3 IMAD.WIDE.U32 R6, R17, R6, R12 ;  /* 0x000000061106b225 */ /* 0x000fc600078e000c */
[----:B------:R-:W-:Y:S02]  /*0ab0*/  ISETP.GE.AND.EX P1, PT, R21, UR13, PT, P1 ;  /* 0x0000000d15007c0c */ /* 0x000fe4000bf26310 */
[----:B------:R-:W-:Y:S02]  /*0ac0*/  @!P3 IADD3 R7, PT, PT, R7, R25, RZ ;  /* 0x000000190707b210 */ /* 0x000fe40007ffe0ff */
[----:B------:R-:W-:Y:S02]  /*0ad0*/  @!P3 SHF.L.U32 R17, R6, 0x1, RZ ;  /* 0x000000010611b819 */ /* 0x000fe400000006ff */
[C---:B------:R-:W-:Y:S02]  /*0ae0*/  @!P2 IADD3.X R11, PT, PT, R0.reuse, R29, RZ, P0, !PT ;  /* 0x0000001d000ba210 */ /* 0x040fe400007fe4ff */
[----:B------:R-:W-:Y:S01]  /*0af0*/  @!P2 IADD3.X R5, PT, PT, R0, R5, RZ, P5, !PT ;  /* 0x000000050005a210 */ /* 0x000fe20002ffe4ff */
[----:B------:R-:W4:Y:S01]  /*0b00*/  @!P4 LDC.64 R28, c[0x0][0x3a0] ;  /* 0x0000e800ff1ccb82 */ /* 0x000f220000000a00 */
[----:B------:R-:W-:Y:S01]  /*0b10*/  @!P3 SHF.L.U64.HI R6, R6, 0x1, R7 ;  /* 0x000000010606b819 */ /* 0x000fe20000010207 */
[----:B------:R-:W5:Y:S01]  /*0b20*/  @!P2 LDG.E R48, desc[UR8][R10.64] ;  /* 0x000000080a30a981 */ /* 0x000f62000c1e1900 */
[----:B--2---:R-:W-:-:S02]  /*0b30*/  @!P3 IADD3 R12, P0, PT, R17, R26, RZ ;  /* 0x0000001a110cb210 */ /* 0x004fc40007f1e0ff */
[----:B---3--:R-:W-:Y:S01]  /*0b40*/  @!P3 IADD3 R16, P5, PT, R17, R30, RZ ;  /* 0x0000001e1110b210 */ /* 0x008fe20007fbe0ff */
[----:B------:R2:W5:Y:S01]  /*0b50*/  @!P2 LDG.E R47, desc[UR8][R4.64] ;  /* 0x00000008042fa981 */ /* 0x000562000c1e1900 */
[C---:B------:R-:W-:Y:S02]  /*0b60*/  @!P3 IADD3.X R13, PT, PT, R6.reuse, R27, RZ, P0, !PT ;  /* 0x0000001b060db210 */ /* 0x040fe400007fe4ff */
[----:B------:R-:W-:Y:S02]  /*0b70*/  @!P3 IADD3.X R17, PT, PT, R6, R31, RZ, P5, !PT ;  /* 0x0000001f0611b210 */ /* 0x000fe40002ffe4ff */
[----:B------:R-:W3:Y:S01]  /*0b80*/  @!P1 LDC.64 R6, c[0x0][0x3f8] ;  /* 0x0000fe00ff069b82 */ /* 0x000ee20000000a00 */
[----:B-1----:R-:W-:Y:S01]  /*0b90*/  @!P4 IMAD R0, R19, R8, RZ ;  /* 0x000000081300c224 */ /* 0x002fe200078e02ff */
[----:B0-----:R-:W-:Y:S01]  /*0ba0*/  IADD3 R15, PT, PT, R45, 0x38, RZ ;  /* 0x000000382d0f7810 */ /* 0x001fe20007ffe0ff */
[----:B------:R3:W5:Y:S01]  /*0bb0*/  @!P3 LDG.E R46, desc[UR8][R12.64] ;  /* 0x000000080c2eb981 */ /* 0x000762000c1e1900 */
[----:B--2---:R-:W-:-:S02]  /*0bc0*/  @!P4 MOV R4, R66 ;  /* 0x000000420004c202 */ /* 0x004fc40000000f00 */
[----:B------:R-:W-:Y:S01]  /*0bd0*/  @!P4 MOV R5, R69 ;  /* 0x000000450005c202 */ /* 0x000fe20000000f00 */
[----:B------:R-:W-:Y:S01]  /*0be0*/  @!P4 IMAD R11, R3, R9, R0 ;  /* 0x00000009030bc224 */ /* 0x000fe200078e0200 */
[----:B------:R-:W-:Y:S01]  /*0bf0*/  ISETP.GE.U32.AND P0, PT, R15, UR12, PT ;  /* 0x0000000c0f007c0c */ /* 0x000fe2000bf06070 */
[----:B------:R-:W0:Y:S01]  /*0c00*/  @!P4 LDC.64 R30, c[0x0][0x398] ;  /* 0x0000e600ff1ecb82 */ /* 0x000e220000000a00 */
[----:B------:R-:W-:Y:S01]  /*0c10*/  IADD3 R14, PT, PT, R45, 0x40, RZ ;  /* 0x000000402d0e7810 */ /* 0x000fe20007ffe0ff */
[----:B------:R-:W-:Y:S01]  /*0c20*/  @!P4 IMAD.WIDE.U32 R8, R3, R8, R4 ;  /* 0x000000080308c225 */ /* 0x000fe200078e0004 */
[----:B------:R-:W-:Y:S01]  /*0c30*/  SHF.R.S32.HI R25, RZ, 0x1f, R15 ;  /* 0x0000001fff197819 */ /* 0x000fe2000001140f */
[----:B------:R1:W5:Y:S03]  /*0c40*/  @!P3 LDG.E R43, desc[UR8][R16.64] ;  /* 0x00000008102bb981 */ /* 0x000366000c1e1900 */
[----:B------:R-:W-:-:S02]  /*0c50*/  @!P4 IADD3 R5, PT, PT, R9, R11, RZ ;  /* 0x0000000b0905c210 */ /* 0x000fc40007ffe0ff */
[----:B------:R-:W-:Y:S01]  /*0c60*/  ISETP.GE.AND.EX P0, PT, R25, UR13, PT, P0 ;  /* 0x0000000d19007c0c */ /* 0x000fe2000bf06300 */
[----:B------:R-:W2:Y:S01]  /*0c70*/  @!P1 LDC.64 R10, c[0x0][0x398] ;  /* 0x0000e600ff0a9b82 */ /* 0x000ea20000000a00 */
[----:B------:R-:W-:Y:S01]  /*0c80*/  @!P4 SHF.L.U64.HI R0, R8, 0x1, R5 ;  /* 0x000000010800c819 */ /* 0x000fe20000010205 */
[----:B---3--:R-:W-:-:S06]  /*0c90*/  @!P1 IMAD R12, R21, R6, RZ ;  /* 0x00000006150c9224 */ /* 0x008fcc00078e02ff */
[----:B------:R-:W3:Y:S01]  /*0ca0*/  @!P1 LDC.64 R4, c[0x0][0x3a0] ;  /* 0x0000e800ff049b82 */ /* 0x000ee20000000a00 */
[----:B------:R-:W-:Y:S01]  /*0cb0*/  ISETP.GE.U32.AND P3, PT, R14, UR12, PT ;  /* 0x0000000c0e007c0c */ /* 0x000fe2000bf66070 */
[----:B-1----:R-:W-:Y:S01]  /*0cc0*/  @!P1 IMAD R17, R23, R7, R12 ;  /* 0x0000000717119224 */ /* 0x002fe200078e020c */
[----:B------:R-:W-:Y:S02]  /*0cd0*/  SHF.R.S32.HI R27, RZ, 0x1f, R14 ;  /* 0x0000001fff1b7819 */ /* 0x000fe4000001140e */
[----:B------:R-:W-:Y:S02]  /*0ce0*/  @!P4 SHF.L.U32 R3, R8, 0x1, RZ ;  /* 0x000000010803c819 */ /* 0x000fe400000006ff */
[----:B------:R-:W-:Y:S01]  /*0cf0*/  @!P1 MOV R12, R66 ;  /* 0x00000042000c9202 */ /* 0x000fe20000000f00 */
[----:B------:R-:W1:Y:S01]  /*0d00*/  @!P0 LDC.64 R8, c[0x0][0x3f8] ;  /* 0x0000fe00ff088b82 */ /* 0x000e620000000a00 */
[----:B------:R-:W-:Y:S02]  /*0d10*/  @!P1 MOV R13, R69 ;  /* 0x00000045000d9202 */ /* 0x000fe40000000f00 */
[----:B------:R-:W-:Y:S01]  /*0d20*/  ISETP.GE.AND.EX P3, PT, R27, UR13, PT, P3 ;  /* 0x0000000d1b007c0c */ /* 0x000fe2000bf66330 */
[----:B------:R-:W-:Y:S01]  /*0d30*/  @!P1 IMAD.WIDE.U32 R6, R23, R6, R12 ;  /* 0x0000000617069225 */ /* 0x000fe200078e000c */
[----:B----4-:R-:W-:-:S02]  /*0d40*/  @!P4 IADD3 R18, P2, PT, R3, R28, RZ ;  /* 0x0000001c0312c210 */ /* 0x010fc40007f5e0ff */
[----:B0-----:R-:W-:Y:S02]  /*0d50*/  @!P4 IADD3 R20, P5, PT, R3, R30, RZ ;  /* 0x0000001e0314c210 */ /* 0x001fe40007fbe0ff */
[----:B------:R-:W-:Y:S02]  /*0d60*/  @!P1 IADD3 R17, PT, PT, R7, R17, RZ ;  /* 0x0000001107119210 */ /* 0x000fe40007ffe0ff */
[----:B------:R-:W-:Y:S02]  /*0d70*/  @!P1 SHF.L.U32 R7, R6, 0x1, RZ ;  /* 0x0000000106079819 */ /* 0x000fe400000006ff */
[----:B------:R-:W-:-:S03]  /*0d80*/  @!P4 IADD3.X R19, PT, PT, R0, R29, RZ, P2, !PT ;  /* 0x0000001d0013c210 */ /* 0x000fc600017fe4ff */
[----:B------:R-:W0:Y:S01]  /*0d90*/  @!P3 LDC.64 R12, c[0x0][0x3f8] ;  /* 0x0000fe00ff0cbb82 */ /* 0x000e220000000a00 */
[----:B------:R-:W-:Y:S02]  /*0da0*/  @!P4 IADD3.X R21, PT, PT, R0, R31, RZ, P5, !PT ;  /* 0x0000001f0015c210 */ /* 0x000fe40002ffe4ff */
[----:B------:R-:W-:Y:S01]  /*0db0*/  MOV R3, RZ ;  /* 0x000000ff00037202 */ /* 0x000fe20000000f00 */
[----:B------:R-:W5:Y:S01]  /*0dc0*/  @!P4 LDG.E R42, desc[UR8][R18.64] ;  /* 0x00000008122ac981 */ /* 0x000f62000c1e1900 */
[----:B------:R-:W-:Y:S02]  /*0dd0*/  @!P1 SHF.L.U64.HI R22, R6, 0x1, R17 ;  /* 0x0000000106169819 */ /* 0x000fe40000010211 */
[C---:B---3--:R-:W-:Y:S02]  /*0de0*/  @!P1 IADD3 R16, P2, PT, R7.reuse, R4, RZ ;  /* 0x0000000407109210 */ /* 0x048fe40007f5e0ff */
[----:B--2---:R-:W-:Y:S01]  /*0df0*/  @!P1 IADD3 R24, P5, PT, R7, R10, RZ ;  /* 0x0000000a07189210 */ /* 0x004fe20007fbe0ff */
[----:B------:R2:W5:Y:S01]  /*0e00*/  @!P4 LDG.E R3, desc[UR8][R20.64] ;  /* 0x000000081403c981 */ /* 0x000562000c1e1900 */
[----:B------:R-:W3:Y:S01]  /*0e10*/  @!P0 LDC.64 R6, c[0x0][0x3a0] ;  /* 0x0000e800ff068b82 */ /* 0x000ee20000000a00 */
[----:B------:R-:W-:Y:S01]  /*0e20*/  IADD3 R0, PT, PT, R45, 0x48, RZ ;  /* 0x000000482d007810 */ /* 0x000fe20007ffe0ff */
[----:B-1----:R-:W-:-:S03]  /*0e30*/  @!P0 IMAD R4, R25, R8, RZ ;  /* 0x0000000819048224 */ /* 0x002fc600078e02ff */
[----:B------:R-:W-:Y:S02]  /*0e40*/  ISETP.GE.U32.AND P4, PT, R0, UR12, PT ;  /* 0x0000000c00007c0c */ /* 0x000fe4000bf86070 */
[----:B------:R-:W-:Y:S01]  /*0e50*/  SHF.R.S32.HI R23, RZ, 0x1f, R0 ;  /* 0x0000001fff177819 */ /* 0x000fe20000011400 */
[----:B--2---:R-:W1:Y:S01]  /*0e60*/  @!P0 LDC.64 R20, c[0x0][0x398] ;  /* 0x0000e600ff148b82 */ /* 0x004e620000000a00 */
[C---:B------:R-:W-:Y:S02]  /*0e70*/  @!P1 IADD3.X R25, PT, PT, R22.reuse, R11, RZ, P5, !PT ;  /* 0x0000000b16199210 */ /* 0x040fe40002ffe4ff */
[----:B------:R-:W-:Y:S02]  /*0e80*/  ISETP.GE.AND.EX P4, PT, R23, UR13, PT, P4 ;  /* 0x0000000d17007c0c */ /* 0x000fe4000bf86340 */
[----:B------:R-:W-:Y:S02]  /*0e90*/  @!P0 MOV R10, R66 ;  /* 0x00000042000a8202 */ /* 0x000fe40000000f00 */
[----:B------:R-:W-:Y:S01]  /*0ea0*/  @!P0 MOV R11, R69 ;  /* 0x00000045000b8202 */ /* 0x000fe20000000f00 */
[----:B------:R-:W-:Y:S01]  /*0eb0*/  @!P0 IMAD R9, R15, R9, R4 ;  /* 0x000000090f098224 */ /* 0x000fe200078e0204 */
[----:B------:R-:W-:-:S02]  /*0ec0*/  @!P1 IADD3.X R17, PT, PT, R22, R5, RZ, P2, !PT ;  /* 0x0000000516119210 */ /* 0x000fc400017fe4ff */
[----:B------:R-:W-:Y:S01]  /*0ed0*/  CS2R R4, SRZ ;  /* 0x0000000000047805 */ /* 0x000fe2000001ff00 */
[----:B------:R-:W-:Y:S01]  /*0ee0*/  @!P0 IMAD.WIDE.U32 R10, R15, R8, R10 ;  /* 0x000000080f0a8225 */ /* 0x000fe200078e000a */
[----:B------:R-:W-:-:S04]  /*0ef0*/  IADD3 R22, PT, PT, R45, 0x50, RZ ;  /* 0x000000502d167810 */ /* 0x000fc80007ffe0ff */
[----:B------:R2:W5:Y:S01]  /*0f00*/  @!P1 LDG.E R4, desc[UR8][R16.64] ;  /* 0x0000000810049981 */ /* 0x000562000c1e1900 */
[----:B------:R-:W-:Y:S02]  /*0f10*/  @!P0 IADD3 R11, PT, PT, R11, R9, RZ ;  /* 0x000000090b0b8210 */ /* 0x000fe40007ffe0ff */
[C---:B------:R-:W-:Y:S01]  /*0f20*/  @!P0 SHF.L.U32 R15, R10.reuse, 0x1, RZ ;  /* 0x000000010a0f8819 */ /* 0x040fe200000006ff */
[----:B------:R-:W4:Y:S01]  /*0f30*/  @!P4 LDC.64 R8, c[0x0][0x3f8] ;  /* 0x0000fe00ff08cb82 */ /* 0x000f220000000a00 */
[----:B------:R1:W5:Y:S01]  /*0f40*/  @!P1 LDG.E R5, desc[UR8][R24.64] ;  /* 0x0000000818059981 */ /* 0x000362000c1e1900 */
[----:B0-----:R-:W-:Y:S01]  /*0f50*/  @!P3 IMAD R27, R27, R12, RZ ;  /* 0x0000000c1b1bb224 */ /* 0x001fe200078e02ff */
[----:B------:R-:W-:Y:S02]  /*0f60*/  @!P0 SHF.L.U64.HI R18, R10, 0x1, R11 ;  /* 0x000000010a128819 */ /* 0x000fe4000001020b */
[----:B------:R-:W-:Y:S02]  /*0f70*/  ISETP.GE.U32.AND P1, PT, R22, UR12, PT ;  /* 0x0000000c16007c0c */ /* 0x000fe4000bf26070 */
[----:B---3--:R-:W-:-:S02]  /*0f80*/  @!P0 IADD3 R26, P2, PT, R15, R6, RZ ;  /* 0x000000060f1a8210 */ /* 0x008fc40007f5e0ff */
[----:B------:R-:W-:Y:S02]  /*0f90*/  SHF.R.S32.HI R31, RZ, 0x1f, R22 ;  /* 0x0000001fff1f7819 */ /* 0x000fe40000011416 */
[----:B--2---:R-:W-:Y:S02]  /*0fa0*/  @!P3 MOV R16, R66 ;  /* 0x000000420010b202 */ /* 0x004fe40000000f00 */
[----:B------:R-:W-:Y:S01]  /*0fb0*/  @!P3 MOV R17, R69 ;  /* 0x000000450011b202 */ /* 0x000fe20000000f00 */
[----:B------:R-:W-:Y:S01]  /*0fc0*/  @!P3 IMAD R19, R14, R13, R27 ;  /* 0x0000000d0e13b224 */ /* 0x000fe200078e021b */
[----:B------:R-:W-:Y:S01]  /*0fd0*/  @!P0 IADD3.X R27, PT, PT, R18, R7, RZ, P2, !PT ;  /* 0x00000007121b8210 */ /* 0x000fe200017fe4ff */
[----:B------:R-:W0:Y:S01]  /*0fe0*/  @!P3 LDC.64 R10, c[0x0][0x3a0] ;  /* 0x0000e800ff0abb82 */ /* 0x000e220000000a00 */
[----:B------:R-:W-:Y:S01]  /*0ff0*/  ISETP.GE.AND.EX P1, PT, R31, UR13, PT, P1 ;  /* 0x0000000d1f007c0c */ /* 0x000fe2000bf26310 */
[----:B------:R-:W-:Y:S01]  /*1000*/  @!P3 IMAD.WIDE.U32 R12, R14, R12, R16 ;  /* 0x0000000c0e0cb225 */ /* 0x000fe200078e0010 */
[----:B-1----:R-:W-:-:S05]  /*1010*/  @!P0 IADD3 R20, P2, PT, R15, R20, RZ ;  /* 0x000000140f148210 */ /* 0x002fca0007f5e0ff */
[----:B------:R-:W1:Y:S01]  /*1020*/  @!P3 LDC.64 R14, c[0x0][0x398] ;  /* 0x0000e600ff0ebb82 */ /* 0x000e620000000a00 */
[----:B------:R-:W-:Y:S02]  /*1030*/  @!P3 IADD3 R7, PT, PT, R13, R19, RZ ;  /* 0x000000130d07b210 */ /* 0x000fe40007ffe0ff */
[----:B------:R-:W-:-:S05]  /*1040*/  MOV R6, RZ ;  /* 0x000000ff00067202 */ /* 0x000fca0000000f00 */
[----:B------:R-:W2:Y:S01]  /*1050*/  @!P4 LDC.64 R16, c[0x0][0x3a0] ;  /* 0x0000e800ff10cb82 */ /* 0x000ea20000000a00 */
[C---:B------:R-:W-:Y:S01]  /*1060*/  @!P3 SHF.L.U32 R25, R12.reuse, 0x1, RZ ;  /* 0x000000010c19b819 */ /* 0x040fe200000006ff */
[----:B------:R3:W5:Y:S01]  /*1070*/  @!P0 LDG.E R6, desc[UR8][R26.64] ;  /* 0x000000081a068981 */ /* 0x000762000c1e1900 */
[----:B------:R-:W-:Y:S02]  /*1080*/  @!P3 SHF.L.U64.HI R28, R12, 0x1, R7 ;  /* 0x000000010c1cb819 */ /* 0x000fe40000010207 */
[----:B------:R-:W-:-:S03]  /*1090*/  IADD3 R29, PT, PT, R45, 0x58, RZ ;  /* 0x000000582d1d7810 */ /* 0x000fc60007ffe0ff */
[----:B------:R-:W2:Y:S01]  /*10a0*/  @!P1 LDC.64 R12, c[0x0][0x3f8] ;  /* 0x0000fe00ff0c9b82 */ /* 0x000ea20000000a00 */
[----:B------:R-:W-:Y:S02]  /*10b0*/  @!P0 IADD3.X R21, PT, PT, R18, R21, RZ, P2, !PT ;  /* 0x0000001512158210 */ /* 0x000fe400017fe4ff */
[----:B------:R-:W-:Y:S02]  /*10c0*/  ISETP.GE.U32.AND P2, PT, R29, UR12, PT ;  /* 0x0000000c1d007c0c */ /* 0x000fe4000bf46070 */
[----:B------:R-:W-:Y:S01]  /*10d0*/  SHF.R.S32.HI R33, RZ, 0x1f, R29 ;  /* 0x0000001fff217819 */ /* 0x000fe2000001141d */
[----:B----4-:R-:W-:Y:S01]  /*10e0*/  @!P4 IMAD R23, R23, R8, RZ ;  /* 0x000000081717c224 */ /* 0x010fe200078e02ff */
[----:B---3--:R-:W-:Y:S01]  /*10f0*/  @!P4 MOV R26, R66 ;  /* 0x00000042001ac202 */ /* 0x008fe20000000f00 */
[----:B------:R-:W3:Y:S01]  /*1100*/  @!P4 LDC.64 R18, c[0x0][0x398] ;  /* 0x0000e600ff12cb82 */ /* 0x000ee20000000a00 */
[----:B------:R-:W-:Y:S02]  /*1110*/  @!P4 MOV R27, R69 ;  /* 0x00000045001bc202 */ /* 0x000fe40000000f00 */
[----:B------:R-:W-:-:S02]  /*1120*/  MOV R7, RZ ;  /* 0x000000ff00077202 */ /* 0x000fc40000000f00 */
[----:B------:R-:W-:Y:S01]  /*1130*/  ISETP.GE.AND.EX P2, PT, R33, UR13, PT, P2 ;  /* 0x0000000d21007c0c */ /* 0x000fe2000bf46320 */
[C---:B------:R-:W-:Y:S02]  /*1140*/  @!P4 IMAD R9, R0.reuse, R9, R23 ;  /* 0x000000090009c224 */ /* 0x040fe400078e0217 */
[----:B------:R-:W-:Y:S01]  /*1150*/  @!P4 IMAD.WIDE.U32 R26, R0, R8, R26 ;  /* 0x00000008001ac225 */ /* 0x000fe200078e001a */
[----:B------:R-:W5:Y:S01]  /*1160*/  @!P0 LDG.E R7, desc[UR8][R20.64] ;  /* 0x0000000814078981 */ /* 0x000f62000c1e1900 */
[C---:B-1----:R-:W-:Y:S02]  /*1170*/  @!P3 IADD3 R24, P0, PT, R25.reuse, R14, RZ ;  /* 0x0000000e1918b210 */ /* 0x042fe40007f1e0ff */
[----:B0-----:R-:W-:Y:S02]  /*1180*/  @!P3 IADD3 R10, P5, PT, R25, R10, RZ ;  /* 0x0000000a190ab210 */ /* 0x001fe40007fbe0ff */
[----:B------:R-:W-:Y:S02]  /*1190*/  @!P4 IADD3 R9, PT, PT, R27, R9, RZ ;  /* 0x000000091b09c210 */ /* 0x000fe40007ffe0ff */
[----:B------:R-:W-:-:S02]  /*11a0*/  @!P4 SHF.L.U32 R23, R26, 0x1, RZ ;  /* 0x000000011a17c819 */ /* 0x000fc400000006ff */
[----:B------:R-:W-:Y:S02]  /*11b0*/  MOV R8, RZ ;  /* 0x000000ff00087202 */ /* 0x000fe40000000f00 */
[C---:B------:R-:W-:Y:S02]  /*11c0*/  @!P3 IADD3.X R25, PT, PT, R28.reuse, R15, RZ, P0, !PT ;  /* 0x0000000f1c19b210 */ /* 0x040fe400007fe4ff */
[----:B------:R-:W-:Y:S01]  /*11d0*/  @!P3 IADD3.X R11, PT, PT, R28, R11, RZ, P5, !PT ;  /* 0x0000000b1c0bb210 */ /* 0x000fe20002ffe4ff */
[----:B------:R-:W0:Y:S01]  /*11e0*/  @!P2 LDC.64 R14, c[0x0][0x3f8] ;  /* 0x0000fe00ff0eab82 */ /* 0x000e220000000a00 */
[----:B------:R-:W-:Y:S02]  /*11f0*/  @!P4 SHF.L.U64.HI R26, R26, 0x1, R9 ;  /* 0x000000011a1ac819 */ /* 0x000fe40000010209 */
[----:B--2---:R-:W-:Y:S01]  /*1200*/  @!P4 IADD3 R16, P0, PT, R23, R16, RZ ;  /* 0x000000101710c210 */ /* 0x004fe20007f1e0ff */
[----:B------:R1:W5:Y:S01]  /*1210*/  @!P3 LDG.E R8, desc[UR8][R10.64] ;  /* 0x000000080a08b981 */ /* 0x000362000c1e1900 */
[----:B------:R-:W-:-:S02]  /*1220*/  IADD3 R35, PT, PT, R45, 0x60, RZ ;  /* 0x000000602d237810 */ /* 0x000fc40007ffe0ff */
[----:B------:R-:W-:Y:S01]  /*1230*/  @!P4 IADD3.X R17, PT, PT, R26, R17, RZ, P0, !PT ;  /* 0x000000111a11c210 */ /* 0x000fe200007fe4ff */
[----:B------:R-:W-:Y:S01]  /*1240*/  @!P1 IMAD R31, R31, R12, RZ ;  /* 0x0000000c1f1f9224 */ /* 0x000fe200078e02ff */
[----:B------:R-:W-:Y:S02]  /*1250*/  ISETP.GE.U32.AND P0, PT, R35, UR12, PT ;  /* 0x0000000c23007c0c */ /* 0x000fe4000bf06070 */
[----:B------:R-:W-:Y:S02]  /*1260*/  SHF.R.S32.HI R37, RZ, 0x1f, R35 ;  /* 0x0000001fff257819 */ /* 0x000fe40000011423 */
[----:B-1----:R-:W-:Y:S02]  /*1270*/  @!P1 MOV R10, R66 ;  /* 0x00000042000a9202 */ /* 0x002fe40000000f00 */
[----:B------:R-:W-:Y:S01]  /*1280*/  @!P1 MOV R11, R69 ;  /* 0x00000045000b9202 */ /* 0x000fe20000000f00 */
[C---:B------:R-:W-:Y:S01]  /*1290*/  @!P1 IMAD R21, R22.reuse, R13, R31 ;  /* 0x0000000d16159224 */ /* 0x040fe200078e021f */
[----:B------:R-:W-:Y:S01]  /*12a0*/  ISETP.GE.AND.EX P0, PT, R37, UR13, PT, P0 ;  /* 0x0000000d25007c0c */ /* 0x000fe2000bf06300 */
[----:B------:R-:W1:Y:S01]  /*12b0*/  @!P2 LDC.64 R30, c[0x0][0x3a0] ;  /* 0x0000e800ff1eab82 */ /* 0x000e620000000a00 */
[----:B---3--:R-:W-:Y:S01]  /*12c0*/  @!P4 IADD3 R18, P5, PT, R23, R18, RZ ;  /* 0x000000121712c210 */ /* 0x008fe20007fbe0ff */
[----:B------:R-:W-:-:S06]  /*12d0*/  @!P1 IMAD.WIDE.U32 R22, R22, R12, R10 ;  /* 0x0000000c16169225 */ /* 0x000fcc00078e000a */
[----:B------:R-:W2:Y:S01]  /*12e0*/  @!P1 LDC.64 R12, c[0x0][0x3a0] ;  /* 0x0000e800ff0c9b82 */ /* 0x000ea20000000a00 */
[----:B------:R-:W-:Y:S02]  /*12f0*/  @!P1 IADD3 R21, PT, PT, R23, R21, RZ ;  /* 0x0000001517159210 */ /* 0x000fe40007ffe0ff */
[C---:B------:R-:W-:Y:S02]  /*1300*/  @!P1 SHF.L.U32 R23, R22.reuse, 0x1, RZ ;  /* 0x0000000116179819 */ /* 0x040fe400000006ff */
[----:B------:R-:W-:Y:S02]  /*1310*/  @!P1 SHF.L.U64.HI R22, R22, 0x1, R21 ;  /* 0x0000000116169819 */ /* 0x000fe40000010215 */
[----:B------:R-:W-:Y:S02]  /*1320*/  CS2R R10, SRZ ;  /* 0x00000000000a7805 */ /* 0x000fe4000001ff00 */
[----:B------:R-:W-:Y:S01]  /*1330*/  @!P4 IADD3.X R19, PT, PT, R26, R19, RZ, P5, !PT ;  /* 0x000000131a13c210 */ /* 0x000fe20002ffe4ff */
[----:B------:R-:W3:Y:S01]  /*1340*/  @!P0 LDC.64 R20, c[0x0][0x3f8] ;  /* 0x0000fe00ff148b82 */ /* 0x000ee20000000a00 */
[----:B------:R-:W-:Y:S01]  /*1350*/  MOV R9, RZ ;  /* 0x000000ff00097202 */ /* 0x000fe20000000f00 */
[----:B0-----:R-:W-:Y:S01]  /*1360*/  @!P2 IMAD R0, R33, R14, RZ ;  /* 0x0000000e2100a224 */ /* 0x001fe200078e02ff */
[----:B------:R-:W-:Y:S01]  /*1370*/  IADD3 R33, PT, PT, R45, 0x68, RZ ;  /* 0x000000682d217810 */ /* 0x000fe20007ffe0ff */
[----:B------:R0:W5:Y:S04]  /*1380*/  @!P4 LDG.E R10, desc[UR8][R16.64] ;  /* 0x00000008100ac981 */ /* 0x000168000c1e1900 */
[----:B------:R-:W4:Y:S01]  /*1390*/  @!P1 LDC.64 R26, c[0x0][0x398] ;  /* 0x0000e600ff1a9b82 */ /* 0x000f220000000a00 */
[----:B------:R2:W5:Y:S01]  /*13a0*/  @!P3 LDG.E R9, desc[UR8][R24.64] ;  /* 0x000000081809b981 */ /* 0x000562000c1e1900 */
[----:B------:R-:W-:-:S02]  /*13b0*/  ISETP.GE.U32.AND P3, PT, R33, UR12, PT ;  /* 0x0000000c21007c0c */ /* 0x000fc4000bf66070 */
[----:B------:R-:W-:Y:S01]  /*13c0*/  SHF.R.S32.HI R61, RZ, 0x1f, R33 ;  /* 0x0000001fff3d7819 */ /* 0x000fe20000011421 */
[----:B------:R1:W5:Y:S01]  /*13d0*/  @!P4 LDG.E R11, desc[UR8][R18.64] ;  /* 0x00000008120bc981 */ /* 0x000362000c1e1900 */
[----:B0-----:R-:W-:Y:S02]  /*13e0*/  @!P2 MOV R16, R66 ;  /* 0x000000420010a202 */ /* 0x001fe40000000f00 */
[----:B------:R-:W-:Y:S01]  /*13f0*/  @!P2 MOV R17, R69 ;  /* 0x000000450011a202 */ /* 0x000fe20000000f00 */
[----:B------:R-:W-:Y:S01]  /*1400*/  @!P2 IMAD R39, R29, R15, R0 ;  /* 0x0000000f1d27a224 */ /* 0x000fe200078e0200 */
[----:B------:R-:W-:Y:S02]  /*1410*/  ISETP.GE.AND.EX P3, PT, R61, UR13, PT, P3 ;  /* 0x0000000d3d007c0c */ /* 0x000fe4000bf66330 */
[----:B--2---:R-:W-:Y:S01]  /*1420*/  @!P1 IADD3 R24, P6, PT, R23, R12, RZ ;  /* 0x0000000c17189210 */ /* 0x004fe20007fde0ff */
[----:B------:R-:W-:Y:S01]  /*1430*/  @!P2 IMAD.WIDE.U32 R14, R29, R14, R16 ;  /* 0x0000000e1d0ea225 */ /* 0x000fe200078e0010 */
[----:B------:R-:W-:Y:S01]  /*1440*/  MOV R12, RZ ;  /* 0x000000ff000c7202 */ /* 0x000fe20000000f00 */
[----:B------:R-:W0:Y:S01]  /*1450*/  @!P2 LDC.64 R28, c[0x0][0x398] ;  /* 0x0000e600ff1cab82 */ /* 0x000e220000000a00 */
[----:B------:R-:W-:-:S02]  /*1460*/  @!P1 IADD3.X R25, PT, PT, R22, R13, RZ, P6, !PT ;  /* 0x0000000d16199210 */ /* 0x000fc400037fe4ff */
[----:B------:R-:W-:Y:S02]  /*1470*/  @!P2 IADD3 R13, PT, PT, R15, R39, RZ ;  /* 0x000000270f0da210 */ /* 0x000fe40007ffe0ff */
[C---:B------:R-:W-:Y:S01]  /*1480*/  @!P2 SHF.L.U32 R15, R14.reuse, 0x1, RZ ;  /* 0x000000010e0fa819 */ /* 0x040fe200000006ff */
[----:B------:R2:W5:Y:S01]  /*1490*/  @!P1 LDG.E R12, desc[UR8][R24.64] ;  /* 0x00000008180c9981 */ /* 0x000562000c1e1900 */
[----:B------:R-:W-:Y:S01]  /*14a0*/  @!P2 SHF.L.U64.HI R0, R14, 0x1, R13 ;  /* 0x000000010e00a819 */ /* 0x000fe2000001020d */
[----:B---3--:R-:W-:Y:S01]  /*14b0*/  @!P0 IMAD R14, R37, R20, RZ ;  /* 0x00000014250e8224 */ /* 0x008fe200078e02ff */
[----:B----4-:R-:W-:Y:S01]  /*14c0*/  @!P1 IADD3 R26, P6, PT, R23, R26, RZ ;  /* 0x0000001a171a9210 */ /* 0x010fe20007fde0ff */
[----:B-1----:R-:W1:Y:S02]  /*14d0*/  @!P3 LDC.64 R18, c[0x0][0x3f8] ;  /* 0x0000fe00ff12bb82 */ /* 0x002e640000000a00 */
[----:B------:R-:W-:Y:S01]  /*14e0*/  @!P0 IMAD R37, R35, R21, R14 ;  /* 0x0000001523258224 */ /* 0x000fe200078e020e */
[----:B--2---:R-:W-:-:S02]  /*14f0*/  @!P0 MOV R24, R66 ;  /* 0x0000004200188202 */ /* 0x004fc40000000f00 */
[----:B------:R-:W-:-:S03]  /*1500*/  @!P0 MOV R25, R69 ;  /* 0x0000004500198202 */ /* 0x000fc60000000f00 */
[----:B------:R-:W2:Y:S01]  /*1510*/  @!P0 LDC.64 R16, c[0x0][0x3a0] ;  /* 0x0000e800ff108b82 */ /* 0x000ea20000000a00 */
[----:B------:R-:W-:Y:S01]  /*1520*/  @!P1 IADD3.X R27, PT, PT, R22, R27, RZ, P6, !PT ;  /* 0x0000001b161b9210 */ /* 0x000fe200037fe4ff */
[----:B------:R-:W-:-:S06]  /*1530*/  @!P0 IMAD.WIDE.U32 R20, R35, R20, R24 ;  /* 0x0000001423148225 */ /* 0x000fcc00078e0018 */
[----:B------:R-:W3:Y:S01]  /*1540*/  LDC.64 R24, c[0x0][0x3b8] ;  /* 0x0000ee00ff187b82 */ /* 0x000ee20000000a00 */
[----:B------:R-:W-:-:S07]  /*1550*/  IADD3 R40, PT, PT, R45, 0x70, RZ ;  /* 0x000000702d287810 */ /* 0x000fce0007ffe0ff */
[----:B------:R-:W4:Y:S01]  /*1560*/  @!P0 LDC.64 R22, c[0x0][0x398] ;  /* 0x0000e600ff168b82 */ /* 0x000f220000000a00 */
[----:B------:R-:W-:Y:S02]  /*1570*/  MOV R13, RZ ;  /* 0x000000ff000d7202 */ /* 0x000fe40000000f00 */
[----:B------:R-:W-:Y:S02]  /*1580*/  ISETP.GE.U32.AND P5, PT, R40, UR12, PT ;  /* 0x0000000c28007c0c */ /* 0x000fe4000bfa6070 */
[----:B------:R-:W-:Y:S02]  /*1590*/  SHF.R.S32.HI R41, RZ, 0x1f, R40 ;  /* 0x0000001fff297819 */ /* 0x000fe40000011428 */
[----:B------:R0:W5:Y:S01]  /*15a0*/  @!P1 LDG.E R13, desc[UR8][R26.64] ;  /* 0x000000081a0d9981 */ /* 0x000162000c1e1900 */
[----:B------:R-:W-:Y:S01]  /*15b0*/  @!P2 IADD3 R30, P6, PT, R15, R30, RZ ;  /* 0x0000001e0f1ea210 */ /* 0x000fe20007fde0ff */
[----:B------:R-:W4:Y:S01]  /*15c0*/  @!P3 LDC.64 R34, c[0x0][0x3a0] ;  /* 0x0000e800ff22bb82 */ /* 0x000f220000000a00 */
[----:B------:R-:W-:-:S02]  /*15d0*/  ISETP.GE.AND.EX P5, PT, R41, UR13, PT, P5 ;  /* 0x0000000d29007c0c */ /* 0x000fc4000bfa6350 */
[----:B0-----:R-:W-:Y:S02]  /*15e0*/  @!P2 IADD3 R28, P1, PT, R15, R28, RZ ;  /* 0x0000001c0f1ca210 */ /* 0x001fe40007f3e0ff */
[----:B------:R-:W-:Y:S02]  /*15f0*/  CS2R R14, SRZ ;  /* 0x00000000000e7805 */ /* 0x000fe4000001ff00 */
[----:B------:R-:W-:Y:S02]  /*1600*/  IADD3 R45, PT, PT, R45, 0x78, RZ ;  /* 0x000000782d2d7810 */ /* 0x000fe40007ffe0ff */
[----:B------:R-:W-:Y:S01]  /*1610*/  @!P0 IADD3 R27, PT, PT, R21, R37, RZ ;  /* 0x00000025151b8210 */ /* 0x000fe20007ffe0ff */
[----:B------:R-:W0:Y:S01]  /*1620*/  @!P3 LDC.64 R38, c[0x0][0x398] ;  /* 0x0000e600ff26bb82 */ /* 0x000e220000000a00 */
[C---:B------:R-:W-:Y:S02]  /*1630*/  @!P2 IADD3.X R31, PT, PT, R0.reuse, R31, RZ, P6, !PT ;  /* 0x0000001f001fa210 */ /* 0x040fe400037fe4ff */
[----:B------:R-:W-:-:S02]  /*1640*/  @!P2 IADD3.X R29, PT, PT, R0, R29, RZ, P1, !PT ;  /* 0x0000001d001da210 */ /* 0x000fc40000ffe4ff */
[C---:B------:R-:W-:Y:S01]  /*1650*/  @!P0 SHF.L.U32 R21, R20.reuse, 0x1, RZ ;  /* 0x0000000114158819 */ /* 0x040fe200000006ff */
[----:B------:R2:W5:Y:S01]  /*1660*/  @!P2 LDG.E R14, desc[UR8][R30.64] ;  /* 0x000000081e0ea981 */ /* 0x000562000c1e1900 */
[----:B------:R-:W-:Y:S01]  /*1670*/  @!P0 SHF.L.U64.HI R0, R20, 0x1, R27 ;  /* 0x0000000114008819 */ /* 0x000fe2000001021b */
[----:B-1----:R-:W-:Y:S01]  /*1680*/  @!P3 IMAD R20, R61, R18, RZ ;  /* 0x000000123d14b224 */ /* 0x002fe200078e02ff */
[----:B------:R-:W-:Y:S01]  /*1690*/  ISETP.GE.U32.AND P4, PT, R45, UR12, PT ;  /* 0x0000000c2d007c0c */ /* 0x000fe2000bf86070 */
[----:B------:R1:W5:Y:S01]  /*16a0*/  @!P2 LDG.E R15, desc[UR8][R28.64] ;  /* 0x000000081c0fa981 */ /* 0x000362000c1e1900 */
[----:B------:R-:W-:Y:S01]  /*16b0*/  SHF.R.S32.HI R59, RZ, 0x1f, R45 ;  /* 0x0000001fff3b7819 */ /* 0x000fe2000001142d */
[----:B---3--:R-:W-:Y:S01]  /*16c0*/  IMAD.WIDE R24, R58, 0x8, R24 ;  /* 0x000000083a187825 */ /* 0x008fe200078e0218 */
[----:B--2---:R-:W-:Y:S02]  /*16d0*/  @!P0 IADD3 R26, P1, PT, R21, R16, RZ ;  /* 0x00000010151a8210 */ /* 0x004fe40007f3e0ff */
[----:B------:R-:W-:Y:S01]  /*16e0*/  ISETP.GE.AND.EX P4, PT, R59, UR13, PT, P4 ;  /* 0x0000000d3b007c0c */ /* 0x000fe2000bf86340 */
[----:B------:R-:W-:Y:S01]  /*16f0*/  @!P3 IMAD R31, R33, R19, R20 ;  /* 0x00000013211fb224 */ /* 0x000fe200078e0214 */
[----:B----4-:R-:W-:Y:S01]  /*1700*/  @!P0 IADD3 R22, P2, PT, R21, R22, RZ ;  /* 0x0000001615168210 */ /* 0x010fe20007f5e0ff */
[----:B------:R2:W3:Y:S01]  /*1710*/  LDG.E.64 R36, desc[UR8][R24.64] ;  /* 0x0000000818247981 */ /* 0x0004e2000c1e1b00 */
[----:B------:R-:W4:Y:S01]  /*1720*/  @!P5 LDC.64 R20, c[0x0][0x3f8] ;  /* 0x0000fe00ff14db82 */ /* 0x000f220000000a00 */
[----:B-1----:R-:W-:-:S02]  /*1730*/  @!P3 MOV R28, R66 ;  /* 0x00000042001cb202 */ /* 0x002fc40000000f00 */
[----:B------:R-:W-:-:S03]  /*1740*/  @!P3 MOV R29, R69 ;  /* 0x00000045001db202 */ /* 0x000fc60000000f00 */
[----:B------:R-:W-:Y:S01]  /*1750*/  @!P3 IMAD.WIDE.U32 R18, R33, R18, R28 ;  /* 0x000000122112b225 */ /* 0x000fe200078e001c */
[----:B------:R-:W-:Y:S02]  /*1760*/  @!P0 IADD3.X R27, PT, PT, R0, R17, RZ, P1, !PT ;  /* 0x00000011001b8210 */ /* 0x000fe40000ffe4ff */
[----:B------:R-:W1:Y:S02]  /*1770*/  @!P4 LDC.64 R28, c[0x0][0x3f8] ;  /* 0x0000fe00ff1ccb82 */ /* 0x000e640000000a00 */
[----:B------:R-:W-:Y:S02]  /*1780*/  @!P3 IADD3 R17, PT, PT, R19, R31, RZ ;  /* 0x0000001f1311b210 */ /* 0x000fe40007ffe0ff */
[C---:B------:R-:W-:Y:S02]  /*1790*/  @!P3 SHF.L.U32 R19, R18.reuse, 0x1, RZ ;  /* 0x000000011213b819 */ /* 0x040fe400000006ff */
[----:B------:R-:W-:Y:S02]  /*17a0*/  @!P3 SHF.L.U64.HI R18, R18, 0x1, R17 ;  /* 0x000000011212b819 */ /* 0x000fe40000010211 */
[----:B------:R-:W1:Y:S01]  /*17b0*/  @!P5 LDC.64 R30, c[0x0][0x3a0] ;  /* 0x0000e800ff1edb82 */ /* 0x000e620000000a00 */
[----:B------:R-:W-:-:S02]  /*17c0*/  MOV R17, RZ ;  /* 0x000000ff00117202 */ /* 0x000fc40000000f00 */
[----:B------:R-:W-:Y:S02]  /*17d0*/  @!P0 IADD3.X R23, PT, PT, R0, R23, RZ, P2, !PT ;  /* 0x0000001700178210 */ /* 0x000fe400017fe4ff */
[----:B------:R-:W-:Y:S01]  /*17e0*/  ISETP.NE.AND P1, PT, RZ, UR4, PT ;  /* 0x00000004ff007c0c */ /* 0x000fe2000bf25270 */
[----:B----4-:R-:W-:Y:S01]  /*17f0*/  @!P5 IMAD R41, R41, R20, RZ ;  /* 0x000000142929d224 */ /* 0x010fe200078e02ff */
[C---:B------:R-:W-:Y:S01]  /*1800*/  @!P3 IADD3 R34, P2, PT, R19.reuse, R34, RZ ;  /* 0x000000221322b210 */ /* 0x040fe20007f5e0ff */
[----:B------:R4:W5:Y:S01]  /*1810*/  @!P0 LDG.E R17, desc[UR8][R22.64] ;  /* 0x0000000816118981 */ /* 0x000962000c1e1900 */
[----:B0-----:R-:W-:Y:S02]  /*1820*/  @!P3 IADD3 R38, P6, PT, R19, R38, RZ ;  /* 0x000000261326b210 */ /* 0x001fe40007fde0ff */
[----:B------:R-:W-:Y:S01]  /*1830*/  MOV R16, RZ ;  /* 0x000000ff00107202 */ /* 0x000fe20000000f00 */
[----:B------:R-:W-:Y:S01]  /*1840*/  @!P5 IMAD R61, R40, R21, R41 ;  /* 0x00000015283dd224 */ /* 0x000fe200078e0229 */
[----:B------:R-:W-:Y:S01]  /*1850*/  @!P3 IADD3.X R35, PT, PT, R18, R35, RZ, P2, !PT ;  /* 0x000000231223b210 */ /* 0x000fe200017fe4ff */
[----:B--2---:R-:W0:Y:S01]  /*1860*/  @!P4 LDC.64 R24, c[0x0][0x398] ;  /* 0x0000e600ff18cb82 */ /* 0x004e220000000a00 */
[----:B----4-:R-:W-:-:S02]  /*1870*/  @!P5 MOV R22, R66 ;  /* 0x000000420016d202 */ /* 0x010fc40000000f00 */
[----:B------:R2:W5:Y:S01]  /*1880*/  @!P0 LDG.E R16, desc[UR8][R26.64] ;  /* 0x000000081a108981 */ /* 0x000562000c1e1900 */
[----:B------:R-:W-:Y:S02]  /*1890*/  @!P5 MOV R23, R69 ;  /* 0x000000450017d202 */ /* 0x000fe40000000f00 */
[----:B------:R-:W-:Y:S02]  /*18a0*/  @!P3 IADD3.X R39, PT, PT, R18, R39, RZ, P6, !PT ;  /* 0x000000271227b210 */ /* 0x000fe400037fe4ff */
[----:B------:R-:W-:Y:S01]  /*18b0*/  CS2R R18, SRZ ;  /* 0x0000000000127805 */ /* 0x000fe2000001ff00 */
[----:B------:R-:W4:Y:S01]  /*18c0*/  @P1 LDC.64 R32, c[0x0][0x3b0] ;  /* 0x0000ec00ff201b82 */ /* 0x000f220000000a00 */
[----:B------:R-:W-:-:S04]  /*18d0*/  @!P5 IMAD.WIDE.U32 R40, R40, R20, R22 ;  /* 0x000000142828d225 */ /* 0x000fc800078e0016 */
[----:B------:R1:W5:Y:S03]  /*18e0*/  @!P3 LDG.E R18, desc[UR8][R34.64] ;  /* 0x000000082212b981 */ /* 0x000366000c1e1900 */
[----:B------:R-:W0:Y:S01]  /*18f0*/  @!P5 LDC.64 R20, c[0x0][0x398] ;  /* 0x0000e600ff14db82 */ /* 0x000e220000000a00 */
[----:B------:R-:W-:Y:S01]  /*1900*/  @!P5 IADD3 R41, PT, PT, R41, R61, RZ ;  /* 0x0000003d2929d210 */ /* 0x000fe20007ffe0ff */
[----:B------:R1:W5:Y:S06]  /*1910*/  @!P3 LDG.E R19, desc[UR8][R38.64] ;  /* 0x000000082613b981 */ /* 0x00036c000c1e1900 */
[----:B--2---:R-:W2:Y:S01]  /*1920*/  LDC.64 R26, c[0x0][0x3a8] ;  /* 0x0000ea00ff1a7b82 */ /* 0x004ea20000000a00 */
[----:B-1----:R-:W-:-:S07]  /*1930*/  @!P4 IMAD R34, R59, R28, RZ ;  /* 0x0000001c3b22c224 */ /* 0x002fce00078e02ff */
[----:B------:R-:W1:Y:S01]  /*1940*/  @!P4 LDC.64 R22, c[0x0][0x3a0] ;  /* 0x0000e800ff16cb82 */ /* 0x000e620000000a00 */
[C---:B------:R-:W-:Y:S02]  /*1950*/  @!P5 SHF.L.U32 R39, R40.reuse, 0x1, RZ ;  /* 0x000000012827d819 */ /* 0x040fe400000006ff */
[----:B------:R-:W-:Y:S01]  /*1960*/  @!P5 SHF.L.U64.HI R40, R40, 0x1, R41 ;  /* 0x000000012828d819 */ /* 0x000fe20000010229 */
[C---:B------:R-:W-:Y:S01]  /*1970*/  @!P4 IMAD R41, R45.reuse, R29, R34 ;  /* 0x0000001d2d29c224 */ /* 0x040fe200078e0222 */
[----:B------:R-:W-:Y:S02]  /*1980*/  @!P4 MOV R34, R66 ;  /* 0x000000420022c202 */ /* 0x000fe40000000f00 */
[----:B------:R-:W-:Y:S02]  /*1990*/  @!P4 MOV R35, R69 ;  /* 0x000000450023c202 */ /* 0x000fe40000000f00 */
[----:B------:R-:W-:Y:S01]  /*19a0*/  LOP3.LUT R0, R56, 0xffff, RZ, 0xc0, !PT ;  /* 0x0000ffff38007812 */ /* 0x000fe200078ec0ff */
[----:B------:R-:W-:Y:S01]  /*19b0*/  @!P4 IMAD.WIDE.U32 R28, R45, R28, R34 ;  /* 0x0000001c2d1cc225 */ /* 0x000fe200078e0022 */
[----:B------:R-:W-:-:S03]  /*19c0*/  @!P5 IADD3 R30, P0, PT, R39, R30, RZ ;  /* 0x0000001e271ed210 */ /* 0x000fc60007f1e0ff */
[----:B------:R-:W-:Y:S01]  /*19d0*/  IMAD R59, R63, 0xa0, R0 ;  /* 0x000000a03f3b7824 */ /* 0x000fe200078e0200 */
[----:B------:R-:W-:Y:S02]  /*19e0*/  @!P4 IADD3 R35, PT, PT, R29, R41, RZ ;  /* 0x000000291d23c210 */ /* 0x000fe40007ffe0ff */
[----:B------:R-:W-:Y:S02]  /*19f0*/  @!P4 SHF.L.U32 R29, R28, 0x1, RZ ;  /* 0x000000011c1dc819 */ /* 0x000fe400000006ff */
[----:B------:R-:W-:Y:S02]  /*1a00*/  @!P5 IADD3.X R31, PT, PT, R40, R31, RZ, P0, !PT ;  /* 0x0000001f281fd210 */ /* 0x000fe400007fe4ff */
[----:B0-----:R-:W-:Y:S01]  /*1a10*/  @!P5 IADD3 R20, P0, PT, R39, R20, RZ ;  /* 0x000000142714d210 */ /* 0x001fe20007f1e0ff */
[----:B----4-:R-:W-:Y:S01]  /*1a20*/  @P1 IMAD.WIDE R32, R59, 0x2, R32 ;  /* 0x000000023b201825 */ /* 0x010fe200078e0220 */
[----:B------:R-:W-:Y:S02]  /*1a30*/  @!P4 SHF.L.U64.HI R28, R28, 0x1, R35 ;  /* 0x000000011c1cc819 */ /* 0x000fe40000010223 */
[----:B-1----:R-:W-:Y:S01]  /*1a40*/  @!P4 IADD3 R22, P2, PT, R29, R22, RZ ;  /* 0x000000161d16c210 */ /* 0x002fe20007f5e0ff */
[----:B--2---:R-:W-:Y:S01]  /*1a50*/  IMAD.WIDE R26, R59, 0x2, R26 ;  /* 0x000000023b1a7825 */ /* 0x004fe200078e021a */
[----:B------:R-:W-:Y:S01]  /*1a60*/  @!P4 IADD3 R24, P3, PT, R29, R24, RZ ;  /* 0x000000181d18c210 */ /* 0x000fe20007f7e0ff */
[----:B------:R-:W2:Y:S01]  /*1a70*/  @P1 LDG.E.U16 R44, desc[UR8][R32.64] ;  /* 0x00000008202c1981 */ /* 0x000ea2000c1e1500 */
[----:B------:R-:W-:-:S02]  /*1a80*/  @!P5 IADD3.X R21, PT, PT, R40, R21, RZ, P0, !PT ;  /* 0x000000152815d210 */ /* 0x000fc400007fe4ff */
[----:B------:R-:W-:Y:S02]  /*1a90*/  CS2R R40, SRZ ;  /* 0x0000000000287805 */ /* 0x000fe4000001ff00 */
[----:B------:R-:W-:Y:S01]  /*1aa0*/  MOV R38, RZ ;  /* 0x000000ff00267202 */ /* 0x000fe20000000f00 */
[----:B------:R-:W4:Y:S01]  /*1ab0*/  @P1 LDG.E.U16 R34, desc[UR8][R32.64+0x2] ;  /* 0x0000020820221981 */ /* 0x000f22000c1e1500 */
[----:B------:R-:W-:Y:S02]  /*1ac0*/  MOV R39, RZ ;  /* 0x000000ff00277202 */ /* 0x000fe40000000f00 */
[C---:B------:R-:W-:Y:S01]  /*1ad0*/  @!P4 IADD3.X R23, PT, PT, R28.reuse, R23, RZ, P2, !PT ;  /* 0x000000171c17c210 */ /* 0x040fe200017fe4ff */
[----:B------:R-:W4:Y:S01]  /*1ae0*/  LDG.E.U16 R59, desc[UR8][R26.64] ;  /* 0x000000081a3b7981 */ /* 0x000f22000c1e1500 */
[----:B------:R-:W-:-:S03]  /*1af0*/  @!P4 IADD3.X R25, PT, PT, R28, R25, RZ, P3, !PT ;  /* 0x000000191c19c210 */ /* 0x000fc60001ffe4ff */
[----:B------:R-:W4:Y:S04]  /*1b00*/  LDG.E.U16 R29, desc[UR8][R26.64+0x2] ;  /* 0x000002081a1d7981 */ /* 0x000f28000c1e1500 */
[----:B------:R0:W5:Y:S04]  /*1b10*/  @!P5 LDG.E R38, desc[UR8][R30.64] ;  /* 0x000000081e26d981 */ /* 0x000168000c1e1900 */
[----:B------:R0:W5:Y:S04]  /*1b20*/  @!P5 LDG.E R39, desc[UR8][R20.64] ;  /* 0x000000081427d981 */ /* 0x000168000c1e1900 */
[----:B------:R0:W5:Y:S04]  /*1b30*/  @!P4 LDG.E R40, desc[UR8][R22.64] ;  /* 0x000000081628c981 */ /* 0x000168000c1e1900 */
[----:B------:R0:W5:Y:S01]  /*1b40*/  @!P4 LDG.E R41, desc[UR8][R24.64] ;  /* 0x000000081829c981 */ /* 0x000162000c1e1900 */
[----:B------:R-:W-:Y:S01]  /*1b50*/  MOV R61, 0x3f800000 ;  /* 0x3f800000003d7802 */ /* 0x000fe20000000f00 */
[----:B------:R-:W-:Y:S01]  /*1b60*/  UISETP.NE.AND UP0, UPT, UR4, URZ, UPT ;  /* 0x000000ff0400728c */ /* 0x000fe2000bf05270 */
[----:B------:R-:W-:-:S02]  /*1b70*/  MOV R64, RZ ;  /* 0x000000ff00407202 */ /* 0x000fc40000000f00 */
[----:B------:R-:W-:Y:S01]  /*1b80*/  MOV R62, RZ ;  /* 0x000000ff003e7202 */ /* 0x000fe20000000f00 */
[----:B---3--:R-:W-:-:S05]  /*1b90*/  FFMA.FTZ R37, -R36, R36, R37 ;  /* 0x0000002424257223 */ /* 0x008fca0000010125 */
[----:B------:R-:W-:-:S13]  /*1ba0*/  FSETP.GTU.FTZ.AND P0, PT, R37, RZ, PT ;  /* 0x000000ff2500720b */ /* 0x000fda0003f1c000 */
[----:B------:R-:W1:Y:S02]  /*1bb0*/  @P0 LDC R28, c[0x0][0x3c0] ;  /* 0x0000f000ff1c0b82 */ /* 0x000e640000000800 */
[----:B-1----:R-:W-:-:S04]  /*1bc0*/  @P0 FADD.FTZ R28, R37, R28 ;  /* 0x0000001c251c0221 */ /* 0x002fc80000010000 */
[----:B------:R0:W1:Y:S01]  /*1bd0*/  @P0 MUFU.RSQ R61, R28 ;  /* 0x0000001c003d0308 */ /* 0x0000620000001400 */
[----:B--2---:R-:W-:Y:S02]  /*1be0*/  @P1 SHF.L.U32 R64, R44, 0x10, RZ ;  /* 0x000000102c401819 */ /* 0x004fe400000006ff */
[----:B----4-:R-:W-:Y:S02]  /*1bf0*/  @P1 SHF.L.U32 R62, R34, 0x10, RZ ;  /* 0x00000010223e1819 */ /* 0x010fe400000006ff */
[----:B------:R-:W-:Y:S02]  /*1c00*/  SHF.L.U32 R59, R59, 0x10, RZ ;  /* 0x000000103b3b7819 */ /* 0x000fe400000006ff */
[----:B------:R-:W-:Y:S01]  /*1c10*/  SHF.L.U32 R37, R29, 0x10, RZ ;  /* 0x000000101d257819 */ /* 0x000fe200000006ff */
[----:B01----:R-:W-:Y:S06]  /*1c20*/  BRA.U UP0, `(.L_x_863) ;  /* 0x0000001100847547 */ /* 0x003fec000b800000 */
[--C-:B-----5:R-:W-:Y:S02]  /*1c30*/  HADD2.F32 R21, -RZ, R54.reuse.H0_H0 ;  /* 0x20000036ff157230 */ /* 0x120fe40000004100 */
[----:B------:R-:W-:Y:S02]  /*1c40*/  HADD2.F32 R23, -RZ, R54.H1_H1 ;  /* 0x30000036ff177230 */ /* 0x000fe40000004100 */
[--C-:B------:R-:W-:Y:S02]  /*1c50*/  HADD2.F32 R20, -RZ, R53.reuse.H0_H0 ;  /* 0x20000035ff147230 */ /* 0x100fe40000004100 */
[C---:B------:R-:W-:Y:S01]  /*1c60*/  FADD.FTZ R24, -R36.reuse, R21 ;  /* 0x0000001524187221 */ /* 0x040fe20000010100 */
[----:B------:R-:W-:Y:S02]  /*1c70*/  HADD2.F32 R22, -RZ, R53.H1_H1 ;  /* 0x30000035ff167230 */ /* 0x000fe40000004100 */
[----:B------:R-:W-:Y:S01]  /*1c80*/  FADD.FTZ R26, -R36, R23 ;  /* 0x00000017241a7221 */ /* 0x000fe20000010100 */
[----:B------:R-:W-:-:S02]  /*1c90*/  HADD2.F32 R27, -RZ, R52.H0_H0 ;  /* 0x20000034ff1b7230 */ /* 0x000fc40000004100 */
[----:B------:R-:W-:Y:S01]  /*1ca0*/  FMUL.FTZ R28, R59, R20 ;  /* 0x000000143b1c7220 */ /* 0x000fe20000410000 */
[-C--:B------:R-:W-:Y:S01]  /*1cb0*/  FMUL.FTZ R21, R24, R61.reuse ;  /* 0x0000003d18157220 */ /* 0x080fe20000410000 */
[----:B------:R-:W-:Y:S01]  /*1cc0*/  FMUL.FTZ R23, R26, R61 ;  /* 0x0000003d1a177220 */ /* 0x000fe20000410000 */
[----:B------:R-:W-:Y:S02]  /*1cd0*/  HADD2.F32 R26, -RZ, R51.H0_H0 ;  /* 0x20000033ff1a7230 */ /* 0x000fe40000004100 */
        /* <DEDUP_REMOVED lines=10> */
[----:B------:R-:W-:-:S02]  /*1d80*/  HADD2.F32 R21, -RZ, R52.H1_H1 ;  /* 0x30000034ff157230 */ /* 0x000fc40000004100 */
[----:B------:R-:W-:Y:S01]  /*1d90*/  FFMA.FTZ R23, R22, R23, RZ ;  /* 0x0000001716177223 */ /* 0x000fe200000100ff */
[----:B------:R-:W-:Y:S01]  /*1da0*/  FFMA.FTZ R29, R26, R27, R29 ;  /* 0x0000001b1a1d7223 */ /* 0x000fe2000001001d */
[----:B------:R-:W-:Y:S01]  /*1db0*/  FADD.FTZ R33, R25, R20 ;  /* 0x0000001419217221 */ /* 0x000fe20000010000 */
[----:B------:R-:W-:Y:S01]  /*1dc0*/  FFMA.FTZ R28, R27, R20, R28 ;  /* 0x000000141b1c7223 */ /* 0x000fe2000001001c */
[----:B------:R-:W-:Y:S01]  /*1dd0*/  FADD.FTZ R24, -R36, R21 ;  /* 0x0000001524187221 */ /* 0x000fe20000010100 */
[----:B------:R-:W-:Y:S02]  /*1de0*/  HADD2.F32 R20, -RZ, R51.H1_H1 ;  /* 0x30000033ff147230 */ /* 0x000fe40000004100 */
[----:B------:R-:W-:Y:S01]  /*1df0*/  FADD.FTZ R25, RZ, R22 ;  /* 0x00000016ff197221 */ /* 0x000fe20000010000 */
[--C-:B------:R-:W-:Y:S02]  /*1e00*/  HADD2.F32 R27, -RZ, R50.reuse.H0_H0 ;  /* 0x20000032ff1b7230 */ /* 0x100fe40000004100 */
[----:B------:R-:W-:Y:S01]  /*1e10*/  FMUL.FTZ R21, R24, R61 ;  /* 0x0000003d18157220 */ /* 0x000fe20000410000 */
[----:B------:R-:W-:-:S02]  /*1e20*/  HADD2.F32 R35, -RZ, R50.H1_H1 ;  /* 0x30000032ff237230 */ /* 0x000fc40000004100 */
[----:B------:R-:W-:Y:S01]  /*1e30*/  FMUL.FTZ R22, R37, R20 ;  /* 0x0000001425167220 */ /* 0x000fe20000410000 */
[----:B------:R-:W-:Y:S01]  /*1e40*/  FADD.FTZ R25, R20, R25 ;  /* 0x0000001914197221 */ /* 0x000fe20000010000 */
[----:B------:R-:W-:Y:S01]  /*1e50*/  FADD.FTZ R24, -R36, R27 ;  /* 0x0000001b24187221 */ /* 0x000fe20000010100 */
[----:B------:R-:W-:Y:S01]  /*1e60*/  FFMA.FTZ R23, R20, R21, R23 ;  /* 0x0000001514177223 */ /* 0x000fe20000010017 */
[----:B------:R-:W-:Y:S01]  /*1e70*/  FADD.FTZ R31, R26, R31 ;  /* 0x0000001f1a1f7221 */ /* 0x000fe20000010000 */
[----:B------:R-:W-:Y:S01]  /*1e80*/  FFMA.FTZ R28, R21, R22, R28 ;  /* 0x00000016151c7223 */ /* 0x000fe2000001001c */
[--C-:B------:R-:W-:Y:S02]  /*1e90*/  HADD2.F32 R20, -RZ, R49.reuse.H0_H0 ;  /* 0x20000031ff147230 */ /* 0x100fe40000004100 */
[----:B------:R-:W-:Y:S01]  /*1ea0*/  FADD.FTZ R26, -R36, R35 ;  /* 0x00000023241a7221 */ /* 0x000fe20000010100 */
[----:B------:R-:W-:Y:S01]  /*1eb0*/  FMUL.FTZ R21, R24, R61 ;  /* 0x0000003d18157220 */ /* 0x000fe20000410000 */
[----:B------:R-:W-:Y:S01]  /*1ec0*/  FADD.FTZ R33, R22, R33 ;  /* 0x0000002116217221 */ /* 0x000fe20000010000 */
[----:B------:R-:W-:-:S02]  /*1ed0*/  HADD2.F32 R22, -RZ, R49.H1_H1 ;  /* 0x30000031ff167230 */ /* 0x000fc40000004100 */
[----:B------:R-:W-:Y:S01]  /*1ee0*/  FMUL.FTZ R26, R26, R61 ;  /* 0x0000003d1a1a7220 */ /* 0x000fe20000410000 */
        /* <DEDUP_REMOVED lines=20> */
[----:B------:R-:W-:-:S02]  /*2030*/  HADD2.F32 R20, -RZ, R47.H1_H1 ;  /* 0x3000002fff147230 */ /* 0x000fc40000004100 */
[----:B------:R-:W-:Y:S01]  /*2040*/  FADD.FTZ R22, -R36, R27 ;  /* 0x0000001b24167221 */ /* 0x000fe20000010100 */
[----:B------:R-:W-:Y:S01]  /*2050*/  FFMA.FTZ R33, R24, R33, R21 ;  /* 0x0000002118217223 */ /* 0x000fe20000010015 */
[--C-:B------:R-:W-:Y:S02]  /*2060*/  HADD2.F32 R24, -RZ, R43.reuse.H0_H0 ;  /* 0x2000002bff187230 */ /* 0x100fe40000004100 */
[----:B------:R-:W-:Y:S01]  /*2070*/  FADD.FTZ R28, -R36, R35 ;  /* 0x00000023241c7221 */ /* 0x000fe20000010100 */
[-C--:B------:R-:W-:Y:S01]  /*2080*/  FMUL.FTZ R22, R22, R61.reuse ;  /* 0x0000003d16167220 */ /* 0x080fe20000410000 */
[----:B------:R-:W-:Y:S02]  /*2090*/  HADD2.F32 R27, -RZ, R46.H1_H1 ;  /* 0x3000002eff1b7230 */ /* 0x000fe40000004100 */
[----:B------:R-:W-:Y:S01]  /*20a0*/  FMUL.FTZ R21, R37, R20 ;  /* 0x0000001425157220 */ /* 0x000fe20000410000 */
[----:B------:R-:W-:Y:S01]  /*20b0*/  FMUL.FTZ R28, R28, R61 ;  /* 0x0000003d1c1c7220 */ /* 0x000fe20000410000 */
[----:B------:R-:W-:Y:S01]  /*20c0*/  FFMA.FTZ R23, R20, R22, R23 ;  /* 0x0000001614177223 */ /* 0x000fe20000010017 */
[----:B------:R-:W-:Y:S01]  /*20d0*/  FMUL.FTZ R35, R59, R24 ;  /* 0x000000183b237220 */ /* 0x000fe20000410000 */
[----:B------:R-:W-:Y:S01]  /*20e0*/  FADD.FTZ R26, R21, R26 ;  /* 0x0000001a151a7221 */ /* 0x000fe20000010000 */
[----:B------:R-:W-:Y:S01]  /*20f0*/  FFMA.FTZ R33, R22, R21, R33 ;  /* 0x0000001516217223 */ /* 0x000fe20000010021 */
[----:B------:R-:W-:Y:S01]  /*2100*/  FADD.FTZ R22, -R36, R27 ;  /* 0x0000001b24167221 */ /* 0x000fe20000010100 */
[----:B------:R-:W-:Y:S01]  /*2110*/  FADD.FTZ R25, R25, R20 ;  /* 0x0000001419197221 */ /* 0x000fe20000010000 */
[----:B------:R-:W-:-:S02]  /*2120*/  HADD2.F32 R20, -RZ, R43.H1_H1 ;  /* 0x3000002bff147230 */ /* 0x000fc40000004100 */
[----:B------:R-:W-:Y:S01]  /*2130*/  FADD.FTZ R26, R26, R35 ;  /* 0x000000231a1a7221 */ /* 0x000fe20000010000 */
[----:B------:R-:W-:Y:S01]  /*2140*/  FFMA.FTZ R33, R28, R35, R33 ;  /* 0x000000231c217223 */ /* 0x000fe20000010021 */
[----:B------:R-:W-:Y:S01]  /*2150*/  FMUL.FTZ R22, R22, R61 ;  /* 0x0000003d16167220 */ /* 0x000fe20000410000 */
[--C-:B------:R-:W-:Y:S02]  /*2160*/  HADD2.F32 R27, -RZ, R42.reuse.H0_H0 ;  /* 0x2000002aff1b7230 */ /* 0x100fe40000004100 */
[----:B------:R-:W-:Y:S01]  /*2170*/  FMUL.FTZ R21, R37, R20 ;  /* 0x0000001425157220 */ /* 0x000fe20000410000 */
[----:B------:R-:W-:Y:S02]  /*2180*/  HADD2.F32 R35, -RZ, R42.H1_H1 ;  /* 0x3000002aff237230 */ /* 0x000fe40000004100 */
[----:B------:R-:W-:Y:S01]  /*2190*/  FADD.FTZ R31, R31, R24 ;  /* 0x000000181f1f7221 */ /* 0x000fe20000010000 */
[----:B------:R-:W-:Y:S01]  /*21a0*/  FFMA.FTZ R29, R24, R28, R29 ;  /* 0x0000001c181d7223 */ /* 0x000fe2000001001d */
[----:B------:R-:W-:Y:S01]  /*21b0*/  FADD.FTZ R25, R25, R20 ;  /* 0x0000001419197221 */ /* 0x000fe20000010000 */
[----:B------:R-:W-:Y:S01]  /*21c0*/  FFMA.FTZ R23, R20, R22, R23 ;  /* 0x0000001614177223 */ /* 0x000fe20000010017 */
[----:B------:R-:W-:Y:S01]  /*21d0*/  FADD.FTZ R24, -R36, R27 ;  /* 0x0000001b24187221 */ /* 0x000fe20000010100 */
[----:B------:R-:W-:-:S02]  /*21e0*/  HADD2.F32 R20, -RZ, R3.H0_H0 ;  /* 0x20000003ff147230 */ /* 0x000fc40000004100 */
[----:B------:R-:W-:Y:S01]  /*21f0*/  FADD.FTZ R28, -R36, R35 ;  /* 0x00000023241c7221 */ /* 0x000fe20000010100 */
[----:B------:R-:W-:Y:S01]  /*2200*/  FFMA.FTZ R33, R22, R21, R33 ;  /* 0x0000001516217223 */ /* 0x000fe20000010021 */
[----:B------:R-:W-:Y:S02]  /*2210*/  HADD2.F32 R22, -RZ, R3.H1_H1 ;  /* 0x30000003ff167230 */ /* 0x000fe40000004100 */
[----:B------:R-:W-:Y:S01]  /*2220*/  FADD.FTZ R26, R21, R26 ;  /* 0x0000001a151a7221 */ /* 0x000fe20000010000 */
[-C--:B------:R-:W-:Y:S01]  /*2230*/  FMUL.FTZ R24, R24, R61.reuse ;  /* 0x0000003d18187220 */ /* 0x080fe20000410000 */
[----:B------:R-:W-:Y:S02]  /*2240*/  HADD2.F32 R35, -RZ, R4.H0_H0 ;  /* 0x20000004ff237230 */ /* 0x000fe40000004100 */
[----:B------:R-:W-:Y:S01]  /*2250*/  FMUL.FTZ R28, R28, R61 ;  /* 0x0000003d1c1c7220 */ /* 0x000fe20000410000 */
        /* <DEDUP_REMOVED lines=18> */
[----:B------:R-:W-:Y:S01]  /*2380*/  FFMA.FTZ R33, R22, R27, R33 ;  /* 0x0000001b16217223 */ /* 0x000fe20000010021 */
[----:B------:R-:W-:-:S02]  /*2390*/  HADD2.F32 R20, -RZ, R5.H1_H1 ;  /* 0x30000005ff147230 */ /* 0x000fc40000004100 */
[----:B------:R-:W-:Y:S01]  /*23a0*/  FADD.FTZ R22, -R36, R21 ;  /* 0x0000001524167221 */ /* 0x000fe20000010100 */
[----:B------:R-:W-:Y:S01]  /*23b0*/  FADD.FTZ R26, R26, R27 ;  /* 0x0000001b1a1a7221 */ /* 0x000fe20000010000 */
        /* <DEDUP_REMOVED lines=49> */
[----:B------:R-:W-:Y:S02]  /*26d0*/  HADD2.F32 R20, -RZ, R11.H1_H1 ;  /* 0x3000000bff147230 */ /* 0x000fe40000004100 */
[----:B------:R-:W-:Y:S01]  /*26e0*/  FFMA.FTZ R33, R22, R27, R33 ;  /* 0x0000001b16217223 */ /* 0x000fe20000010021 */
[----:B------:R-:W-:-:S02]  /*26f0*/  HADD2.F32 R35, -RZ, R12.H0_H0 ;  /* 0x2000000cff237230 */ /* 0x000fc40000004100 */
[----:B------:R-:W-:Y:S01]  /*2700*/  FADD.FTZ R22, -R36, R21 ;  /* 0x0000001524167221 */ /* 0x000fe20000010100 */
[----:B------:R-:W-:Y:S01]  /*2710*/  FADD.FTZ R26, R26, R27 ;  /* 0x0000001b1a1a7221 */ /* 0x000fe20000010000 */
[--C-:B------:R-:W-:Y:S02]  /*2720*/  HADD2.F32 R24, -RZ, R13.reuse.H0_H0 ;  /* 0x2000000dff187230 */ /* 0x100fe40000004100 */
[----:B------:R-:W-:Y:S01]  /*2730*/  FMUL.FTZ R21, R37, R20 ;  /* 0x0000001425157220 */ /* 0x000fe20000410000 */
[----:B------:R-:W-:Y:S01]  /*2740*/  FMUL.FTZ R22, R22, R61 ;  /* 0x0000003d16167220 */ /* 0x000fe20000410000 */
[----:B------:R-:W-:Y:S02]  /*2750*/  HADD2.F32 R27, -RZ, R12.H1_H1 ;  /* 0x3000000cff1b7230 */ /* 0x000fe40000004100 */
[----:B------:R-:W-:Y:S01]  /*2760*/  FADD.FTZ R28, -R36, R35 ;  /* 0x00000023241c7221 */ /* 0x000fe20000010100 */
[----:B------:R-:W-:Y:S01]  /*2770*/  FMUL.FTZ R35, R59, R24 ;  /* 0x000000183b237220 */ /* 0x000fe20000410000 */
[----:B------:R-:W-:Y:S01]  /*2780*/  FFMA.FTZ R23, R20, R22, R23 ;  /* 0x0000001614177223 */ /* 0x000fe20000010017 */
[----:B------:R-:W-:Y:S01]  /*2790*/  FFMA.FTZ R33, R22, R21, R33 ;  /* 0x0000001516217223 */ /* 0x000fe20000010021 */
[----:B------:R-:W-:Y:S01]  /*27a0*/  FMUL.FTZ R28, R28, R61 ;  /* 0x0000003d1c1c7220 */ /* 0x000fe20000410000 */
[----:B------:R-:W-:Y:S01]  /*27b0*/  FADD.FTZ R26, R21, R26 ;  /* 0x0000001a151a7221 */ /* 0x000fe20000010000 */
[----:B------:R-:W-:Y:S01]  /*27c0*/  FADD.FTZ R22, -R36, R27 ;  /* 0x0000001b24167221 */ /* 0x000fe20000010100 */
[----:B------:R-:W-:Y:S01]  /*27d0*/  FADD.FTZ R25, R25, R20 ;  /* 0x0000001419197221 */ /* 0x000fe20000010000 */
[----:B------:R-:W-:-:S02]  /*27e0*/  HADD2.F32 R20, -RZ, R13.H1_H1 ;  /* 0x3000000dff147230 */ /* 0x000fc40000004100 */
[----:B------:R-:W-:Y:S01]  /*27f0*/  FADD.FTZ R26, R26, R35 ;  /* 0x000000231a1a7221 */ /* 0x000fe20000010000 */
[----:B------:R-:W-:Y:S01]  /*2800*/  FFMA.FTZ R33, R28, R35, R33 ;  /* 0x000000231c217223 */ /* 0x000fe20000010021 */
[----:B------:R-:W-:Y:S01]  /*2810*/  FMUL.FTZ R22, R22, R61 ;  /* 0x0000003d16167220 */ /* 0x000fe20000410000 */
[--C-:B------:R-:W-:Y:S02]  /*2820*/  HADD2.F32 R27, -RZ, R14.reuse.H0_H0 ;  /* 0x2000000eff1b7230 */ /* 0x100fe40000004100 */
[----:B------:R-:W-:Y:S01]  /*2830*/  FADD.FTZ R31, R31, R24 ;  /* 0x000000181f1f7221 */ /* 0x000fe20000010000 */
[----:B------:R-:W-:Y:S02]  /*2840*/  HADD2.F32 R35, -RZ, R14.H1_H1 ;  /* 0x3000000eff237230 */ /* 0x000fe40000004100 */
[----:B------:R-:W-:Y:S01]  /*2850*/  FFMA.FTZ R29, R24, R28, R29 ;  /* 0x0000001c181d7223 */ /* 0x000fe2000001001d */
[----:B------:R-:W-:Y:S01]  /*2860*/  FMUL.FTZ R21, R37, R20 ;  /* 0x0000001425157220 */ /* 0x000fe20000410000 */
[----:B------:R-:W-:Y:S01]  /*2870*/  FADD.FTZ R25, R25, R20 ;  /* 0x0000001419197221 */ /* 0x000fe20000010000 */
[----:B------:R-:W-:Y:S01]  /*2880*/  FFMA.FTZ R23, R20, R22, R23 ;  /* 0x0000001614177223 */ /* 0x000fe20000010017 */
[----:B------:R-:W-:Y:S01]  /*2890*/  FADD.FTZ R24, -R36, R27 ;  /* 0x0000001b24187221 */ /* 0x000fe20000010100 */
[----:B------:R-:W-:-:S02]  /*28a0*/  HADD2.F32 R20, -RZ, R15.H0_H0 ;  /* 0x2000000fff147230 */ /* 0x000fc40000004100 */
[----:B------:R-:W-:Y:S01]  /*28b0*/  FADD.FTZ R28, -R36, R35 ;  /* 0x00000023241c7221 */ /* 0x000fe20000010100 */
[----:B------:R-:W-:Y:S01]  /*28c0*/  FFMA.FTZ R33, R22, R21, R33 ;  /* 0x0000001516217223 */ /* 0x000fe20000010021 */
[----:B------:R-:W-:Y:S01]  /*28d0*/  FADD.FTZ R26, R21, R26 ;  /* 0x0000001a151a7221 */ /* 0x000fe20000010000 */
[----:B------:R-:W-:Y:S02]  /*28e0*/  HADD2.F32 R22, -RZ, R15.H1_H1 ;  /* 0x3000000fff167230 */ /* 0x000fe40000004100 */
        /* <DEDUP_REMOVED lines=11> */
[----:B------:R-:W-:-:S02]  /*29a0*/  HADD2.F32 R20, -RZ, R17.H0_H0 ;  /* 0x20000011ff147230 */ /* 0x000fc40000004100 */
[----:B------:R-:W-:Y:S01]  /*29b0*/  FADD.FTZ R22, -R36, R35 ;  /* 0x0000002324167221 */ /* 0x000fe20000010100 */
[----:B------:R-:W-:Y:S02]  /*29c0*/  HADD2.F32 R35, -RZ, R18.H0_H0 ;  /* 0x20000012ff237230 */ /* 0x000fe40000004100 */
[----:B------:R-:W-:Y:S01]  /*29d0*/  FADD.FTZ R26, R27, R26 ;  /* 0x0000001a1b1a7221 */ /* 0x000fe20000010000 */
[----:B------:R-:W-:Y:S01]  /*29e0*/  FFMA.FTZ R33, R28, R27, R33 ;  /* 0x0000001b1c217223 */ /* 0x000fe20000010021 */
[----:B------:R-:W-:Y:S01]  /*29f0*/  FMUL.FTZ R22, R22, R61 ;  /* 0x0000003d16167220 */ /* 0x000fe20000410000 */
[----:B------:R-:W-:Y:S02]  /*2a00*/  HADD2.F32 R21, -RZ, R16.H1_H1 ;  /* 0x30000010ff157230 */ /* 0x000fe40000004100 */
[----:B------:R-:W-:Y:S01]  /*2a10*/  FMUL.FTZ R27, R59, R20 ;  /* 0x000000143b1b7220 */ /* 0x000fe20000410000 */
[----:B------:R-:W-:Y:S01]  /*2a20*/  FADD.FTZ R28, -R36, R35 ;  /* 0x00000023241c7221 */ /* 0x000fe20000010100 */
[----:B------:R-:W-:Y:S01]  /*2a30*/  FFMA.FTZ R29, R20, R22, R29 ;  /* 0x00000016141d7223 */ /* 0x000fe2000001001d */
[----:B------:R-:W-:-:S02]  /*2a40*/  HADD2.F32 R24, -RZ, R19.H0_H0 ;  /* 0x20000013ff187230 */ /* 0x000fc40000004100 */
[----:B------:R-:W-:Y:S01]  /*2a50*/  FFMA.FTZ R33, R22, R27, R33 ;  /* 0x0000001b16217223 */ /* 0x000fe20000010021 */
[----:B------:R-:W-:Y:S01]  /*2a60*/  FADD.FTZ R26, R26, R27 ;  /* 0x0000001b1a1a7221 */ /* 0x000fe20000010000 */
[----:B------:R-:W-:Y:S01]  /*2a70*/  FADD.FTZ R22, -R36, R21 ;  /* 0x0000001524167221 */ /* 0x000fe20000010100 */
[----:B------:R-:W-:Y:S01]  /*2a80*/  FADD.FTZ R31, R31, R20 ;  /* 0x000000141f1f7221 */ /* 0x000fe20000010000 */
[----:B------:R-:W-:Y:S02]  /*2a90*/  HADD2.F32 R27, -RZ, R18.H1_H1 ;  /* 0x30000012ff1b7230 */ /* 0x000fe40000004100 */
[-C--:B------:R-:W-:Y:S01]  /*2aa0*/  FMUL.FTZ R28, R28, R61.reuse ;  /* 0x0000003d1c1c7220 */ /* 0x080fe20000410000 */
[----:B------:R-:W-:Y:S02]  /*2ab0*/  HADD2.F32 R20, -RZ, R17.H1_H1 ;  /* 0x30000011ff147230 */ /* 0x000fe40000004100 */
[----:B------:R-:W-:Y:S01]  /*2ac0*/  FMUL.FTZ R22, R22, R61 ;  /* 0x0000003d16167220 */ /* 0x000fe20000410000 */
[----:B------:R-:W-:Y:S01]  /*2ad0*/  FADD.FTZ R31, R31, R24 ;  /* 0x000000181f1f7221 */ /* 0x000fe20000010000 */
[----:B------:R-:W-:Y:S01]  /*2ae0*/  FFMA.FTZ R29, R24, R28, R29 ;  /* 0x0000001c181d7223 */ /* 0x000fe2000001001d */
[----:B------:R-:W-:Y:S01]  /*2af0*/  FMUL.FTZ R35, R59, R24 ;  /* 0x000000183b237220 */ /* 0x000fe20000410000 */
[----:B------:R-:W-:Y:S01]  /*2b00*/  FADD.FTZ R24, -R36, R27 ;  /* 0x0000001b24187221 */ /* 0x000fe20000010100 */
[----:B------:R-:W-:Y:S01]  /*2b10*/  FMUL.FTZ R21, R37, R20 ;  /* 0x0000001425157220 */ /* 0x000fe20000410000 */
[----:B------:R-:W-:Y:S01]  /*2b20*/  FADD.FTZ R25, R25, R20 ;  /* 0x0000001419197221 */ /* 0x000fe20000010000 */
[----:B------:R-:W-:Y:S01]  /*2b30*/  FFMA.FTZ R23, R20, R22, R23 ;  /* 0x0000001614177223 */ /* 0x000fe20000010017 */
[----:B------:R-:W-:-:S02]  /*2b40*/  HADD2.F32 R20, -RZ, R19.H1_H1 ;  /* 0x30000013ff147230 */ /* 0x000fc40000004100 */
[----:B------:R-:W-:Y:S01]  /*2b50*/  FMUL.FTZ R24, R24, R61 ;  /* 0x0000003d18187220 */ /* 0x000fe20000410000 */
[----:B------:R-:W-:Y:S01]  /*2b60*/  FADD.FTZ R26, R21, R26 ;  /* 0x0000001a151a7221 */ /* 0x000fe20000010000 */
[----:B------:R-:W-:Y:S01]  /*2b70*/  FFMA.FTZ R33, R22, R21, R33 ;  /* 0x0000001516217223 */ /* 0x000fe20000010021 */
[----:B------:R-:W-:Y:S02]  /*2b80*/  HADD2.F32 R27, -RZ, R38.H0_H0 ;  /* 0x20000026ff1b7230 */ /* 0x000fe40000004100 */
[----:B------:R-:W-:Y:S01]  /*2b90*/  FADD.FTZ R25, R25, R20 ;  /* 0x0000001419197221 */ /* 0x000fe20000010000 */
[----:B------:R-:W-:Y:S01]  /*2ba0*/  FFMA.FTZ R23, R20, R24, R23 ;  /* 0x0000001814177223 */ /* 0x000fe20000010017 */
[----:B------:R-:W-:Y:S01]  /*2bb0*/  FMUL.FTZ R21, R37, R20 ;  /* 0x0000001425157220 */ /* 0x000fe20000410000 */
[----:B------:R-:W-:Y:S01]  /*2bc0*/  FADD.FTZ R26, R26, R35 ;  /* 0x000000231a1a7221 */ /* 0x000fe20000010000 */
[----:B------:R-:W-:Y:S01]  /*2bd0*/  FFMA.FTZ R33, R28, R35, R33 ;  /* 0x000000231c217223 */ /* 0x000fe20000010021 */
[----:B------:R-:W-:-:S02]  /*2be0*/  HADD2.F32 R20, -RZ, R39.H0_H0 ;  /* 0x20000027ff147230 */ /* 0x000fc40000004100 */
[----:B------:R-:W-:Y:S01]  /*2bf0*/  FADD.FTZ R28, -R36, R27 ;  /* 0x0000001b241c7221 */ /* 0x000fe20000010100 */
[----:B------:R-:W-:Y:S02]  /*2c00*/  HADD2.F32 R35, -RZ, R38.H1_H1 ;  /* 0x30000026ff237230 */ /* 0x000fe40000004100 */
[----:B------:R-:W-:Y:S01]  /*2c10*/  FADD.FTZ R26, R21, R26 ;  /* 0x0000001a151a7221 */ /* 0x000fe20000010000 */
[----:B------:R-:W-:Y:S01]  /*2c20*/  FFMA.FTZ R33, R24, R21, R33 ;  /* 0x0000001518217223 */ /* 0x000fe20000010021 */
[----:B------:R-:W-:Y:S02]  /*2c30*/  HADD2.F32 R22, -RZ, R39.H1_H1 ;  /* 0x30000027ff167230 */ /* 0x000fe40000004100 */
[----:B------:R-:W-:Y:S01]  /*2c40*/  FMUL.FTZ R28, R28, R61 ;  /* 0x0000003d1c1c7220 */ /* 0x000fe20000410000 */
[----:B------:R-:W-:Y:S01]  /*2c50*/  FMUL.FTZ R21, R59, R20 ;  /* 0x000000143b157220 */ /* 0x000fe20000410000 */
[----:B------:R-:W-:Y:S01]  /*2c60*/  FADD.FTZ R24, -R36, R35 ;  /* 0x0000002324187221 */ /* 0x000fe20000010100 */
[----:B------:R-:W-:-:S02]  /*2c70*/  HADD2.F32 R27, -RZ, R40.H0_H0 ;  /* 0x20000028ff1b7230 */ /* 0x000fc40000004100 */
[----:B------:R-:W-:Y:S01]  /*2c80*/  FADD.FTZ R31, R31, R20 ;  /* 0x000000141f1f7221 */ /* 0x000fe20000010000 */
[----:B------:R-:W-:Y:S01]  /*2c90*/  FADD.FTZ R26, R26, R21 ;  /* 0x000000151a1a7221 */ /* 0x000fe20000010000 */
[----:B------:R-:W-:Y:S01]  /*2ca0*/  FFMA.FTZ R33, R28, R21, R33 ;  /* 0x000000151c217223 */ /* 0x000fe20000010021 */
[----:B------:R-:W-:Y:S01]  /*2cb0*/  FMUL.FTZ R24, R24, R61 ;  /* 0x0000003d18187220 */ /* 0x000fe20000410000 */
[----:B------:R-:W-:Y:S01]  /*2cc0*/  FMUL.FTZ R21, R37, R22 ;  /* 0x0000001625157220 */ /* 0x000fe20000410000 */
[----:B------:R-:W-:Y:S01]  /*2cd0*/  FFMA.FTZ R29, R20, R28, R29 ;  /* 0x0000001c141d7223 */ /* 0x000fe2000001001d */
[----:B------:R-:W-:Y:S02]  /*2ce0*/  HADD2.F32 R20, -RZ, R41.H0_H0 ;  /* 0x20000029ff147230 */ /* 0x000fe40000004100 */
[----:B------:R-:W-:Y:S01]  /*2cf0*/  FFMA.FTZ R23, R22, R24, R23 ;  /* 0x0000001816177223 */ /* 0x000fe20000010017 */
[----:B------:R-:W-:Y:S01]  /*2d00*/  FADD.FTZ R26, R21, R26 ;  /* 0x0000001a151a7221 */ /* 0x000fe20000010000 */
[----:B------:R-:W-:Y:S01]  /*2d10*/  FFMA.FTZ R33, R24, R21, R33 ;  /* 0x0000001518217223 */ /* 0x000fe20000010021 */
[----:B------:R-:W-:Y:S01]  /*2d20*/  FADD.FTZ R24, -R36, R27 ;  /* 0x0000001b24187221 */ /* 0x000fe20000010100 */
[----:B------:R-:W-:-:S02]  /*2d30*/  HADD2.F32 R21, -RZ, R40.H1_H1 ;  /* 0x30000028ff157230 */ /* 0x000fc40000004100 */
        /* <DEDUP_REMOVED lines=16> */
.L_x_863:
[--C-:B-----5:R-:W-:Y:S02]  /*2e40*/  HADD2.F32 R21, -RZ, R54.reuse.H0_H0 ;  /* 0x20000036ff157230 */ /* 0x120fe40000004100 */
[----:B------:R-:W-:Y:S02]  /*2e50*/  HADD2.F32 R23, -RZ, R54.H1_H1 ;  /* 0x30000036ff177230 */ /* 0x000fe40000004100 */
[--C-:B------:R-:W-:Y:S02]  /*2e60*/  HADD2.F32 R29, -RZ, R52.reuse.H0_H0 ;  /* 0x20000034ff1d7230 */ /* 0x100fe40000004100 */
[----:B------:R-:W-:Y:S01]  /*2e70*/  FADD.FTZ R20, -R36, R21 ;  /* 0x0000001524147221 */ /* 0x000fe20000010100 */
[----:B------:R-:W-:-:S03]  /*2e80*/  HADD2.F32 R31, -RZ, R52.H1_H1 ;  /* 0x30000034ff1f7230 */ /* 0x000fc60000004100 */
[----:B------:R-:W-:Y:S01]  /*2e90*/  FMUL.FTZ R21, R20, R61 ;  /* 0x0000003d14157220 */ /* 0x000fe20000410000 */
[C---:B------:R-:W-:Y:S01]  /*2ea0*/  FADD.FTZ R20, -R36.reuse, R23 ;  /* 0x0000001724147221 */ /* 0x040fe20000010100 */
[----:B------:R-:W-:Y:S01]  /*2eb0*/  FADD.FTZ R24, -R36, R29 ;  /* 0x0000001d24187221 */ /* 0x000fe20000010100 */
[----:B------:R-:W-:Y:S02]  /*2ec0*/  HADD2.F32 R29, -RZ, R53.H0_H0 ;  /* 0x20000035ff1d7230 */ /* 0x000fe40000004100 */
[----:B------:R-:W-:Y:S01]  /*2ed0*/  FFMA.FTZ R22, R59, R21, R64 ;  /* 0x000000153b167223 */ /* 0x000fe20000010040 */
[-C--:B------:R-:W-:Y:S01]  /*2ee0*/  FMUL.FTZ R20, R20, R61.reuse ;  /* 0x0000003d14147220 */ /* 0x080fe20000410000 */
[----:B------:R-:W-:Y:S01]  /*2ef0*/  FMUL.FTZ R24, R24, R61 ;  /* 0x0000003d18187220 */ /* 0x000fe20000410000 */
[----:B------:R-:W-:Y:S01]  /*2f00*/  FADD.FTZ R34, -R36, R31 ;  /* 0x0000001f24227221 */ /* 0x000fe20000010100 */
[----:B------:R-:W-:Y:S01]  /*2f10*/  FMUL.FTZ R25, R22, -1.4426950216293334961 ;  /* 0xbfb8aa3b16197820 */ /* 0x000fe20000410000 */
[----:B------:R-:W-:-:S04]  /*2f20*/  FFMA.FTZ R23, R37, R20, R62 ;  /* 0x0000001425177223 */ /* 0x000fc8000001003e */
        /* <DEDUP_REMOVED lines=12> */
[----:B------:R-:W-:Y:S02]  /*2ff0*/  HADD2.F32 R27, -RZ, R53.H1_H1 ;  /* 0x30000035ff1b7230 */ /* 0x000fe40000004100 */
[----:B------:R-:W-:Y:S01]  /*3000*/  FMUL.FTZ R32, R29, -1.4426950216293334961 ;  /* 0xbfb8aa3b1d207820 */ /* 0x000fe20000410000 */
[----:B-1----:R-:W-:Y:S01]  /*3010*/  FADD.FTZ R30, -R28, 1 ;  /* 0x3f8000001c1e7421 */ /* 0x002fe20000010100 */
[----:B------:R-:W-:Y:S01]  /*3020*/  FFMA.FTZ R31, R37, R22, R62 ;  /* 0x00000016251f7223 */ /* 0x000fe2000001003e */
[----:B------:R-:W-:Y:S02]  /*3030*/  FMUL.FTZ R27, R27, R28 ;  /* 0x0000001c1b1b7220 */ /* 0x000fe40000410000 */
[----:B------:R-:W-:Y:S01]  /*3040*/  FFMA.FTZ R30, R23, R30, 1 ;  /* 0x3f800000171e7423 */ /* 0x000fe2000001001e */
[----:B------:R-:W-:Y:S01]  /*3050*/  FMUL.FTZ R28, R25, R26 ;  /* 0x0000001a191c7220 */ /* 0x000fe20000410000 */
[----:B------:R-:W-:-:S02]  /*3060*/  HADD2.F32 R23, -RZ, R50.H0_H0 ;  /* 0x20000032ff177230 */ /* 0x000fc40000004100 */
[----:B------:R-:W-:Y:S01]  /*3070*/  FMUL.FTZ R26, R31, -1.4426950216293334961 ;  /* 0xbfb8aa3b1f1a7820 */ /* 0x000fe20000410000 */
[----:B------:R-:W0:Y:S01]  /*3080*/  MUFU.EX2 R32, R32 ;  /* 0x0000002000207308 */ /* 0x000e220000000800 */
[----:B------:R-:W-:Y:S01]  /*3090*/  FMUL.FTZ R27, R27, R30 ;  /* 0x0000001e1b1b7220 */ /* 0x000fe20000410000 */
[----:B------:R-:W-:Y:S01]  /*30a0*/  FADD.FTZ R34, -R36, R23 ;  /* 0x0000001724227221 */ /* 0x000fe20000010100 */
[----:B------:R-:W-:Y:S02]  /*30b0*/  HADD2.F32 R23, -RZ, R50.H1_H1 ;  /* 0x30000032ff177230 */ /* 0x000fe40000004100 */
[----:B------:R-:W1:Y:S01]  /*30c0*/  MUFU.EX2 R26, R26 ;  /* 0x0000001a001a7308 */ /* 0x000e620000000800 */
[----:B------:R-:W-:Y:S02]  /*30d0*/  FMUL.FTZ R25, R34, R61 ;  /* 0x0000003d22197220 */ /* 0x000fe40000410000 */
[----:B------:R-:W-:Y:S02]  /*30e0*/  FADD.FTZ R30, -R36, R23 ;  /* 0x00000017241e7221 */ /* 0x000fe40000010100 */
[----:B------:R-:W-:-:S02]  /*30f0*/  FFMA.FTZ R33, R59, R25, R64 ;  /* 0x000000193b217223 */ /* 0x000fc40000010040 */
[----:B------:R-:W-:Y:S01]  /*3100*/  FMUL.FTZ R23, R30, R61 ;  /* 0x0000003d1e177220 */ /* 0x000fe20000410000 */
[----:B0-----:R-:W-:Y:S01]  /*3110*/  FADD.FTZ R32, R32, 1 ;  /* 0x3f80000020207421 */ /* 0x001fe20000010000 */
[----:B------:R-:W-:Y:S02]  /*3120*/  FMUL.FTZ R35, R33, -1.4426950216293334961 ;  /* 0xbfb8aa3b21237820 */ /* 0x000fe40000410000 */
[----:B------:R-:W-:Y:S01]  /*3130*/  FFMA.FTZ R34, R37, R23, R62 ;  /* 0x0000001725227223 */ /* 0x000fe2000001003e */
[----:B-1----:R-:W-:Y:S02]  /*3140*/  FADD.FTZ R30, R26, 1 ;  /* 0x3f8000001a1e7421 */ /* 0x002fe40000010000 */
[----:B------:R-:W0:Y:S01]  /*3150*/  MUFU.RCP R32, R32 ;  /* 0x0000002000207308 */ /* 0x000e220000001000 */
[----:B------:R-:W-:-:S07]  /*3160*/  FMUL.FTZ R45, R34, -1.4426950216293334961 ;  /* 0xbfb8aa3b222d7820 */ /* 0x000fce0000410000 */
[----:B------:R-:W1:Y:S04]  /*3170*/  MUFU.EX2 R35, R35 ;  /* 0x0000002300237308 */ /* 0x000e680000000800 */
[----:B------:R-:W2:Y:S01]  /*3180*/  MUFU.RCP R30, R30 ;  /* 0x0000001e001e7308 */ /* 0x000ea20000001000 */
[----:B0-----:R-:W-:-:S07]  /*3190*/  FADD.FTZ R26, -R32, 1 ;  /* 0x3f800000201a7421 */ /* 0x001fce0000010100 */
[----:B------:R-:W0:Y:S01]  /*31a0*/  MUFU.EX2 R45, R45 ;  /* 0x0000002d002d7308 */ /* 0x000e220000000800 */
[----:B-1----:R-:W-:Y:S01]  /*31b0*/  FADD.FTZ R44, R35, 1 ;  /* 0x3f800000232c7421 */ /* 0x002fe20000010000 */
[----:B------:R-:W-:Y:S01]  /*31c0*/  FFMA.FTZ R29, R29, R26, 1 ;  /* 0x3f8000001d1d7423 */ /* 0x000fe2000001001a */
[----:B------:R-:W-:-:S04]  /*31d0*/  HADD2.F32 R35, -RZ, R51.H0_H0 ;  /* 0x20000033ff237230 */ /* 0x000fc80000004100 */
[----:B------:R-:W1:Y:S01]  /*31e0*/  MUFU.RCP R44, R44 ;  /* 0x0000002c002c7308 */ /* 0x000e620000001000 */
[----:B------:R-:W-:Y:S01]  /*31f0*/  FMUL.FTZ R32, R35, R32 ;  /* 0x0000002023207220 */ /* 0x000fe20000410000 */
[----:B--2---:R-:W-:Y:S01]  /*3200*/  FADD.FTZ R26, -R30, 1 ;  /* 0x3f8000001e1a7421 */ /* 0x004fe20000010100 */
[----:B------:R-:W-:-:S03]  /*3210*/  HADD2.F32 R35, -RZ, R51.H1_H1 ;  /* 0x30000033ff237230 */ /* 0x000fc60000004100 */
[----:B------:R-:W-:Y:S01]  /*3220*/  FFMA.FTZ R31, R31, R26, 1 ;  /* 0x3f8000001f1f7423 */ /* 0x000fe2000001001a */
[----:B0-----:R-:W-:Y:S01]  /*3230*/  FADD.FTZ R26, R45, 1 ;  /* 0x3f8000002d1a7421 */ /* 0x001fe20000010000 */
[----:B------:R-:W-:Y:S01]  /*3240*/  FMUL.FTZ R30, R35, R30 ;  /* 0x0000001e231e7220 */ /* 0x000fe20000410000 */
[----:B------:R-:W-:-:S04]  /*3250*/  HADD2.F32 R35, -RZ, R49.H1_H1 ;  /* 0x30000031ff237230 */ /* 0x000fc80000004100 */
[----:B------:R-:W0:Y:S01]  /*3260*/  MUFU.RCP R26, R26 ;  /* 0x0000001a001a7308 */ /* 0x000e220000001000 */
[----:B-1----:R-:W-:-:S04]  /*3270*/  FADD.FTZ R60, -R44, 1 ;  /* 0x3f8000002c3c7421 */ /* 0x002fc80000010100 */
[----:B------:R-:W-:Y:S01]  /*3280*/  FFMA.FTZ R60, R33, R60, 1 ;  /* 0x3f800000213c7423 */ /* 0x000fe2000001003c */
[----:B------:R-:W-:-:S05]  /*3290*/  HADD2.F32 R33, -RZ, R49.H0_H0 ;  /* 0x20000031ff217230 */ /* 0x000fca0000004100 */
[----:B------:R-:W-:Y:S01]  /*32a0*/  FMUL.FTZ R33, R33, R44 ;  /* 0x0000002c21217220 */ /* 0x000fe20000410000 */
[----:B------:R-:W-:Y:S01]  /*32b0*/  FMUL.FTZ R44, R32, R29 ;  /* 0x0000001d202c7220 */ /* 0x000fe20000410000 */
[----:B------:R-:W-:Y:S01]  /*32c0*/  FMUL.FTZ R29, R30, R31 ;  /* 0x0000001f1e1d7220 */ /* 0x000fe20000410000 */
[----:B0-----:R-:W-:Y:S01]  /*32d0*/  FADD.FTZ R45, -R26, 1 ;  /* 0x3f8000001a2d7421 */ /* 0x001fe20000010100 */
[--C-:B------:R-:W-:Y:S02]  /*32e0*/  HADD2.F32 R31, -RZ, R48.reuse.H0_H0 ;  /* 0x20000030ff1f7230 */ /* 0x100fe40000004100 */
[----:B------:R-:W-:Y:S01]  /*32f0*/  FMUL.FTZ R35, R35, R26 ;  /* 0x0000001a23237220 */ /* 0x000fe20000410000 */
[----:B------:R-:W-:Y:S01]  /*3300*/  FMUL.FTZ R32, R33, R60 ;  /* 0x0000003c21207220 */ /* 0x000fe20000410000 */
[----:B------:R-:W-:Y:S01]  /*3310*/  FFMA.FTZ R34, R34, R45, 1 ;  /* 0x3f80000022227423 */ /* 0x000fe2000001002d */
[----:B------:R-:W-:Y:S01]  /*3320*/  FMUL.FTZ R26, R59, R28 ;  /* 0x0000001c3b1a7220 */ /* 0x000fe20000410000 */
[----:B------:R-:W-:Y:S01]  /*3330*/  FADD.FTZ R60, -R36, R31 ;  /* 0x0000001f243c7221 */ /* 0x000fe20000010100 */
[----:B------:R-:W-:Y:S01]  /*3340*/  FMUL.FTZ R31, R37, R27 ;  /* 0x0000001b251f7220 */ /* 0x000fe20000410000 */
[----:B------:R-:W-:Y:S01]  /*3350*/  FMUL.FTZ R30, R35, R34 ;  /* 0x00000022231e7220 */ /* 0x000fe20000410000 */
[C---:B------:R-:W-:Y:S01]  /*3360*/  FFMA.FTZ R33, R21.reuse, R26, RZ ;  /* 0x0000001a15217223 */ /* 0x040fe200000100ff */
[----:B------:R-:W-:Y:S01]  /*3370*/  FADD.FTZ R34, RZ, R26 ;  /* 0x0000001aff227221 */ /* 0x000fe20000010000 */
[----:B------:R-:W-:Y:S01]  /*3380*/  FMUL.FTZ R26, R60, R61 ;  /* 0x0000003d3c1a7220 */ /* 0x000fe20000410000 */
[----:B------:R-:W-:Y:S01]  /*3390*/  FFMA.FTZ R21, R21, R28, RZ ;  /* 0x0000001c15157223 */ /* 0x000fe200000100ff */
[----:B------:R-:W-:Y:S01]  /*33a0*/  FFMA.FTZ R33, R20, R31, R33 ;  /* 0x0000001f14217223 */ /* 0x000fe20000010021 */
[----:B------:R-:W-:Y:S01]  /*33b0*/  FADD.FTZ R34, R31, R34 ;  /* 0x000000221f227221 */ /* 0x000fe20000010000 */
[----:B------:R-:W-:Y:S01]  /*33c0*/  FFMA.FTZ R35, R59, R26, R64 ;  /* 0x0000001a3b237223 */ /* 0x000fe20000010040 */
[----:B------:R-:W-:Y:S01]  /*33d0*/  FADD.FTZ R31, RZ, R28 ;  /* 0x0000001cff1f7221 */ /* 0x000fe20000010000 */
[----:B------:R-:W-:Y:S01]  /*33e0*/  FFMA.FTZ R28, R24, R44, R21 ;  /* 0x0000002c181c7223 */ /* 0x000fe20000010015 */
[----:B------:R-:W-:-:S02]  /*33f0*/  HADD2.F32 R21, -RZ, R48.H1_H1 ;  /* 0x30000030ff157230 */ /* 0x000fc40000004100 */
[----:B------:R-:W-:Y:S01]  /*3400*/  FMUL.FTZ R45, R35, -1.4426950216293334961 ;  /* 0xbfb8aa3b232d7820 */ /* 0x000fe20000410000 */
[----:B------:R-:W-:Y:S01]  /*3410*/  FADD.FTZ R31, R31, R44 ;  /* 0x0000002c1f1f7221 */ /* 0x000fe20000010000 */
[----:B------:R-:W-:-:S03]  /*3420*/  FMUL.FTZ R44, R59, R44 ;  /* 0x0000002c3b2c7220 */ /* 0x000fc60000410000 */
[----:B------:R-:W-:Y:S01]  /*3430*/  FADD.FTZ R31, R31, R32 ;  /* 0x000000201f1f7221 */ /* 0x000fe20000010000 */
[----:B------:R-:W0:Y:S01]  /*3440*/  MUFU.EX2 R45, R45 ;  /* 0x0000002d002d7308 */ /* 0x000e220000000800 */
[----:B------:R-:W-:Y:S01]  /*3450*/  FFMA.FTZ R60, R24, R44, R33 ;  /* 0x0000002c183c7223 */ /* 0x000fe20000010021 */
[----:B------:R-:W-:Y:S02]  /*3460*/  HADD2.F32 R24, -RZ, R47.H0_H0 ;  /* 0x2000002fff187230 */ /* 0x000fe40000004100 */
[----:B------:R-:W-:Y:S01]  /*3470*/  FFMA.FTZ R33, R20, R27, RZ ;  /* 0x0000001b14217223 */ /* 0x000fe200000100ff */
[----:B------:R-:W-:-:S04]  /*3480*/  FADD.FTZ R20, RZ, R27 ;  /* 0x0000001bff147221 */ /* 0x000fc80000010000 */
[----:B------:R-:W-:Y:S01]  /*3490*/  FADD.FTZ R27, R20, R29 ;  /* 0x0000001d141b7221 */ /* 0x000fe20000010000 */
[----:B------:R-:W-:Y:S02]  /*34a0*/  HADD2.F32 R20, -RZ, R47.H1_H1 ;  /* 0x3000002fff147230 */ /* 0x000fe40000004100 */
[----:B0-----:R-:W-:-:S06]  /*34b0*/  FADD.FTZ R65, R45, 1 ;  /* 0x3f8000002d417421 */ /* 0x001fcc0000010000 */
[----:B------:R-:W0:Y:S02]  /*34c0*/  MUFU.RCP R65, R65 ;  /* 0x0000004100417308 */ /* 0x000e240000001000 */
[----:B0-----:R-:W-:Y:S01]  /*34d0*/  FADD.FTZ R70, -R65, 1 ;  /* 0x3f80000041467421 */ /* 0x001fe20000010100 */
[----:B------:R-:W-:-:S03]  /*34e0*/  FMUL.FTZ R24, R24, R65 ;  /* 0x0000004118187220 */ /* 0x000fc60000410000 */
[----:B------:R-:W-:Y:S01]  /*34f0*/  FFMA.FTZ R35, R35, R70, 1 ;  /* 0x3f80000023237423 */ /* 0x000fe20000010046 */
[----:B------:R-:W-:-:S03]  /*3500*/  FADD.FTZ R70, -R36, R21 ;  /* 0x0000001524467221 */ /* 0x000fc60000010100 */
[----:B------:R-:W-:Y:S01]  /*3510*/  FMUL.FTZ R24, R24, R35 ;  /* 0x0000002318187220 */ /* 0x000fe20000410000 */
[----:B------:R-:W-:Y:S01]  /*3520*/  FMUL.FTZ R21, R70, R61 ;  /* 0x0000003d46157220 */ /* 0x000fe20000410000 */
[----:B------:R-:W-:Y:S01]  /*3530*/  FADD.FTZ R70, R34, R44 ;  /* 0x0000002c22467221 */ /* 0x000fe20000010000 */
[CC--:B------:R-:W-:Y:S01]  /*3540*/  FFMA.FTZ R44, R22.reuse, R29.reuse, R33 ;  /* 0x0000001d162c7223 */ /* 0x0c0fe20000010021 */
[C---:B------:R-:W-:Y:S01]  /*3550*/  FMUL.FTZ R29, R37.reuse, R29 ;  /* 0x0000001d251d7220 */ /* 0x040fe20000410000 */
[----:B------:R-:W-:Y:S02]  /*3560*/  FFMA.FTZ R34, R37, R21, R62 ;  /* 0x0000001525227223 */ /* 0x000fe4000001003e */
[----:B------:R-:W-:Y:S01]  /*3570*/  FFMA.FTZ R44, R23, R30, R44 ;  /* 0x0000001e172c7223 */ /* 0x000fe2000001002c */
[----:B------:R-:W-:Y:S01]  /*3580*/  FFMA.FTZ R60, R22, R29, R60 ;  /* 0x0000001d163c7223 */ /* 0x000fe2000001003c */
[----:B------:R-:W-:Y:S01]  /*3590*/  FMUL.FTZ R35, R34, -1.4426950216293334961 ;  /* 0xbfb8aa3b22237820 */ /* 0x000fe20000410000 */
[----:B------:R-:W-:Y:S01]  /*35a0*/  FADD.FTZ R70, R29, R70 ;  /* 0x000000461d467221 */ /* 0x000fe20000010000 */
[----:B------:R-:W-:Y:S01]  /*35b0*/  FFMA.FTZ R29, R25, R32, R28 ;  /* 0x00000020191d7223 */ /* 0x000fe2000001001c */
[----:B------:R-:W-:-:S03]  /*35c0*/  HADD2.F32 R28, -RZ, R43.H0_H0 ;  /* 0x2000002bff1c7230 */ /* 0x000fc60000004100 */
[----:B------:R-:W0:Y:S01]  /*35d0*/  MUFU.EX2 R35, R35 ;  /* 0x0000002300237308 */ /* 0x000e220000000800 */
[----:B------:R-:W-:Y:S01]  /*35e0*/  FFMA.FTZ R29, R26, R24, R29 ;  /* 0x000000181a1d7223 */ /* 0x000fe2000001001d */
[----:B0-----:R-:W-:Y:S01]  /*35f0*/  FADD.FTZ R45, R35, 1 ;  /* 0x3f800000232d7421 */ /* 0x001fe20000010000 */
[----:B------:R-:W-:-:S05]  /*3600*/  HADD2.F32 R35, -RZ, R46.H0_H0 ;  /* 0x2000002eff237230 */ /* 0x000fca0000004100 */
[----:B------:R-:W0:Y:S01]  /*3610*/  MUFU.RCP R45, R45 ;  /* 0x0000002d002d7308 */ /* 0x000e220000001000 */
[----:B------:R-:W-:Y:S01]  /*3620*/  FADD.FTZ R22, -R36, R35 ;  /* 0x0000002324167221 */ /* 0x000fe20000010100 */
[----:B0-----:R-:W-:Y:S01]  /*3630*/  FADD.FTZ R33, -R45, 1 ;  /* 0x3f8000002d217421 */ /* 0x001fe20000010100 */
[----:B------:R-:W-:-:S03]  /*3640*/  FMUL.FTZ R20, R20, R45 ;  /* 0x0000002d14147220 */ /* 0x000fc60000410000 */
[----:B------:R-:W-:-:S04]  /*3650*/  FFMA.FTZ R33, R34, R33, 1 ;  /* 0x3f80000022217423 */ /* 0x000fc80000010021 */
[----:B------:R-:W-:Y:S01]  /*3660*/  FMUL.FTZ R34, R20, R33 ;  /* 0x0000002114227220 */ /* 0x000fe20000410000 */
[----:B------:R-:W-:Y:S01]  /*3670*/  FMUL.FTZ R20, R22, R61 ;  /* 0x0000003d16147220 */ /* 0x000fe20000410000 */
[----:B------:R-:W-:-:S03]  /*3680*/  FMUL.FTZ R33, R59, R32 ;  /* 0x000000203b217220 */ /* 0x000fc60000410000 */
[----:B------:R-:W-:Y:S01]  /*3690*/  FFMA.FTZ R22, R59, R20, R64 ;  /* 0x000000143b167223 */ /* 0x000fe20000010040 */
[----:B------:R-:W-:-:S03]  /*36a0*/  FFMA.FTZ R35, R25, R33, R60 ;  /* 0x0000002119237223 */ /* 0x000fc6000001003c */
[----:B------:R-:W-:-:S06]  /*36b0*/  FMUL.FTZ R45, R22, -1.4426950216293334961 ;  /* 0xbfb8aa3b162d7820 */ /* 0x000fcc0000410000 */
[----:B------:R-:W0:Y:S02]  /*36c0*/  MUFU.EX2 R45, R45 ;  /* 0x0000002d002d7308 */ /* 0x000e240000000800 */
[----:B0-----:R-:W-:Y:S01]  /*36d0*/  FADD.FTZ R65, R45, 1 ;  /* 0x3f8000002d417421 */ /* 0x001fe20000010000 */
[----:B------:R-:W-:-:S05]  /*36e0*/  HADD2.F32 R45, -RZ, R46.H1_H1 ;  /* 0x3000002eff2d7230 */ /* 0x000fca0000004100 */
[----:B------:R-:W0:Y:S02]  /*36f0*/  MUFU.RCP R65, R65 ;  /* 0x0000004100417308 */ /* 0x000e240000001000 */
[----:B0-----:R-:W-:Y:S01]  /*3700*/  FADD.FTZ R71, -R65, 1 ;  /* 0x3f80000041477421 */ /* 0x001fe20000010100 */
[----:B------:R-:W-:Y:S01]  /*3710*/  FMUL.FTZ R25, R28, R65 ;  /* 0x000000411c197220 */ /* 0x000fe20000410000 */
[----:B------:R-:W-:Y:S01]  /*3720*/  FADD.FTZ R28, -R36, R45 ;  /* 0x0000002d241c7221 */ /* 0x000fe20000010100 */
[----:B------:R-:W-:Y:S01]  /*3730*/  FADD.FTZ R45, R70, R33 ;  /* 0x00000021462d7221 */ /* 0x000fe20000010000 */
[----:B------:R-:W-:Y:S01]  /*3740*/  FFMA.FTZ R22, R22, R71, 1 ;  /* 0x3f80000016167423 */ /* 0x000fe20000010047 */
[----:B------:R-:W-:Y:S01]  /*3750*/  FADD.FTZ R33, R27, R30 ;  /* 0x0000001e1b217221 */ /* 0x000fe20000010000 */
[----:B------:R-:W-:Y:S01]  /*3760*/  FMUL.FTZ R30, R37, R30 ;  /* 0x0000001e251e7220 */ /* 0x000fe20000410000 */
[----:B------:R-:W-:Y:S02]  /*3770*/  HADD2.F32 R27, -RZ, R43.H1_H1 ;  /* 0x3000002bff1b7230 */ /* 0x000fe40000004100 */
[----:B------:R-:W-:Y:S01]  /*3780*/  FMUL.FTZ R25, R25, R22 ;  /* 0x0000001619197220 */ /* 0x000fe20000410000 */
[----:B------:R-:W-:Y:S01]  /*3790*/  FMUL.FTZ R22, R28, R61 ;  /* 0x0000003d1c167220 */ /* 0x000fe20000410000 */
[----:B------:R-:W-:Y:S01]  /*37a0*/  FFMA.FTZ R35, R23, R30, R35 ;  /* 0x0000001e17237223 */ /* 0x000fe20000010023 */
[----:B------:R-:W-:-:S02]  /*37b0*/  HADD2.F32 R71, -RZ, R42.H1_H1 ;  /* 0x3000002aff477230 */ /* 0x000fc40000004100 */
[----:B------:R-:W-:Y:S01]  /*37c0*/  FADD.FTZ R45, R30, R45 ;  /* 0x0000002d1e2d7221 */ /* 0x000fe20000010000 */
        /* <DEDUP_REMOVED lines=9> */
[----:B------:R-:W-:-:S03]  /*3860*/  HADD2.F32 R23, -RZ, R42.H0_H0 ;  /* 0x2000002aff177230 */ /* 0x000fc60000004100 */
[----:B------:R-:W-:Y:S01]  /*3870*/  FMUL.FTZ R27, R27, R28 ;  /* 0x0000001c1b1b7220 */ /* 0x000fe20000410000 */
[----:B------:R-:W-:Y:S01]  /*3880*/  FMUL.FTZ R28, R59, R24 ;  /* 0x000000183b1c7220 */ /* 0x000fe20000410000 */
[C---:B------:R-:W-:Y:S01]  /*3890*/  FADD.FTZ R32, -R36.reuse, R23 ;  /* 0x0000001724207221 */ /* 0x040fe20000010100 */
[----:B------:R-:W-:Y:S02]  /*38a0*/  FADD.FTZ R24, -R36, R71 ;  /* 0x0000004724187221 */ /* 0x000fe40000010100 */
[----:B------:R-:W-:Y:S01]  /*38b0*/  FFMA.FTZ R35, R26, R28, R35 ;  /* 0x0000001c1a237223 */ /* 0x000fe20000010023 */
[-C--:B------:R-:W-:Y:S01]  /*38c0*/  FMUL.FTZ R23, R32, R61.reuse ;  /* 0x0000003d20177220 */ /* 0x080fe20000410000 */
[----:B------:R-:W-:Y:S01]  /*38d0*/  FMUL.FTZ R24, R24, R61 ;  /* 0x0000003d18187220 */ /* 0x000fe20000410000 */
[----:B------:R-:W-:Y:S01]  /*38e0*/  FADD.FTZ R45, R45, R28 ;  /* 0x0000001c2d2d7221 */ /* 0x000fe20000010000 */
[----:B------:R-:W-:Y:S02]  /*38f0*/  HADD2.F32 R26, -RZ, R3.H0_H0 ;  /* 0x20000003ff1a7230 */ /* 0x000fe40000004100 */
[----:B------:R-:W-:Y:S01]  /*3900*/  FFMA.FTZ R32, R59, R23, R64 ;  /* 0x000000173b207223 */ /* 0x000fe20000010040 */
[----:B------:R-:W-:-:S03]  /*3910*/  FFMA.FTZ R28, R37, R24, R62 ;  /* 0x00000018251c7223 */ /* 0x000fc6000001003e */
[----:B------:R-:W-:-:S06]  /*3920*/  FMUL.FTZ R60, R32, -1.4426950216293334961 ;  /* 0xbfb8aa3b203c7820 */ /* 0x000fcc0000410000 */
[----:B------:R-:W0:Y:S02]  /*3930*/  MUFU.EX2 R60, R60 ;  /* 0x0000003c003c7308 */ /* 0x000e240000000800 */
[----:B0-----:R-:W-:Y:S01]  /*3940*/  FADD.FTZ R65, R60, 1 ;  /* 0x3f8000003c417421 */ /* 0x001fe20000010000 */
[----:B------:R-:W-:-:S05]  /*3950*/  FMUL.FTZ R60, R28, -1.4426950216293334961 ;  /* 0xbfb8aa3b1c3c7820 */ /* 0x000fca0000410000 */
[----:B------:R-:W0:Y:S08]  /*3960*/  MUFU.RCP R65, R65 ;  /* 0x0000004100417308 */ /* 0x000e300000001000 */
[----:B------:R-:W1:Y:S01]  /*3970*/  MUFU.EX2 R60, R60 ;  /* 0x0000003c003c7308 */ /* 0x000e620000000800 */
[----:B0-----:R-:W-:Y:S01]  /*3980*/  FMUL.FTZ R26, R26, R65 ;  /* 0x000000411a1a7220 */ /* 0x001fe20000410000 */
[----:B------:R-:W-:Y:S01]  /*3990*/  FADD.FTZ R31, -R65, 1 ;  /* 0x3f800000411f7421 */ /* 0x000fe20000010100 */
[----:B-1----:R-:W-:-:S03]  /*39a0*/  FADD.FTZ R65, R60, 1 ;  /* 0x3f8000003c417421 */ /* 0x002fc60000010000 */
[----:B------:R-:W-:Y:S01]  /*39b0*/  FFMA.FTZ R31, R32, R31, 1 ;  /* 0x3f800000201f7423 */ /* 0x000fe2000001001f */
[----:B------:R-:W-:-:S03]  /*39c0*/  FADD.FTZ R32, R33, R34 ;  /* 0x0000002221207221 */ /* 0x000fc60000010000 */
[----:B------:R-:W-:Y:S01]  /*39d0*/  FMUL.FTZ R26, R26, R31 ;  /* 0x0000001f1a1a7220 */ /* 0x000fe20000410000 */
[----:B------:R-:W0:Y:S01]  /*39e0*/  MUFU.RCP R65, R65 ;  /* 0x0000004100417308 */ /* 0x000e220000001000 */
[-C--:B------:R-:W-:Y:S01]  /*39f0*/  FFMA.FTZ R31, R21, R34.reuse, R44 ;  /* 0x00000022151f7223 */ /* 0x080fe2000001002c */
[----:B------:R-:W-:Y:S01]  /*3a00*/  FMUL.FTZ R34, R37, R34 ;  /* 0x0000002225227220 */ /* 0x000fe20000410000 */
[----:B------:R-:W-:Y:S02]  /*3a10*/  HADD2.F32 R44, -RZ, R3.H1_H1 ;  /* 0x30000003ff2c7230 */ /* 0x000fe40000004100 */
[----:B------:R-:W-:Y:S01]  /*3a20*/  FFMA.FTZ R31, R22, R27, R31 ;  /* 0x0000001b161f7223 */ /* 0x000fe2000001001f */
[----:B------:R-:W-:Y:S01]  /*3a30*/  FFMA.FTZ R35, R21, R34, R35 ;  /* 0x0000002215237223 */ /* 0x000fe20000010023 */
[----:B------:R-:W-:Y:S01]  /*3a40*/  FADD.FTZ R45, R34, R45 ;  /* 0x0000002d222d7221 */ /* 0x000fe20000010000 */
[----:B------:R-:W-:Y:S01]  /*3a50*/  FFMA.FTZ R34, R20, R25, R29 ;  /* 0x0000001914227223 */ /* 0x000fe2000001001d */
[----:B------:R-:W-:Y:S01]  /*3a60*/  FADD.FTZ R29, R32, R27 ;  /* 0x0000001b201d7221 */ /* 0x000fe20000010000 */
[----:B------:R-:W-:-:S02]  /*3a70*/  FMUL.FTZ R27, R37, R27 ;  /* 0x0000001b251b7220 */ /* 0x000fc40000410000 */
[----:B------:R-:W-:Y:S01]  /*3a80*/  FFMA.FTZ R34, R23, R26, R34 ;  /* 0x0000001a17227223 */ /* 0x000fe20000010022 */
[----:B0-----:R-:W-:Y:S01]  /*3a90*/  FADD.FTZ R33, -R65, 1 ;  /* 0x3f80000041217421 */ /* 0x001fe20000010100 */
[----:B------:R-:W-:-:S03]  /*3aa0*/  FMUL.FTZ R21, R44, R65 ;  /* 0x000000412c157220 */ /* 0x000fc60000410000 */
[----:B------:R-:W-:Y:S01]  /*3ab0*/  FFMA.FTZ R28, R28, R33, 1 ;  /* 0x3f8000001c1c7423 */ /* 0x000fe20000010021 */
[----:B------:R-:W-:-:S03]  /*3ac0*/  HADD2.F32 R33, -RZ, R4.H0_H0 ;  /* 0x20000004ff217230 */ /* 0x000fc60000004100 */
[----:B------:R-:W-:Y:S02]  /*3ad0*/  FMUL.FTZ R28, R21, R28 ;  /* 0x0000001c151c7220 */ /* 0x000fe40000410000 */
[----:B------:R-:W-:Y:S01]  /*3ae0*/  FADD.FTZ R44, -R36, R33 ;  /* 0x00000021242c7221 */ /* 0x000fe20000010100 */
[----:B------:R-:W-:Y:S01]  /*3af0*/  FADD.FTZ R33, R30, R25 ;  /* 0x000000191e217221 */ /* 0x000fe20000010000 */
[----:B------:R-:W-:Y:S02]  /*3b00*/  HADD2.F32 R30, -RZ, R5.H0_H0 ;  /* 0x20000005ff1e7230 */ /* 0x000fe40000004100 */
[----:B------:R-:W-:Y:S01]  /*3b10*/  FFMA.FTZ R31, R24, R28, R31 ;  /* 0x0000001c181f7223 */ /* 0x000fe2000001001f */
[----:B------:R-:W-:Y:S01]  /*3b20*/  FMUL.FTZ R21, R44, R61 ;  /* 0x0000003d2c157220 */ /* 0x000fe20000410000 */
[----:B------:R-:W-:Y:S01]  /*3b30*/  FMUL.FTZ R44, R59, R25 ;  /* 0x000000193b2c7220 */ /* 0x000fe20000410000 */
[----:B------:R-:W-:Y:S02]  /*3b40*/  HADD2.F32 R25, -RZ, R4.H1_H1 ;  /* 0x30000004ff197230 */ /* 0x000fe40000004100 */
[----:B------:R-:W-:Y:S01]  /*3b50*/  FADD.FTZ R33, R33, R26 ;  /* 0x0000001a21217221 */ /* 0x000fe20000010000 */
[----:B------:R-:W-:Y:S01]  /*3b60*/  FFMA.FTZ R65, R59, R21, R64 ;  /* 0x000000153b417223 */ /* 0x000fe20000010040 */
[----:B------:R-:W-:Y:S01]  /*3b70*/  FFMA.FTZ R60, R20, R44, R35 ;  /* 0x0000002c143c7223 */ /* 0x000fe20000010023 */
[----:B------:R-:W-:-:S02]  /*3b80*/  FADD.FTZ R44, R45, R44 ;  /* 0x0000002c2d2c7221 */ /* 0x000fc40000010000 */
[----:B------:R-:W-:Y:S01]  /*3b90*/  FMUL.FTZ R70, R65, -1.4426950216293334961 ;  /* 0xbfb8aa3b41467820 */ /* 0x000fe20000410000 */
[----:B------:R-:W-:Y:S01]  /*3ba0*/  FFMA.FTZ R60, R22, R27, R60 ;  /* 0x0000001b163c7223 */ /* 0x000fe2000001003c */
[----:B------:R-:W-:Y:S02]  /*3bb0*/  HADD2.F32 R22, -RZ, R5.H1_H1 ;  /* 0x30000005ff167230 */ /* 0x000fe40000004100 */
[----:B------:R-:W-:Y:S01]  /*3bc0*/  FADD.FTZ R44, R27, R44 ;  /* 0x0000002c1b2c7221 */ /* 0x000fe20000010000 */
[----:B------:R-:W-:Y:S01]  /*3bd0*/  FMUL.FTZ R27, R59, R26 ;  /* 0x0000001a3b1b7220 */ /* 0x000fe20000410000 */
[----:B------:R-:W-:Y:S01]  /*3be0*/  HADD2.F32 R26, -RZ, R7.H0_H0 ;  /* 0x20000007ff1a7230 */ /* 0x000fe20000004100 */
[----:B------:R-:W0:Y:S02]  /*3bf0*/  MUFU.EX2 R70, R70 ;  /* 0x0000004600467308 */ /* 0x000e240000000800 */
[----:B------:R-:W-:Y:S01]  /*3c00*/  FFMA.FTZ R60, R23, R27, R60 ;  /* 0x0000001b173c7223 */ /* 0x000fe2000001003c */
[----:B------:R-:W-:Y:S01]  /*3c10*/  FADD.FTZ R44, R44, R27 ;  /* 0x0000001b2c2c7221 */ /* 0x000fe20000010000 */
[----:B------:R-:W-:-:S04]  /*3c20*/  FMUL.FTZ R27, R37, R28 ;  /* 0x0000001c251b7220 */ /* 0x000fc80000410000 */
[----:B------:R-:W-:Y:S01]  /*3c30*/  FFMA.FTZ R60, R24, R27, R60 ;  /* 0x0000001b183c7223 */ /* 0x000fe2000001003c */
[----:B------:R-:W-:Y:S01]  /*3c40*/  FADD.FTZ R44, R27, R44 ;  /* 0x0000002c1b2c7221 */ /* 0x000fe20000010000 */
[----:B0-----:R-:W-:-:S06]  /*3c50*/  FADD.FTZ R71, R70, 1 ;  /* 0x3f80000046477421 */ /* 0x001fcc0000010000 */
[----:B------:R-:W0:Y:S02]  /*3c60*/  MUFU.RCP R71, R71 ;  /* 0x0000004700477308 */ /* 0x000e240000001000 */
[----:B0-----:R-:W-:Y:S01]  /*3c70*/  FADD.FTZ R20, -R71, 1 ;  /* 0x3f80000047147421 */ /* 0x001fe20000010100 */
[----:B------:R-:W-:Y:S01]  /*3c80*/  FMUL.FTZ R30, R30, R71 ;  /* 0x000000471e1e7220 */ /* 0x000fe20000410000 */
[----:B------:R-:W-:Y:S02]  /*3c90*/  HADD2.F32 R71, -RZ, R10.H0_H0 ;  /* 0x2000000aff477230 */ /* 0x000fe40000004100 */
[----:B------:R-:W-:Y:S01]  /*3ca0*/  FFMA.FTZ R65, R65, R20, 1 ;  /* 0x3f80000041417423 */ /* 0x000fe20000010014 */
[----:B------:R-:W-:-:S03]  /*3cb0*/  FADD.FTZ R20, -R36, R25 ;  /* 0x0000001924147221 */ /* 0x000fc60000010100 */
[----:B------:R-:W-:Y:S01]  /*3cc0*/  FMUL.FTZ R30, R30, R65 ;  /* 0x000000411e1e7220 */ /* 0x000fe20000410000 */
[----:B------:R-:W-:-:S03]  /*3cd0*/  FMUL.FTZ R20, R20, R61 ;  /* 0x0000003d14147220 */ /* 0x000fc60000410000 */
[----:B------:R-:W-:Y:S01]  /*3ce0*/  FADD.FTZ R33, R33, R30 ;  /* 0x0000001e21217221 */ /* 0x000fe20000010000 */
[----:B------:R-:W-:-:S04]  /*3cf0*/  FFMA.FTZ R25, R37, R20, R62 ;  /* 0x0000001425197223 */ /* 0x000fc8000001003e */
[----:B------:R-:W-:-:S06]  /*3d00*/  FMUL.FTZ R35, R25, -1.4426950216293334961 ;  /* 0xbfb8aa3b19237820 */ /* 0x000fcc0000410000 */
[----:B------:R-:W0:Y:S02]  /*3d10*/  MUFU.EX2 R35, R35 ;  /* 0x0000002300237308 */ /* 0x000e240000000800 */
        /* <DEDUP_REMOVED lines=8> */
[----:B------:R-:W-:-:S04]  /*3da0*/  FMUL.FTZ R22, R32, R61 ;  /* 0x0000003d20167220 */ /* 0x000fc80000410000 */
        /* <DEDUP_REMOVED lines=13> */
[----:B------:R-:W-:Y:S02]  /*3e80*/  HADD2.F32 R29, -RZ, R8.H0_H0 ;  /* 0x20000008ff1d7230 */ /* 0x000fe40000004100 */
[----:B------:R-:W-:Y:S01]  /*3e90*/  FFMA.FTZ R35, R37, R23, R62 ;  /* 0x0000001725237223 */ /* 0x000fe2000001003e */
[----:B------:R-:W-:-:S03]  /*3ea0*/  HADD2.F32 R28, -RZ, R7.H1_H1 ;  /* 0x30000007ff1c7230 */ /* 0x000fc60000004100 */
        /* <DEDUP_REMOVED lines=8> */
[-C--:B------:R-:W-:Y:S02]  /*3f30*/  FFMA.FTZ R29, R21, R30.reuse, R34 ;  /* 0x0000001e151d7223 */ /* 0x080fe40000010022 */
[----:B------:R-:W-:Y:S01]  /*3f40*/  FMUL.FTZ R28, R28, R35 ;  /* 0x000000231c1c7220 */ /* 0x000fe20000410000 */
[----:B------:R-:W-:Y:S01]  /*3f50*/  FMUL.FTZ R24, R24, R61 ;  /* 0x0000003d18187220 */ /* 0x000fe20000410000 */
[C---:B------:R-:W-:Y:S01]  /*3f60*/  FMUL.FTZ R35, R59.reuse, R30 ;  /* 0x0000001e3b237220 */ /* 0x040fe20000410000 */
[----:B------:R-:W-:Y:S02]  /*3f70*/  HADD2.F32 R30, -RZ, R9.H0_H0 ;  /* 0x20000009ff1e7230 */ /* 0x000fe40000004100 */
[----:B------:R-:W-:Y:S01]  /*3f80*/  FFMA.FTZ R29, R22, R26, R29 ;  /* 0x0000001a161d7223 */ /* 0x000fe2000001001d */
[----:B------:R-:W-:Y:S01]  /*3f90*/  FFMA.FTZ R27, R59, R24, R64 ;  /* 0x000000183b1b7223 */ /* 0x000fe20000010040 */
[----:B------:R-:W-:Y:S01]  /*3fa0*/  FFMA.FTZ R60, R21, R35, R60 ;  /* 0x00000023153c7223 */ /* 0x000fe2000001003c */
[----:B------:R-:W-:Y:S01]  /*3fb0*/  FADD.FTZ R44, R44, R35 ;  /* 0x000000232c2c7221 */ /* 0x000fe20000010000 */
[----:B------:R-:W-:Y:S01]  /*3fc0*/  FADD.FTZ R35, R32, R25 ;  /* 0x0000001920237221 */ /* 0x000fe20000010000 */
[----:B------:R-:W-:Y:S01]  /*3fd0*/  FMUL.FTZ R45, R27, -1.4426950216293334961 ;  /* 0xbfb8aa3b1b2d7820 */ /* 0x000fe20000410000 */
[-C--:B------:R-:W-:Y:S01]  /*3fe0*/  FFMA.FTZ R32, R20, R25.reuse, R31 ;  /* 0x0000001914207223 */ /* 0x080fe2000001001f */
[----:B------:R-:W-:Y:S01]  /*3ff0*/  FMUL.FTZ R25, R37, R25 ;  /* 0x0000001925197220 */ /* 0x000fe20000410000 */
[----:B------:R-:W-:-:S02]  /*4000*/  FADD.FTZ R35, R35, R28 ;  /* 0x0000001c23237221 */ /* 0x000fc40000010000 */
[-C--:B------:R-:W-:Y:S01]  /*4010*/  FFMA.FTZ R32, R23, R28.reuse, R32 ;  /* 0x0000001c17207223 */ /* 0x080fe20000010020 */
[----:B------:R-:W0:Y:S01]  /*4020*/  MUFU.EX2 R45, R45 ;  /* 0x0000002d002d7308 */ /* 0x000e220000000800 */
[----:B------:R-:W-:Y:S01]  /*4030*/  FFMA.FTZ R31, R20, R25, R60 ;  /* 0x00000019141f7223 */ /* 0x000fe2000001003c */
[----:B------:R-:W-:Y:S02]  /*4040*/  HADD2.F32 R20, -RZ, R9.H1_H1 ;  /* 0x30000009ff147230 */ /* 0x000fe40000004100 */
[----:B------:R-:W-:Y:S01]  /*4050*/  FADD.FTZ R44, R25, R44 ;  /* 0x0000002c192c7221 */ /* 0x000fe20000010000 */
[----:B------:R-:W-:Y:S01]  /*4060*/  FMUL.FTZ R28, R37, R28 ;  /* 0x0000001c251c7220 */ /* 0x000fe20000410000 */
[----:B0-----:R-:W-:-:S06]  /*4070*/  FADD.FTZ R65, R45, 1 ;  /* 0x3f8000002d417421 */ /* 0x001fcc0000010000 */
[----:B------:R-:W0:Y:S02]  /*4080*/  MUFU.RCP R65, R65 ;  /* 0x0000004100417308 */ /* 0x000e240000001000 */
[----:B0-----:R-:W-:Y:S01]  /*4090*/  FMUL.FTZ R21, R30, R65 ;  /* 0x000000411e157220 */ /* 0x001fe20000410000 */
[----:B------:R-:W-:-:S04]  /*40a0*/  FADD.FTZ R30, -R65, 1 ;  /* 0x3f800000411e7421 */ /* 0x000fc80000010100 */
[----:B------:R-:W-:Y:S01]  /*40b0*/  FFMA.FTZ R30, R27, R30, 1 ;  /* 0x3f8000001b1e7423 */ /* 0x000fe2000001001e */
[----:B------:R-:W-:-:S05]  /*40c0*/  HADD2.F32 R27, -RZ, R8.H1_H1 ;  /* 0x30000008ff1b7230 */ /* 0x000fca0000004100 */
[----:B------:R-:W-:Y:S01]  /*40d0*/  FADD.FTZ R34, -R36, R27 ;  /* 0x0000001b24227221 */ /* 0x000fe20000010100 */
[----:B------:R-:W-:-:S03]  /*40e0*/  FMUL.FTZ R27, R21, R30 ;  /* 0x0000001e151b7220 */ /* 0x000fc60000410000 */
[----:B------:R-:W-:Y:S01]  /*40f0*/  FMUL.FTZ R21, R34, R61 ;  /* 0x0000003d22157220 */ /* 0x000fe20000410000 */
[----:B------:R-:W-:-:S03]  /*4100*/  FFMA.FTZ R29, R24, R27, R29 ;  /* 0x0000001b181d7223 */ /* 0x000fc6000001001d */
[----:B------:R-:W-:-:S04]  /*4110*/  FFMA.FTZ R30, R37, R21, R62 ;  /* 0x00000015251e7223 */ /* 0x000fc8000001003e */
[----:B------:R-:W-:-:S06]  /*4120*/  FMUL.FTZ R34, R30, -1.4426950216293334961 ;  /* 0xbfb8aa3b1e227820 */ /* 0x000fcc0000410000 */
[----:B------:R-:W0:Y:S02]  /*4130*/  MUFU.EX2 R34, R34 ;  /* 0x0000002200227308 */ /* 0x000e240000000800 */
[----:B0-----:R-:W-:Y:S01]  /*4140*/  FADD.FTZ R45, R34, 1 ;  /* 0x3f800000222d7421 */ /* 0x001fe20000010000 */
[----:B------:R-:W-:-:S05]  /*4150*/  FADD.FTZ R34, -R36, R71 ;  /* 0x0000004724227221 */ /* 0x000fca0000010100 */
[----:B------:R-:W0:Y:S02]  /*4160*/  MUFU.RCP R45, R45 ;  /* 0x0000002d002d7308 */ /* 0x000e240000001000 */
[----:B0-----:R-:W-:Y:S01]  /*4170*/  FADD.FTZ R65, -R45, 1 ;  /* 0x3f8000002d417421 */ /* 0x001fe20000010100 */
[----:B------:R-:W-:-:S03]  /*4180*/  FMUL.FTZ R20, R20, R45 ;  /* 0x0000002d14147220 */ /* 0x000fc60000410000 */
[----:B------:R-:W-:-:S04]  /*4190*/  FFMA.FTZ R65, R30, R65, 1 ;  /* 0x3f8000001e417423 */ /* 0x000fc80000010041 */
[----:B------:R-:W-:Y:S01]  /*41a0*/  FMUL.FTZ R30, R20, R65 ;  /* 0x00000041141e7220 */ /* 0x000fe20000410000 */
[----:B------:R-:W-:Y:S01]  /*41b0*/  FMUL.FTZ R20, R34, R61 ;  /* 0x0000003d22147220 */ /* 0x000fe20000410000 */
[----:B------:R-:W-:Y:S01]  /*41c0*/  FADD.FTZ R34, R33, R26 ;  /* 0x0000001a21227221 */ /* 0x000fe20000010000 */
[C---:B------:R-:W-:Y:S01]  /*41d0*/  FMUL.FTZ R26, R59.reuse, R26 ;  /* 0x0000001a3b1a7220 */ /* 0x040fe20000410000 */
[----:B------:R-:W-:Y:S02]  /*41e0*/  HADD2.F32 R33, -RZ, R11.H0_H0 ;  /* 0x2000000bff217230 */ /* 0x000fe40000004100 */
[----:B------:R-:W-:Y:S01]  /*41f0*/  FFMA.FTZ R25, R59, R20, R64 ;  /* 0x000000143b197223 */ /* 0x000fe20000010040 */
[----:B------:R-:W-:Y:S01]  /*4200*/  FADD.FTZ R34, R34, R27 ;  /* 0x0000001b22227221 */ /* 0x000fe20000010000 */
[----:B------:R-:W-:Y:S01]  /*4210*/  FFMA.FTZ R31, R22, R26, R31 ;  /* 0x0000001a161f7223 */ /* 0x000fe2000001001f */
[----:B------:R-:W-:Y:S01]  /*4220*/  FADD.FTZ R35, R35, R30 ;  /* 0x0000001e23237221 */ /* 0x000fe20000010000 */
[----:B------:R-:W-:-:S02]  /*4230*/  FMUL.FTZ R45, R25, -1.4426950216293334961 ;  /* 0xbfb8aa3b192d7820 */ /* 0x000fc40000410000 */
[----:B------:R-:W-:-:S04]  /*4240*/  FFMA.FTZ R31, R23, R28, R31 ;  /* 0x0000001c171f7223 */ /* 0x000fc8000001001f */
[----:B------:R-:W0:Y:S02]  /*4250*/  MUFU.EX2 R45, R45 ;  /* 0x0000002d002d7308 */ /* 0x000e240000000800 */
[----:B0-----:R-:W-:-:S06]  /*4260*/  FADD.FTZ R60, R45, 1 ;  /* 0x3f8000002d3c7421 */ /* 0x001fcc0000010000 */
[----:B------:R-:W0:Y:S02]  /*4270*/  MUFU.RCP R60, R60 ;  /* 0x0000003c003c7308 */ /* 0x000e240000001000 */
[----:B0-----:R-:W-:Y:S01]  /*4280*/  FMUL.FTZ R22, R33, R60 ;  /* 0x0000003c21167220 */ /* 0x001fe20000410000 */
[----:B------:R-:W-:Y:S01]  /*4290*/  FADD.FTZ R70, -R60, 1 ;  /* 0x3f8000003c467421 */ /* 0x000fe20000010100 */
[----:B------:R-:W-:Y:S02]  /*42a0*/  HADD2.F32 R33, -RZ, R10.H1_H1 ;  /* 0x3000000aff217230 */ /* 0x000fe40000004100 */
[----:B------:R-:W-:Y:S02]  /*42b0*/  HADD2.F32 R60, -RZ, R11.H1_H1 ;  /* 0x3000000bff3c7230 */ /* 0x000fe40000004100 */
[----:B------:R-:W-:Y:S01]  /*42c0*/  FFMA.FTZ R25, R25, R70, 1 ;  /* 0x3f80000019197423 */ /* 0x000fe20000010046 */
[----:B------:R-:W-:Y:S01]  /*42d0*/  FADD.FTZ R70, -R36, R33 ;  /* 0x0000002124467221 */ /* 0x000fe20000010100 */
[----:B------:R-:W-:-:S02]  /*42e0*/  FADD.FTZ R33, R44, R26 ;  /* 0x0000001a2c217221 */ /* 0x000fc40000010000 */
[----:B------:R-:W-:Y:S01]  /*42f0*/  FMUL.FTZ R25, R22, R25 ;  /* 0x0000001916197220 */ /* 0x000fe20000410000 */
[----:B------:R-:W-:Y:S01]  /*4300*/  FMUL.FTZ R22, R70, R61 ;  /* 0x0000003d46167220 */ /* 0x000fe20000410000 */
[----:B------:R-:W-:-:S03]  /*4310*/  FADD.FTZ R33, R28, R33 ;  /* 0x000000211c217221 */ /* 0x000fc60000010000 */
        /* <DEDUP_REMOVED lines=9> */
[----:B------:R-:W-:Y:S02]  /*43b0*/  FMUL.FTZ R26, R23, R26 ;  /* 0x0000001a171a7220 */ /* 0x000fe40000410000 */
[----:B------:R-:W-:-:S04]  /*43c0*/  FADD.FTZ R44, -R36, R65 ;  /* 0x00000041242c7221 */ /* 0x000fc80000010100 */
[----:B------:R-:W-:Y:S01]  /*43d0*/  FMUL.FTZ R23, R44, R61 ;  /* 0x0000003d2c177220 */ /* 0x000fe20000410000 */
[----:B------:R-:W-:-:S03]  /*43e0*/  FMUL.FTZ R44, R59, R27 ;  /* 0x0000001b3b2c7220 */ /* 0x000fc60000410000 */
[----:B------:R-:W-:Y:S01]  /*43f0*/  FFMA.FTZ R28, R59, R23, R64 ;  /* 0x000000173b1c7223 */ /* 0x000fe20000010040 */
[----:B------:R-:W-:Y:S01]  /*4400*/  FFMA.FTZ R27, R24, R44, R31 ;  /* 0x0000002c181b7223 */ /* 0x000fe2000001001f */
[----:B------:R-:W-:Y:S02]  /*4410*/  HADD2.F32 R31, -RZ, R13.H0_H0 ;  /* 0x2000000dff1f7230 */ /* 0x000fe40000004100 */
[----:B------:R-:W-:Y:S01]  /*4420*/  FADD.FTZ R33, R33, R44 ;  /* 0x0000002c21217221 */ /* 0x000fe20000010000 */
[----:B------:R-:W-:-:S06]  /*4430*/  FMUL.FTZ R45, R28, -1.4426950216293334961 ;  /* 0xbfb8aa3b1c2d7820 */ /* 0x000fcc0000410000 */
[----:B------:R-:W0:Y:S02]  /*4440*/  MUFU.EX2 R45, R45 ;  /* 0x0000002d002d7308 */ /* 0x000e240000000800 */
[----:B0-----:R-:W-:Y:S01]  /*4450*/  FADD.FTZ R60, R45, 1 ;  /* 0x3f8000002d3c7421 */ /* 0x001fe20000010000 */
[----:B------:R-:W-:-:S05]  /*4460*/  HADD2.F32 R45, -RZ, R12.H1_H1 ;  /* 0x3000000cff2d7230 */ /* 0x000fca0000004100 */
[----:B------:R-:W0:Y:S01]  /*4470*/  MUFU.RCP R60, R60 ;  /* 0x0000003c003c7308 */ /* 0x000e220000001000 */
[----:B------:R-:W-:Y:S01]  /*4480*/  FADD.FTZ R70, -R36, R45 ;  /* 0x0000002d24467221 */ /* 0x000fe20000010100 */
[----:B0-----:R-:W-:Y:S01]  /*4490*/  FMUL.FTZ R24, R31, R60 ;  /* 0x0000003c1f187220 */ /* 0x001fe20000410000 */
[----:B------:R-:W-:-:S04]  /*44a0*/  FADD.FTZ R31, -R60, 1 ;  /* 0x3f8000003c1f7421 */ /* 0x000fc80000010100 */
[----:B------:R-:W-:-:S04]  /*44b0*/  FFMA.FTZ R31, R28, R31, 1 ;  /* 0x3f8000001c1f7423 */ /* 0x000fc8000001001f */
[----:B------:R-:W-:Y:S01]  /*44c0*/  FMUL.FTZ R28, R24, R31 ;  /* 0x0000001f181c7220 */ /* 0x000fe20000410000 */
[----:B------:R-:W-:Y:S01]  /*44d0*/  FMUL.FTZ R24, R70, R61 ;  /* 0x0000003d46187220 */ /* 0x000fe20000410000 */
[-C--:B------:R-:W-:Y:S01]  /*44e0*/  FFMA.FTZ R31, R21, R30.reuse, R32 ;  /* 0x0000001e151f7223 */ /* 0x080fe20000010020 */
[C---:B------:R-:W-:Y:S01]  /*44f0*/  FMUL.FTZ R30, R37.reuse, R30 ;  /* 0x0000001e251e7220 */ /* 0x040fe20000410000 */
[----:B------:R-:W-:Y:S02]  /*4500*/  HADD2.F32 R32, -RZ, R13.H1_H1 ;  /* 0x3000000dff207230 */ /* 0x000fe40000004100 */
[----:B------:R-:W-:Y:S01]  /*4510*/  FFMA.FTZ R44, R37, R24, R62 ;  /* 0x00000018252c7223 */ /* 0x000fe2000001003e */
[----:B------:R-:W-:Y:S01]  /*4520*/  FFMA.FTZ R31, R22, R26, R31 ;  /* 0x0000001a161f7223 */ /* 0x000fe2000001001f */
        /* <DEDUP_REMOVED lines=10> */
[----:B------:R-:W-:Y:S01]  /*45d0*/  FADD.FTZ R44, R30, R33 ;  /* 0x000000211e2c7221 */ /* 0x000fe20000010000 */
[----:B------:R-:W-:Y:S01]  /*45e0*/  FADD.FTZ R32, -R36, R21 ;  /* 0x0000001524207221 */ /* 0x000fe20000010100 */
[----:B------:R-:W-:Y:S01]  /*45f0*/  FADD.FTZ R33, R34, R25 ;  /* 0x0000001922217221 */ /* 0x000fe20000010000 */
[C---:B------:R-:W-:Y:S01]  /*4600*/  FMUL.FTZ R34, R59.reuse, R25 ;  /* 0x000000193b227220 */ /* 0x040fe20000410000 */
[----:B------:R-:W-:Y:S01]  /*4610*/  FFMA.FTZ R31, R24, R27, R31 ;  /* 0x0000001b181f7223 */ /* 0x000fe2000001001f */
[----:B------:R-:W-:Y:S01]  /*4620*/  FMUL.FTZ R21, R32, R61 ;  /* 0x0000003d20157220 */ /* 0x000fe20000410000 */
[C---:B------:R-:W-:Y:S01]  /*4630*/  FFMA.FTZ R32, R20.reuse, R25, R29 ;  /* 0x0000001914207223 */ /* 0x040fe2000001001d */
[----:B------:R-:W-:Y:S02]  /*4640*/  HADD2.F32 R25, -RZ, R15.H0_H0 ;  /* 0x2000000fff197230 */ /* 0x000fe40000004100 */
[----:B------:R-:W-:Y:S01]  /*4650*/  FFMA.FTZ R60, R20, R34, R45 ;  /* 0x00000022143c7223 */ /* 0x000fe2000001002d */
[----:B------:R-:W-:Y:S01]  /*4660*/  FFMA.FTZ R30, R59, R21, R64 ;  /* 0x000000153b1e7223 */ /* 0x000fe20000010040 */
[----:B------:R-:W-:-:S02]  /*4670*/  HADD2.F32 R29, -RZ, R14.H1_H1 ;  /* 0x3000000eff1d7230 */ /* 0x000fc40000004100 */
[----:B------:R-:W-:Y:S01]  /*4680*/  FADD.FTZ R44, R44, R34 ;  /* 0x000000222c2c7221 */ /* 0x000fe20000010000 */
[----:B------:R-:W-:Y:S01]  /*4690*/  FADD.FTZ R34, R35, R26 ;  /* 0x0000001a23227221 */ /* 0x000fe20000010000 */
[----:B------:R-:W-:Y:S01]  /*46a0*/  FMUL.FTZ R65, R30, -1.4426950216293334961 ;  /* 0xbfb8aa3b1e417820 */ /* 0x000fe20000410000 */
[----:B------:R-:W-:Y:S02]  /*46b0*/  HADD2.F32 R35, -RZ, R16.H0_H0 ;  /* 0x20000010ff237230 */ /* 0x000fe40000004100 */
[----:B------:R-:W-:Y:S01]  /*46c0*/  FADD.FTZ R72, -R36, R29 ;  /* 0x0000001d24487221 */ /* 0x000fe20000010100 */
[----:B------:R-:W-:Y:S01]  /*46d0*/  FMUL.FTZ R29, R37, R26 ;  /* 0x0000001a251d7220 */ /* 0x000fe20000410000 */
[----:B------:R-:W-:Y:S01]  /*46e0*/  FADD.FTZ R33, R33, R28 ;  /* 0x0000001c21217221 */ /* 0x000fe20000010000 */
[----:B------:R-:W-:Y:S01]  /*46f0*/  FFMA.FTZ R32, R23, R28, R32 ;  /* 0x0000001c17207223 */ /* 0x000fe20000010020 */
[----:B------:R-:W0:Y:S01]  /*4700*/  MUFU.EX2 R65, R65 ;  /* 0x0000004100417308 */ /* 0x000e220000000800 */
[----:B------:R-:W-:Y:S01]  /*4710*/  FFMA.FTZ R60, R22, R29, R60 ;  /* 0x0000001d163c7223 */ /* 0x000fe2000001003c */
[----:B------:R-:W-:-:S02]  /*4720*/  HADD2.F32 R22, -RZ, R15.H1_H1 ;  /* 0x3000000fff167230 */ /* 0x000fc40000004100 */
[----:B------:R-:W-:Y:S01]  /*4730*/  FADD.FTZ R44, R29, R44 ;  /* 0x0000002c1d2c7221 */ /* 0x000fe20000010000 */
[----:B------:R-:W-:Y:S01]  /*4740*/  FMUL.FTZ R29, R59, R28 ;  /* 0x0000001c3b1d7220 */ /* 0x000fe20000410000 */
[----:B------:R-:W-:Y:S02]  /*4750*/  HADD2.F32 R28, -RZ, R17.H0_H0 ;  /* 0x20000011ff1c7230 */ /* 0x000fe40000004100 */
[----:B------:R-:W-:Y:S01]  /*4760*/  FADD.FTZ R34, R34, R27 ;  /* 0x0000001b22227221 */ /* 0x000fe20000010000 */
[----:B------:R-:W-:Y:S01]  /*4770*/  FMUL.FTZ R27, R37, R27 ;  /* 0x0000001b251b7220 */ /* 0x000fe20000410000 */
[----:B------:R-:W-:Y:S01]  /*4780*/  FFMA.FTZ R60, R23, R29, R60 ;  /* 0x0000001d173c7223 */ /* 0x000fe2000001003c */
[----:B------:R-:W-:-:S03]  /*4790*/  FADD.FTZ R44, R44, R29 ;  /* 0x0000001d2c2c7221 */ /* 0x000fc60000010000 */
[----:B------:R-:W-:Y:S01]  /*47a0*/  FFMA.FTZ R60, R24, R27, R60 ;  /* 0x0000001b183c7223 */ /* 0x000fe2000001003c */
[----:B------:R-:W-:Y:S02]  /*47b0*/  HADD2.F32 R24, -RZ, R17.H1_H1 ;  /* 0x30000011ff187230 */ /* 0x000fe40000004100 */
[----:B0-----:R-:W-:Y:S01]  /*47c0*/  FADD.FTZ R70, R65, 1 ;  /* 0x3f80000041467421 */ /* 0x001fe20000010000 */
[----:B------:R-:W-:-:S05]  /*47d0*/  FADD.FTZ R44, R27, R44 ;  /* 0x0000002c1b2c7221 */ /* 0x000fca0000010000 */
[----:B------:R-:W0:Y:S02]  /*47e0*/  MUFU.RCP R70, R70 ;  /* 0x0000004600467308 */ /* 0x000e240000001000 */
[----:B0-----:R-:W-:Y:S01]  /*47f0*/  FMUL.FTZ R20, R25, R70 ;  /* 0x0000004619147220 */ /* 0x001fe20000410000 */
[----:B------:R-:W-:-:S04]  /*4800*/  FADD.FTZ R25, -R70, 1 ;  /* 0x3f80000046197421 */ /* 0x000fc80000010100 */
[----:B------:R-:W-:-:S04]  /*4810*/  FFMA.FTZ R25, R30, R25, 1 ;  /* 0x3f8000001e197423 */ /* 0x000fc80000010019 */
[----:B------:R-:W-:Y:S01]  /*4820*/  FMUL.FTZ R30, R20, R25 ;  /* 0x00000019141e7220 */ /* 0x000fe20000410000 */
[----:B------:R-:W-:-:S03]  /*4830*/  FMUL.FTZ R20, R72, R61 ;  /* 0x0000003d48147220 */ /* 0x000fc60000410000 */
        /* <DEDUP_REMOVED lines=19> */
[----:B------:R-:W-:Y:S01]  /*4970*/  FMUL.FTZ R23, R28, R45 ;  /* 0x0000002d1c177220 */ /* 0x000fe20000410000 */
[----:B------:R-:W-:Y:S02]  /*4980*/  FADD.FTZ R28, -R36, R35 ;  /* 0x00000023241c7221 */ /* 0x000fe40000010100 */
[----:B------:R-:W-:-:S04]  /*4990*/  FFMA.FTZ R26, R26, R65, 1 ;  /* 0x3f8000001a1a7423 */ /* 0x000fc80000010041 */
[----:B------:R-:W-:Y:S01]  /*49a0*/  FMUL.FTZ R26, R23, R26 ;  /* 0x0000001a171a7220 */ /* 0x000fe20000410000 */
[----:B------:R-:W-:-:S04]  /*49b0*/  FMUL.FTZ R23, R28, R61 ;  /* 0x0000003d1c177220 */ /* 0x000fc80000410000 */
[----:B------:R-:W-:-:S04]  /*49c0*/  FFMA.FTZ R28, R37, R23, R62 ;  /* 0x00000017251c7223 */ /* 0x000fc8000001003e */
[----:B------:R-:W-:-:S06]  /*49d0*/  FMUL.FTZ R29, R28, -1.4426950216293334961 ;  /* 0xbfb8aa3b1c1d7820 */ /* 0x000fcc0000410000 */
[----:B------:R-:W0:Y:S02]  /*49e0*/  MUFU.EX2 R29, R29 ;  /* 0x0000001d001d7308 */ /* 0x000e240000000800 */
[----:B0-----:R-:W-:Y:S01]  /*49f0*/  FADD.FTZ R35, R29, 1 ;  /* 0x3f8000001d237421 */ /* 0x001fe20000010000 */
[----:B------:R-:W-:-:S05]  /*4a00*/  HADD2.F32 R29, -RZ, R18.H0_H0 ;  /* 0x20000012ff1d7230 */ /* 0x000fca0000004100 */
[----:B------:R-:W0:Y:S01]  /*4a10*/  MUFU.RCP R35, R35 ;  /* 0x0000002300237308 */ /* 0x000e220000001000 */
[----:B------:R-:W-:Y:S01]  /*4a20*/  FADD.FTZ R70, -R36, R29 ;  /* 0x0000001d24467221 */ /* 0x000fe20000010100 */
[----:B------:R-:W-:-:S04]  /*4a30*/  FFMA.FTZ R29, R21, R30, R32 ;  /* 0x0000001e151d7223 */ /* 0x000fc80000010020 */
[----:B------:R-:W-:Y:S01]  /*4a40*/  FFMA.FTZ R29, R22, R26, R29 ;  /* 0x0000001a161d7223 */ /* 0x000fe2000001001d */
[----:B0-----:R-:W-:Y:S01]  /*4a50*/  FADD.FTZ R45, -R35, 1 ;  /* 0x3f800000232d7421 */ /* 0x001fe20000010100 */
[----:B------:R-:W-:Y:S01]  /*4a60*/  FMUL.FTZ R24, R24, R35 ;  /* 0x0000002318187220 */ /* 0x000fe20000410000 */
[----:B------:R-:W-:Y:S01]  /*4a70*/  FMUL.FTZ R35, R59, R30 ;  /* 0x0000001e3b237220 */ /* 0x000fe20000410000 */
[----:B------:R-:W-:Y:S02]  /*4a80*/  HADD2.F32 R30, -RZ, R19.H0_H0 ;  /* 0x20000013ff1e7230 */ /* 0x000fe40000004100 */
[----:B------:R-:W-:Y:S01]  /*4a90*/  FFMA.FTZ R45, R28, R45, 1 ;  /* 0x3f8000001c2d7423 */ /* 0x000fe2000001002d */
[----:B------:R-:W-:Y:S01]  /*4aa0*/  FFMA.FTZ R60, R21, R35, R60 ;  /* 0x00000023153c7223 */ /* 0x000fe2000001003c */
[----:B------:R-:W-:Y:S02]  /*4ab0*/  FADD.FTZ R44, R44, R35 ;  /* 0x000000232c2c7221 */ /* 0x000fe40000010000 */
[----:B------:R-:W-:Y:S01]  /*4ac0*/  FMUL.FTZ R28, R24, R45 ;  /* 0x0000002d181c7220 */ /* 0x000fe20000410000 */
[----:B------:R-:W-:Y:S01]  /*4ad0*/  FMUL.FTZ R24, R70, R61 ;  /* 0x0000003d46187220 */ /* 0x000fe20000410000 */
[----:B------:R-:W-:-:S03]  /*4ae0*/  FADD.FTZ R35, R34, R25 ;  /* 0x0000001922237221 */ /* 0x000fc60000010000 */
[----:B------:R-:W-:Y:S01]  /*4af0*/  FFMA.FTZ R27, R59, R24, R64 ;  /* 0x000000183b1b7223 */ /* 0x000fe20000010040 */
[----:B------:R-:W-:-:S03]  /*4b00*/  FADD.FTZ R35, R35, R28 ;  /* 0x0000001c23237221 */ /* 0x000fc60000010000 */
[----:B------:R-:W-:-:S06]  /*4b10*/  FMUL.FTZ R45, R27, -1.4426950216293334961 ;  /* 0xbfb8aa3b1b2d7820 */ /* 0x000fcc0000410000 */
[----:B------:R-:W0:Y:S02]  /*4b20*/  MUFU.EX2 R45, R45 ;  /* 0x0000002d002d7308 */ /* 0x000e240000000800 */
        /* <DEDUP_REMOVED lines=9> */
[-C--:B------:R-:W-:Y:S01]  /*4bc0*/  FFMA.FTZ R32, R20, R25.reuse, R31 ;  /* 0x0000001914207223 */ /* 0x080fe2000001001f */
[C---:B------:R-:W-:Y:S01]  /*4bd0*/  FMUL.FTZ R25, R37.reuse, R25 ;  /* 0x0000001925197220 */ /* 0x040fe20000410000 */
[----:B------:R-:W-:Y:S01]  /*4be0*/  FFMA.FTZ R29, R24, R27, R29 ;  /* 0x0000001b181d7223 */ /* 0x000fe2000001001d */
[----:B------:R-:W-:Y:S01]  /*4bf0*/  FFMA.FTZ R30, R37, R21, R62 ;  /* 0x00000015251e7223 */ /* 0x000fe2000001003e */
[-C--:B------:R-:W-:Y:S01]  /*4c00*/  FFMA.FTZ R32, R23, R28.reuse, R32 ;  /* 0x0000001c17207223 */ /* 0x080fe20000010020 */
[----:B------:R-:W-:Y:S01]  /*4c10*/  FFMA.FTZ R31, R20, R25, R60 ;  /* 0x00000019141f7223 */ /* 0x000fe2000001003c */
[----:B------:R-:W-:Y:S02]  /*4c20*/  HADD2.F32 R20, -RZ, R19.H1_H1 ;  /* 0x30000013ff147230 */ /* 0x000fe40000004100 */
[----:B------:R-:W-:Y:S01]  /*4c30*/  FMUL.FTZ R45, R30, -1.4426950216293334961 ;  /* 0xbfb8aa3b1e2d7820 */ /* 0x000fe20000410000 */
[----:B------:R-:W-:Y:S01]  /*4c40*/  FADD.FTZ R44, R25, R44 ;  /* 0x0000002c192c7221 */ /* 0x000fe20000010000 */
[----:B------:R-:W-:-:S04]  /*4c50*/  FMUL.FTZ R28, R37, R28 ;  /* 0x0000001c251c7220 */ /* 0x000fc80000410000 */
[----:B------:R-:W0:Y:S02]  /*4c60*/  MUFU.EX2 R45, R45 ;  /* 0x0000002d002d7308 */ /* 0x000e240000000800 */
        /* <DEDUP_REMOVED lines=48> */
[----:B------:R-:W-:Y:S01]  /*4f70*/  FMUL.FTZ R60, R28, -1.4426950216293334961 ;  /* 0xbfb8aa3b1c3c7820 */ /* 0x000fe20000410000 */
[----:B------:R-:W-:-:S05]  /*4f80*/  HADD2.F32 R31, -RZ, R40.H1_H1 ;  /* 0x30000028ff1f7230 */ /* 0x000fca0000004100 */
[----:B------:R-:W0:Y:S02]  /*4f90*/  MUFU.EX2 R60, R60 ;  /* 0x0000003c003c7308 */ /* 0x000e240000000800 */
[----:B0-----:R-:W-:Y:S01]  /*4fa0*/  FADD.FTZ R65, R60, 1 ;  /* 0x3f8000003c417421 */ /* 0x001fe20000010000 */
[----:B------:R-:W-:Y:S01]  /*4fb0*/  FADD.FTZ R60, -R36, R31 ;  /* 0x0000001f243c7221 */ /* 0x000fe20000010100 */
[-C--:B------:R-:W-:Y:S01]  /*4fc0*/  FFMA.FTZ R31, R21, R30.reuse, R32 ;  /* 0x0000001e151f7223 */ /* 0x080fe20000010020 */
[----:B------:R-:W-:-:S03]  /*4fd0*/  FMUL.FTZ R30, R37, R30 ;  /* 0x0000001e251e7220 */ /* 0x000fc60000410000 */
[----:B------:R-:W0:Y:S01]  /*4fe0*/  MUFU.RCP R65, R65 ;  /* 0x0000004100417308 */ /* 0x000e220000001000 */
[----:B------:R-:W-:Y:S01]  /*4ff0*/  FFMA.FTZ R45, R21, R30, R45 ;  /* 0x0000001e152d7223 */ /* 0x000fe2000001002d */
[----:B------:R-:W-:Y:S02]  /*5000*/  HADD2.F32 R21, -RZ, R41.H1_H1 ;  /* 0x30000029ff157230 */ /* 0x000fe40000004100 */
[----:B------:R-:W-:Y:S01]  /*5010*/  FADD.FTZ R33, R30, R33 ;  /* 0x000000211e217221 */ /* 0x000fe20000010000 */
[----:B------:R-:W-:-:S04]  /*5020*/  FMUL.FTZ R30, R59, R25 ;  /* 0x000000193b1e7220 */ /* 0x000fc80000410000 */
[----:B------:R-:W-:Y:S01]  /*5030*/  FFMA.FTZ R45, R20, R30, R45 ;  /* 0x0000001e142d7223 */ /* 0x000fe2000001002d */
[----:B------:R-:W-:Y:S01]  /*5040*/  FADD.FTZ R30, R33, R30 ;  /* 0x0000001e211e7221 */ /* 0x000fe20000010000 */
[----:B0-----:R-:W-:Y:S01]  /*5050*/  FADD.FTZ R27, -R65, 1 ;  /* 0x3f800000411b7421 */ /* 0x001fe20000010100 */
[----:B------:R-:W-:-:S03]  /*5060*/  FMUL.FTZ R24, R24, R65 ;  /* 0x0000004118187220 */ /* 0x000fc60000410000 */
[----:B------:R-:W-:-:S04]  /*5070*/  FFMA.FTZ R27, R28, R27, 1 ;  /* 0x3f8000001c1b7423 */ /* 0x000fc8000001001b */
[----:B------:R-:W-:Y:S01]  /*5080*/  FMUL.FTZ R28, R24, R27 ;  /* 0x0000001b181c7220 */ /* 0x000fe20000410000 */
        /* <DEDUP_REMOVED lines=10> */
[----:B------:R-:W-:Y:S01]  /*5130*/  FADD.FTZ R21, R34, R25 ;  /* 0x0000001922157221 */ /* 0x000fe20000010000 */
[----:B------:R-:W-:Y:S01]  /*5140*/  FFMA.FTZ R24, R20, R25, R29 ;  /* 0x0000001914187223 */ /* 0x000fe2000001001d */
[----:B------:R-:W-:-:S03]  /*5150*/  FMUL.FTZ R25, R37, R26 ;  /* 0x0000001a25197220 */ /* 0x000fc60000410000 */
[-C--:B------:R-:W-:Y:S01]  /*5160*/  FFMA.FTZ R24, R23, R28.reuse, R24 ;  /* 0x0000001c17187223 */ /* 0x080fe20000010018 */
[C---:B------:R-:W-:Y:S01]  /*5170*/  FFMA.FTZ R20, R22.reuse, R25, R45 ;  /* 0x0000001916147223 */ /* 0x040fe2000001002d */
[----:B------:R-:W-:Y:S01]  /*5180*/  FADD.FTZ R30, R25, R30 ;  /* 0x0000001e191e7221 */ /* 0x000fe20000010000 */
[----:B------:R-:W-:Y:S01]  /*5190*/  FMUL.FTZ R25, R59, R28 ;  /* 0x0000001c3b197220 */ /* 0x000fe20000410000 */
[----:B------:R-:W-:-:S03]  /*51a0*/  FFMA.FTZ R22, R22, R26, R31 ;  /* 0x0000001a16167223 */ /* 0x000fc6000001001f */
[----:B------:R-:W-:Y:S01]  /*51b0*/  FFMA.FTZ R32, R23, R25, R20 ;  /* 0x0000001917207223 */ /* 0x000fe20000010014 */
[----:B------:R-:W-:Y:S01]  /*51c0*/  FADD.FTZ R25, R30, R25 ;  /* 0x000000191e197221 */ /* 0x000fe20000010000 */
[----:B------:R-:W-:Y:S01]  /*51d0*/  FMUL.FTZ R30, R37, R44 ;  /* 0x0000002c251e7220 */ /* 0x000fe20000410000 */
[----:B------:R-:W-:Y:S01]  /*51e0*/  FADD.FTZ R20, R35, R26 ;  /* 0x0000001a23147221 */ /* 0x000fe20000010000 */
[----:B------:R-:W-:Y:S02]  /*51f0*/  FADD.FTZ R26, R21, R28 ;  /* 0x0000001c151a7221 */ /* 0x000fe40000010000 */
[----:B------:R-:W-:Y:S01]  /*5200*/  FADD.FTZ R35, R30, R25 ;  /* 0x000000191e237221 */ /* 0x000fe20000010000 */
[C---:B------:R-:W-:Y:S01]  /*5210*/  FFMA.FTZ R32, R27.reuse, R30, R32 ;  /* 0x0000001e1b207223 */ /* 0x040fe20000010020 */
[----:B------:R-:W-:Y:S01]  /*5220*/  FFMA.FTZ R25, R27, R44, R22 ;  /* 0x0000002c1b197223 */ /* 0x000fe20000010016 */
[----:B------:R-:W-:-:S07]  /*5230*/  FADD.FTZ R27, R20, R44 ;  /* 0x0000002c141b7221 */ /* 0x000fce0000010000 */
.L_x_864:
        /* <DEDUP_REMOVED lines=8> */
[----:B------:R-:W3:Y:S01]  /*52c0*/  S2R R60, SR_TID.X ;  /* 0x00000000003c7919 */ /* 0x000ee20000002100 */
[----:B------:R-:W-:-:S05]  /*52d0*/  ISETP.GT.AND P1, PT, R2, 0x17, PT ;  /* 0x000000170200780c */ /* 0x000fca0003f24270 */
[----:B0-----:R-:W-:Y:S01]  /*52e0*/  @!P0 FADD.FTZ R32, R20, R32 ;  /* 0x0000002014208221 */ /* 0x001fe20000010000 */
[----:B-1----:R-:W-:Y:S01]  /*52f0*/  ULEA UR4, UR7, UR4, 0x18 ;  /* 0x0000000407047291 */ /* 0x002fe2000f8ec0ff */
[----:B--2---:R-:W-:-:S03]  /*5300*/  @!P0 FADD.FTZ R35, R21, R35 ;  /* 0x0000002315238221 */ /* 0x004fc60000010000 */
[----:B------:R-:W0:Y:S01]  /*5310*/  SHFL.DOWN PT, R20, R32, 0x2, 0x1f ;  /* 0x08401f0020147f89 */ /* 0x000e2200000e0000 */
[----:B------:R-:W-:-:S03]  /*5320*/  ISETP.GT.AND P0, PT, R2, 0x1d, PT ;  /* 0x0000001d0200780c */ /* 0x000fc60003f04270 */
[----:B------:R-:W1:Y:S01]  /*5330*/  SHFL.DOWN PT, R21, R35, 0x2, 0x1f ;  /* 0x08401f0023157f89 */ /* 0x000e6200000e0000 */
[C---:B---3--:R-:W-:Y:S02]  /*5340*/  LEA R65, R60.reuse, UR4, 0x4 ;  /* 0x000000043c417c11 */ /* 0x048fe4000f8e20ff */
[----:B------:R-:W-:-:S03]  /*5350*/  ISETP.GT.U32.AND P3, PT, R60, 0x4f, PT ;  /* 0x0000004f3c00780c */ /* 0x000fc60003f64070 */
        /* <DEDUP_REMOVED lines=26> */
.L_x_866:
[----:B------:R-:W-:Y:S05]  /*5500*/  BSYNC.RECONVERGENT B0 ;  /* 0x0000000000007941 */ /* 0x000fea0003800200 */
.L_x_865:
[----:B------:R-:W-:Y:S06]  /*5510*/  BAR.SYNC.DEFER_BLOCKING 0x0 ;  /* 0x0000000000007b1d */ /* 0x000fec0000010000 */
[----:B------:R-:W-:Y:S04]  /*5520*/  BSSY.RECONVERGENT B0, `(.L_x_867) ;  /* 0x0000033000007945 */ /* 0x000fe80003800200 */
[----:B------:R-:W-:Y:S05]  /*5530*/  @P0 BRA `(.L_x_868) ;  /* 0x0000000000c40947 */ /* 0x000fea0003800000 */
[----:B------:R-:W-:-:S09]  /*5540*/  ULEA UR4, UR7, UR5, 0x18 ;  /* 0x0000000507047291 */ /* 0x000fd2000f8ec0ff */
[----:B--23--:R-:W2:Y:S04]  /*5550*/  LDS.128 R20, [UR4+0x20] ;  /* 0x00002004ff147984 */ /* 0x00cea80008000c00 */
[----:B-1----:R-:W1:Y:S01]  /*5560*/  LDS.128 R28, [UR4+0x30] ;  /* 0x00003004ff1c7984 */ /* 0x002e620008000c00 */
[----:B--2---:R-:W-:Y:S01]  /*5570*/  FADD.FTZ R33, R44, R20 ;  /* 0x000000142c217221 */ /* 0x004fe20000010000 */
[----:B------:R-:W-:Y:S02]  /*5580*/  FADD.FTZ R20, R45, R21 ;  /* 0x000000152d147221 */ /* 0x000fe40000010000 */
[----:B0-----:R-:W-:Y:S01]  /*5590*/  LDS.64 R44, [UR4+0xb0] ;  /* 0x0000b004ff2c7984 */ /* 0x001fe20008000a00 */
[----:B------:R-:W-:Y:S01]  /*55a0*/  FADD.FTZ R21, R33, R22 ;  /* 0x0000001621157221 */ /* 0x000fe20000010000 */
[----:B------:R-:W-:-:S02]  /*55b0*/  FADD.FTZ R20, R20, R23 ;  /* 0x0000001714147221 */ /* 0x000fc40000010000 */
        /* <DEDUP_REMOVED lines=41> */
.L_x_868:
[----:B------:R-:W-:Y:S05]  /*5850*/  BSYNC.RECONVERGENT B0 ;  /* 0x0000000000007941 */ /* 0x000fea0003800200 */
.L_x_867:
[----:B------:R-:W-:Y:S06]  /*5860*/  BAR.SYNC.DEFER_BLOCKING 0x0 ;  /* 0x0000000000007b1d */ /* 0x000fec0000010000 */
[----:B------:R-:W-:Y:S04]  /*5870*/  BSSY.RECONVERGENT B0, `(.L_x_869) ;  /* 0x0000025000007945 */ /* 0x000fe80003800200 */
[----:B------:R-:W-:Y:S05]  /*5880*/  @P3 BRA `(.L_x_870) ;  /* 0x00000000008c3947 */ /* 0x000fea0003800000 */
[----:B--23--:R-:W2:Y:S04]  /*5890*/  LDS.128 R20, [R65+0x500] ;  /* 0x0005000041147984 */ /* 0x00cea80000000c00 */
[----:B-1----:R-:W1:Y:S04]  /*58a0*/  LDS.128 R28, [R65+0xa00] ;  /* 0x000a0000411c7984 */ /* 0x002e680000000c00 */
[----:B------:R-:W3:Y:S01]  /*58b0*/  LDS.128 R32, [R65+0xf00] ;  /* 0x000f000041207984 */ /* 0x000ee20000000c00 */
[----:B--2---:R-:W-:Y:S01]  /*58c0*/  FADD.FTZ R71, R24, R20 ;  /* 0x0000001418477221 */ /* 0x004fe20000010000 */
[----:B------:R-:W-:Y:S01]  /*58d0*/  FADD.FTZ R20, R25, R21 ;  /* 0x0000001519147221 */ /* 0x000fe20000010000 */
[----:B------:R-:W-:Y:S01]  /*58e0*/  FADD.FTZ R21, R26, R22 ;  /* 0x000000161a157221 */ /* 0x000fe20000010000 */
[----:B------:R-:W-:Y:S01]  /*58f0*/  FADD.FTZ R22, R27, R23 ;  /* 0x000000171b167221 */ /* 0x000fe20000010000 */
[----:B-1----:R-:W-:Y:S01]  /*5900*/  FADD.FTZ R71, R71, R28 ;  /* 0x0000001c47477221 */ /* 0x002fe20000010000 */
[----:B------:R-:W-:Y:S01]  /*5910*/  FADD.FTZ R20, R20, R29 ;  /* 0x0000001d14147221 */ /* 0x000fe20000010000 */
[----:B------:R-:W-:Y:S01]  /*5920*/  FADD.FTZ R21, R21, R30 ;  /* 0x0000001e15157221 */ /* 0x000fe20000010000 */
[----:B------:R-:W1:Y:S01]  /*5930*/  LDS.128 R24, [R65+0x1400] ;  /* 0x0014000041187984 */ /* 0x000e620000000c00 */
[----:B------:R-:W-:Y:S01]  /*5940*/  FADD.FTZ R28, R22, R31 ;  /* 0x0000001f161c7221 */ /* 0x000fe20000010000 */
[----:B---3--:R-:W-:Y:S01]  /*5950*/  FADD.FTZ R30, R20, R33 ;  /* 0x00000021141e7221 */ /* 0x008fe20000010000 */
[----:B------:R-:W-:Y:S01]  /*5960*/  FADD.FTZ R29, R21, R34 ;  /* 0x00000022151d7221 */ /* 0x000fe20000010000 */
[----:B------:R-:W-:Y:S01]  /*5970*/  FADD.FTZ R71, R71, R32 ;  /* 0x0000002047477221 */ /* 0x000fe20000010000 */
[----:B------:R-:W2:Y:S01]  /*5980*/  LDS.128 R20, [R65+0x1900] ;  /* 0x0019000041147984 */ /* 0x000ea20000000c00 */
[----:B------:R-:W-:-:S02]  /*5990*/  FADD.FTZ R28, R28, R35 ;  /* 0x000000231c1c7221 */ /* 0x000fc40000010000 */
[----:B-1----:R-:W-:Y:S01]  /*59a0*/  FADD.FTZ R71, R71, R24 ;  /* 0x0000001847477221 */ /* 0x002fe20000010000 */
[----:B------:R-:W-:Y:S01]  /*59b0*/  FADD.FTZ R30, R30, R25 ;  /* 0x000000191e1e7221 */ /* 0x000fe20000010000 */
[----:B------:R-:W-:Y:S01]  /*59c0*/  FADD.FTZ R33, R29, R26 ;  /* 0x0000001a1d217221 */ /* 0x000fe20000010000 */
[----:B------:R-:W-:Y:S02]  /*59d0*/  FADD.FTZ R32, R28, R27 ;  /* 0x0000001b1c207221 */ /* 0x000fe40000010000 */
[----:B------:R-:W1:Y:S01]  /*59e0*/  LDS.128 R24, [R65+0x1e00] ;  /* 0x001e000041187984 */ /* 0x000e620000000c00 */
[----:B--2---:R-:W-:Y:S01]  /*59f0*/  FADD.FTZ R71, R71, R20 ;  /* 0x0000001447477221 */ /* 0x004fe20000010000 */
[----:B------:R-:W-:Y:S01]  /*5a00*/  FADD.FTZ R20, R30, R21 ;  /* 0x000000151e147221 */ /* 0x000fe20000010000 */
[----:B------:R-:W-:Y:S01]  /*5a10*/  FADD.FTZ R33, R33, R22 ;  /* 0x0000001621217221 */ /* 0x000fe20000010000 */
[----:B------:R-:W2:Y:S01]  /*5a20*/  LDS.128 R28, [R65+0x2300] ;  /* 0x00230000411c7984 */ /* 0x000ea20000000c00 */
        /* <DEDUP_REMOVED lines=9> */
.L_x_870:
[----:B------:R-:W-:Y:S05]  /*5ac0*/  BSYNC.RECONVERGENT B0 ;  /* 0x0000000000007941 */ /* 0x000fea0003800200 */
.L_x_869:
[----:B------:R-:W4:Y:S01]  /*5ad0*/  LDC R32, c[0x0][0x370] ;  /* 0x0000dc00ff207b82 */ /* 0x000f220000000800 */
[----:B------:R-:W-:Y:S01]  /*5ae0*/  BSSY.RECONVERGENT B0, `(.L_x_871) ;  /* 0x000001e000007945 */ /* 0x000fe20003800200 */
[----:B----4-:R-:W-:-:S03]  /*5af0*/  ISETP.GE.U32.AND P1, PT, R32, 0x2, PT ;  /* 0x000000022000780c */ /* 0x010fc60003f26070 */
[----:B------:R-:W-:Y:S10]  /*5b00*/  @P3 BRA `(.L_x_872) ;  /* 0x00000000006c3947 */ /* 0x000ff40003800000 */
[----:B--23--:R-:W1:Y:S01]  /*5b10*/  LDC.64 R20, c[0x0][0x3f8] ;  /* 0x0000fe00ff147b82 */ /* 0x00ce620000000a00 */
[----:B------:R-:W-:-:S07]  /*5b20*/  IMAD R63, R63, 0x50, R60 ;  /* 0x000000503f3f7824 */ /* 0x000fce00078e023c */
[----:B------:R-:W2:Y:S01]  /*5b30*/  LDC.64 R22, c[0x0][0x3d8] ;  /* 0x0000f600ff167b82 */ /* 0x000ea20000000a00 */
[----:B-1----:R-:W-:Y:S01]  /*5b40*/  IMAD.WIDE.U32 R28, R20, 0x3, RZ ;  /* 0x00000003141c7825 */ /* 0x002fe200078e00ff */
[----:B------:R-:W-:-:S04]  /*5b50*/  LEA R33, R21, R21, 0x1 ;  /* 0x0000001515217211 */ /* 0x000fc800078e08ff */
[----:B------:R-:W-:Y:S01]  /*5b60*/  IADD3 R33, PT, PT, R29, R33, RZ ;  /* 0x000000211d217210 */ /* 0x000fe20007ffe0ff */
[----:B--2---:R-:W-:-:S03]  /*5b70*/  IMAD.WIDE R22, R63, 0x4, R22 ;  /* 0x000000043f167825 */ /* 0x004fc600078e0216 */
        /* <DEDUP_REMOVED lines=20> */
.L_x_872:
[----:B------:R-:W-:Y:S05]  /*5cc0*/  BSYNC.RECONVERGENT B0 ;  /* 0x0000000000007941 */ /* 0x000fea0003800200 */
.L_x_871:
[----:B------:R-:W-:Y:S05]  /*5cd0*/  @!P1 BRA `(.L_x_873) ;  /* 0x0000001400049947 */ /* 0x000fea0003800000 */
[----:B------:R-:W-:Y:S05]  /*5ce0*/  @P0 BRA `(.L_x_874) ;  /* 0x0000000000880947 */ /* 0x000fea0003800000 */
[----:B----4-:R-:W4:Y:S01]  /*5cf0*/  LDC R27, c[0x0][0x374] ;  /* 0x0000dd00ff1b7b82 */ /* 0x010f220000000800 */
[----:B------:R-:W5:Y:S01]  /*5d00*/  S2R R26, SR_CTAID.Y ;  /* 0x00000000001a7919 */ /* 0x000f620000002600 */
[----:B------:R-:W-:-:S06]  /*5d10*/  LOP3.LUT R24, R55, 0x1, RZ, 0xc0, !PT ;  /* 0x0000000137187812 */ /* 0x000fcc00078ec0ff */
[----:B------:R-:W0:Y:S08]  /*5d20*/  LDC R29, c[0x0][0x370] ;  /* 0x0000dc00ff1d7b82 */ /* 0x000e300000000800 */
[----:B------:R-:W1:Y:S01]  /*5d30*/  LDC.64 R22, c[0x0][0x3d0] ;  /* 0x0000f400ff167b82 */ /* 0x000e620000000a00 */
[----:B----4-:R-:W-:-:S07]  /*5d40*/  IMAD R24, R24, R27, RZ ;  /* 0x0000001b18187224 */ /* 0x010fce00078e02ff */
[----:B--23--:R-:W2:Y:S01]  /*5d50*/  LDC.64 R20, c[0x0][0x3c8] ;  /* 0x0000f200ff147b82 */ /* 0x00cea20000000a00 */
[----:B0-----:R-:W-:Y:S02]  /*5d60*/  IMAD R25, R24, R29, RZ ;  /* 0x0000001d18197224 */ /* 0x001fe400078e02ff */
[----:B-----5:R-:W-:-:S03]  /*5d70*/  IMAD R27, R27, UR6, R26 ;  /* 0x000000061b1b7c24 */ /* 0x020fc6000f8e021a */
[----:B------:R-:W-:-:S05]  /*5d80*/  SHF.L.U32 R25, R25, 0x1, RZ ;  /* 0x0000000119197819 */ /* 0x000fca00000006ff */
[----:B-1----:R-:W-:Y:S01]  /*5d90*/  IMAD.WIDE R22, R25, 0x4, R22 ;  /* 0x0000000419167825 */ /* 0x002fe200078e0216 */
[----:B------:R-:W-:Y:S02]  /*5da0*/  IADD3 R25, PT, PT, R24, R26, RZ ;  /* 0x0000001a18197210 */ /* 0x000fe40007ffe0ff */
[----:B------:R-:W-:Y:S01]  /*5db0*/  LOP3.LUT P0, R24, R55, 0x2, RZ, 0xc0, !PT ;  /* 0x0000000237187812 */ /* 0x000fe2000780c0ff */
[----:B------:R-:W-:-:S03]  /*5dc0*/  IMAD.WIDE.U32 R22, R27, 0x8, R22 ;  /* 0x000000081b167825 */ /* 0x000fc600078e0016 */
[----:B------:R-:W-:Y:S02]  /*5dd0*/  SEL R29, R29, RZ, !P0 ;  /* 0x000000ff1d1d7207 */ /* 0x000fe40004000000 */
[----:B------:R-:W-:Y:S01]  /*5de0*/  IADD3 R27, PT, PT, -R24, 0x1, RZ ;  /* 0x00000001181b7810 */ /* 0x000fe20007ffe1ff */
[----:B--2---:R-:W-:Y:S01]  /*5df0*/  IMAD.WIDE.U32 R20, R25, 0x4, R20 ;  /* 0x0000000419147825 */ /* 0x004fe200078e0014 */
        /* <DEDUP_REMOVED lines=9> */
.L_x_875:
        /* <DEDUP_REMOVED lines=8> */
.L_x_874:
[----:B------:R-:W-:Y:S05]  /*5f10*/  WARPSYNC.ALL ;  /* 0x0000000000007948 */ /* 0x000fea0003800000 */
[----:B------:R-:W-:Y:S01]  /*5f20*/  ISETP.GE.U32.AND P0, PT, R32, 0x8, PT ;  /* 0x000000082000780c */ /* 0x000fe20003f06070 */
[----:B------:R-:W-:Y:S01]  /*5f30*/  BAR.SYNC.DEFER_BLOCKING 0x0 ;  /* 0x0000000000007b1d */ /* 0x000fe20000010000 */
[----:B----4-:R-:W-:-:S11]  /*5f40*/  HFMA2 R29, -RZ, RZ, 0, 0 ;  /* 0x00000000ff1d7431 */ /* 0x010fd600000001ff */
[----:B------:R-:W-:Y:S05]  /*5f50*/  @!P0 BRA `(.L_x_876) ;  /* 0x0000000800748947 */ /* 0x000fea0003800000 */
[----:B------:R-:W4:Y:S01]  /*5f60*/  S2UR UR15, SR_CTAID.Y ;  /* 0x00000000000f79c3 */ /* 0x000f220000002600 */
[----:B------:R-:W4:Y:S01]  /*5f70*/  LDCU UR4, c[0x0][0x374] ;  /* 0x00006e80ff0477ac */ /* 0x000f220008000800 */
[----:B------:R-:W0:Y:S01]  /*5f80*/  S2R R24, SR_TID.X ;  /* 0x0000000000187919 */ /* 0x000e220000002100 */
        /* <DEDUP_REMOVED lines=8> */
[----:B-1----:R-:W-:Y:S01]  /*6010*/  MOV R28, UR7 ;  /* 0x00000007001c7c02 */ /* 0x002fe20008000f00 */
[----:B------:R-:W-:Y:S01]  /*6020*/  UIMAD UR13, UR4, 0x7, UR15 ;  /* 0x00000007040d78a4 */ /* 0x000fe2000f8e020f */
[----:B------:R-:W-:Y:S01]  /*6030*/  MOV R32, UR10 ;  /* 0x0000000a00207c02 */ /* 0x000fe20008000f00 */
[----:B------:R-:W-:Y:S01]  /*6040*/  UIMAD UR14, UR4, 0x5, UR15 ;  /* 0x00000005040e78a4 */ /* 0x000fe2000f8e020f */
[----:B------:R-:W-:Y:S01]  /*6050*/  MOV R31, UR11 ;  /* 0x0000000b001f7c02 */ /* 0x000fe20008000f00 */
[----:B------:R-:W-:Y:S01]  /*6060*/  UIADD3 UR4, UPT, UPT, UR15, UR4, URZ ;  /* 0x000000040f047290 */ /* 0x000fe2000fffe0ff */
[----:B0-----:R-:W-:-:S02]  /*6070*/  MOV R27, UR12 ;  /* 0x0000000c001b7c02 */ /* 0x001fc40008000f00 */
[----:B------:R-:W-:Y:S02]  /*6080*/  MOV R29, UR13 ;  /* 0x0000000d001d7c02 */ /* 0x000fe40008000f00 */
[----:B------:R-:W-:Y:S02]  /*6090*/  MOV R30, UR14 ;  /* 0x0000000e001e7c02 */ /* 0x000fe40008000f00 */
[----:B------:R-:W-:-:S07]  /*60a0*/  MOV R33, UR4 ;  /* 0x0000000400217c02 */ /* 0x000fce0008000f00 */
.L_x_877:
[----:B------:R-:W-:Y:S02]  /*60b0*/  ISETP.NE.AND P1, PT, RZ, UR5, PT ;  /* 0x00000005ff007c0c */ /* 0x000fe4000bf25270 */
[----:B---3--:R-:W-:Y:S02]  /*60c0*/  IADD3 R20, PT, PT, R26, 0x1, RZ ;  /* 0x000000011a147810 */ /* 0x008fe40007ffe0ff */
[----:B------:R-:W-:Y:S02]  /*60d0*/  ISETP.NE.OR P1, PT, R60, RZ, !P1 ;  /* 0x000000ff3c00720c */ /* 0x000fe40004f25670 */
[----:B------:R-:W-:Y:S02]  /*60e0*/  ISETP.NE.AND P2, PT, R20, UR6, PT ;  /* 0x0000000614007c0c */ /* 0x000fe4000bf45270 */
[----:B------:R-:W-:-:S04]  /*60f0*/  MOV R60, R24 ;  /* 0x00000018003c7202 */ /* 0x000fc80000000f00 */
[----:B------:R-:W-:-:S05]  /*6100*/  ISETP.NE.OR P2, PT, R60, RZ, !P2 ;  /* 0x000000ff3c00720c */ /* 0x000fca0005745670 */
[----:B------:R-:W0:Y:S01]  /*6110*/  @!P1 LDC R20, c[0x0][0x374] ;  /* 0x0000dd00ff149b82 */ /* 0x000e220000000800 */
[----:B------:R-:W-:-:S07]  /*6120*/  @!P1 LOP3.LUT R23, R55, 0x1, RZ, 0xc0, !PT ;  /* 0x0000000137179812 */ /* 0x000fce00078ec0ff */
[----:B--2---:R-:W1:Y:S08]  /*6130*/  @!P1 LDC R21, c[0x0][0x370] ;  /* 0x0000dc00ff159b82 */ /* 0x004e700000000800 */
        /* <DEDUP_REMOVED lines=127> */
.L_x_876:
[----:B-1----:R-:W0:Y:S02]  /*6930*/  LDC R28, c[0x0][0x370] ;  /* 0x0000dc00ff1c7b82 */ /* 0x002e240000000800 */
        /* <DEDUP_REMOVED lines=10> */
[C---:B------:R-:W-:Y:S02]  /*69e0*/  IADD3 R26, PT, PT, R29.reuse, 0x2, RZ ;  /* 0x000000021d1a7810 */ /* 0x040fe40007ffe0ff */
[----:B------:R-:W-:-:S02]  /*69f0*/  IADD3 R32, PT, PT, R29, 0x3, RZ ;  /* 0x000000031d207810 */ /* 0x000fc40007ffe0ff */
[----:B------:R-:W-:Y:S02]  /*6a00*/  ISETP.EQ.OR P3, PT, R26, UR6, P0 ;  /* 0x000000061a007c0c */ /* 0x000fe40008762670 */
[----:B------:R-:W-:-:S03]  /*6a10*/  ISETP.EQ.OR P0, PT, R32, UR6, P0 ;  /* 0x0000000620007c0c */ /* 0x000fc60008702670 */
[----:B------:R-:W0:Y:S01]  /*6a20*/  @!P1 LDC R22, c[0x0][0x374] ;  /* 0x0000dd00ff169b82 */ /* 0x000e220000000800 */
[----:B------:R-:W1:Y:S01]  /*6a30*/  @!P1 S2R R27, SR_CTAID.Y ;  /* 0x00000000001b9919 */ /* 0x000e620000002600 */
[----:B------:R-:W-:Y:S01]  /*6a40*/  @!P1 LOP3.LUT R23, R55, 0x1, RZ, 0xc0, !PT ;  /* 0x0000000137179812 */ /* 0x000fe200078ec0ff */
[----:B------:R-:W3:Y:S05]  /*6a50*/  @!P2 S2R R31, SR_CTAID.Y ;  /* 0x00000000001fa919 */ /* 0x000eea0000002600 */
[----:B--2---:R-:W2:Y:S01]  /*6a60*/  @!P1 LDC.64 R20, c[0x0][0x3d0] ;  /* 0x0000f400ff149b82 */ /* 0x004ea20000000a00 */
[----:B------:R-:W4:Y:S01]  /*6a70*/  @!P3 S2R R33, SR_CTAID.Y ;  /* 0x000000000021b919 */ /* 0x000f220000002600 */
[----:B------:R-:W5:Y:S06]  /*6a80*/  @!P0 S2R R35, SR_CTAID.Y ;  /* 0x0000000000238919 */ /* 0x000f6c0000002600 */
[----:B------:R-:W3:Y:S01]  /*6a90*/  @!P2 LDC R24, c[0x0][0x374] ;  /* 0x0000dd00ff18ab82 */ /* 0x000ee20000000800 */
[----:B0-----:R-:W-:-:S04]  /*6aa0*/  @!P1 IMAD R23, R23, R22, RZ ;  /* 0x0000001617179224 */ /* 0x001fc800078e02ff */
[----:B------:R-:W-:-:S05]  /*6ab0*/  @!P1 IMAD R23, R23, R28, RZ ;  /* 0x0000001c17179224 */ /* 0x000fca00078e02ff */
[----:B------:R-:W-:Y:S01]  /*6ac0*/  @!P1 SHF.L.U32 R25, R23, 0x1, RZ ;  /* 0x0000000117199819 */ /* 0x000fe200000006ff */
[----:B-1----:R-:W-:Y:S02]  /*6ad0*/  @!P1 IMAD R23, R29, R22, R27 ;  /* 0x000000161d179224 */ /* 0x002fe400078e021b */
[----:B------:R-:W4:Y:S02]  /*6ae0*/  @!P3 LDC R27, c[0x0][0x374] ;  /* 0x0000dd00ff1bbb82 */ /* 0x000f240000000800 */
[----:B--2---:R-:W-:Y:S01]  /*6af0*/  @!P1 IMAD.WIDE R20, R25, 0x4, R20 ;  /* 0x0000000419149825 */ /* 0x004fe200078e0214 */
        /* <DEDUP_REMOVED lines=40> */
.L_x_878:
[----:B------:R-:W-:Y:S05]  /*6d80*/  @!P4 BRA `(.L_x_873) ;  /* 0x0000000000d8c947 */ /* 0x000fea0003800000 */
[----:B------:R-:W-:-:S13]  /*6d90*/  ISETP.NE.AND P0, PT, R30, 0x1, PT ;  /* 0x000000011e00780c */ /* 0x000fda0003f05270 */
[----:B------:R-:W-:Y:S05]  /*6da0*/  @!P0 BRA `(.L_x_879) ;  /* 0x0000000000808947 */ /* 0x000fea0003800000 */
[----:B------:R-:W-:Y:S02]  /*6db0*/  ISETP.NE.AND P0, PT, R60, RZ, PT ;  /* 0x000000ff3c00720c */ /* 0x000fe40003f05270 */
[C---:B------:R-:W-:Y:S02]  /*6dc0*/  IADD3 R20, PT, PT, R29.reuse, 0x1, RZ ;  /* 0x000000011d147810 */ /* 0x040fe40007ffe0ff */
[----:B------:R-:W-:Y:S02]  /*6dd0*/  ISETP.EQ.OR P1, PT, R29, UR6, P0 ;  /* 0x000000061d007c0c */ /* 0x000fe40008722670 */
[----:B------:R-:W-:-:S11]  /*6de0*/  ISETP.EQ.OR P0, PT, R20, UR6, P0 ;  /* 0x0000000614007c0c */ /* 0x000fd60008702670 */
[----:B------:R-:W0:Y:S01]  /*6df0*/  @!P1 LDC R26, c[0x0][0x374] ;  /* 0x0000dd00ff1a9b82 */ /* 0x000e220000000800 */
[----:B------:R-:W1:Y:S01]  /*6e00*/  @!P1 S2R R30, SR_CTAID.Y ;  /* 0x00000000001e9919 */ /* 0x000e620000002600 */
[C---:B------:R-:W-:Y:S02]  /*6e10*/  @!P1 LOP3.LUT R25, R55.reuse, 0x1, RZ, 0xc0, !PT ;  /* 0x0000000137199812 */ /* 0x040fe400078ec0ff */
[----:B------:R-:W-:Y:S01]  /*6e20*/  @!P0 LOP3.LUT R27, R55, 0x1, RZ, 0xc0, !PT ;  /* 0x00000001371b8812 */ /* 0x000fe200078ec0ff */
[----:B------:R-:W3:Y:S03]  /*6e30*/  @!P0 S2R R31, SR_CTAID.Y ;  /* 0x00000000001f8919 */ /* 0x000ee60000002600 */
[----:B------:R-:W4:Y:S08]  /*6e40*/  @!P0 LDC R24, c[0x0][0x374] ;  /* 0x0000dd00ff188b82 */ /* 0x000f300000000800 */
[----:B--2---:R-:W2:Y:S08]  /*6e50*/  @!P1 LDC.64 R20, c[0x0][0x3d0] ;  /* 0x0000f400ff149b82 */ /* 0x004eb00000000a00 */
[----:B------:R-:W5:Y:S01]  /*6e60*/  @!P0 LDC.64 R22, c[0x0][0x3d0] ;  /* 0x0000f400ff168b82 */ /* 0x000f620000000a00 */
[----:B0-----:R-:W-:-:S04]  /*6e70*/  @!P1 IMAD R25, R25, R26, RZ ;  /* 0x0000001a19199224 */ /* 0x001fc800078e02ff */
[----:B------:R-:W-:Y:S02]  /*6e80*/  @!P1 IMAD R25, R25, R28, RZ ;  /* 0x0000001c19199224 */ /* 0x000fe400078e02ff */
[----:B----4-:R-:W-:-:S03]  /*6e90*/  @!P0 IMAD R27, R27, R24, RZ ;  /* 0x000000181b1b8224 */ /* 0x010fc600078e02ff */
[----:B------:R-:W-:Y:S01]  /*6ea0*/  @!P1 SHF.L.U32 R25, R25, 0x1, RZ ;  /* 0x0000000119199819 */ /* 0x000fe200000006ff */
[----:B------:R-:W-:Y:S02]  /*6eb0*/  @!P0 IMAD R24, R29, R24, R24 ;  /* 0x000000181d188224 */ /* 0x000fe400078e0218 */
[----:B------:R-:W-:Y:S02]  /*6ec0*/  @!P0 IMAD R27, R27, R28, RZ ;  /* 0x0000001c1b1b8224 */ /* 0x000fe400078e02ff */
[----:B--2---:R-:W-:-:S03]  /*6ed0*/  @!P1 IMAD.WIDE R20, R25, 0x4, R20 ;  /* 0x0000000419149825 */ /* 0x004fc600078e0214 */
[----:B------:R-:W-:Y:S01]  /*6ee0*/  @!P0 SHF.L.U32 R27, R27, 0x1, RZ ;  /* 0x000000011b1b8819 */ /* 0x000fe200000006ff */
[----:B-1----:R-:W-:-:S04]  /*6ef0*/  @!P1 IMAD R25, R29, R26, R30 ;  /* 0x0000001a1d199224 */ /* 0x002fc800078e021e */
        /* <DEDUP_REMOVED lines=11> */
.L_x_879:
[----:B------:R-:W-:Y:S01]  /*6fb0*/  ISETP.NE.AND P0, PT, R29, UR6, PT ;  /* 0x000000061d007c0c */ /* 0x000fe2000bf05270 */
[----:B------:R-:W-:Y:S01]  /*6fc0*/  BSSY.RECONVERGENT B0, `(.L_x_873) ;  /* 0x0000012000007945 */ /* 0x000fe20003800200 */
[----:B------:R-:W-:Y:S02]  /*6fd0*/  LOP3.LUT R20, R28, 0x1, RZ, 0xc0, !PT ;  /* 0x000000011c147812 */ /* 0x000fe400078ec0ff */
[----:B------:R-:W-:-:S04]  /*6fe0*/  ISETP.NE.OR P0, PT, R60, RZ, !P0 ;  /* 0x000000ff3c00720c */ /* 0x000fc80004705670 */
[----:B------:R-:W-:-:S13]  /*6ff0*/  ISETP.NE.U32.OR P0, PT, R20, 0x1, P0 ;  /* 0x000000011400780c */ /* 0x000fda0000705470 */
[----:B------:R-:W-:Y:S05]  /*7000*/  @P0 BRA `(.L_x_880) ;  /* 0x0000000000340947 */ /* 0x000fea0003800000 */
[----:B------:R-:W0:Y:S01]  /*7010*/  LDCU UR4, c[0x0][0x374] ;  /* 0x00006e80ff0477ac */ /* 0x000e220008000800 */
[----:B------:R-:W1:Y:S01]  /*7020*/  S2R R22, SR_CTAID.Y ;  /* 0x0000000000167919 */ /* 0x000e620000002600 */
[----:B--2---:R-:W2:Y:S01]  /*7030*/  LDC.64 R20, c[0x0][0x3d0] ;  /* 0x0000f400ff147b82 */ /* 0x004ea20000000a00 */
[----:B------:R-:W-:-:S05]  /*7040*/  LOP3.LUT R23, R55, 0x1, RZ, 0xc0, !PT ;  /* 0x0000000137177812 */ /* 0x000fca00078ec0ff */
[----:B0-----:R-:W-:-:S04]  /*7050*/  IMAD R23, R23, UR4, RZ ;  /* 0x0000000417177c24 */ /* 0x001fc8000f8e02ff */
[----:B------:R-:W-:-:S05]  /*7060*/  IMAD R23, R23, R28, RZ ;  /* 0x0000001c17177224 */ /* 0x000fca00078e02ff */
[----:B------:R-:W-:-:S05]  /*7070*/  SHF.L.U32 R23, R23, 0x1, RZ ;  /* 0x0000000117177819 */ /* 0x000fca00000006ff */
[----:B--2---:R-:W-:-:S04]  /*7080*/  IMAD.WIDE R20, R23, 0x4, R20 ;  /* 0x0000000417147825 */ /* 0x004fc800078e0214 */
[----:B-1----:R-:W-:-:S04]  /*7090*/  IMAD R29, R29, UR4, R22 ;  /* 0x000000041d1d7c24 */ /* 0x002fc8000f8e0216 */
[----:B------:R-:W-:-:S06]  /*70a0*/  IMAD.WIDE.U32 R20, R29, 0x8, R20 ;  /* 0x000000081d147825 */ /* 0x000fcc00078e0014 */
[----:B------:R-:W2:Y:S02]  /*70b0*/  LDG.E.64 R20, desc[UR8][R20.64] ;  /* 0x0000000814147981 */ /* 0x000ea4000c1e1b00 */
[----:B--2---:R-:W-:Y:S01]  /*70c0*/  FADD.FTZ R44, R44, R20 ;  /* 0x000000142c2c7221 */ /* 0x004fe20000010000 */
[----:B------:R-:W-:-:S07]  /*70d0*/  FADD.FTZ R45, R45, R21 ;  /* 0x000000152d2d7221 */ /* 0x000fce0000010000 */
.L_x_880:
[----:B------:R-:W-:Y:S05]  /*70e0*/  BSYNC.RECONVERGENT B0 ;  /* 0x0000000000007941 */ /* 0x000fea0003800200 */
.L_x_873:
[----:B------:R-:W5:Y:S01]  /*70f0*/  S2UR UR5, SR_CgaCtaId ;  /* 0x00000000000579c3 */ /* 0x000f620000008800 */
[----:B------:R-:W-:Y:S01]  /*7100*/  ISETP.NE.AND P0, PT, R60, RZ, PT ;  /* 0x000000ff3c00720c */ /* 0x000fe20003f05270 */
[----:B------:R-:W-:Y:S01]  /*7110*/  UMOV UR4, 0x400 ;  /* 0x0000040000047882 */ /* 0x000fe20000000000 */
[----:B------:R-:W0:Y:S01]  /*7120*/  LDCU.64 UR10, c[0x0][0x400] ;  /* 0x00008000ff0a77ac */ /* 0x000e220008000a00 */
[--C-:B----4-:R-:W-:Y:S02]  /*7130*/  HADD2.F32 R23, -RZ, R54.reuse.H0_H0 ;  /* 0x20000036ff177230 */ /* 0x110fe40000004100 */
[----:B------:R-:W-:Y:S02]  /*7140*/  HADD2.F32 R29, -RZ, R54.H1_H1 ;  /* 0x30000036ff1d7230 */ /* 0x000fe40000004100 */
[----:B------:R-:W4:Y:S03]  /*7150*/  LDC R22, c[0x0][0x41c] ;  /* 0x00010700ff167b82 */ /* 0x000f260000000800 */
[----:B------:R-:W-:-:S04]  /*7160*/  FADD.FTZ R26, -R36, R29 ;  /* 0x0000001d241a7221 */ /* 0x000fc80000010100 */
[----:B------:R-:W-:Y:S01]  /*7170*/  FMUL.FTZ R33, R26, R61 ;  /* 0x0000003d1a217220 */ /* 0x000fe20000410000 */
[----:B-----5:R-:W-:Y:S01]  /*7180*/  ULEA UR4, UR5, UR4, 0x18 ;  /* 0x0000000405047291 */ /* 0x020fe2000f8ec0ff */
[----:B------:R-:W5:Y:S01]  /*7190*/  LDCU.U8 UR5, c[0x0][0x414] ;  /* 0x00008280ff0577ac */ /* 0x000f620008000000 */
[----:B----4-:R-:W-:-:S07]  /*71a0*/  IMAD R27, R22, UR6, R57 ;  /* 0x00000006161b7c24 */ /* 0x010fce000f8e0239 */
[----:B------:R-:W-:Y:S01]  /*71b0*/  @!P0 STS.64 [UR4+0xc0], R44 ;  /* 0x0000c02cff008988 */ /* 0x000fe20008000a04 */
[----:B------:R-:W-:Y:S01]  /*71c0*/  FADD.FTZ R22, -R36, R23 ;  /* 0x0000001724167221 */ /* 0x000fe20000010100 */
[----:B------:R-:W-:Y:S01]  /*71d0*/  BAR.SYNC.DEFER_BLOCKING 0x0 ;  /* 0x0000000000007b1d */ /* 0x000fe20000010000 */
[----:B0-----:R-:W-:Y:S02]  /*71e0*/  ISETP.GE.U32.AND P0, PT, R27, UR10, PT ;  /* 0x0000000a1b007c0c */ /* 0x001fe4000bf06070 */
[----:B------:R-:W-:Y:S01]  /*71f0*/  SHF.R.S32.HI R35, RZ, 0x1f, R27 ;  /* 0x0000001fff237819 */ /* 0x000fe2000001141b */
[----:B-----5:R-:W-:-:S03]  /*7200*/  UISETP.NE.AND UP0, UPT, UR5, URZ, UPT ;  /* 0x000000ff0500728c */ /* 0x020fc6000bf05270 */
[----:B------:R-:W-:Y:S01]  /*7210*/  ISETP.GE.AND.EX P0, PT, R35, UR11, PT, P0 ;  /* 0x0000000b23007c0c */ /* 0x000fe2000bf06300 */
[----:B--23--:R-:W0:Y:S01]  /*7220*/  LDS.64 R20, [UR4+0xc0] ;  /* 0x0000c004ff147984 */ /* 0x00ce220008000a00 */
[----:B------:R-:W0:Y:S02]  /*7230*/  LDCU UR4, c[0x0][0x42c] ;  /* 0x00008580ff0477ac */ /* 0x000e240008000800 */
[----:B0-----:R-:W-:Y:S01]  /*7240*/  FMUL.FTZ R25, R21, UR4 ;  /* 0x0000000415197c20 */ /* 0x001fe20008410000 */
[----:B------:R-:W-:Y:S01]  /*7250*/  FMUL.FTZ R24, R20, UR4 ;  /* 0x0000000414187c20 */ /* 0x000fe20008410000 */
[----:B------:R-:W-:Y:S01]  /*7260*/  FMUL.FTZ R21, R22, R61 ;  /* 0x0000003d16157220 */ /* 0x000fe20000410000 */
[--C-:B------:R-:W-:Y:S02]  /*7270*/  HADD2.F32 R20, -RZ, R53.reuse.H0_H0 ;  /* 0x20000035ff147230 */ /* 0x100fe40000004100 */
        /* <DEDUP_REMOVED lines=21> */
.L_x_881:
        /* <DEDUP_REMOVED lines=11> */
[----:B------:R-:W2:Y:S01]  /*7480*/  LDCU.64 UR4, c[0x0][0x380] ;  /* 0x00007000ff0477ac */ /* 0x000ea20008000a00 */
[----:B------:R-:W-:Y:S01]  /*7490*/  FMUL.FTZ R26, R26, R61 ;  /* 0x0000003d1a1a7220 */ /* 0x000fe20000410000 */
[----:B0-----:R-:W-:Y:S02]  /*74a0*/  IMAD R22, R35, UR6, RZ ;  /* 0x0000000623167c24 */ /* 0x001fe4000f8e02ff */
[----:B------:R-:W-:-:S04]  /*74b0*/  IMAD.WIDE.U32 R20, R27, UR6, R20 ;  /* 0x000000061b147c25 */ /* 0x000fc8000f8e0014 */
[----:B------:R-:W-:Y:S01]  /*74c0*/  IMAD R23, R27, UR7, R22 ;  /* 0x000000071b177c24 */ /* 0x000fe2000f8e0216 */
[----:B--2---:R-:W-:-:S04]  /*74d0*/  LEA R22, P0, R20, UR4, 0x1 ;  /* 0x0000000414167c11 */ /* 0x004fc8000f8008ff */
[----:B------:R-:W-:Y:S02]  /*74e0*/  IADD3 R23, PT, PT, R21, R23, RZ ;  /* 0x0000001715177210 */ /* 0x000fe40007ffe0ff */
[----:B------:R-:W-:Y:S02]  /*74f0*/  F2FP.F16.F32.PACK_AB R21, R26, R33 ;  /* 0x000000211a15723e */ /* 0x000fe400000000ff */
[----:B------:R-:W-:-:S05]  /*7500*/  LEA.HI.X R23, R20, UR5, R23, 0x1, P0 ;  /* 0x0000000514177c11 */ /* 0x000fca00080f0c17 */
[----:B------:R0:W-:Y:S02]  /*7510*/  STG.E desc[UR8][R22.64], R21 ;  /* 0x0000001516007986 */ /* 0x0001e4000c101908 */
.L_x_883:
[----:B------:R-:W-:Y:S05]  /*7520*/  BSYNC.RECONVERGENT B0 ;  /* 0x0000000000007941 */ /* 0x000fea0003800200 */
.L_x_882:
[--C-:B0-----:R-:W-:Y:S01]  /*7530*/  HADD2.F32 R21, -RZ, R52.reuse.H0_H0 ;  /* 0x20000034ff157230 */ /* 0x101fe20000004100 */
[----:B------:R-:W-:Y:S01]  /*7540*/  ISETP.GE.U32.AND P0, PT, R31, UR10, PT ;  /* 0x0000000a1f007c0c */ /* 0x000fe2000bf06070 */
[----:B------:R-:W-:Y:S01]  /*7550*/  HADD2.F32 R23, -RZ, R52.H1_H1 ;  /* 0x30000034ff177230 */ /* 0x000fe20000004100 */
[----:B------:R-:W-:Y:S01]  /*7560*/  ISETP.GE.U32.AND P1, PT, R29, UR10, PT ;  /* 0x0000000a1d007c0c */ /* 0x000fe2000bf26070 */
[--C-:B------:R-:W-:Y:S02]  /*7570*/  HADD2.F32 R20, -RZ, R51.reuse.H0_H0 ;  /* 0x20000033ff147230 */ /* 0x100fe40000004100 */
[C---:B------:R-:W-:Y:S01]  /*7580*/  FADD.FTZ R22, -R36.reuse, R21 ;  /* 0x0000001524167221 */ /* 0x040fe20000010100 */
[----:B------:R-:W-:Y:S01]  /*7590*/  SHF.R.S32.HI R53, RZ, 0x1f, R31 ;  /* 0x0000001fff357819 */ /* 0x000fe2000001141f */
[----:B-1----:R-:W-:Y:S01]  /*75a0*/  FADD.FTZ R28, -R36, R23 ;  /* 0x00000017241c7221 */ /* 0x002fe20000010100 */
[----:B------:R-:W-:Y:S01]  /*75b0*/  SHF.R.S32.HI R26, RZ, 0x1f, R29 ;  /* 0x0000001fff1a7819 */ /* 0x000fe2000001141d */
[----:B------:R-:W-:Y:S01]  /*75c0*/  FMUL.FTZ R21, R22, R61 ;  /* 0x0000003d16157220 */ /* 0x000fe20000410000 */
[----:B------:R-:W-:Y:S01]  /*75d0*/  HADD2.F32 R22, -RZ, R51.H1_H1 ;  /* 0x30000033ff167230 */ /* 0x000fe20000004100 */
[----:B------:R-:W-:Y:S01]  /*75e0*/  ISETP.GE.AND.EX P0, PT, R53, UR11, PT, P0 ;  /* 0x0000000b35007c0c */ /* 0x000fe2000bf06300 */
[----:B------:R-:W-:Y:S01]  /*75f0*/  HADD2.F32 R51, -RZ, R50.H0_H0 ;  /* 0x20000032ff337230 */ /* 0x000fe20000004100 */
        /* <DEDUP_REMOVED lines=22> */
.L_x_884:
        /* <DEDUP_REMOVED lines=21> */
.L_x_886:
[----:B------:R-:W-:Y:S05]  /*78b0*/  BSYNC.RECONVERGENT B0 ;  /* 0x0000000000007941 */ /* 0x000fea0003800200 */
.L_x_885:
[-C--:B------:R-:W-:Y:S01]  /*78c0*/  FMUL.FTZ R30, R30, R61.reuse ;  /* 0x0000003d1e1e7220 */ /* 0x080fe20000410000 */
[----:B------:R-:W-:Y:S01]  /*78d0*/  FADD.FTZ R28, -R36, R33 ;  /* 0x00000021241c7221 */ /* 0x000fe20000010100 */
[--C-:B------:R-:W-:Y:S02]  /*78e0*/  HADD2.F32 R20, -RZ, R49.reuse.H0_H0 ;  /* 0x20000031ff147230 */ /* 0x100fe40000004100 */
[----:B0-----:R-:W-:Y:S02]  /*78f0*/  HADD2.F32 R22, -RZ, R49.H1_H1 ;  /* 0x30000031ff167230 */ /* 0x001fe40000004100 */
        /* <DEDUP_REMOVED lines=21> */
.L_x_887:
        /* <DEDUP_REMOVED lines=16> */
[----:B-1----:R-:W-:Y:S02]  /*7b50*/  LEA R22, P0, R20, UR6, 0x1 ;  /* 0x0000000614167c11 */ /* 0x002fe4000f8008ff */
[----:B------:R-:W-:Y:S02]  /*7b60*/  IADD3 R23, PT, PT, R21, R23, RZ ;  /* 0x0000001715177210 */ /* 0x000fe40007ffe0ff */
[----:B------:R-:W-:Y:S02]  /*7b70*/  F2FP.F16.F32.PACK_AB R21, R26, R29 ;  /* 0x0000001d1a15723e */ /* 0x000fe400000000ff */
[----:B------:R-:W-:-:S05]  /*7b80*/  LEA.HI.X R23, R20, UR7, R23, 0x1, P0 ;  /* 0x0000000714177c11 */ /* 0x000fca00080f0c17 */
[----:B------:R0:W-:Y:S02]  /*7b90*/  STG.E desc[UR8][R22.64], R21 ;  /* 0x0000001516007986 */ /* 0x0001e4000c101908 */
.L_x_889:
[----:B------:R-:W-:Y:S05]  /*7ba0*/  BSYNC.RECONVERGENT B0 ;  /* 0x0000000000007941 */ /* 0x000fea0003800200 */
.L_x_888:
[--C-:B0-----:R-:W-:Y:S01]  /*7bb0*/  HADD2.F32 R21, -RZ, R48.reuse.H0_H0 ;  /* 0x20000030ff157230 */ /* 0x101fe20000004100 */
[----:B------:R-:W-:Y:S01]  /*7bc0*/  ISETP.GE.U32.AND P0, PT, R31, UR10, PT ;  /* 0x0000000a1f007c0c */ /* 0x000fe2000bf06070 */
[----:B------:R-:W-:Y:S01]  /*7bd0*/  HADD2.F32 R23, -RZ, R48.H1_H1 ;  /* 0x30000030ff177230 */ /* 0x000fe20000004100 */
[----:B------:R-:W-:Y:S01]  /*7be0*/  ISETP.GE.U32.AND P1, PT, R28, UR10, PT ;  /* 0x0000000a1c007c0c */ /* 0x000fe2000bf26070 */
[--C-:B------:R-:W-:Y:S02]  /*7bf0*/  HADD2.F32 R20, -RZ, R47.reuse.H0_H0 ;  /* 0x2000002fff147230 */ /* 0x100fe40000004100 */
[C---:B------:R-:W-:Y:S01]  /*7c00*/  FADD.FTZ R22, -R36.reuse, R21 ;  /* 0x0000001524167221 */ /* 0x040fe20000010100 */
[----:B------:R-:W-:Y:S01]  /*7c10*/  SHF.R.S32.HI R49, RZ, 0x1f, R31 ;  /* 0x0000001fff317819 */ /* 0x000fe2000001141f */
[----:B------:R-:W-:Y:S01]  /*7c20*/  FADD.FTZ R30, -R36, R23 ;  /* 0x00000017241e7221 */ /* 0x000fe20000010100 */
        /* <DEDUP_REMOVED lines=27> */
.L_x_890:
        /* <DEDUP_REMOVED lines=21> */
.L_x_892:
[----:B------:R-:W-:Y:S05]  /*7f30*/  BSYNC.RECONVERGENT B0 ;  /* 0x0000000000007941 */ /* 0x000fea0003800200 */
.L_x_891:
        /* <DEDUP_REMOVED lines=25> */
.L_x_893:
        /* <DEDUP_REMOVED lines=9> */
[----:B------:R-:W-:Y:S01]  /*8160*/  FMUL.FTZ R29, R46, R61 ;  /* 0x0000003d2e1d7220 */ /* 0x000fe20000410000 */
[----:B------:R-:W-:Y:S01]  /*8170*/  MOV R21, R69 ;  /* 0x0000004500157202 */ /* 0x000fe20000000f00 */
[----:B------:R-:W1:Y:S01]  /*8180*/  LDCU.64 UR6, c[0x0][0x380] ;  /* 0x00007000ff0677ac */ /* 0x000e620008000a00 */
[----:B0-----:R-:W-:Y:S02]  /*8190*/  IMAD R23, R26, UR4, RZ ;  /* 0x000000041a177c24 */ /* 0x001fe4000f8e02ff */
[----:B------:R-:W-:Y:S01]  /*81a0*/  FMUL.FTZ R26, R30, R61 ;  /* 0x0000003d1e1a7220 */ /* 0x000fe20000410000 */
[----:B------:R-:W-:-:S04]  /*81b0*/  IMAD.WIDE.U32 R20, R28, UR4, R20 ;  /* 0x000000041c147c25 */ /* 0x000fc8000f8e0014 */
[----:B------:R-:W-:Y:S01]  /*81c0*/  IMAD R23, R28, UR5, R23 ;  /* 0x000000051c177c24 */ /* 0x000fe2000f8e0217 */
[----:B-1----:R-:W-:-:S04]  /*81d0*/  LEA R22, P0, R20, UR6, 0x1 ;  /* 0x0000000614167c11 */ /* 0x002fc8000f8008ff */
[----:B------:R-:W-:Y:S02]  /*81e0*/  IADD3 R23, PT, PT, R21, R23, RZ ;  /* 0x0000001715177210 */ /* 0x000fe40007ffe0ff */
[----:B------:R-:W-:Y:S02]  /*81f0*/  F2FP.F16.F32.PACK_AB R21, R26, R29 ;  /* 0x0000001d1a15723e */ /* 0x000fe400000000ff */
[----:B------:R-:W-:-:S05]  /*8200*/  LEA.HI.X R23, R20, UR7, R23, 0x1, P0 ;  /* 0x0000000714177c11 */ /* 0x000fca00080f0c17 */
[----:B------:R0:W-:Y:S02]  /*8210*/  STG.E desc[UR8][R22.64], R21 ;  /* 0x0000001516007986 */ /* 0x0001e4000c101908 */
.L_x_895:
[----:B------:R-:W-:Y:S05]  /*8220*/  BSYNC.RECONVERGENT B0 ;  /* 0x0000000000007941 */ /* 0x000fea0003800200 */
.L_x_894:
        /* <DEDUP_REMOVED lines=12> */
[----:B------:R-:W-:Y:S01]  /*82f0*/  HADD2.F32 R63, -RZ, R14.H0_H0 ;  /* 0x2000000eff3f7230 */ /* 0x000fe20000004100 */
[C---:B------:R-:W-:Y:S01]  /*8300*/  IADD3 R43, PT, PT, R27.reuse, 0x30, RZ ;  /* 0x000000301b2b7810 */ /* 0x040fe20007ffe0ff */
[--C-:B------:R-:W-:Y:S01]  /*8310*/  HADD2.F32 R47, -RZ, R10.reuse.H0_H0 ;  /* 0x2000000aff2f7230 */ /* 0x100fe20000004100 */
[C---:B------:R-:W-:Y:S01]  /*8320*/  IADD3 R33, PT, PT, R27.reuse, 0x38, RZ ;  /* 0x000000381b217810 */ /* 0x040fe20007ffe0ff */
[----:B------:R-:W-:Y:S01]  /*8330*/  HADD2.F32 R49, -RZ, R10.H1_H1 ;  /* 0x3000000aff317230 */ /* 0x000fe20000004100 */
[----:B------:R-:W-:Y:S01]  /*8340*/  IADD3 R29, PT, PT, R27, 0x40, RZ ;  /* 0x000000401b1d7810 */ /* 0x000fe20007ffe0ff */
[--C-:B------:R-:W-:Y:S02]  /*8350*/  HADD2.F32 R51, -RZ, R12.reuse.H0_H0 ;  /* 0x2000000cff337230 */ /* 0x100fe40000004100 */
[----:B------:R-:W-:Y:S01]  /*8360*/  FADD.FTZ R22, -R36, R21 ;  /* 0x0000001524167221 */ /* 0x000fe20000010100 */
[----:B------:R-:W-:-:S02]  /*8370*/  HADD2.F32 R53, -RZ, R12.H1_H1 ;  /* 0x3000000cff357230 */ /* 0x000fc40000004100 */
        /* <DEDUP_REMOVED lines=17> */
[----:B------:R-:W-:-:S02]  /*8490*/  HADD2.F32 R85, -RZ, R40.H1_H1 ;  /* 0x30000028ff557230 */ /* 0x000fc40000004100 */
[----:B------:R-:W-:Y:S01]  /*84a0*/  FADD.FTZ R40, -R36, R45 ;  /* 0x0000002d24287221 */ /* 0x000fe20000010100 */
        /* <DEDUP_REMOVED lines=42> */
.L_x_896:
        /* <DEDUP_REMOVED lines=21> */
.L_x_898:
[----:B------:R-:W-:Y:S05]  /*88a0*/  BSYNC.RECONVERGENT B0 ;  /* 0x0000000000007941 */ /* 0x000fea0003800200 */
.L_x_897:
[--C-:B------:R-:W-:Y:S02]  /*88b0*/  HADD2.F32 R20, -RZ, R5.reuse.H0_H0 ;  /* 0x20000005ff147230 */ /* 0x100fe40000004100 */
[C-C-:B------:R-:W-:Y:S01]  /*88c0*/  FFMA.FTZ R52, R24.reuse, R46, R25.reuse ;  /* 0x0000002e18347223 */ /* 0x140fe20000010019 */
[----:B------:R-:W-:Y:S01]  /*88d0*/  FFMA.FTZ R54, R24, R72, R25 ;  /* 0x0000004818367223 */ /* 0x000fe20000010019 */
[----:B0-----:R-:W-:Y:S01]  /*88e0*/  HADD2.F32 R22, -RZ, R5.H1_H1 ;  /* 0x30000005ff167230 */ /* 0x001fe20000004100 */
        /* <DEDUP_REMOVED lines=19> */
.L_x_899:
[----:B------:R-:W-:Y:S01]  /*8a20*/  BSSY.RECONVERGENT B0, `(.L_x_900) ;  /* 0x0000013000007945 */ /* 0x000fe20003800200 */
[----:B------:R-:W-:Y:S01]  /*8a30*/  FFMA.FTZ R52, R59, R20, -R52 ;  /* 0x000000143b347223 */ /* 0x000fe20000010834 */
        /* <DEDUP_REMOVED lines=17> */
.L_x_901:
[----:B------:R-:W-:Y:S05]  /*8b50*/  BSYNC.RECONVERGENT B0 ;  /* 0x0000000000007941 */ /* 0x000fea0003800200 */
.L_x_900:
[--C-:B------:R-:W-:Y:S02]  /*8b60*/  HADD2.F32 R4, -RZ, R7.reuse.H0_H0 ;  /* 0x20000007ff047230 */ /* 0x100fe40000004100 */
[----:B------:R-:W-:Y:S01]  /*8b70*/  FFMA.FTZ R48, R24, R23, R25 ;  /* 0x0000001718307223 */ /* 0x000fe20000010019 */
[----:B0-----:R-:W-:Y:S02]  /*8b80*/  HADD2.F32 R20, -RZ, R7.H1_H1 ;  /* 0x30000007ff147230 */ /* 0x001fe40000004100 */
        /* <DEDUP_REMOVED lines=20> */
.L_x_902:
        /* <DEDUP_REMOVED lines=21> */
.L_x_904:
[----:B------:R-:W-:Y:S05]  /*8e20*/  BSYNC.RECONVERGENT B0 ;  /* 0x0000000000007941 */ /* 0x000fea0003800200 */
.L_x_903:
        /* <DEDUP_REMOVED lines=23> */
.L_x_905:
        /* <DEDUP_REMOVED lines=18> */
.L_x_907:
[----:B------:R-:W-:Y:S05]  /*90c0*/  BSYNC.RECONVERGENT B0 ;  /* 0x0000000000007941 */ /* 0x000fea0003800200 */
.L_x_906:
[-C--:B------:R-:W-:Y:S01]  /*90d0*/  FMUL.FTZ R46, R34, R61.reuse ;  /* 0x0000003d222e7220 */ /* 0x080fe20000410000 */
[C---:B------:R-:W-:Y:S01]  /*90e0*/  IADD3 R7, PT, PT, R27.reuse, 0x48, RZ ;  /* 0x000000481b077810 */ /* 0x040fe20007ffe0ff */
[-C--:B------:R-:W-:Y:S01]  /*90f0*/  FMUL.FTZ R34, R32, R61.reuse ;  /* 0x0000003d20227220 */ /* 0x080fe20000410000 */
[C---:B------:R-:W-:Y:S01]  /*9100*/  IADD3 R31, PT, PT, R27.reuse, 0x50, RZ ;  /* 0x000000501b1f7810 */ /* 0x040fe20007ffe0ff */
[-C--:B------:R-:W-:Y:S01]  /*9110*/  FMUL.FTZ R32, R28, R61.reuse ;  /* 0x0000003d1c207220 */ /* 0x080fe20000410000 */
[C---:B------:R-:W-:Y:S01]  /*9120*/  IADD3 R23, PT, PT, R27.reuse, 0x58, RZ ;  /* 0x000000581b177810 */ /* 0x040fe20007ffe0ff */
[--C-:B------:R-:W-:Y:S01]  /*9130*/  HADD2.F32 R4, -RZ, R11.reuse.H0_H0 ;  /* 0x2000000bff047230 */ /* 0x100fe20000004100 */
[C---:B0-----:R-:W-:Y:S01]  /*9140*/  IADD3 R20, PT, PT, R27.reuse, 0x60, RZ ;  /* 0x000000601b147810 */ /* 0x041fe20007ffe0ff */
[----:B------:R-:W-:Y:S01]  /*9150*/  HADD2.F32 R72, -RZ, R11.H1_H1 ;  /* 0x3000000bff487230 */ /* 0x000fe20000004100 */
[C---:B------:R-:W-:Y:S01]  /*9160*/  IADD3 R9, PT, PT, R27.reuse, 0x68, RZ ;  /* 0x000000681b097810 */ /* 0x040fe20007ffe0ff */
[-C--:B------:R-:W-:Y:S01]  /*9170*/  FMUL.FTZ R28, R18, R61.reuse ;  /* 0x0000003d121c7220 */ /* 0x080fe20000410000 */
[C---:B------:R-:W-:Y:S01]  /*9180*/  IADD3 R3, PT, PT, R27.reuse, 0x70, RZ ;  /* 0x000000701b037810 */ /* 0x040fe20007ffe0ff */
        /* <DEDUP_REMOVED lines=15> */
[----:B------:R-:W-:Y:S01]  /*9280*/  SHF.R.S32.HI R47, RZ, 0x1f, R7 ;  /* 0x0000001fff2f7819 */ /* 0x000fe20000011407 */
[-C--:B------:R-:W-:Y:S01]  /*9290*/  FMUL.FTZ R36, R36, R61.reuse ;  /* 0x0000003d24247220 */ /* 0x080fe20000410000 */
[----:B------:R-:W-:Y:S01]  /*92a0*/  SHF.R.S32.HI R33, RZ, 0x1f, R31 ;  /* 0x0000001fff217819 */ /* 0x000fe2000001141f */
[----:B------:R-:W-:Y:S01]  /*92b0*/  FMUL.FTZ R76, R6, R61 ;  /* 0x0000003d064c7220 */ /* 0x000fe20000410000 */
[----:B------:R-:W-:-:S02]  /*92c0*/  SHF.R.S32.HI R29, RZ, 0x1f, R23 ;  /* 0x0000001fff1d7819 */ /* 0x000fc40000011417 */
[----:B------:R-:W-:Y:S02]  /*92d0*/  SHF.R.S32.HI R21, RZ, 0x1f, R20 ;  /* 0x0000001fff157819 */ /* 0x000fe40000011414 */
[----:B------:R-:W-:Y:S02]  /*92e0*/  SHF.R.S32.HI R18, RZ, 0x1f, R9 ;  /* 0x0000001fff127819 */ /* 0x000fe40000011409 */
[----:B------:R-:W-:Y:S02]  /*92f0*/  SHF.R.S32.HI R11, RZ, 0x1f, R3 ;  /* 0x0000001fff0b7819 */ /* 0x000fe40000011403 */
[----:B------:R-:W-:Y:S02]  /*9300*/  ISETP.GE.U32.AND P3, PT, R27, UR10, PT ;  /* 0x0000000a1b007c0c */ /* 0x000fe4000bf66070 */
[----:B------:R-:W-:Y:S02]  /*9310*/  ISETP.GE.AND.EX P2, PT, R47, UR11, PT, P2 ;  /* 0x0000000b2f007c0c */ /* 0x000fe4000bf46320 */
[----:B------:R-:W-:-:S02]  /*9320*/  ISETP.GE.AND.EX P1, PT, R33, UR11, PT, P1 ;  /* 0x0000000b21007c0c */ /* 0x000fc4000bf26310 */
[----:B------:R-:W-:Y:S02]  /*9330*/  ISETP.GE.AND.EX P0, PT, R29, UR11, PT, P0 ;  /* 0x0000000b1d007c0c */ /* 0x000fe4000bf06300 */
        /* <DEDUP_REMOVED lines=22> */
.L_x_908:
        /* <DEDUP_REMOVED lines=32> */
.L_x_910:
[----:B------:R-:W-:Y:S05]  /*96a0*/  BSYNC.RECONVERGENT B0 ;  /* 0x0000000000007941 */ /* 0x000fea0003800200 */
.L_x_909:
        /* <DEDUP_REMOVED lines=21> */
.L_x_911:
        /* <DEDUP_REMOVED lines=18> */
.L_x_913:
[----:B------:R-:W-:Y:S05]  /*9920*/  BSYNC.RECONVERGENT B0 ;  /* 0x0000000000007941 */ /* 0x000fea0003800200 */
.L_x_912:
[--C-:B------:R-:W-:Y:S02]  /*9930*/  HADD2.F32 R4, -RZ, R15.reuse.H0_H0 ;  /* 0x2000000fff047230 */ /* 0x100fe40000004100 */
[----:B------:R-:W-:Y:S01]  /*9940*/  HADD2.F32 R15, -RZ, R15.H1_H1 ;  /* 0x3000000fff0f7230 */ /* 0x000fe20000004100 */
[----:B------:R-:W-:Y:S06]  /*9950*/  BRA.U !UP0, `(.L_x_914) ;  /* 0x0000000108487547 */ /* 0x000fec000b800000 */
[----:B------:R-:W-:Y:S01]  /*9960*/  FFMA.FTZ R30, R59, R30, R64 ;  /* 0x0000001e3b1e7223 */ /* 0x000fe20000010040 */
[----:B------:R-:W-:-:S03]  /*9970*/  FFMA.FTZ R32, R37, R32, R62 ;  /* 0x0000002025207223 */ /* 0x000fc6000001003e */
[----:B------:R-:W-:Y:S01]  /*9980*/  FMUL.FTZ R5, R30, -1.4426950216293334961 ;  /* 0xbfb8aa3b1e057820 */ /* 0x000fe20000410000 */
[----:B-1----:R-:W-:-:S05]  /*9990*/  FMUL.FTZ R13, R32, -1.4426950216293334961 ;  /* 0xbfb8aa3b200d7820 */ /* 0x002fca0000410000 */
        /* <DEDUP_REMOVED lines=14> */
.L_x_914:
        /* <DEDUP_REMOVED lines=8> */
[----:B------:R-:W2:Y:S01]  /*9b00*/  LDCU.64 UR6, c[0x0][0x380] ;  /* 0x00007000ff0677ac */ /* 0x000ea20008000a00 */
[----:B-1----:R-:W-:-:S05]  /*9b10*/  FMUL.FTZ R13, R54, R61 ;  /* 0x0000003d360d7220 */ /* 0x002fca0000410000 */
[----:B------:R-:W-:Y:S01]  /*9b20*/  F2FP.F16.F32.PACK_AB R13, R13, R52 ;  /* 0x000000340d0d723e */ /* 0x000fe200000000ff */
[----:B0-----:R-:W-:Y:S02]  /*9b30*/  IMAD R6, R29, UR4, RZ ;  /* 0x000000041d067c24 */ /* 0x001fe4000f8e02ff */
[----:B------:R-:W-:-:S04]  /*9b40*/  IMAD.WIDE.U32 R4, R23, UR4, R4 ;  /* 0x0000000417047c25 */ /* 0x000fc8000f8e0004 */
[----:B------:R-:W-:Y:S01]  /*9b50*/  IMAD R23, R23, UR5, R6 ;  /* 0x0000000517177c24 */ /* 0x000fe2000f8e0206 */
[----:B--2---:R-:W-:-:S04]  /*9b60*/  LEA R6, P0, R4, UR6, 0x1 ;  /* 0x0000000604067c11 */ /* 0x004fc8000f8008ff */
[----:B------:R-:W-:-:S04]  /*9b70*/  IADD3 R23, PT, PT, R5, R23, RZ ;  /* 0x0000001705177210 */ /* 0x000fc80007ffe0ff */
[----:B------:R-:W-:-:S05]  /*9b80*/  LEA.HI.X R7, R4, UR7, R23, 0x1, P0 ;  /* 0x0000000704077c11 */ /* 0x000fca00080f0c17 */
[----:B------:R2:W-:Y:S02]  /*9b90*/  STG.E desc[UR8][R6.64], R13 ;  /* 0x0000000d06007986 */ /* 0x0005e4000c101908 */
.L_x_916:
[----:B------:R-:W-:Y:S05]  /*9ba0*/  BSYNC.RECONVERGENT B0 ;  /* 0x0000000000007941 */ /* 0x000fea0003800200 */
.L_x_915:
[--C-:B------:R-:W-:Y:S02]  /*9bb0*/  HADD2.F32 R4, -RZ, R17.reuse.H0_H0 ;  /* 0x20000011ff047230 */ /* 0x100fe40000004100 */
[----:B------:R-:W-:Y:S01]  /*9bc0*/  HADD2.F32 R17, -RZ, R17.H1_H1 ;  /* 0x30000011ff117230 */ /* 0x000fe20000004100 */
[----:B------:R-:W-:Y:S06]  /*9bd0*/  BRA.U !UP0, `(.L_x_917) ;  /* 0x0000000108487547 */ /* 0x000fec000b800000 */
[----:B------:R-:W-:Y:S01]  /*9be0*/  FFMA.FTZ R26, R59, R26, R64 ;  /* 0x0000001a3b1a7223 */ /* 0x000fe20000010040 */
[----:B------:R-:W-:-:S03]  /*9bf0*/  FFMA.FTZ R28, R37, R28, R62 ;  /* 0x0000001c251c7223 */ /* 0x000fc6000001003e */
[----:B------:R-:W-:Y:S01]  /*9c00*/  FMUL.FTZ R5, R26, -1.4426950216293334961 ;  /* 0xbfb8aa3b1a057820 */ /* 0x000fe20000410000 */
[----:B-12---:R-:W-:-:S05]  /*9c10*/  FMUL.FTZ R13, R28, -1.4426950216293334961 ;  /* 0xbfb8aa3b1c0d7820 */ /* 0x006fca0000410000 */
        /* <DEDUP_REMOVED lines=14> */
.L_x_917:
[----:B------:R-:W-:Y:S01]  /*9d00*/  BSSY.RECONVERGENT B0, `(.L_x_918) ;  /* 0x0000012000007945 */ /* 0x000fe20003800200 */
[----:B------:R-:W-:Y:S01]  /*9d10*/  FFMA.FTZ R48, R59, R4, -R48 ;  /* 0x000000043b307223 */ /* 0x000fe20000010830 */
[----:B------:R-:W-:Y:S02]  /*9d20*/  FFMA.FTZ R50, R37, R17, -R50 ;  /* 0x0000001125327223 */ /* 0x000fe40000010832 */
[----:B------:R-:W-:Y:S05]  /*9d30*/  @P6 BRA `(.L_x_919) ;  /* 0x0000000000386947 */ /* 0x000fea0003800000 */
[----:B------:R-:W3:Y:S01]  /*9d40*/  LDCU.64 UR4, c[0x0][0x3f8] ;  /* 0x00007f00ff0477ac */ /* 0x000ee20008000a00 */
[----:B------:R-:W-:Y:S01]  /*9d50*/  MOV R4, R66 ;  /* 0x0000004200047202 */ /* 0x000fe20000000f00 */
[----:B------:R-:W-:Y:S01]  /*9d60*/  FMUL.FTZ R48, R48, R61 ;  /* 0x0000003d30307220 */ /* 0x000fe20000410000 */
[----:B------:R-:W-:Y:S01]  /*9d70*/  MOV R5, R69 ;  /* 0x0000004500057202 */ /* 0x000fe20000000f00 */
[----:B------:R-:W4:Y:S01]  /*9d80*/  LDCU.64 UR6, c[0x0][0x380] ;  /* 0x00007000ff0677ac */ /* 0x000f220008000a00 */
[----:B-12---:R-:W-:-:S05]  /*9d90*/  FMUL.FTZ R13, R50, R61 ;  /* 0x0000003d320d7220 */ /* 0x006fca0000410000 */
[----:B------:R-:W-:Y:S01]  /*9da0*/  F2FP.F16.F32.PACK_AB R13, R13, R48 ;  /* 0x000000300d0d723e */ /* 0x000fe200000000ff */
[----:B---3--:R-:W-:Y:S02]  /*9db0*/  IMAD R21, R21, UR4, RZ ;  /* 0x0000000415157c24 */ /* 0x008fe4000f8e02ff */
[----:B0-----:R-:W-:-:S04]  /*9dc0*/  IMAD.WIDE.U32 R6, R20, UR4, R4 ;  /* 0x0000000414067c25 */ /* 0x001fc8000f8e0004 */
[----:B------:R-:W-:Y:S01]  /*9dd0*/  IMAD R21, R20, UR5, R21 ;  /* 0x0000000514157c24 */ /* 0x000fe2000f8e0215 */
[----:B----4-:R-:W-:-:S04]  /*9de0*/  LEA R4, P0, R6, UR6, 0x1 ;  /* 0x0000000606047c11 */ /* 0x010fc8000f8008ff */
[----:B------:R-:W-:-:S04]  /*9df0*/  IADD3 R21, PT, PT, R7, R21, RZ ;  /* 0x0000001507157210 */ /* 0x000fc80007ffe0ff */
[----:B------:R-:W-:-:S05]  /*9e00*/  LEA.HI.X R5, R6, UR7, R21, 0x1, P0 ;  /* 0x0000000706057c11 */ /* 0x000fca00080f0c15 */
[----:B------:R3:W-:Y:S02]  /*9e10*/  STG.E desc[UR8][R4.64], R13 ;  /* 0x0000000d04007986 */ /* 0x0007e4000c101908 */
.L_x_919:
[----:B------:R-:W-:Y:S05]  /*9e20*/  BSYNC.RECONVERGENT B0 ;  /* 0x0000000000007941 */ /* 0x000fea0003800200 */
.L_x_918:
[--C-:B---3--:R-:W-:Y:S02]  /*9e30*/  HADD2.F32 R4, -RZ, R19.reuse.H0_H0 ;  /* 0x20000013ff047230 */ /* 0x108fe40000004100 */
        /* <DEDUP_REMOVED lines=20> */
.L_x_920:
        /* <DEDUP_REMOVED lines=9> */
[----:B---3--:R-:W-:Y:S02]  /*a010*/  IMAD R18, R18, UR4, RZ ;  /* 0x0000000412127c24 */ /* 0x008fe4000f8e02ff */
[----:B012---:R-:W-:-:S04]  /*a020*/  IMAD.WIDE.U32 R6, R9, UR4, R4 ;  /* 0x0000000409067c25 */ /* 0x007fc8000f8e0004 */
[----:B------:R-:W-:Y:S02]  /*a030*/  IMAD R5, R9, UR5, R18 ;  /* 0x0000000509057c24 */ /* 0x000fe4000f8e0212 */
[----:B------:R-:W-:Y:S01]  /*a040*/  FMUL.FTZ R9, R46, R61 ;  /* 0x0000003d2e097220 */ /* 0x000fe20000410000 */
[C---:B----4-:R-:W-:Y:S02]  /*a050*/  LEA R4, P0, R6.reuse, UR6, 0x1 ;  /* 0x0000000606047c11 */ /* 0x050fe4000f8008ff */
[----:B------:R-:W-:Y:S02]  /*a060*/  IADD3 R5, PT, PT, R7, R5, RZ ;  /* 0x0000000507057210 */ /* 0x000fe40007ffe0ff */
[----:B------:R-:W-:Y:S02]  /*a070*/  F2FP.F16.F32.PACK_AB R9, R9, R44 ;  /* 0x0000002c0909723e */ /* 0x000fe400000000ff */
[----:B------:R-:W-:-:S05]  /*a080*/  LEA.HI.X R5, R6, UR7, R5, 0x1, P0 ;  /* 0x0000000706057c11 */ /* 0x000fca00080f0c05 */
[----:B------:R3:W-:Y:S02]  /*a090*/  STG.E desc[UR8][R4.64], R9 ;  /* 0x0000000904007986 */ /* 0x0007e4000c101908 */
.L_x_922:
[----:B------:R-:W-:Y:S05]  /*a0a0*/  BSYNC.RECONVERGENT B0 ;  /* 0x0000000000007941 */ /* 0x000fea0003800200 */
.L_x_921:
[--C-:B---3--:R-:W-:Y:S02]  /*a0b0*/  HADD2.F32 R4, -RZ, R39.reuse.H0_H0 ;  /* 0x20000027ff047230 */ /* 0x108fe40000004100 */
[----:B------:R-:W-:Y:S01]  /*a0c0*/  HADD2.F32 R39, -RZ, R39.H1_H1 ;  /* 0x30000027ff277230 */ /* 0x000fe20000004100 */
[----:B------:R-:W-:Y:S06]  /*a0d0*/  BRA.U !UP0, `(.L_x_923) ;  /* 0x0000000108487547 */ /* 0x000fec000b800000 */
[----:B------:R-:W-:Y:S01]  /*a0e0*/  FFMA.FTZ R14, R59, R14, R64 ;  /* 0x0000000e3b0e7223 */ /* 0x000fe20000010040 */
[----:B------:R-:W-:-:S03]  /*a0f0*/  FFMA.FTZ R8, R37, R8, R62 ;  /* 0x0000000825087223 */ /* 0x000fc6000001003e */
[----:B------:R-:W-:Y:S01]  /*a100*/  FMUL.FTZ R5, R14, -1.4426950216293334961 ;  /* 0xbfb8aa3b0e057820 */ /* 0x000fe20000410000 */
[----:B------:R-:W-:-:S05]  /*a110*/  FMUL.FTZ R9, R8, -1.4426950216293334961 ;  /* 0xbfb8aa3b08097820 */ /* 0x000fca0000410000 */
[----:B------:R-:W0:Y:S04]  /*a120*/  MUFU.EX2 R5, R5 ;  /* 0x0000000500057308 */ /* 0x000e280000000800 */
[----:B------:R-:W3:Y:S01]  /*a130*/  MUFU.EX2 R9, R9 ;  /* 0x0000000900097308 */ /* 0x000ee20000000800 */
[----:B012---:R-:W-:Y:S01]  /*a140*/  FADD.FTZ R6, R5, 1 ;  /* 0x3f80000005067421 */ /* 0x007fe20000010000 */
[----:B---3--:R-:W-:-:S03]  /*a150*/  FADD.FTZ R13, R9, 1 ;  /* 0x3f800000090d7421 */ /* 0x008fc60000010000 */
        /* <DEDUP_REMOVED lines=10> */
.L_x_923:
        /* <DEDUP_REMOVED lines=18> */
.L_x_925:
[----:B------:R-:W-:Y:S05]  /*a320*/  BSYNC.RECONVERGENT B0 ;  /* 0x0000000000007941 */ /* 0x000fea0003800200 */
.L_x_924:
[--C-:B---3--:R-:W-:Y:S01]  /*a330*/  HADD2.F32 R3, -RZ, R41.reuse.H0_H0 ;  /* 0x20000029ff037230 */ /* 0x108fe20000004100 */
[----:B-12---:R-:W-:Y:S01]  /*a340*/  SHF.R.S32.HI R13, RZ, 0x1f, R27 ;  /* 0x0000001fff0d7819 */ /* 0x006fe2000001141b */
        /* <DEDUP_REMOVED lines=20> */
.L_x_926:
        /* <DEDUP_REMOVED lines=18> */
.L_x_928:
[----:B------:R-:W-:Y:S05]  /*a5b0*/  BSYNC.RECONVERGENT B0 ;  /* 0x0000000000007941 */ /* 0x000fea0003800200 */
.L_x_927:
        /* <DEDUP_REMOVED lines=8> */
.L_x_862:
        /* <DEDUP_REMOVED lines=15> */
.L_x_931:
[----:B------:R-:W-:Y:S05]  /*a730*/  BSYNC.RECONVERGENT B0 ;  /* 0x0000000000007941 */ /* 0x000fea0003800200 */
.L_x_930:
        /* <DEDUP_REMOVED lines=11> */
.L_x_933:
[----:B------:R-:W2:Y:S04]  /*a7f0*/  LDG.E.STRONG.GPU R5, desc[UR8][R2.64] ;  /* 0x0000000802057981 */ /* 0x000ea8000c1ef900 */
[----:B--2---:R-:W-:Y:S01]  /*a800*/  CCTL.IVALL ;  /* 0x00000000ff00798f */ /* 0x004fe20002000000 */
[----:B------:R-:W-:Y:S05]  /*a810*/  YIELD ;  /* 0x0000000000007946 */ /* 0x000fea0003800000 */
[----:B------:R-:W-:-:S13]  /*a820*/  ISETP.NE.AND P0, PT, R5, R0, PT ;  /* 0x000000000500720c */ /* 0x000fda0003f05270 */
[----:B------:R-:W-:Y:S05]  /*a830*/  @P0 BRA `(.L_x_933) ;  /* 0xfffffffc00ec0947 */ /* 0x000fea000383ffff */
.L_x_932:
        /* <DEDUP_REMOVED lines=41> */
[----:B------:R-:W-:Y:S02]  /*aad0*/  IADD3.X R32, PT, PT, RZ, R11, RZ, P2, !PT ;  /* 0x0000000bff207210 */ /* 0x000fe400017fe4ff */
[----:B------:R-:W-:Y:S02]  /*aae0*/  ISETP.NE.AND.EX P1, PT, RZ, RZ, PT, P1 ;  /* 0x000000ffff00720c */ /* 0x000fe40003f25310 */
[----:B------:R-:W-:Y:S02]  /*aaf0*/  ISETP.GE.U32.AND P0, PT, R2, 0x3, PT ;  /* 0x000000030200780c */ /* 0x000fe40003f06070 */
[----:B------:R-:W-:Y:S02]  /*ab00*/  SHF.R.S64 R31, R31, 0x1, R32 ;  /* 0x000000011f1f7819 */ /* 0x000fe40000001020 */
[----:B------:R-:W-:-:S02]  /*ab10*/  ISETP.GE.U32.AND.EX P0, PT, R6, RZ, PT, P0 ;  /* 0x000000ff0600720c */ /* 0x000fc40003f06100 */
[----:B------:R-:W-:-:S05]  /*ab20*/  SHF.R.S32.HI R32, RZ, 0x1, R32 ;  /* 0x00000001ff207819 */ /* 0x000fca0000011420 */
[----:B------:R-:W-:Y:S06]  /*ab30*/  @!P1 BRA `(.L_x_935) ;  /* 0x0000000000dc9947 */ /* 0x000fec0003800000 */
[----:B------:R-:W0:Y:S01]  /*ab40*/  LDCU.64 UR10, c[0x0][0x390] ;  /* 0x00007200ff0a77ac */ /* 0x000e220008000a00 */
[----:B------:R-:W-:Y:S02]  /*ab50*/  IADD3 R9, PT, PT, R2, 0x1, RZ ;  /* 0x0000000102097810 */ /* 0x000fe40007ffe0ff */
[C---:B------:R-:W-:Y:S01]  /*ab60*/  SHF.L.U32 R20, R60.reuse, 0x2, RZ ;  /* 0x000000023c147819 */ /* 0x040fe200000006ff */
[----:B------:R-:W1:Y:S01]  /*ab70*/  LDCU.64 UR6, c[0x0][0x3d8] ;  /* 0x00007b00ff0677ac */ /* 0x000e620008000a00 */
[----:B------:R-:W-:Y:S02]  /*ab80*/  LOP3.LUT R9, R9, 0x3, RZ, 0xc0, !PT ;  /* 0x0000000309097812 */ /* 0x000fe400078ec0ff */
[--C-:B------:R-:W-:Y:S01]  /*ab90*/  SHF.L.U64.HI R21, R60, 0x2, R61.reuse ;  /* 0x000000023c157819 */ /* 0x100fe2000001023d */
[----:B------:R-:W2:Y:S01]  /*aba0*/  LDCU.64 UR12, c[0x0][0x388] ;  /* 0x00007100ff0c77ac */ /* 0x000ea20008000a00 */
[----:B------:R-:W-:Y:S01]  /*abb0*/  SHF.L.U64.HI R30, R3, 0x2, R0 ;  /* 0x00000002031e7819 */ /* 0x000fe20000010200 */
[----:B------:R-:W-:Y:S01]  /*abc0*/  IMAD.WIDE.U32 R6, R9, 0x280, R60 ;  /* 0x0000028009067825 */ /* 0x000fe200078e003c */
[----:B------:R-:W-:Y:S01]  /*abd0*/  SHF.L.U64.HI R26, R31, 0x2, R32 ;  /* 0x000000021f1a7819 */ /* 0x000fe20000010220 */
[----:B------:R-:W-:-:S03]  /*abe0*/  UMOV UR4, URZ ;  /* 0x000000ff00047c82 */ /* 0x000fc60008000000 */
[----:B------:R-:W-:Y:S02]  /*abf0*/  IADD3 R61, PT, PT, R7, UR4, RZ ;  /* 0x00000004073d7c10 */ /* 0x000fe4000fffe0ff */
[----:B------:R-:W-:Y:S01]  /*ac00*/  MOV R60, R6 ;  /* 0x00000006003c7202 */ /* 0x000fe20000000f00 */
[----:B------:R-:W-:Y:S01]  /*ac10*/  IMAD.WIDE.U32 R6, R4, 0x4, RZ ;  /* 0x0000000404067825 */ /* 0x000fe200078e00ff */
[C---:B0-----:R-:W-:Y:S02]  /*ac20*/  IADD3 R22, P2, PT, R20.reuse, UR10, RZ ;  /* 0x0000000a14167c10 */ /* 0x041fe4000ff5e0ff */
[----:B-1----:R-:W-:Y:S02]  /*ac30*/  IADD3 R24, P1, PT, R20, UR6, RZ ;  /* 0x0000000614187c10 */ /* 0x002fe4000ff3e0ff */
[C---:B------:R-:W-:Y:S02]  /*ac40*/  IADD3.X R23, PT, PT, R21.reuse, UR11, RZ, P2, !PT ;  /* 0x0000000b15177c10 */ /* 0x040fe400097fe4ff */
[----:B------:R-:W-:-:S02]  /*ac50*/  IADD3.X R25, PT, PT, R21, UR7, RZ, P1, !PT ;  /* 0x0000000715197c10 */ /* 0x000fc40008ffe4ff */
[----:B------:R-:W-:Y:S02]  /*ac60*/  IADD3 R16, P2, PT, RZ, -R9, RZ ;  /* 0x80000009ff107210 */ /* 0x000fe40007f5e0ff */
[----:B--2---:R-:W-:Y:S02]  /*ac70*/  IADD3 R20, P1, PT, R20, UR12, RZ ;  /* 0x0000000c14147c10 */ /* 0x004fe4000ff3e0ff */
[----:B------:R-:W-:Y:S02]  /*ac80*/  SHF.L.U32 R9, R5, 0x2, RZ ;  /* 0x0000000205097819 */ /* 0x000fe400000006ff */
[----:B------:R-:W-:Y:S02]  /*ac90*/  IADD3.X R21, PT, PT, R21, UR13, RZ, P1, !PT ;  /* 0x0000000d15157c10 */ /* 0x000fe40008ffe4ff */
[----:B------:R-:W-:Y:S02]  /*aca0*/  IADD3 R28, PT, PT, R7, R9, RZ ;  /* 0x00000009071c7210 */ /* 0x000fe40007ffe0ff */
[----:B------:R-:W-:-:S07]  /*acb0*/  IADD3.X R18, PT, PT, RZ, -0x1, RZ, P2, !PT ;  /* 0xffffffffff127810 */ /* 0x000fce00017fe4ff */
.L_x_936:
        /* <DEDUP_REMOVED lines=25> */
[-C--:B------:R-:W-:Y:S02]  /*ae50*/  MOV R11, R23.reuse ;  /* 0x00000017000b7202 */ /* 0x080fe40000000f00 */
[----:B---3--:R-:W-:Y:S01]  /*ae60*/  F2FP.BF16.F32.PACK_AB R19, R15, R12 ;  /* 0x0000000c0f13723e */ /* 0x008fe200000010ff */
[----:B------:R0:W-:Y:S04]  /*ae70*/  STG.E desc[UR8][R8.64], R17 ;  /* 0x0000001108007986 */ /* 0x0001e8000c101908 */
[----:B------:R0:W-:Y:S01]  /*ae80*/  STG.E desc[UR8][R10.64], R19 ;  /* 0x000000130a007986 */ /* 0x0001e2000c101908 */
[----:B------:R-:W-:Y:S01]  /*ae90*/  IADD3.X R23, PT, PT, RZ, R23, RZ, P3, !PT ;  /* 0x00000017ff177210 */ /* 0x000fe20001ffe4ff */
[----:B------:R-:W-:Y:S06]  /*aea0*/  @P1 BRA `(.L_x_936) ;  /* 0xfffffffc00841947 */ /* 0x000fec000383ffff */
.L_x_935:
[----:B------:R-:W-:Y:S05]  /*aeb0*/  BSYNC.RECONVERGENT B0 ;  /* 0x0000000000007941 */ /* 0x000fea0003800200 */
.L_x_934:
[----:B------:R-:W-:Y:S05]  /*aec0*/  @!P0 EXIT ;  /* 0x000000000000894d */ /* 0x000fea0003800000 */
[C---:B------:R-:W-:Y:S01]  /*aed0*/  SHF.L.U64.HI R35, R31.reuse, 0x2, R32 ;  /* 0x000000021f237819 */ /* 0x040fe20000010220 */
[----:B------:R-:W1:Y:S01]  /*aee0*/  LDCU.64 UR4, c[0x0][0x3d8] ;  /* 0x00007b00ff0477ac */ /* 0x000e620008000a00 */
[----:B------:R-:W-:Y:S02]  /*aef0*/  SHF.L.U32 R37, R31, 0x2, RZ ;  /* 0x000000021f257819 */ /* 0x000fe400000006ff */
[C---:B------:R-:W-:Y:S01]  /*af00*/  SHF.L.U64.HI R29, R4.reuse, 0x2, R5 ;  /* 0x00000002041d7819 */ /* 0x040fe20000010205 */
[----:B------:R-:W2:Y:S01]  /*af10*/  LDCU.64 UR6, c[0x0][0x388] ;  /* 0x00007100ff0677ac */ /* 0x000ea20008000a00 */
[----:B------:R-:W-:Y:S02]  /*af20*/  SHF.L.U32 R27, R4, 0x2, RZ ;  /* 0x00000002041b7819 */ /* 0x000fe400000006ff */
[C---:B------:R-:W-:Y:S01]  /*af30*/  SHF.L.U64.HI R31, R3.reuse, 0x2, R0 ;  /* 0x00000002031f7819 */ /* 0x040fe20000010200 */
[----:B------:R-:W3:Y:S01]  /*af40*/  LDCU.64 UR10, c[0x0][0x390] ;  /* 0x00007200ff0a77ac */ /* 0x000ee20008000a00 */
[----:B------:R-:W-:-:S07]  /*af50*/  SHF.L.U32 R33, R3, 0x2, RZ ;  /* 0x0000000203217819 */ /* 0x000fce00000006ff */
.L_x_937:
        /* <DEDUP_REMOVED lines=87> */
.L_x_938:
        /* <DEDUP_REMOVED lines=11> */
.L_x_4897:


//--------------------- .text._Z35group_norm_nhwc_bwd_one_pass_kernelI11Fp16IOBf16WLi256ELi160ELi640EEv26Group_norm_nhwc_bwd_params --------------------------
	.section	.text._Z35group_norm_nhwc_bwd_one_pass_kernelI11Fp16IOBf16WLi256ELi160ELi640EEv26Group_norm_nhwc_bwd_params,"ax",@progbits
	.align	128
        .global         _Z35group_norm_nhwc_bwd_one_pass_kernelI11Fp16IOBf16WLi256ELi160ELi640EEv26Group_norm_nhwc_bwd_params
        .type           _Z35group_norm_nhwc_bwd_one_pass_kernelI11Fp16IOBf16WLi256ELi160ELi640EEv26Group_norm_nhwc_bwd_params,@function
        .size           _Z35group_norm_nhwc_bwd_one_pass_kernelI11Fp16IOBf16WLi256ELi160ELi640EEv26Group_norm_nhwc_bwd_params,(.L_x_4898 - _Z35group_norm_nhwc_bwd_one_pass_kernelI11Fp16IOBf16WLi256ELi160ELi640EEv26Group_norm_nhwc_bwd_params)
        .other          _Z35group_norm_nhwc_bwd_one_pass_kernelI11Fp16IOBf16WLi256ELi160ELi640EEv26Group_norm_nhwc_bwd_params,@"STO_CUDA_ENTRY STV_DEFAULT"
_Z35group_norm_nhwc_bwd_one_pass_kernelI11Fp16IOBf16WLi256ELi160ELi640EEv26Group_norm_nhwc_bwd_params:
.text._Z35group_norm_nhwc_bwd_one_pass_kernelI11Fp16IOBf16WLi256ELi160ELi640EEv26Group_norm_nhwc_bwd_params:
        /* <DEDUP_REMOVED lines=28> */
.L_x_965:
        /* <DEDUP_REMOVED lines=42> */
[----:B------:R-:W-:Y:S02]  /*0460*/  SHF.R.S32.HI R9, RZ, 0x1f, R5 ;  /* 0x0000001fff097819 */ /* 0x000fe40000011405 */
[----:B------:R-:W-:Y:S02]  /*0470*/  MOV R0, UR5 ;  /* 0x0000000500007c02 */ /* 0x000fe40008000f00 */
[----:B------:R-:W-:Y:S02]  /*0480*/  ISETP.GE.AND.EX P4, PT, R9, UR17, PT, P1 ;  /* 0x0000001109007c0c */ /* 0x000fe4000bf86310 */
[----:B------:R-:W-:Y:S02]  /*0490*/  IADD3 R7, PT, PT, R62, 0x10, RZ ;  /* 0x000000103e077810 */ /* 0x000fe40007ffe0ff */
[----:B------:R-:W-:-:S02]  /*04a0*/  MOV R3, UR18 ;  /* 0x0000001200037c02 */ /* 0x000fc40008000f00 */
[----:B------:R-:W-:Y:S02]  /*04b0*/  ISETP.GE.U32.AND P1, PT, R7, UR16, PT ;  /* 0x0000001007007c0c */ /* 0x000fe4000bf26070 */
[----:B------:R-:W-:-:S04]  /*04c0*/  SHF.R.S32.HI R15, RZ, 0x1f, R7 ;  /* 0x0000001fff0f7819 */ /* 0x000fc80000011407 */
[----:B------:R-:W-:Y:S01]  /*04d0*/  ISETP.GE.AND.EX P3, PT, R15, UR17, PT, P1 ;  /* 0x000000110f007c0c */ /* 0x000fe2000bf66310 */
[----:B------:R-:W0:Y:S01]  /*04e0*/  @!P4 LDC.64 R20, c[0x0][0x3f8] ;  /* 0x0000fe00ff14cb82 */ /* 0x000e220000000a00 */
[----:B------:R-:W-:Y:S02]  /*04f0*/  LOP3.LUT R64, R64, 0xfeffffff, RZ, 0xc0, !PT ;  /* 0xfeffffff40407812 */ /* 0x000fe400078ec0ff */
[----:B------:R-:W-:Y:S02]  /*0500*/  IADD3 R11, PT, PT, R62, 0x18, RZ ;  /* 0x000000183e0b7810 */ /* 0x000fe40007ffe0ff */
[----:B------:R-:W-:Y:S02]  /*0510*/  @P4 LOP3.LUT R64, R64, 0x1000000, RZ, 0xfc, !PT ;  /* 0x0100000040404812 */ /* 0x000fe400078efcff */
[----:B------:R-:W-:Y:S01]  /*0520*/  ISETP.GE.U32.AND P1, PT, R11, UR16, PT ;  /* 0x000000100b007c0c */ /* 0x000fe2000bf26070 */
[----:B------:R-:W1:Y:S01]  /*0530*/  @!P4 LDC.64 R84, c[0x0][0x3a0] ;  /* 0x0000e800ff54cb82 */ /* 0x000e620000000a00 */
[----:B------:R-:W-:-:S02]  /*0540*/  LOP3.LUT R64, R64, 0xff7fffff, RZ, 0xc0, !PT ;  /* 0xff7fffff40407812 */ /* 0x000fc400078ec0ff */
[----:B------:R-:W-:Y:S02]  /*0550*/  SHF.R.S32.HI R17, RZ, 0x1f, R11 ;  /* 0x0000001fff117819 */ /* 0x000fe4000001140b */
[----:B------:R-:W-:-:S03]  /*0560*/  @P3 LOP3.LUT R64, R64, 0x800000, RZ, 0xfc, !PT ;  /* 0x0080000040403812 */ /* 0x000fc600078efcff */
[----:B------:R-:W4:Y:S01]  /*0570*/  @!P3 LDC.64 R24, c[0x0][0x3f8] ;  /* 0x0000fe00ff18bb82 */ /* 0x000f220000000a00 */
[----:B------:R-:W-:-:S07]  /*0580*/  ISETP.GE.AND.EX P6, PT, R17, UR17, PT, P1 ;  /* 0x0000001111007c0c */ /* 0x000fce000bfc6310 */
[----:B------:R-:W1:Y:S08]  /*0590*/  @!P4 LDC.64 R22, c[0x0][0x398] ;  /* 0x0000e600ff16cb82 */ /* 0x000e700000000a00 */
[----:B------:R-:W1:Y:S08]  /*05a0*/  @!P6 LDC.64 R28, c[0x0][0x3f8] ;  /* 0x0000fe00ff1ceb82 */ /* 0x000e700000000a00 */
[----:B------:R-:W1:Y:S01]  /*05b0*/  @!P6 LDC.64 R82, c[0x0][0x3a0] ;  /* 0x0000e800ff52eb82 */ /* 0x000e620000000a00 */
        /* <DEDUP_REMOVED lines=10> */
[----:B------:R-:W1:Y:S03]  /*0660*/  LDCU.64 UR6, c[0x0][0x3b8] ;  /* 0x00007700ff0677ac */ /* 0x000e660008000a00 */
[----:B------:R-:W0:Y:S01]  /*0670*/  @!P0 LDC.64 R48, c[0x0][0x3a0] ;  /* 0x0000e800ff308b82 */ /* 0x000e220000000a00 */
[----:B------:R-:W-:Y:S02]  /*0680*/  IADD3 R33, PT, PT, R31, UR5, RZ ;  /* 0x000000051f217c10 */ /* 0x000fe4000fffe0ff */
[----:B------:R-:W-:Y:S01]  /*0690*/  @!P0 MOV R32, R30 ;  /* 0x0000001e00208202 */ /* 0x000fe20000000f00 */
[----:B--2---:R-:W-:-:S04]  /*06a0*/  @!P0 IMAD R0, R4, R12, RZ ;  /* 0x0000000c04008224 */ /* 0x004fc800078e02ff */
[----:B------:R-:W-:-:S04]  /*06b0*/  @!P0 IMAD.WIDE.U32 R2, R62, R12, R32 ;  /* 0x0000000c3e028225 */ /* 0x000fc800078e0020 */
[----:B------:R-:W-:Y:S01]  /*06c0*/  @!P0 IMAD R13, R62, R13, R0 ;  /* 0x0000000d3e0d8224 */ /* 0x000fe200078e0200 */
[----:B------:R-:W-:-:S04]  /*06d0*/  @!P0 SHF.L.U32 R53, R2, 0x1, RZ ;  /* 0x0000000102358819 */ /* 0x000fc800000006ff */
[----:B------:R-:W-:Y:S02]  /*06e0*/  @!P0 IADD3 R3, PT, PT, R3, R13, RZ ;  /* 0x0000000d03038210 */ /* 0x000fe40007ffe0ff */
[C---:B---3--:R-:W-:Y:S02]  /*06f0*/  @!P0 IADD3 R52, P3, PT, R53.reuse, R18, RZ ;  /* 0x0000001235348210 */ /* 0x048fe40007f7e0ff */
[----:B------:R-:W-:Y:S02]  /*0700*/  @!P0 SHF.L.U64.HI R2, R2, 0x1, R3 ;  /* 0x0000000102028819 */ /* 0x000fe40000010203 */
[----:B------:R-:W-:Y:S02]  /*0710*/  IADD3 R13, PT, PT, R62, 0x20, RZ ;  /* 0x000000203e0d7810 */ /* 0x000fe40007ffe0ff */
[----:B0-----:R-:W-:Y:S02]  /*0720*/  @!P0 IADD3 R48, P2, PT, R53, R48, RZ ;  /* 0x0000003035308210 */ /* 0x001fe40007f5e0ff */
        /* <DEDUP_REMOVED lines=10> */
[C---:B------:R-:W-:Y:S01]  /*07d0*/  @!P4 IMAD R9, R5.reuse, R21, R0 ;  /* 0x000000150509c224 */ /* 0x040fe200078e0200 */
[----:B------:R-:W-:Y:S01]  /*07e0*/  @P6 LOP3.LUT R64, R64, 0x400000, RZ, 0xfc, !PT ;  /* 0x0040000040406812 */ /* 0x000fe200078efcff */
[----:B------:R0:W-:Y:S01]  /*07f0*/  @!P0 STL [R1+0x188], R4 ;  /* 0x0001880401008387 */ /* 0x0001e20000100800 */
[----:B------:R-:W2:Y:S01]  /*0800*/  @!P3 LDC.64 R26, c[0x0][0x398] ;  /* 0x0000e600ff1abb82 */ /* 0x000ea20000000a00 */
[----:B------:R-:W-:Y:S01]  /*0810*/  @!P4 IMAD.WIDE.U32 R2, R5, R20, R2 ;  /* 0x000000140502c225 */ /* 0x000fe200078e0002 */
[----:B------:R-:W-:Y:S02]  /*0820*/  IADD3 R0, PT, PT, R62, 0x28, RZ ;  /* 0x000000283e007810 */ /* 0x000fe40007ffe0ff */
[----:B------:R-:W-:Y:S01]  /*0830*/  LOP3.LUT R64, R64, 0xffdfffff, RZ, 0xc0, !PT ;  /* 0xffdfffff40407812 */ /* 0x000fe200078ec0ff */
[----:B----4-:R-:W-:Y:S01]  /*0840*/  @!P3 IMAD R6, R15, R24, RZ ;  /* 0x000000180f06b224 */ /* 0x010fe200078e02ff */
[----:B------:R-:W-:-:S02]  /*0850*/  @!P4 IADD3 R3, PT, PT, R3, R9, RZ ;  /* 0x000000090303c210 */ /* 0x000fc40007ffe0ff */
[----:B------:R-:W-:Y:S01]  /*0860*/  @!P4 SHF.L.U32 R87, R2, 0x1, RZ ;  /* 0x000000010257c819 */ /* 0x000fe200000006ff */
[----:B------:R-:W3:Y:S01]  /*0870*/  @!P3 LDC.64 R20, c[0x0][0x3a0] ;  /* 0x0000e800ff14bb82 */ /* 0x000ee20000000a00 */
[----:B------:R-:W-:Y:S02]  /*0880*/  ISETP.GE.U32.AND P2, PT, R0, UR16, PT ;  /* 0x0000001000007c0c */ /* 0x000fe4000bf46070 */
[----:B------:R-:W-:Y:S02]  /*0890*/  SHF.R.S32.HI R15, RZ, 0x1f, R0 ;  /* 0x0000001fff0f7819 */ /* 0x000fe40000011400 */
[----:B------:R-:W-:Y:S02]  /*08a0*/  @P5 LOP3.LUT R64, R64, 0x200000, RZ, 0xfc, !PT ;  /* 0x0020000040405812 */ /* 0x000fe400078efcff */
[----:B0-----:R-:W-:Y:S01]  /*08b0*/  @!P4 SHF.L.U64.HI R4, R2, 0x1, R3 ;  /* 0x000000010204c819 */ /* 0x001fe20000010203 */
[----:B-1----:R-:W-:Y:S01]  /*08c0*/  @!P6 IMAD R8, R17, R28, RZ ;  /* 0x0000001c1108e224 */ /* 0x002fe200078e02ff */
[----:B------:R-:W-:Y:S01]  /*08d0*/  @!P4 IADD3 R84, P1, PT, R87, R84, RZ ;  /* 0x000000545754c210 */ /* 0x000fe20007f3e0ff */
[----:B------:R-:W0:Y:S01]  /*08e0*/  @!P5 LDC.64 R80, c[0x0][0x3a0] ;  /* 0x0000e800ff50db82 */ /* 0x000e220000000a00 */
[----:B------:R-:W-:-:S02]  /*08f0*/  ISETP.GE.AND.EX P4, PT, R15, UR17, PT, P2 ;  /* 0x000000110f007c0c */ /* 0x000fc4000bf86320 */
[----:B------:R-:W-:Y:S02]  /*0900*/  @!P3 MOV R2, R30 ;  /* 0x0000001e0002b202 */ /* 0x000fe40000000f00 */
[----:B------:R-:W-:Y:S02]  /*0910*/  @!P3 MOV R3, R33 ;  /* 0x000000210003b202 */ /* 0x000fe40000000f00 */
[----:B------:R-:W-:Y:S01]  /*0920*/  LOP3.LUT P2, RZ, R64, 0x1000000, RZ, 0xc0, !PT ;  /* 0x0100000040ff7812 */ /* 0x000fe2000784c0ff */
[C---:B------:R-:W-:Y:S02]  /*0930*/  @!P3 IMAD R5, R7.reuse, R25, R6 ;  /* 0x000000190705b224 */ /* 0x040fe400078e0206 */
[----:B------:R-:W-:Y:S02]  /*0940*/  @!P3 IMAD.WIDE.U32 R2, R7, R24, R2 ;  /* 0x000000180702b225 */ /* 0x000fe400078e0002 */
[----:B------:R-:W1:Y:S01]  /*0950*/  @!P5 LDC.64 R6, c[0x0][0x3f8] ;  /* 0x0000fe00ff06db82 */ /* 0x000e620000000a00 */
[----:B------:R-:W-:Y:S01]  /*0960*/  @!P6 MOV R9, R33 ;  /* 0x000000210009e202 */ /* 0x000fe20000000f00 */
[----:B------:R-:W-:Y:S01]  /*0970*/  @!P6 IMAD R17, R11, R29, R8 ;  /* 0x0000001d0b11e224 */ /* 0x000fe200078e0208 */
[----:B------:R-:W-:-:S02]  /*0980*/  @!P3 IADD3 R3, PT, PT, R3, R5, RZ ;  /* 0x000000050303b210 */ /* 0x000fc40007ffe0ff */
[----:B------:R-:W-:-:S03]  /*0990*/  @!P3 SHF.L.U32 R51, R2, 0x1, RZ ;  /* 0x000000010233b819 */ /* 0x000fc600000006ff */
[C---:B------:R-:W-:Y:S02]  /*09a0*/  @!P2 IADD3.X R85, PT, PT, R4.reuse, R85, RZ, P1, !PT ;  /* 0x000000550455a210 */ /* 0x040fe40000ffe4ff */
[----:B------:R-:W-:Y:S02]  /*09b0*/  @!P2 IADD3 R86, P1, PT, R87, R22, RZ ;  /* 0x000000165756a210 */ /* 0x000fe40007f3e0ff */
[----:B------:R-:W-:Y:S02]  /*09c0*/  @!P6 MOV R8, R30 ;  /* 0x0000001e0008e202 */ /* 0x000fe40000000f00 */
[----:B------:R-:W-:Y:S02]  /*09d0*/  @!P2 IADD3.X R87, PT, PT, R4, R23, RZ, P1, !PT ;  /* 0x000000170457a210 */ /* 0x000fe40000ffe4ff */
[----:B------:R-:W-:Y:S01]  /*09e0*/  @!P3 SHF.L.U64.HI R10, R2, 0x1, R3 ;  /* 0x00000001020ab819 */ /* 0x000fe20000010203 */
[----:B------:R-:W4:Y:S01]  /*09f0*/  @!P6 LDC.64 R22, c[0x0][0x398] ;  /* 0x0000e600ff16eb82 */ /* 0x000f220000000a00 */
[----:B---3--:R-:W-:Y:S01]  /*0a00*/  @!P3 IADD3 R4, P1, PT, R51, R20, RZ ;  /* 0x000000143304b210 */ /* 0x008fe20007f3e0ff */
[----:B------:R-:W-:-:S03]  /*0a10*/  @!P6 IMAD.WIDE.U32 R8, R11, R28, R8 ;  /* 0x0000001c0b08e225 */ /* 0x000fc600078e0008 */
[----:B------:R-:W-:-:S03]  /*0a20*/  @!P3 IADD3.X R5, PT, PT, R10, R21, RZ, P1, !PT ;  /* 0x000000150a05b210 */ /* 0x000fc60000ffe4ff */
[----:B------:R-:W3:Y:S01]  /*0a30*/  @!P4 LDC.64 R2, c[0x0][0x3f8] ;  /* 0x0000fe00ff02cb82 */ /* 0x000ee20000000a00 */
[----:B--2---:R-:W-:Y:S02]  /*0a40*/  @!P3 IADD3 R50, P1, PT, R51, R26, RZ ;  /* 0x0000001a3332b210 */ /* 0x004fe40007f3e0ff */
[----:B------:R-:W-:Y:S02]  /*0a50*/  @!P6 IADD3 R9, PT, PT, R9, R17, RZ ;  /* 0x000000110909e210 */ /* 0x000fe40007ffe0ff */
[----:B------:R-:W-:Y:S01]  /*0a60*/  @!P3 IADD3.X R51, PT, PT, R10, R27, RZ, P1, !PT ;  /* 0x0000001b0a33b210 */ /* 0x000fe20000ffe4ff */
[----:B-1----:R-:W-:Y:S01]  /*0a70*/  @!P5 IMAD R12, R19, R6, RZ ;  /* 0x00000006130cd224 */ /* 0x002fe200078e02ff */
[C---:B------:R-:W-:Y:S01]  /*0a80*/  @!P6 SHF.L.U32 R79, R8.reuse, 0x1, RZ ;  /* 0x00000001084fe819 */ /* 0x040fe200000006ff */
[----:B------:R-:W1:Y:S01]  /*0a90*/  @!P5 LDC.64 R16, c[0x0][0x398] ;  /* 0x0000e600ff10db82 */ /* 0x000e620000000a00 */
[----:B------:R-:W-:Y:S02]  /*0aa0*/  @!P6 SHF.L.U64.HI R10, R8, 0x1, R9 ;  /* 0x00000001080ae819 */ /* 0x000fe40000010209 */
[----:B------:R-:W-:-:S02]  /*0ab0*/  @!P5 MOV R8, R30 ;  /* 0x0000001e0008d202 */ /* 0x000fc40000000f00 */
[----:B------:R-:W-:Y:S01]  /*0ac0*/  @!P5 MOV R9, R33 ;  /* 0x000000210009d202 */ /* 0x000fe20000000f00 */
[C---:B------:R-:W-:Y:S02]  /*0ad0*/  @!P5 IMAD R11, R13.reuse, R7, R12 ;  /* 0x000000070d0bd224 */ /* 0x040fe400078e020c */
[----:B------:R-:W2:Y:S01]  /*0ae0*/  @!P4 LDC.64 R18, c[0x0][0x3a0] ;  /* 0x0000e800ff12cb82 */ /* 0x000ea20000000a00 */
[----:B------:R-:W-:Y:S01]  /*0af0*/  @!P5 IMAD.WIDE.U32 R6, R13, R6, R8 ;  /* 0x000000060d06d225 */ /* 0x000fe200078e0008 */
[----:B------:R-:W-:-:S04]  /*0b00*/  @!P6 IADD3 R82, P1, PT, R79, R82, RZ ;  /* 0x000000524f52e210 */ /* 0x000fc80007f3e0ff */
[----:B------:R-:W-:Y:S02]  /*0b10*/  @!P5 IADD3 R7, PT, PT, R7, R11, RZ ;  /* 0x0000000b0707d210 */ /* 0x000fe40007ffe0ff */
[----:B------:R-:W2:Y:S01]  /*0b20*/  @!P4 LDC.64 R12, c[0x0][0x398] ;  /* 0x0000e600ff0ccb82 */ /* 0x000ea20000000a00 */
[----:B------:R-:W-:Y:S01]  /*0b30*/  @!P6 IADD3.X R83, PT, PT, R10, R83, RZ, P1, !PT ;  /* 0x000000530a53e210 */ /* 0x000fe20000ffe4ff */
[----:B---3--:R-:W-:Y:S01]  /*0b40*/  @!P4 IMAD R15, R15, R2, RZ ;  /* 0x000000020f0fc224 */ /* 0x008fe200078e02ff */
[----:B----4-:R-:W-:Y:S02]  /*0b50*/  @!P6 IADD3 R78, P1, PT, R79, R22, RZ ;  /* 0x000000164f4ee210 */ /* 0x010fe40007f3e0ff */
[C---:B------:R-:W-:Y:S02]  /*0b60*/  @!P5 SHF.L.U32 R9, R6.reuse, 0x1, RZ ;  /* 0x000000010609d819 */ /* 0x040fe400000006ff */
[----:B------:R-:W-:Y:S02]  /*0b70*/  @!P5 SHF.L.U64.HI R8, R6, 0x1, R7 ;  /* 0x000000010608d819 */ /* 0x000fe40000010207 */
[----:B------:R-:W-:-:S02]  /*0b80*/  @!P4 MOV R6, R30 ;  /* 0x0000001e0006c202 */ /* 0x000fc40000000f00 */
[----:B------:R-:W-:Y:S01]  /*0b90*/  @!P4 MOV R7, R33 ;  /* 0x000000210007c202 */ /* 0x000fe20000000f00 */
[----:B------:R-:W-:Y:S01]  /*0ba0*/  @!P4 IMAD R15, R0, R3, R15 ;  /* 0x00000003000fc224 */ /* 0x000fe200078e020f */
[----:B------:R-:W-:Y:S02]  /*0bb0*/  @!P6 IADD3.X R79, PT, PT, R10, R23, RZ, P1, !PT ;  /* 0x000000170a4fe210 */ /* 0x000fe40000ffe4ff */
[----:B0-----:R-:W-:Y:S01]  /*0bc0*/  @!P5 IADD3 R80, P1, PT, R9, R80, RZ ;  /* 0x000000500950d210 */ /* 0x001fe20007f3e0ff */
[----:B------:R-:W-:-:S03]  /*0bd0*/  @!P4 IMAD.WIDE.U32 R2, R0, R2, R6 ;  /* 0x000000020002c225 */ /* 0x000fc600078e0006 */
[----:B------:R-:W-:Y:S02]  /*0be0*/  @!P5 IADD3.X R81, PT, PT, R8, R81, RZ, P1, !PT ;  /* 0x000000510851d210 */ /* 0x000fe40000ffe4ff */
[----:B-1----:R-:W-:Y:S02]  /*0bf0*/  @!P5 IADD3 R6, P1, PT, R9, R16, RZ ;  /* 0x000000100906d210 */ /* 0x002fe40007f3e0ff */
[----:B------:R-:W-:Y:S02]  /*0c00*/  @!P4 IADD3 R3, PT, PT, R3, R15, RZ ;  /* 0x0000000f0303c210 */ /* 0x000fe40007ffe0ff */
[----:B------:R-:W-:Y:S02]  /*0c10*/  @!P4 SHF.L.U32 R45, R2, 0x1, RZ ;  /* 0x00000001022dc819 */ /* 0x000fe400000006ff */
[----:B------:R-:W-:Y:S02]  /*0c20*/  @!P5 IADD3.X R7, PT, PT, R8, R17, RZ, P1, !PT ;  /* 0x000000110807d210 */ /* 0x000fe40000ffe4ff */
[----:B------:R-:W-:-:S02]  /*0c30*/  @!P4 SHF.L.U64.HI R2, R2, 0x1, R3 ;  /* 0x000000010202c819 */ /* 0x000fc40000010203 */
[C---:B--2---:R-:W-:Y:S02]  /*0c40*/  @!P4 IADD3 R8, P1, PT, R45.reuse, R18, RZ ;  /* 0x000000122d08c210 */ /* 0x044fe40007f3e0ff */
        /* <DEDUP_REMOVED lines=127> */
[----:B------:R-:W-:Y:S02]  /*1440*/  IADD3 R39, PT, PT, R62, 0x60, RZ ;  /* 0x000000603e277810 */ /* 0x000fe40007ffe0ff */
        /* <DEDUP_REMOVED lines=38> */
[----:B0-----:R-:W-:-:S04]  /*16b0*/  @!P4 IADD3 R40, P1, PT, R41, R38, RZ ;  /* 0x000000262928c210 */ /* 0x001fc80007f3e0ff */
[----:B------:R-:W-:Y:S02]  /*16c0*/  @!P4 IADD3.X R41, PT, PT, R28, R39, RZ, P1, !PT ;  /* 0x000000271c29c210 */ /* 0x000fe40000ffe4ff */
[----:B------:R-:W-:Y:S02]  /*16d0*/  IADD3 R39, PT, PT, R62, 0x70, RZ ;  /* 0x000000703e277810 */ /* 0x000fe40007ffe0ff */
[----:B------:R-:W-:Y:S02]  /*16e0*/  LOP3.LUT R63, R63, 0xfffffff7, RZ, 0xc0, !PT ;  /* 0xfffffff73f3f7812 */ /* 0x000fe400078ec0ff */
[----:B------:R-:W-:Y:S02]  /*16f0*/  SHF.R.S32.HI R29, RZ, 0x1f, R39 ;  /* 0x0000001fff1d7819 */ /* 0x000fe40000011427 */
[----:B------:R-:W-:Y:S02]  /*1700*/  ISETP.GE.U32.AND P1, PT, R39, UR16, PT ;  /* 0x0000001027007c0c */ /* 0x000fe4000bf26070 */
[----:B------:R-:W-:-:S02]  /*1710*/  @P2 LOP3.LUT R64, R64, 0x4000, RZ, 0xfc, !PT ;  /* 0x0000400040402812 */ /* 0x000fc400078efcff */
        /* <DEDUP_REMOVED lines=13> */
[C---:B-1----:R-:W-:Y:S02]  /*17f0*/  @!P2 IADD3 R72, P1, PT, R71.reuse, R72, RZ ;  /* 0x000000484748a210 */ /* 0x042fe40007f3e0ff */
        /* <DEDUP_REMOVED lines=44> */
[----:B------:R-:W-:Y:S02]  /*1ac0*/  IADD3 R59, PT, PT, R62, 0x88, RZ ;  /* 0x000000883e3b7810 */ /* 0x000fe40007ffe0ff */
        /* <DEDUP_REMOVED lines=25> */
[----:B------:R-:W0:Y:S08]  /*1c60*/  @!P6 LDC.64 R56, c[0x0][0x3f8] ;  /* 0x0000fe00ff38eb82 */ /* 0x000e300000000a00 */
[----:B------:R-:W1:Y:S01]  /*1c70*/  @!P6 LDC.64 R60, c[0x0][0x3a0] ;  /* 0x0000e800ff3ceb82 */ /* 0x000e620000000a00 */
[----:B------:R-:W-:-:S07]  /*1c80*/  @!P6 MOV R58, R30 ;  /* 0x0000001e003ae202 */ /* 0x000fce0000000f00 */
[----:B------:R-:W2:Y:S01]  /*1c90*/  @!P6 LDC.64 R92, c[0x0][0x398] ;  /* 0x0000e600ff5ceb82 */ /* 0x000ea20000000a00 */
[----:B0-----:R-:W-:Y:S01]  /*1ca0*/  @!P6 IMAD R0, R59, R56, RZ ;  /* 0x000000383b00e224 */ /* 0x001fe200078e02ff */
[----:B------:R-:W-:-:S03]  /*1cb0*/  @!P6 MOV R59, R33 ;  /* 0x00000021003be202 */ /* 0x000fc60000000f00 */
[C---:B------:R-:W-:Y:S02]  /*1cc0*/  @!P6 IMAD R57, R65.reuse, R57, R0 ;  /* 0x000000394139e224 */ /* 0x040fe400078e0200 */
[----:B------:R-:W-:-:S05]  /*1cd0*/  @!P6 IMAD.WIDE.U32 R58, R65, R56, R58 ;  /* 0x00000038413ae225 */ /* 0x000fca00078e003a */
[----:B------:R-:W-:Y:S02]  /*1ce0*/  @!P6 IADD3 R59, PT, PT, R59, R57, RZ ;  /* 0x000000393b3be210 */ /* 0x000fe40007ffe0ff */
[C---:B------:R-:W-:Y:S02]  /*1cf0*/  @!P6 SHF.L.U32 R57, R58.reuse, 0x1, RZ ;  /* 0x000000013a39e819 */ /* 0x040fe400000006ff */
[----:B------:R-:W-:Y:S02]  /*1d00*/  @!P6 SHF.L.U64.HI R58, R58, 0x1, R59 ;  /* 0x000000013a3ae819 */ /* 0x000fe4000001023b */
[----:B-1----:R-:W-:Y:S02]  /*1d10*/  @!P6 IADD3 R60, P1, PT, R57, R60, RZ ;  /* 0x0000003c393ce210 */ /* 0x002fe40007f3e0ff */
[----:B------:R-:W-:Y:S02]  /*1d20*/  LOP3.LUT R64, R64, 0xfffffbff, RZ, 0xc0, !PT ;  /* 0xfffffbff40407812 */ /* 0x000fe400078ec0ff */
[----:B------:R-:W-:-:S02]  /*1d30*/  @!P6 IADD3.X R61, PT, PT, R58, R61, RZ, P1, !PT ;  /* 0x0000003d3a3de210 */ /* 0x000fc40000ffe4ff */
[----:B------:R-:W-:Y:S02]  /*1d40*/  @P4 LOP3.LUT R64, R64, 0x400, RZ, 0xfc, !PT ;  /* 0x0000040040404812 */ /* 0x000fe400078efcff */
[----:B--2---:R-:W-:Y:S02]  /*1d50*/  @!P6 IADD3 R92, P1, PT, R57, R92, RZ ;  /* 0x0000005c395ce210 */ /* 0x004fe40007f3e0ff */
[----:B------:R-:W-:Y:S02]  /*1d60*/  IADD3 R65, PT, PT, R62, 0x98, RZ ;  /* 0x000000983e417810 */ /* 0x000fe40007ffe0ff */
[----:B------:R-:W-:Y:S02]  /*1d70*/  LOP3.LUT R64, R64, 0xfffffdff, RZ, 0xc0, !PT ;  /* 0xfffffdff40407812 */ /* 0x000fe400078ec0ff */
[----:B------:R-:W-:Y:S02]  /*1d80*/  @!P6 IADD3.X R93, PT, PT, R58, R93, RZ, P1, !PT ;  /* 0x0000005d3a5de210 */ /* 0x000fe40000ffe4ff */
[----:B------:R-:W-:-:S02]  /*1d90*/  SHF.R.S32.HI R89, RZ, 0x1f, R65 ;  /* 0x0000001fff597819 */ /* 0x000fc40000011441 */
        /* <DEDUP_REMOVED lines=37> */
[----:B------:R-:W0:Y:S02]  /*1ff0*/  @!P3 LDC.64 R88, c[0x0][0x398] ;  /* 0x0000e600ff58bb82 */ /* 0x000e240000000a00 */
[----:B0-----:R-:W-:-:S04]  /*2000*/  @!P3 IADD3 R88, P1, PT, R90, R88, RZ ;  /* 0x000000585a58b210 */ /* 0x001fc80007f3e0ff */
[----:B------:R-:W-:Y:S02]  /*2010*/  @!P3 IADD3.X R89, PT, PT, R0, R89, RZ, P1, !PT ;  /* 0x000000590059b210 */ /* 0x000fe40000ffe4ff */
[----:B------:R-:W-:-:S06]  /*2020*/  MOV R0, RZ ;  /* 0x000000ff00007202 */ /* 0x000fcc0000000f00 */
[----:B------:R-:W2:Y:S04]  /*2030*/  @!P0 LDG.E R0, desc[UR10][R52.64] ;  /* 0x0000000a34008981 */ /* 0x000ea8000c1e1900 */
[----:B------:R0:W-:Y:S02]  /*2040*/  @!P3 STL.64 [R1+0x110], R36 ;  /* 0x000110240100b387 */ /* 0x0001e40000100a00 */
[----:B0-----:R-:W-:-:S06]  /*2050*/  HFMA2 R36, -RZ, RZ, 0, 0 ;  /* 0x00000000ff247431 */ /* 0x001fcc00000001ff */
[----:B------:R-:W3:Y:S01]  /*2060*/  @!P0 LDG.E R36, desc[UR10][R48.64] ;  /* 0x0000000a30248981 */ /* 0x000ee2000c1e1900 */
[----:B------:R-:W-:-:S04]  /*2070*/  LOP3.LUT R63, R63, 0xffffffdf, RZ, 0xc0, !PT ;  /* 0xffffffdf3f3f7812 */ /* 0x000fc800078ec0ff */
[----:B------:R-:W-:Y:S02]  /*2080*/  @P4 LOP3.LUT R63, R63, 0x20, RZ, 0xfc, !PT ;  /* 0x000000203f3f4812 */ /* 0x000fe400078efcff */
[C---:B------:R-:W-:Y:S02]  /*2090*/  LOP3.LUT P4, RZ, R64.reuse, 0x1000000, RZ, 0xc0, !PT ;  /* 0x0100000040ff7812 */ /* 0x040fe4000788c0ff */
[----:B------:R-:W-:Y:S02]  /*20a0*/  LOP3.LUT R64, R64, 0xfffffeff, RZ, 0xc0, !PT ;  /* 0xfffffeff40407812 */ /* 0x000fe400078ec0ff */
[----:B------:R-:W-:Y:S02]  /*20b0*/  LOP3.LUT R63, R63, 0xffffffbf, RZ, 0xc0, !PT ;  /* 0xffffffbf3f3f7812 */ /* 0x000fe400078ec0ff */
[----:B------:R-:W-:Y:S02]  /*20c0*/  @P5 LOP3.LUT R64, R64, 0x100, RZ, 0xfc, !PT ;  /* 0x0000010040405812 */ /* 0x000fe400078efcff */
[----:B------:R-:W-:-:S02]  /*20d0*/  @P5 LOP3.LUT R63, R63, 0x40, RZ, 0xfc, !PT ;  /* 0x000000403f3f5812 */ /* 0x000fc400078efcff */
[----:B------:R-:W-:-:S04]  /*20e0*/  LOP3.LUT R64, R64, 0xffffff7f, RZ, 0xc0, !PT ;  /* 0xffffff7f40407812 */ /* 0x000fc800078ec0ff */
[----:B------:R-:W-:-:S04]  /*20f0*/  @P6 LOP3.LUT R64, R64, 0x80, RZ, 0xfc, !PT ;  /* 0x0000008040406812 */ /* 0x000fc800078efcff */
[----:B------:R-:W-:-:S04]  /*2100*/  LOP3.LUT R64, R64, 0xffffffbf, RZ, 0xc0, !PT ;  /* 0xffffffbf40407812 */ /* 0x000fc800078ec0ff */
[----:B------:R-:W-:Y:S02]  /*2110*/  @P2 LOP3.LUT R64, R64, 0x40, RZ, 0xfc, !PT ;  /* 0x0000004040402812 */ /* 0x000fe400078efcff */
[----:B------:R-:W-:Y:S02]  /*2120*/  CS2R R90, SRZ ;  /* 0x00000000005a7805 */ /* 0x000fe4000001ff00 */
[C---:B------:R-:W-:Y:S02]  /*2130*/  LOP3.LUT P2, RZ, R64.reuse, 0x800000, RZ, 0xc0, !PT ;  /* 0x0080000040ff7812 */ /* 0x040fe4000784c0ff */
[----:B------:R-:W-:Y:S02]  /*2140*/  LOP3.LUT R64, R64, 0xffffffdf, RZ, 0xc0, !PT ;  /* 0xffffffdf40407812 */ /* 0x000fe400078ec0ff */
[----:B------:R0:W4:Y:S02]  /*2150*/  @!P4 LDG.E R91, desc[UR10][R84.64] ;  /* 0x0000000a545bc981 */ /* 0x000124000c1e1900 */
[----:B------:R-:W-:-:S02]  /*2160*/  @P3 LOP3.LUT R64, R64, 0x20, RZ, 0xfc, !PT ;  /* 0x0000002040403812 */ /* 0x000fc400078efcff */
[----:B------:R1:W4:Y:S01]  /*2170*/  @!P4 LDG.E R90, desc[UR10][R86.64] ;  /* 0x0000000a565ac981 */ /* 0x000322000c1e1900 */
[----:B0-----:R-:W-:Y:S02]  /*2180*/  CS2R R84, SRZ ;  /* 0x0000000000547805 */ /* 0x001fe4000001ff00 */
[C---:B------:R-:W-:Y:S02]  /*2190*/  LOP3.LUT P3, RZ, R64.reuse, 0x400000, RZ, 0xc0, !PT ;  /* 0x0040000040ff7812 */ /* 0x040fe4000786c0ff */
[----:B------:R-:W-:Y:S02]  /*21a0*/  LOP3.LUT R64, R64, 0xffffffef, RZ, 0xc0, !PT ;  /* 0xffffffef40407812 */ /* 0x000fe400078ec0ff */
[----:B------:R-:W4:Y:S01]  /*21b0*/  @!P2 LDG.E R85, desc[UR10][R50.64] ;  /* 0x0000000a3255a981 */ /* 0x000f22000c1e1900 */
[----:B-1----:R-:W-:-:S06]  /*21c0*/  HFMA2 R86, -RZ, RZ, 0, 0 ;  /* 0x00000000ff567431 */ /* 0x002fcc00000001ff */
[----:B------:R-:W4:Y:S04]  /*21d0*/  @!P2 LDG.E R86, desc[UR10][R4.64] ;  /* 0x0000000a0456a981 */ /* 0x000f28000c1e1900 */
[----:B------:R0:W4:Y:S02]  /*21e0*/  @!P3 LDG.E R84, desc[UR10][R82.64] ;  /* 0x0000000a5254b981 */ /* 0x000124000c1e1900 */
[----:B0-----:R-:W-:-:S06]  /*21f0*/  MOV R82, RZ ;  /* 0x000000ff00527202 */ /* 0x001fcc0000000f00 */
[----:B------:R0:W4:Y:S04]  /*2200*/  @!P3 LDG.E R82, desc[UR10][R78.64] ;  /* 0x0000000a4e52b981 */ /* 0x000128000c1e1900 */
[----:B--2---:R1:W-:Y:S02]  /*2210*/  STL [R1+0x118], R0 ;  /* 0x0001180001007387 */ /* 0x0043e40000100800 */
[----:B-1----:R-:W-:-:S04]  /*2220*/  IADD3 R0, PT, PT, R62, 0xa8, RZ ;  /* 0x000000a83e007810 */ /* 0x002fc80007ffe0ff */
[----:B------:R-:W-:Y:S02]  /*2230*/  SHF.R.S32.HI R48, RZ, 0x1f, R0 ;  /* 0x0000001fff307819 */ /* 0x000fe40000011400 */
[----:B------:R-:W-:-:S04]  /*2240*/  ISETP.GE.U32.AND P1, PT, R0, UR16, PT ;  /* 0x0000001000007c0c */ /* 0x000fc8000bf26070 */
[----:B------:R-:W-:-:S13]  /*2250*/  ISETP.GE.AND.EX P5, PT, R48, UR17, PT, P1 ;  /* 0x0000001130007c0c */ /* 0x000fda000bfa6310 */
[----:B------:R-:W1:Y:S01]  /*2260*/  @!P5 LDC.64 R52, c[0x0][0x3f8] ;  /* 0x0000fe00ff34db82 */ /* 0x000e620000000a00 */
[----:B------:R-:W-:Y:S01]  /*2270*/  @!P5 MOV R49, R33 ;  /* 0x000000210031d202 */ /* 0x000fe20000000f00 */
[----:B-1----:R-:W-:Y:S01]  /*2280*/  @!P5 IMAD R65, R48, R52, RZ ;  /* 0x000000343041d224 */ /* 0x002fe200078e02ff */
[----:B------:R-:W-:-:S03]  /*2290*/  @!P5 MOV R48, R30 ;  /* 0x0000001e0030d202 */ /* 0x000fc60000000f00 */
[C---:B------:R-:W-:Y:S02]  /*22a0*/  @!P5 IMAD R65, R0.reuse, R53, R65 ;  /* 0x000000350041d224 */ /* 0x040fe400078e0241 */
[----:B------:R-:W-:Y:S02]  /*22b0*/  @!P5 IMAD.WIDE.U32 R52, R0, R52, R48 ;  /* 0x000000340034d225 */ /* 0x000fe400078e0030 */
[----:B------:R-:W1:Y:S03]  /*22c0*/  @!P5 LDC.64 R48, c[0x0][0x3a0] ;  /* 0x0000e800ff30db82 */ /* 0x000e660000000a00 */
[----:B------:R-:W-:-:S04]  /*22d0*/  @!P5 IADD3 R65, PT, PT, R53, R65, RZ ;  /* 0x000000413541d210 */ /* 0x000fc80007ffe0ff */
[C---:B------:R-:W-:Y:S02]  /*22e0*/  @!P5 SHF.L.U64.HI R0, R52.reuse, 0x1, R65 ;  /* 0x000000013400d819 */ /* 0x040fe40000010241 */
[----:B------:R-:W-:Y:S02]  /*22f0*/  @!P5 SHF.L.U32 R65, R52, 0x1, RZ ;  /* 0x000000013441d819 */ /* 0x000fe400000006ff */
[----:B------:R-:W2:Y:S02]  /*2300*/  @!P5 LDC.64 R52, c[0x0][0x398] ;  /* 0x0000e600ff34db82 */ /* 0x000ea40000000a00 */
[----:B-1----:R-:W-:-:S04]  /*2310*/  @!P5 IADD3 R48, P1, PT, R65, R48, RZ ;  /* 0x000000304130d210 */ /* 0x002fc80007f3e0ff */
[----:B------:R-:W-:Y:S02]  /*2320*/  @!P5 IADD3.X R49, PT, PT, R0, R49, RZ, P1, !PT ;  /* 0x000000310031d210 */ /* 0x000fe40000ffe4ff */
[----:B--2---:R-:W-:-:S04]  /*2330*/  @!P5 IADD3 R52, P1, PT, R65, R52, RZ ;  /* 0x000000344134d210 */ /* 0x004fc80007f3e0ff */
[----:B------:R-:W-:Y:S02]  /*2340*/  @!P5 IADD3.X R53, PT, PT, R0, R53, RZ, P1, !PT ;  /* 0x000000350035d210 */ /* 0x000fe40000ffe4ff */
[----:B------:R-:W-:-:S04]  /*2350*/  IADD3 R0, PT, PT, R62, 0xb0, RZ ;  /* 0x000000b03e007810 */ /* 0x000fc80007ffe0ff */
[----:B------:R-:W-:Y:S02]  /*2360*/  SHF.R.S32.HI R50, RZ, 0x1f, R0 ;  /* 0x0000001fff327819 */ /* 0x000fe40000011400 */
[----:B------:R-:W-:Y:S02]  /*2370*/  ISETP.GE.U32.AND P1, PT, R0, UR16, PT ;  /* 0x0000001000007c0c */ /* 0x000fe4000bf26070 */
[----:B------:R-:W-:Y:S02]  /*2380*/  @P5 LOP3.LUT R64, R64, 0x10, RZ, 0xfc, !PT ;  /* 0x0000001040405812 */ /* 0x000fe400078efcff */
        /* <DEDUP_REMOVED lines=10> */
[----:B------:R-:W-:Y:S01]  /*2430*/  @!P5 SHF.L.U32 R50, R50, 0x1, RZ ;  /* 0x000000013232d819 */ /* 0x000fe200000006ff */
[----:B---3--:R1:W-:Y:S03]  /*2440*/  STL [R1+0x11c], R36 ;  /* 0x00011c2401007387 */ /* 0x0083e60000100800 */
[----:B-1----:R-:W-:-:S04]  /*2450*/  @!P5 IADD3 R36, P1, PT, R50, R4, RZ ;  /* 0x000000043224d210 */ /* 0x002fc80007f3e0ff */
[----:B------:R-:W-:Y:S02]  /*2460*/  @!P5 IADD3.X R37, PT, PT, R0, R5, RZ, P1, !PT ;  /* 0x000000050025d210 */ /* 0x000fe40000ffe4ff */
[----:B------:R-:W1:Y:S01]  /*2470*/  @!P5 LDC.64 R4, c[0x0][0x398] ;  /* 0x0000e600ff04db82 */ /* 0x000e620000000a00 */
[C---:B------:R-:W-:Y:S02]  /*2480*/  LOP3.LUT P4, RZ, R64.reuse, 0x200000, RZ, 0xc0, !PT ;  /* 0x0020000040ff7812 */ /* 0x040fe4000788c0ff */
[----:B------:R1:W-:Y:S01]  /*2490*/  @!P5 STL.64 [R1+0x138], R36 ;  /* 0x000138240100d387 */ /* 0x0003e20000100a00 */
[----:B------:R-:W-:Y:S01]  /*24a0*/  LOP3.LUT P2, RZ, R64, 0x100000, RZ, 0xc0, !PT ;  /* 0x0010000040ff7812 */ /* 0x000fe2000784c0ff */
[----:B0-----:R-:W-:-:S09]  /*24b0*/  HFMA2 R78, -RZ, RZ, 0, 0 ;  /* 0x00000000ff4e7431 */ /* 0x001fd200000001ff */
[----:B------:R-:W2:Y:S01]  /*24c0*/  @!P4 LDG.E R78, desc[UR10][R80.64] ;  /* 0x0000000a504ec981 */ /* 0x000ea2000c1e1900 */
[----:B-1----:R-:W-:-:S04]  /*24d0*/  @!P5 IADD3 R36, P1, PT, R50, R4, RZ ;  /* 0x000000043224d210 */ /* 0x002fc80007f3e0ff */
[----:B------:R-:W-:Y:S02]  /*24e0*/  @!P5 IADD3.X R37, PT, PT, R0, R5, RZ, P1, !PT ;  /* 0x000000050025d210 */ /* 0x000fe40000ffe4ff */
[----:B------:R-:W-:Y:S02]  /*24f0*/  MOV R5, RZ ;  /* 0x000000ff00057202 */ /* 0x000fe40000000f00 */
[----:B------:R-:W-:-:S04]  /*2500*/  IADD3 R0, PT, PT, R62, 0xb8, RZ ;  /* 0x000000b83e007810 */ /* 0x000fc80007ffe0ff */
[----:B------:R-:W-:Y:S01]  /*2510*/  SHF.R.S32.HI R4, RZ, 0x1f, R0 ;  /* 0x0000001fff047819 */ /* 0x000fe20000011400 */
[----:B------:R0:W3:Y:S01]  /*2520*/  @!P4 LDG.E R5, desc[UR10][R6.64] ;  /* 0x0000000a0605c981 */ /* 0x0000e2000c1e1900 */
[----:B------:R-:W-:-:S04]  /*2530*/  ISETP.GE.U32.AND P1, PT, R0, UR16, PT ;  /* 0x0000001000007c0c */ /* 0x000fc8000bf26070 */
[----:B------:R-:W-:Y:S01]  /*2540*/  ISETP.GE.AND.EX P4, PT, R4, UR17, PT, P1 ;  /* 0x0000001104007c0c */ /* 0x000fe2000bf86310 */
[----:B0-----:R-:W-:-:S06]  /*2550*/  HFMA2 R7, -RZ, RZ, 0, 0 ;  /* 0x00000000ff077431 */ /* 0x001fcc00000001ff */
[----:B------:R0:W3:Y:S02]  /*2560*/  @!P2 LDG.E R7, desc[UR10][R8.64] ;  /* 0x0000000a0807a981 */ /* 0x0000e4000c1e1900 */
[----:B0-----:R-:W-:-:S06]  /*2570*/  CS2R R8, SRZ ;  /* 0x0000000000087805 */ /* 0x001fcc000001ff00 */
[----:B------:R0:W3:Y:S02]  /*2580*/  @!P2 LDG.E R8, desc[UR10][R44.64] ;  /* 0x0000000a2c08a981 */ /* 0x0000e4000c1e1900 */
[----:B0-----:R-:W0:Y:S01]  /*2590*/  @!P4 LDC.64 R44, c[0x0][0x3f8] ;  /* 0x0000fe00ff2ccb82 */ /* 0x001e220000000a00 */
        /* <DEDUP_REMOVED lines=10> */
[----:B------:R-:W-:-:S04]  /*2640*/  LOP3.LUT R64, R64, 0xfffffff7, RZ, 0xc0, !PT ;  /* 0xfffffff740407812 */ /* 0x000fc800078ec0ff */
[----:B------:R-:W-:-:S04]  /*2650*/  @P5 LOP3.LUT R64, R64, 0x8, RZ, 0xfc, !PT ;  /* 0x0000000840405812 */ /* 0x000fc800078efcff */
[----:B------:R-:W-:Y:S01]  /*2660*/  LOP3.LUT P3, RZ, R64, 0x80000, RZ, 0xc0, !PT ;  /* 0x0008000040ff7812 */ /* 0x000fe2000786c0ff */
[----:B------:R1:W-:Y:S01]  /*2670*/  @!P5 STL.64 [R1+0x148], R36 ;  /* 0x000148240100d387 */ /* 0x0003e20000100a00 */
[----:B0-----:R-:W-:-:S04]  /*2680*/  @!P4 IADD3 R50, P1, PT, R4, R50, RZ ;  /* 0x000000320432c210 */ /* 0x001fc80007f3e0ff */
[----:B------:R-:W-:Y:S02]  /*2690*/  @!P4 IADD3.X R51, PT, PT, R0, R51, RZ, P1, !PT ;  /* 0x000000330033c210 */ /* 0x000fe40000ffe4ff */
[----:B------:R-:W-:-:S05]  /*26a0*/  LOP3.LUT R64, R64, 0xfffffffb, RZ, 0xc0, !PT ;  /* 0xfffffffb40407812 */ /* 0x000fca00078ec0ff */
[----:B------:R0:W3:Y:S01]  /*26b0*/  @!P3 LDG.E R9, desc[UR10][R10.64] ;  /* 0x0000000a0a09b981 */ /* 0x0000e2000c1e1900 */
[----:B-1----:R-:W-:-:S04]  /*26c0*/  @!P4 IADD3 R36, P1, PT, R4, R44, RZ ;  /* 0x0000002c0424c210 */ /* 0x002fc80007f3e0ff */
[----:B------:R-:W-:Y:S02]  /*26d0*/  @!P4 IADD3.X R37, PT, PT, R0, R45, RZ, P1, !PT ;  /* 0x0000002d0025c210 */ /* 0x000fe40000ffe4ff */
[----:B------:R-:W-:Y:S01]  /*26e0*/  IADD3 R0, PT, PT, R62, 0xc0, RZ ;  /* 0x000000c03e007810 */ /* 0x000fe20007ffe0ff */
[----:B0-----:R-:W-:Y:S01]  /*26f0*/  HFMA2 R11, -RZ, RZ, 0, 0 ;  /* 0x00000000ff0b7431 */ /* 0x001fe200000001ff */
[----:B------:R-:W-:Y:S02]  /*2700*/  @P4 LOP3.LUT R64, R64, 0x4, RZ, 0xfc, !PT ;  /* 0x0000000440404812 */ /* 0x000fe400078efcff */
[----:B------:R-:W-:Y:S02]  /*2710*/  SHF.R.S32.HI R4, RZ, 0x1f, R0 ;  /* 0x0000001fff047819 */ /* 0x000fe40000011400 */
[----:B------:R-:W-:Y:S01]  /*2720*/  ISETP.GE.U32.AND P1, PT, R0, UR16, PT ;  /* 0x0000001000007c0c */ /* 0x000fe2000bf26070 */
[----:B------:R0:W3:Y:S03]  /*2730*/  @!P3 LDG.E R11, desc[UR10][R12.64] ;  /* 0x0000000a0c0bb981 */ /* 0x0000e6000c1e1900 */
[----:B------:R-:W-:-:S02]  /*2740*/  ISETP.GE.AND.EX P3, PT, R4, UR17, PT, P1 ;  /* 0x0000001104007c0c */ /* 0x000fc4000bf66310 */
[----:B------:R-:W-:Y:S02]  /*2750*/  LOP3.LUT P1, RZ, R64, 0x40000, RZ, 0xc0, !PT ;  /* 0x0004000040ff7812 */ /* 0x000fe4000782c0ff */
[----:B0-----:R-:W-:-:S11]  /*2760*/  CS2R R12, SRZ ;  /* 0x00000000000c7805 */ /* 0x001fd6000001ff00 */
[----:B------:R0:W3:Y:S02]  /*2770*/  @!P1 LDG.E R13, desc[UR10][R14.64] ;  /* 0x0000000a0e0d9981 */ /* 0x0000e4000c1e1900 */
[----:B0-----:R-:W-:-:S06]  /*2780*/  MOV R14, RZ ;  /* 0x000000ff000e7202 */ /* 0x001fcc0000000f00 */
[----:B------:R0:W3:Y:S02]  /*2790*/  @!P1 LDG.E R14, desc[UR10][R16.64] ;  /* 0x0000000a100e9981 */ /* 0x0000e4000c1e1900 */
[----:B0-----:R-:W0:Y:S01]  /*27a0*/  @!P3 LDC.64 R16, c[0x0][0x3f8] ;  /* 0x0000fe00ff10bb82 */ /* 0x001e220000000a00 */
[----:B------:R-:W-:Y:S02]  /*27b0*/  @!P3 MOV R44, R30 ;  /* 0x0000001e002cb202 */ /* 0x000fe40000000f00 */
[----:B------:R-:W-:Y:S01]  /*27c0*/  @!P3 MOV R45, R33 ;  /* 0x00000021002db202 */ /* 0x000fe20000000f00 */
[-C--:B0-----:R-:W-:Y:S02]  /*27d0*/  @!P3 IMAD R4, R4, R16.reuse, RZ ;  /* 0x000000100404b224 */ /* 0x081fe400078e02ff */
[----:B------:R-:W-:-:S04]  /*27e0*/  @!P3 IMAD.WIDE.U32 R44, R0, R16, R44 ;  /* 0x00000010002cb225 */ /* 0x000fc800078e002c */
[----:B------:R-:W-:Y:S02]  /*27f0*/  @!P3 IMAD R4, R0, R17, R4 ;  /* 0x000000110004b224 */ /* 0x000fe400078e0204 */
[----:B------:R-:W0:Y:S03]  /*2800*/  @!P3 LDC.64 R16, c[0x0][0x3a0] ;  /* 0x0000e800ff10bb82 */ /* 0x000e260000000a00 */
[----:B------:R-:W-:-:S04]  /*2810*/  @!P3 IADD3 R45, PT, PT, R45, R4, RZ ;  /* 0x000000042d2db210 */ /* 0x000fc80007ffe0ff */
[C---:B------:R-:W-:Y:S02]  /*2820*/  @!P3 SHF.L.U64.HI R0, R44.reuse, 0x1, R45 ;  /* 0x000000012c00b819 */ /* 0x040fe4000001022d */
[----:B------:R-:W-:Y:S01]  /*2830*/  @!P3 SHF.L.U32 R44, R44, 0x1, RZ ;  /* 0x000000012c2cb819 */ /* 0x000fe200000006ff */
[----:B------:R0:W-:Y:S03]  /*2840*/  @!P4 STL.64 [R1+0x140], R36 ;  /* 0x000140240100c387 */ /* 0x0001e60000100a00 */
[----:B0-----:R-:W-:-:S04]  /*2850*/  @!P3 IADD3 R36, P1, PT, R44, R16, RZ ;  /* 0x000000102c24b210 */ /* 0x001fc80007f3e0ff */
[----:B------:R-:W-:Y:S02]  /*2860*/  @!P3 IADD3.X R37, PT, PT, R0, R17, RZ, P1, !PT ;  /* 0x000000110025b210 */ /* 0x000fe40000ffe4ff */
[----:B------:R-:W0:Y:S03]  /*2870*/  @!P3 LDC.64 R16, c[0x0][0x398] ;  /* 0x0000e600ff10bb82 */ /* 0x000e260000000a00 */
[----:B------:R1:W-:Y:S04]  /*2880*/  @!P3 STL.64 [R1+0x128], R36 ;  /* 0x000128240100b387 */ /* 0x0003e80000100a00 */
[----:B-1----:R-:W4:Y:S01]  /*2890*/  LDL.LU.64 R36, [R1+0x210] ;  /* 0x0002100001247983 */ /* 0x002f220000300a00 */
[----:B------:R-:W-:-:S02]  /*28a0*/  LOP3.LUT P2, RZ, R64, 0x20000, RZ, 0xc0, !PT ;  /* 0x0002000040ff7812 */ /* 0x000fc4000784c0ff */
[----:B------:R-:W-:Y:S02]  /*28b0*/  LOP3.LUT R64, R64, 0xfffffffd, RZ, 0xc0, !PT ;  /* 0xfffffffd40407812 */ /* 0x000fe400078ec0ff */
[----:B0-----:R-:W-:-:S04]  /*28c0*/  @!P3 IADD3 R44, P1, PT, R44, R16, RZ ;  /* 0x000000102c2cb210 */ /* 0x001fc80007f3e0ff */
[----:B------:R-:W-:Y:S02]  /*28d0*/  @!P3 IADD3.X R45, PT, PT, R0, R17, RZ, P1, !PT ;  /* 0x00000011002db210 */ /* 0x000fe40000ffe4ff */
[----:B------:R-:W-:Y:S02]  /*28e0*/  CS2R R16, SRZ ;  /* 0x0000000000107805 */ /* 0x000fe4000001ff00 */
[----:B------:R-:W-:Y:S02]  /*28f0*/  IADD3 R0, PT, PT, R62, 0xc8, RZ ;  /* 0x000000c83e007810 */ /* 0x000fe40007ffe0ff */
[----:B------:R-:W-:Y:S02]  /*2900*/  @P3 LOP3.LUT R64, R64, 0x2, RZ, 0xfc, !PT ;  /* 0x0000000240403812 */ /* 0x000fe400078efcff */
[----:B------:R-:W-:Y:S01]  /*2910*/  SHF.R.S32.HI R4, RZ, 0x1f, R0 ;  /* 0x0000001fff047819 */ /* 0x000fe20000011400 */
[----:B------:R0:W3:Y:S01]  /*2920*/  @!P2 LDG.E R17, desc[UR10][R18.64] ;  /* 0x0000000a1211a981 */ /* 0x0000e2000c1e1900 */
[----:B------:R-:W-:-:S02]  /*2930*/  ISETP.GE.U32.AND P1, PT, R0, UR16, PT ;  /* 0x0000001000007c0c */ /* 0x000fc4000bf26070 */
[----:B0-----:R-:W-:Y:S01]  /*2940*/  CS2R R18, SRZ ;  /* 0x0000000000127805 */ /* 0x001fe2000001ff00 */
[----:B------:R0:W-:Y:S01]  /*2950*/  @!P3 STL.64 [R1+0x130], R44 ;  /* 0x0001302c0100b387 */ /* 0x0001e20000100a00 */
[C---:B------:R-:W-:Y:S02]  /*2960*/  LOP3.LUT P5, RZ, R63.reuse, 0x40, RZ, 0xc0, !PT ;  /* 0x000000403fff7812 */ /* 0x040fe400078ac0ff */
[C---:B------:R-:W-:Y:S02]  /*2970*/  LOP3.LUT P4, RZ, R63.reuse, 0x20, RZ, 0xc0, !PT ;  /* 0x000000203fff7812 */ /* 0x040fe4000788c0ff */
[----:B------:R-:W-:Y:S01]  /*2980*/  LOP3.LUT P3, RZ, R63, 0x10, RZ, 0xc0, !PT ;  /* 0x000000103fff7812 */ /* 0x000fe2000786c0ff */
[----:B----4-:R-:W4:Y:S01]  /*2990*/  @!P2 LDG.E R16, desc[UR10][R36.64] ;  /* 0x0000000a2410a981 */ /* 0x010f22000c1e1900 */
[----:B------:R-:W-:Y:S02]  /*29a0*/  ISETP.GE.AND.EX P2, PT, R4, UR17, PT, P1 ;  /* 0x0000001104007c0c */ /* 0x000fe4000bf46310 */
[----:B------:R-:W-:-:S11]  /*29b0*/  LOP3.LUT P1, RZ, R64, 0x10000, RZ, 0xc0, !PT ;  /* 0x0001000040ff7812 */ /* 0x000fd6000782c0ff */
[----:B0-----:R-:W0:Y:S02]  /*29c0*/  @!P2 LDC.64 R44, c[0x0][0x3a0] ;  /* 0x0000e800ff2cab82 */ /* 0x001e240000000a00 */
[----:B------:R1:W4:Y:S02]  /*29d0*/  @!P1 LDG.E R19, desc[UR10][R20.64] ;  /* 0x0000000a14139981 */ /* 0x000324000c1e1900 */
[----:B-1----:R-:W-:-:S06]  /*29e0*/  CS2R R20, SRZ ;  /* 0x0000000000147805 */ /* 0x002fcc000001ff00 */
[----:B------:R1:W4:Y:S01]  /*29f0*/  @!P1 LDG.E R21, desc[UR10][R22.64] ;  /* 0x0000000a16159981 */ /* 0x000322000c1e1900 */
[----:B------:R-:W-:Y:S02]  /*2a00*/  @!P2 MOV R36, R30 ;  /* 0x0000001e0024a202 */ /* 0x000fe40000000f00 */
[----:B------:R-:W-:Y:S01]  /*2a10*/  @!P2 MOV R37, R33 ;  /* 0x000000210025a202 */ /* 0x000fe20000000f00 */
[----:B------:R-:W4:Y:S01]  /*2a20*/  @!P4 LDG.E R20, desc[UR10][R42.64] ;  /* 0x0000000a2a14c981 */ /* 0x000f22000c1e1900 */
[----:B-1----:R-:W1:Y:S02]  /*2a30*/  @!P2 LDC.64 R22, c[0x0][0x3f8] ;  /* 0x0000fe00ff16ab82 */ /* 0x002e640000000a00 */
[-C--:B-1----:R-:W-:Y:S02]  /*2a40*/  @!P2 IMAD R4, R4, R22.reuse, RZ ;  /* 0x000000160404a224 */ /* 0x082fe400078e02ff */
[----:B------:R-:W-:-:S04]  /*2a50*/  @!P2 IMAD.WIDE.U32 R36, R0, R22, R36 ;  /* 0x000000160024a225 */ /* 0x000fc800078e0024 */
[----:B------:R-:W-:-:S05]  /*2a60*/  @!P2 IMAD R23, R0, R23, R4 ;  /* 0x000000170017a224 */ /* 0x000fca00078e0204 */
[----:B------:R-:W-:Y:S02]  /*2a70*/  @!P2 IADD3 R15, PT, PT, R37, R23, RZ ;  /* 0x00000017250fa210 */ /* 0x000fe40007ffe0ff */
[----:B------:R-:W1:Y:S02]  /*2a80*/  @!P2 LDC.64 R22, c[0x0][0x398] ;  /* 0x0000e600ff16ab82 */ /* 0x000e640000000a00 */
[C---:B------:R-:W-:Y:S02]  /*2a90*/  @!P2 SHF.L.U64.HI R0, R36.reuse, 0x1, R15 ;  /* 0x000000012400a819 */ /* 0x040fe4000001020f */
[----:B------:R-:W-:Y:S02]  /*2aa0*/  @!P2 SHF.L.U32 R36, R36, 0x1, RZ ;  /* 0x000000012424a819 */ /* 0x000fe400000006ff */
[----:B------:R-:W-:Y:S02]  /*2ab0*/  LOP3.LUT R64, R64, 0xfffffffe, RZ, 0xc0, !PT ;  /* 0xfffffffe40407812 */ /* 0x000fe400078ec0ff */
[----:B0-----:R-:W-:-:S02]  /*2ac0*/  @!P2 IADD3 R44, P1, PT, R36, R44, RZ ;  /* 0x0000002c242ca210 */ /* 0x001fc40007f3e0ff */
[----:B------:R-:W-:Y:S02]  /*2ad0*/  @P2 LOP3.LUT R64, R64, 0x1, RZ, 0xfc, !PT ;  /* 0x0000000140402812 */ /* 0x000fe400078efcff */
[----:B------:R-:W-:Y:S02]  /*2ae0*/  @!P2 IADD3.X R45, PT, PT, R0, R45, RZ, P1, !PT ;  /* 0x0000002d002da210 */ /* 0x000fe40000ffe4ff */
[----:B-1----:R-:W-:-:S04]  /*2af0*/  @!P2 IADD3 R36, P1, PT, R36, R22, RZ ;  /* 0x000000162424a210 */ /* 0x002fc80007f3e0ff */
[----:B------:R-:W-:Y:S02]  /*2b00*/  @!P2 IADD3.X R37, PT, PT, R0, R23, RZ, P1, !PT ;  /* 0x000000170025a210 */ /* 0x000fe40000ffe4ff */
[----:B------:R-:W-:Y:S02]  /*2b10*/  LOP3.LUT P1, RZ, R64, 0x8000, RZ, 0xc0, !PT ;  /* 0x0000800040ff7812 */ /* 0x000fe4000782c0ff */
[----:B------:R-:W-:Y:S02]  /*2b20*/  CS2R R22, SRZ ;  /* 0x0000000000167805 */ /* 0x000fe4000001ff00 */
[----:B------:R-:W-:Y:S01]  /*2b30*/  IADD3 R0, PT, PT, R62, 0xd0, RZ ;  /* 0x000000d03e007810 */ /* 0x000fe20007ffe0ff */
[----:B------:R-:W-:Y:S01]  /*2b40*/  @!P2 STL.64 [R1+0x120], R36 ;  /* 0x000120240100a387 */ /* 0x000fe20000100a00 */
[----:B------:R-:W-:-:S03]  /*2b50*/  MOV R4, RZ ;  /* 0x000000ff00047202 */ /* 0x000fc60000000f00 */
[----:B------:R-:W-:Y:S04]  /*2b60*/  STL [R1+0x1fc], R44 ;  /* 0x0001fc2c01007387 */ /* 0x000fe80000100800 */
[----:B------:R-:W-:Y:S04]  /*2b70*/  STL [R1+0x1f8], R45 ;  /* 0x0001f82d01007387 */ /* 0x000fe80000100800 */
[----:B------:R0:W4:Y:S01]  /*2b80*/  @!P1 LDG.E R23, desc[UR10][R24.64] ;  /* 0x0000000a18179981 */ /* 0x000122000c1e1900 */
[----:B------:R-:W-:-:S03]  /*2b90*/  SHF.R.S32.HI R6, RZ, 0x1f, R0 ;  /* 0x0000001fff067819 */ /* 0x000fc60000011400 */
[----:B------:R1:W-:Y:S04]  /*2ba0*/  STL.64 [R1+0x200], R44 ;  /* 0x0002002c01007387 */ /* 0x0003e80000100a00 */
[----:B------:R-:W4:Y:S01]  /*2bb0*/  @!P4 LDG.E R22, desc[UR10][R38.64] ;  /* 0x0000000a2616c981 */ /* 0x000f22000c1e1900 */
[----:B0-----:R-:W-:Y:S02]  /*2bc0*/  CS2R R24, SRZ ;  /* 0x0000000000187805 */ /* 0x001fe4000001ff00 */
[----:B------:R-:W-:-:S04]  /*2bd0*/  LOP3.LUT P2, RZ, R63, 0x8, RZ, 0xc0, !PT ;  /* 0x000000083fff7812 */ /* 0x000fc8000784c0ff */
[----:B------:R-:W4:Y:S01]  /*2be0*/  @!P1 LDG.E R25, desc[UR10][R26.64] ;  /* 0x0000000a1a199981 */ /* 0x000f22000c1e1900 */
[----:B------:R-:W-:-:S03]  /*2bf0*/  ISETP.GE.U32.AND P1, PT, R0, UR16, PT ;  /* 0x0000001000007c0c */ /* 0x000fc6000bf26070 */
[----:B-1----:R-:W2:Y:S01]  /*2c00*/  LDL.LU.64 R44, [R1+0x110] ;  /* 0x00011000012c7983 */ /* 0x002ea20000300a00 */
[----:B------:R-:W-:-:S04]  /*2c10*/  ISETP.GE.AND.EX P1, PT, R6, UR17, PT, P1 ;  /* 0x0000001106007c0c */ /* 0x000fc8000bf26310 */
[----:B------:R0:W4:Y:S09]  /*2c20*/  @!P2 LDG.E R4, desc[UR10][R2.64] ;  /* 0x0000000a0204a981 */ /* 0x000132000c1e1900 */
[----:B0-----:R-:W0:Y:S01]  /*2c30*/  @!P1 LDC.64 R2, c[0x0][0x3f8] ;  /* 0x0000fe00ff029b82 */ /* 0x001e220000000a00 */
[----:B------:R-:W-:-:S06]  /*2c40*/  HFMA2 R26, -RZ, RZ, 0, 0 ;  /* 0x00000000ff1a7431 */ /* 0x000fcc00000001ff */
[----:B------:R1:W4:Y:S01]  /*2c50*/  @!P2 LDG.E R26, desc[UR10][R34.64] ;  /* 0x0000000a221aa981 */ /* 0x000322000c1e1900 */
[----:B------:R-:W3:Y:S01]  /*2c60*/  @!P1 LDC.64 R36, c[0x0][0x3a0] ;  /* 0x0000e800ff249b82 */ /* 0x000ee20000000a00 */
[----:B-1----:R-:W-:Y:S02]  /*2c70*/  @!P1 MOV R34, R30 ;  /* 0x0000001e00229202 */ /* 0x002fe40000000f00 */
[----:B------:R-:W-:Y:S01]  /*2c80*/  @!P1 MOV R35, R33 ;  /* 0x0000002100239202 */ /* 0x000fe20000000f00 */
[-C--:B0-----:R-:W-:Y:S02]  /*2c90*/  @!P1 IMAD R6, R6, R2.reuse, RZ ;  /* 0x0000000206069224 */ /* 0x081fe400078e02ff */
[----:B------:R-:W-:-:S04]  /*2ca0*/  @!P1 IMAD.WIDE.U32 R34, R0, R2, R34 ;  /* 0x0000000200229225 */ /* 0x000fc800078e0022 */
[----:B------:R-:W-:Y:S01]  /*2cb0*/  @!P1 IMAD R3, R0, R3, R6 ;  /* 0x0000000300039224 */ /* 0x000fe200078e0206 */
[----:B------:R-:W-:-:S04]  /*2cc0*/  @!P1 SHF.L.U32 R2, R34, 0x1, RZ ;  /* 0x0000000122029819 */ /* 0x000fc800000006ff */
[----:B------:R-:W-:-:S04]  /*2cd0*/  @!P1 IADD3 R15, PT, PT, R35, R3, RZ ;  /* 0x00000003230f9210 */ /* 0x000fc80007ffe0ff */
[----:B------:R-:W-:Y:S02]  /*2ce0*/  @!P1 SHF.L.U64.HI R0, R34, 0x1, R15 ;  /* 0x0000000122009819 */ /* 0x000fe4000001020f */
[----:B------:R-:W0:Y:S01]  /*2cf0*/  @!P1 LDC.64 R34, c[0x0][0x398] ;  /* 0x0000e600ff229b82 */ /* 0x000e220000000a00 */
[----:B---3--:R-:W-:-:S04]  /*2d00*/  @!P1 IADD3 R36, P2, PT, R2, R36, RZ ;  /* 0x0000002402249210 */ /* 0x008fc80007f5e0ff */
[----:B------:R-:W-:Y:S02]  /*2d10*/  @!P1 IADD3.X R37, PT, PT, R0, R37, RZ, P2, !PT ;  /* 0x0000002500259210 */ /* 0x000fe400017fe4ff */
[----:B------:R-:W-:-:S04]  /*2d20*/  LOP3.LUT R63, R63, 0xfffffffd, RZ, 0xc0, !PT ;  /* 0xfffffffd3f3f7812 */ /* 0x000fc800078ec0ff */
[----:B------:R-:W-:Y:S02]  /*2d30*/  @P1 LOP3.LUT R63, R63, 0x2, RZ, 0xfc, !PT ;  /* 0x000000023f3f1812 */ /* 0x000fe400078efcff */
[----:B0-----:R-:W-:-:S04]  /*2d40*/  @!P1 IADD3 R34, P2, PT, R2, R34, RZ ;  /* 0x0000002202229210 */ /* 0x001fc80007f5e0ff */
[----:B------:R-:W-:Y:S02]  /*2d50*/  @!P1 IADD3.X R35, PT, PT, R0, R35, RZ, P2, !PT ;  /* 0x0000002300239210 */ /* 0x000fe400017fe4ff */
[----:B------:R-:W-:-:S04]  /*2d60*/  IADD3 R0, PT, PT, R62, 0xd8, RZ ;  /* 0x000000d83e007810 */ /* 0x000fc80007ffe0ff */
[----:B------:R-:W-:Y:S02]  /*2d70*/  SHF.R.S32.HI R10, RZ, 0x1f, R0 ;  /* 0x0000001fff0a7819 */ /* 0x000fe40000011400 */
[----:B------:R-:W-:Y:S02]  /*2d80*/  ISETP.GE.U32.AND P2, PT, R0, UR16, PT ;  /* 0x0000001000007c0c */ /* 0x000fe4000bf46070 */
[----:B------:R-:W-:Y:S02]  /*2d90*/  LOP3.LUT P1, RZ, R64, 0x1000, RZ, 0xc0, !PT ;  /* 0x0000100040ff7812 */ /* 0x000fe4000782c0ff */
[----:B------:R-:W-:-:S11]  /*2da0*/  ISETP.GE.AND.EX P2, PT, R10, UR17, PT, P2 ;  /* 0x000000110a007c0c */ /* 0x000fd6000bf46320 */
[----:B------:R0:W3:Y:S02]  /*2db0*/  @!P1 LDG.E R12, desc[UR10][R40.64] ;  /* 0x0000000a280c9981 */ /* 0x0000e4000c1e1900 */
[----:B0-----:R-:W0:Y:S01]  /*2dc0*/  @!P2 LDC.64 R40, c[0x0][0x3f8] ;  /* 0x0000fe00ff28ab82 */ /* 0x001e220000000a00 */
[----:B------:R-:W-:-:S06]  /*2dd0*/  HFMA2 R6, -RZ, RZ, 0, 0 ;  /* 0x00000000ff067431 */ /* 0x000fcc00000001ff */
[----:B------:R1:W3:Y:S02]  /*2de0*/  @!P1 LDG.E R6, desc[UR10][R46.64] ;  /* 0x0000000a2e069981 */ /* 0x0002e4000c1e1900 */
        /* <DEDUP_REMOVED lines=10> */
[----:B------:R-:W-:-:S06]  /*2e90*/  CS2R R2, SRZ ;  /* 0x0000000000027805 */ /* 0x000fcc000001ff00 */
[----:B------:R-:W3:Y:S04]  /*2ea0*/  @!P3 LDG.E R2, desc[UR10][R76.64] ;  /* 0x0000000a4c02b981 */ /* 0x000ee8000c1e1900 */
[----:B------:R-:W3:Y:S01]  /*2eb0*/  @!P3 LDG.E R3, desc[UR10][R74.64] ;  /* 0x0000000a4a03b981 */ /* 0x000ee2000c1e1900 */
        /* <DEDUP_REMOVED lines=12> */
[-C--:B0-----:R-:W-:Y:S02]  /*2f80*/  @!P3 IMAD R10, R10, R38.reuse, RZ ;  /* 0x000000260a0ab224 */ /* 0x081fe400078e02ff */
[----:B------:R-:W-:-:S04]  /*2f90*/  @!P3 IMAD.WIDE.U32 R42, R0, R38, R42 ;  /* 0x00000026002ab225 */ /* 0x000fc800078e002a */
[----:B------:R-:W-:Y:S02]  /*2fa0*/  @!P3 IMAD R10, R0, R39, R10 ;  /* 0x00000027000ab224 */ /* 0x000fe400078e020a */
[----:B------:R-:W0:Y:S03]  /*2fb0*/  @!P3 LDC.64 R38, c[0x0][0x3a0] ;  /* 0x0000e800ff26bb82 */ /* 0x000e260000000a00 */
[----:B------:R-:W-:Y:S02]  /*2fc0*/  @!P3 IADD3 R27, PT, PT, R43, R10, RZ ;  /* 0x0000000a2b1bb210 */ /* 0x000fe40007ffe0ff */
[C---:B------:R-:W-:Y:S02]  /*2fd0*/  @!P3 SHF.L.U32 R10, R42.reuse, 0x1, RZ ;  /* 0x000000012a0ab819 */ /* 0x040fe400000006ff */
[----:B------:R-:W-:Y:S02]  /*2fe0*/  @!P3 SHF.L.U64.HI R0, R42, 0x1, R27 ;  /* 0x000000012a00b819 */ /* 0x000fe4000001021b */
[----:B------:R-:W1:Y:S01]  /*2ff0*/  @!P3 LDC.64 R42, c[0x0][0x398] ;  /* 0x0000e600ff2abb82 */ /* 0x000e620000000a00 */
[----:B------:R-:W-:-:S04]  /*3000*/  @P1 LOP3.LUT R63, R63, 0x4, RZ, 0xfc, !PT ;  /* 0x000000043f3f1812 */ /* 0x000fc800078efcff */
[----:B------:R-:W-:-:S04]  /*3010*/  LOP3.LUT R63, R63, 0xfffffffe, RZ, 0xc0, !PT ;  /* 0xfffffffe3f3f7812 */ /* 0x000fc800078ec0ff */
[----:B------:R-:W-:Y:S02]  /*3020*/  @P2 LOP3.LUT R63, R63, 0x1, RZ, 0xfc, !PT ;  /* 0x000000013f3f2812 */ /* 0x000fe400078efcff */
[----:B------:R-:W-:Y:S01]  /*3030*/  LOP3.LUT P2, RZ, R64, 0x200, RZ, 0xc0, !PT ;  /* 0x0000020040ff7812 */ /* 0x000fe2000784c0ff */
[----:B------:R-:W-:Y:S01]  /*3040*/  HFMA2 R27, -RZ, RZ, 0, 0 ;  /* 0x00000000ff1b7431 */ /* 0x000fe200000001ff */
[----:B0-----:R-:W-:Y:S02]  /*3050*/  @!P3 IADD3 R38, P4, PT, R10, R38, RZ ;  /* 0x000000260a26b210 */ /* 0x001fe40007f9e0ff */
[----:B------:R-:W-:Y:S02]  /*3060*/  IADD3 R65, PT, PT, R62, 0xe8, RZ ;  /* 0x000000e83e417810 */ /* 0x000fe40007ffe0ff */
[----:B------:R-:W-:Y:S02]  /*3070*/  @!P3 IADD3.X R39, PT, PT, R0, R39, RZ, P4, !PT ;  /* 0x000000270027b210 */ /* 0x000fe400027fe4ff */
[----:B-1----:R-:W-:-:S05]  /*3080*/  @!P3 IADD3 R42, P4, PT, R10, R42, RZ ;  /* 0x0000002a0a2ab210 */ /* 0x002fca0007f9e0ff */
[----:B------:R0:W3:Y:S01]  /*3090*/  @!P2 LDG.E R27, desc[UR10][R66.64] ;  /* 0x0000000a421ba981 */ /* 0x0000e2000c1e1900 */
[----:B------:R-:W-:-:S03]  /*30a0*/  @!P3 IADD3.X R43, PT, PT, R0, R43, RZ, P4, !PT ;  /* 0x0000002b002bb210 */ /* 0x000fc600027fe4ff */
[----:B------:R-:W3:Y:S01]  /*30b0*/  @!P2 LDG.E R24, desc[UR10][R68.64] ;  /* 0x0000000a4418a981 */ /* 0x000ee2000c1e1900 */
[----:B------:R-:W-:Y:S02]  /*30c0*/  ISETP.GE.U32.AND P4, PT, R65, UR16, PT ;  /* 0x0000001041007c0c */ /* 0x000fe4000bf86070 */
[----:B0-----:R-:W-:-:S04]  /*30d0*/  SHF.R.S32.HI R66, RZ, 0x1f, R65 ;  /* 0x0000001fff427819 */ /* 0x001fc80000011441 */
[----:B------:R-:W-:Y:S01]  /*30e0*/  ISETP.GE.AND.EX P4, PT, R66, UR17, PT, P4 ;  /* 0x0000001142007c0c */ /* 0x000fe2000bf86340 */
[----:B------:R-:W-:-:S06]  /*30f0*/  HFMA2 R0, -RZ, RZ, 0, 0 ;  /* 0x00000000ff007431 */ /* 0x000fcc00000001ff */
[----:B------:R0:W3:Y:S06]  /*3100*/  @!P5 LDG.E R0, desc[UR10][R28.64] ;  /* 0x0000000a1c00d981 */ /* 0x0000ec000c1e1900 */
[----:B0-----:R-:W0:Y:S01]  /*3110*/  @!P4 LDC.64 R28, c[0x0][0x3f8] ;  /* 0x0000fe00ff1ccb82 */ /* 0x001e220000000a00 */
[----:B------:R-:W-:-:S06]  /*3120*/  MOV R10, RZ ;  /* 0x000000ff000a7202 */ /* 0x000fcc0000000f00 */
[----:B------:R1:W3:Y:S02]  /*3130*/  @!P5 LDG.E R10, desc[UR10][R54.64] ;  /* 0x0000000a360ad981 */ /* 0x0002e4000c1e1900 */
[----:B-1----:R-:W-:Y:S02]  /*3140*/  @!P4 MOV R54, R30 ;  /* 0x0000001e0036c202 */ /* 0x002fe40000000f00 */
[----:B------:R-:W-:Y:S01]  /*3150*/  @!P4 MOV R55, R33 ;  /* 0x000000210037c202 */ /* 0x000fe20000000f00 */
        /* <DEDUP_REMOVED lines=8> */
[----:B------:R-:W-:-:S02]  /*31e0*/  LOP3.LUT P1, RZ, R64, 0x800, RZ, 0xc0, !PT ;  /* 0x0000080040ff7812 */ /* 0x000fc4000782c0ff */
[----:B------:R-:W-:Y:S02]  /*31f0*/  LOP3.LUT R64, R64, 0x7fffffff, RZ, 0xc0, !PT ;  /* 0x7fffffff40407812 */ /* 0x000fe400078ec0ff */
[----:B------:R-:W-:Y:S02]  /*3200*/  IADD3 R67, PT, PT, R62, 0xf0, RZ ;  /* 0x000000f03e437810 */ /* 0x000fe40007ffe0ff */
[----:B0-----:R-:W-:Y:S01]  /*3210*/  @!P4 IADD3 R28, P5, PT, R66, R28, RZ ;  /* 0x0000001c421cc210 */ /* 0x001fe20007fbe0ff */
[----:B------:R-:W-:-:S06]  /*3220*/  HFMA2 R15, -RZ, RZ, 0, 0 ;  /* 0x00000000ff0f7431 */ /* 0x000fcc00000001ff */
[----:B------:R-:W3:Y:S01]  /*3230*/  @!P1 LDG.E R18, desc[UR10][R70.64] ;  /* 0x0000000a46129981 */ /* 0x000ee2000c1e1900 */
[C---:B------:R-:W-:Y:S02]  /*3240*/  @!P4 IADD3.X R29, PT, PT, R65.reuse, R29, RZ, P5, !PT ;  /* 0x0000001d411dc210 */ /* 0x040fe40002ffe4ff */
[----:B------:R-:W-:Y:S01]  /*3250*/  @P3 LOP3.LUT R64, R64, 0x80000000, RZ, 0xfc, !PT ;  /* 0x8000000040403812 */ /* 0x000fe200078efcff */
[----:B------:R-:W3:Y:S01]  /*3260*/  @!P1 LDG.E R15, desc[UR10][R72.64] ;  /* 0x0000000a480f9981 */ /* 0x000ee2000c1e1900 */
[----:B-1----:R-:W-:Y:S02]  /*3270*/  @!P4 IADD3 R54, P5, PT, R66, R54, RZ ;  /* 0x000000364236c210 */ /* 0x002fe40007fbe0ff */
[----:B------:R-:W-:Y:S02]  /*3280*/  SHF.R.S32.HI R68, RZ, 0x1f, R67 ;  /* 0x0000001fff447819 */ /* 0x000fe40000011443 */
[----:B------:R-:W-:Y:S02]  /*3290*/  @!P4 IADD3.X R55, PT, PT, R65, R55, RZ, P5, !PT ;  /* 0x000000374137c210 */ /* 0x000fe40002ffe4ff */
[----:B------:R-:W-:-:S02]  /*32a0*/  ISETP.GE.U32.AND P5, PT, R67, UR16, PT ;  /* 0x0000001043007c0c */ /* 0x000fc4000bfa6070 */
[----:B------:R-:W-:Y:S02]  /*32b0*/  LOP3.LUT P3, RZ, R64, 0x40, RZ, 0xc0, !PT ;  /* 0x0000004040ff7812 */ /* 0x000fe4000786c0ff */
[----:B------:R-:W-:Y:S02]  /*32c0*/  ISETP.GE.AND.EX P5, PT, R68, UR17, PT, P5 ;  /* 0x0000001144007c0c */ /* 0x000fe4000bfa6350 */
[----:B------:R-:W-:-:S09]  /*32d0*/  MOV R66, RZ ;  /* 0x000000ff00427202 */ /* 0x000fd20000000f00 */
[----:B------:R0:W3:Y:S02]  /*32e0*/  @!P3 LDG.E R66, desc[UR10][R56.64] ;  /* 0x0000000a3842b981 */ /* 0x0000e4000c1e1900 */
[----:B0-----:R-:W0:Y:S01]  /*32f0*/  @!P5 LDC.64 R56, c[0x0][0x3f8] ;  /* 0x0000fe00ff38db82 */ /* 0x001e220000000a00 */
[----:B------:R-:W-:-:S06]  /*3300*/  HFMA2 R65, -RZ, RZ, 0, 0 ;  /* 0x00000000ff417431 */ /* 0x000fcc00000001ff */
[----:B------:R1:W3:Y:S02]  /*3310*/  @!P6 LDG.E R65, desc[UR10][R60.64] ;  /* 0x0000000a3c41e981 */ /* 0x0002e4000c1e1900 */
[----:B-1----:R-:W-:-:S06]  /*3320*/  CS2R R60, SRZ ;  /* 0x00000000003c7805 */ /* 0x002fcc000001ff00 */
[----:B------:R1:W3:Y:S01]  /*3330*/  @!P3 LDG.E R61, desc[UR10][R58.64] ;  /* 0x0000000a3a3db981 */ /* 0x0002e2000c1e1900 */
[----:B0-----:R-:W-:-:S03]  /*3340*/  @!P5 IMAD R68, R68, R56, RZ ;  /* 0x000000384444d224 */ /* 0x001fc600078e02ff */
[----:B------:R-:W3:Y:S01]  /*3350*/  @!P6 LDG.E R60, desc[UR10][R92.64] ;  /* 0x0000000a5c3ce981 */ /* 0x000ee2000c1e1900 */
[----:B------:R-:W-:Y:S01]  /*3360*/  @!P5 IMAD R68, R67, R57, R68 ;  /* 0x000000394344d224 */ /* 0x000fe200078e0244 */
[----:B-1----:R-:W-:Y:S02]  /*3370*/  @!P5 MOV R58, R30 ;  /* 0x0000001e003ad202 */ /* 0x002fe40000000f00 */
[----:B------:R-:W-:-:S03]  /*3380*/  @!P5 MOV R59, R33 ;  /* 0x00000021003bd202 */ /* 0x000fc60000000f00 */
[----:B------:R-:W-:-:S03]  /*3390*/  @!P5 IMAD.WIDE.U32 R56, R67, R56, R58 ;  /* 0x000000384338d225 */ /* 0x000fc600078e003a */
[----:B------:R-:W0:Y:S02]  /*33a0*/  @!P5 LDC.64 R58, c[0x0][0x3a0] ;  /* 0x0000e800ff3adb82 */ /* 0x000e240000000a00 */
[----:B------:R-:W-:Y:S02]  /*33b0*/  @!P5 IADD3 R67, PT, PT, R57, R68, RZ ;  /* 0x000000443943d210 */ /* 0x000fe40007ffe0ff */
[C---:B------:R-:W-:Y:S02]  /*33c0*/  @!P5 SHF.L.U32 R68, R56.reuse, 0x1, RZ ;  /* 0x000000013844d819 */ /* 0x040fe400000006ff */
[----:B------:R-:W-:Y:S02]  /*33d0*/  @!P5 SHF.L.U64.HI R67, R56, 0x1, R67 ;  /* 0x000000013843d819 */ /* 0x000fe40000010243 */
[----:B------:R-:W1:Y:S01]  /*33e0*/  @!P5 LDC.64 R56, c[0x0][0x398] ;  /* 0x0000e600ff38db82 */ /* 0x000e620000000a00 */
[----:B------:R-:W-:Y:S02]  /*33f0*/  LOP3.LUT P1, RZ, R64, 0x20, RZ, 0xc0, !PT ;  /* 0x0000002040ff7812 */ /* 0x000fe4000782c0ff */
[----:B0-----:R-:W-:-:S04]  /*3400*/  @!P5 IADD3 R58, P6, PT, R68, R58, RZ ;  /* 0x0000003a443ad210 */ /* 0x001fc80007fde0ff */
[----:B------:R-:W-:Y:S02]  /*3410*/  @!P5 IADD3.X R59, PT, PT, R67, R59, RZ, P6, !PT ;  /* 0x0000003b433bd210 */ /* 0x000fe400037fe4ff */
[----:B-1----:R-:W-:-:S04]  /*3420*/  @!P5 IADD3 R56, P6, PT, R68, R56, RZ ;  /* 0x000000384438d210 */ /* 0x002fc80007fde0ff */
[----:B------:R-:W-:Y:S01]  /*3430*/  @!P5 IADD3.X R57, PT, PT, R67, R57, RZ, P6, !PT ;  /* 0x000000394339d210 */ /* 0x000fe200037fe4ff */
[----:B------:R-:W-:-:S06]  /*3440*/  HFMA2 R67, -RZ, RZ, 0, 0 ;  /* 0x00000000ff437431 */ /* 0x000fcc00000001ff */
[----:B--2---:R-:W2:Y:S04]  /*3450*/  @!P1 LDG.E R67, desc[UR10][R44.64] ;  /* 0x0000000a2c439981 */ /* 0x004ea8000c1e1900 */
[----:B------:R-:W4:Y:S04]  /*3460*/  LDL.LU R44, [R1+0x11c] ;  /* 0x00011c00012c7983 */ /* 0x000f280000300800 */
[----:B------:R-:W3:Y:S01]  /*3470*/  LDL.LU R45, [R1+0x118] ;  /* 0x00011800012d7983 */ /* 0x000ee20000300800 */
[----:B------:R-:W-:Y:S02]  /*3480*/  LOP3.LUT R64, R64, 0xdfffffff, RZ, 0xc0, !PT ;  /* 0xdfffffff40407812 */ /* 0x000fe400078ec0ff */
[----:B------:R-:W-:-:S02]  /*3490*/  IADD3 R71, PT, PT, R62, 0xf8, RZ ;  /* 0x000000f83e477810 */ /* 0x000fc40007ffe0ff */
[----:B------:R-:W-:Y:S02]  /*34a0*/  @P4 LOP3.LUT R64, R64, 0x20000000, RZ, 0xfc, !PT ;  /* 0x2000000040404812 */ /* 0x000fe400078efcff */
[----:B------:R-:W-:Y:S02]  /*34b0*/  SHF.R.S32.HI R72, RZ, 0x1f, R71 ;  /* 0x0000001fff487819 */ /* 0x000fe40000011447 */
[----:B------:R-:W-:Y:S02]  /*34c0*/  ISETP.GE.U32.AND P6, PT, R71, UR16, PT ;  /* 0x0000001047007c0c */ /* 0x000fe4000bfc6070 */
[----:B------:R-:W-:Y:S02]  /*34d0*/  LOP3.LUT P4, RZ, R64, 0x10, RZ, 0xc0, !PT ;  /* 0x0000001040ff7812 */ /* 0x000fe4000788c0ff */
[----:B------:R-:W-:Y:S02]  /*34e0*/  ISETP.GE.AND.EX P6, PT, R72, UR17, PT, P6 ;  /* 0x0000001148007c0c */ /* 0x000fe4000bfc6360 */
[----:B------:R-:W-:-:S02]  /*34f0*/  CS2R R68, SRZ ;  /* 0x0000000000447805 */ /* 0x000fc4000001ff00 */
[----:B------:R-:W-:Y:S02]  /*3500*/  MOV R70, RZ ;  /* 0x000000ff00467202 */ /* 0x000fe40000000f00 */
[----:B------:R-:W-:Y:S02]  /*3510*/  LOP3.LUT R64, R64, 0xf7ffffff, RZ, 0xc0, !PT ;  /* 0xf7ffffff40407812 */ /* 0x000fe400078ec0ff */
[----:B------:R-:W2:Y:S04]  /*3520*/  @!P1 LDG.E R68, desc[UR10][R88.64] ;  /* 0x0000000a58449981 */ /* 0x000ea8000c1e1900 */
[----:B------:R0:W2:Y:S04]  /*3530*/  @!P4 LDG.E R69, desc[UR10][R48.64] ;  /* 0x0000000a3045c981 */ /* 0x0000a8000c1e1900 */
[----:B------:R1:W2:Y:S01]  /*3540*/  @!P4 LDG.E R70, desc[UR10][R52.64] ;  /* 0x0000000a3446c981 */ /* 0x0002a2000c1e1900 */
[----:B0-----:R-:W0:Y:S01]  /*3550*/  @!P6 LDC.64 R48, c[0x0][0x3f8] ;  /* 0x0000fe00ff30eb82 */ /* 0x001e220000000a00 */
[----:B-1----:R-:W-:-:S02]  /*3560*/  @!P6 MOV R52, R30 ;  /* 0x0000001e0034e202 */ /* 0x002fc40000000f00 */
        /* <DEDUP_REMOVED lines=10> */
[C---:B------:R-:W-:Y:S02]  /*3610*/  LOP3.LUT P5, RZ, R64.reuse, 0x1000000, RZ, 0xc0, !PT ;  /* 0x0100000040ff7812 */ /* 0x040fe400078ac0ff */
[----:B------:R-:W-:-:S04]  /*3620*/  LOP3.LUT R64, R64, 0xbfffffff, RZ, 0xc0, !PT ;  /* 0xbfffffff40407812 */ /* 0x000fc800078ec0ff */
[----:B------:R-:W-:Y:S01]  /*3630*/  @P4 LOP3.LUT R64, R64, 0x40000000, RZ, 0xfc, !PT ;  /* 0x4000000040404812 */ /* 0x000fe200078efcff */
[----:B------:R-:W-:Y:S01]  /*3640*/  STL [R1+0x1d0], R34 ;  /* 0x0001d02201007387 */ /* 0x000fe20000100800 */
[----:B0-----:R-:W-:-:S03]  /*3650*/  @!P6 IADD3 R48, P1, PT, R72, R48, RZ ;  /* 0x000000304830e210 */ /* 0x001fc60007f3e0ff */
[----:B------:R-:W-:Y:S01]  /*3660*/  STL [R1+0x1e0], R34 ;  /* 0x0001e02201007387 */ /* 0x000fe20000100800 */
[----:B------:R-:W-:-:S03]  /*3670*/  @!P6 IADD3.X R49, PT, PT, R71, R49, RZ, P1, !PT ;  /* 0x000000314731e210 */ /* 0x000fc60000ffe4ff */
[----:B------:R-:W-:Y:S01]  /*3680*/  STL [R1+0x1f0], R34 ;  /* 0x0001f02201007387 */ /* 0x000fe20000100800 */
[----:B-1----:R-:W-:-:S03]  /*3690*/  @!P6 IADD3 R52, P4, PT, R72, R52, RZ ;  /* 0x000000344834e210 */ /* 0x002fc60007f9e0ff */
[----:B------:R-:W-:Y:S01]  /*36a0*/  STL [R1+0x1cc], R35 ;  /* 0x0001cc2301007387 */ /* 0x000fe20000100800 */
[----:B------:R-:W-:Y:S02]  /*36b0*/  PRMT R72, RZ, 0x5410, RZ ;  /* 0x00005410ff487816 */ /* 0x000fe400000000ff */
[----:B------:R-:W-:Y:S01]  /*36c0*/  @!P6 IADD3.X R53, PT, PT, R71, R53, RZ, P4, !PT ;  /* 0x000000354735e210 */ /* 0x000fe200027fe4ff */
[----:B------:R-:W-:Y:S01]  /*36d0*/  STL [R1+0x1f4], R35 ;  /* 0x0001f42301007387 */ /* 0x000fe20000100800 */
[----:B------:R-:W-:-:S03]  /*36e0*/  PRMT R71, RZ, 0x5410, RZ ;  /* 0x00005410ff477816 */ /* 0x000fc600000000ff */
[----:B------:R0:W-:Y:S02]  /*36f0*/  STL.64 [R1+0x208], R34 ;  /* 0x0002082201007387 */ /* 0x0001e40000100a00 */
[----:B0-----:R-:W-:Y:S02]  /*3700*/  PRMT R35, RZ, 0x7610, R35 ;  /* 0x00007610ff237816 */ /* 0x001fe40000000023 */
[----:B------:R-:W-:Y:S02]  /*3710*/  PRMT R34, RZ, 0x7610, R34 ;  /* 0x00007610ff227816 */ /* 0x000fe40000000022 */
[C---:B------:R-:W-:Y:S02]  /*3720*/  @!P5 PRMT R35, R91.reuse, 0x7610, R35 ;  /* 0x000076105b23d816 */ /* 0x040fe40000000023 */
[----:B------:R-:W-:-:S03]  /*3730*/  @!P5 PRMT R34, R91, 0x7632, R34 ;  /* 0x000076325b22d816 */ /* 0x000fc60000000022 */
[----:B------:R-:W-:Y:S04]  /*3740*/  STL.S16 [R1+0x116], R35 ;  /* 0x0001162301007387 */ /* 0x000fe80000100600 */
[----:B------:R0:W-:Y:S04]  /*3750*/  STL.S16 [R1+0x114], R34 ;  /* 0x0001142201007387 */ /* 0x0001e80000100600 */
[----:B0-----:R-:W2:Y:S04]  /*3760*/  LDL.LU.64 R34, [R1+0x140] ;  /* 0x0001400001227983 */ /* 0x001ea80000300a00 */
[----:B------:R-:W-:Y:S04]  /*3770*/  STL [R1+0x1dc], R36 ;  /* 0x0001dc2401007387 */ /* 0x000fe80000100800 */
[----:B------:R-:W-:Y:S04]  /*3780*/  STL [R1+0x1d8], R37 ;  /* 0x0001d82501007387 */ /* 0x000fe80000100800 */
[----:B------:R0:W-:Y:S04]  /*3790*/  STL.64 [R1+0x1e8], R36 ;  /* 0x0001e82401007387 */ /* 0x0001e80000100a00 */
[----:B0-----:R-:W2:Y:S01]  /*37a0*/  LDL.LU.64 R36, [R1+0x138] ;  /* 0x0001380001247983 */ /* 0x001ea20000300a00 */
[----:B----4-:R-:W-:-:S02]  /*37b0*/  @!P0 PRMT R72, R72, 0x5410, R44 ;  /* 0x0000541048488816 */ /* 0x010fc4000000002c */
[----:B---3--:R-:W-:Y:S01]  /*37c0*/  @!P0 PRMT R71, R71, 0x5410, R45 ;  /* 0x0000541047478816 */ /* 0x008fe2000000002d */
[----:B------:R-:W-:Y:S01]  /*37d0*/  STL [R1+0x10], R44 ;  /* 0x0000102c01007387 */ /* 0x000fe20000100800 */
[----:B------:R-:W-:Y:S02]  /*37e0*/  @!P0 PRMT R72, R44, 0x7632, R72 ;  /* 0x000076322c488816 */ /* 0x000fe40000000048 */
[----:B------:R-:W-:Y:S01]  /*37f0*/  @!P0 PRMT R71, R45, 0x7632, R71 ;  /* 0x000076322d478816 */ /* 0x000fe20000000047 */
[----:B------:R0:W-:Y:S04]  /*3800*/  STL [R1+0x90], R45 ;  /* 0x0000902d01007387 */ /* 0x0001e80000100800 */
[----:B0-----:R-:W3:Y:S01]  /*3810*/  LDL.LU.64 R44, [R1+0x148] ;  /* 0x00014800012c7983 */ /* 0x001ee20000300a00 */
[----:B------:R-:W-:-:S02]  /*3820*/  LOP3.LUT P1, RZ, R64, 0x800000, RZ, 0xc0, !PT ;  /* 0x0080000040ff7812 */ /* 0x000fc4000782c0ff */
[C---:B------:R-:W-:Y:S02]  /*3830*/  LOP3.LUT P4, RZ, R64.reuse, 0x200000, RZ, 0xc0, !PT ;  /* 0x0020000040ff7812 */ /* 0x040fe4000788c0ff */
[----:B------:R-:W-:Y:S02]  /*3840*/  LOP3.LUT R64, R64, 0xfbffffff, RZ, 0xc0, !PT ;  /* 0xfbffffff40407812 */ /* 0x000fe400078ec0ff */
[----:B------:R-:W-:Y:S02]  /*3850*/  PRMT R73, RZ, 0x5410, RZ ;  /* 0x00005410ff497816 */ /* 0x000fe400000000ff */
[----:B------:R-:W-:Y:S02]  /*3860*/  @P6 LOP3.LUT R64, R64, 0x4000000, RZ, 0xfc, !PT ;  /* 0x0400000040406812 */ /* 0x000fe400078efcff */
[----:B------:R-:W-:Y:S02]  /*3870*/  @!P5 PRMT R73, R73, 0x5410, R90 ;  /* 0x000054104949d816 */ /* 0x000fe4000000005a */
[----:B------:R-:W-:-:S02]  /*3880*/  LOP3.LUT P6, RZ, R64, 0x400000, RZ, 0xc0, !PT ;  /* 0x0040000040ff7812 */ /* 0x000fc400078cc0ff */
[----:B------:R-:W-:Y:S02]  /*3890*/  PRMT R74, RZ, 0x5410, RZ ;  /* 0x00005410ff4a7816 */ /* 0x000fe400000000ff */
[----:B------:R-:W-:Y:S02]  /*38a0*/  PRMT R75, RZ, 0x5410, RZ ;  /* 0x00005410ff4b7816 */ /* 0x000fe400000000ff */
[----:B------:R-:W-:Y:S02]  /*38b0*/  @!P5 PRMT R73, R90, 0x7632, R73 ;  /* 0x000076325a49d816 */ /* 0x000fe40000000049 */
[----:B------:R-:W-:Y:S02]  /*38c0*/  LOP3.LUT P5, RZ, R64, 0x100000, RZ, 0xc0, !PT ;  /* 0x0010000040ff7812 */ /* 0x000fe400078ac0ff */
[----:B------:R-:W-:Y:S02]  /*38d0*/  PRMT R79, RZ, 0x5410, RZ ;  /* 0x00005410ff4f7816 */ /* 0x000fe400000000ff */
[----:B------:R-:W-:-:S02]  /*38e0*/  @!P1 PRMT R74, R74, 0x5410, R86 ;  /* 0x000054104a4a9816 */ /* 0x000fc40000000056 */
[----:B------:R-:W-:Y:S02]  /*38f0*/  @!P1 PRMT R75, R85, 0x7610, R75 ;  /* 0x00007610554b9816 */ /* 0x000fe4000000004b */
[----:B------:R-:W-:Y:S02]  /*3900*/  @!P4 PRMT R79, R78, 0x7610, R79 ;  /* 0x000076104e4fc816 */ /* 0x000fe4000000004f */
[----:B------:R-:W-:Y:S02]  /*3910*/  @!P1 PRMT R74, R86, 0x7632, R74 ;  /* 0x00007632564a9816 */ /* 0x000fe4000000004a */
[----:B------:R-:W-:Y:S01]  /*3920*/  @!P1 PRMT R75, R75, 0x7610, R85 ;  /* 0x000076104b4b9816 */ /* 0x000fe20000000055 */
[----:B------:R0:W-:Y:S01]  /*3930*/  STL [R1+0x20], R78 ;  /* 0x0000204e01007387 */ /* 0x0001e20000100800 */
[----:B------:R-:W-:Y:S02]  /*3940*/  LOP3.LUT P1, RZ, R64, 0x80000, RZ, 0xc0, !PT ;  /* 0x0008000040ff7812 */ /* 0x000fe4000782c0ff */
[----:B------:R-:W-:-:S02]  /*3950*/  PRMT R77, RZ, 0x5410, RZ ;  /* 0x00005410ff4d7816 */ /* 0x000fc400000000ff */
[----:B------:R-:W-:Y:S02]  /*3960*/  @!P4 PRMT R79, R79, 0x7610, R78 ;  /* 0x000076104f4fc816 */ /* 0x000fe4000000004e */
[----:B------:R-:W-:Y:S02]  /*3970*/  PRMT R80, RZ, 0x5410, RZ ;  /* 0x00005410ff507816 */ /* 0x000fe400000000ff */
[----:B------:R-:W-:Y:S02]  /*3980*/  PRMT R81, RZ, 0x5410, RZ ;  /* 0x00005410ff517816 */ /* 0x000fe400000000ff */
[----:B0-----:R-:W-:Y:S02]  /*3990*/  PRMT R78, RZ, 0x5410, RZ ;  /* 0x00005410ff4e7816 */ /* 0x001fe400000000ff */
[----:B------:R-:W-:Y:S02]  /*39a0*/  @!P6 PRMT R77, R77, 0x5410, R82 ;  /* 0x000054104d4de816 */ /* 0x000fe40000000052 */
[----:B------:R-:W-:-:S02]  /*39b0*/  @!P4 PRMT R78, R78, 0x5410, R5 ;  /* 0x000054104e4ec816 */ /* 0x000fc40000000005 */
[----:B------:R-:W-:Y:S02]  /*39c0*/  @!P5 PRMT R80, R80, 0x5410, R7 ;  /* 0x000054105050d816 */ /* 0x000fe40000000007 */
[----:B------:R-:W-:Y:S01]  /*39d0*/  @!P5 PRMT R81, R81, 0x5410, R8 ;  /* 0x000054105151d816 */ /* 0x000fe20000000008 */
[----:B------:R0:W-:Y:S01]  /*39e0*/  STL [R1+0x9c], R82 ;  /* 0x00009c5201007387 */ /* 0x0001e20000100800 */
[----:B------:R-:W-:Y:S02]  /*39f0*/  @!P6 PRMT R77, R82, 0x7632, R77 ;  /* 0x00007632524de816 */ /* 0x000fe4000000004d */
[----:B------:R-:W-:Y:S02]  /*3a00*/  @!P4 PRMT R78, R5, 0x7632, R78 ;  /* 0x00007632054ec816 */ /* 0x000fe4000000004e */
[----:B------:R-:W-:Y:S02]  /*3a10*/  @!P5 PRMT R80, R7, 0x7632, R80 ;  /* 0x000076320750d816 */ /* 0x000fe40000000050 */
[----:B------:R-:W-:-:S02]  /*3a20*/  @!P5 PRMT R81, R8, 0x7632, R81 ;  /* 0x000076320851d816 */ /* 0x000fc40000000051 */
[----:B0-----:R-:W-:Y:S02]  /*3a30*/  PRMT R82, RZ, 0x5410, RZ ;  /* 0x00005410ff527816 */ /* 0x001fe400000000ff */
[C---:B------:R-:W-:Y:S02]  /*3a40*/  LOP3.LUT P4, RZ, R64.reuse, 0x8, RZ, 0xc0, !PT ;  /* 0x0000000840ff7812 */ /* 0x040fe4000788c0ff */
[----:B------:R-:W-:Y:S02]  /*3a50*/  LOP3.LUT P5, RZ, R64, 0x4, RZ, 0xc0, !PT ;  /* 0x0000000440ff7812 */ /* 0x000fe400078ac0ff */
[----:B------:R-:W-:Y:S01]  /*3a60*/  @!P1 PRMT R82, R82, 0x5410, R9 ;  /* 0x0000541052529816 */ /* 0x000fe20000000009 */
[----:B------:R0:W-:Y:S03]  /*3a70*/  STL [R1+0x24], R7 ;  /* 0x0000240701007387 */ /* 0x0001e60000100800 */
[----:B------:R-:W-:Y:S01]  /*3a80*/  @!P1 PRMT R82, R9, 0x7632, R82 ;  /* 0x0000763209529816 */ /* 0x000fe20000000052 */
[----:B------:R-:W-:Y:S04]  /*3a90*/  STL [R1+0xa4], R8 ;  /* 0x0000a40801007387 */ /* 0x000fe80000100800 */
[----:B------:R1:W-:Y:S01]  /*3aa0*/  STL [R1+0x28], R9 ;  /* 0x0000280901007387 */ /* 0x0003e20000100800 */
[----:B0-----:R-:W-:-:S02]  /*3ab0*/  MOV R7, RZ ;  /* 0x000000ff00077202 */ /* 0x001fc40000000f00 */
[----:B-1----:R-:W-:Y:S01]  /*3ac0*/  CS2R R8, SRZ ;  /* 0x0000000000087805 */ /* 0x002fe2000001ff00 */
[----:B------:R0:W-:Y:S01]  /*3ad0*/  STL [R1+0xa0], R5 ;  /* 0x0000a00501007387 */ /* 0x0001e20000100800 */
[----:B------:R-:W-:Y:S02]  /*3ae0*/  PRMT R76, RZ, 0x5410, RZ ;  /* 0x00005410ff4c7816 */ /* 0x000fe400000000ff */
[----:B------:R-:W-:Y:S01]  /*3af0*/  LOP3.LUT P0, RZ, R64, 0x40000, RZ, 0xc0, !PT ;  /* 0x0004000040ff7812 */ /* 0x000fe2000780c0ff */
[----:B------:R1:W-:Y:S04]  /*3b00*/  STL [R1+0x98], R85 ;  /* 0x0000985501007387 */ /* 0x0003e80000100800 */
[----:B------:R4:W-:Y:S04]  /*3b10*/  STL [R1+0x1c], R84 ;  /* 0x00001c5401007387 */ /* 0x0009e80000100800 */
[----:B--2---:R-:W2:Y:S01]  /*3b20*/  @!P5 LDG.E R9, desc[UR10][R34.64] ;  /* 0x0000000a2209d981 */ /* 0x004ea2000c1e1900 */
[----:B------:R-:W-:-:S02]  /*3b30*/  PRMT R83, RZ, 0x5410, RZ ;  /* 0x00005410ff537816 */ /* 0x000fc400000000ff */
[----:B------:R-:W-:Y:S01]  /*3b40*/  PRMT R87, RZ, 0x5410, RZ ;  /* 0x00005410ff577816 */ /* 0x000fe200000000ff */
[----:B------:R4:W-:Y:S04]  /*3b50*/  STL [R1+0x18], R86 ;  /* 0x0000185601007387 */ /* 0x0009e80000100800 */
[----:B------:R4:W2:Y:S04]  /*3b60*/  @!P5 LDG.E R8, desc[UR10][R50.64] ;  /* 0x0000000a3208d981 */ /* 0x0008a8000c1e1900 */
[----:B------:R-:W2:Y:S01]  /*3b70*/  LDL.LU.64 R34, [R1+0x208] ;  /* 0x0002080001227983 */ /* 0x000ea20000300a00 */
[----:B0-----:R-:W-:-:S06]  /*3b80*/  HFMA2 R5, -RZ, RZ, 0, 0 ;  /* 0x00000000ff057431 */ /* 0x001fcc00000001ff */
[----:B------:R-:W2:Y:S04]  /*3b90*/  @!P4 LDG.E R5, desc[UR10][R36.64] ;  /* 0x0000000a2405c981 */ /* 0x000ea8000c1e1900 */
[----:B------:R-:W2:Y:S04]  /*3ba0*/  LDL.LU.64 R36, [R1+0x128] ;  /* 0x0001280001247983 */ /* 0x000ea80000300a00 */
[----:B---3--:R-:W3:Y:S04]  /*3bb0*/  @!P4 LDG.E R7, desc[UR10][R44.64] ;  /* 0x0000000a2c07c981 */ /* 0x008ee8000c1e1900 */
[----:B------:R-:W3:Y:S01]  /*3bc0*/  LDL.LU.64 R44, [R1+0x130] ;  /* 0x00013000012c7983 */ /* 0x000ee20000300a00 */
[----:B------:R-:W-:-:S02]  /*3bd0*/  @!P6 PRMT R76, R76, 0x5410, R84 ;  /* 0x000054104c4ce816 */ /* 0x000fc40000000054 */
[----:B-1----:R-:W-:Y:S02]  /*3be0*/  PRMT R85, RZ, 0x5410, RZ ;  /* 0x00005410ff557816 */ /* 0x002fe400000000ff */
[----:B------:R-:W-:Y:S02]  /*3bf0*/  @!P6 PRMT R76, R84, 0x7632, R76 ;  /* 0x00007632544ce816 */ /* 0x000fe4000000004c */
[----:B----4-:R-:W-:Y:S02]  /*3c00*/  PRMT R84, RZ, 0x5410, RZ ;  /* 0x00005410ff547816 */ /* 0x010fe400000000ff */
[----:B------:R-:W-:Y:S02]  /*3c10*/  @!P0 PRMT R85, R14, 0x7610, R85 ;  /* 0x000076100e558816 */ /* 0x000fe40000000055 */
[----:B------:R-:W-:Y:S02]  /*3c20*/  @!P0 PRMT R84, R84, 0x5410, R13 ;  /* 0x0000541054548816 */ /* 0x000fe4000000000d */
[----:B------:R-:W-:-:S02]  /*3c30*/  @!P0 PRMT R85, R85, 0x7610, R14 ;  /* 0x0000761055558816 */ /* 0x000fc4000000000e */
[----:B------:R-:W-:Y:S02]  /*3c40*/  @!P0 PRMT R84, R13, 0x7632, R84 ;  /* 0x000076320d548816 */ /* 0x000fe40000000054 */
[C---:B------:R-:W-:Y:S02]  /*3c50*/  LOP3.LUT P6, RZ, R64.reuse, 0x20000, RZ, 0xc0, !PT ;  /* 0x0002000040ff7812 */ /* 0x040fe400078cc0ff */
[----:B------:R-:W-:Y:S02]  /*3c60*/  LOP3.LUT P0, RZ, R64, 0x8000, RZ, 0xc0, !PT ;  /* 0x0000800040ff7812 */ /* 0x000fe4000780c0ff */
[----:B------:R-:W-:Y:S02]  /*3c70*/  PRMT R86, RZ, 0x5410, RZ ;  /* 0x00005410ff567816 */ /* 0x000fe400000000ff */
[----:B------:R-:W-:Y:S02]  /*3c80*/  PRMT R50, RZ, 0x5410, RZ ;  /* 0x00005410ff327816 */ /* 0x000fe400000000ff */
[----:B------:R-:W-:-:S02]  /*3c90*/  PRMT R51, RZ, 0x5410, RZ ;  /* 0x00005410ff337816 */ /* 0x000fc400000000ff */
[----:B------:R-:W-:-:S03]  /*3ca0*/  @!P1 PRMT R83, R83, 0x5410, R11 ;  /* 0x0000541053539816 */ /* 0x000fc6000000000b */
[----:B------:R-:W-:Y:S02]  /*3cb0*/  @!P6 PRMT R86, R86, 0x5410, R16 ;  /* 0x000054105656e816 */ /* 0x000fe40000000010 */
[----:B------:R-:W-:Y:S02]  /*3cc0*/  @!P6 PRMT R87, R87, 0x5410, R17 ;  /* 0x000054105757e816 */ /* 0x000fe40000000011 */
[----:B------:R-:W-:Y:S02]  /*3cd0*/  @!P0 PRMT R50, R50, 0x5410, R23 ;  /* 0x0000541032328816 */ /* 0x000fe40000000017 */
[----:B------:R-:W-:Y:S02]  /*3ce0*/  @!P0 PRMT R51, R51, 0x5410, R25 ;  /* 0x0000541033338816 */ /* 0x000fe40000000019 */
[----:B------:R-:W-:Y:S02]  /*3cf0*/  @!P1 PRMT R83, R11, 0x7632, R83 ;  /* 0x000076320b539816 */ /* 0x000fe40000000053 */
[----:B------:R-:W-:-:S02]  /*3d00*/  @!P6 PRMT R86, R16, 0x7632, R86 ;  /* 0x000076321056e816 */ /* 0x000fc40000000056 */
[----:B------:R-:W-:Y:S02]  /*3d10*/  @!P6 PRMT R87, R17, 0x7632, R87 ;  /* 0x000076321157e816 */ /* 0x000fe40000000057 */
[----:B------:R-:W-:Y:S02]  /*3d20*/  @!P0 PRMT R50, R23, 0x7632, R50 ;  /* 0x0000763217328816 */ /* 0x000fe40000000032 */
[----:B------:R-:W-:Y:S02]  /*3d30*/  @!P0 PRMT R51, R25, 0x7632, R51 ;  /* 0x0000763219338816 */ /* 0x000fe40000000033 */
[C---:B------:R-:W-:Y:S02]  /*3d40*/  LOP3.LUT P1, RZ, R64.reuse, 0x10000, RZ, 0xc0, !PT ;  /* 0x0001000040ff7812 */ /* 0x040fe4000782c0ff */
[C---:B------:R-:W-:Y:S02]  /*3d50*/  LOP3.LUT P6, RZ, R64.reuse, 0x2, RZ, 0xc0, !PT ;  /* 0x0000000240ff7812 */ /* 0x040fe400078cc0ff */
[----:B------:R-:W-:-:S02]  /*3d60*/  LOP3.LUT P4, RZ, R64, 0x4000, RZ, 0xc0, !PT ;  /* 0x0000400040ff7812 */ /* 0x000fc4000788c0ff */
[C---:B------:R-:W-:Y:S02]  /*3d70*/  LOP3.LUT P0, RZ, R64.reuse, 0x1, RZ, 0xc0, !PT ;  /* 0x0000000140ff7812 */ /* 0x040fe4000780c0ff */
[----:B------:R-:W-:-:S04]  /*3d80*/  LOP3.LUT R64, R64, 0xefffffff, RZ, 0xc0, !PT ;  /* 0xefffffff40407812 */ /* 0x000fc800078ec0ff */
[----:B------:R-:W-:-:S04]  /*3d90*/  @P5 LOP3.LUT R64, R64, 0x10000000, RZ, 0xfc, !PT ;  /* 0x1000000040405812 */ /* 0x000fc800078efcff */
[----:B------:R-:W-:Y:S01]  /*3da0*/  LOP3.LUT P5, RZ, R64, 0x2000, RZ, 0xc0, !PT ;  /* 0x0000200040ff7812 */ /* 0x000fe200078ac0ff */
[----:B------:R0:W-:Y:S04]  /*3db0*/  STL [R1+0x14], R91 ;  /* 0x0000145b01007387 */ /* 0x0001e80000100800 */
[----:B------:R1:W-:Y:S04]  /*3dc0*/  STL [R1+0x94], R90 ;  /* 0x0000945a01007387 */ /* 0x0003e80000100800 */
[----:B------:R4:W-:Y:S01]  /*3dd0*/  STL [R1+0x2c], R13 ;  /* 0x00002c0d01007387 */ /* 0x0009e20000100800 */
[----:B0-----:R-:W-:-:S02]  /*3de0*/  PRMT R91, RZ, 0x5410, RZ ;  /* 0x00005410ff5b7816 */ /* 0x001fc400000000ff */
[----:B-1----:R-:W-:Y:S02]  /*3df0*/  PRMT R90, RZ, 0x5410, RZ ;  /* 0x00005410ff5a7816 */ /* 0x002fe400000000ff */
[----:B------:R-:W-:Y:S02]  /*3e00*/  @!P4 PRMT R91, R4, 0x7610, R91 ;  /* 0x00007610045bc816 */ /* 0x000fe4000000005b */
[----:B----4-:R-:W-:Y:S02]  /*3e10*/  PRMT R13, RZ, 0x7610, R13 ;  /* 0x00007610ff0d7816 */ /* 0x010fe4000000000d */
[----:B------:R-:W-:Y:S02]  /*3e20*/  @!P4 PRMT R90, R90, 0x5410, R26 ;  /* 0x000054105a5ac816 */ /* 0x000fe4000000001a */
[----:B------:R-:W-:Y:S02]  /*3e30*/  @!P5 PRMT R13, R3, 0x7632, R13 ;  /* 0x00007632030dd816 */ /* 0x000fe4000000000d */
[----:B------:R-:W-:-:S02]  /*3e40*/  @!P4 PRMT R90, R26, 0x7632, R90 ;  /* 0x000076321a5ac816 */ /* 0x000fc4000000005a */
[----:B------:R-:W-:Y:S02]  /*3e50*/  @!P4 PRMT R91, R91, 0x7610, R4 ;  /* 0x000076105b5bc816 */ /* 0x000fe40000000004 */
[----:B------:R-:W-:Y:S01]  /*3e60*/  LOP3.LUT P4, RZ, R64, 0x800, RZ, 0xc0, !PT ;  /* 0x0000080040ff7812 */ /* 0x000fe2000788c0ff */
[----:B------:R0:W-:Y:S02]  /*3e70*/  STL.S16 [R1+0x11e], R13 ;  /* 0x00011e0d01007387 */ /* 0x0001e40000100600 */
[----:B0-----:R-:W-:Y:S02]  /*3e80*/  MOV R13, RZ ;  /* 0x000000ff000d7202 */ /* 0x001fe40000000f00 */
[----:B--2---:R-:W-:-:S08]  /*3e90*/  PRMT R34, RZ, 0x7610, R34 ;  /* 0x00007610ff227816 */ /* 0x004fd00000000022 */
[----:B------:R-:W-:-:S05]  /*3ea0*/  @!P4 PRMT R34, R18, 0x7610, R34 ;  /* 0x000076101222c816 */ /* 0x000fca0000000022 */
[----:B------:R0:W-:Y:S04]  /*3eb0*/  STL.S16 [R1+0x11c], R34 ;  /* 0x00011c2201007387 */ /* 0x0001e80000100600 */
[----:B0-----:R-:W2:Y:S04]  /*3ec0*/  LDL.LU R34, [R1+0x1f0] ;  /* 0x0001f00001227983 */ /* 0x001ea80000300800 */
[----:B------:R0:W-:Y:S02]  /*3ed0*/  STL [R1+0xa8], R11 ;  /* 0x0000a80b01007387 */ /* 0x0001e40000100800 */
[----:B0-----:R-:W-:-:S06]  /*3ee0*/  HFMA2 R11, -RZ, RZ, 0, 0 ;  /* 0x00000000ff0b7431 */ /* 0x001fcc00000001ff */
[----:B------:R-:W4:Y:S04]  /*3ef0*/  @!P6 LDG.E R11, desc[UR10][R36.64] ;  /* 0x0000000a240be981 */ /* 0x000f28000c1e1900 */
[----:B------:R-:W4:Y:S04]  /*3f00*/  LDL.LU.64 R36, [R1+0x120] ;  /* 0x0001200001247983 */ /* 0x000f280000300a00 */
[----:B---3--:R0:W3:Y:S04]  /*3f10*/  @!P6 LDG.E R13, desc[UR10][R44.64] ;  /* 0x0000000a2c0de981 */ /* 0x0080e8000c1e1900 */
[----:B------:R-:W0:Y:S01]  /*3f20*/  LDL.LU.64 R44, [R1+0x200] ;  /* 0x00020000012c7983 */ /* 0x000e220000300a00 */
[----:B------:R-:W-:-:S02]  /*3f30*/  PRMT R88, RZ, 0x5410, RZ ;  /* 0x00005410ff587816 */ /* 0x000fc400000000ff */
[----:B------:R-:W-:Y:S02]  /*3f40*/  PRMT R89, RZ, 0x5410, RZ ;  /* 0x00005410ff597816 */ /* 0x000fe400000000ff */
[----:B------:R-:W-:Y:S02]  /*3f50*/  @!P1 PRMT R88, R88, 0x5410, R19 ;  /* 0x0000541058589816 */ /* 0x000fe40000000013 */
[----:B------:R-:W-:Y:S02]  /*3f60*/  @!P1 PRMT R89, R21, 0x7610, R89 ;  /* 0x0000761015599816 */ /* 0x000fe40000000059 */
[----:B------:R-:W-:Y:S02]  /*3f70*/  @!P1 PRMT R88, R19, 0x7632, R88 ;  /* 0x0000763213589816 */ /* 0x000fe40000000058 */
[----:B------:R-:W-:Y:S02]  /*3f80*/  @!P1 PRMT R89, R89, 0x7610, R21 ;  /* 0x0000761059599816 */ /* 0x000fe40000000015 */
[----:B------:R-:W-:-:S02]  /*3f90*/  LOP3.LUT P1, RZ, R63, 0x4, RZ, 0xc0, !PT ;  /* 0x000000043fff7812 */ /* 0x000fc4000782c0ff */
[----:B------:R-:W-:Y:S02]  /*3fa0*/  PRMT R92, RZ, 0x5410, RZ ;  /* 0x00005410ff5c7816 */ /* 0x000fe400000000ff */
[----:B------:R-:W-:Y:S02]  /*3fb0*/  PRMT R93, RZ, 0x7610, R93 ;  /* 0x00007610ff5d7816 */ /* 0x000fe4000000005d */
[----:B------:R-:W-:Y:S02]  /*3fc0*/  @!P5 PRMT R92, R92, 0x5410, R2 ;  /* 0x000054105c5cd816 */ /* 0x000fe40000000002 */
[----:B------:R-:W-:Y:S02]  /*3fd0*/  @!P5 PRMT R93, R3, 0x7610, R93 ;  /* 0x00007610035dd816 */ /* 0x000fe4000000005d */
[----:B------:R-:W-:Y:S02]  /*3fe0*/  @!P5 PRMT R92, R2, 0x7632, R92 ;  /* 0x00007632025cd816 */ /* 0x000fe4000000005c */
[----:B------:R-:W-:-:S02]  /*3ff0*/  LOP3.LUT P5, RZ, R64, 0x400, RZ, 0xc0, !PT ;  /* 0x0000040040ff7812 */ /* 0x000fc400078ac0ff */
[----:B------:R-:W-:Y:S01]  /*4000*/  PRMT R35, RZ, 0x7610, R35 ;  /* 0x00007610ff237816 */ /* 0x000fe20000000023 */
[----:B------:R-:W-:Y:S03]  /*4010*/  STL [R1+0x1c8], R46 ;  /* 0x0001c82e01007387 */ /* 0x000fe60000100800 */
[----:B------:R-:W-:Y:S01]  /*4020*/  @!P4 PRMT R35, R15, 0x7632, R35 ;  /* 0x000076320f23c816 */ /* 0x000fe20000000023 */
[----:B------:R1:W-:Y:S04]  /*4030*/  STL [R1+0x1d4], R46 ;  /* 0x0001d42e01007387 */ /* 0x0003e80000100800 */
[----:B------:R1:W-:Y:S02]  /*4040*/  STL.S16 [R1+0x11a], R35 ;  /* 0x00011a2301007387 */ /* 0x0003e40000100600 */
[----:B-1----:R-:W-:-:S02]  /*4050*/  PRMT R46, RZ, 0x7610, R46 ;  /* 0x00007610ff2e7816 */ /* 0x002fc4000000002e */
[----:B------:R-:W3:Y:S02]  /*4060*/  LDL.LU R35, [R1+0x1f4] ;  /* 0x0001f40001237983 */ /* 0x000ee40000300800 */
[----:B------:R-:W-:-:S05]  /*4070*/  @!P2 PRMT R46, R24, 0x7610, R46 ;  /* 0x00007610182ea816 */ /* 0x000fca000000002e */
[----:B------:R1:W-:Y:S04]  /*4080*/  STL.S16 [R1+0x120], R46 ;  /* 0x0001202e01007387 */ /* 0x0003e80000100600 */
[----:B-1----:R-:W3:Y:S01]  /*4090*/  LDL.LU R46, [R1+0x1d4] ;  /* 0x0001d400012e7983 */ /* 0x002ee20000300800 */
[----:B--2---:R-:W-:-:S04]  /*40a0*/  PRMT R34, RZ, 0x7610, R34 ;  /* 0x00007610ff227816 */ /* 0x004fc80000000022 */
[----:B------:R-:W-:-:S05]  /*40b0*/  @!P5 PRMT R34, R20, 0x7632, R34 ;  /* 0x000076321422d816 */ /* 0x000fca0000000022 */
[----:B------:R1:W-:Y:S04]  /*40c0*/  STL.S16 [R1+0x122], R34 ;  /* 0x0001222201007387 */ /* 0x0003e80000100600 */
[----:B-1----:R-:W2:Y:S04]  /*40d0*/  LDL.LU R34, [R1+0x1e0] ;  /* 0x0001e00001227983 */ /* 0x002ea80000300800 */
[----:B------:R1:W-:Y:S02]  /*40e0*/  STL [R1+0x30], R16 ;  /* 0x0000301001007387 */ /* 0x0003e40000100800 */
[----:B-1----:R-:W-:-:S04]  /*40f0*/  PRMT R16, RZ, 0x7610, R16 ;  /* 0x00007610ff107816 */ /* 0x002fc80000000010 */
[----:B------:R-:W-:Y:S02]  /*4100*/  @!P4 PRMT R16, R18, 0x7632, R16 ;  /* 0x000076321210c816 */ /* 0x000fe40000000010 */
[----:B0-----:R-:W-:Y:S02]  /*4110*/  PRMT R44, RZ, 0x7610, R44 ;  /* 0x00007610ff2c7816 */ /* 0x001fe4000000002c */
[----:B------:R-:W-:Y:S02]  /*4120*/  PRMT R45, RZ, 0x7610, R45 ;  /* 0x00007610ff2d7816 */ /* 0x000fe4000000002d */
[----:B------:R-:W-:Y:S02]  /*4130*/  @!P1 PRMT R44, R6, 0x7610, R44 ;  /* 0x00007610062c9816 */ /* 0x000fe4000000002c */
[----:B------:R-:W-:-:S03]  /*4140*/  @!P1 PRMT R45, R12, 0x7610, R45 ;  /* 0x000076100c2d9816 */ /* 0x000fc6000000002d */
[----:B------:R0:W-:Y:S04]  /*4150*/  STL.S16 [R1+0x110], R44 ;  /* 0x0001102c01007387 */ /* 0x0001e80000100600 */
[----:B------:R1:W-:Y:S04]  /*4160*/  STL.S16 [R1+0x112], R45 ;  /* 0x0001122d01007387 */ /* 0x0003e80000100600 */
[----:B0-----:R-:W2:Y:S04]  /*4170*/  LDL.LU R44, [R1+0x1fc] ;  /* 0x0001fc00012c7983 */ /* 0x001ea80000300800 */
[----:B-1----:R-:W2:Y:S04]  /*4180*/  LDL.LU R45, [R1+0x1f8] ;  /* 0x0001f800012d7983 */ /* 0x002ea80000300800 */
[----:B------:R0:W-:Y:S02]  /*4190*/  STL.S16 [R1+0x130], R16 ;  /* 0x0001301001007387 */ /* 0x0001e40000100600 */
[----:B0-----:R-:W-:-:S06]  /*41a0*/  MOV R16, RZ ;  /* 0x000000ff00107202 */ /* 0x001fcc0000000f00 */
[----:B----4-:R-:W4:Y:S04]  /*41b0*/  @!P0 LDG.E R16, desc[UR10][R36.64] ;  /* 0x0000000a24108981 */ /* 0x010f28000c1e1900 */
[----:B------:R-:W4:Y:S04]  /*41c0*/  LDL.LU.64 R36, [R1+0x1e8] ;  /* 0x0001e80001247983 */ /* 0x000f280000300a00 */
[----:B------:R0:W-:Y:S02]  /*41d0*/  STL [R1+0xac], R14 ;  /* 0x0000ac0e01007387 */ /* 0x0001e40000100800 */
[----:B0-----:R-:W-:-:S04]  /*41e0*/  PRMT R14, RZ, 0x7610, R14 ;  /* 0x00007610ff0e7816 */ /* 0x001fc8000000000e */
[----:B------:R-:W-:-:S05]  /*41f0*/  @!P1 PRMT R14, R12, 0x7632, R14 ;  /* 0x000076320c0e9816 */ /* 0x000fca000000000e */
[----:B------:R0:W-:Y:S02]  /*4200*/  STL.S16 [R1+0x128], R14 ;  /* 0x0001280e01007387 */ /* 0x0001e40000100600 */
[----:B0-----:R-:W-:Y:S02]  /*4210*/  HFMA2 R14, -RZ, RZ, 0, 0 ;  /* 0x00000000ff0e7431 */ /* 0x001fe400000001ff */
[----:B------:R0:W-:Y:S01]  /*4220*/  STL [R1+0xb0], R17 ;  /* 0x0000b01101007387 */ /* 0x0001e20000100800 */
[----:B------:R-:W-:Y:S02]  /*4230*/  PRMT R93, R93, 0x5410, RZ ;  /* 0x000054105d5d7816 */ /* 0x000fe400000000ff */
[----:B---3--:R-:W-:Y:S01]  /*4240*/  PRMT R35, RZ, 0x7610, R35 ;  /* 0x00007610ff237816 */ /* 0x008fe20000000023 */
[----:B------:R1:W-:Y:S01]  /*4250*/  STL [R1+0x1c4], R47 ;  /* 0x0001c42f01007387 */ /* 0x0003e20000100800 */
[----:B------:R-:W-:Y:S02]  /*4260*/  @!P1 PRMT R93, R93, 0x7610, R6 ;  /* 0x000076105d5d9816 */ /* 0x000fe40000000006 */
[----:B0-----:R-:W-:Y:S01]  /*4270*/  PRMT R17, RZ, 0x7610, R17 ;  /* 0x00007610ff117816 */ /* 0x001fe20000000011 */
[----:B------:R-:W-:Y:S01]  /*4280*/  STL [R1+0x19c], R42 ;  /* 0x00019c2a01007387 */ /* 0x000fe20000100800 */
[----:B------:R-:W-:-:S02]  /*4290*/  @!P2 PRMT R35, R27, 0x7610, R35 ;  /* 0x000076101b23a816 */ /* 0x000fc40000000023 */
[----:B------:R-:W-:Y:S01]  /*42a0*/  @!P2 PRMT R17, R27, 0x7632, R17 ;  /* 0x000076321b11a816 */ /* 0x000fe20000000011 */
[----:B------:R0:W-:Y:S01]  /*42b0*/  STL [R1+0x1b0], R42 ;  /* 0x0001b02a01007387 */ /* 0x0001e20000100800 */
[----:B------:R-:W-:Y:S02]  /*42c0*/  LOP3.LUT P1, RZ, R63, 0x2, RZ, 0xc0, !PT ;  /* 0x000000023fff7812 */ /* 0x000fe4000782c0ff */
[----:B------:R-:W-:Y:S01]  /*42d0*/  PRMT R46, RZ, 0x7610, R46 ;  /* 0x00007610ff2e7816 */ /* 0x000fe2000000002e */
[----:B------:R-:W-:Y:S01]  /*42e0*/  STL [R1+0x198], R43 ;  /* 0x0001982b01007387 */ /* 0x000fe20000100800 */
[----:B-1----:R-:W-:-:S03]  /*42f0*/  PRMT R47, RZ, 0x7610, R47 ;  /* 0x00007610ff2f7816 */ /* 0x002fc6000000002f */
[----:B------:R1:W-:Y:S01]  /*4300*/  STL [R1+0x1b4], R43 ;  /* 0x0001b42b01007387 */ /* 0x0003e20000100800 */
[----:B0-----:R-:W-:-:S03]  /*4310*/  PRMT R42, RZ, 0x7610, R42 ;  /* 0x00007610ff2a7816 */ /* 0x001fc6000000002a */
[----:B------:R0:W-:Y:S01]  /*4320*/  STL [R1+0xb4], R21 ;  /* 0x0000b41501007387 */ /* 0x0001e20000100800 */
[C---:B------:R-:W-:Y:S02]  /*4330*/  @!P3 PRMT R42, R61.reuse, 0x7632, R42 ;  /* 0x000076323d2ab816 */ /* 0x040fe4000000002a */
[----:B-1----:R-:W-:Y:S02]  /*4340*/  PRMT R43, RZ, 0x7610, R43 ;  /* 0x00007610ff2b7816 */ /* 0x002fe4000000002b */
[----:B0-----:R-:W-:Y:S02]  /*4350*/  PRMT R21, RZ, 0x7610, R21 ;  /* 0x00007610ff157816 */ /* 0x001fe40000000015 */
[----:B------:R-:W-:Y:S01]  /*4360*/  @!P3 PRMT R43, R61, 0x7610, R43 ;  /* 0x000076103d2bb816 */ /* 0x000fe2000000002b */
[----:B------:R0:W-:Y:S04]  /*4370*/  STL.S16 [R1+0x13c], R42 ;  /* 0x00013c2a01007387 */ /* 0x0001e80000100600 */
[----:B------:R1:W-:Y:S04]  /*4380*/  STL.S16 [R1+0x132], R43 ;  /* 0x0001322b01007387 */ /* 0x0003e80000100600 */
[----:B0-----:R-:W3:Y:S04]  /*4390*/  LDL.LU R42, [R1+0x1b0] ;  /* 0x0001b000012a7983 */ /* 0x001ee80000300800 */
[----:B-1----:R-:W3:Y:S01]  /*43a0*/  LDL.LU R43, [R1+0x1b4] ;  /* 0x0001b400012b7983 */ /* 0x002ee20000300800 */
[----:B--2---:R-:W-:-:S04]  /*43b0*/  PRMT R34, RZ, 0x7610, R34 ;  /* 0x00007610ff227816 */ /* 0x004fc80000000022 */
[----:B------:R-:W-:Y:S02]  /*43c0*/  @!P2 PRMT R34, R24, 0x7632, R34 ;  /* 0x000076321822a816 */ /* 0x000fe40000000022 */
[----:B------:R-:W-:Y:S02]  /*43d0*/  LOP3.LUT P2, RZ, R63, 0x1, RZ, 0xc0, !PT ;  /* 0x000000013fff7812 */ /* 0x000fe4000784c0ff */
[----:B------:R-:W-:Y:S01]  /*43e0*/  PRMT R63, RZ, 0x7610, R63 ;  /* 0x00007610ff3f7816 */ /* 0x000fe2000000003f */
[----:B------:R-:W-:Y:S04]  /*43f0*/  STL [R1+0x190], R28 ;  /* 0x0001901c01007387 */ /* 0x000fe80000100800 */
[----:B------:R0:W-:Y:S04]  /*4400*/  STL [R1+0x1a0], R28 ;  /* 0x0001a01c01007387 */ /* 0x0001e80000100800 */
[----:B------:R-:W-:Y:S04]  /*4410*/  STL [R1+0x18c], R29 ;  /* 0x00018c1d01007387 */ /* 0x000fe80000100800 */
[----:B------:R1:W-:Y:S01]  /*4420*/  STL [R1+0x1a4], R29 ;  /* 0x0001a41d01007387 */ /* 0x0003e20000100800 */
[----:B0-----:R-:W-:-:S02]  /*4430*/  PRMT R28, RZ, 0x7610, R28 ;  /* 0x00007610ff1c7816 */ /* 0x001fc4000000001c */
[----:B-1----:R-:W-:Y:S01]  /*4440*/  PRMT R29, RZ, 0x7610, R29 ;  /* 0x00007610ff1d7816 */ /* 0x002fe2000000001d */
[----:B------:R0:W2:Y:S02]  /*4450*/  @!P0 LDG.E R14, desc[UR10][R44.64] ;  /* 0x0000000a2c0e8981 */ /* 0x0000a4000c1e1900 */
[----:B0-----:R-:W-:-:S04]  /*4460*/  PRMT R44, RZ, 0x7610, R44 ;  /* 0x00007610ff2c7816 */ /* 0x001fc8000000002c */
[----:B------:R-:W-:Y:S02]  /*4470*/  @!P4 PRMT R44, R15, 0x7610, R44 ;  /* 0x000076100f2cc816 */ /* 0x000fe4000000002c */
[----:B------:R-:W-:-:S13]  /*4480*/  LOP3.LUT P4, RZ, R64, 0x100, RZ, 0xc0, !PT ;  /* 0x0000010040ff7812 */ /* 0x000fda000788c0ff */
[C---:B------:R-:W-:Y:S02]  /*4490*/  @!P4 PRMT R63, R10.reuse, 0x7610, R63 ;  /* 0x000076100a3fc816 */ /* 0x040fe4000000003f */
[----:B------:R-:W-:Y:S02]  /*44a0*/  @!P4 PRMT R46, R10, 0x7632, R46 ;  /* 0x000076320a2ec816 */ /* 0x000fe4000000002e */
[C---:B------:R-:W-:Y:S02]  /*44b0*/  @!P4 PRMT R47, R0.reuse, 0x7610, R47 ;  /* 0x00007610002fc816 */ /* 0x040fe4000000002f */
[----:B------:R-:W-:Y:S02]  /*44c0*/  @!P4 PRMT R21, R0, 0x7632, R21 ;  /* 0x000076320015c816 */ /* 0x000fe40000000015 */
[----:B------:R-:W-:-:S13]  /*44d0*/  LOP3.LUT P4, RZ, R64, 0x20, RZ, 0xc0, !PT ;  /* 0x0000002040ff7812 */ /* 0x000fda000788c0ff */
[C---:B------:R-:W-:Y:S02]  /*44e0*/  @!P4 PRMT R29, R67.reuse, 0x7610, R29 ;  /* 0x00007610431dc816 */ /* 0x040fe4000000001d */
[----:B------:R-:W-:-:S03]  /*44f0*/  @!P4 PRMT R28, R67, 0x7632, R28 ;  /* 0x00007632431cc816 */ /* 0x000fc6000000001c */
[----:B------:R0:W-:Y:S04]  /*4500*/  STL.S16 [R1+0x13a], R29 ;  /* 0x00013a1d01007387 */ /* 0x0001e80000100600 */
[----:B------:R1:W-:Y:S04]  /*4510*/  STL.S16 [R1+0x146], R28 ;  /* 0x0001461c01007387 */ /* 0x0003e80000100600 */
[----:B0-----:R-:W2:Y:S04]  /*4520*/  LDL.LU R29, [R1+0x1a4] ;  /* 0x0001a400011d7983 */ /* 0x001ea80000300800 */
[----:B-1----:R-:W2:Y:S01]  /*4530*/  LDL.LU R28, [R1+0x1a0] ;  /* 0x0001a000011c7983 */ /* 0x002ea20000300800 */
[----:B------:R-:W-:-:S02]  /*4540*/  PRMT R44, R44, 0x5410, RZ ;  /* 0x000054102c2c7816 */ /* 0x000fc400000000ff */
[----:B----4-:R-:W-:Y:S02]  /*4550*/  PRMT R36, RZ, 0x7610, R36 ;  /* 0x00007610ff247816 */ /* 0x010fe40000000024 */
[----:B------:R-:W-:Y:S02]  /*4560*/  PRMT R37, RZ, 0x7610, R37 ;  /* 0x00007610ff257816 */ /* 0x000fe40000000025 */
[----:B------:R-:W-:Y:S02]  /*4570*/  @!P5 PRMT R44, R44, 0x5410, R20 ;  /* 0x000054102c2cd816 */ /* 0x000fe40000000014 */
[C---:B------:R-:W-:Y:S02]  /*4580*/  @!P5 PRMT R36, R22.reuse, 0x7610, R36 ;  /* 0x000076101624d816 */ /* 0x040fe40000000024 */
[----:B------:R-:W-:Y:S02]  /*4590*/  @!P5 PRMT R37, R22, 0x7632, R37 ;  /* 0x000076321625d816 */ /* 0x000fe40000000025 */
[----:B------:R-:W-:Y:S01]  /*45a0*/  LOP3.LUT P5, RZ, R64, 0x80, RZ, 0xc0, !PT ;  /* 0x0000008040ff7812 */ /* 0x000fe200078ac0ff */
[----:B------:R-:W-:Y:S04]  /*45b0*/  STL [R1+0x1ac], R38 ;  /* 0x0001ac2601007387 */ /* 0x000fe80000100800 */
[----:B------:R0:W-:Y:S02]  /*45c0*/  STL [R1+0x1c0], R38 ;  /* 0x0001c02601007387 */ /* 0x0001e40000100800 */
[----:B0-----:R-:W-:-:S06]  /*45d0*/  PRMT R38, RZ, 0x7610, R38 ;  /* 0x00007610ff267816 */ /* 0x001fcc0000000026 */
[----:B------:R-:W-:-:S05]  /*45e0*/  @!P5 PRMT R38, R65, 0x7632, R38 ;  /* 0x000076324126d816 */ /* 0x000fca0000000026 */
[----:B------:R0:W-:Y:S04]  /*45f0*/  STL.S16 [R1+0x134], R38 ;  /* 0x0001342601007387 */ /* 0x0001e80000100600 */
[----:B0-----:R-:W4:Y:S01]  /*4600*/  LDL.LU R38, [R1+0x1c0] ;  /* 0x0001c00001267983 */ /* 0x001f220000300800 */
[----:B---3--:R-:W-:Y:S02]  /*4610*/  PRMT R42, RZ, 0x7610, R42 ;  /* 0x00007610ff2a7816 */ /* 0x008fe4000000002a */
[----:B------:R-:W-:Y:S02]  /*4620*/  PRMT R43, RZ, 0x7610, R43 ;  /* 0x00007610ff2b7816 */ /* 0x000fe4000000002b */
[C---:B------:R-:W-:Y:S02]  /*4630*/  @!P4 PRMT R42, R68.reuse, 0x7610, R42 ;  /* 0x00007610442ac816 */ /* 0x040fe4000000002a */
[----:B------:R-:W-:-:S02]  /*4640*/  @!P4 PRMT R43, R68, 0x7632, R43 ;  /* 0x00007632442bc816 */ /* 0x000fc4000000002b */
[----:B------:R-:W-:Y:S01]  /*4650*/  LOP3.LUT P4, RZ, R64, 0x40000000, RZ, 0xc0, !PT ;  /* 0x4000000040ff7812 */ /* 0x000fe2000788c0ff */
        /* <DEDUP_REMOVED lines=8> */
[----:B------:R1:W-:Y:S04]  /*46e0*/  STL.S16 [R1+0x12a], R47 ;  /* 0x00012a2f01007387 */ /* 0x0003e80000100600 */
[----:B------:R1:W-:Y:S04]  /*46f0*/  STL.S16 [R1+0x148], R42 ;  /* 0x0001482a01007387 */ /* 0x0003e80000100600 */
[----:B------:R1:W-:Y:S04]  /*4700*/  STL.S16 [R1+0x154], R43 ;  /* 0x0001542b01007387 */ /* 0x0003e80000100600 */
[----:B------:R1:W-:Y:S04]  /*4710*/  STL.S16 [R1+0x144], R55 ;  /* 0x0001443701007387 */ /* 0x0003e80000100600 */
[----:B0-----:R-:W3:Y:S04]  /*4720*/  LDL.LU R46, [R1+0x1c8] ;  /* 0x0001c800012e7983 */ /* 0x001ee80000300800 */
[----:B-1----:R-:W3:Y:S04]  /*4730*/  LDL.LU R47, [R1+0x1c4] ;  /* 0x0001c400012f7983 */ /* 0x002ee80000300800 */
[----:B------:R-:W3:Y:S04]  /*4740*/  LDL.LU R42, [R1+0x19c] ;  /* 0x00019c00012a7983 */ /* 0x000ee80000300800 */
[----:B------:R-:W3:Y:S04]  /*4750*/  LDL.LU R43, [R1+0x198] ;  /* 0x00019800012b7983 */ /* 0x000ee80000300800 */
[----:B------:R-:W3:Y:S04]  /*4760*/  LDL.LU R55, [R1+0x194] ;  /* 0x0001940001377983 */ /* 0x000ee80000300800 */
[----:B------:R0:W-:Y:S04]  /*4770*/  STL.S16 [R1+0x12c], R34 ;  /* 0x00012c2201007387 */ /* 0x0001e80000100600 */
[----:B------:R1:W-:Y:S04]  /*4780*/  STL.S16 [R1+0x12e], R35 ;  /* 0x00012e2301007387 */ /* 0x0003e80000100600 */
[----:B0-----:R-:W3:Y:S04]  /*4790*/  LDL.LU R34, [R1+0x1d0] ;  /* 0x0001d00001227983 */ /* 0x001ee80000300800 */
[----:B-1----:R-:W3:Y:S04]  /*47a0*/  LDL.LU R35, [R1+0x1cc] ;  /* 0x0001cc0001237983 */ /* 0x002ee80000300800 */
[----:B------:R0:W-:Y:S02]  /*47b0*/  STL [R1+0x1a8], R39 ;  /* 0x0001a82701007387 */ /* 0x0001e40000100800 */
[----:B0-----:R-:W-:-:S04]  /*47c0*/  PRMT R39, RZ, 0x7610, R39 ;  /* 0x00007610ff277816 */ /* 0x001fc80000000027 */
[----:B------:R-:W-:Y:S01]  /*47d0*/  @!P3 PRMT R39, R66, 0x7632, R39 ;  /* 0x000076324227b816 */ /* 0x000fe20000000027 */
[----:B------:R0:W-:Y:S04]  /*47e0*/  STL [R1+0x1bc], R40 ;  /* 0x0001bc2801007387 */ /* 0x0001e80000100800 */
[----:B------:R1:W-:Y:S04]  /*47f0*/  STL.S16 [R1+0x152], R39 ;  /* 0x0001522701007387 */ /* 0x0003e80000100600 */
[----:B------:R-:W-:Y:S01]  /*4800*/  STL [R1+0x1b8], R41 ;  /* 0x0001b82901007387 */ /* 0x000fe20000100800 */
[----:B0-----:R-:W-:-:S03]  /*4810*/  PRMT R40, RZ, 0x7610, R40 ;  /* 0x00007610ff287816 */ /* 0x001fc60000000028 */
[----:B-1----:R-:W3:Y:S01]  /*4820*/  LDL.LU R39, [R1+0x1a8] ;  /* 0x0001a80001277983 */ /* 0x002ee20000300800 */
[----:B--2---:R-:W-:Y:S02]  /*4830*/  PRMT R29, RZ, 0x7610, R29 ;  /* 0x00007610ff1d7816 */ /* 0x004fe4000000001d */
[----:B------:R-:W-:Y:S02]  /*4840*/  PRMT R28, RZ, 0x7610, R28 ;  /* 0x00007610ff1c7816 */ /* 0x000fe4000000001c */
[----:B------:R-:W-:Y:S02]  /*4850*/  @!P4 PRMT R29, R70, 0x7610, R29 ;  /* 0x00007610461dc816 */ /* 0x000fe4000000001d */
[----:B------:R-:W-:-:S03]  /*4860*/  @!P4 PRMT R28, R69, 0x7632, R28 ;  /* 0x00007632451cc816 */ /* 0x000fc6000000001c */
[----:B------:R0:W-:Y:S04]  /*4870*/  STL.S16 [R1+0x150], R29 ;  /* 0x0001501d01007387 */ /* 0x0001e80000100600 */
[----:B------:R1:W-:Y:S04]  /*4880*/  STL.S16 [R1+0x14e], R28 ;  /* 0x00014e1c01007387 */ /* 0x0003e80000100600 */
[----:B0-----:R-:W2:Y:S04]  /*4890*/  LDL.LU R29, [R1+0x18c] ;  /* 0x00018c00011d7983 */ /* 0x001ea80000300800 */
[----:B-1----:R-:W2:Y:S01]  /*48a0*/  LDL.LU R28, [R1+0x190] ;  /* 0x00019000011c7983 */ /* 0x002ea20000300800 */
[----:B------:R-:W-:-:S02]  /*48b0*/  PRMT R41, RZ, 0x7610, R41 ;  /* 0x00007610ff297816 */ /* 0x000fc40000000029 */
[C---:B------:R-:W-:Y:S01]  /*48c0*/  @!P5 PRMT R40, R60.reuse, 0x7610, R40 ;  /* 0x000076103c28d816 */ /* 0x040fe20000000028 */
[----:B------:R-:W-:Y:S01]  /*48d0*/  STL [R1+0x40], R2 ;  /* 0x0000400201007387 */ /* 0x000fe20000100800 */
[----:B------:R-:W-:-:S03]  /*48e0*/  @!P5 PRMT R41, R60, 0x7632, R41 ;  /* 0x000076323c29d816 */ /* 0x000fc60000000029 */
[----:B------:R0:W-:Y:S01]  /*48f0*/  STL [R1+0xc0], R3 ;  /* 0x0000c00301007387 */ /* 0x0001e20000100800 */
[----:B----4-:R-:W-:-:S04]  /*4900*/  PRMT R38, RZ, 0x7610, R38 ;  /* 0x00007610ff267816 */ /* 0x010fc80000000026 */
[----:B------:R-:W-:-:S05]  /*4910*/  @!P3 PRMT R38, R66, 0x7610, R38 ;  /* 0x000076104226b816 */ /* 0x000fca0000000026 */
[----:B------:R1:W-:Y:S01]  /*4920*/  STL.S16 [R1+0x13e], R38 ;  /* 0x00013e2601007387 */ /* 0x0003e20000100600 */
[----:B0-----:R-:W-:Y:S02]  /*4930*/  PRMT R3, RZ, 0x7610, R3 ;  /* 0x00007610ff037816 */ /* 0x001fe40000000003 */
[----:B------:R-:W-:Y:S01]  /*4940*/  PRMT R2, RZ, 0x7610, R2 ;  /* 0x00007610ff027816 */ /* 0x000fe20000000002 */
[----:B-1----:R-:W4:Y:S01]  /*4950*/  LDL.LU R38, [R1+0x1ac] ;  /* 0x0001ac0001267983 */ /* 0x002f220000300800 */
[----:B------:R-:W-:Y:S01]  /*4960*/  @!P6 PRMT R3, R11, 0x7610, R3 ;  /* 0x000076100b03e816 */ /* 0x000fe20000000003 */
[----:B------:R-:W-:Y:S01]  /*4970*/  UIMAD.WIDE UR6, UR8, 0x8, UR6 ;  /* 0x00000008080678a5 */ /* 0x000fe2000f8e0206 */
[----:B------:R-:W-:Y:S01]  /*4980*/  @!P6 PRMT R2, R13, 0x7610, R2 ;  /* 0x000076100d02e816 */ /* 0x000fe20000000002 */
[----:B------:R0:W-:Y:S04]  /*4990*/  STL.S16 [R1+0x136], R40 ;  /* 0x0001362801007387 */ /* 0x0001e80000100600 */
[----:B------:R1:W-:Y:S04]  /*49a0*/  STL.S16 [R1+0x14a], R41 ;  /* 0x00014a2901007387 */ /* 0x0003e80000100600 */
[----:B0-----:R-:W4:Y:S04]  /*49b0*/  LDL.LU R40, [R1+0x1bc] ;  /* 0x0001bc0001287983 */ /* 0x001f280000300800 */
[----:B-1----:R-:W4:Y:S04]  /*49c0*/  LDL.LU R41, [R1+0x1b8] ;  /* 0x0001b80001297983 */ /* 0x002f280000300800 */
[----:B------:R0:W-:Y:S04]  /*49d0*/  STL.S16 [R1+0x166], R3 ;  /* 0x0001660301007387 */ /* 0x0001e80000100600 */
[----:B------:R1:W-:Y:S01]  /*49e0*/  STL.S16 [R1+0x16c], R2 ;  /* 0x00016c0201007387 */ /* 0x0003e20000100600 */
[----:B0-----:R-:W-:-:S02]  /*49f0*/  MOV R3, UR7 ;  /* 0x0000000700037c02 */ /* 0x001fc40008000f00 */
[----:B-1----:R-:W-:Y:S01]  /*4a00*/  MOV R2, UR6 ;  /* 0x0000000600027c02 */ /* 0x002fe20008000f00 */
[----:B------:R0:W-:Y:S01]  /*4a10*/  STL [R1+0x38], R23 ;  /* 0x0000381701007387 */ /* 0x0001e20000100800 */
[----:B------:R-:W-:Y:S01]  /*4a20*/  PRMT R63, R63, 0x5410, RZ ;  /* 0x000054103f3f7816 */ /* 0x000fe200000000ff */
[----:B------:R-:W1:Y:S03]  /*4a30*/  LDCU.U8 UR6, c[0x0][0x414] ;  /* 0x00008280ff0677ac */ /* 0x000e660008000000 */
[----:B------:R-:W4:Y:S01]  /*4a40*/  LDG.E.64 R2, desc[UR10][R2.64] ;  /* 0x0000000a02027981 */ /* 0x000f22000c1e1b00 */
[----:B0-----:R-:W-:-:S04]  /*4a50*/  PRMT R23, RZ, 0x7610, R23 ;  /* 0x00007610ff177816 */ /* 0x001fc80000000017 */
[----:B------:R-:W-:Y:S02]  /*4a60*/  @!P4 PRMT R23, R70, 0x7632, R23 ;  /* 0x000076324617c816 */ /* 0x000fe40000000017 */
[C---:B------:R-:W-:Y:S02]  /*4a70*/  LOP3.LUT P4, RZ, R64.reuse, 0x20000000, RZ, 0xc0, !PT ;  /* 0x2000000040ff7812 */ /* 0x040fe4000788c0ff */
[----:B------:R-:W-:Y:S01]  /*4a80*/  @!P5 PRMT R63, R63, 0x5410, R65 ;  /* 0x000054103f3fd816 */ /* 0x000fe20000000041 */
[----:B------:R0:W-:Y:S01]  /*4a90*/  STL [R1+0xbc], R4 ;  /* 0x0000bc0401007387 */ /* 0x0001e20000100800 */
[----:B------:R-:W-:-:S03]  /*4aa0*/  LOP3.LUT P5, RZ, R64, 0x8, RZ, 0xc0, !PT ;  /* 0x0000000840ff7812 */ /* 0x000fc600078ac0ff */
[----:B------:R1:W-:Y:S01]  /*4ab0*/  STL.S16 [R1+0x158], R23 ;  /* 0x0001581701007387 */ /* 0x0003e20000100600 */
[----:B0-----:R-:W-:Y:S02]  /*4ac0*/  HFMA2 R4, -RZ, RZ, 0, 0 ;  /* 0x00000000ff047431 */ /* 0x001fe400000001ff */
[----:B-1----:R-:W-:Y:S01]  /*4ad0*/  HFMA2 R23, -RZ, RZ, 0, 0 ;  /* 0x00000000ff177431 */ /* 0x002fe200000001ff */
[----:B------:R-:W-:-:S03]  /*4ae0*/  PRMT R45, RZ, 0x7610, R45 ;  /* 0x00007610ff2d7816 */ /* 0x000fc6000000002d */
[----:B---3--:R0:W3:Y:S03]  /*4af0*/  @!P1 LDG.E R4, desc[UR10][R36.64] ;  /* 0x0000000a24049981 */ /* 0x0080e6000c1e1900 */
[----:B------:R-:W-:Y:S02]  /*4b00*/  @!P5 PRMT R45, R7, 0x7610, R45 ;  /* 0x00007610072dd816 */ /* 0x000fe4000000002d */
[----:B0-----:R-:W-:-:S04]  /*4b10*/  PRMT R37, RZ, 0x7610, R37 ;  /* 0x00007610ff257816 */ /* 0x001fc80000000025 */
[----:B------:R-:W-:Y:S01]  /*4b20*/  @!P5 PRMT R37, R7, 0x7632, R37 ;  /* 0x000076320725d816 */ /* 0x000fe20000000025 */
[----:B------:R0:W-:Y:S02]  /*4b30*/  STL [R1+0x34], R19 ;  /* 0x0000341301007387 */ /* 0x0001e40000100800 */
[----:B0-----:R-:W-:Y:S02]  /*4b40*/  PRMT R19, RZ, 0x7610, R19 ;  /* 0x00007610ff137816 */ /* 0x001fe40000000013 */
[----:B------:R0:W-:Y:S01]  /*4b50*/  STL [R1+0xc8], R18 ;  /* 0x0000c81201007387 */ /* 0x0001e20000100800 */
[----:B------:R-:W-:Y:S02]  /*4b60*/  LOP3.LUT P3, RZ, R64, 0x80000000, RZ, 0xc0, !PT ;  /* 0x8000000040ff7812 */ /* 0x000fe4000786c0ff */
[----:B0-----:R-:W-:Y:S01]  /*4b70*/  PRMT R18, RZ, 0x7610, R18 ;  /* 0x00007610ff127816 */ /* 0x001fe20000000012 */
[----:B------:R0:W-:Y:S04]  /*4b80*/  STL.S16 [R1+0x140], R21 ;  /* 0x0001401501007387 */ /* 0x0001e80000100600 */
[----:B------:R1:W-:Y:S04]  /*4b90*/  STL [R1+0x48], R15 ;  /* 0x0000480f01007387 */ /* 0x0003e80000100800 */
[----:B------:R1:W-:Y:S01]  /*4ba0*/  STL [R1+0x4c], R20 ;  /* 0x00004c1401007387 */ /* 0x0003e20000100800 */
[----:B0-----:R-:W-:-:S03]  /*4bb0*/  HFMA2 R21, -RZ, RZ, 0, 0 ;  /* 0x00000000ff157431 */ /* 0x001fc600000001ff */
[----:B------:R0:W-:Y:S01]  /*4bc0*/  STL.S16 [R1+0x142], R17 ;  /* 0x0001421101007387 */ /* 0x0001e20000100600 */
[----:B-1----:R-:W-:-:S03]  /*4bd0*/  MOV R15, RZ ;  /* 0x000000ff000f7202 */ /* 0x002fc60000000f00 */
[----:B------:R1:W3:Y:S01]  /*4be0*/  @!P2 LDG.E R21, desc[UR10][R46.64] ;  /* 0x0000000a2e15a981 */ /* 0x0002e2000c1e1900 */
[----:B------:R-:W-:-:S03]  /*4bf0*/  MOV R20, RZ ;  /* 0x000000ff00147202 */ /* 0x000fc60000000f00 */
[----:B------:R1:W3:Y:S01]  /*4c00*/  @!P3 LDG.E R15, desc[UR10][R42.64] ;  /* 0x0000000a2a0fb981 */ /* 0x0002e2000c1e1900 */
[----:B0-----:R-:W-:-:S03]  /*4c10*/  MOV R17, RZ ;  /* 0x000000ff00117202 */ /* 0x001fc60000000f00 */
[----:B------:R0:W3:Y:S01]  /*4c20*/  @!P4 LDG.E R20, desc[UR10][R54.64] ;  /* 0x0000000a3614c981 */ /* 0x0000e2000c1e1900 */
[----:B-1----:R-:W-:Y:S02]  /*4c30*/  PRMT R46, RZ, 0x7610, R46 ;  /* 0x00007610ff2e7816 */ /* 0x002fe4000000002e */
[----:B------:R-:W-:Y:S01]  /*4c40*/  PRMT R47, RZ, 0x7610, R47 ;  /* 0x00007610ff2f7816 */ /* 0x000fe2000000002f */
[----:B------:R-:W3:Y:S01]  /*4c50*/  @!P1 LDG.E R17, desc[UR10][R34.64] ;  /* 0x0000000a22119981 */ /* 0x000ee2000c1e1900 */
[----:B------:R-:W-:Y:S02]  /*4c60*/  PRMT R43, RZ, 0x7610, R43 ;  /* 0x00007610ff2b7816 */ /* 0x000fe4000000002b */
[----:B0-----:R-:W-:Y:S02]  /*4c70*/  PRMT R55, RZ, 0x7610, R55 ;  /* 0x00007610ff377816 */ /* 0x001fe40000000037 */
[C---:B------:R-:W-:Y:S02]  /*4c80*/  @!P0 PRMT R43, R14.reuse, 0x7632, R43 ;  /* 0x000076320e2b8816 */ /* 0x040fe4000000002b */
[----:B------:R-:W-:-:S02]  /*4c90*/  @!P0 PRMT R55, R14, 0x7610, R55 ;  /* 0x000076100e378816 */ /* 0x000fc40000000037 */
[C---:B------:R-:W-:Y:S02]  /*4ca0*/  @!P0 PRMT R46, R16.reuse, 0x7610, R46 ;  /* 0x00007610102e8816 */ /* 0x040fe4000000002e */
[----:B------:R-:W-:Y:S02]  /*4cb0*/  @!P0 PRMT R47, R16, 0x7632, R47 ;  /* 0x00007632102f8816 */ /* 0x000fe4000000002f */
[----:B------:R-:W-:Y:S01]  /*4cc0*/  ISETP.NE.AND P0, PT, RZ, UR6, PT ;  /* 0x00000006ff007c0c */ /* 0x000fe2000bf05270 */
[----:B------:R0:W-:Y:S04]  /*4cd0*/  STL [R1+0xb8], R25 ;  /* 0x0000b81901007387 */ /* 0x0001e80000100800 */
[----:B------:R1:W-:Y:S01]  /*4ce0*/  STL [R1+0x3c], R26 ;  /* 0x00003c1a01007387 */ /* 0x0003e20000100800 */
[----:B0-----:R-:W-:-:S02]  /*4cf0*/  PRMT R25, RZ, 0x7610, R25 ;  /* 0x00007610ff197816 */ /* 0x001fc40000000019 */
[----:B-1----:R-:W-:Y:S01]  /*4d00*/  PRMT R26, RZ, 0x7610, R26 ;  /* 0x00007610ff1a7816 */ /* 0x002fe2000000001a */
[----:B--2---:R0:W2:Y:S02]  /*4d10*/  @!P4 LDG.E R23, desc[UR10][R28.64] ;  /* 0x0000000a1c17c981 */ /* 0x0040a4000c1e1900 */
[----:B0-----:R-:W-:Y:S02]  /*4d20*/  PRMT R28, RZ, 0x7610, R28 ;  /* 0x00007610ff1c7816 */ /* 0x001fe4000000001c */
[----:B------:R-:W-:Y:S02]  /*4d30*/  PRMT R29, RZ, 0x7610, R29 ;  /* 0x00007610ff1d7816 */ /* 0x000fe4000000001d */
[C---:B------:R-:W-:Y:S02]  /*4d40*/  @!P5 PRMT R28, R5.reuse, 0x7610, R28 ;  /* 0x00007610051cd816 */ /* 0x040fe4000000001c */
[----:B------:R-:W-:Y:S02]  /*4d50*/  @!P5 PRMT R29, R5, 0x7632, R29 ;  /* 0x00007632051dd816 */ /* 0x000fe4000000001d */
[----:B------:R-:W-:-:S13]  /*4d60*/  LOP3.LUT P5, RZ, R64, 0x10000000, RZ, 0xc0, !PT ;  /* 0x1000000040ff7812 */ /* 0x000fda00078ac0ff */
[----:B------:R-:W-:-:S05]  /*4d70*/  @!P5 PRMT R19, R9, 0x7610, R19 ;  /* 0x000076100913d816 */ /* 0x000fca0000000013 */
[----:B------:R0:W-:Y:S02]  /*4d80*/  STL.S16 [R1+0x164], R19 ;  /* 0x0001641301007387 */ /* 0x0001e40000100600 */
[----:B0-----:R-:W0:Y:S01]  /*4d90*/  S2R R19, SR_TID.X ;  /* 0x0000000000137919 */ /* 0x001e220000002100 */
[----:B------:R-:W-:-:S05]  /*4da0*/  @!P5 PRMT R18, R9, 0x7632, R18 ;  /* 0x000076320912d816 */ /* 0x000fca0000000012 */
[----:B------:R0:W-:Y:S02]  /*4db0*/  STL.S16 [R1+0x168], R18 ;  /* 0x0001681201007387 */ /* 0x0001e40000100600 */
[----:B0-----:R-:W-:-:S05]  /*4dc0*/  LOP3.LUT R18, R19, 0xffff, RZ, 0xc0, !PT ;  /* 0x0000ffff13127812 */ /* 0x001fca00078ec0ff */
[----:B------:R-:W-:-:S05]  /*4dd0*/  IMAD R18, R18, 0x334, RZ ;  /* 0x0000033412127824 */ /* 0x000fca00078e02ff */
[----:B------:R-:W-:-:S04]  /*4de0*/  SHF.R.U32.HI R18, RZ, 0x10, R18 ;  /* 0x00000010ff127819 */ /* 0x000fc80000011612 */
[----:B------:R-:W-:-:S05]  /*4df0*/  PRMT R18, R18, 0x9910, RZ ;  /* 0x0000991012127816 */ /* 0x000fca00000000ff */
[----:B------:R-:W-:Y:S01]  /*4e00*/  IMAD R18, R18, 0x50, RZ ;  /* 0x0000005012127824 */ /* 0x000fe200078e02ff */
[----:B------:R-:W-:Y:S01]  /*4e10*/  STL.S16 [R1+0x14c], R28 ;  /* 0x00014c1c01007387 */ /* 0x000fe20000100600 */
[----:B------:R-:W-:-:S03]  /*4e20*/  @!P5 PRMT R26, R8, 0x7610, R26 ;  /* 0x00007610081ad816 */ /* 0x000fc6000000001a */
[----:B------:R0:W-:Y:S01]  /*4e30*/  STL.S16 [R1+0x15c], R29 ;  /* 0x00015c1d01007387 */ /* 0x0001e20000100600 */
[----:B------:R-:W-:Y:S02]  /*4e40*/  IADD3 R18, PT, PT, RZ, -R18, RZ ;  /* 0x80000012ff127210 */ /* 0x000fe40007ffe0ff */
[----:B------:R-:W-:Y:S02]  /*4e50*/  @!P5 PRMT R25, R8, 0x7632, R25 ;  /* 0x000076320819d816 */ /* 0x000fe40000000019 */
[----:B------:R-:W-:Y:S02]  /*4e60*/  LOP3.LUT P5, RZ, R64, 0x8000000, RZ, 0xc0, !PT ;  /* 0x0800000040ff7812 */ /* 0x000fe400078ac0ff */
[----:B------:R-:W-:Y:S01]  /*4e70*/  PRMT R18, R18, 0x7710, RZ ;  /* 0x0000771012127816 */ /* 0x000fe200000000ff */
[----:B0-----:R-:W0:Y:S03]  /*4e80*/  @P0 LDC.64 R28, c[0x0][0x3b0] ;  /* 0x0000ec00ff1c0b82 */ /* 0x001e260000000a00 */
[----:B------:R-:W-:Y:S01]  /*4e90*/  IADD3 R18, PT, PT, R18, R19, RZ ;  /* 0x0000001312127210 */ /* 0x000fe20007ffe0ff */
[----:B------:R1:W-:Y:S03]  /*4ea0*/  STL [R1+0xcc], R22 ;  /* 0x0000cc1601007387 */ /* 0x0003e60000100800 */
[----:B------:R-:W-:Y:S01]  /*4eb0*/  SHF.L.U32 R18, R18, 0x1, RZ ;  /* 0x0000000112127819 */ /* 0x000fe200000006ff */
[----:B------:R4:W-:Y:S01]  /*4ec0*/  STL.S16 [R1+0x160], R37 ;  /* 0x0001602501007387 */ /* 0x0009e20000100600 */
[----:B-1----:R-:W-:-:S03]  /*4ed0*/  HFMA2 R22, -RZ, RZ, 0, 0 ;  /* 0x00000000ff167431 */ /* 0x002fc600000001ff */
[----:B------:R1:W-:Y:S01]  /*4ee0*/  STL [R1+0xd0], R27 ;  /* 0x0000d01b01007387 */ /* 0x0003e20000100800 */
[----:B------:R-:W-:Y:S02]  /*4ef0*/  PRMT R54, RZ, 0x7610, R54 ;  /* 0x00007610ff367816 */ /* 0x000fe40000000036 */
[----:B----4-:R-:W-:Y:S01]  /*4f00*/  LOP3.LUT R37, R18, 0xffff, RZ, 0xc0, !PT ;  /* 0x0000ffff12257812 */ /* 0x010fe200078ec0ff */
[----:B------:R4:W2:Y:S01]  /*4f10*/  @!P5 LDG.E R22, desc[UR10][R58.64] ;  /* 0x0000000a3a16d981 */ /* 0x0008a2000c1e1900 */
[----:B-1----:R-:W-:Y:S02]  /*4f20*/  MOV R27, UR13 ;  /* 0x0000000d001b7c02 */ /* 0x002fe40008000f00 */
[----:B----4-:R-:W-:-:S03]  /*4f30*/  PRMT R59, RZ, 0x7610, R59 ;  /* 0x00007610ff3b7816 */ /* 0x010fc6000000003b */
[----:B------:R-:W-:Y:S01]  /*4f40*/  IMAD R27, R27, 0xa0, R37 ;  /* 0x000000a01b1b7824 */ /* 0x000fe200078e0225 */
[----:B------:R-:W-:Y:S01]  /*4f50*/  @!P6 PRMT R54, R13, 0x7632, R54 ;  /* 0x000076320d36e816 */ /* 0x000fe20000000036 */
[----:B------:R1:W-:Y:S01]  /*4f60*/  STL [R1+0xc4], R12 ;  /* 0x0000c40c01007387 */ /* 0x0003e20000100800 */
[----:B------:R-:W-:Y:S02]  /*4f70*/  @!P6 PRMT R59, R11, 0x7632, R59 ;  /* 0x000076320b3be816 */ /* 0x000fe4000000003b */
[----:B------:R-:W-:Y:S01]  /*4f80*/  LOP3.LUT P6, RZ, R64, 0x4000000, RZ, 0xc0, !PT ;  /* 0x0400000040ff7812 */ /* 0x000fe200078cc0ff */
[----:B0-----:R-:W-:Y:S01]  /*4f90*/  @P0 IMAD.WIDE R18, R27, 0x2, R28 ;  /* 0x000000021b120825 */ /* 0x001fe200078e021c */
[----:B------:R0:W-:Y:S01]  /*4fa0*/  STL.S16 [R1+0x15a], R26 ;  /* 0x00015a1a01007387 */ /* 0x0001e20000100600 */
[----:B------:R-:W4:Y:S03]  /*4fb0*/  LDC.64 R28, c[0x0][0x3a8] ;  /* 0x0000ea00ff1c7b82 */ /* 0x000f260000000a00 */
[----:B------:R-:W-:Y:S01]  /*4fc0*/  STL.S16 [R1+0x162], R25 ;  /* 0x0001621901007387 */ /* 0x000fe20000100600 */
[----:B-1----:R-:W-:-:S03]  /*4fd0*/  HFMA2 R12, -RZ, RZ, 0, 0 ;  /* 0x00000000ff0c7431 */ /* 0x002fc600000001ff */
[----:B------:R1:W-:Y:S01]  /*4fe0*/  STL [R1+0x50], R24 ;  /* 0x0000501801007387 */ /* 0x0003e20000100800 */
[----:B0-----:R-:W-:-:S03]  /*4ff0*/  MOV R26, RZ ;  /* 0x000000ff001a7202 */ /* 0x001fc60000000f00 */
[----:B------:R-:W2:Y:S04]  /*5000*/  @!P3 LDG.E R12, desc[UR10][R38.64] ;  /* 0x0000000a260cb981 */ /* 0x000ea8000c1e1900 */
[----:B------:R0:W-:Y:S01]  /*5010*/  STL [R1+0x44], R6 ;  /* 0x0000440601007387 */ /* 0x0001e20000100800 */
[----:B-1----:R-:W-:-:S03]  /*5020*/  CS2R R24, SRZ ;  /* 0x0000000000187805 */ /* 0x002fc6000001ff00 */
[----:B------:R-:W2:Y:S04]  /*5030*/  @!P6 LDG.E R26, desc[UR10][R52.64] ;  /* 0x0000000a341ae981 */ /* 0x000ea8000c1e1900 */
[----:B------:R-:W2:Y:S01]  /*5040*/  @!P5 LDG.E R24, desc[UR10][R56.64] ;  /* 0x0000000a3818d981 */ /* 0x000ea2000c1e1900 */
[----:B0-----:R-:W-:-:S03]  /*5050*/  MOV R6, RZ ;  /* 0x000000ff00067202 */ /* 0x001fc60000000f00 */
[----:B------:R-:W2:Y:S04]  /*5060*/  @!P6 LDG.E R25, desc[UR10][R48.64] ;  /* 0x0000000a3019e981 */ /* 0x000ea8000c1e1900 */
[----:B------:R-:W2:Y:S04]  /*5070*/  @!P2 LDG.E R6, desc[UR10][R40.64] ;  /* 0x0000000a2806a981 */ /* 0x000ea8000c1e1900 */
[----:B------:R0:W-:Y:S04]  /*5080*/  STL [R1+0x54], R10 ;  /* 0x0000540a01007387 */ /* 0x0001e80000100800 */
[----:B------:R1:W-:Y:S01]  /*5090*/  STL [R1+0xd4], R0 ;  /* 0x0000d40001007387 */ /* 0x0003e20000100800 */
[----:B------:R-:W-:-:S03]  /*50a0*/  R2UR UR28, R2 ;  /* 0x00000000021c72ca */ /* 0x000fc600000e0000 */
[----:B------:R-:W-:Y:S04]  /*50b0*/  STL.S16 [R1+0x15e], R45 ;  /* 0x00015e2d01007387 */ /* 0x000fe80000100600 */
[----:B0-----:R-:W2:Y:S04]  /*50c0*/  @P0 LDG.E.U16 R10, desc[UR10][R18.64+0x2] ;  /* 0x0000020a120a0981 */ /* 0x001ea8000c1e1500 */
[----:B-1----:R4:W2:Y:S04]  /*50d0*/  @P0 LDG.E.U16 R0, desc[UR10][R18.64] ;  /* 0x0000000a12000981 */ /* 0x0028a8000c1e1500 */
[----:B------:R-:W-:Y:S04]  /*50e0*/  STL [R1+0x58], R65 ;  /* 0x0000584101007387 */ /* 0x000fe80000100800 */
[----:B------:R0:W-:Y:S01]  /*50f0*/  STL [R1+0x184], R37 ;  /* 0x0001842501007387 */ /* 0x0001e20000100800 */
[----:B----4-:R-:W-:-:S03]  /*5100*/  IMAD.WIDE R18, R27, 0x2, R28 ;  /* 0x000000021b127825 */ /* 0x010fc600078e021c */
[----:B------:R1:W-:Y:S04]  /*5110*/  STL [R1+0xd8], R60 ;  /* 0x0000d83c01007387 */ /* 0x0003e80000100800 */
[----:B------:R-:W4:Y:S04]  /*5120*/  LDG.E.U16 R2, desc[UR10][R18.64] ;  /* 0x0000000a12027981 */ /* 0x000f28000c1e1500 */
[----:B------:R3:W-:Y:S04]  /*5130*/  STL [R1+0xdc], R66 ;  /* 0x0000dc4201007387 */ /* 0x0007e80000100800 */
[----:B------:R3:W-:Y:S04]  /*5140*/  STL [R1+0x60], R67 ;  /* 0x0000604301007387 */ /* 0x0007e80000100800 */
[----:B------:R3:W4:Y:S04]  /*5150*/  LDG.E.U16 R18, desc[UR10][R18.64+0x2] ;  /* 0x0000020a12127981 */ /* 0x000728000c1e1500 */
[----:B------:R3:W-:Y:S04]  /*5160*/  STL [R1+0xe0], R68 ;  /* 0x0000e04401007387 */ /* 0x0007e80000100800 */
[----:B------:R3:W-:Y:S04]  /*5170*/  STL [R1+0x64], R69 ;  /* 0x0000644501007387 */ /* 0x0007e80000100800 */
[----:B------:R3:W-:Y:S04]  /*5180*/  STL [R1+0xe4], R70 ;  /* 0x0000e44601007387 */ /* 0x0007e80000100800 */
[----:B0-----:R0:W5:Y:S04]  /*5190*/  LDL.S16 R37, [R1+0x116] ;  /* 0x0001160001257983 */ /* 0x0011680000100600 */
[----:B------:R0:W5:Y:S04]  /*51a0*/  LDL.S16 R45, [R1+0x114] ;  /* 0x00011400012d7983 */ /* 0x0001680000100600 */
[----:B------:R0:W5:Y:S04]  /*51b0*/  LDL.S16 R58, [R1+0x11e] ;  /* 0x00011e00013a7983 */ /* 0x0001680000100600 */
[----:B------:R0:W5:Y:S04]  /*51c0*/  LDL.S16 R65, [R1+0x112] ;  /* 0x0001120001417983 */ /* 0x0001680000100600 */
[----:B------:R0:W5:Y:S04]  /*51d0*/  LDL.S16 R64, [R1+0x128] ;  /* 0x0001280001407983 */ /* 0x0001680000100600 */
[----:B-1----:R0:W5:Y:S04]  /*51e0*/  LDL.S16 R60, [R1+0x110] ;  /* 0x00011000013c7983 */ /* 0x0021680000100600 */
[----:B---3--:R0:W5:Y:S04]  /*51f0*/  LDL.S16 R66, [R1+0x120] ;  /* 0x0001200001427983 */ /* 0x0081680000100600 */
[----:B------:R0:W5:Y:S04]  /*5200*/  LDL.S16 R67, [R1+0x130] ;  /* 0x0001300001437983 */ /* 0x0001680000100600 */
[----:B------:R0:W5:Y:S04]  /*5210*/  LDL.S16 R68, [R1+0x138] ;  /* 0x0001380001447983 */ /* 0x0001680000100600 */
[----:B------:R0:W5:Y:S04]  /*5220*/  LDL.S16 R69, [R1+0x142] ;  /* 0x0001420001457983 */ /* 0x0001680000100600 */
[----:B------:R0:W5:Y:S01]  /*5230*/  LDL.S16 R70, [R1+0x140] ;  /* 0x0001400001467983 */ /* 0x0001620000100600 */
[----:B------:R-:W-:-:S03]  /*5240*/  MOV R19, UR28 ;  /* 0x0000001c00137c02 */ /* 0x000fc60008000f00 */
[----:B------:R1:W-:Y:S01]  /*5250*/  STL [R1+0x68], R5 ;  /* 0x0000680501007387 */ /* 0x0003e20000100800 */
[----:B------:R-:W-:Y:S01]  /*5260*/  PRMT R42, RZ, 0x7610, R42 ;  /* 0x00007610ff2a7816 */ /* 0x000fe2000000002a */
[----:B------:R-:W-:Y:S01]  /*5270*/  FFMA.FTZ R3, -R19, UR28, R3 ;  /* 0x0000001c13037c23 */ /* 0x000fe20008010103 */
[----:B------:R-:W-:Y:S02]  /*5280*/  PRMT R40, RZ, 0x7610, R40 ;  /* 0x00007610ff287816 */ /* 0x000fe40000000028 */
[----:B-1----:R-:W-:-:S04]  /*5290*/  PRMT R5, RZ, 0x5410, RZ ;  /* 0x00005410ff057816 */ /* 0x002fc800000000ff */
[----:B------:R-:W-:Y:S02]  /*52a0*/  @!P1 PRMT R5, R4, 0x7610, R5 ;  /* 0x0000761004059816 */ /* 0x000fe40000000005 */
[----:B------:R-:W-:Y:S02]  /*52b0*/  @!P1 PRMT R42, R17, 0x7610, R42 ;  /* 0x00007610112a9816 */ /* 0x000fe4000000002a */
[----:B------:R-:W-:Y:S02]  /*52c0*/  @!P1 PRMT R5, R5, 0x7610, R4 ;  /* 0x0000761005059816 */ /* 0x000fe40000000004 */
[----:B------:R-:W-:Y:S02]  /*52d0*/  @!P1 PRMT R40, R17, 0x7632, R40 ;  /* 0x0000763211289816 */ /* 0x000fe40000000028 */
[----:B------:R-:W-:-:S13]  /*52e0*/  FSETP.GTU.FTZ.AND P1, PT, R3, RZ, PT ;  /* 0x000000ff0300720b */ /* 0x000fda0003f3c000 */
[----:B------:R-:W-:-:S05]  /*52f0*/  VOTEU.ANY UP0, P1 ;  /* 0x0000000000ff7886 */ /* 0x000fca0000800100 */
[----:B------:R-:W1:Y:S01]  /*5300*/  @UP0 LDCU UR5, c[0x0][0x3c0] ;  /* 0x00007800ff0507ac */ /* 0x000e620008000800 */
[----:B------:R-:W-:Y:S02]  /*5310*/  PLOP3.LUT P1, PT, PT, PT, UP0, 0x80, 0x8 ;  /* 0x000000000008781c */ /* 0x000fe40003f2f008 */
[----:B------:R-:W-:Y:S02]  /*5320*/  PRMT R41, RZ, 0x7610, R41 ;  /* 0x00007610ff297816 */ /* 0x000fe40000000029 */
[----:B------:R-:W-:Y:S02]  /*5330*/  PRMT R39, RZ, 0x7610, R39 ;  /* 0x00007610ff277816 */ /* 0x000fe40000000027 */
[----:B------:R-:W-:Y:S02]  /*5340*/  PRMT R38, RZ, 0x7610, R38 ;  /* 0x00007610ff267816 */ /* 0x000fe40000000026 */
[----:B------:R-:W-:Y:S02]  /*5350*/  PRMT R36, RZ, 0x7610, R36 ;  /* 0x00007610ff247816 */ /* 0x000fe40000000024 */
[----:B------:R-:W-:-:S02]  /*5360*/  PRMT R35, RZ, 0x7610, R35 ;  /* 0x00007610ff237816 */ /* 0x000fc40000000023 */
[----:B------:R-:W-:Y:S01]  /*5370*/  PRMT R34, RZ, 0x7610, R34 ;  /* 0x00007610ff227816 */ /* 0x000fe20000000022 */
[----:B-1----:R-:W-:Y:S01]  /*5380*/  @P1 FADD.FTZ R3, R3, UR5 ;  /* 0x0000000503031e21 */ /* 0x002fe20008010000 */
[C---:B------:R-:W-:Y:S02]  /*5390*/  @!P2 PRMT R41, R21.reuse, 0x7610, R41 ;  /* 0x000076101529a816 */ /* 0x040fe40000000029 */
[----:B------:R-:W-:-:S03]  /*53a0*/  @!P2 PRMT R39, R21, 0x7632, R39 ;  /* 0x000076321527a816 */ /* 0x000fc60000000027 */
[----:B------:R-:W1:Y:S01]  /*53b0*/  @P1 MUFU.RSQ R3, R3 ;  /* 0x0000000300031308 */ /* 0x000e620000001400 */
[C---:B--2---:R-:W-:Y:S02]  /*53c0*/  @!P4 PRMT R35, R23.reuse, 0x7610, R35 ;  /* 0x000076101723c816 */ /* 0x044fe40000000023 */
[----:B------:R-:W-:Y:S01]  /*53d0*/  @!P4 PRMT R34, R23, 0x7632, R34 ;  /* 0x000076321722c816 */ /* 0x000fe20000000022 */
[----:B------:R-:W-:Y:S04]  /*53e0*/  STL.S16 [R1+0x16a], R59 ;  /* 0x00016a3b01007387 */ /* 0x000fe80000100600 */
[----:B------:R-:W-:Y:S04]  /*53f0*/  STL.S16 [R1+0x170], R54 ;  /* 0x0001703601007387 */ /* 0x000fe80000100600 */
[----:B------:R-:W-:Y:S04]  /*5400*/  STL.S16 [R1+0x156], R55 ;  /* 0x0001563701007387 */ /* 0x000fe80000100600 */
[----:B------:R-:W-:Y:S04]  /*5410*/  STL.S16 [R1+0x172], R43 ;  /* 0x0001722b01007387 */ /* 0x000fe80000100600 */
[----:B------:R-:W-:Y:S04]  /*5420*/  STL.S16 [R1+0x16e], R46 ;  /* 0x00016e2e01007387 */ /* 0x000fe80000100600 */
[----:B------:R-:W-:Y:S04]  /*5430*/  STL.S16 [R1+0x176], R47 ;  /* 0x0001762f01007387 */ /* 0x000fe80000100600 */
[----:B------:R-:W-:Y:S04]  /*5440*/  STL [R1+0x5c], R61 ;  /* 0x00005c3d01007387 */ /* 0x000fe80000100800 */
[----:B------:R-:W-:Y:S04]  /*5450*/  STL.S16 [R1+0x118], R42 ;  /* 0x0001182a01007387 */ /* 0x000fe80000100600 */
[----:B------:R-:W-:Y:S04]  /*5460*/  STL.S16 [R1+0x178], R40 ;  /* 0x0001782801007387 */ /* 0x000fe80000100600 */
[----:B------:R-:W-:Y:S04]  /*5470*/  STL [R1+0x74], R14 ;  /* 0x0000740e01007387 */ /* 0x000fe80000100800 */
[----:B------:R-:W-:Y:S04]  /*5480*/  STL [R1+0xf4], R16 ;  /* 0x0000f41001007387 */ /* 0x000fe80000100800 */
[----:B------:R-:W-:Y:S04]  /*5490*/  STL [R1+0xf8], R17 ;  /* 0x0000f81101007387 */ /* 0x000fe80000100800 */
[----:B------:R-:W-:Y:S04]  /*54a0*/  STL [R1+0x7c], R21 ;  /* 0x00007c1501007387 */ /* 0x000fe80000100800 */
[----:B------:R-:W-:Y:S04]  /*54b0*/  STL.S16 [R1+0x174], R41 ;  /* 0x0001742901007387 */ /* 0x000fe80000100600 */
[----:B------:R-:W-:Y:S04]  /*54c0*/  STL.S16 [R1+0x17a], R39 ;  /* 0x00017a2701007387 */ /* 0x000fe80000100600 */
[----:B------:R-:W-:Y:S04]  /*54d0*/  STL [R1+0x84], R23 ;  /* 0x0000841701007387 */ /* 0x000fe80000100800 */
[----:B------:R-:W-:Y:S04]  /*54e0*/  STL.S16 [R1+0x180], R35 ;  /* 0x0001802301007387 */ /* 0x000fe80000100600 */
[----:B------:R-:W-:Y:S04]  /*54f0*/  STL.S16 [R1+0x182], R34 ;  /* 0x0001822201007387 */ /* 0x000fe80000100600 */
[----:B------:R-:W-:Y:S04]  /*5500*/  STL [R1+0x104], R20 ;  /* 0x0001041401007387 */ /* 0x000fe80000100800 */
[----:B------:R-:W-:Y:S04]  /*5510*/  STL [R1+0x88], R22 ;  /* 0x0000881601007387 */ /* 0x000fe80000100800 */
[----:B------:R2:W-:Y:S01]  /*5520*/  STL [R1+0xe8], R7 ;  /* 0x0000e80701007387 */ /* 0x0005e20000100800 */
[----:B------:R-:W-:Y:S01]  /*5530*/  UISETP.NE.AND UP1, UPT, UR6, URZ, UPT ;  /* 0x000000ff0600728c */ /* 0x000fe2000bf25270 */
[----:B-1----:R-:W-:-:S02]  /*5540*/  @P1 R2UR UR5, R3 ;  /* 0x00000000030512ca */ /* 0x002fc400000e0000 */
[----:B--2---:R-:W-:Y:S02]  /*5550*/  PRMT R7, RZ, 0x5410, RZ ;  /* 0x00005410ff077816 */ /* 0x004fe400000000ff */
[C---:B------:R-:W-:Y:S02]  /*5560*/  @!P3 PRMT R38, R12.reuse, 0x7610, R38 ;  /* 0x000076100c26b816 */ /* 0x040fe40000000026 */
[----:B------:R-:W-:-:S03]  /*5570*/  @!P3 PRMT R36, R12, 0x7632, R36 ;  /* 0x000076320c24b816 */ /* 0x000fc60000000024 */
[----:B------:R-:W-:Y:S04]  /*5580*/  STL.S16 [R1+0x17c], R38 ;  /* 0x00017c2601007387 */ /* 0x000fe80000100600 */
[----:B------:R-:W-:Y:S04]  /*5590*/  STL.S16 [R1+0x17e], R36 ;  /* 0x00017e2401007387 */ /* 0x000fe80000100600 */
[----:B------:R-:W-:Y:S04]  /*55a0*/  STL [R1+0x108], R24 ;  /* 0x0001081801007387 */ /* 0x000fe80000100800 */
[----:B------:R-:W-:Y:S04]  /*55b0*/  STL [R1+0x8c], R25 ;  /* 0x00008c1901007387 */ /* 0x000fe80000100800 */
[----:B------:R-:W-:Y:S01]  /*55c0*/  STL [R1+0x10c], R26 ;  /* 0x00010c1a01007387 */ /* 0x000fe20000100800 */
[----:B------:R-:W-:-:S03]  /*55d0*/  @!P2 PRMT R7, R6, 0x7610, R7 ;  /* 0x000076100607a816 */ /* 0x000fc60000000007 */
[----:B------:R1:W-:Y:S01]  /*55e0*/  STL [R1+0xfc], R6 ;  /* 0x0000fc0601007387 */ /* 0x0003e20000100800 */
[----:B------:R-:W-:-:S03]  /*55f0*/  @!P2 PRMT R7, R7, 0x7610, R6 ;  /* 0x000076100707a816 */ /* 0x000fc60000000006 */
[----:B------:R2:W-:Y:S04]  /*5600*/  STL [R1+0x6c], R8 ;  /* 0x00006c0801007387 */ /* 0x0005e80000100800 */
[----:B------:R3:W-:Y:S01]  /*5610*/  STL [R1+0xec], R9 ;  /* 0x0000ec0901007387 */ /* 0x0007e20000100800 */
[----:B-1----:R-:W-:-:S03]  /*5620*/  PRMT R6, RZ, 0x5410, RZ ;  /* 0x00005410ff067816 */ /* 0x002fc600000000ff */
[----:B------:R1:W-:Y:S01]  /*5630*/  STL [R1+0x70], R11 ;  /* 0x0000700b01007387 */ /* 0x0003e20000100800 */
[----:B--2---:R-:W-:-:S03]  /*5640*/  PRMT R8, RZ, 0x5410, RZ ;  /* 0x00005410ff087816 */ /* 0x004fc600000000ff */
[----:B------:R2:W-:Y:S01]  /*5650*/  STL [R1+0xf0], R13 ;  /* 0x0000f00d01007387 */ /* 0x0005e20000100800 */
[----:B---3--:R-:W-:-:S03]  /*5660*/  PRMT R9, RZ, 0x5410, RZ ;  /* 0x00005410ff097816 */ /* 0x008fc600000000ff */
[----:B------:R3:W-:Y:S01]  /*5670*/  STL [R1+0x80], R12 ;  /* 0x0000800c01007387 */ /* 0x0007e20000100800 */
[----:B-1----:R-:W-:Y:S02]  /*5680*/  PRMT R11, RZ, 0x5410, RZ ;  /* 0x00005410ff0b7816 */ /* 0x002fe400000000ff */
[----:B--2---:R-:W-:Y:S02]  /*5690*/  PRMT R13, RZ, 0x5410, RZ ;  /* 0x00005410ff0d7816 */ /* 0x004fe400000000ff */
[----:B---3--:R-:W-:Y:S02]  /*56a0*/  PRMT R12, RZ, 0x5410, RZ ;  /* 0x00005410ff0c7816 */ /* 0x008fe400000000ff */
[----:B------:R-:W-:Y:S01]  /*56b0*/  @!P3 PRMT R6, R6, 0x5410, R15 ;  /* 0x000054100606b816 */ /* 0x000fe2000000000f */
[----:B------:R1:W-:Y:S01]  /*56c0*/  STL [R1+0x78], R4 ;  /* 0x0000780401007387 */ /* 0x0003e20000100800 */
[----:B------:R-:W-:Y:S02]  /*56d0*/  @!P4 PRMT R9, R20, 0x7610, R9 ;  /* 0x000076101409c816 */ /* 0x000fe40000000009 */
[----:B------:R-:W-:-:S02]  /*56e0*/  @!P5 PRMT R8, R8, 0x5410, R22 ;  /* 0x000054100808d816 */ /* 0x000fc40000000016 */
[----:B------:R-:W-:Y:S02]  /*56f0*/  @!P5 PRMT R12, R12, 0x5410, R24 ;  /* 0x000054100c0cd816 */ /* 0x000fe40000000018 */
[----:B------:R-:W-:Y:S02]  /*5700*/  @!P6 PRMT R11, R25, 0x7610, R11 ;  /* 0x00007610190be816 */ /* 0x000fe4000000000b */
[----:B------:R-:W-:Y:S01]  /*5710*/  @!P6 PRMT R13, R26, 0x7610, R13 ;  /* 0x000076101a0de816 */ /* 0x000fe2000000000d */
[----:B------:R2:W-:Y:S01]  /*5720*/  STL [R1+0x100], R15 ;  /* 0x0001000f01007387 */ /* 0x0005e20000100800 */
[----:B-1----:R-:W-:Y:S01]  /*5730*/  MOV R4, RZ ;  /* 0x000000ff00047202 */ /* 0x002fe20000000f00 */
[----:B------:R-:W-:Y:S01]  /*5740*/  HFMA2 R3, -RZ, RZ, 0, 0 ;  /* 0x00000000ff037431 */ /* 0x000fe200000001ff */
[----:B------:R-:W-:Y:S02]  /*5750*/  @!P3 PRMT R6, R15, 0x7632, R6 ;  /* 0x000076320f06b816 */ /* 0x000fe40000000006 */
[----:B------:R-:W-:-:S02]  /*5760*/  @P0 SHF.L.U32 R4, R10, 0x10, RZ ;  /* 0x000000100a040819 */ /* 0x000fc400000006ff */
[----:B------:R-:W-:Y:S02]  /*5770*/  @!P4 PRMT R9, R9, 0x7610, R20 ;  /* 0x000076100909c816 */ /* 0x000fe40000000014 */
[----:B------:R-:W-:Y:S02]  /*5780*/  @!P5 PRMT R8, R22, 0x7632, R8 ;  /* 0x000076321608d816 */ /* 0x000fe40000000008 */
[----:B------:R-:W-:Y:S02]  /*5790*/  @!P5 PRMT R12, R24, 0x7632, R12 ;  /* 0x00007632180cd816 */ /* 0x000fe4000000000c */
[----:B------:R-:W-:Y:S02]  /*57a0*/  @!P6 PRMT R11, R11, 0x7610, R25 ;  /* 0x000076100b0be816 */ /* 0x000fe40000000019 */
[----:B------:R-:W-:Y:S02]  /*57b0*/  @!P6 PRMT R13, R13, 0x7610, R26 ;  /* 0x000076100d0de816 */ /* 0x000fe4000000001a */
[----:B------:R-:W-:-:S02]  /*57c0*/  @P0 SHF.L.U32 R3, R0, 0x10, RZ ;  /* 0x0000001000030819 */ /* 0x000fc400000006ff */
[----:B----4-:R-:W-:Y:S02]  /*57d0*/  SHF.L.U32 R10, R2, 0x10, RZ ;  /* 0x00000010020a7819 */ /* 0x010fe400000006ff */
[----:B--2---:R-:W-:Y:S01]  /*57e0*/  SHF.L.U32 R15, R18, 0x10, RZ ;  /* 0x00000010120f7819 */ /* 0x004fe200000006ff */
[----:B------:R-:W-:Y:S01]  /*57f0*/  UMOV UR16, 0x3f800000 ;  /* 0x3f80000000107882 */ /* 0x000fe20000000000 */
[----:B------:R-:W-:Y:S01]  /*5800*/  @UP0 UMOV UR16, UR5 ;  /* 0x0000000500100c82 */ /* 0x000fe20008000000 */
[----:B0-----:R-:W-:Y:S05]  /*5810*/  BRA.U UP1, `(.L_x_940) ;  /* 0x0000002501887547 */ /* 0x001fea000b800000 */
[----:B------:R-:W2:Y:S04]  /*5820*/  LDL.LU.S16 R49, [R1+0x11a] ;  /* 0x00011a0001317983 */ /* 0x000ea80000300600 */
[----:B------:R-:W3:Y:S04]  /*5830*/  LDL.LU.S16 R48, [R1+0x11c] ;  /* 0x00011c0001307983 */ /* 0x000ee80000300600 */
[----:B------:R-:W4:Y:S04]  /*5840*/  LDL.S16 R56, [R1+0x124] ;  /* 0x0001240001387983 */ /* 0x000f280000100600 */
[----:B------:R-:W4:Y:S01]  /*5850*/  LDL.LU.S16 R57, [R1+0x122] ;  /* 0x0001220001397983 */ /* 0x000f220000300600 */
[----:B------:R-:W-:-:S02]  /*5860*/  HADD2.F32 R2, -RZ, R72.H1_H1 ;  /* 0x30000048ff027230 */ /* 0x000fc40000004100 */
[--C-:B------:R-:W-:Y:S01]  /*5870*/  HADD2.F32 R0, -RZ, R71.reuse.H1_H1 ;  /* 0x30000047ff007230 */ /* 0x100fe20000004100 */
[----:B------:R-:W4:Y:S01]  /*5880*/  LDL.S16 R53, [R1+0x136] ;  /* 0x0001360001357983 */ /* 0x000f220000100600 */
[----:B------:R-:W-:Y:S02]  /*5890*/  HADD2.F32 R72, -RZ, R72.H0_H0 ;  /* 0x20000048ff487230 */ /* 0x000fe40000004100 */
[----:B------:R-:W-:Y:S01]  /*58a0*/  FADD.FTZ R2, R2, -UR28 ;  /* 0x8000001c02027e21 */ /* 0x000fe20008010000 */
[----:B------:R-:W-:Y:S02]  /*58b0*/  HADD2.F32 R71, -RZ, R71.H0_H0 ;  /* 0x20000047ff477230 */ /* 0x000fe40000004100 */
[----:B------:R-:W-:Y:S01]  /*58c0*/  FMUL.FTZ R14, R10, R0 ;  /* 0x000000000a0e7220 */ /* 0x000fe20000410000 */
[----:B-----5:R-:W-:Y:S02]  /*58d0*/  HADD2.F32 R19, -RZ, R37.H0_H0 ;  /* 0x20000025ff137230 */ /* 0x020fe40000004100 */
[----:B------:R-:W-:Y:S01]  /*58e0*/  FADD.FTZ R16, R72, -UR28 ;  /* 0x8000001c48107e21 */ /* 0x000fe20008010000 */
[----:B------:R-:W-:Y:S01]  /*58f0*/  FMUL.FTZ R2, R2, UR16 ;  /* 0x0000001002027c20 */ /* 0x000fe20008410000 */
[----:B------:R-:W-:Y:S01]  /*5900*/  FADD.FTZ R18, RZ, R14 ;  /* 0x0000000eff127221 */ /* 0x000fe20000010000 */
[----:B------:R-:W-:Y:S01]  /*5910*/  FMUL.FTZ R17, R15, R71 ;  /* 0x000000470f117220 */ /* 0x000fe20000410000 */
[----:B------:R-:W-:Y:S01]  /*5920*/  FMUL.FTZ R16, R16, UR16 ;  /* 0x0000001010107c20 */ /* 0x000fe20008410000 */
[----:B------:R-:W-:Y:S01]  /*5930*/  FFMA.FTZ R14, R2, R14, RZ ;  /* 0x0000000e020e7223 */ /* 0x000fe200000100ff */
[----:B------:R-:W-:Y:S01]  /*5940*/  FADD.FTZ R19, R19, -UR28 ;  /* 0x8000001c13137e21 */ /* 0x000fe20008010000 */
[----:B------:R-:W-:Y:S01]  /*5950*/  FADD.FTZ R18, R17, R18 ;  /* 0x0000001211127221 */ /* 0x000fe20000010000 */
[----:B------:R-:W-:Y:S01]  /*5960*/  FFMA.FTZ R2, R0, R2, RZ ;  /* 0x0000000200027223 */ /* 0x000fe200000100ff */
[----:B------:R-:W-:Y:S01]  /*5970*/  FFMA.FTZ R14, R16, R17, R14 ;  /* 0x00000011100e7223 */ /* 0x000fe2000001000e */
[----:B------:R-:W-:-:S02]  /*5980*/  HADD2.F32 R17, -RZ, R73.H1_H1 ;  /* 0x30000049ff117230 */ /* 0x000fc40000004100 */
[----:B------:R-:W-:Y:S01]  /*5990*/  FADD.FTZ R0, RZ, R0 ;  /* 0x00000000ff007221 */ /* 0x000fe20000010000 */
[----:B------:R-:W-:Y:S01]  /*59a0*/  FMUL.FTZ R19, R19, UR16 ;  /* 0x0000001013137c20 */ /* 0x000fe20008410000 */
[----:B------:R-:W-:Y:S01]  /*59b0*/  HADD2.F32 R20, -RZ, R45.H0_H0 ;  /* 0x2000002dff147230 */ /* 0x000fe20000004100 */
[----:B------:R-:W4:Y:S01]  /*59c0*/  LDL.LU.S16 R52, [R1+0x13e] ;  /* 0x00013e0001347983 */ /* 0x000f220000300600 */
[----:B------:R-:W-:Y:S02]  /*59d0*/  HADD2.F32 R21, -RZ, R74.H1_H1 ;  /* 0x3000004aff157230 */ /* 0x000fe40000004100 */
[C---:B------:R-:W-:Y:S01]  /*59e0*/  FADD.FTZ R0, R17.reuse, R0 ;  /* 0x0000000011007221 */ /* 0x040fe20000010000 */
[----:B------:R-:W-:Y:S01]  /*59f0*/  FFMA.FTZ R2, R17, R19, R2 ;  /* 0x0000001311027223 */ /* 0x000fe20000010002 */
[----:B------:R-:W-:Y:S01]  /*5a00*/  FMUL.FTZ R17, R10, R17 ;  /* 0x000000110a117220 */ /* 0x000fe20000410000 */
[----:B------:R-:W-:Y:S01]  /*5a10*/  FADD.FTZ R20, R20, -UR28 ;  /* 0x8000001c14147e21 */ /* 0x000fe20008010000 */
[----:B------:R-:W-:Y:S01]  /*5a20*/  FADD.FTZ R21, R21, -UR28 ;  /* 0x8000001c15157e21 */ /* 0x000fe20008010000 */
[----:B------:R-:W-:-:S02]  /*5a30*/  HADD2.F32 R73, -RZ, R73.H0_H0 ;  /* 0x20000049ff497230 */ /* 0x000fc40000004100 */
[----:B------:R-:W-:Y:S01]  /*5a40*/  FFMA.FTZ R16, R71, R16, RZ ;  /* 0x0000001047107223 */ /* 0x000fe200000100ff */
[----:B------:R-:W-:Y:S01]  /*5a50*/  FADD.FTZ R18, R18, R17 ;  /* 0x0000001112127221 */ /* 0x000fe20000010000 */
[----:B------:R-:W-:Y:S01]  /*5a60*/  FFMA.FTZ R14, R19, R17, R14 ;  /* 0x00000011130e7223 */ /* 0x000fe2000001000e */
[----:B------:R-:W-:Y:S01]  /*5a70*/  FADD.FTZ R71, RZ, R71 ;  /* 0x00000047ff477221 */ /* 0x000fe20000010000 */
[----:B------:R-:W-:Y:S01]  /*5a80*/  FMUL.FTZ R20, R20, UR16 ;  /* 0x0000001014147c20 */ /* 0x000fe20008410000 */
[----:B------:R-:W-:Y:S02]  /*5a90*/  HADD2.F32 R17, -RZ, R75.H0_H0 ;  /* 0x2000004bff117230 */ /* 0x000fe40000004100 */
[----:B------:R-:W-:Y:S01]  /*5aa0*/  FMUL.FTZ R21, R21, UR16 ;  /* 0x0000001015157c20 */ /* 0x000fe20008410000 */
[----:B------:R-:W-:Y:S02]  /*5ab0*/  HADD2.F32 R74, -RZ, R74.H0_H0 ;  /* 0x2000004aff4a7230 */ /* 0x000fe40000004100 */
[C---:B------:R-:W-:Y:S01]  /*5ac0*/  FADD.FTZ R71, R73.reuse, R71 ;  /* 0x0000004749477221 */ /* 0x040fe20000010000 */
[----:B------:R-:W-:Y:S01]  /*5ad0*/  FFMA.FTZ R16, R73, R20, R16 ;  /* 0x0000001449107223 */ /* 0x000fe20000010010 */
[----:B------:R-:W-:Y:S01]  /*5ae0*/  FMUL.FTZ R73, R15, R73 ;  /* 0x000000490f497220 */ /* 0x000fe20000410000 */
[----:B------:R-:W-:Y:S01]  /*5af0*/  FMUL.FTZ R19, R10, R17 ;  /* 0x000000110a137220 */ /* 0x000fe20000410000 */
[----:B------:R-:W-:Y:S01]  /*5b00*/  FADD.FTZ R0, R0, R17 ;  /* 0x0000001100007221 */ /* 0x000fe20000010000 */
[----:B------:R-:W-:Y:S01]  /*5b10*/  FFMA.FTZ R2, R17, R21, R2 ;  /* 0x0000001511027223 */ /* 0x000fe20000010002 */
[----:B------:R-:W-:-:S02]  /*5b20*/  HADD2.F32 R17, -RZ, R76.H1_H1 ;  /* 0x3000004cff117230 */ /* 0x000fc40000004100 */
        /* <DEDUP_REMOVED lines=8> */
[----:B------:R-:W-:Y:S02]  /*5bb0*/  HADD2.F32 R19, -RZ, R77.H1_H1 ;  /* 0x3000004dff137230 */ /* 0x000fe40000004100 */
        /* <DEDUP_REMOVED lines=8> */
[----:B------:R-:W-:Y:S01]  /*5c40*/  FFMA.FTZ R14, R74, R75, R14 ;  /* 0x0000004b4a0e7223 */ /* 0x000fe2000001000e */
[----:B------:R-:W-:Y:S01]  /*5c50*/  FADD.FTZ R18, R75, R18 ;  /* 0x000000124b127221 */ /* 0x000fe20000010000 */
[----:B------:R-:W-:Y:S02]  /*5c60*/  HADD2.F32 R77, -RZ, R77.H0_H0 ;  /* 0x2000004dff4d7230 */ /* 0x000fe40000004100 */
[----:B------:R-:W-:Y:S01]  /*5c70*/  FADD.FTZ R76, R76, -UR28 ;  /* 0x8000001c4c4c7e21 */ /* 0x000fe20008010000 */
[----:B------:R-:W-:Y:S01]  /*5c80*/  FFMA.FTZ R14, R17, R19, R14 ;  /* 0x00000013110e7223 */ /* 0x000fe2000001000e */
[----:B------:R-:W-:Y:S02]  /*5c90*/  HADD2.F32 R17, -RZ, R79.H0_H0 ;  /* 0x2000004fff117230 */ /* 0x000fe40000004100 */
[----:B------:R-:W-:Y:S01]  /*5ca0*/  FADD.FTZ R18, R18, R19 ;  /* 0x0000001312127221 */ /* 0x000fe20000010000 */
[----:B------:R-:W-:Y:S01]  /*5cb0*/  FMUL.FTZ R76, R76, UR16 ;  /* 0x000000104c4c7c20 */ /* 0x000fe20008410000 */
[----:B------:R-:W-:Y:S01]  /*5cc0*/  FMUL.FTZ R19, R15, R77 ;  /* 0x0000004d0f137220 */ /* 0x000fe20000410000 */
[----:B------:R-:W4:Y:S01]  /*5cd0*/  LDL.LU.S16 R28, [R1+0x15e] ;  /* 0x00015e00011c7983 */ /* 0x000f220000300600 */
[----:B------:R-:W-:-:S02]  /*5ce0*/  FADD.FTZ R17, R17, -UR28 ;  /* 0x8000001c11117e21 */ /* 0x000fc40008010000 */
[----:B------:R-:W-:Y:S01]  /*5cf0*/  FADD.FTZ R18, R19, R18 ;  /* 0x0000001213127221 */ /* 0x000fe20000010000 */
[----:B------:R-:W-:Y:S01]  /*5d00*/  FFMA.FTZ R14, R76, R19, R14 ;  /* 0x000000134c0e7223 */ /* 0x000fe2000001000e */
[----:B------:R-:W-:Y:S02]  /*5d10*/  HADD2.F32 R19, -RZ, R78.H1_H1 ;  /* 0x3000004eff137230 */ /* 0x000fe40000004100 */
[----:B------:R-:W-:Y:S01]  /*5d20*/  FMUL.FTZ R17, R17, UR16 ;  /* 0x0000001011117c20 */ /* 0x000fe20008410000 */
[----:B------:R-:W-:Y:S01]  /*5d30*/  HADD2.F32 R79, -RZ, R79.H1_H1 ;  /* 0x3000004fff4f7230 */ /* 0x000fe20000004100 */
[----:B------:R-:W4:Y:S01]  /*5d40*/  LDL.S16 R29, [R1+0x160] ;  /* 0x00016000011d7983 */ /* 0x000f220000100600 */
[----:B------:R-:W-:Y:S02]  /*5d50*/  HADD2.F32 R20, -RZ, R80.H1_H1 ;  /* 0x30000050ff147230 */ /* 0x000fe40000004100 */
[----:B------:R-:W-:Y:S01]  /*5d60*/  FADD.FTZ R0, R0, R19 ;  /* 0x0000001300007221 */ /* 0x000fe20000010000 */
[----:B------:R-:W-:Y:S01]  /*5d70*/  FFMA.FTZ R2, R19, R17, R2 ;  /* 0x0000001113027223 */ /* 0x000fe20000010002 */
[----:B------:R-:W-:Y:S01]  /*5d80*/  FMUL.FTZ R19, R10, R19 ;  /* 0x000000130a137220 */ /* 0x000fe20000410000 */
[----:B------:R-:W-:Y:S01]  /*5d90*/  FADD.FTZ R79, R79, -UR28 ;  /* 0x8000001c4f4f7e21 */ /* 0x000fe20008010000 */
[----:B------:R-:W-:Y:S01]  /*5da0*/  FADD.FTZ R20, R20, -UR28 ;  /* 0x8000001c14147e21 */ /* 0x000fe20008010000 */
[----:B------:R-:W-:-:S02]  /*5db0*/  HADD2.F32 R78, -RZ, R78.H0_H0 ;  /* 0x2000004eff4e7230 */ /* 0x000fc40000004100 */
[----:B------:R-:W-:Y:S01]  /*5dc0*/  FFMA.FTZ R14, R17, R19, R14 ;  /* 0x00000013110e7223 */ /* 0x000fe2000001000e */
[----:B------:R-:W-:Y:S01]  /*5dd0*/  FADD.FTZ R71, R71, R77 ;  /* 0x0000004d47477221 */ /* 0x000fe20000010000 */
[----:B------:R-:W-:Y:S01]  /*5de0*/  FFMA.FTZ R16, R77, R76, R16 ;  /* 0x0000004c4d107223 */ /* 0x000fe20000010010 */
[----:B------:R-:W-:Y:S01]  /*5df0*/  FMUL.FTZ R79, R79, UR16 ;  /* 0x000000104f4f7c20 */ /* 0x000fe20008410000 */
[----:B------:R-:W-:Y:S02]  /*5e00*/  HADD2.F32 R17, -RZ, R81.H1_H1 ;  /* 0x30000051ff117230 */ /* 0x000fe40000004100 */
[----:B------:R-:W-:Y:S01]  /*5e10*/  FMUL.FTZ R20, R20, UR16 ;  /* 0x0000001014147c20 */ /* 0x000fe20008410000 */
[----:B------:R-:W-:Y:S02]  /*5e20*/  HADD2.F32 R80, -RZ, R80.H0_H0 ;  /* 0x20000050ff507230 */ /* 0x000fe40000004100 */
[----:B------:R-:W-:Y:S01]  /*5e30*/  FADD.FTZ R71, R71, R78 ;  /* 0x0000004e47477221 */ /* 0x000fe20000010000 */
[----:B------:R-:W-:Y:S01]  /*5e40*/  FFMA.FTZ R16, R78, R79, R16 ;  /* 0x0000004f4e107223 */ /* 0x000fe20000010010 */
[----:B------:R-:W-:Y:S01]  /*5e50*/  FADD.FTZ R18, R18, R19 ;  /* 0x0000001312127221 */ /* 0x000fe20000010000 */
        /* <DEDUP_REMOVED lines=8> */
[----:B------:R-:W-:Y:S02]  /*5ee0*/  HADD2.F32 R81, -RZ, R81.H0_H0 ;  /* 0x20000051ff517230 */ /* 0x000fe40000004100 */
        /* <DEDUP_REMOVED lines=18> */
[----:B------:R-:W-:Y:S02]  /*6010*/  HADD2.F32 R17, -RZ, R84.H1_H1 ;  /* 0x30000054ff117230 */ /* 0x000fe40000004100 */
[----:B------:R-:W-:Y:S01]  /*6020*/  FADD.FTZ R18, R18, R19 ;  /* 0x0000001312127221 */ /* 0x000fe20000010000 */
[----:B------:R-:W-:Y:S01]  /*6030*/  FMUL.FTZ R82, R82, UR16 ;  /* 0x0000001052527c20 */ /* 0x000fe20008410000 */
[----:B------:R-:W-:Y:S01]  /*6040*/  FMUL.FTZ R19, R15, R83 ;  /* 0x000000530f137220 */ /* 0x000fe20000410000 */
[----:B------:R-:W-:-:S03]  /*6050*/  FADD.FTZ R17, R17, -UR28 ;  /* 0x8000001c11117e21 */ /* 0x000fc60008010000 */
[----:B------:R-:W-:Y:S01]  /*6060*/  FADD.FTZ R18, R19, R18 ;  /* 0x0000001213127221 */ /* 0x000fe20000010000 */
[----:B------:R-:W-:Y:S01]  /*6070*/  FFMA.FTZ R14, R82, R19, R14 ;  /* 0x00000013520e7223 */ /* 0x000fe2000001000e */
[--C-:B------:R-:W-:Y:S02]  /*6080*/  HADD2.F32 R19, -RZ, R85.reuse.H0_H0 ;  /* 0x20000055ff137230 */ /* 0x100fe40000004100 */
[----:B------:R-:W-:Y:S01]  /*6090*/  FMUL.FTZ R17, R17, UR16 ;  /* 0x0000001011117c20 */ /* 0x000fe20008410000 */
[----:B------:R-:W-:Y:S02]  /*60a0*/  HADD2.F32 R84, -RZ, R84.H0_H0 ;  /* 0x20000054ff547230 */ /* 0x000fe40000004100 */
[----:B------:R-:W-:Y:S02]  /*60b0*/  HADD2.F32 R20, -RZ, R86.H1_H1 ;  /* 0x30000056ff147230 */ /* 0x000fe40000004100 */
[----:B------:R-:W-:Y:S01]  /*60c0*/  FADD.FTZ R0, R0, R19 ;  /* 0x0000001300007221 */ /* 0x000fe20000010000 */
[----:B------:R-:W-:Y:S01]  /*60d0*/  FFMA.FTZ R2, R19, R17, R2 ;  /* 0x0000001113027223 */ /* 0x000fe20000010002 */
[----:B------:R-:W-:Y:S01]  /*60e0*/  FMUL.FTZ R19, R10, R19 ;  /* 0x000000130a137220 */ /* 0x000fe20000410000 */
[----:B------:R-:W-:Y:S01]  /*60f0*/  FADD.FTZ R84, R84, -UR28 ;  /* 0x8000001c54547e21 */ /* 0x000fe20008010000 */
[----:B------:R-:W-:Y:S01]  /*6100*/  FADD.FTZ R20, R20, -UR28 ;  /* 0x8000001c14147e21 */ /* 0x000fe20008010000 */
[----:B------:R-:W-:-:S02]  /*6110*/  HADD2.F32 R85, -RZ, R85.H1_H1 ;  /* 0x30000055ff557230 */ /* 0x000fc40000004100 */
        /* <DEDUP_REMOVED lines=34> */
[----:B------:R-:W-:Y:S02]  /*6340*/  HADD2.F32 R89, -RZ, R89.H1_H1 ;  /* 0x30000059ff597230 */ /* 0x000fe40000004100 */
        /* <DEDUP_REMOVED lines=9> */
[--C-:B------:R-:W-:Y:S02]  /*63e0*/  HADD2.F32 R19, -RZ, R51.reuse.H1_H1 ;  /* 0x30000033ff137230 */ /* 0x100fe40000004100 */
        /* <DEDUP_REMOVED lines=13> */
[----:B------:R-:W-:Y:S02]  /*64c0*/  HADD2.F32 R17, -RZ, R91.H0_H0 ;  /* 0x2000005bff117230 */ /* 0x000fe40000004100 */
        /* <DEDUP_REMOVED lines=36> */
[----:B------:R-:W-:-:S02]  /*6710*/  HADD2.F32 R93, -RZ, R93.H1_H1 ;  /* 0x3000005dff5d7230 */ /* 0x000fc40000004100 */
[----:B------:R-:W-:Y:S01]  /*6720*/  FADD.FTZ R17, R17, -UR28 ;  /* 0x8000001c11117e21 */ /* 0x000fe20008010000 */
[----:B------:R-:W-:Y:S01]  /*6730*/  FADD.FTZ R18, R19, R18 ;  /* 0x0000001213127221 */ /* 0x000fe20000010000 */
[----:B------:R-:W-:Y:S01]  /*6740*/  FFMA.FTZ R14, R92, R19, R14 ;  /* 0x000000135c0e7223 */ /* 0x000fe2000001000e */
[----:B------:R-:W-:Y:S02]  /*6750*/  HADD2.F32 R19, -RZ, R65.H0_H0 ;  /* 0x20000041ff137230 */ /* 0x000fe40000004100 */
[----:B------:R-:W-:Y:S01]  /*6760*/  FADD.FTZ R93, R93, -UR28 ;  /* 0x8000001c5d5d7e21 */ /* 0x000fe20008010000 */
[----:B------:R-:W-:Y:S01]  /*6770*/  FMUL.FTZ R17, R17, UR16 ;  /* 0x0000001011117c20 */ /* 0x000fe20008410000 */
[----:B------:R-:W-:Y:S02]  /*6780*/  HADD2.F32 R21, -RZ, R64.H0_H0 ;  /* 0x20000040ff157230 */ /* 0x000fe40000004100 */
[----:B------:R-:W-:Y:S01]  /*6790*/  FADD.FTZ R71, R71, R20 ;  /* 0x0000001447477221 */ /* 0x000fe20000010000 */
[----:B------:R-:W-:Y:S01]  /*67a0*/  FFMA.FTZ R16, R20, R92, R16 ;  /* 0x0000005c14107223 */ /* 0x000fe20000010010 */
        /* <DEDUP_REMOVED lines=10> */
[----:B------:R-:W-:-:S04]  /*6850*/  FADD.FTZ R20, R20, -UR28 ;  /* 0x8000001c14147e21 */ /* 0x000fc80008010000 */
[----:B------:R-:W-:Y:S01]  /*6860*/  FMUL.FTZ R19, R20, UR16 ;  /* 0x0000001014137c20 */ /* 0x000fe20008410000 */
[----:B--2---:R-:W-:Y:S02]  /*6870*/  HADD2.F32 R18, -RZ, R49.H0_H0 ;  /* 0x20000031ff127230 */ /* 0x004fe40000004100 */
[----:B------:R-:W2:Y:S01]  /*6880*/  LDL.LU.S16 R49, [R1+0x12e] ;  /* 0x00012e0001317983 */ /* 0x000ea20000300600 */
[----:B---3--:R-:W-:-:S03]  /*6890*/  HADD2.F32 R17, -RZ, R48.H0_H0 ;  /* 0x20000030ff117230 */ /* 0x008fc60000004100 */
[----:B------:R-:W3:Y:S01]  /*68a0*/  LDL.S16 R48, [R1+0x12c] ;  /* 0x00012c0001307983 */ /* 0x000ee20000100600 */
[----:B------:R-:W-:Y:S01]  /*68b0*/  FADD.FTZ R18, R18, -UR28 ;  /* 0x8000001c12127e21 */ /* 0x000fe20008010000 */
[----:B------:R-:W-:Y:S01]  /*68c0*/  FMUL.FTZ R20, R10, R17 ;  /* 0x000000110a147220 */ /* 0x000fe20000410000 */
[----:B------:R-:W-:Y:S01]  /*68d0*/  FADD.FTZ R0, R0, R17 ;  /* 0x0000001100007221 */ /* 0x000fe20000010000 */
[----:B------:R-:W-:Y:S01]  /*68e0*/  FFMA.FTZ R2, R17, R19, R2 ;  /* 0x0000001311027223 */ /* 0x000fe20000010002 */
[----:B----4-:R-:W-:Y:S02]  /*68f0*/  HADD2.F32 R17, -RZ, R56.H0_H0 ;  /* 0x20000038ff117230 */ /* 0x010fe40000004100 */
[----:B------:R-:W4:Y:S01]  /*6900*/  LDL.LU.S16 R56, [R1+0x12a] ;  /* 0x00012a0001387983 */ /* 0x000f220000300600 */
[----:B------:R-:W-:Y:S01]  /*6910*/  FMUL.FTZ R23, R18, UR16 ;  /* 0x0000001012177c20 */ /* 0x000fe20008410000 */
[----:B------:R-:W-:Y:S02]  /*6920*/  HADD2.F32 R18, -RZ, R57.H0_H0 ;  /* 0x20000039ff127230 */ /* 0x000fe40000004100 */
[----:B------:R-:W4:Y:S01]  /*6930*/  LDL.LU.S16 R57, [R1+0x126] ;  /* 0x0001260001397983 */ /* 0x000f220000300600 */
[----:B------:R-:W-:Y:S01]  /*6940*/  FADD.FTZ R21, R22, R21 ;  /* 0x0000001516157221 */ /* 0x000fe20000010000 */
[----:B------:R-:W-:Y:S01]  /*6950*/  FFMA.FTZ R14, R93, R22, R14 ;  /* 0x000000165d0e7223 */ /* 0x000fe2000001000e */
[----:B------:R-:W-:-:S02]  /*6960*/  HADD2.F32 R44, -RZ, R44.H1_H1 ;  /* 0x3000002cff2c7230 */ /* 0x000fc40000004100 */
[----:B------:R-:W-:Y:S01]  /*6970*/  FADD.FTZ R21, R21, R20 ;  /* 0x0000001415157221 */ /* 0x000fe20000010000 */
[----:B------:R-:W-:Y:S01]  /*6980*/  FFMA.FTZ R14, R19, R20, R14 ;  /* 0x00000014130e7223 */ /* 0x000fe2000001000e */
[----:B------:R-:W-:Y:S02]  /*6990*/  HADD2.F32 R20, -RZ, R67.H0_H0 ;  /* 0x20000043ff147230 */ /* 0x000fe40000004100 */
[----:B------:R-:W-:-:S03]  /*69a0*/  FADD.FTZ R19, R44, -UR28 ;  /* 0x8000001c2c137e21 */ /* 0x000fc60008010000 */
[----:B------:R-:W-:Y:S01]  /*69b0*/  FADD.FTZ R71, R71, R20 ;  /* 0x0000001447477221 */ /* 0x000fe20000010000 */
[----:B------:R-:W-:Y:S01]  /*69c0*/  FFMA.FTZ R16, R20, R23, R16 ;  /* 0x0000001714107223 */ /* 0x000fe20000010010 */
[----:B------:R-:W-:Y:S01]  /*69d0*/  FMUL.FTZ R20, R15, R20 ;  /* 0x000000140f147220 */ /* 0x000fe20000410000 */
[----:B------:R-:W-:Y:S01]  /*69e0*/  FMUL.FTZ R19, R19, UR16 ;  /* 0x0000001013137c20 */ /* 0x000fe20008410000 */
[----:B------:R-:W-:Y:S02]  /*69f0*/  FMUL.FTZ R22, R10, R17 ;  /* 0x000000110a167220 */ /* 0x000fe40000410000 */
[----:B------:R-:W-:Y:S01]  /*6a00*/  FADD.FTZ R21, R20, R21 ;  /* 0x0000001514157221 */ /* 0x000fe20000010000 */
[----:B------:R-:W-:Y:S01]  /*6a10*/  FFMA.FTZ R14, R23, R20, R14 ;  /* 0x00000014170e7223 */ /* 0x000fe2000001000e */
[----:B------:R-:W-:Y:S01]  /*6a20*/  FADD.FTZ R0, R0, R17 ;  /* 0x0000001100007221 */ /* 0x000fe20000010000 */
[----:B------:R-:W-:Y:S01]  /*6a30*/  FFMA.FTZ R2, R17, R19, R2 ;  /* 0x0000001311027223 */ /* 0x000fe20000010002 */
[----:B------:R-:W-:Y:S01]  /*6a40*/  FADD.FTZ R18, R18, -UR28 ;  /* 0x8000001c12127e21 */ /* 0x000fe20008010000 */
[----:B------:R-:W-:-:S02]  /*6a50*/  HADD2.F32 R17, -RZ, R68.H0_H0 ;  /* 0x20000044ff117230 */ /* 0x000fc40000004100 */
[----:B------:R-:W-:Y:S01]  /*6a60*/  FADD.FTZ R20, R21, R22 ;  /* 0x0000001615147221 */ /* 0x000fe20000010000 */
[----:B------:R-:W-:Y:S01]  /*6a70*/  FFMA.FTZ R21, R19, R22, R14 ;  /* 0x0000001613157223 */ /* 0x000fe2000001000e */
[----:B------:R-:W-:Y:S02]  /*6a80*/  HADD2.F32 R22, -RZ, R66.H0_H0 ;  /* 0x20000042ff167230 */ /* 0x000fe40000004100 */
[----:B------:R-:W-:Y:S01]  /*6a90*/  FMUL.FTZ R18, R18, UR16 ;  /* 0x0000001012127c20 */ /* 0x000fe20008410000 */
[----:B------:R-:W-:Y:S01]  /*6aa0*/  FMUL.FTZ R19, R15, R17 ;  /* 0x000000110f137220 */ /* 0x000fe20000410000 */
[----:B------:R-:W-:Y:S01]  /*6ab0*/  FADD.FTZ R71, R71, R17 ;  /* 0x0000001147477221 */ /* 0x000fe20000010000 */
[----:B------:R-:W-:Y:S01]  /*6ac0*/  FADD.FTZ R22, R22, -UR28 ;  /* 0x8000001c16167e21 */ /* 0x000fe20008010000 */
[----:B------:R-:W-:Y:S01]  /*6ad0*/  FFMA.FTZ R16, R17, R18, R16 ;  /* 0x0000001211107223 */ /* 0x000fe20000010010 */
[----:B------:R-:W-:Y:S01]  /*6ae0*/  FADD.FTZ R14, R19, R20 ;  /* 0x00000014130e7221 */ /* 0x000fe20000010000 */
[----:B------:R-:W-:Y:S01]  /*6af0*/  FFMA.FTZ R17, R18, R19, R21 ;  /* 0x0000001312117223 */ /* 0x000fe20000010015 */
[----:B------:R-:W-:Y:S01]  /*6b00*/  FMUL.FTZ R22, R22, UR16 ;  /* 0x0000001016167c20 */ /* 0x000fe20008410000 */
[----:B------:R-:W-:-:S05]  /*6b10*/  HADD2.F32 R21, -RZ, R69.H0_H0 ;  /* 0x20000045ff157230 */ /* 0x000fca0000004100 */
[----:B------:R-:W-:Y:S01]  /*6b20*/  FADD.FTZ R71, R71, R21 ;  /* 0x0000001547477221 */ /* 0x000fe20000010000 */
[----:B------:R-:W-:Y:S01]  /*6b30*/  FMUL.FTZ R18, R15, R21 ;  /* 0x000000150f127220 */ /* 0x000fe20000410000 */
[----:B--2---:R-:W-:Y:S02]  /*6b40*/  HADD2.F32 R19, -RZ, R49.H0_H0 ;  /* 0x20000031ff137230 */ /* 0x004fe40000004100 */
[----:B------:R-:W2:Y:S01]  /*6b50*/  LDL.S16 R49, [R1+0x14a] ;  /* 0x00014a0001317983 */ /* 0x000ea20000100600 */
[----:B---3--:R-:W-:-:S03]  /*6b60*/  HADD2.F32 R23, -RZ, R48.H0_H0 ;  /* 0x20000030ff177230 */ /* 0x008fc60000004100 */
[----:B------:R-:W3:Y:S01]  /*6b70*/  LDL.LU.S16 R48, [R1+0x134] ;  /* 0x0001340001307983 */ /* 0x000ee20000300600 */
[----:B------:R-:W-:Y:S01]  /*6b80*/  FADD.FTZ R0, R0, R19 ;  /* 0x0000001300007221 */ /* 0x000fe20000010000 */
[----:B------:R-:W-:Y:S01]  /*6b90*/  FFMA.FTZ R2, R19, R22, R2 ;  /* 0x0000001613027223 */ /* 0x000fe20000010002 */
[----:B------:R-:W-:Y:S01]  /*6ba0*/  FADD.FTZ R23, R23, -UR28 ;  /* 0x8000001c17177e21 */ /* 0x000fe20008010000 */
[----:B------:R-:W-:-:S03]  /*6bb0*/  FMUL.FTZ R19, R10, R19 ;  /* 0x000000130a137220 */ /* 0x000fc60000410000 */
[----:B------:R-:W-:Y:S01]  /*6bc0*/  FMUL.FTZ R23, R23, UR16 ;  /* 0x0000001017177c20 */ /* 0x000fe20008410000 */
[----:B------:R-:W-:Y:S01]  /*6bd0*/  FFMA.FTZ R22, R22, R19, R17 ;  /* 0x0000001316167223 */ /* 0x000fe20000010011 */
[----:B----4-:R-:W-:Y:S02]  /*6be0*/  HADD2.F32 R17, -RZ, R56.H0_H0 ;  /* 0x20000038ff117230 */ /* 0x010fe40000004100 */
[----:B------:R-:W4:Y:S01]  /*6bf0*/  LDL.LU.S16 R56, [R1+0x132] ;  /* 0x0001320001387983 */ /* 0x000f220000300600 */
[----:B------:R-:W-:Y:S01]  /*6c00*/  FFMA.FTZ R16, R21, R23, R16 ;  /* 0x0000001715107223 */ /* 0x000fe20000010010 */
[----:B------:R-:W-:Y:S01]  /*6c10*/  FADD.FTZ R21, R14, R19 ;  /* 0x000000130e157221 */ /* 0x000fe20000010000 */
[----:B------:R-:W-:Y:S02]  /*6c20*/  HADD2.F32 R14, -RZ, R57.H0_H0 ;  /* 0x20000039ff0e7230 */ /* 0x000fe40000004100 */
[----:B------:R-:W4:Y:S01]  /*6c30*/  LDL.S16 R57, [R1+0x13c] ;  /* 0x00013c0001397983 */ /* 0x000f220000100600 */
[----:B------:R-:W-:-:S05]  /*6c40*/  HADD2.F32 R20, -RZ, R63.H0_H0 ;  /* 0x2000003fff147230 */ /* 0x000fca0000004100 */
[----:B------:R-:W-:Y:S01]  /*6c50*/  FADD.FTZ R20, R20, -UR28 ;  /* 0x8000001c14147e21 */ /* 0x000fe20008010000 */
[----:B------:R-:W-:-:S03]  /*6c60*/  FADD.FTZ R14, R14, -UR28 ;  /* 0x8000001c0e0e7e21 */ /* 0x000fc60008010000 */
[----:B------:R-:W-:Y:S01]  /*6c70*/  FMUL.FTZ R19, R20, UR16 ;  /* 0x0000001014137c20 */ /* 0x000fe20008410000 */
[----:B------:R-:W-:Y:S01]  /*6c80*/  FADD.FTZ R21, R18, R21 ;  /* 0x0000001512157221 */ /* 0x000fe20000010000 */
[----:B------:R-:W-:Y:S01]  /*6c90*/  FFMA.FTZ R22, R23, R18, R22 ;  /* 0x0000001217167223 */ /* 0x000fe20000010016 */
[----:B------:R-:W-:Y:S02]  /*6ca0*/  HADD2.F32 R63, -RZ, R63.H1_H1 ;  /* 0x3000003fff3f7230 */ /* 0x000fe40000004100 */
[----:B------:R-:W-:Y:S01]  /*6cb0*/  FMUL.FTZ R18, R10, R17 ;  /* 0x000000110a127220 */ /* 0x000fe20000410000 */
[----:B------:R-:W-:Y:S01]  /*6cc0*/  FADD.FTZ R0, R0, R17 ;  /* 0x0000001100007221 */ /* 0x000fe20000010000 */
[----:B------:R-:W-:Y:S01]  /*6cd0*/  FFMA.FTZ R2, R17, R19, R2 ;  /* 0x0000001311027223 */ /* 0x000fe20000010002 */
[----:B------:R-:W-:Y:S02]  /*6ce0*/  HADD2.F32 R17, -RZ, R70.H0_H0 ;  /* 0x20000046ff117230 */ /* 0x000fe40000004100 */
[----:B------:R-:W-:Y:S01]  /*6cf0*/  FMUL.FTZ R14, R14, UR16 ;  /* 0x000000100e0e7c20 */ /* 0x000fe20008410000 */
[----:B------:R-:W-:Y:S01]  /*6d00*/  FADD.FTZ R20, R21, R18 ;  /* 0x0000001215147221 */ /* 0x000fe20000010000 */
[----:B------:R-:W-:Y:S01]  /*6d10*/  FADD.FTZ R63, R63, -UR28 ;  /* 0x8000001c3f3f7e21 */ /* 0x000fe20008010000 */
[----:B------:R-:W-:Y:S01]  /*6d20*/  FFMA.FTZ R19, R19, R18, R22 ;  /* 0x0000001213137223 */ /* 0x000fe20000010016 */
[----:B------:R-:W-:-:S02]  /*6d30*/  HADD2.F32 R21, -RZ, R53.H0_H0 ;  /* 0x20000035ff157230 */ /* 0x000fc40000004100 */
[----:B------:R-:W-:Y:S01]  /*6d40*/  FADD.FTZ R71, R71, R17 ;  /* 0x0000001147477221 */ /* 0x000fe20000010000 */
[----:B------:R-:W4:Y:S01]  /*6d50*/  LDL.S16 R53, [R1+0x152] ;  /* 0x0001520001357983 */ /* 0x000f220000100600 */
[----:B------:R-:W-:Y:S01]  /*6d60*/  FFMA.FTZ R16, R17, R14, R16 ;  /* 0x0000000e11107223 */ /* 0x000fe20000010010 */
[----:B------:R-:W-:Y:S01]  /*6d70*/  FMUL.FTZ R17, R15, R17 ;  /* 0x000000110f117220 */ /* 0x000fe20000410000 */
[----:B------:R-:W-:Y:S01]  /*6d80*/  FMUL.FTZ R22, R63, UR16 ;  /* 0x000000103f167c20 */ /* 0x000fe20008410000 */
[----:B------:R-:W-:Y:S02]  /*6d90*/  FADD.FTZ R0, R0, R21 ;  /* 0x0000001500007221 */ /* 0x000fe40000010000 */
[----:B------:R-:W-:Y:S01]  /*6da0*/  FADD.FTZ R20, R17, R20 ;  /* 0x0000001411147221 */ /* 0x000fe20000010000 */
[----:B------:R-:W-:Y:S01]  /*6db0*/  FFMA.FTZ R19, R14, R17, R19 ;  /* 0x000000110e137223 */ /* 0x000fe20000010013 */
[----:B------:R-:W-:Y:S01]  /*6dc0*/  FFMA.FTZ R2, R21, R22, R2 ;  /* 0x0000001615027223 */ /* 0x000fe20000010002 */
[----:B------:R-:W-:-:S04]  /*6dd0*/  FMUL.FTZ R21, R10, R21 ;  /* 0x000000150a157220 */ /* 0x000fc80000410000 */
[----:B------:R-:W-:Y:S01]  /*6de0*/  FADD.FTZ R20, R20, R21 ;  /* 0x0000001514147221 */ /* 0x000fe20000010000 */
[----:B------:R-:W-:Y:S01]  /*6df0*/  FFMA.FTZ R21, R22, R21, R19 ;  /* 0x0000001516157223 */ /* 0x000fe20000010013 */
[----:B---3--:R-:W-:Y:S02]  /*6e00*/  HADD2.F32 R18, -RZ, R48.H0_H0 ;  /* 0x20000030ff127230 */ /* 0x008fe40000004100 */
[----:B------:R-:W3:Y:S01]  /*6e10*/  LDL.LU.S16 R48, [R1+0x13a] ;  /* 0x00013a0001307983 */ /* 0x000ee20000300600 */
[----:B--2---:R-:W-:Y:S02]  /*6e20*/  HADD2.F32 R17, -RZ, R49.H0_H0 ;  /* 0x20000031ff117230 */ /* 0x004fe40000004100 */
[----:B------:R-:W-:Y:S01]  /*6e30*/  FADD.FTZ R18, R18, -UR28 ;  /* 0x8000001c12127e21 */ /* 0x000fe20008010000 */
[----:B------:R-:W2:Y:S03]  /*6e40*/  LDL.LU.S16 R49, [R1+0x148] ;  /* 0x0001480001317983 */ /* 0x000ea60000300600 */
[----:B------:R-:W-:Y:S01]  /*6e50*/  FMUL.FTZ R18, R18, UR16 ;  /* 0x0000001012127c20 */ /* 0x000fe20008410000 */
[----:B----4-:R-:W-:-:S02]  /*6e60*/  HADD2.F32 R14, -RZ, R56.H0_H0 ;  /* 0x20000038ff0e7230 */ /* 0x010fc40000004100 */
[----:B------:R-:W4:Y:S01]  /*6e70*/  LDL.S16 R56, [R1+0x146] ;  /* 0x0001460001387983 */ /* 0x000f220000100600 */
[----:B------:R-:W-:Y:S01]  /*6e80*/  FMUL.FTZ R19, R15, R17 ;  /* 0x000000110f137220 */ /* 0x000fe20000410000 */
[----:B------:R-:W-:Y:S01]  /*6e90*/  FADD.FTZ R71, R71, R17 ;  /* 0x0000001147477221 */ /* 0x000fe20000010000 */
[----:B------:R-:W-:Y:S01]  /*6ea0*/  FFMA.FTZ R16, R17, R18, R16 ;  /* 0x0000001211107223 */ /* 0x000fe20000010010 */
[----:B------:R-:W-:Y:S02]  /*6eb0*/  HADD2.F32 R17, -RZ, R57.H0_H0 ;  /* 0x20000039ff117230 */ /* 0x000fe40000004100 */
[----:B------:R-:W4:Y:S01]  /*6ec0*/  LDL.LU.S16 R57, [R1+0x144] ;  /* 0x0001440001397983 */ /* 0x000f220000300600 */
[----:B------:R-:W-:Y:S01]  /*6ed0*/  FADD.FTZ R14, R14, -UR28 ;  /* 0x8000001c0e0e7e21 */ /* 0x000fe20008010000 */
[----:B------:R-:W-:Y:S01]  /*6ee0*/  FADD.FTZ R20, R19, R20 ;  /* 0x0000001413147221 */ /* 0x000fe20000010000 */
[----:B------:R-:W-:Y:S01]  /*6ef0*/  FFMA.FTZ R21, R18, R19, R21 ;  /* 0x0000001312157223 */ /* 0x000fe20000010015 */
[----:B------:R-:W-:-:S02]  /*6f00*/  HADD2.F32 R19, -RZ, R52.H0_H0 ;  /* 0x20000034ff137230 */ /* 0x000fc40000004100 */
[----:B------:R-:W-:Y:S01]  /*6f10*/  FMUL.FTZ R14, R14, UR16 ;  /* 0x000000100e0e7c20 */ /* 0x000fe20008410000 */
[----:B------:R-:W4:Y:S01]  /*6f20*/  LDL.LU.S16 R52, [R1+0x154] ;  /* 0x0001540001347983 */ /* 0x000f220000300600 */
[----:B------:R-:W-:Y:S01]  /*6f30*/  FADD.FTZ R18, R17, -UR28 ;  /* 0x8000001c11127e21 */ /* 0x000fe20008010000 */
[----:B------:R-:W-:Y:S01]  /*6f40*/  FADD.FTZ R0, R0, R19 ;  /* 0x0000001300007221 */ /* 0x000fe20000010000 */
[----:B------:R-:W-:Y:S01]  /*6f50*/  FFMA.FTZ R2, R19, R14, R2 ;  /* 0x0000000e13027223 */ /* 0x000fe20000010002 */
[----:B------:R-:W-:Y:S01]  /*6f60*/  FMUL.FTZ R19, R10, R19 ;  /* 0x000000130a137220 */ /* 0x000fe20000410000 */
[----:B------:R-:W-:-:S03]  /*6f70*/  FMUL.FTZ R18, R18, UR16 ;  /* 0x0000001012127c20 */ /* 0x000fc60008410000 */
[----:B------:R-:W-:Y:S01]  /*6f80*/  FADD.FTZ R20, R20, R19 ;  /* 0x0000001314147221 */ /* 0x000fe20000010000 */
[----:B------:R-:W-:Y:S02]  /*6f90*/  HADD2.F32 R17, -RZ, R53.H0_H0 ;  /* 0x20000035ff117230 */ /* 0x000fe40000004100 */
[----:B------:R-:W4:Y:S01]  /*6fa0*/  LDL.LU.S16 R53, [R1+0x150] ;  /* 0x0001500001357983 */ /* 0x000f220000300600 */
[----:B------:R-:W-:Y:S02]  /*6fb0*/  FFMA.FTZ R21, R14, R19, R21 ;  /* 0x000000130e157223 */ /* 0x000fe40000010015 */
[----:B------:R-:W-:Y:S01]  /*6fc0*/  FADD.FTZ R71, R71, R17 ;  /* 0x0000001147477221 */ /* 0x000fe20000010000 */
[----:B------:R-:W-:Y:S01]  /*6fd0*/  FFMA.FTZ R16, R17, R18, R16 ;  /* 0x0000001211107223 */ /* 0x000fe20000010010 */
[----:B------:R-:W-:-:S04]  /*6fe0*/  FMUL.FTZ R17, R15, R17 ;  /* 0x000000110f117220 */ /* 0x000fc80000410000 */
[----:B------:R-:W-:Y:S01]  /*6ff0*/  FFMA.FTZ R21, R18, R17, R21 ;  /* 0x0000001112157223 */ /* 0x000fe20000010015 */
[----:B---3--:R-:W-:Y:S02]  /*7000*/  HADD2.F32 R22, -RZ, R48.H0_H0 ;  /* 0x20000030ff167230 */ /* 0x008fe40000004100 */
[----:B------:R-:W3:Y:S01]  /*7010*/  LDL.S16 R48, [R1+0x14e] ;  /* 0x00014e0001307983 */ /* 0x000ee20000100600 */
[----:B--2---:R-:W-:-:S03]  /*7020*/  HADD2.F32 R19, -RZ, R49.H0_H0 ;  /* 0x20000031ff137230 */ /* 0x004fc60000004100 */
[----:B------:R-:W2:Y:S01]  /*7030*/  LDL.S16 R49, [R1+0x158] ;  /* 0x0001580001317983 */ /* 0x000ea20000100600 */
[----:B----4-:R-:W-:-:S03]  /*7040*/  HADD2.F32 R14, -RZ, R56.H0_H0 ;  /* 0x20000038ff0e7230 */ /* 0x010fc60000004100 */
[----:B------:R-:W4:Y:S01]  /*7050*/  LDL.LU.S16 R56, [R1+0x14c] ;  /* 0x00014c0001387983 */ /* 0x000f220000300600 */
[----:B------:R-:W-:-:S03]  /*7060*/  HADD2.F32 R18, -RZ, R57.H0_H0 ;  /* 0x20000039ff127230 */ /* 0x000fc60000004100 */
[----:B------:R-:W4:Y:S01]  /*7070*/  LDL.S16 R57, [R1+0x15c] ;  /* 0x00015c0001397983 */ /* 0x000f220000100600 */
[----:B------:R-:W-:Y:S01]  /*7080*/  FADD.FTZ R22, R22, -UR28 ;  /* 0x8000001c16167e21 */ /* 0x000fe20008010000 */
[----:B------:R-:W-:Y:S01]  /*7090*/  FADD.FTZ R20, R17, R20 ;  /* 0x0000001411147221 */ /* 0x000fe20000010000 */
[----:B------:R-:W-:Y:S02]  /*70a0*/  FMUL.FTZ R17, R10, R19 ;  /* 0x000000130a117220 */ /* 0x000fe40000410000 */
[----:B------:R-:W-:Y:S01]  /*70b0*/  FMUL.FTZ R22, R22, UR16 ;  /* 0x0000001016167c20 */ /* 0x000fe20008410000 */
[----:B------:R-:W-:Y:S01]  /*70c0*/  FADD.FTZ R14, R14, -UR28 ;  /* 0x8000001c0e0e7e21 */ /* 0x000fe20008010000 */
[----:B------:R-:W-:Y:S02]  /*70d0*/  FADD.FTZ R20, R20, R17 ;  /* 0x0000001114147221 */ /* 0x000fe40000010000 */
[----:B------:R-:W-:Y:S01]  /*70e0*/  FFMA.FTZ R21, R22, R17, R21 ;  /* 0x0000001116157223 */ /* 0x000fe20000010015 */
[----:B------:R-:W-:-:S02]  /*70f0*/  HADD2.F32 R17, -RZ, R52.H0_H0 ;  /* 0x20000034ff117230 */ /* 0x000fc40000004100 */
[----:B------:R-:W-:Y:S01]  /*7100*/  FMUL.FTZ R14, R14, UR16 ;  /* 0x000000100e0e7c20 */ /* 0x000fe20008410000 */
[----:B------:R-:W4:Y:S01]  /*7110*/  LDL.LU.S16 R52, [R1+0x15a] ;  /* 0x00015a0001347983 */ /* 0x000f220000300600 */
[----:B------:R-:W-:Y:S01]  /*7120*/  FADD.FTZ R0, R0, R19 ;  /* 0x0000001300007221 */ /* 0x000fe20000010000 */
[----:B------:R-:W-:Y:S01]  /*7130*/  FFMA.FTZ R2, R19, R22, R2 ;  /* 0x0000001613027223 */ /* 0x000fe20000010002 */
[----:B------:R-:W-:Y:S01]  /*7140*/  FADD.FTZ R22, R18, -UR28 ;  /* 0x8000001c12167e21 */ /* 0x000fe20008010000 */
[----:B------:R-:W-:Y:S01]  /*7150*/  FADD.FTZ R71, R71, R17 ;  /* 0x0000001147477221 */ /* 0x000fe20000010000 */
[----:B------:R-:W-:Y:S01]  /*7160*/  FFMA.FTZ R16, R17, R14, R16 ;  /* 0x0000000e11107223 */ /* 0x000fe20000010010 */
[----:B------:R-:W-:Y:S01]  /*7170*/  FMUL.FTZ R17, R15, R17 ;  /* 0x000000110f117220 */ /* 0x000fe20000410000 */
[----:B------:R-:W-:Y:S02]  /*7180*/  HADD2.F32 R19, -RZ, R53.H0_H0 ;  /* 0x20000035ff137230 */ /* 0x000fe40000004100 */
[----:B------:R-:W4:Y:S01]  /*7190*/  LDL.S16 R53, [R1+0x164] ;  /* 0x0001640001357983 */ /* 0x000f220000100600 */
[----:B------:R-:W-:Y:S01]  /*71a0*/  FMUL.FTZ R22, R22, UR16 ;  /* 0x0000001016167c20 */ /* 0x000fe20008410000 */
[----:B------:R-:W-:Y:S01]  /*71b0*/  FADD.FTZ R20, R17, R20 ;  /* 0x0000001411147221 */ /* 0x000fe20000010000 */
[----:B------:R-:W-:Y:S01]  /*71c0*/  FFMA.FTZ R21, R14, R17, R21 ;  /* 0x000000110e157223 */ /* 0x000fe20000010015 */
[----:B------:R-:W-:Y:S01]  /*71d0*/  FADD.FTZ R0, R0, R19 ;  /* 0x0000001300007221 */ /* 0x000fe20000010000 */
        /* <DEDUP_REMOVED lines=11> */
[----:B------:R-:W4:Y:S01]  /*7290*/  LDL.LU.S16 R56, [R1+0x168] ;  /* 0x0001680001387983 */ /* 0x000f220000300600 */
        /* <DEDUP_REMOVED lines=10> */
[----:B------:R-:W-:Y:S01]  /*7340*/  FADD.FTZ R18, R17, -UR28 ;  /* 0x8000001c11127e21 */ /* 0x000fe20008010000 */
[----:B------:R-:W-:Y:S02]  /*7350*/  HADD2.F32 R17, -RZ, R29.H0_H0 ;  /* 0x2000001dff117230 */ /* 0x000fe40000004100 */
[----:B------:R-:W-:Y:S01]  /*7360*/  FADD.FTZ R0, R0, R19 ;  /* 0x0000001300007221 */ /* 0x000fe20000010000 */
[----:B------:R-:W-:Y:S01]  /*7370*/  FFMA.FTZ R2, R19, R14, R2 ;  /* 0x0000000e13027223 */ /* 0x000fe20000010002 */
[----:B------:R-:W-:Y:S01]  /*7380*/  FMUL.FTZ R18, R18, UR16 ;  /* 0x0000001012127c20 */ /* 0x000fe20008410000 */
[----:B------:R-:W-:Y:S01]  /*7390*/  FMUL.FTZ R19, R10, R19 ;  /* 0x000000130a137220 */ /* 0x000fe20000410000 */
[----:B------:R-:W-:Y:S02]  /*73a0*/  HADD2.F32 R22, -RZ, R52.H0_H0 ;  /* 0x20000034ff167230 */ /* 0x000fe40000004100 */
[----:B------:R-:W-:Y:S01]  /*73b0*/  FADD.FTZ R71, R71, R17 ;  /* 0x0000001147477221 */ /* 0x000fe20000010000 */
[----:B------:R-:W-:Y:S01]  /*73c0*/  FFMA.FTZ R16, R17, R18, R16 ;  /* 0x0000001211107223 */ /* 0x000fe20000010010 */
[----:B------:R-:W-:Y:S01]  /*73d0*/  FADD.FTZ R20, R20, R19 ;  /* 0x0000001314147221 */ /* 0x000fe20000010000 */
[----:B------:R-:W-:Y:S01]  /*73e0*/  FFMA.FTZ R21, R14, R19, R21 ;  /* 0x000000130e157223 */ /* 0x000fe20000010015 */
[----:B------:R-:W-:Y:S01]  /*73f0*/  FMUL.FTZ R17, R15, R17 ;  /* 0x000000110f117220 */ /* 0x000fe20000410000 */
[----:B------:R-:W-:Y:S01]  /*7400*/  FADD.FTZ R22, R22, -UR28 ;  /* 0x8000001c16167e21 */ /* 0x000fe20008010000 */
[----:B------:R-:W-:-:S02]  /*7410*/  HADD2.F32 R19, -RZ, R53.H0_H0 ;  /* 0x20000035ff137230 */ /* 0x000fc40000004100 */
[----:B------:R-:W-:Y:S01]  /*7420*/  FADD.FTZ R20, R17, R20 ;  /* 0x0000001411147221 */ /* 0x000fe20000010000 */
[----:B------:R-:W-:Y:S01]  /*7430*/  FFMA.FTZ R21, R18, R17, R21 ;  /* 0x0000001112157223 */ /* 0x000fe20000010015 */
[----:B------:R-:W-:Y:S01]  /*7440*/  FMUL.FTZ R22, R22, UR16 ;  /* 0x0000001016167c20 */ /* 0x000fe20008410000 */
[----:B------:R-:W-:-:S03]  /*7450*/  FMUL.FTZ R17, R10, R19 ;  /* 0x000000130a117220 */ /* 0x000fc60000410000 */
[----:B------:R-:W-:Y:S01]  /*7460*/  FFMA.FTZ R2, R19, R22, R2 ;  /* 0x0000001613027223 */ /* 0x000fe20000010002 */
[----:B------:R-:W-:Y:S01]  /*7470*/  FADD.FTZ R20, R20, R17 ;  /* 0x0000001114147221 */ /* 0x000fe20000010000 */
[----:B------:R-:W-:Y:S01]  /*7480*/  FFMA.FTZ R21, R22, R17, R21 ;  /* 0x0000001116157223 */ /* 0x000fe20000010015 */
[----:B------:R-:W-:Y:S01]  /*7490*/  FADD.FTZ R0, R0, R19 ;  /* 0x0000001300007221 */ /* 0x000fe20000010000 */
[----:B---3--:R-:W-:Y:S02]  /*74a0*/  HADD2.F32 R14, -RZ, R48.H0_H0 ;  /* 0x20000030ff0e7230 */ /* 0x008fe40000004100 */
[----:B--2---:R-:W-:-:S03]  /*74b0*/  HADD2.F32 R18, -RZ, R49.H0_H0 ;  /* 0x20000031ff127230 */ /* 0x004fc60000004100 */
[----:B------:R-:W-:-:S04]  /*74c0*/  FADD.FTZ R14, R14, -UR28 ;  /* 0x8000001c0e0e7e21 */ /* 0x000fc80008010000 */
[----:B------:R-:W-:Y:S01]  /*74d0*/  FMUL.FTZ R14, R14, UR16 ;  /* 0x000000100e0e7c20 */ /* 0x000fe20008410000 */
[----:B----4-:R-:W-:Y:S02]  /*74e0*/  HADD2.F32 R17, -RZ, R56.H0_H0 ;  /* 0x20000038ff117230 */ /* 0x010fe40000004100 */
[----:B------:R-:W-:Y:S01]  /*74f0*/  FADD.FTZ R22, R18, -UR28 ;  /* 0x8000001c12167e21 */ /* 0x000fe20008010000 */
[----:B------:R-:W-:Y:S02]  /*7500*/  HADD2.F32 R18, -RZ, R59.H0_H0 ;  /* 0x2000003bff127230 */ /* 0x000fe40000004100 */
[----:B------:R-:W-:Y:S01]  /*7510*/  FADD.FTZ R71, R71, R17 ;  /* 0x0000001147477221 */ /* 0x000fe20000010000 */
[----:B------:R-:W-:Y:S02]  /*7520*/  HADD2.F32 R19, -RZ, R57.H0_H0 ;  /* 0x20000039ff137230 */ /* 0x000fe40000004100 */
        /* <DEDUP_REMOVED lines=8> */
[----:B------:R-:W-:Y:S01]  /*75b0*/  FMUL.FTZ R19, R10, R19 ;  /* 0x000000130a137220 */ /* 0x000fe20000410000 */
        /* <DEDUP_REMOVED lines=8> */
[----:B------:R-:W-:Y:S02]  /*7640*/  HADD2.F32 R17, -RZ, R43.H0_H0 ;  /* 0x2000002bff117230 */ /* 0x000fe40000004100 */
        /* <DEDUP_REMOVED lines=17> */
[----:B------:R-:W-:-:S02]  /*7760*/  HADD2.F32 R19, -RZ, R42.H0_H0 ;  /* 0x2000002aff137230 */ /* 0x000fc40000004100 */
[----:B------:R-:W-:Y:S01]  /*7770*/  FADD.FTZ R22, R22, -UR28 ;  /* 0x8000001c16167e21 */ /* 0x000fe20008010000 */
[----:B------:R-:W-:Y:S02]  /*7780*/  HADD2.F32 R5, -RZ, R5.H1_H1 ;  /* 0x30000005ff057230 */ /* 0x000fe40000004100 */
[----:B------:R-:W-:Y:S01]  /*7790*/  FADD.FTZ R20, R17, R20 ;  /* 0x0000001411147221 */ /* 0x000fe20000010000 */
[----:B------:R-:W-:Y:S01]  /*77a0*/  FFMA.FTZ R21, R18, R17, R21 ;  /* 0x0000001112157223 */ /* 0x000fe20000010015 */
[----:B------:R-:W-:Y:S01]  /*77b0*/  FMUL.FTZ R22, R22, UR16 ;  /* 0x0000001016167c20 */ /* 0x000fe20008410000 */
[----:B------:R-:W-:Y:S01]  /*77c0*/  FMUL.FTZ R17, R10, R19 ;  /* 0x000000130a117220 */ /* 0x000fe20000410000 */
[----:B------:R-:W-:Y:S01]  /*77d0*/  FADD.FTZ R14, R0, R19 ;  /* 0x00000013000e7221 */ /* 0x000fe20000010000 */
[----:B------:R-:W-:Y:S02]  /*77e0*/  HADD2.F32 R18, -RZ, R41.H0_H0 ;  /* 0x20000029ff127230 */ /* 0x000fe40000004100 */
[----:B------:R-:W-:Y:S01]  /*77f0*/  FADD.FTZ R0, R5, -UR28 ;  /* 0x8000001c05007e21 */ /* 0x000fe20008010000 */
[----:B------:R-:W-:Y:S01]  /*7800*/  FADD.FTZ R20, R20, R17 ;  /* 0x0000001114147221 */ /* 0x000fe20000010000 */
[----:B------:R-:W-:Y:S01]  /*7810*/  FFMA.FTZ R21, R22, R17, R21 ;  /* 0x0000001116157223 */ /* 0x000fe20000010015 */
[----:B------:R-:W-:-:S02]  /*7820*/  HADD2.F32 R5, -RZ, R40.H0_H0 ;  /* 0x20000028ff057230 */ /* 0x000fc40000004100 */
[----:B------:R-:W-:Y:S01]  /*7830*/  FADD.FTZ R18, R18, -UR28 ;  /* 0x8000001c12127e21 */ /* 0x000fe20008010000 */
[----:B------:R-:W-:Y:S01]  /*7840*/  FMUL.FTZ R0, R0, UR16 ;  /* 0x0000001000007c20 */ /* 0x000fe20008410000 */
[----:B------:R-:W-:Y:S02]  /*7850*/  HADD2.F32 R17, -RZ, R39.H0_H0 ;  /* 0x20000027ff117230 */ /* 0x000fe40000004100 */
[----:B------:R-:W-:Y:S01]  /*7860*/  FFMA.FTZ R2, R19, R22, R2 ;  /* 0x0000001613027223 */ /* 0x000fe20000010002 */
[--C-:B------:R-:W-:Y:S02]  /*7870*/  HADD2.F32 R19, -RZ, R7.reuse.H0_H0 ;  /* 0x20000007ff137230 */ /* 0x100fe40000004100 */
[----:B------:R-:W-:Y:S01]  /*7880*/  FMUL.FTZ R18, R18, UR16 ;  /* 0x0000001012127c20 */ /* 0x000fe20008410000 */
[----:B------:R-:W-:Y:S01]  /*7890*/  FADD.FTZ R71, R71, R5 ;  /* 0x0000000547477221 */ /* 0x000fe20000010000 */
[----:B------:R-:W-:Y:S01]  /*78a0*/  FFMA.FTZ R16, R5, R0, R16 ;  /* 0x0000000005107223 */ /* 0x000fe20000010010 */
[----:B------:R-:W-:Y:S01]  /*78b0*/  FMUL.FTZ R5, R15, R5 ;  /* 0x000000050f057220 */ /* 0x000fe20000410000 */
[----:B------:R-:W-:Y:S01]  /*78c0*/  FADD.FTZ R17, R17, -UR28 ;  /* 0x8000001c11117e21 */ /* 0x000fe20008010000 */
[----:B------:R-:W-:Y:S01]  /*78d0*/  FADD.FTZ R14, R14, R19 ;  /* 0x000000130e0e7221 */ /* 0x000fe20000010000 */
[----:B------:R-:W-:Y:S01]  /*78e0*/  FFMA.FTZ R2, R19, R18, R2 ;  /* 0x0000001213027223 */ /* 0x000fe20000010002 */
[----:B------:R-:W-:-:S02]  /*78f0*/  HADD2.F32 R7, -RZ, R7.H1_H1 ;  /* 0x30000007ff077230 */ /* 0x000fc40000004100 */
[----:B------:R-:W-:Y:S01]  /*7900*/  FMUL.FTZ R19, R10, R19 ;  /* 0x000000130a137220 */ /* 0x000fe20000410000 */
[----:B------:R-:W-:Y:S01]  /*7910*/  FADD.FTZ R20, R5, R20 ;  /* 0x0000001405147221 */ /* 0x000fe20000010000 */
[----:B------:R-:W-:Y:S01]  /*7920*/  FFMA.FTZ R21, R0, R5, R21 ;  /* 0x0000000500157223 */ /* 0x000fe20000010015 */
[----:B------:R-:W-:Y:S01]  /*7930*/  FMUL.FTZ R17, R17, UR16 ;  /* 0x0000001011117c20 */ /* 0x000fe20008410000 */
[----:B------:R-:W-:Y:S01]  /*7940*/  FMUL.FTZ R0, R15, R7 ;  /* 0x000000070f007220 */ /* 0x000fe20000410000 */
[----:B------:R-:W-:Y:S01]  /*7950*/  FADD.FTZ R5, R20, R19 ;  /* 0x0000001314057221 */ /* 0x000fe20000010000 */
[----:B------:R-:W-:Y:S01]  /*7960*/  FFMA.FTZ R18, R18, R19, R21 ;  /* 0x0000001312127223 */ /* 0x000fe20000010015 */
[----:B------:R-:W-:Y:S01]  /*7970*/  FADD.FTZ R71, R71, R7 ;  /* 0x0000000747477221 */ /* 0x000fe20000010000 */
[----:B------:R-:W-:Y:S01]  /*7980*/  FFMA.FTZ R16, R7, R17, R16 ;  /* 0x0000001107107223 */ /* 0x000fe20000010010 */
[----:B------:R-:W-:Y:S02]  /*7990*/  HADD2.F32 R19, -RZ, R38.H0_H0 ;  /* 0x20000026ff137230 */ /* 0x000fe40000004100 */
[----:B------:R-:W-:-:S02]  /*79a0*/  HADD2.F32 R7, -RZ, R36.H0_H0 ;  /* 0x20000024ff077230 */ /* 0x000fc40000004100 */
[----:B------:R-:W-:Y:S01]  /*79b0*/  FFMA.FTZ R18, R17, R0, R18 ;  /* 0x0000000011127223 */ /* 0x000fe20000010012 */
[----:B------:R-:W-:Y:S01]  /*79c0*/  FADD.FTZ R5, R0, R5 ;  /* 0x0000000500057221 */ /* 0x000fe20000010000 */
[--C-:B------:R-:W-:Y:S02]  /*79d0*/  HADD2.F32 R17, -RZ, R6.reuse.H1_H1 ;  /* 0x30000006ff117230 */ /* 0x100fe40000004100 */
[----:B------:R-:W-:Y:S01]  /*79e0*/  FADD.FTZ R19, R19, -UR28 ;  /* 0x8000001c13137e21 */ /* 0x000fe20008010000 */
[----:B------:R-:W-:Y:S01]  /*79f0*/  FADD.FTZ R0, R7, -UR28 ;  /* 0x8000001c07007e21 */ /* 0x000fe20008010000 */
[----:B------:R-:W-:Y:S02]  /*7a00*/  HADD2.F32 R7, -RZ, R6.H0_H0 ;  /* 0x20000006ff077230 */ /* 0x000fe40000004100 */
[----:B------:R-:W-:Y:S01]  /*7a10*/  FMUL.FTZ R19, R19, UR16 ;  /* 0x0000001013137c20 */ /* 0x000fe20008410000 */
[----:B------:R-:W-:Y:S01]  /*7a20*/  FMUL.FTZ R0, R0, UR16 ;  /* 0x0000001000007c20 */ /* 0x000fe20008410000 */
[----:B------:R-:W-:Y:S01]  /*7a30*/  FMUL.FTZ R6, R10, R17 ;  /* 0x000000110a067220 */ /* 0x000fe20000410000 */
[----:B------:R-:W-:-:S02]  /*7a40*/  HADD2.F32 R21, -RZ, R35.H0_H0 ;  /* 0x20000023ff157230 */ /* 0x000fc40000004100 */
[----:B------:R-:W-:Y:S01]  /*7a50*/  FFMA.FTZ R2, R17, R19, R2 ;  /* 0x0000001311027223 */ /* 0x000fe20000010002 */
[----:B------:R-:W-:Y:S01]  /*7a60*/  FADD.FTZ R71, R71, R7 ;  /* 0x0000000747477221 */ /* 0x000fe20000010000 */
[----:B------:R-:W-:Y:S01]  /*7a70*/  FFMA.FTZ R16, R7, R0, R16 ;  /* 0x0000000007107223 */ /* 0x000fe20000010010 */
[----:B------:R-:W-:Y:S01]  /*7a80*/  FADD.FTZ R20, R5, R6 ;  /* 0x0000000605147221 */ /* 0x000fe20000010000 */
[----:B------:R-:W-:Y:S01]  /*7a90*/  FMUL.FTZ R7, R15, R7 ;  /* 0x000000070f077220 */ /* 0x000fe20000410000 */
[----:B------:R-:W-:Y:S01]  /*7aa0*/  FFMA.FTZ R19, R19, R6, R18 ;  /* 0x0000000613137223 */ /* 0x000fe20000010012 */
[----:B------:R-:W-:Y:S02]  /*7ab0*/  HADD2.F32 R5, -RZ, R9.H0_H0 ;  /* 0x20000009ff057230 */ /* 0x000fe40000004100 */
[----:B------:R-:W-:Y:S01]  /*7ac0*/  FADD.FTZ R21, R21, -UR28 ;  /* 0x8000001c15157e21 */ /* 0x000fe20008010000 */
[----:B------:R-:W-:Y:S01]  /*7ad0*/  FADD.FTZ R20, R7, R20 ;  /* 0x0000001407147221 */ /* 0x000fe20000010000 */
[----:B------:R-:W-:Y:S01]  /*7ae0*/  FFMA.FTZ R19, R0, R7, R19 ;  /* 0x0000000700137223 */ /* 0x000fe20000010013 */
[----:B------:R-:W-:-:S02]  /*7af0*/  HADD2.F32 R0, -RZ, R34.H0_H0 ;  /* 0x20000022ff007230 */ /* 0x000fc40000004100 */
[----:B------:R-:W-:Y:S01]  /*7b00*/  FMUL.FTZ R6, R21, UR16 ;  /* 0x0000001015067c20 */ /* 0x000fe20008410000 */
[----:B------:R-:W-:Y:S01]  /*7b10*/  FMUL.FTZ R7, R10, R5 ;  /* 0x000000050a077220 */ /* 0x000fe20000410000 */
[----:B------:R-:W-:Y:S01]  /*7b20*/  FADD.FTZ R14, R14, R17 ;  /* 0x000000110e0e7221 */ /* 0x000fe20000010000 */
[----:B------:R-:W-:Y:S02]  /*7b30*/  HADD2.F32 R9, -RZ, R9.H1_H1 ;  /* 0x30000009ff097230 */ /* 0x000fe40000004100 */
[----:B------:R-:W-:Y:S01]  /*7b40*/  FFMA.FTZ R2, R5, R6, R2 ;  /* 0x0000000605027223 */ /* 0x000fe20000010002 */
[----:B------:R-:W-:Y:S01]  /*7b50*/  FFMA.FTZ R19, R6, R7, R19 ;  /* 0x0000000706137223 */ /* 0x000fe20000010013 */
[----:B------:R-:W-:Y:S01]  /*7b60*/  FADD.FTZ R0, R0, -UR28 ;  /* 0x8000001c00007e21 */ /* 0x000fe20008010000 */
[----:B------:R-:W-:Y:S02]  /*7b70*/  HADD2.F32 R6, -RZ, R8.H1_H1 ;  /* 0x30000008ff067230 */ /* 0x000fe40000004100 */
[----:B------:R-:W-:Y:S01]  /*7b80*/  FADD.FTZ R14, R14, R5 ;  /* 0x000000050e0e7221 */ /* 0x000fe20000010000 */
[----:B------:R-:W-:Y:S01]  /*7b90*/  FADD.FTZ R20, R20, R7 ;  /* 0x0000000714147221 */ /* 0x000fe20000010000 */
[----:B------:R-:W-:-:S02]  /*7ba0*/  HADD2.F32 R7, -RZ, R12.H1_H1 ;  /* 0x3000000cff077230 */ /* 0x000fc40000004100 */
[----:B------:R-:W-:Y:S01]  /*7bb0*/  FMUL.FTZ R5, R15, R9 ;  /* 0x000000090f057220 */ /* 0x000fe20000410000 */
[----:B------:R-:W-:Y:S01]  /*7bc0*/  FMUL.FTZ R0, R0, UR16 ;  /* 0x0000001000007c20 */ /* 0x000fe20008410000 */
[----:B------:R-:W-:Y:S01]  /*7bd0*/  FADD.FTZ R6, R6, -UR28 ;  /* 0x8000001c06067e21 */ /* 0x000fe20008010000 */
[----:B------:R-:W-:Y:S02]  /*7be0*/  HADD2.F32 R8, -RZ, R8.H0_H0 ;  /* 0x20000008ff087230 */ /* 0x000fe40000004100 */
[----:B------:R-:W-:Y:S01]  /*7bf0*/  FADD.FTZ R20, R5, R20 ;  /* 0x0000001405147221 */ /* 0x000fe20000010000 */
[----:B------:R-:W-:Y:S01]  /*7c00*/  FFMA.FTZ R19, R0, R5, R19 ;  /* 0x0000000500137223 */ /* 0x000fe20000010013 */
[----:B------:R-:W-:Y:S01]  /*7c10*/  FMUL.FTZ R17, R10, R7 ;  /* 0x000000070a117220 */ /* 0x000fe20000410000 */
[----:B------:R-:W-:Y:S01]  /*7c20*/  FMUL.FTZ R6, R6, UR16 ;  /* 0x0000001006067c20 */ /* 0x000fe20008410000 */
[----:B------:R-:W-:Y:S02]  /*7c30*/  HADD2.F32 R5, -RZ, R12.H0_H0 ;  /* 0x2000000cff057230 */ /* 0x000fe40000004100 */
[----:B------:R-:W-:Y:S01]  /*7c40*/  FADD.FTZ R8, R8, -UR28 ;  /* 0x8000001c08087e21 */ /* 0x000fe20008010000 */
[----:B------:R-:W-:-:S02]  /*7c50*/  HADD2.F32 R12, -RZ, R11.H0_H0 ;  /* 0x2000000bff0c7230 */ /* 0x000fc40000004100 */
[----:B------:R-:W-:Y:S01]  /*7c60*/  FADD.FTZ R71, R71, R9 ;  /* 0x0000000947477221 */ /* 0x000fe20000010000 */
[----:B------:R-:W-:Y:S01]  /*7c70*/  FFMA.FTZ R16, R9, R0, R16 ;  /* 0x0000000009107223 */ /* 0x000fe20000010010 */
[----:B------:R-:W-:Y:S01]  /*7c80*/  FADD.FTZ R20, R20, R17 ;  /* 0x0000001114147221 */ /* 0x000fe20000010000 */
[----:B------:R-:W-:Y:S01]  /*7c90*/  FFMA.FTZ R19, R6, R17, R19 ;  /* 0x0000001106137223 */ /* 0x000fe20000010013 */
[----:B------:R-:W-:Y:S02]  /*7ca0*/  HADD2.F32 R9, -RZ, R13.H0_H0 ;  /* 0x2000000dff097230 */ /* 0x000fe40000004100 */
[----:B------:R-:W-:Y:S01]  /*7cb0*/  FMUL.FTZ R17, R15, R5 ;  /* 0x000000050f117220 */ /* 0x000fe20000410000 */
[----:B------:R-:W-:Y:S02]  /*7cc0*/  HADD2.F32 R11, -RZ, R11.H1_H1 ;  /* 0x3000000bff0b7230 */ /* 0x000fe40000004100 */
[----:B------:R-:W-:Y:S01]  /*7cd0*/  FMUL.FTZ R8, R8, UR16 ;  /* 0x0000001008087c20 */ /* 0x000fe20008410000 */
[----:B------:R-:W-:Y:S01]  /*7ce0*/  FADD.FTZ R12, R12, -UR28 ;  /* 0x8000001c0c0c7e21 */ /* 0x000fe20008010000 */
[----:B------:R-:W-:-:S02]  /*7cf0*/  HADD2.F32 R0, -RZ, R13.H1_H1 ;  /* 0x3000000dff007230 */ /* 0x000fc40000004100 */
[----:B------:R-:W-:Y:S01]  /*7d00*/  FADD.FTZ R20, R17, R20 ;  /* 0x0000001411147221 */ /* 0x000fe20000010000 */
[----:B------:R-:W-:Y:S01]  /*7d10*/  FMUL.FTZ R13, R10, R9 ;  /* 0x000000090a0d7220 */ /* 0x000fe20000410000 */
[----:B------:R-:W-:Y:S01]  /*7d20*/  FFMA.FTZ R19, R8, R17, R19 ;  /* 0x0000001108137223 */ /* 0x000fe20000010013 */
[----:B------:R-:W-:Y:S01]  /*7d30*/  FMUL.FTZ R12, R12, UR16 ;  /* 0x000000100c0c7c20 */ /* 0x000fe20008410000 */
[----:B------:R-:W-:Y:S01]  /*7d40*/  FADD.FTZ R11, R11, -UR28 ;  /* 0x8000001c0b0b7e21 */ /* 0x000fe20008010000 */
[----:B------:R-:W-:Y:S01]  /*7d50*/  FADD.FTZ R14, R14, R7 ;  /* 0x000000070e0e7221 */ /* 0x000fe20000010000 */
[----:B------:R-:W-:Y:S01]  /*7d60*/  FFMA.FTZ R2, R7, R6, R2 ;  /* 0x0000000607027223 */ /* 0x000fe20000010002 */
[----:B------:R-:W-:Y:S01]  /*7d70*/  FADD.FTZ R7, R20, R13 ;  /* 0x0000000d14077221 */ /* 0x000fe20000010000 */
[----:B------:R-:W-:Y:S01]  /*7d80*/  FMUL.FTZ R6, R15, R0 ;  /* 0x000000000f067220 */ /* 0x000fe20000410000 */
[----:B------:R-:W-:Y:S01]  /*7d90*/  FFMA.FTZ R18, R12, R13, R19 ;  /* 0x0000000d0c127223 */ /* 0x000fe20000010013 */
        /* <DEDUP_REMOVED lines=10> */
.L_x_940:
[--C-:B------:R-:W-:Y:S02]  /*7e40*/  HADD2.F32 R0, -RZ, R72.reuse.H1_H1 ;  /* 0x30000048ff007230 */ /* 0x100fe40000004100 */
[----:B------:R-:W-:Y:S02]  /*7e50*/  HADD2.F32 R2, -RZ, R72.H0_H0 ;  /* 0x20000048ff027230 */ /* 0x000fe40000004100 */
[----:B-----5:R-:W-:Y:S02]  /*7e60*/  HADD2.F32 R14, -RZ, R37.H0_H0 ;  /* 0x20000025ff0e7230 */ /* 0x020fe40000004100 */
[----:B------:R-:W-:Y:S01]  /*7e70*/  FADD.FTZ R0, R0, -UR28 ;  /* 0x8000001c00007e21 */ /* 0x000fe20008010000 */
[----:B------:R-:W-:Y:S02]  /*7e80*/  HADD2.F32 R16, -RZ, R45.H0_H0 ;  /* 0x2000002dff107230 */ /* 0x000fe40000004100 */
[----:B------:R-:W-:Y:S01]  /*7e90*/  FADD.FTZ R2, R2, -UR28 ;  /* 0x8000001c02027e21 */ /* 0x000fe20008010000 */
[----:B------:R-:W-:-:S02]  /*7ea0*/  HADD2.F32 R25, -RZ, R71.H1_H1 ;  /* 0x30000047ff197230 */ /* 0x000fc40000004100 */
[----:B------:R-:W-:Y:S01]  /*7eb0*/  FMUL.FTZ R0, R0, UR16 ;  /* 0x0000001000007c20 */ /* 0x000fe20008410000 */
[----:B------:R-:W-:Y:S01]  /*7ec0*/  FADD.FTZ R14, R14, -UR28 ;  /* 0x8000001c0e0e7e21 */ /* 0x000fe20008010000 */
[----:B------:R-:W-:Y:S01]  /*7ed0*/  FMUL.FTZ R2, R2, UR16 ;  /* 0x0000001002027c20 */ /* 0x000fe20008410000 */
[----:B------:R-:W-:Y:S01]  /*7ee0*/  FADD.FTZ R16, R16, -UR28 ;  /* 0x8000001c10107e21 */ /* 0x000fe20008010000 */
[--C-:B------:R-:W-:Y:S01]  /*7ef0*/  FFMA.FTZ R18, R10, R0, R3.reuse ;  /* 0x000000000a127223 */ /* 0x100fe20000010003 */
[----:B------:R-:W-:Y:S01]  /*7f00*/  FMUL.FTZ R14, R14, UR16 ;  /* 0x000000100e0e7c20 */ /* 0x000fe20008410000 */
[C-C-:B------:R-:W-:Y:S01]  /*7f10*/  FFMA.FTZ R20, R15.reuse, R2, R4.reuse ;  /* 0x000000020f147223 */ /* 0x140fe20000010004 */
[----:B------:R-:W-:Y:S01]  /*7f20*/  FMUL.FTZ R16, R16, UR16 ;  /* 0x0000001010107c20 */ /* 0x000fe20008410000 */
[----:B------:R-:W-:Y:S01]  /*7f30*/  FMUL.FTZ R17, R18, -1.4426950216293334961 ;  /* 0xbfb8aa3b12117820 */ /* 0x000fe20000410000 */
[----:B------:R-:W-:Y:S01]  /*7f40*/  FFMA.FTZ R22, R10, R14, R3 ;  /* 0x0000000e0a167223 */ /* 0x000fe20000010003 */
[----:B------:R-:W-:Y:S01]  /*7f50*/  FMUL.FTZ R21, R20, -1.4426950216293334961 ;  /* 0xbfb8aa3b14157820 */ /* 0x000fe20000410000 */
[----:B------:R-:W-:Y:S01]  /*7f60*/  FFMA.FTZ R24, R15, R16, R4 ;  /* 0x000000100f187223 */ /* 0x000fe20000010004 */
[----:B------:R-:W-:-:S02]  /*7f70*/  HADD2.F32 R71, -RZ, R71.H0_H0 ;  /* 0x20000047ff477230 */ /* 0x000fc40000004100 */
[----:B------:R-:W-:Y:S01]  /*7f80*/  FMUL.FTZ R23, R22, -1.4426950216293334961 ;  /* 0xbfb8aa3b16177820 */ /* 0x000fe20000410000 */
[----:B------:R-:W0:Y:S01]  /*7f90*/  MUFU.EX2 R17, R17 ;  /* 0x0000001100117308 */ /* 0x000e220000000800 */
[----:B------:R-:W-:Y:S01]  /*7fa0*/  FMUL.FTZ R19, R24, -1.4426950216293334961 ;  /* 0xbfb8aa3b18137820 */ /* 0x000fe20000410000 */
[--C-:B------:R-:W-:Y:S01]  /*7fb0*/  HADD2.F32 R27, -RZ, R74.reuse.H1_H1 ;  /* 0x3000004aff1b7230 */ /* 0x100fe20000004100 */
[----:B------:R-:W2:Y:S01]  /*7fc0*/  LDL.S16 R72, [R1+0x11a] ;  /* 0x00011a0001487983 */ /* 0x000ea20000100600 */
[----:B------:R-:W1:Y:S01]  /*7fd0*/  MUFU.EX2 R21, R21 ;  /* 0x0000001500157308 */ /* 0x000e620000000800 */
[----:B------:R-:W-:Y:S02]  /*7fe0*/  HADD2.F32 R74, -RZ, R74.H0_H0 ;  /* 0x2000004aff4a7230 */ /* 0x000fe40000004100 */
[----:B------:R-:W-:Y:S01]  /*7ff0*/  HADD2.F32 R46, -RZ, R83.H1_H1 ;  /* 0x30000053ff2e7230 */ /* 0x000fe20000004100 */
[----:B------:R-:W3:Y:S01]  /*8000*/  MUFU.EX2 R23, R23 ;  /* 0x0000001700177308 */ /* 0x000ee20000000800 */
[----:B------:R-:W-:-:S02]  /*8010*/  HADD2.F32 R48, -RZ, R85.H0_H0 ;  /* 0x20000055ff307230 */ /* 0x000fc40000004100 */
[----:B------:R-:W-:Y:S01]  /*8020*/  HADD2.F32 R52, -RZ, R86.H1_H1 ;  /* 0x30000056ff347230 */ /* 0x000fe20000004100 */
[----:B------:R-:W4:Y:S01]  /*8030*/  MUFU.EX2 R19, R19 ;  /* 0x0000001300137308 */ /* 0x000f220000000800 */
[----:B------:R-:W-:Y:S02]  /*8040*/  HADD2.F32 R54, -RZ, R88.H1_H1 ;  /* 0x30000058ff367230 */ /* 0x000fe40000004100 */
[----:B0-----:R-:W-:Y:S01]  /*8050*/  FADD.FTZ R17, R17, 1 ;  /* 0x3f80000011117421 */ /* 0x001fe20000010000 */
[----:B------:R-:W-:Y:S02]  /*8060*/  HADD2.F32 R56, -RZ, R50.H1_H1 ;  /* 0x30000032ff387230 */ /* 0x000fe40000004100 */
[----:B------:R-:W-:Y:S01]  /*8070*/  FADD.FTZ R52, R52, -UR28 ;  /* 0x8000001c34347e21 */ /* 0x000fe20008010000 */
[----:B------:R-:W-:Y:S02]  /*8080*/  HADD2.F32 R58, -RZ, R58.H0_H0 ;  /* 0x2000003aff3a7230 */ /* 0x000fe40000004100 */
[----:B-1----:R-:W-:Y:S01]  /*8090*/  FADD.FTZ R21, R21, 1 ;  /* 0x3f80000015157421 */ /* 0x002fe20000010000 */
[----:B------:R-:W-:Y:S01]  /*80a0*/  FADD.FTZ R54, R54, -UR28 ;  /* 0x8000001c36367e21 */ /* 0x000fe20008010000 */
[----:B------:R-:W0:Y:S01]  /*80b0*/  MUFU.RCP R17, R17 ;  /* 0x0000001100117308 */ /* 0x000e220000001000 */
[----:B------:R-:W-:Y:S01]  /*80c0*/  FADD.FTZ R56, R56, -UR28 ;  /* 0x8000001c38387e21 */ /* 0x000fe20008010000 */
[----:B---3--:R-:W-:Y:S01]  /*80d0*/  FADD.FTZ R23, R23, 1 ;  /* 0x3f80000017177421 */ /* 0x008fe20000010000 */
[----:B------:R-:W-:-:S02]  /*80e0*/  HADD2.F32 R60, -RZ, R60.H0_H0 ;  /* 0x2000003cff3c7230 */ /* 0x000fc40000004100 */
[----:B----4-:R-:W-:-:S03]  /*80f0*/  FADD.FTZ R26, R19, 1 ;  /* 0x3f800000131a7421 */ /* 0x010fc60000010000 */
[----:B------:R-:W1:Y:S01]  /*8100*/  MUFU.RCP R21, R21 ;  /* 0x0000001500157308 */ /* 0x000e620000001000 */
[----:B------:R-:W-:-:S07]  /*8110*/  FADD.FTZ R60, R60, -UR28 ;  /* 0x8000001c3c3c7e21 */ /* 0x000fce0008010000 */
[----:B------:R-:W3:Y:S01]  /*8120*/  MUFU.RCP R23, R23 ;  /* 0x0000001700177308 */ /* 0x000ee20000001000 */
[----:B0-----:R-:W-:Y:S01]  /*8130*/  FMUL.FTZ R19, R25, R17 ;  /* 0x0000001119137220 */ /* 0x001fe20000410000 */
[----:B------:R-:W-:-:S04]  /*8140*/  FADD.FTZ R17, -R17, 1 ;  /* 0x3f80000011117421 */ /* 0x000fc80000010100 */
[----:B------:R-:W-:Y:S02]  /*8150*/  FFMA.FTZ R18, R18, R17, 1 ;  /* 0x3f80000012127423 */ /* 0x000fe40000010011 */
[----:B------:R0:W4:Y:S01]  /*8160*/  MUFU.RCP R25, R26 ;  /* 0x0000001a00197308 */ /* 0x0001220000001000 */
[----:B-1----:R-:W-:Y:S01]  /*8170*/  FMUL.FTZ R17, R71, R21 ;  /* 0x0000001547117220 */ /* 0x002fe20000410000 */
[----:B------:R-:W-:Y:S01]  /*8180*/  FADD.FTZ R21, -R21, 1 ;  /* 0x3f80000015157421 */ /* 0x000fe20000010100 */
[----:B------:R-:W-:Y:S01]  /*8190*/  FMUL.FTZ R18, R19, R18 ;  /* 0x0000001213127220 */ /* 0x000fe20000410000 */
[----:B------:R-:W2:Y:S02]  /*81a0*/  LDL.LU.S16 R71, [R1+0x11c] ;  /* 0x00011c0001477983 */ /* 0x000ea40000300600 */
[----:B------:R-:W-:Y:S01]  /*81b0*/  FFMA.FTZ R20, R20, R21, 1 ;  /* 0x3f80000014147423 */ /* 0x000fe20000010015 */
[----:B0-----:R-:W-:Y:S02]  /*81c0*/  HADD2.F32 R26, -RZ, R73.H1_H1 ;  /* 0x30000049ff1a7230 */ /* 0x001fe40000004100 */
[----:B---3--:R-:W-:Y:S01]  /*81d0*/  FADD.FTZ R28, -R23, 1 ;  /* 0x3f800000171c7421 */ /* 0x008fe20000010100 */
[----:B------:R-:W-:-:S02]  /*81e0*/  FMUL.FTZ R20, R17, R20 ;  /* 0x0000001411147220 */ /* 0x000fc40000410000 */
[----:B------:R-:W-:Y:S01]  /*81f0*/  FMUL.FTZ R21, R26, R23 ;  /* 0x000000171a157220 */ /* 0x000fe20000410000 */
[----:B------:R-:W-:Y:S01]  /*8200*/  FADD.FTZ R26, R27, -UR28 ;  /* 0x8000001c1b1a7e21 */ /* 0x000fe20008010000 */
[----:B------:R-:W-:Y:S02]  /*8210*/  HADD2.F32 R23, -RZ, R73.H0_H0 ;  /* 0x20000049ff177230 */ /* 0x000fe40000004100 */
[----:B------:R-:W-:Y:S01]  /*8220*/  FFMA.FTZ R22, R22, R28, 1 ;  /* 0x3f80000016167423 */ /* 0x000fe2000001001c */
[--C-:B------:R-:W-:Y:S02]  /*8230*/  HADD2.F32 R27, -RZ, R76.reuse.H1_H1 ;  /* 0x3000004cff1b7230 */ /* 0x100fe40000004100 */
[----:B------:R-:W-:Y:S01]  /*8240*/  FMUL.FTZ R26, R26, UR16 ;  /* 0x000000101a1a7c20 */ /* 0x000fe20008410000 */
[----:B------:R-:W-:Y:S02]  /*8250*/  HADD2.F32 R76, -RZ, R76.H0_H0 ;  /* 0x2000004cff4c7230 */ /* 0x000fe40000004100 */
[----:B----4-:R-:W-:Y:S01]  /*8260*/  FMUL.FTZ R23, R23, R25 ;  /* 0x0000001917177220 */ /* 0x010fe20000410000 */
[----:B------:R-:W-:Y:S01]  /*8270*/  FADD.FTZ R25, -R25, 1 ;  /* 0x3f80000019197421 */ /* 0x000fe20000010100 */
[--C-:B------:R-:W-:Y:S01]  /*8280*/  FFMA.FTZ R28, R10, R26, R3.reuse ;  /* 0x0000001a0a1c7223 */ /* 0x100fe20000010003 */
[----:B------:R-:W-:Y:S01]  /*8290*/  FADD.FTZ R27, R27, -UR28 ;  /* 0x8000001c1b1b7e21 */ /* 0x000fe20008010000 */
[----:B------:R-:W-:Y:S01]  /*82a0*/  FADD.FTZ R76, R76, -UR28 ;  /* 0x8000001c4c4c7e21 */ /* 0x000fe20008010000 */
[----:B------:R-:W-:Y:S01]  /*82b0*/  FFMA.FTZ R24, R24, R25, 1 ;  /* 0x3f80000018187423 */ /* 0x000fe20000010019 */
[----:B------:R-:W-:Y:S01]  /*82c0*/  FADD.FTZ R25, R74, -UR28 ;  /* 0x8000001c4a197e21 */ /* 0x000fe20008010000 */
[----:B------:R-:W-:Y:S01]  /*82d0*/  FMUL.FTZ R29, R28, -1.4426950216293334961 ;  /* 0xbfb8aa3b1c1d7820 */ /* 0x000fe20000410000 */
[----:B------:R-:W-:Y:S01]  /*82e0*/  FMUL.FTZ R27, R27, UR16 ;  /* 0x000000101b1b7c20 */ /* 0x000fe20008410000 */
[----:B------:R-:W-:Y:S01]  /*82f0*/  FMUL.FTZ R21, R21, R22 ;  /* 0x0000001615157220 */ /* 0x000fe20000410000 */
[----:B------:R-:W-:Y:S01]  /*8300*/  FMUL.FTZ R25, R25, UR16 ;  /* 0x0000001019197c20 */ /* 0x000fe20008410000 */
[----:B------:R-:W-:Y:S01]  /*8310*/  FMUL.FTZ R24, R23, R24 ;  /* 0x0000001817187220 */ /* 0x000fe20000410000 */
[----:B------:R-:W-:Y:S01]  /*8320*/  FFMA.FTZ R36, R10, R27, R3 ;  /* 0x0000001b0a247223 */ /* 0x000fe20000010003 */
[----:B------:R-:W0:Y:S01]  /*8330*/  MUFU.EX2 R29, R29 ;  /* 0x0000001d001d7308 */ /* 0x000e220000000800 */
[----:B------:R-:W-:Y:S01]  /*8340*/  FFMA.FTZ R35, R15, R25, R4 ;  /* 0x000000190f237223 */ /* 0x000fe20000010004 */
[----:B------:R-:W3:Y:S01]  /*8350*/  LDL.LU.S16 R74, [R1+0x134] ;  /* 0x00013400014a7983 */ /* 0x000ee20000300600 */
[----:B------:R-:W-:-:S02]  /*8360*/  FMUL.FTZ R34, R36, -1.4426950216293334961 ;  /* 0xbfb8aa3b24227820 */ /* 0x000fc40000410000 */
[----:B------:R-:W-:Y:S01]  /*8370*/  FMUL.FTZ R38, R35, -1.4426950216293334961 ;  /* 0xbfb8aa3b23267820 */ /* 0x000fe20000410000 */
[----:B------:R-:W4:Y:S03]  /*8380*/  LDL.S16 R73, [R1+0x14a] ;  /* 0x00014a0001497983 */ /* 0x000f260000100600 */
[----:B------:R-:W1:Y:S04]  /*8390*/  MUFU.EX2 R34, R34 ;  /* 0x0000002200227308 */ /* 0x000e680000000800 */
[----:B------:R-:W1:Y:S01]  /*83a0*/  MUFU.EX2 R38, R38 ;  /* 0x0000002600267308 */ /* 0x000e620000000800 */
[----:B0-----:R-:W-:-:S04]  /*83b0*/  FADD.FTZ R29, R29, 1 ;  /* 0x3f8000001d1d7421 */ /* 0x001fc80000010000 */
[----:B------:R0:W0:Y:S01]  /*83c0*/  MUFU.RCP R37, R29 ;  /* 0x0000001d00257308 */ /* 0x0000220000001000 */
[----:B-1----:R-:W-:Y:S01]  /*83d0*/  FADD.FTZ R34, R34, 1 ;  /* 0x3f80000022227421 */ /* 0x002fe20000010000 */
[----:B------:R-:W-:Y:S01]  /*83e0*/  FADD.FTZ R38, R38, 1 ;  /* 0x3f80000026267421 */ /* 0x000fe20000010000 */
[----:B0-----:R-:W-:-:S05]  /*83f0*/  HADD2.F32 R29, -RZ, R75.H0_H0 ;  /* 0x2000004bff1d7230 */ /* 0x001fca0000004100 */
[----:B------:R-:W0:Y:S01]  /*8400*/  MUFU.RCP R38, R38 ;  /* 0x0000002600267308 */ /* 0x000e220000001000 */
[----:B------:R-:W-:Y:S01]  /*8410*/  FMUL.FTZ R29, R29, R37 ;  /* 0x000000251d1d7220 */ /* 0x000fe20000410000 */
[----:B------:R-:W-:-:S04]  /*8420*/  FADD.FTZ R37, -R37, 1 ;  /* 0x3f80000025257421 */ /* 0x000fc80000010100 */
[----:B------:R-:W-:Y:S02]  /*8430*/  FFMA.FTZ R28, R28, R37, 1 ;  /* 0x3f8000001c1c7423 */ /* 0x000fe40000010025 */
[----:B------:R1:W0:Y:S02]  /*8440*/  MUFU.RCP R37, R34 ;  /* 0x0000002200257308 */ /* 0x0002240000001000 */
[----:B------:R-:W-:-:S04]  /*8450*/  FMUL.FTZ R28, R29, R28 ;  /* 0x0000001c1d1c7220 */ /* 0x000fc80000410000 */
[----:B------:R-:W-:Y:S01]  /*8460*/  FMUL.FTZ R53, R10, R28 ;  /* 0x0000001c0a357220 */ /* 0x000fe20000410000 */
[----:B-1----:R-:W-:Y:S02]  /*8470*/  HADD2.F32 R34, -RZ, R75.H1_H1 ;  /* 0x3000004bff227230 */ /* 0x002fe40000004100 */
[----:B------:R-:W3:Y:S03]  /*8480*/  LDL.S16 R75, [R1+0x136] ;  /* 0x00013600014b7983 */ /* 0x000ee60000100600 */
[----:B0-----:R-:W-:Y:S01]  /*8490*/  FMUL.FTZ R34, R34, R38 ;  /* 0x0000002622227220 */ /* 0x001fe20000410000 */
[----:B------:R-:W-:-:S04]  /*84a0*/  FADD.FTZ R38, -R38, 1 ;  /* 0x3f80000026267421 */ /* 0x000fc80000010100 */
[----:B------:R-:W-:Y:S01]  /*84b0*/  FFMA.FTZ R35, R35, R38, 1 ;  /* 0x3f80000023237423 */ /* 0x000fe20000010026 */
[----:B------:R-:W-:-:S03]  /*84c0*/  HADD2.F32 R38, -RZ, R77.H1_H1 ;  /* 0x3000004dff267230 */ /* 0x000fc60000004100 */
[----:B------:R-:W-:Y:S02]  /*84d0*/  FMUL.FTZ R34, R34, R35 ;  /* 0x0000002322227220 */ /* 0x000fe40000410000 */
[----:B------:R-:W-:Y:S01]  /*84e0*/  FMUL.FTZ R38, R38, R37 ;  /* 0x0000002526267220 */ /* 0x000fe20000410000 */
[----:B------:R-:W-:Y:S01]  /*84f0*/  FADD.FTZ R37, -R37, 1 ;  /* 0x3f80000025257421 */ /* 0x000fe20000010100 */
[----:B------:R-:W-:-:S03]  /*8500*/  FMUL.FTZ R55, R15, R34 ;  /* 0x000000220f377220 */ /* 0x000fc60000410000 */
[----:B------:R-:W-:Y:S01]  /*8510*/  FFMA.FTZ R36, R36, R37, 1 ;  /* 0x3f80000024247423 */ /* 0x000fe20000010025 */
[----:B------:R-:W-:Y:S01]  /*8520*/  FMUL.FTZ R37, R76, UR16 ;  /* 0x000000104c257c20 */ /* 0x000fe20008410000 */
[----:B------:R-:W-:Y:S01]  /*8530*/  HADD2.F32 R70, -RZ, R70.H0_H0 ;  /* 0x20000046ff467230 */ /* 0x000fe20000004100 */
[----:B------:R-:W4:Y:S01]  /*8540*/  LDL.LU.S16 R76, [R1+0x13c] ;  /* 0x00013c00014c7983 */ /* 0x000f220000300600 */
[----:B------:R-:W-:Y:S01]  /*8550*/  FMUL.FTZ R36, R38, R36 ;  /* 0x0000002426247220 */ /* 0x000fe20000410000 */
[----:B------:R-:W-:Y:S01]  /*8560*/  FFMA.FTZ R39, R15, R37, R4 ;  /* 0x000000250f277223 */ /* 0x000fe20000010004 */
[----:B------:R-:W-:-:S03]  /*8570*/  HADD2.F32 R38, -RZ, R81.H1_H1 ;  /* 0x30000051ff267230 */ /* 0x000fc60000004100 */
[----:B------:R-:W-:-:S06]  /*8580*/  FMUL.FTZ R19, R39, -1.4426950216293334961 ;  /* 0xbfb8aa3b27137820 */ /* 0x000fcc0000410000 */
[----:B------:R-:W0:Y:S02]  /*8590*/  MUFU.EX2 R19, R19 ;  /* 0x0000001300137308 */ /* 0x000e240000000800 */
[----:B0-----:R-:W-:-:S04]  /*85a0*/  FADD.FTZ R19, R19, 1 ;  /* 0x3f80000013137421 */ /* 0x001fc80000010000 */
[----:B------:R0:W1:Y:S02]  /*85b0*/  MUFU.RCP R40, R19 ;  /* 0x0000001300287308 */ /* 0x0000640000001000 */
[----:B0-----:R-:W-:Y:S02]  /*85c0*/  HADD2.F32 R19, -RZ, R77.H0_H0 ;  /* 0x2000004dff137230 */ /* 0x001fe40000004100 */
[----:B------:R-:W4:Y:S03]  /*85d0*/  LDL.S16 R77, [R1+0x13e] ;  /* 0x00013e00014d7983 */ /* 0x000f260000100600 */
[----:B-1----:R-:W-:Y:S01]  /*85e0*/  FMUL.FTZ R19, R19, R40 ;  /* 0x0000002813137220 */ /* 0x002fe20000410000 */
[----:B------:R-:W-:-:S04]  /*85f0*/  FADD.FTZ R40, -R40, 1 ;  /* 0x3f80000028287421 */ /* 0x000fc80000010100 */
[----:B------:R-:W-:Y:S01]  /*8600*/  FFMA.FTZ R39, R39, R40, 1 ;  /* 0x3f80000027277423 */ /* 0x000fe20000010028 */
[----:B------:R-:W-:-:S03]  /*8610*/  HADD2.F32 R40, -RZ, R79.H0_H0 ;  /* 0x2000004fff287230 */ /* 0x000fc60000004100 */
[----:B------:R-:W-:Y:S01]  /*8620*/  FMUL.FTZ R19, R19, R39 ;  /* 0x0000002713137220 */ /* 0x000fe20000410000 */
[C---:B------:R-:W-:Y:S01]  /*8630*/  FMUL.FTZ R39, R15.reuse, R20 ;  /* 0x000000140f277220 */ /* 0x040fe20000410000 */
[----:B------:R-:W-:Y:S02]  /*8640*/  FADD.FTZ R40, R40, -UR28 ;  /* 0x8000001c28287e21 */ /* 0x000fe40008010000 */
[----:B------:R-:W-:Y:S02]  /*8650*/  FMUL.FTZ R57, R15, R19 ;  /* 0x000000130f397220 */ /* 0x000fe40000410000 */
[----:B------:R-:W-:-:S04]  /*8660*/  FMUL.FTZ R17, R40, UR16 ;  /* 0x0000001028117c20 */ /* 0x000fc80008410000 */
[----:B------:R-:W-:-:S04]  /*8670*/  FFMA.FTZ R40, R10, R17, R3 ;  /* 0x000000110a287223 */ /* 0x000fc80000010003 */
[----:B------:R-:W-:-:S06]  /*8680*/  FMUL.FTZ R22, R40, -1.4426950216293334961 ;  /* 0xbfb8aa3b28167820 */ /* 0x000fcc0000410000 */
[----:B------:R-:W0:Y:S02]  /*8690*/  MUFU.EX2 R22, R22 ;  /* 0x0000001600167308 */ /* 0x000e240000000800 */
[----:B0-----:R-:W-:-:S04]  /*86a0*/  FADD.FTZ R22, R22, 1 ;  /* 0x3f80000016167421 */ /* 0x001fc80000010000 */
[----:B------:R0:W1:Y:S02]  /*86b0*/  MUFU.RCP R41, R22 ;  /* 0x0000001600297308 */ /* 0x0000640000001000 */
[----:B0-----:R-:W-:-:S05]  /*86c0*/  HADD2.F32 R22, -RZ, R78.H1_H1 ;  /* 0x3000004eff167230 */ /* 0x001fca0000004100 */
[----:B-1----:R-:W-:Y:S01]  /*86d0*/  FMUL.FTZ R22, R22, R41 ;  /* 0x0000002916167220 */ /* 0x002fe20000410000 */
[----:B------:R-:W-:-:S04]  /*86e0*/  FADD.FTZ R41, -R41, 1 ;  /* 0x3f80000029297421 */ /* 0x000fc80000010100 */
[----:B------:R-:W-:Y:S01]  /*86f0*/  FFMA.FTZ R40, R40, R41, 1 ;  /* 0x3f80000028287423 */ /* 0x000fe20000010029 */
[----:B------:R-:W-:Y:S02]  /*8700*/  HADD2.F32 R41, -RZ, R79.H1_H1 ;  /* 0x3000004fff297230 */ /* 0x000fe40000004100 */
[----:B------:R-:W4:Y:S01]  /*8710*/  LDL.S16 R79, [R1+0x146] ;  /* 0x00014600014f7983 */ /* 0x000f220000100600 */
[----:B------:R-:W-:Y:S02]  /*8720*/  FMUL.FTZ R40, R22, R40 ;  /* 0x0000002816287220 */ /* 0x000fe40000410000 */
[----:B------:R-:W-:Y:S02]  /*8730*/  FADD.FTZ R41, R41, -UR28 ;  /* 0x8000001c29297e21 */ /* 0x000fe40008010000 */
[----:B------:R-:W-:Y:S02]  /*8740*/  FMUL.FTZ R59, R10, R40 ;  /* 0x000000280a3b7220 */ /* 0x000fe40000410000 */
[----:B------:R-:W-:Y:S01]  /*8750*/  FMUL.FTZ R23, R41, UR16 ;  /* 0x0000001029177c20 */ /* 0x000fe20008410000 */
[----:B------:R-:W-:-:S02]  /*8760*/  HADD2.F32 R41, -RZ, R78.H0_H0 ;  /* 0x2000004eff297230 */ /* 0x000fc40000004100 */
[----:B------:R-:W4:Y:S01]  /*8770*/  LDL.LU.S16 R78, [R1+0x148] ;  /* 0x00014800014e7983 */ /* 0x000f220000300600 */
        /* <DEDUP_REMOVED lines=20> */
[----:B------:R-:W-:Y:S02]  /*88c0*/  HADD2.F32 R42, -RZ, R81.H0_H0 ;  /* 0x20000051ff2a7230 */ /* 0x000fe40000004100 */
[----:B------:R-:W-:Y:S01]  /*88d0*/  FMUL.FTZ R22, R38, R43 ;  /* 0x0000002b26167220 */ /* 0x000fe20000410000 */
[----:B------:R-:W-:Y:S02]  /*88e0*/  HADD2.F32 R38, -RZ, R80.H0_H0 ;  /* 0x20000050ff267230 */ /* 0x000fe40000004100 */
[----:B------:R-:W-:Y:S01]  /*88f0*/  FMUL.FTZ R43, R10, R18 ;  /* 0x000000120a2b7220 */ /* 0x000fe20000410000 */
[----:B------:R-:W-:Y:S01]  /*8900*/  FMUL.FTZ R61, R15, R35 ;  /* 0x000000230f3d7220 */ /* 0x000fe20000410000 */
[----:B------:R-:W4:Y:S01]  /*8910*/  LDL.LU.S16 R80, [R1+0x150] ;  /* 0x0001500001507983 */ /* 0x000f220000300600 */
[----:B------:R-:W-:Y:S01]  /*8920*/  FADD.FTZ R38, R38, -UR28 ;  /* 0x8000001c26267e21 */ /* 0x000fe20008010000 */
[----:B------:R-:W-:Y:S01]  /*8930*/  FFMA.FTZ R45, R0, R43, RZ ;  /* 0x0000002b002d7223 */ /* 0x000fe200000100ff */
[----:B------:R-:W-:Y:S01]  /*8940*/  FADD.FTZ R43, RZ, R43 ;  /* 0x0000002bff2b7221 */ /* 0x000fe20000010000 */
[----:B------:R-:W4:Y:S01]  /*8950*/  LDL.S16 R81, [R1+0x14e] ;  /* 0x00014e0001517983 */ /* 0x000f220000100600 */
[----:B------:R-:W-:Y:S01]  /*8960*/  FMUL.FTZ R38, R38, UR16 ;  /* 0x0000001026267c20 */ /* 0x000fe20008410000 */
[----:B------:R-:W-:Y:S01]  /*8970*/  FFMA.FTZ R45, R2, R39, R45 ;  /* 0x00000027022d7223 */ /* 0x000fe2000001002d */
[----:B------:R-:W-:-:S02]  /*8980*/  FADD.FTZ R43, R39, R43 ;  /* 0x0000002b272b7221 */ /* 0x000fc40000010000 */
        /* <DEDUP_REMOVED lines=8> */
[----:B------:R-:W-:-:S03]  /*8a10*/  FADD.FTZ R41, RZ, R18 ;  /* 0x00000012ff297221 */ /* 0x000fc60000010000 */
[----:B------:R-:W-:Y:S01]  /*8a20*/  FMUL.FTZ R39, R42, R39 ;  /* 0x000000272a277220 */ /* 0x000fe20000410000 */
[----:B------:R-:W-:Y:S01]  /*8a30*/  FFMA.FTZ R42, R0, R18, RZ ;  /* 0x00000012002a7223 */ /* 0x000fe200000100ff */
[----:B------:R-:W-:Y:S02]  /*8a40*/  HADD2.F32 R0, -RZ, R82.H1_H1 ;  /* 0x30000052ff007230 */ /* 0x000fe40000004100 */
[----:B------:R-:W-:Y:S01]  /*8a50*/  FADD.FTZ R41, R41, R21 ;  /* 0x0000001529297221 */ /* 0x000fe20000010000 */
[-C--:B------:R-:W-:Y:S01]  /*8a60*/  FFMA.FTZ R42, R14, R21.reuse, R42 ;  /* 0x000000150e2a7223 */ /* 0x080fe2000001002a */
[----:B------:R-:W-:Y:S01]  /*8a70*/  FMUL.FTZ R21, R10, R21 ;  /* 0x000000150a157220 */ /* 0x000fe20000410000 */
[----:B------:R-:W-:-:S03]  /*8a80*/  FADD.FTZ R0, R0, -UR28 ;  /* 0x8000001c00007e21 */ /* 0x000fc60008010000 */
[----:B------:R-:W-:Y:S01]  /*8a90*/  FFMA.FTZ R45, R14, R21, R45 ;  /* 0x000000150e2d7223 */ /* 0x000fe2000001002d */
        /* <DEDUP_REMOVED lines=12> */
[----:B------:R-:W-:Y:S02]  /*8b60*/  HADD2.F32 R46, -RZ, R83.H0_H0 ;  /* 0x20000053ff2e7230 */ /* 0x000fe40000004100 */
[----:B------:R-:W-:Y:S01]  /*8b70*/  FADD.FTZ R18, R18, -UR28 ;  /* 0x8000001c12127e21 */ /* 0x000fe20008010000 */
[----:B------:R-:W4:Y:S03]  /*8b80*/  LDL.LU.S16 R83, [R1+0x15c] ;  /* 0x00015c0001537983 */ /* 0x000f260000300600 */
        /* <DEDUP_REMOVED lines=19> */
[----:B------:R-:W-:Y:S02]  /*8cc0*/  FADD.FTZ R49, R24, R47 ;  /* 0x0000002f18317221 */ /* 0x000fe40000010000 */
[----:B------:R-:W-:Y:S01]  /*8cd0*/  FFMA.FTZ R45, R26, R53, R45 ;  /* 0x000000351a2d7223 */ /* 0x000fe2000001002d */
        /* <DEDUP_REMOVED lines=11> */
[----:B------:R-:W-:Y:S01]  /*8d90*/  FMUL.FTZ R16, R48, R16 ;  /* 0x0000001030107220 */ /* 0x000fe20000410000 */
[----:B------:R-:W-:Y:S02]  /*8da0*/  HADD2.F32 R48, -RZ, R85.H1_H1 ;  /* 0x30000055ff307230 */ /* 0x000fe40000004100 */
        /* <DEDUP_REMOVED lines=13> */
[----:B------:R-:W-:Y:S01]  /*8e80*/  FFMA.FTZ R48, R26, R28, R42 ;  /* 0x0000001c1a307223 */ /* 0x000fe2000001002a */
[----:B------:R-:W-:Y:S01]  /*8e90*/  FMUL.FTZ R28, R52, UR16 ;  /* 0x00000010341c7c20 */ /* 0x000fe20008410000 */
[--C-:B------:R-:W-:Y:S02]  /*8ea0*/  HADD2.F32 R42, -RZ, R87.reuse.H1_H1 ;  /* 0x30000057ff2a7230 */ /* 0x100fe40000004100 */
[----:B------:R-:W-:Y:S02]  /*8eb0*/  HADD2.F32 R52, -RZ, R87.H0_H0 ;  /* 0x20000057ff347230 */ /* 0x000fe40000004100 */
[----:B------:R-:W-:Y:S01]  /*8ec0*/  FFMA.FTZ R26, R10, R28, R3 ;  /* 0x0000001c0a1a7223 */ /* 0x000fe20000010003 */
[----:B------:R-:W4:Y:S03]  /*8ed0*/  LDL.LU.S16 R87, [R1+0x172] ;  /* 0x0001720001577983 */ /* 0x000f260000300600 */
        /* <DEDUP_REMOVED lines=22> */
[C---:B------:R-:W-:Y:S01]  /*9040*/  FFMA.FTZ R52, R25.reuse, R34, R46 ;  /* 0x0000002219347223 */ /* 0x040fe2000001002e */
[----:B------:R-:W-:Y:S01]  /*9050*/  FMUL.FTZ R34, R54, UR16 ;  /* 0x0000001036227c20 */ /* 0x000fe20008410000 */
[----:B------:R-:W-:Y:S01]  /*9060*/  FFMA.FTZ R46, R25, R55, R45 ;  /* 0x00000037192e7223 */ /* 0x000fe2000001002d */
[--C-:B------:R-:W-:Y:S02]  /*9070*/  HADD2.F32 R45, -RZ, R89.reuse.H0_H0 ;  /* 0x20000059ff2d7230 */ /* 0x100fe40000004100 */
[----:B------:R-:W-:Y:S01]  /*9080*/  FADD.FTZ R55, R55, R53 ;  /* 0x0000003537377221 */ /* 0x000fe20000010000 */
[----:B------:R-:W-:Y:S01]  /*9090*/  FFMA.FTZ R25, R10, R34, R3 ;  /* 0x000000220a197223 */ /* 0x000fe20000010003 */
[----:B------:R-:W-:Y:S02]  /*90a0*/  HADD2.F32 R54, -RZ, R89.H1_H1 ;  /* 0x30000059ff367230 */ /* 0x000fe40000004100 */
[----:B------:R-:W-:Y:S01]  /*90b0*/  FFMA.FTZ R52, R37, R19, R52 ;  /* 0x0000001325347223 */ /* 0x000fe20000010034 */
[----:B------:R-:W4:Y:S01]  /*90c0*/  LDL.LU.S16 R89, [R1+0x17a] ;  /* 0x00017a0001597983 */ /* 0x000f220000300600 */
        /* <DEDUP_REMOVED lines=8> */
[----:B------:R-:W4:Y:S01]  /*9150*/  LDL.S16 R88, [R1+0x178] ;  /* 0x0001780001587983 */ /* 0x000f220000100600 */
        /* <DEDUP_REMOVED lines=12> */
[-C--:B------:R-:W-:Y:S02]  /*9220*/  FMUL.FTZ R47, R10, R36.reuse ;  /* 0x000000240a2f7220 */ /* 0x080fe40000410000 */
[----:B------:R-:W-:Y:S01]  /*9230*/  FMUL.FTZ R45, R54, R45 ;  /* 0x0000002d362d7220 */ /* 0x000fe20000410000 */
[C---:B------:R-:W-:Y:S01]  /*9240*/  FFMA.FTZ R54, R27.reuse, R36, R48 ;  /* 0x000000241b367223 */ /* 0x040fe20000010030 */
[----:B------:R-:W-:Y:S01]  /*9250*/  FMUL.FTZ R36, R56, UR16 ;  /* 0x0000001038247c20 */ /* 0x000fe20008410000 */
[----:B------:R-:W-:Y:S01]  /*9260*/  FFMA.FTZ R48, R27, R47, R46 ;  /* 0x0000002f1b307223 */ /* 0x000fe2000001002e */
[--C-:B------:R-:W-:Y:S02]  /*9270*/  HADD2.F32 R56, -RZ, R51.reuse.H1_H1 ;  /* 0x30000033ff387230 */ /* 0x100fe40000004100 */
[----:B------:R-:W-:Y:S01]  /*9280*/  FFMA.FTZ R54, R17, R40, R54 ;  /* 0x0000002811367223 */ /* 0x000fe20000010036 */
[----:B------:R-:W-:Y:S01]  /*9290*/  FFMA.FTZ R27, R10, R36, R3 ;  /* 0x000000240a1b7223 */ /* 0x000fe20000010003 */
[----:B------:R-:W-:-:S03]  /*92a0*/  HADD2.F32 R51, -RZ, R51.H0_H0 ;  /* 0x20000033ff337230 */ /* 0x000fc60000004100 */
        /* <DEDUP_REMOVED lines=9> */
[----:B------:R-:W-:Y:S01]  /*9340*/  FMUL.FTZ R27, R56, R27 ;  /* 0x0000001b381b7220 */ /* 0x000fe20000410000 */
[----:B------:R-:W-:Y:S02]  /*9350*/  HADD2.F32 R56, -RZ, R91.H1_H1 ;  /* 0x3000005bff387230 */ /* 0x000fe40000004100 */
        /* <DEDUP_REMOVED lines=11> */
[----:B------:R-:W-:Y:S02]  /*9410*/  HADD2.F32 R49, -RZ, R91.H0_H0 ;  /* 0x2000005bff317230 */ /* 0x000fe40000004100 */
[----:B------:R-:W-:Y:S01]  /*9420*/  FMUL.FTZ R47, R51, R47 ;  /* 0x0000002f332f7220 */ /* 0x000fe20000410000 */
[----:B------:R-:W-:-:S05]  /*9430*/  HADD2.F32 R51, -RZ, R90.H1_H1 ;  /* 0x3000005aff337230 */ /* 0x000fca0000004100 */
[----:B------:R-:W-:-:S04]  /*9440*/  FADD.FTZ R51, R51, -UR28 ;  /* 0x8000001c33337e21 */ /* 0x000fc80008010000 */
[----:B------:R-:W-:Y:S01]  /*9450*/  FMUL.FTZ R19, R51, UR16 ;  /* 0x0000001033137c20 */ /* 0x000fe20008410000 */
[----:B------:R-:W-:Y:S01]  /*9460*/  FFMA.FTZ R51, R37, R57, R48 ;  /* 0x0000003925337223 */ /* 0x000fe20000010030 */
[----:B------:R-:W-:Y:S02]  /*9470*/  FADD.FTZ R57, R57, R50 ;  /* 0x0000003239397221 */ /* 0x000fe40000010000 */
        /* <DEDUP_REMOVED lines=9> */
[----:B------:R-:W-:Y:S01]  /*9510*/  FMUL.FTZ R82, R10, R25 ;  /* 0x000000190a527220 */ /* 0x000fe20000410000 */
[----:B------:R-:W4:Y:S01]  /*9520*/  LDL.LU.S16 R90, [R1+0x17e] ;  /* 0x00017e00015a7983 */ /* 0x000f220000300600 */
[----:B------:R-:W-:Y:S01]  /*9530*/  FMUL.FTZ R37, R49, R37 ;  /* 0x0000002531257220 */ /* 0x000fe20000410000 */
        /* <DEDUP_REMOVED lines=11> */
[----:B------:R-:W-:Y:S01]  /*95f0*/  FMUL.FTZ R49, R56, R49 ;  /* 0x0000003138317220 */ /* 0x000fe20000410000 */
[----:B------:R-:W-:Y:S01]  /*9600*/  FADD.FTZ R56, R53, R40 ;  /* 0x0000002835387221 */ /* 0x000fe20000010000 */
[----:B------:R-:W-:Y:S01]  /*9610*/  FADD.FTZ R50, R50, -UR28 ;  /* 0x8000001c32327e21 */ /* 0x000fe20008010000 */
[----:B------:R-:W-:Y:S01]  /*9620*/  FFMA.FTZ R53, R17, R59, R51 ;  /* 0x0000003b11357223 */ /* 0x000fe20000010033 */
[----:B------:R-:W-:Y:S02]  /*9630*/  HADD2.F32 R51, -RZ, R93.H0_H0 ;  /* 0x2000005dff337230 */ /* 0x000fe40000004100 */
[----:B------:R-:W-:Y:S01]  /*9640*/  FADD.FTZ R59, R57, R59 ;  /* 0x0000003b393b7221 */ /* 0x000fe20000010000 */
        /* <DEDUP_REMOVED lines=22> */
[C---:B------:R-:W-:Y:S01]  /*97b0*/  FFMA.FTZ R55, R23.reuse, R61, R53 ;  /* 0x0000003d17377223 */ /* 0x040fe20000010035 */
[----:B------:R-:W-:Y:S02]  /*97c0*/  HADD2.F32 R53, -RZ, R65.H0_H0 ;  /* 0x20000041ff357230 */ /* 0x000fe40000004100 */
[----:B------:R-:W-:Y:S01]  /*97d0*/  FMUL.FTZ R17, R58, R17 ;  /* 0x000000113a117220 */ /* 0x000fe20000410000 */
        /* <DEDUP_REMOVED lines=21> */
[----:B------:R-:W-:Y:S02]  /*9930*/  HADD2.F32 R64, -RZ, R44.H0_H0 ;  /* 0x2000002cff407230 */ /* 0x000fe40000004100 */
[----:B------:R-:W-:-:S03]  /*9940*/  FMUL.FTZ R65, R10, R22 ;  /* 0x000000160a417220 */ /* 0x000fc60000410000 */
[----:B------:R-:W-:Y:S01]  /*9950*/  FADD.FTZ R64, R64, -UR28 ;  /* 0x8000001c40407e21 */ /* 0x000fe20008010000 */
[----:B0-----:R-:W-:Y:S01]  /*9960*/  FMUL.FTZ R60, R60, R59 ;  /* 0x0000003b3c3c7220 */ /* 0x001fe20000410000 */
[----:B------:R-:W-:-:S04]  /*9970*/  FADD.FTZ R59, -R59, 1 ;  /* 0x3f8000003b3b7421 */ /* 0x000fc80000010100 */
[----:B------:R-:W-:Y:S01]  /*9980*/  FFMA.FTZ R52, R52, R59, 1 ;  /* 0x3f80000034347423 */ /* 0x000fe2000001003b */
[----:B------:R-:W-:-:S03]  /*9990*/  FADD.FTZ R59, R56, R22 ;  /* 0x00000016383b7221 */ /* 0x000fc60000010000 */
[----:B------:R-:W-:Y:S01]  /*99a0*/  FMUL.FTZ R52, R60, R52 ;  /* 0x000000343c347220 */ /* 0x000fe20000410000 */
[C---:B------:R-:W-:Y:S01]  /*99b0*/  FFMA.FTZ R60, R29.reuse, R22, R54 ;  /* 0x000000161d3c7223 */ /* 0x040fe20000010036 */
[----:B------:R-:W-:Y:S01]  /*99c0*/  FMUL.FTZ R22, R64, UR16 ;  /* 0x0000001040167c20 */ /* 0x000fe20008410000 */
[----:B------:R-:W-:-:S03]  /*99d0*/  FFMA.FTZ R56, R29, R65, R55 ;  /* 0x000000411d387223 */ /* 0x000fc60000010037 */
[----:B------:R-:W-:-:S04]  /*99e0*/  FFMA.FTZ R29, R10, R22, R3 ;  /* 0x000000160a1d7223 */ /* 0x000fc80000010003 */
[----:B------:R-:W-:-:S06]  /*99f0*/  FMUL.FTZ R54, R29, -1.4426950216293334961 ;  /* 0xbfb8aa3b1d367820 */ /* 0x000fcc0000410000 */
[----:B------:R-:W0:Y:S02]  /*9a00*/  MUFU.EX2 R54, R54 ;  /* 0x0000003600367308 */ /* 0x000e240000000800 */
[----:B0-----:R-:W-:-:S06]  /*9a10*/  FADD.FTZ R54, R54, 1 ;  /* 0x3f80000036367421 */ /* 0x001fcc0000010000 */
[----:B------:R-:W0:Y:S01]  /*9a20*/  MUFU.RCP R54, R54 ;  /* 0x0000003600367308 */ /* 0x000e220000001000 */
[----:B--2---:R-:W-:Y:S02]  /*9a30*/  HADD2.F32 R55, -RZ, R71.H0_H0 ;  /* 0x20000047ff377230 */ /* 0x004fe40000004100 */
[----:B------:R-:W2:Y:S03]  /*9a40*/  LDL.S16 R71, [R1+0x124] ;  /* 0x0001240001477983 */ /* 0x000ea60000100600 */
[----:B0-----:R-:W-:Y:S01]  /*9a50*/  FMUL.FTZ R55, R55, R54 ;  /* 0x0000003637377220 */ /* 0x001fe20000410000 */
[----:B------:R-:W-:-:S04]  /*9a60*/  FADD.FTZ R54, -R54, 1 ;  /* 0x3f80000036367421 */ /* 0x000fc80000010100 */
[----:B------:R-:W-:Y:S01]  /*9a70*/  FFMA.FTZ R29, R29, R54, 1 ;  /* 0x3f8000001d1d7423 */ /* 0x000fe20000010036 */
[----:B------:R-:W-:Y:S02]  /*9a80*/  HADD2.F32 R54, -RZ, R72.H0_H0 ;  /* 0x20000048ff367230 */ /* 0x000fe40000004100 */
[----:B------:R-:W3:Y:S03]  /*9a90*/  LDL.LU.S16 R72, [R1+0x122] ;  /* 0x0001220001487983 */ /* 0x000ee60000300600 */
        /* <DEDUP_REMOVED lines=10> */
[----:B------:R-:W-:Y:S02]  /*9b40*/  HADD2.F32 R44, -RZ, R44.H1_H1 ;  /* 0x3000002cff2c7230 */ /* 0x000fe40000004100 */
[----:B------:R-:W-:-:S03]  /*9b50*/  FMUL.FTZ R67, R15, R39 ;  /* 0x000000270f437220 */ /* 0x000fc60000410000 */
[----:B------:R-:W-:Y:S01]  /*9b60*/  FADD.FTZ R44, R44, -UR28 ;  /* 0x8000001c2c2c7e21 */ /* 0x000fe20008010000 */
[----:B0-----:R-:W-:Y:S01]  /*9b70*/  FMUL.FTZ R64, R64, R61 ;  /* 0x0000003d40407220 */ /* 0x001fe20000410000 */
[----:B------:R-:W-:-:S04]  /*9b80*/  FADD.FTZ R61, -R61, 1 ;  /* 0x3f8000003d3d7421 */ /* 0x000fc80000010100 */
[----:B------:R-:W-:Y:S01]  /*9b90*/  FFMA.FTZ R54, R54, R61, 1 ;  /* 0x3f80000036367423 */ /* 0x000fe2000001003d */
[----:B------:R-:W-:-:S03]  /*9ba0*/  FADD.FTZ R61, R57, R39 ;  /* 0x00000027393d7221 */ /* 0x000fc60000010000 */
        /* <DEDUP_REMOVED lines=14> */
[----:B---3--:R-:W-:Y:S02]  /*9c90*/  HADD2.F32 R38, -RZ, R72.H0_H0 ;  /* 0x20000048ff267230 */ /* 0x008fe40000004100 */
[----:B------:R-:W3:Y:S03]  /*9ca0*/  LDL.LU.S16 R72, [R1+0x12c] ;  /* 0x00012c0001487983 */ /* 0x000ee60000300600 */
        /* <DEDUP_REMOVED lines=8> */
[----:B------:R-:W-:Y:S01]  /*9d30*/  FADD.FTZ R67, R67, R65 ;  /* 0x0000004143437221 */ /* 0x000fe20000010000 */
[----:B------:R-:W-:Y:S02]  /*9d40*/  HADD2.F32 R65, -RZ, R68.H0_H0 ;  /* 0x20000044ff417230 */ /* 0x000fe40000004100 */
[----:B------:R-:W-:-:S03]  /*9d50*/  FMUL.FTZ R68, R10, R14 ;  /* 0x0000000e0a447220 */ /* 0x000fc60000410000 */
[----:B0-----:R-:W-:Y:S01]  /*9d60*/  FMUL.FTZ R65, R65, R58 ;  /* 0x0000003a41417220 */ /* 0x001fe20000410000 */
[----:B------:R-:W-:-:S04]  /*9d70*/  FADD.FTZ R58, -R58, 1 ;  /* 0x3f8000003a3a7421 */ /* 0x000fc80000010100 */
[----:B------:R-:W-:Y:S01]  /*9d80*/  FFMA.FTZ R38, R38, R58, 1 ;  /* 0x3f80000026267423 */ /* 0x000fe2000001003a */
[----:B------:R-:W-:Y:S02]  /*9d90*/  HADD2.F32 R58, -RZ, R66.H0_H0 ;  /* 0x20000042ff3a7230 */ /* 0x000fe40000004100 */
[----:B------:R-:W-:Y:S01]  /*9da0*/  FFMA.FTZ R66, R0, R14, R60 ;  /* 0x0000000e00427223 */ /* 0x000fe2000001003c */
[----:B------:R-:W-:Y:S02]  /*9db0*/  FMUL.FTZ R38, R65, R38 ;  /* 0x0000002641267220 */ /* 0x000fe40000410000 */
[----:B------:R-:W-:Y:S01]  /*9dc0*/  FADD.FTZ R58, R58, -UR28 ;  /* 0x8000001c3a3a7e21 */ /* 0x000fe20008010000 */
[----:B------:R-:W-:-:S03]  /*9dd0*/  FADD.FTZ R65, R59, R14 ;  /* 0x0000000e3b417221 */ /* 0x000fc60000010000 */
        /* <DEDUP_REMOVED lines=24> */
[-C--:B------:R-:W-:Y:S01]  /*9f60*/  FFMA.FTZ R64, R18, R21.reuse, R64 ;  /* 0x0000001512407223 */ /* 0x080fe20000010040 */
[----:B------:R-:W-:Y:S02]  /*9f70*/  FMUL.FTZ R69, R15, R21 ;  /* 0x000000150f457220 */ /* 0x000fe40000410000 */
[----:B0-----:R-:W-:Y:S01]  /*9f80*/  FMUL.FTZ R67, R67, R60 ;  /* 0x0000003c43437220 */ /* 0x001fe20000410000 */
[----:B------:R-:W-:-:S04]  /*9f90*/  FADD.FTZ R60, -R60, 1 ;  /* 0x3f8000003c3c7421 */ /* 0x000fc80000010100 */
[----:B------:R-:W-:Y:S01]  /*9fa0*/  FFMA.FTZ R0, R0, R60, 1 ;  /* 0x3f80000000007423 */ /* 0x000fe2000001003c */
[----:B------:R-:W-:-:S03]  /*9fb0*/  HADD2.F32 R60, -RZ, R63.H0_H0 ;  /* 0x2000003fff3c7230 */ /* 0x000fc60000004100 */
        /* <DEDUP_REMOVED lines=10> */
[----:B------:R-:W-:Y:S01]  /*a060*/  FADD.FTZ R69, R69, R68 ;  /* 0x0000004445457221 */ /* 0x000fe20000010000 */
[----:B------:R-:W-:Y:S02]  /*a070*/  HADD2.F32 R63, -RZ, R63.H1_H1 ;  /* 0x3000003fff3f7230 */ /* 0x000fe40000004100 */
[----:B------:R-:W-:-:S03]  /*a080*/  FFMA.FTZ R66, R2, R16, R66 ;  /* 0x0000001002427223 */ /* 0x000fc60000010042 */
[----:B------:R-:W-:Y:S01]  /*a090*/  FADD.FTZ R63, R63, -UR28 ;  /* 0x8000001c3f3f7e21 */ /* 0x000fe20008010000 */
[----:B--2---:R-:W-:-:S05]  /*a0a0*/  HADD2.F32 R60, -RZ, R71.H0_H0 ;  /* 0x20000047ff3c7230 */ /* 0x004fca0000004100 */
[----:B0-----:R-:W-:Y:S01]  /*a0b0*/  FMUL.FTZ R60, R60, R59 ;  /* 0x0000003b3c3c7220 */ /* 0x001fe20000410000 */
[----:B------:R-:W-:-:S04]  /*a0c0*/  FADD.FTZ R59, -R59, 1 ;  /* 0x3f8000003b3b7421 */ /* 0x000fc80000010100 */
[----:B------:R-:W-:Y:S01]  /*a0d0*/  FFMA.FTZ R59, R18, R59, 1 ;  /* 0x3f800000123b7423 */ /* 0x000fe2000001003b */
[----:B---3--:R-:W-:Y:S02]  /*a0e0*/  HADD2.F32 R18, -RZ, R72.H0_H0 ;  /* 0x20000048ff127230 */ /* 0x008fe40000004100 */
[----:B------:R-:W2:Y:S03]  /*a0f0*/  LDL.LU.S16 R72, [R1+0x132] ;  /* 0x0001320001487983 */ /* 0x000ea60000300600 */
        /* <DEDUP_REMOVED lines=37> */
[----:B----4-:R-:W-:Y:S02]  /*a350*/  HADD2.F32 R70, -RZ, R73.H0_H0 ;  /* 0x20000049ff467230 */ /* 0x010fe40000004100 */
[----:B------:R-:W-:-:S03]  /*a360*/  FMUL.FTZ R73, R15, R24 ;  /* 0x000000180f497220 */ /* 0x000fc60000410000 */
[----:B0-----:R-:W-:Y:S01]  /*a370*/  FMUL.FTZ R70, R70, R69 ;  /* 0x0000004546467220 */ /* 0x001fe20000410000 */
[----:B------:R-:W-:-:S04]  /*a380*/  FADD.FTZ R69, -R69, 1 ;  /* 0x3f80000045457421 */ /* 0x000fc80000010100 */
[----:B------:R-:W-:Y:S01]  /*a390*/  FFMA.FTZ R2, R2, R69, 1 ;  /* 0x3f80000002027423 */ /* 0x000fe20000010045 */
[----:B------:R-:W-:Y:S01]  /*a3a0*/  FADD.FTZ R69, R67, R24 ;  /* 0x0000001843457221 */ /* 0x000fe20000010000 */
[----:B------:R-:W-:Y:S01]  /*a3b0*/  FFMA.FTZ R67, R20, R73, R65 ;  /* 0x0000004914437223 */ /* 0x000fe20000010041 */
[----:B------:R-:W-:Y:S02]  /*a3c0*/  HADD2.F32 R65, -RZ, R77.H0_H0 ;  /* 0x2000004dff417230 */ /* 0x000fe40000004100 */
[----:B------:R-:W4:Y:S01]  /*a3d0*/  LDL.S16 R77, [R1+0x154] ;  /* 0x00015400014d7983 */ /* 0x000f220000100600 */
[----:B------:R-:W-:Y:S01]  /*a3e0*/  FMUL.FTZ R2, R70, R2 ;  /* 0x0000000246027220 */ /* 0x000fe20000410000 */
[----:B------:R-:W-:Y:S01]  /*a3f0*/  FFMA.FTZ R70, R20, R24, R64 ;  /* 0x0000001814467223 */ /* 0x000fe20000010040 */
[----:B------:R-:W-:Y:S01]  /*a400*/  FADD.FTZ R73, R73, R71 ;  /* 0x0000004749497221 */ /* 0x000fe20000010000 */
[----:B--2---:R-:W-:-:S05]  /*a410*/  HADD2.F32 R72, -RZ, R72.H0_H0 ;  /* 0x20000048ff487230 */ /* 0x004fca0000004100 */
        /* <DEDUP_REMOVED lines=20> */
[----:B---3--:R-:W-:Y:S02]  /*a560*/  HADD2.F32 R72, -RZ, R75.H0_H0 ;  /* 0x2000004bff487230 */ /* 0x008fe40000004100 */
[----:B------:R-:W-:Y:S01]  /*a570*/  FMUL.FTZ R75, R10, R26 ;  /* 0x0000001a0a4b7220 */ /* 0x000fe20000410000 */
[----:B------:R-:W-:Y:S02]  /*a580*/  HADD2.F32 R74, -RZ, R74.H0_H0 ;  /* 0x2000004aff4a7230 */ /* 0x000fe40000004100 */
[----:B0-----:R-:W-:Y:S01]  /*a590*/  FMUL.FTZ R72, R72, R71 ;  /* 0x0000004748487220 */ /* 0x001fe20000410000 */
[----:B------:R-:W-:Y:S02]  /*a5a0*/  FADD.FTZ R71, -R71, 1 ;  /* 0x3f80000047477421 */ /* 0x000fe40000010100 */
[----:B------:R-:W-:Y:S02]  /*a5b0*/  FADD.FTZ R74, R74, -UR28 ;  /* 0x8000001c4a4a7e21 */ /* 0x000fe40008010000 */
        /* <DEDUP_REMOVED lines=12> */
[----:B------:R-:W-:Y:S01]  /*a680*/  FADD.FTZ R75, R73, R75 ;  /* 0x0000004b494b7221 */ /* 0x000fe20000010000 */
[----:B------:R-:W3:Y:S02]  /*a690*/  LDL.LU.S16 R78, [R1+0x14c] ;  /* 0x00014c00014e7983 */ /* 0x000ee40000300600 */
        /* <DEDUP_REMOVED lines=17> */
[----:B------:R-:W-:Y:S01]  /*a7b0*/  FADD.FTZ R73, R69, R42 ;  /* 0x0000002a45497221 */ /* 0x000fe20000010000 */
[----:B------:R-:W-:Y:S02]  /*a7c0*/  HADD2.F32 R69, -RZ, R80.H0_H0 ;  /* 0x20000050ff457230 */ /* 0x000fe40000004100 */
[----:B------:R-:W4:Y:S01]  /*a7d0*/  LDL.S16 R80, [R1+0x15e] ;  /* 0x00015e0001507983 */ /* 0x000f220000100600 */
[----:B------:R-:W-:Y:S01]  /*a7e0*/  FMUL.FTZ R28, R74, R28 ;  /* 0x0000001c4a1c7220 */ /* 0x000fe20000410000 */
[-C--:B------:R-:W-:Y:S01]  /*a7f0*/  FFMA.FTZ R74, R41, R42.reuse, R70 ;  /* 0x0000002a294a7223 */ /* 0x080fe20000010046 */
[----:B--2---:R-:W-:Y:S02]  /*a800*/  HADD2.F32 R77, -RZ, R76.H0_H0 ;  /* 0x2000004cff4d7230 */ /* 0x004fe40000004100 */
        /* <DEDUP_REMOVED lines=14> */
[----:B------:R-:W2:Y:S02]  /*a8f0*/  LDL.LU.S16 R81, [R1+0x15a] ;  /* 0x00015a0001517983 */ /* 0x000ea40000300600 */
[----:B------:R-:W-:Y:S01]  /*a900*/  FADD.FTZ R41, R41, -UR28 ;  /* 0x8000001c29297e21 */ /* 0x000fe20008010000 */
[----:B------:R-:W-:-:S03]  /*a910*/  FMUL.FTZ R68, R69, R68 ;  /* 0x0000004445447220 */ /* 0x000fc60000410000 */
[----:B------:R-:W-:-:S04]  /*a920*/  FMUL.FTZ R69, R41, UR16 ;  /* 0x0000001029457c20 */ /* 0x000fc80008410000 */
[----:B------:R-:W-:-:S04]  /*a930*/  FFMA.FTZ R41, R15, R69, R4 ;  /* 0x000000450f297223 */ /* 0x000fc80000010004 */
[----:B------:R-:W-:-:S06]  /*a940*/  FMUL.FTZ R75, R41, -1.4426950216293334961 ;  /* 0xbfb8aa3b294b7820 */ /* 0x000fcc0000410000 */
[----:B------:R-:W0:Y:S01]  /*a950*/  MUFU.EX2 R75, R75 ;  /* 0x0000004b004b7308 */ /* 0x000e220000000800 */
[----:B---3--:R-:W-:Y:S02]  /*a960*/  HADD2.F32 R77, -RZ, R79.H0_H0 ;  /* 0x2000004fff4d7230 */ /* 0x008fe40000004100 */
[----:B------:R-:W3:Y:S01]  /*a970*/  LDL.S16 R79, [R1+0x160] ;  /* 0x00016000014f7983 */ /* 0x000ee20000100600 */
[----:B0-----:R-:W-:-:S06]  /*a980*/  FADD.FTZ R75, R75, 1 ;  /* 0x3f8000004b4b7421 */ /* 0x001fcc0000010000 */
[----:B------:R-:W0:Y:S02]  /*a990*/  MUFU.RCP R75, R75 ;  /* 0x0000004b004b7308 */ /* 0x000e240000001000 */
[----:B0-----:R-:W-:Y:S01]  /*a9a0*/  FMUL.FTZ R77, R77, R75 ;  /* 0x0000004b4d4d7220 */ /* 0x001fe20000410000 */
[----:B------:R-:W-:-:S04]  /*a9b0*/  FADD.FTZ R75, -R75, 1 ;  /* 0x3f8000004b4b7421 */ /* 0x000fc80000010100 */
[----:B------:R-:W-:Y:S01]  /*a9c0*/  FFMA.FTZ R41, R41, R75, 1 ;  /* 0x3f80000029297423 */ /* 0x000fe2000001004b */
[----:B------:R-:W-:-:S03]  /*a9d0*/  FADD.FTZ R75, R71, R25 ;  /* 0x00000019474b7221 */ /* 0x000fc60000010000 */
[----:B------:R-:W-:Y:S01]  /*a9e0*/  FMUL.FTZ R41, R77, R41 ;  /* 0x000000294d297220 */ /* 0x000fe20000410000 */
[----:B------:R-:W-:Y:S02]  /*a9f0*/  HADD2.F32 R77, -RZ, R78.H0_H0 ;  /* 0x2000004eff4d7230 */ /* 0x000fe40000004100 */
[----:B------:R-:W-:-:S03]  /*aa00*/  FFMA.FTZ R78, R34, R25, R72 ;  /* 0x00000019224e7223 */ /* 0x000fc60000010048 */
[----:B------:R-:W-:-:S04]  /*aa10*/  FADD.FTZ R77, R77, -UR28 ;  /* 0x8000001c4d4d7e21 */ /* 0x000fc80008010000 */
[----:B------:R-:W-:Y:S01]  /*aa20*/  FMUL.FTZ R25, R77, UR16 ;  /* 0x000000104d197c20 */ /* 0x000fe20008410000 */
[----:B------:R-:W-:-:S03]  /*aa30*/  FFMA.FTZ R77, R34, R82, R70 ;  /* 0x00000052224d7223 */ /* 0x000fc60000010046 */
[----:B------:R-:W-:Y:S01]  /*aa40*/  FFMA.FTZ R34, R10, R25, R3 ;  /* 0x000000190a227223 */ /* 0x000fe20000010003 */
[----:B----4-:R-:W-:Y:S02]  /*aa50*/  HADD2.F32 R71, -RZ, R80.H0_H0 ;  /* 0x20000050ff477230 */ /* 0x010fe40000004100 */
[----:B------:R-:W4:Y:S01]  /*aa60*/  LDL.S16 R80, [R1+0x164] ;  /* 0x0001640001507983 */ /* 0x000f220000100600 */
        /* <DEDUP_REMOVED lines=9> */
[----:B------:R-:W-:Y:S02]  /*ab00*/  FADD.FTZ R82, R76, R82 ;  /* 0x000000524c527221 */ /* 0x000fe40000010000 */
        /* <DEDUP_REMOVED lines=9> */
[----:B---3--:R-:W-:Y:S02]  /*aba0*/  HADD2.F32 R76, -RZ, R79.H0_H0 ;  /* 0x2000004fff4c7230 */ /* 0x008fe40000004100 */
[----:B------:R-:W3:Y:S03]  /*abb0*/  LDL.S16 R79, [R1+0x168] ;  /* 0x00016800014f7983 */ /* 0x000ee60000100600 */
[----:B0-----:R-:W-:Y:S01]  /*abc0*/  FMUL.FTZ R76, R76, R72 ;  /* 0x000000484c4c7220 */ /* 0x001fe20000410000 */
[----:B------:R-:W-:-:S04]  /*abd0*/  FADD.FTZ R72, -R72, 1 ;  /* 0x3f80000048487421 */ /* 0x000fc80000010100 */
[----:B------:R-:W-:Y:S01]  /*abe0*/  FFMA.FTZ R34, R34, R72, 1 ;  /* 0x3f80000022227423 */ /* 0x000fe20000010048 */
[-C--:B------:R-:W-:Y:S01]  /*abf0*/  FFMA.FTZ R72, R43, R45.reuse, R74 ;  /* 0x0000002d2b487223 */ /* 0x080fe2000001004a */
[----:B------:R-:W-:Y:S02]  /*ac00*/  FMUL.FTZ R74, R15, R45 ;  /* 0x0000002d0f4a7220 */ /* 0x000fe40000410000 */
[----:B------:R-:W-:Y:S01]  /*ac10*/  FMUL.FTZ R34, R76, R34 ;  /* 0x000000224c227220 */ /* 0x000fe20000410000 */
[----:B--2---:R-:W-:Y:S02]  /*ac20*/  HADD2.F32 R76, -RZ, R81.H0_H0 ;  /* 0x20000051ff4c7230 */ /* 0x004fe40000004100 */
[----:B------:R-:W-:-:S03]  /*ac30*/  FFMA.FTZ R81, R43, R74, R77 ;  /* 0x0000004a2b517223 */ /* 0x000fc6000001004d */
[----:B------:R-:W-:-:S04]  /*ac40*/  FADD.FTZ R76, R76, -UR28 ;  /* 0x8000001c4c4c7e21 */ /* 0x000fc80008010000 */
[----:B------:R-:W-:-:S04]  /*ac50*/  FMUL.FTZ R45, R76, UR16 ;  /* 0x000000104c2d7c20 */ /* 0x000fc80008410000 */
[----:B------:R-:W-:-:S04]  /*ac60*/  FFMA.FTZ R43, R10, R45, R3 ;  /* 0x0000002d0a2b7223 */ /* 0x000fc80000010003 */
[----:B------:R-:W-:-:S06]  /*ac70*/  FMUL.FTZ R76, R43, -1.4426950216293334961 ;  /* 0xbfb8aa3b2b4c7820 */ /* 0x000fcc0000410000 */
[----:B------:R-:W0:Y:S01]  /*ac80*/  MUFU.EX2 R76, R76 ;  /* 0x0000004c004c7308 */ /* 0x000e220000000800 */
[----:B----4-:R-:W-:Y:S02]  /*ac90*/  HADD2.F32 R77, -RZ, R80.H0_H0 ;  /* 0x20000050ff4d7230 */ /* 0x010fe40000004100 */
[----:B------:R-:W2:Y:S01]  /*aca0*/  LDL.S16 R80, [R1+0x16c] ;  /* 0x00016c0001507983 */ /* 0x000ea20000100600 */
        /* <DEDUP_REMOVED lines=17> */
[----:B---3--:R-:W-:-:S05]  /*adc0*/  HADD2.F32 R79, -RZ, R79.H0_H0 ;  /* 0x2000004fff4f7230 */ /* 0x008fca0000004100 */
[----:B0-----:R-:W-:Y:S01]  /*add0*/  FMUL.FTZ R79, R79, R74 ;  /* 0x0000004a4f4f7220 */ /* 0x001fe20000410000 */
[----:B------:R-:W-:-:S04]  /*ade0*/  FADD.FTZ R74, -R74, 1 ;  /* 0x3f8000004a4a7421 */ /* 0x000fc80000010100 */
[----:B------:R-:W-:-:S04]  /*adf0*/  FFMA.FTZ R43, R43, R74, 1 ;  /* 0x3f8000002b2b7423 */ /* 0x000fc8000001004a */
[----:B------:R-:W-:Y:S01]  /*ae00*/  FMUL.FTZ R43, R79, R43 ;  /* 0x0000002b4f2b7220 */ /* 0x000fe20000410000 */
[----:B------:R-:W-:Y:S02]  /*ae10*/  HADD2.F32 R79, -RZ, R84.H0_H0 ;  /* 0x20000054ff4f7230 */ /* 0x000fe40000004100 */
[----:B------:R-:W3:Y:S01]  /*ae20*/  LDL.LU.S16 R84, [R1+0x16e] ;  /* 0x00016e0001547983 */ /* 0x000ee20000300600 */
        /* <DEDUP_REMOVED lines=10> */
[----:B--2---:R-:W-:-:S05]  /*aed0*/  HADD2.F32 R80, -RZ, R80.H0_H0 ;  /* 0x20000050ff507230 */ /* 0x004fca0000004100 */
        /* <DEDUP_REMOVED lines=17> */
[----:B------:R-:W-:-:S04]  /*aff0*/  FFMA.FTZ R36, R82, R36, 1 ;  /* 0x3f80000052247423 */ /* 0x000fc80000010024 */
[----:B------:R-:W-:Y:S01]  /*b000*/  FMUL.FTZ R36, R83, R36 ;  /* 0x0000002453247220 */ /* 0x000fe20000410000 */
[----:B------:R-:W-:Y:S02]  /*b010*/  HADD2.F32 R83, -RZ, R86.H0_H0 ;  /* 0x20000056ff537230 */ /* 0x000fe40000004100 */
[----:B------:R-:W4:Y:S03]  /*b020*/  LDL.LU.S16 R86, [R1+0x118] ;  /* 0x0001180001567983 */ /* 0x000f260000300600 */
[----:B------:R-:W-:Y:S01]  /*b030*/  FADD.FTZ R83, R83, -UR28 ;  /* 0x8000001c53537e21 */ /* 0x000fe20008010000 */
        /* <DEDUP_REMOVED lines=10> */
[----:B------:R-:W-:Y:S01]  /*b0e0*/  FADD.FTZ R78, R82, R78 ;  /* 0x0000004e524e7221 */ /* 0x000fe20000010000 */
[----:B------:R-:W-:Y:S01]  /*b0f0*/  FADD.FTZ R75, R75, R37 ;  /* 0x000000254b4b7221 */ /* 0x000fe20000010000 */
[-C--:B------:R-:W-:Y:S01]  /*b100*/  FFMA.FTZ R74, R19, R37.reuse, R74 ;  /* 0x00000025134a7223 */ /* 0x080fe2000001004a */
[----:B------:R-:W-:-:S04]  /*b110*/  FMUL.FTZ R37, R10, R37 ;  /* 0x000000250a257220 */ /* 0x000fc80000410000 */
[----:B------:R-:W-:Y:S01]  /*b120*/  FFMA.FTZ R81, R19, R37, R81 ;  /* 0x0000002513517223 */ /* 0x000fe20000010051 */
[----:B---3--:R-:W-:-:S05]  /*b130*/  HADD2.F32 R84, -RZ, R84.H0_H0 ;  /* 0x20000054ff547230 */ /* 0x008fca0000004100 */
[----:B0-----:R-:W-:Y:S01]  /*b140*/  FMUL.FTZ R84, R84, R83 ;  /* 0x0000005354547220 */ /* 0x001fe20000410000 */
[----:B------:R-:W-:-:S04]  /*b150*/  FADD.FTZ R83, -R83, 1 ;  /* 0x3f80000053537421 */ /* 0x000fc80000010100 */
[----:B------:R-:W-:Y:S01]  /*b160*/  FFMA.FTZ R46, R46, R83, 1 ;  /* 0x3f8000002e2e7423 */ /* 0x000fe20000010053 */
[----:B------:R-:W-:Y:S02]  /*b170*/  HADD2.F32 R83, -RZ, R87.H0_H0 ;  /* 0x20000057ff537230 */ /* 0x000fe40000004100 */
        /* <DEDUP_REMOVED lines=12> */
[----:B------:R-:W-:-:S04]  /*b240*/  FFMA.FTZ R82, R84, R82, 1 ;  /* 0x3f80000054527423 */ /* 0x000fc80000010052 */
[----:B------:R-:W-:Y:S01]  /*b250*/  FMUL.FTZ R85, R85, R82 ;  /* 0x0000005255557220 */ /* 0x000fe20000410000 */
        /* <DEDUP_REMOVED lines=14> */
[----:B------:R-:W2:Y:S01]  /*b340*/  LDL.S16 R88, [R1+0x17c] ;  /* 0x00017c0001587983 */ /* 0x000ea20000100600 */
[----:B------:R-:W-:-:S05]  /*b350*/  HADD2.F32 R5, -RZ, R5.H1_H1 ;  /* 0x30000005ff057230 */ /* 0x000fca0000004100 */
[----:B------:R-:W-:Y:S01]  /*b360*/  FADD.FTZ R5, R5, -UR28 ;  /* 0x8000001c05057e21 */ /* 0x000fe20008010000 */
[----:B------:R-:W-:-:S03]  /*b370*/  FADD.FTZ R78, R78, R37 ;  /* 0x000000254e4e7221 */ /* 0x000fc60000010000 */
        /* <DEDUP_REMOVED lines=14> */
[----:B------:R-:W-:Y:S01]  /*b460*/  FADD.FTZ R78, R49, R78 ;  /* 0x0000004e314e7221 */ /* 0x000fe20000010000 */
[----:B---3--:R-:W-:-:S05]  /*b470*/  HADD2.F32 R19, -RZ, R87.H0_H0 ;  /* 0x20000057ff137230 */ /* 0x008fca0000004100 */
[----:B------:R-:W-:-:S04]  /*b480*/  FADD.FTZ R19, R19, -UR28 ;  /* 0x8000001c13137e21 */ /* 0x000fc80008010000 */
        /* <DEDUP_REMOVED lines=10> */
[----:B------:R-:W-:Y:S02]  /*b530*/  HADD2.F32 R37, -RZ, R89.H0_H0 ;  /* 0x20000059ff257230 */ /* 0x000fe40000004100 */
[----:B------:R-:W-:Y:S02]  /*b540*/  HADD2.F32 R7, -RZ, R7.H1_H1 ;  /* 0x30000007ff077230 */ /* 0x000fe40000004100 */
[----:B------:R-:W-:Y:S01]  /*b550*/  FMUL.FTZ R48, R87, R48 ;  /* 0x0000003057307220 */ /* 0x000fe20000410000 */
[----:B------:R-:W3:Y:S01]  /*b560*/  LDL.S16 R89, [R1+0x180] ;  /* 0x0001800001597983 */ /* 0x000ee20000100600 */
[----:B------:R-:W-:-:S04]  /*b570*/  FADD.FTZ R37, R37, -UR28 ;  /* 0x8000001c25257e21 */ /* 0x000fc80008010000 */
[----:B------:R-:W-:-:S04]  /*b580*/  FMUL.FTZ R37, R37, UR16 ;  /* 0x0000001025257c20 */ /* 0x000fc80008410000 */
        /* <DEDUP_REMOVED lines=11> */
[----:B--2---:R-:W-:-:S05]  /*b640*/  HADD2.F32 R49, -RZ, R88.H0_H0 ;  /* 0x20000058ff317230 */ /* 0x004fca0000004100 */
[----:B------:R-:W-:Y:S01]  /*b650*/  FADD.FTZ R49, R49, -UR28 ;  /* 0x8000001c31317e21 */ /* 0x000fe20008010000 */
[----:B------:R-:W-:-:S03]  /*b660*/  FFMA.FTZ R81, R40, R50, R81 ;  /* 0x0000003228517223 */ /* 0x000fc60000010051 */
[----:B------:R-:W-:Y:S01]  /*b670*/  FMUL.FTZ R49, R49, UR16 ;  /* 0x0000001031317c20 */ /* 0x000fe20008410000 */
[----:B------:R-:W-:-:S03]  /*b680*/  FMUL.FTZ R7, R7, R87 ;  /* 0x0000005707077220 */ /* 0x000fc60000410000 */
        /* <DEDUP_REMOVED lines=9> */
[----:B------:R-:W-:Y:S02]  /*b720*/  HADD2.F32 R40, -RZ, R90.H0_H0 ;  /* 0x2000005aff287230 */ /* 0x000fe40000004100 */
[----:B------:R-:W2:Y:S03]  /*b730*/  LDL.LU.S16 R90, [R1+0x182] ;  /* 0x00018200015a7983 */ /* 0x000ea60000300600 */
        /* <DEDUP_REMOVED lines=11> */
[-C--:B------:R-:W-:Y:S01]  /*b7f0*/  FFMA.FTZ R72, R51, R17.reuse, R72 ;  /* 0x0000001133487223 */ /* 0x080fe20000010048 */
[----:B------:R-:W-:Y:S01]  /*b800*/  FMUL.FTZ R17, R15, R17 ;  /* 0x000000110f117220 */ /* 0x000fe20000410000 */
[----:B0-----:R-:W-:Y:S01]  /*b810*/  FMUL.FTZ R6, R6, R88 ;  /* 0x0000005806067220 */ /* 0x001fe20000410000 */
[----:B------:R-:W-:-:S04]  /*b820*/  FADD.FTZ R88, -R88, 1 ;  /* 0x3f80000058587421 */ /* 0x000fc80000010100 */
[----:B------:R-:W-:Y:S01]  /*b830*/  FFMA.FTZ R88, R50, R88, 1 ;  /* 0x3f80000032587423 */ /* 0x000fe20000010058 */
[----:B------:R-:W-:-:S03]  /*b840*/  FFMA.FTZ R81, R51, R17, R81 ;  /* 0x0000001133517223 */ /* 0x000fc60000010051 */
[----:B------:R-:W-:Y:S01]  /*b850*/  FMUL.FTZ R6, R6, R88 ;  /* 0x0000005806067220 */ /* 0x000fe20000410000 */
        /* <DEDUP_REMOVED lines=14> */
[----:B------:R-:W-:Y:S02]  /*b940*/  HADD2.F32 R9, -RZ, R9.H1_H1 ;  /* 0x30000009ff097230 */ /* 0x000fe40000004100 */
        /* <DEDUP_REMOVED lines=14> */
[----:B------:R-:W-:-:S05]  /*ba30*/  HADD2.F32 R17, -RZ, R8.H1_H1 ;  /* 0x30000008ff117230 */ /* 0x000fca0000004100 */
        /* <DEDUP_REMOVED lines=10> */
[----:B------:R-:W-:-:S03]  /*bae0*/  HADD2.F32 R90, -RZ, R12.H1_H1 ;  /* 0x3000000cff5a7230 */ /* 0x000fc60000004100 */
[----:B------:R-:W-:Y:S01]  /*baf0*/  FADD.FTZ R8, R8, -UR28 ;  /* 0x8000001c08087e21 */ /* 0x000fe20008010000 */
[----:B------:R-:W-:-:S03]  /*bb00*/  FADD.FTZ R78, R78, R23 ;  /* 0x000000174e4e7221 */ /* 0x000fc60000010000 */
[----:B------:R-:W-:Y:S01]  /*bb10*/  FMUL.FTZ R8, R8, UR16 ;  /* 0x0000001008087c20 */ /* 0x000fe20008410000 */
[----:B0-----:R-:W-:Y:S01]  /*bb20*/  FMUL.FTZ R90, R90, R89 ;  /* 0x000000595a5a7220 */ /* 0x001fe20000410000 */
[----:B------:R-:W-:Y:S02]  /*bb30*/  FADD.FTZ R89, -R89, 1 ;  /* 0x3f80000059597421 */ /* 0x000fe40000010100 */
[----:B------:R-:W-:Y:S02]  /*bb40*/  FFMA.FTZ R23, R15, R8, R4 ;  /* 0x000000080f177223 */ /* 0x000fe40000010004 */
[----:B------:R-:W-:-:S04]  /*bb50*/  FFMA.FTZ R35, R35, R89, 1 ;  /* 0x3f80000023237423 */ /* 0x000fc80000010059 */
[----:B------:R-:W-:Y:S01]  /*bb60*/  FMUL.FTZ R35, R90, R35 ;  /* 0x000000235a237220 */ /* 0x000fe20000410000 */
[----:B------:R-:W-:-:S06]  /*bb70*/  FMUL.FTZ R90, R23, -1.4426950216293334961 ;  /* 0xbfb8aa3b175a7820 */ /* 0x000fcc0000410000 */
[----:B------:R-:W0:Y:S02]  /*bb80*/  MUFU.EX2 R90, R90 ;  /* 0x0000005a005a7308 */ /* 0x000e240000000800 */
[----:B0-----:R-:W-:-:S06]  /*bb90*/  FADD.FTZ R89, R90, 1 ;  /* 0x3f8000005a597421 */ /* 0x001fcc0000010000 */
[----:B------:R-:W0:Y:S01]  /*bba0*/  MUFU.RCP R89, R89 ;  /* 0x0000005900597308 */ /* 0x000e220000001000 */
[----:B------:R-:W-:Y:S02]  /*bbb0*/  HADD2.F32 R12, -RZ, R12.H0_H0 ;  /* 0x2000000cff0c7230 */ /* 0x000fe40000004100 */
[----:B------:R-:W-:Y:S01]  /*bbc0*/  FADD.FTZ R73, R73, R52 ;  /* 0x0000003449497221 */ /* 0x000fe20000010000 */
[----:B0-----:R-:W-:Y:S02]  /*bbd0*/  FADD.FTZ R92, -R89, 1 ;  /* 0x3f800000595c7421 */ /* 0x001fe40000010100 */
[----:B------:R-:W-:Y:S02]  /*bbe0*/  FMUL.FTZ R12, R12, R89 ;  /* 0x000000590c0c7220 */ /* 0x000fe40000410000 */
[----:B------:R-:W-:-:S04]  /*bbf0*/  FFMA.FTZ R23, R23, R92, 1 ;  /* 0x3f80000017177423 */ /* 0x000fc8000001005c */
[----:B------:R-:W-:Y:S01]  /*bc00*/  FMUL.FTZ R12, R12, R23 ;  /* 0x000000170c0c7220 */ /* 0x000fe20000410000 */
[----:B------:R-:W-:Y:S02]  /*bc10*/  HADD2.F32 R23, -RZ, R11.H0_H0 ;  /* 0x2000000bff177230 */ /* 0x000fe40000004100 */
[-C--:B------:R-:W-:Y:S01]  /*bc20*/  FFMA.FTZ R72, R53, R52.reuse, R72 ;  /* 0x0000003435487223 */ /* 0x080fe20000010048 */
        /* <DEDUP_REMOVED lines=8> */
[----:B------:R-:W0:Y:S01]  /*bcb0*/  MUFU.RCP R90, R90 ;  /* 0x0000005a005a7308 */ /* 0x000e220000001000 */
[----:B------:R-:W-:Y:S02]  /*bcc0*/  HADD2.F32 R11, -RZ, R11.H1_H1 ;  /* 0x3000000bff0b7230 */ /* 0x000fe40000004100 */
[----:B------:R-:W-:Y:S02]  /*bcd0*/  HADD2.F32 R89, -RZ, R13.H0_H0 ;  /* 0x2000000dff597230 */ /* 0x000fe40000004100 */
[----:B------:R-:W-:Y:S01]  /*bce0*/  FADD.FTZ R78, R52, R78 ;  /* 0x0000004e344e7221 */ /* 0x000fe20000010000 */
[----:B0-----:R-:W-:-:S04]  /*bcf0*/  FADD.FTZ R92, -R90, 1 ;  /* 0x3f8000005a5c7421 */ /* 0x001fc80000010100 */
[----:B------:R-:W-:Y:S01]  /*bd00*/  FFMA.FTZ R92, R53, R92, 1 ;  /* 0x3f800000355c7423 */ /* 0x000fe2000001005c */
[----:B------:R-:W-:Y:S01]  /*bd10*/  FADD.FTZ R53, R11, -UR28 ;  /* 0x8000001c0b357e21 */ /* 0x000fe20008010000 */
[----:B------:R-:W-:-:S03]  /*bd20*/  FMUL.FTZ R89, R89, R90 ;  /* 0x0000005a59597220 */ /* 0x000fc60000410000 */
[----:B------:R-:W-:Y:S01]  /*bd30*/  FMUL.FTZ R53, R53, UR16 ;  /* 0x0000001035357c20 */ /* 0x000fe20008410000 */
[----:B------:R-:W-:-:S03]  /*bd40*/  FMUL.FTZ R11, R89, R92 ;  /* 0x0000005c590b7220 */ /* 0x000fc60000410000 */
[----:B------:R-:W-:-:S04]  /*bd50*/  FFMA.FTZ R52, R15, R53, R4 ;  /* 0x000000350f347223 */ /* 0x000fc80000010004 */
[----:B------:R-:W-:-:S06]  /*bd60*/  FMUL.FTZ R89, R52, -1.4426950216293334961 ;  /* 0xbfb8aa3b34597820 */ /* 0x000fcc0000410000 */
[----:B------:R-:W0:Y:S02]  /*bd70*/  MUFU.EX2 R89, R89 ;  /* 0x0000005900597308 */ /* 0x000e240000000800 */
[----:B0-----:R-:W-:-:S06]  /*bd80*/  FADD.FTZ R91, R89, 1 ;  /* 0x3f800000595b7421 */ /* 0x001fcc0000010000 */
[----:B------:R-:W0:Y:S01]  /*bd90*/  MUFU.RCP R91, R91 ;  /* 0x0000005b005b7308 */ /* 0x000e220000001000 */
[----:B------:R-:W-:Y:S02]  /*bda0*/  HADD2.F32 R90, -RZ, R13.H1_H1 ;  /* 0x3000000dff5a7230 */ /* 0x000fe40000004100 */
[----:B------:R-:W-:Y:S01]  /*bdb0*/  FADD.FTZ R73, R73, R54 ;  /* 0x0000003649497221 */ /* 0x000fe20000010000 */
[----:B------:R-:W-:Y:S01]  /*bdc0*/  FFMA.FTZ R74, R22, R29, R74 ;  /* 0x0000001d164a7223 */ /* 0x000fe2000001004a */
[----:B0-----:R-:W-:Y:S01]  /*bdd0*/  FADD.FTZ R93, -R91, 1 ;  /* 0x3f8000005b5d7421 */ /* 0x001fe20000010100 */
[----:B------:R-:W-:Y:S01]  /*bde0*/  FMUL.FTZ R13, R90, R91 ;  /* 0x0000005b5a0d7220 */ /* 0x000fe20000410000 */
[----:B------:R-:W-:Y:S02]  /*bdf0*/  FMUL.FTZ R90, R10, R29 ;  /* 0x0000001d0a5a7220 */ /* 0x000fe40000410000 */
[----:B------:R-:W-:Y:S02]  /*be00*/  FFMA.FTZ R52, R52, R93, 1 ;  /* 0x3f80000034347423 */ /* 0x000fe4000001005d */
[----:B------:R-:W-:-:S02]  /*be10*/  FFMA.FTZ R81, R22, R90, R81 ;  /* 0x0000005a16517223 */ /* 0x000fc40000010051 */
[----:B------:R-:W-:Y:S01]  /*be20*/  FMUL.FTZ R52, R13, R52 ;  /* 0x000000340d347220 */ /* 0x000fe20000410000 */
[-C--:B------:R-:W-:Y:S01]  /*be30*/  FFMA.FTZ R13, R55, R54.reuse, R72 ;  /* 0x00000036370d7223 */ /* 0x080fe20000010048 */
[----:B------:R-:W-:Y:S01]  /*be40*/  FMUL.FTZ R54, R15, R54 ;  /* 0x000000360f367220 */ /* 0x000fe20000410000 */
[----:B------:R-:W-:-:S03]  /*be50*/  FADD.FTZ R89, R78, R90 ;  /* 0x0000005a4e597221 */ /* 0x000fc60000010000 */
[----:B------:R-:W-:Y:S01]  /*be60*/  FFMA.FTZ R72, R55, R54, R81 ;  /* 0x0000003637487223 */ /* 0x000fe20000010051 */
[-C--:B------:R-:W-:Y:S01]  /*be70*/  FMUL.FTZ R55, R10, R44.reuse ;  /* 0x0000002c0a377220 */ /* 0x080fe20000410000 */
[----:B------:R-:W-:Y:S01]  /*be80*/  FADD.FTZ R75, R75, R29 ;  /* 0x0000001d4b4b7221 */ /* 0x000fe20000010000 */
[C---:B------:R-:W-:Y:S01]  /*be90*/  FFMA.FTZ R29, R39.reuse, R44, R74 ;  /* 0x0000002c271d7223 */ /* 0x040fe2000001004a */
[----:B------:R-:W-:Y:S01]  /*bea0*/  FADD.FTZ R89, R54, R89 ;  /* 0x0000005936597221 */ /* 0x000fe20000010000 */
[----:B------:R-:W-:Y:S01]  /*beb0*/  FFMA.FTZ R72, R39, R55, R72 ;  /* 0x0000003727487223 */ /* 0x000fe20000010048 */
[-C--:B------:R-:W-:Y:S01]  /*bec0*/  FMUL.FTZ R39, R15, R38.reuse ;  /* 0x000000260f277220 */ /* 0x080fe20000410000 */
[----:B------:R-:W-:Y:S01]  /*bed0*/  FADD.FTZ R22, R75, R44 ;  /* 0x0000002c4b167221 */ /* 0x000fe20000010000 */
[----:B------:R-:W-:Y:S01]  /*bee0*/  FADD.FTZ R44, R89, R55 ;  /* 0x00000037592c7221 */ /* 0x000fe20000010000 */
[----:B------:R-:W-:Y:S01]  /*bef0*/  FMUL.FTZ R54, R10, R57 ;  /* 0x000000390a367220 */ /* 0x000fe20000410000 */
[C---:B------:R-:W-:Y:S01]  /*bf00*/  FFMA.FTZ R55, R56.reuse, R39, R72 ;  /* 0x0000002738377223 */ /* 0x040fe20000010048 */
[----:B------:R-:W-:Y:S01]  /*bf10*/  FFMA.FTZ R13, R56, R38, R13 ;  /* 0x00000026380d7223 */ /* 0x000fe2000001000d */
[----:B------:R-:W-:Y:S01]  /*bf20*/  FADD.FTZ R73, R73, R38 ;  /* 0x0000002649497221 */ /* 0x000fe20000010000 */
[----:B------:R-:W-:Y:S01]  /*bf30*/  FADD.FTZ R44, R39, R44 ;  /* 0x0000002c272c7221 */ /* 0x000fe20000010000 */
[C---:B------:R-:W-:Y:S01]  /*bf40*/  FFMA.FTZ R38, R14.reuse, R57, R29 ;  /* 0x000000390e267223 */ /* 0x040fe2000001001d */
[----:B------:R-:W-:Y:S01]  /*bf50*/  FFMA.FTZ R14, R14, R54, R55 ;  /* 0x000000360e0e7223 */ /* 0x000fe20000010037 */
[----:B------:R-:W-:Y:S01]  /*bf60*/  FMUL.FTZ R29, R15, R0 ;  /* 0x000000000f1d7220 */ /* 0x000fe20000410000 */
[----:B------:R-:W-:Y:S01]  /*bf70*/  FADD.FTZ R44, R44, R54 ;  /* 0x000000362c2c7221 */ /* 0x000fe20000010000 */
[----:B------:R-:W-:-:S02]  /*bf80*/  FMUL.FTZ R39, R10, R59 ;  /* 0x0000003b0a277220 */ /* 0x000fc40000410000 */
[C---:B------:R-:W-:Y:S01]  /*bf90*/  FFMA.FTZ R14, R58.reuse, R29, R14 ;  /* 0x0000001d3a0e7223 */ /* 0x040fe2000001000e */
[----:B------:R-:W-:Y:S01]  /*bfa0*/  FADD.FTZ R44, R29, R44 ;  /* 0x0000002c1d2c7221 */ /* 0x000fe20000010000 */
[----:B------:R-:W-:Y:S01]  /*bfb0*/  FFMA.FTZ R13, R58, R0, R13 ;  /* 0x000000003a0d7223 */ /* 0x000fe2000001000d */
[C---:B------:R-:W-:Y:S01]  /*bfc0*/  FFMA.FTZ R29, R21.reuse, R59, R38 ;  /* 0x0000003b151d7223 */ /* 0x040fe20000010026 */
[----:B------:R-:W-:Y:S01]  /*bfd0*/  FFMA.FTZ R14, R21, R39, R14 ;  /* 0x00000027150e7223 */ /* 0x000fe2000001000e */
[-C--:B------:R-:W-:Y:S01]  /*bfe0*/  FMUL.FTZ R21, R15, R18.reuse ;  /* 0x000000120f157220 */ /* 0x080fe20000410000 */
[----:B------:R-:W-:Y:S01]  /*bff0*/  FADD.FTZ R73, R73, R0 ;  /* 0x0000000049497221 */ /* 0x000fe20000010000 */
[----:B------:R-:W-:Y:S01]  /*c000*/  FFMA.FTZ R0, R60, R18, R13 ;  /* 0x000000123c007223 */ /* 0x000fe2000001000d */
[----:B------:R-:W-:Y:S01]  /*c010*/  FADD.FTZ R44, R44, R39 ;  /* 0x000000272c2c7221 */ /* 0x000fe20000010000 */
[----:B------:R-:W-:Y:S01]  /*c020*/  FFMA.FTZ R13, R60, R21, R14 ;  /* 0x000000153c0d7223 */ /* 0x000fe2000001000e */
[-C--:B------:R-:W-:Y:S01]  /*c030*/  FMUL.FTZ R14, R10, R61.reuse ;  /* 0x0000003d0a0e7220 */ /* 0x080fe20000410000 */
[----:B------:R-:W-:Y:S01]  /*c040*/  FFMA.FTZ R29, R16, R61, R29 ;  /* 0x0000003d101d7223 */ /* 0x000fe2000001001d */
[----:B------:R-:W-:-:S02]  /*c050*/  FADD.FTZ R44, R21, R44 ;  /* 0x0000002c152c7221 */ /* 0x000fc40000010000 */
[----:B------:R-:W-:Y:S01]  /*c060*/  FFMA.FTZ R13, R16, R14, R13 ;  /* 0x0000000e100d7223 */ /* 0x000fe2000001000d */
[----:B------:R-:W-:Y:S01]  /*c070*/  FMUL.FTZ R16, R15, R2 ;  /* 0x000000020f107220 */ /* 0x000fe20000410000 */
[----:B------:R-:W-:Y:S01]  /*c080*/  FADD.FTZ R73, R73, R18 ;  /* 0x0000001249497221 */ /* 0x000fe20000010000 */
[----:B------:R-:W-:Y:S01]  /*c090*/  FADD.FTZ R21, R44, R14 ;  /* 0x0000000e2c157221 */ /* 0x000fe20000010000 */
[----:B------:R-:W-:Y:S01]  /*c0a0*/  FMUL.FTZ R14, R10, R64 ;  /* 0x000000400a0e7220 */ /* 0x000fe20000410000 */
[C---:B------:R-:W-:Y:S01]  /*c0b0*/  FFMA.FTZ R13, R63.reuse, R16, R13 ;  /* 0x000000103f0d7223 */ /* 0x040fe2000001000d */
[----:B------:R-:W-:Y:S01]  /*c0c0*/  FFMA.FTZ R0, R63, R2, R0 ;  /* 0x000000023f007223 */ /* 0x000fe20000010000 */
[----:B------:R-:W-:Y:S01]  /*c0d0*/  FADD.FTZ R73, R73, R2 ;  /* 0x0000000249497221 */ /* 0x000fe20000010000 */
[----:B------:R-:W-:Y:S01]  /*c0e0*/  FADD.FTZ R21, R16, R21 ;  /* 0x0000001510157221 */ /* 0x000fe20000010000 */
[----:B------:R-:W-:Y:S01]  /*c0f0*/  FFMA.FTZ R13, R24, R14, R13 ;  /* 0x0000000e180d7223 */ /* 0x000fe2000001000d */
[----:B------:R-:W-:-:S02]  /*c100*/  FMUL.FTZ R2, R15, R20 ;  /* 0x000000140f027220 */ /* 0x000fc40000410000 */
[----:B------:R-:W-:Y:S01]  /*c110*/  FADD.FTZ R21, R21, R14 ;  /* 0x0000000e15157221 */ /* 0x000fe20000010000 */
[----:B------:R-:W-:Y:S01]  /*c120*/  FMUL.FTZ R14, R10, R66 ;  /* 0x000000420a0e7220 */ /* 0x000fe20000410000 */
[----:B------:R-:W-:Y:S02]  /*c130*/  FFMA.FTZ R13, R65, R2, R13 ;  /* 0x00000002410d7223 */ /* 0x000fe4000001000d */
[----:B------:R-:W-:Y:S01]  /*c140*/  FADD.FTZ R21, R2, R21 ;  /* 0x0000001502157221 */ /* 0x000fe20000010000 */
[----:B------:R-:W-:Y:S01]  /*c150*/  FMUL.FTZ R2, R15, R28 ;  /* 0x0000001c0f027220 */ /* 0x000fe20000410000 */
[----:B------:R-:W-:Y:S01]  /*c160*/  FFMA.FTZ R13, R26, R14, R13 ;  /* 0x0000000e1a0d7223 */ /* 0x000fe2000001000d */
[----:B------:R-:W-:Y:S01]  /*c170*/  FFMA.FTZ R29, R24, R64, R29 ;  /* 0x00000040181d7223 */ /* 0x000fe2000001001d */
[----:B------:R-:W-:Y:S01]  /*c180*/  FADD.FTZ R21, R21, R14 ;  /* 0x0000000e15157221 */ /* 0x000fe20000010000 */
[----:B------:R-:W-:Y:S01]  /*c190*/  FMUL.FTZ R14, R10, R68 ;  /* 0x000000440a0e7220 */ /* 0x000fe20000410000 */
[----:B------:R-:W-:Y:S01]  /*c1a0*/  FFMA.FTZ R13, R67, R2, R13 ;  /* 0x00000002430d7223 */ /* 0x000fe2000001000d */
[----:B------:R-:W-:Y:S01]  /*c1b0*/  FFMA.FTZ R29, R26, R66, R29 ;  /* 0x000000421a1d7223 */ /* 0x000fe2000001001d */
[----:B------:R-:W-:Y:S01]  /*c1c0*/  FADD.FTZ R21, R2, R21 ;  /* 0x0000001502157221 */ /* 0x000fe20000010000 */
[----:B------:R-:W-:Y:S01]  /*c1d0*/  FMUL.FTZ R16, R15, R41 ;  /* 0x000000290f107220 */ /* 0x000fe20000410000 */
[C---:B------:R-:W-:Y:S01]  /*c1e0*/  FFMA.FTZ R13, R42.reuse, R14, R13 ;  /* 0x0000000e2a0d7223 */ /* 0x040fe2000001000d */
[----:B------:R-:W-:Y:S01]  /*c1f0*/  FFMA.FTZ R2, R42, R68, R29 ;  /* 0x000000442a027223 */ /* 0x000fe2000001001d */
[----:B------:R-:W-:Y:S01]  /*c200*/  FADD.FTZ R21, R21, R14 ;  /* 0x0000000e15157221 */ /* 0x000fe20000010000 */
[----:B------:R-:W-:Y:S01]  /*c210*/  FFMA.FTZ R0, R65, R20, R0 ;  /* 0x0000001441007223 */ /* 0x000fe20000010000 */
[----:B------:R-:W-:Y:S01]  /*c220*/  FFMA.FTZ R14, R69, R16, R13 ;  /* 0x00000010450e7223 */ /* 0x000fe2000001000d */
[-C--:B------:R-:W-:Y:S01]  /*c230*/  FMUL.FTZ R13, R10, R70.reuse ;  /* 0x000000460a0d7220 */ /* 0x080fe20000410000 */
        /* <DEDUP_REMOVED lines=8> */
[C---:B------:R-:W-:Y:S01]  /*c2c0*/  FFMA.FTZ R16, R71.reuse, R14, R25 ;  /* 0x0000000e47107223 */ /* 0x040fe20000010019 */
[----:B------:R-:W-:Y:S01]  /*c2d0*/  FADD.FTZ R21, R14, R21 ;  /* 0x000000150e157221 */ /* 0x000fe20000010000 */
[----:B------:R-:W-:Y:S01]  /*c2e0*/  FFMA.FTZ R0, R71, R34, R0 ;  /* 0x0000002247007223 */ /* 0x000fe20000010000 */
[C---:B------:R-:W-:Y:S01]  /*c2f0*/  FFMA.FTZ R2, R45.reuse, R76, R2 ;  /* 0x0000004c2d027223 */ /* 0x040fe20000010002 */
[----:B------:R-:W-:Y:S01]  /*c300*/  FFMA.FTZ R45, R45, R13, R16 ;  /* 0x0000000d2d2d7223 */ /* 0x000fe20000010010 */
[-C--:B------:R-:W-:Y:S01]  /*c310*/  FMUL.FTZ R14, R15, R43.reuse ;  /* 0x0000002b0f0e7220 */ /* 0x080fe20000410000 */
[----:B------:R-:W-:Y:S01]  /*c320*/  FADD.FTZ R21, R21, R13 ;  /* 0x0000000d15157221 */ /* 0x000fe20000010000 */
[C---:B------:R-:W-:Y:S01]  /*c330*/  FFMA.FTZ R13, R77.reuse, R43, R0 ;  /* 0x0000002b4d0d7223 */ /* 0x040fe20000010000 */
[-C--:B------:R-:W-:Y:S01]  /*c340*/  FMUL.FTZ R25, R10, R79.reuse ;  /* 0x0000004f0a197220 */ /* 0x080fe20000410000 */
[----:B------:R-:W-:Y:S01]  /*c350*/  FFMA.FTZ R0, R77, R14, R45 ;  /* 0x0000000e4d007223 */ /* 0x000fe2000001002d */
[----:B------:R-:W-:Y:S01]  /*c360*/  FADD.FTZ R21, R14, R21 ;  /* 0x000000150e157221 */ /* 0x000fe20000010000 */
[----:B------:R-:W-:-:S02]  /*c370*/  FFMA.FTZ R2, R27, R79, R2 ;  /* 0x0000004f1b027223 */ /* 0x000fc40000010002 */
[----:B------:R-:W-:Y:S01]  /*c380*/  FFMA.FTZ R14, R27, R25, R0 ;  /* 0x000000191b0e7223 */ /* 0x000fe20000010000 */
[----:B------:R-:W-:Y:S01]  /*c390*/  FMUL.FTZ R27, R15, R36 ;  /* 0x000000240f1b7220 */ /* 0x000fe20000410000 */
[----:B------:R-:W-:Y:S01]  /*c3a0*/  FADD.FTZ R16, R21, R25 ;  /* 0x0000001915107221 */ /* 0x000fe20000010000 */
[----:B------:R-:W-:Y:S01]  /*c3b0*/  FMUL.FTZ R21, R10, R46 ;  /* 0x0000002e0a157220 */ /* 0x000fe20000410000 */
[----:B------:R-:W-:Y:S01]  /*c3c0*/  FADD.FTZ R22, R22, R57 ;  /* 0x0000003916167221 */ /* 0x000fe20000010000 */
[C---:B------:R-:W-:Y:S01]  /*c3d0*/  FFMA.FTZ R14, R80.reuse, R27, R14 ;  /* 0x0000001b500e7223 */ /* 0x040fe2000001000e */
[----:B------:R-:W-:Y:S01]  /*c3e0*/  FADD.FTZ R73, R73, R20 ;  /* 0x0000001449497221 */ /* 0x000fe20000010000 */
[----:B------:R-:W-:Y:S01]  /*c3f0*/  FFMA.FTZ R0, R80, R36, R13 ;  /* 0x0000002450007223 */ /* 0x000fe2000001000d */
[----:B------:R-:W-:Y:S01]  /*c400*/  FADD.FTZ R16, R27, R16 ;  /* 0x000000101b107221 */ /* 0x000fe20000010000 */
[C---:B------:R-:W-:Y:S01]  /*c410*/  FFMA.FTZ R13, R47.reuse, R46, R2 ;  /* 0x0000002e2f0d7223 */ /* 0x040fe20000010002 */
[----:B------:R-:W-:Y:S01]  /*c420*/  FFMA.FTZ R47, R47, R21, R14 ;  /* 0x000000152f2f7223 */ /* 0x000fe2000001000e */
[-C--:B------:R-:W-:Y:S01]  /*c430*/  FMUL.FTZ R2, R15, R85.reuse ;  /* 0x000000550f027220 */ /* 0x080fe20000410000 */
[----:B------:R-:W-:Y:S01]  /*c440*/  FADD.FTZ R22, R22, R59 ;  /* 0x0000003b16167221 */ /* 0x000fe20000010000 */
[----:B------:R-:W-:Y:S01]  /*c450*/  FADD.FTZ R28, R73, R28 ;  /* 0x0000001c491c7221 */ /* 0x000fe20000010000 */
[----:B------:R-:W-:Y:S01]  /*c460*/  FADD.FTZ R21, R16, R21 ;  /* 0x0000001510157221 */ /* 0x000fe20000010000 */
[C---:B------:R-:W-:Y:S01]  /*c470*/  FFMA.FTZ R47, R83.reuse, R2, R47 ;  /* 0x00000002532f7223 */ /* 0x040fe2000001002f */
[----:B------:R-:W-:Y:S01]  /*c480*/  FMUL.FTZ R14, R10, R86 ;  /* 0x000000560a0e7220 */ /* 0x000fe20000410000 */
[----:B------:R-:W-:Y:S01]  /*c490*/  FADD.FTZ R61, R22, R61 ;  /* 0x0000003d163d7221 */ /* 0x000fe20000010000 */
[----:B------:R-:W-:Y:S01]  /*c4a0*/  FADD.FTZ R41, R28, R41 ;  /* 0x000000291c297221 */ /* 0x000fe20000010000 */
[----:B------:R-:W-:Y:S01]  /*c4b0*/  FADD.FTZ R21, R2, R21 ;  /* 0x0000001502157221 */ /* 0x000fe20000010000 */
[----:B------:R-:W-:Y:S01]  /*c4c0*/  FFMA.FTZ R0, R83, R85, R0 ;  /* 0x0000005553007223 */ /* 0x000fe20000010000 */
[C---:B------:R-:W-:Y:S01]  /*c4d0*/  FFMA.FTZ R47, R82.reuse, R14, R47 ;  /* 0x0000000e522f7223 */ /* 0x040fe2000001002f */
[----:B------:R-:W-:Y:S01]  /*c4e0*/  FMUL.FTZ R16, R15, R84 ;  /* 0x000000540f107220 */ /* 0x000fe20000410000 */
[----:B------:R-:W-:Y:S01]  /*c4f0*/  FADD.FTZ R61, R61, R64 ;  /* 0x000000403d3d7221 */ /* 0x000fe20000010000 */
[----:B------:R-:W-:Y:S01]  /*c500*/  FADD.FTZ R34, R41, R34 ;  /* 0x0000002229227221 */ /* 0x000fe20000010000 */
[----:B------:R-:W-:Y:S01]  /*c510*/  FADD.FTZ R21, R21, R14 ;  /* 0x0000000e15157221 */ /* 0x000fe20000010000 */
[----:B------:R-:W-:Y:S01]  /*c520*/  FFMA.FTZ R2, R82, R86, R13 ;  /* 0x0000005652027223 */ /* 0x000fe2000001000d */
[C---:B------:R-:W-:Y:S01]  /*c530*/  FFMA.FTZ R0, R5.reuse, R84, R0 ;  /* 0x0000005405007223 */ /* 0x040fe20000010000 */
[----:B------:R-:W-:Y:S01]  /*c540*/  FFMA.FTZ R14, R5, R16, R47 ;  /* 0x00000010050e7223 */ /* 0x000fe2000001002f */
[----:B------:R-:W-:Y:S01]  /*c550*/  FADD.FTZ R61, R61, R66 ;  /* 0x000000423d3d7221 */ /* 0x000fe20000010000 */
[-C--:B------:R-:W-:Y:S01]  /*c560*/  FMUL.FTZ R5, R10, R48.reuse ;  /* 0x000000300a057220 */ /* 0x080fe20000410000 */
[----:B------:R-:W-:Y:S01]  /*c570*/  FADD.FTZ R43, R34, R43 ;  /* 0x0000002b222b7221 */ /* 0x000fe20000010000 */
[----:B------:R-:W-:Y:S01]  /*c580*/  FADD.FTZ R21, R16, R21 ;  /* 0x0000001510157221 */ /* 0x000fe20000010000 */
[----:B------:R-:W-:Y:S01]  /*c590*/  FFMA.FTZ R2, R19, R48, R2 ;  /* 0x0000003013027223 */ /* 0x000fe20000010002 */
[----:B------:R-:W-:Y:S01]  /*c5a0*/  FADD.FTZ R61, R61, R68 ;  /* 0x000000443d3d7221 */ /* 0x000fe20000010000 */
[----:B------:R-:W-:Y:S01]  /*c5b0*/  FFMA.FTZ R19, R19, R5, R14 ;  /* 0x0000000513137223 */ /* 0x000fe2000001000e */
[----:B------:R-:W-:Y:S01]  /*c5c0*/  FADD.FTZ R36, R43, R36 ;  /* 0x000000242b247221 */ /* 0x000fe20000010000 */
[-C--:B------:R-:W-:Y:S01]  /*c5d0*/  FMUL.FTZ R14, R15, R7.reuse ;  /* 0x000000070f0e7220 */ /* 0x080fe20000410000 */
[----:B------:R-:W-:Y:S01]  /*c5e0*/  FADD.FTZ R21, R21, R5 ;  /* 0x0000000515157221 */ /* 0x000fe20000010000 */
[----:B------:R-:W-:Y:S01]  /*c5f0*/  FADD.FTZ R61, R61, R70 ;  /* 0x000000463d3d7221 */ /* 0x000fe20000010000 */
[C---:B------:R-:W-:Y:S01]  /*c600*/  FFMA.FTZ R5, R37.reuse, R7, R0 ;  /* 0x0000000725057223 */ /* 0x040fe20000010000 */
        /* <DEDUP_REMOVED lines=23> */
[C---:B------:R-:W-:Y:S01]  /*c780*/  FFMA.FTZ R5, R51.reuse, R9, R0 ;  /* 0x0000000933057223 */ /* 0x040fe20000010000 */
        /* <DEDUP_REMOVED lines=25> */
[----:B------:R-:W-:-:S07]  /*c920*/  FADD.FTZ R19, R9, R52 ;  /* 0x0000003409137221 */ /* 0x000fce0000010000 */
.L_x_941:
        /* <DEDUP_REMOVED lines=9> */
[----:B-1----:R-:W-:Y:S01]  /*c9c0*/  ULEA UR5, UR7, UR5, 0x18 ;  /* 0x0000000507057291 */ /* 0x002fe2000f8ec0ff */
[----:B0-----:R-:W-:-:S02]  /*c9d0*/  ISETP.GT.AND P0, PT, R13, 0x1e, PT ;  /* 0x0000001e0d00780c */ /* 0x001fc40003f04270 */
[C---:B------:R-:W-:Y:S02]  /*c9e0*/  ISETP.GT.AND P2, PT, R13.reuse, 0xf, PT ;  /* 0x0000000f0d00780c */ /* 0x040fe40003f44270 */
[----:B------:R-:W-:-:S09]  /*c9f0*/  ISETP.GT.AND P1, PT, R13, 0x17, PT ;  /* 0x000000170d00780c */ /* 0x000fd20003f24270 */
[----:B---3--:R-:W-:Y:S01]  /*ca00*/  @!P0 FADD.FTZ R6, R0, R6 ;  /* 0x0000000600068221 */ /* 0x008fe20000010000 */
[----:B----4-:R-:W-:Y:S01]  /*ca10*/  @!P0 FADD.FTZ R7, R2, R7 ;  /* 0x0000000702078221 */ /* 0x010fe20000010000 */
        /* <DEDUP_REMOVED lines=14> */
[----:B------:R-:W-:Y:S01]  /*cb00*/  ISETP.GT.U32.AND P3, PT, R2, 0x4f, PT ;  /* 0x0000004f0200780c */ /* 0x000fe20003f64070 */
        /* <DEDUP_REMOVED lines=8> */
[----:B--2---:R-:W-:Y:S05]  /*cb90*/  @P2 BRA `(.L_x_943) ;  /* 0x0000000000202947 */ /* 0x004fea0003800000 */
        /* <DEDUP_REMOVED lines=8> */
.L_x_943:
[----:B------:R-:W-:Y:S05]  /*cc20*/  BSYNC.RECONVERGENT B0 ;  /* 0x0000000000007941 */ /* 0x000fea0003800200 */
.L_x_942:
[----:B------:R-:W-:Y:S06]  /*cc30*/  BAR.SYNC.DEFER_BLOCKING 0x0 ;  /* 0x0000000000007b1d */ /* 0x000fec0000010000 */
[----:B------:R-:W-:Y:S04]  /*cc40*/  BSSY.RECONVERGENT B0, `(.L_x_944) ;  /* 0x0000033000007945 */ /* 0x000fe80003800200 */
[----:B------:R-:W-:Y:S05]  /*cc50*/  @P0 BRA `(.L_x_945) ;  /* 0x0000000000c40947 */ /* 0x000fea0003800000 */
[----:B------:R-:W-:-:S09]  /*cc60*/  ULEA UR5, UR7, UR6, 0x18 ;  /* 0x0000000607057291 */ /* 0x000fd2000f8ec0ff */
[----:B------:R-:W2:Y:S04]  /*cc70*/  LDS.128 R48, [UR5+0x20] ;  /* 0x00002005ff307984 */ /* 0x000ea80008000c00 */
[----:B------:R-:W4:Y:S04]  /*cc80*/  LDS.128 R44, [UR5+0x30] ;  /* 0x00003005ff2c7984 */ /* 0x000f280008000c00 */
[----:B------:R-:W5:Y:S04]  /*cc90*/  LDS.128 R40, [UR5+0x40] ;  /* 0x00004005ff287984 */ /* 0x000f680008000c00 */
[----:B------:R-:W3:Y:S04]  /*cca0*/  LDS.128 R20, [UR5+0x50] ;  /* 0x00005005ff147984 */ /* 0x000ee80008000c00 */
[----:B------:R-:W3:Y:S04]  /*ccb0*/  LDS.128 R24, [UR5+0x60] ;  /* 0x00006005ff187984 */ /* 0x000ee80008000c00 */
[----:B------:R-:W3:Y:S04]  /*ccc0*/  LDS.128 R36, [UR5+0x70] ;  /* 0x00007005ff247984 */ /* 0x000ee80008000c00 */
[----:B-1----:R-:W-:Y:S01]  /*ccd0*/  LDS.64 R12, [UR5+0xb0] ;  /* 0x0000b005ff0c7984 */ /* 0x002fe20008000a00 */
        /* <DEDUP_REMOVED lines=9> */
[----:B------:R-:W1:Y:S01]  /*cd70*/  LDS.128 R44, [UR5+0x90] ;  /* 0x00009005ff2c7984 */ /* 0x000e620008000c00 */
[----:B-----5:R-:W-:Y:S01]  /*cd80*/  FADD.FTZ R5, R5, R40 ;  /* 0x0000002805057221 */ /* 0x020fe20000010000 */
[----:B------:R-:W-:-:S03]  /*cd90*/  FADD.FTZ R6, R6, R41 ;  /* 0x0000002906067221 */ /* 0x000fc60000010000 */
[----:B------:R-:W-:Y:S01]  /*cda0*/  FADD.FTZ R5, R5, R42 ;  /* 0x0000002a05057221 */ /* 0x000fe20000010000 */
[----:B------:R-:W-:Y:S02]  /*cdb0*/  FADD.FTZ R6, R6, R43 ;  /* 0x0000002b06067221 */ /* 0x000fe40000010000 */
[----:B------:R-:W2:Y:S01]  /*cdc0*/  LDS.128 R40, [UR5+0xa0] ;  /* 0x0000a005ff287984 */ /* 0x000ea20008000c00 */
[----:B---3--:R-:W-:Y:S01]  /*cdd0*/  FADD.FTZ R5, R5, R20 ;  /* 0x0000001405057221 */ /* 0x008fe20000010000 */
        /* <DEDUP_REMOVED lines=25> */
.L_x_945:
[----:B------:R-:W-:Y:S05]  /*cf70*/  BSYNC.RECONVERGENT B0 ;  /* 0x0000000000007941 */ /* 0x000fea0003800200 */
.L_x_944:
[----:B------:R-:W-:Y:S06]  /*cf80*/  BAR.SYNC.DEFER_BLOCKING 0x0 ;  /* 0x0000000000007b1d */ /* 0x000fec0000010000 */
[----:B------:R-:W-:Y:S04]  /*cf90*/  BSSY.RECONVERGENT B0, `(.L_x_946) ;  /* 0x0000025000007945 */ /* 0x000fe80003800200 */
[----:B------:R-:W-:Y:S05]  /*cfa0*/  @P3 BRA `(.L_x_947) ;  /* 0x00000000008c3947 */ /* 0x000fea0003800000 */
[----:B------:R-:W2:Y:S04]  /*cfb0*/  LDS.128 R48, [R0+0x500] ;  /* 0x0005000000307984 */ /* 0x000ea80000000c00 */
[----:B------:R-:W4:Y:S04]  /*cfc0*/  LDS.128 R44, [R0+0xa00] ;  /* 0x000a0000002c7984 */ /* 0x000f280000000c00 */
[----:B------:R-:W5:Y:S04]  /*cfd0*/  LDS.128 R40, [R0+0xf00] ;  /* 0x000f000000287984 */ /* 0x000f680000000c00 */
[----:B------:R-:W0:Y:S04]  /*cfe0*/  LDS.128 R36, [R0+0x1400] ;  /* 0x0014000000247984 */ /* 0x000e280000000c00 */
[----:B------:R-:W3:Y:S04]  /*cff0*/  LDS.128 R24, [R0+0x1900] ;  /* 0x0019000000187984 */ /* 0x000ee80000000c00 */
[----:B------:R-:W3:Y:S04]  /*d000*/  LDS.128 R20, [R0+0x1e00] ;  /* 0x001e000000147984 */ /* 0x000ee80000000c00 */
[----:B------:R-:W3:Y:S01]  /*d010*/  LDS.128 R52, [R0+0x2300] ;  /* 0x0023000000347984 */ /* 0x000ee20000000c00 */
[----:B--2---:R-:W-:Y:S01]  /*d020*/  FADD.FTZ R5, R16, R48 ;  /* 0x0000003010057221 */ /* 0x004fe20000010000 */
[----:B------:R-:W-:Y:S01]  /*d030*/  FADD.FTZ R8, R17, R49 ;  /* 0x0000003111087221 */ /* 0x000fe20000010000 */
[----:B------:R-:W-:Y:S01]  /*d040*/  FADD.FTZ R9, R18, R50 ;  /* 0x0000003212097221 */ /* 0x000fe20000010000 */
[----:B-1----:R-:W-:Y:S01]  /*d050*/  FADD.FTZ R12, R19, R51 ;  /* 0x00000033130c7221 */ /* 0x002fe20000010000 */
        /* <DEDUP_REMOVED lines=8> */
[----:B0-----:R-:W-:Y:S01]  /*d0e0*/  FADD.FTZ R5, R5, R36 ;  /* 0x0000002405057221 */ /* 0x001fe20000010000 */
        /* <DEDUP_REMOVED lines=14> */
[----:B------:R-:W-:-:S07]  /*d1d0*/  FADD.FTZ R19, R12, R55 ;  /* 0x000000370c137221 */ /* 0x000fce0000010000 */
.L_x_947:
[----:B------:R-:W-:Y:S05]  /*d1e0*/  BSYNC.RECONVERGENT B0 ;  /* 0x0000000000007941 */ /* 0x000fea0003800200 */
.L_x_946:
[----:B------:R-:W-:Y:S04]  /*d1f0*/  BSSY.RECONVERGENT B0, `(.L_x_948) ;  /* 0x000001e000007945 */ /* 0x000fe80003800200 */
[----:B------:R-:W-:Y:S05]  /*d200*/  @P3 BRA `(.L_x_949) ;  /* 0x0000000000703947 */ /* 0x000fea0003800000 */
[----:B------:R-:W1:Y:S01]  /*d210*/  LDC.64 R26, c[0x0][0x3f8] ;  /* 0x0000fe00ff1a7b82 */ /* 0x000e620000000a00 */
[----:B--2---:R-:W-:-:S05]  /*d220*/  MOV R5, UR13 ;  /* 0x0000000d00057c02 */ /* 0x004fca0008000f00 */
[----:B------:R-:W-:Y:S02]  /*d230*/  IMAD R5, R5, 0x50, R2 ;  /* 0x0000005005057824 */ /* 0x000fe400078e0202 */
[----:B------:R-:W2:Y:S01]  /*d240*/  LDC.64 R8, c[0x0][0x3d8] ;  /* 0x0000f600ff087b82 */ /* 0x000ea20000000a00 */
[----:B-1----:R-:W-:Y:S01]  /*d250*/  IMAD.WIDE.U32 R12, R26, 0x3, RZ ;  /* 0x000000031a0c7825 */ /* 0x002fe200078e00ff */
[C---:B---3--:R-:W-:Y:S02]  /*d260*/  LEA R11, R27.reuse, R27, 0x1 ;  /* 0x0000001b1b0b7211 */ /* 0x048fe400078e08ff */
[----:B------:R-:W-:Y:S02]  /*d270*/  LEA.HI R25, P1, R27, R26, RZ, 0x1 ;  /* 0x0000001a1b197211 */ /* 0x000fe400078308ff */
[----:B------:R-:W-:Y:S02]  /*d280*/  IADD3 R11, PT, PT, R13, R11, RZ ;  /* 0x0000000b0d0b7210 */ /* 0x000fe40007ffe0ff */
[----:B0-----:R-:W-:Y:S01]  /*d290*/  IADD3.X R0, PT, PT, RZ, R27, RZ, P1, !PT ;  /* 0x0000001bff007210 */ /* 0x001fe20000ffe4ff */
[----:B--2---:R-:W-:Y:S01]  /*d2a0*/  IMAD.WIDE R8, R5, 0x4, R8 ;  /* 0x0000000405087825 */ /* 0x004fe200078e0208 */
        /* <DEDUP_REMOVED lines=18> */
.L_x_949:
[----:B------:R-:W-:Y:S05]  /*d3d0*/  BSYNC.RECONVERGENT B0 ;  /* 0x0000000000007941 */ /* 0x000fea0003800200 */
.L_x_948:
        /* <DEDUP_REMOVED lines=10> */
[----:B--2---:R-:W-:-:S05]  /*d480*/  MOV R5, UR5 ;  /* 0x0000000500057c02 */ /* 0x004fca0008000f00 */
[----:B----4-:R-:W-:Y:S01]  /*d490*/  IMAD.WIDE R8, R5, 0x4, R8 ;  /* 0x0000000405087825 */ /* 0x010fe200078e0208 */
[----:B0-----:R-:W-:Y:S06]  /*d4a0*/  @P0 BRA `(.L_x_952) ;  /* 0x0000000000680947 */ /* 0x001fec0003800000 */
[----:B-1----:R-:W0:Y:S01]  /*d4b0*/  LDC.64 R12, c[0x0][0x3c8] ;  /* 0x0000f200ff0c7b82 */ /* 0x002e220000000a00 */
[----:B------:R-:W-:Y:S02]  /*d4c0*/  UIADD3 UR7, UPT, UPT, UR6, UR14, URZ ;  /* 0x0000000e06077290 */ /* 0x000fe4000fffe0ff */
[----:B------:R-:W-:Y:S02]  /*d4d0*/  UIMAD UR13, UR29, UR9, UR14 ;  /* 0x000000091d0d72a4 */ /* 0x000fe4000f8e020e */
[----:B------:R-:W-:Y:S02]  /*d4e0*/  ULOP3.LUT UP0, UR5, UR4, 0x2, URZ, 0xc0, !UPT ;  /* 0x0000000204057892 */ /* 0x000fe4000f80c0ff */
[----:B------:R-:W-:Y:S02]  /*d4f0*/  MOV R17, UR7 ;  /* 0x0000000700117c02 */ /* 0x000fe40008000f00 */
[----:B------:R-:W-:Y:S01]  /*d500*/  UIADD3 UR5, UPT, UPT, -UR5, 0x1, URZ ;  /* 0x0000000105057890 */ /* 0x000fe2000fffe1ff */
[----:B------:R-:W-:-:S02]  /*d510*/  MOV R5, UR13 ;  /* 0x0000000d00057c02 */ /* 0x000fc40008000f00 */
        /* <DEDUP_REMOVED lines=14> */
.L_x_953:
[----:B------:R-:W2:Y:S04]  /*d600*/  LDG.E.STRONG.GPU R0, desc[UR10][R16.64] ;  /* 0x0000000a10007981 */ /* 0x000ea8000c1ef900 */
[----:B--2---:R-:W-:Y:S04]  /*d610*/  CCTL.IVALL ;  /* 0x00000000ff00798f */ /* 0x004fe80002000000 */
[----:B------:R0:W-:Y:S01]  /*d620*/  STL [R1], R0 ;  /* 0x0000000001007387 */ /* 0x0001e20000100800 */
[----:B------:R-:W-:-:S13]  /*d630*/  ISETP.NE.AND P0, PT, R0, UR5, PT ;  /* 0x0000000500007c0c */ /* 0x000fda000bf05270 */
[----:B0-----:R-:W-:Y:S05]  /*d640*/  @P0 BRA `(.L_x_953) ;  /* 0xfffffffc00ec0947 */ /* 0x001fea000383ffff */
.L_x_952:
[----:B------:R-:W-:Y:S05]  /*d650*/  BSYNC.RECONVERGENT B0 ;  /* 0x0000000000007941 */ /* 0x000fea0003800200 */
.L_x_951:
        /* <DEDUP_REMOVED lines=15> */
.L_x_955:
[----:B------:R-:W-:Y:S02]  /*d750*/  ISETP.NE.AND P1, PT, RZ, UR23, PT ;  /* 0x00000017ff007c0c */ /* 0x000fe4000bf25270 */
[----:B------:R-:W-:Y:S02]  /*d760*/  MOV R13, UR6 ;  /* 0x00000006000d7c02 */ /* 0x000fe40008000f00 */
[----:B------:R-:W-:-:S13]  /*d770*/  ISETP.NE.OR P1, PT, R2, RZ, !P1 ;  /* 0x000000ff0200720c */ /* 0x000fda0004f25670 */
[----:B-1----:R-:W-:-:S06]  /*d780*/  @!P1 IMAD.WIDE.U32 R12, R13, 0x8, R8 ;  /* 0x000000080d0c9825 */ /* 0x002fcc00078e0008 */
[----:B------:R-:W2:Y:S01]  /*d790*/  @!P1 LDG.E.64 R12, desc[UR10][R12.64] ;  /* 0x0000000a0c0c9981 */ /* 0x000ea2000c1e1b00 */
[----:B------:R-:W-:Y:S01]  /*d7a0*/  UIADD3 UR24, UPT, UPT, UR5, 0x1, URZ ;  /* 0x0000000105187890 */ /* 0x000fe2000fffe0ff */
[----:B------:R-:W-:Y:S01]  /*d7b0*/  MOV R17, UR17 ;  /* 0x0000001100117c02 */ /* 0x000fe20008000f00 */
[----:B------:R-:W-:Y:S01]  /*d7c0*/  UIADD3 UR25, UPT, UPT, UR5, 0x2, URZ ;  /* 0x0000000205197890 */ /* 0x000fe2000fffe0ff */
[----:B------:R-:W0:Y:S01]  /*d7d0*/  S2R R0, SR_CTAID.X ;  /* 0x0000000000007919 */ /* 0x000e220000002500 */
        /* <DEDUP_REMOVED lines=20> */
[----:B------:R0:W4:Y:S01]  /*d920*/  @!P4 LDG.E.64 R26, desc[UR10][R16.64] ;  /* 0x0000000a101ac981 */ /* 0x000122000c1e1b00 */
[----:B------:R-:W-:Y:S02]  /*d930*/  MOV R23, UR18 ;  /* 0x0000001200177c02 */ /* 0x000fe40008000f00 */
[----:B------:R-:W-:Y:S01]  /*d940*/  ISETP.NE.OR P5, PT, R2, RZ, !P5 ;  /* 0x000000ff0200720c */ /* 0x000fe20006fa5670 */
[--C-:B------:R-:W-:Y:S01]  /*d950*/  @!P2 IMAD.WIDE.U32 R20, R21, 0x8, R8.reuse ;  /* 0x000000081514a825 */ /* 0x100fe200078e0008 */
[----:B------:R-:W5:Y:S01]  /*d960*/  @!P3 LDG.E.64 R18, desc[UR10][R18.64] ;  /* 0x0000000a1212b981 */ /* 0x000f62000c1e1b00 */
[----:B------:R-:W-:Y:S02]  /*d970*/  MOV R5, UR20 ;  /* 0x0000001400057c02 */ /* 0x000fe40008000f00 */
[----:B---3--:R-:W-:Y:S02]  /*d980*/  MOV R11, UR19 ;  /* 0x00000013000b7c02 */ /* 0x008fe40008000f00 */
[----:B------:R-:W3:Y:S06]  /*d990*/  @!P2 LDG.E.64 R20, desc[UR10][R20.64] ;  /* 0x0000000a1414a981 */ /* 0x000eec000c1e1b00 */
[----:B0-----:R-:W-:-:S06]  /*d9a0*/  @!P5 IMAD.WIDE.U32 R16, R11, 0x8, R8 ;  /* 0x000000080b10d825 */ /* 0x001fcc00078e0008 */
[----:B------:R-:W3:Y:S01]  /*d9b0*/  @!P5 LDG.E.64 R16, desc[UR10][R16.64] ;  /* 0x0000000a1010d981 */ /* 0x000ee2000c1e1b00 */
[----:B--2---:R-:W-:Y:S01]  /*d9c0*/  @!P1 FADD.FTZ R7, R7, R13 ;  /* 0x0000000d07079221 */ /* 0x004fe20000010000 */
[----:B------:R-:W-:Y:S01]  /*d9d0*/  MOV R13, UR22 ;  /* 0x00000016000d7c02 */ /* 0x000fe20008000f00 */
[----:B------:R-:W-:Y:S01]  /*d9e0*/  @!P1 FADD.FTZ R6, R6, R12 ;  /* 0x0000000c06069221 */ /* 0x000fe20000010000 */
[----:B------:R-:W-:-:S03]  /*d9f0*/  ISETP.NE.AND P1, PT, R0, UR24, PT ;  /* 0x0000001800007c0c */ /* 0x000fc6000bf25270 */
[----:B------:R-:W-:Y:S01]  /*da00*/  @!P0 IMAD.WIDE.U32 R12, R13, 0x8, R8 ;  /* 0x000000080d0c8825 */ /* 0x000fe200078e0008 */
[----:B------:R-:W-:-:S04]  /*da10*/  ISETP.NE.OR P1, PT, R2, RZ, !P1 ;  /* 0x000000ff0200720c */ /* 0x000fc80004f25670 */
[----:B------:R0:W2:Y:S09]  /*da20*/  @!P0 LDG.E.64 R24, desc[UR10][R12.64] ;  /* 0x0000000a0c188981 */ /* 0x0000b2000c1e1b00 */
[----:B------:R-:W-:-:S04]  /*da30*/  @!P1 IMAD.WIDE.U32 R22, R23, 0x8, R8 ;  /* 0x0000000817169825 */ /* 0x000fc800078e0008 */
[----:B0-----:R-:W-:Y:S02]  /*da40*/  @!P6 IMAD.WIDE.U32 R12, R5, 0x8, R8 ;  /* 0x00000008050ce825 */ /* 0x001fe400078e0008 */
[----:B------:R-:W3:Y:S04]  /*da50*/  @!P1 LDG.E.64 R22, desc[UR10][R22.64] ;  /* 0x0000000a16169981 */ /* 0x000ee8000c1e1b00 */
        /* <DEDUP_REMOVED lines=16> */
[----:B-----5:R-:W-:Y:S01]  /*db60*/  @!P3 FADD.FTZ R6, R6, R18 ;  /* 0x000000120606b221 */ /* 0x020fe20000010000 */
        /* <DEDUP_REMOVED lines=11> */
.L_x_954:
        /* <DEDUP_REMOVED lines=26> */
[----:B------:R-:W-:-:S03]  /*ddc0*/  @!P1 IMAD.WIDE.U32 R16, R17, 0x8, R8 ;  /* 0x0000000811109825 */ /* 0x000fc600078e0008 */
[----:B------:R-:W-:Y:S01]  /*ddd0*/  VOTEU.ALL UP1, P0 ;  /* 0x0000000000ff7886 */ /* 0x000fe20000020000 */
[----:B------:R-:W-:Y:S02]  /*dde0*/  MOV R21, UR6 ;  /* 0x0000000600157c02 */ /* 0x000fe40008000f00 */
[----:B------:R-:W2:Y:S02]  /*ddf0*/  @!P1 LDG.E.64 R16, desc[UR10][R16.64] ;  /* 0x0000000a10109981 */ /* 0x000ea4000c1e1b00 */
[----:B------:R-:W-:Y:S01]  /*de00*/  @!UP1 UIMAD UR17, UR5, UR9, UR14 ;  /* 0x00000009051192a4 */ /* 0x000fe2000f8e020e */
[----:B------:R-:W-:-:S05]  /*de10*/  VOTEU.ALL UP1, P2 ;  /* 0x0000000000ff7886 */ /* 0x000fca0001020000 */
[----:B------:R-:W-:Y:S01]  /*de20*/  MOV R13, UR17 ;  /* 0x00000011000d7c02 */ /* 0x000fe20008000f00 */
[----:B------:R-:W-:-:S04]  /*de30*/  @!UP1 UIMAD UR7, UR7, UR9, UR14 ;  /* 0x00000009070792a4 */ /* 0x000fc8000f8e020e */
[----:B-1----:R-:W-:Y:S02]  /*de40*/  @!P0 IMAD.WIDE.U32 R12, R13, 0x8, R8 ;  /* 0x000000080d0c8825 */ /* 0x002fe400078e0008 */
[----:B------:R-:W-:-:S04]  /*de50*/  MOV R19, UR7 ;  /* 0x0000000700137c02 */ /* 0x000fc80008000f00 */
[----:B------:R-:W4:Y:S01]  /*de60*/  @!P0 LDG.E.64 R12, desc[UR10][R12.64] ;  /* 0x0000000a0c0c8981 */ /* 0x000f22000c1e1b00 */
[----:B------:R-:W-:-:S04]  /*de70*/  @!P2 IMAD.WIDE.U32 R18, R19, 0x8, R8 ;  /* 0x000000081312a825 */ /* 0x000fc800078e0008 */
[----:B------:R-:W-:Y:S02]  /*de80*/  @!P3 IMAD.WIDE.U32 R20, R21, 0x8, R8 ;  /* 0x000000081514b825 */ /* 0x000fe400078e0008 */
[----:B------:R-:W5:Y:S04]  /*de90*/  @!P2 LDG.E.64 R18, desc[UR10][R18.64] ;  /* 0x0000000a1212a981 */ /* 0x000f68000c1e1b00 */
[----:B------:R-:W3:Y:S01]  /*dea0*/  @!P3 LDG.E.64 R20, desc[UR10][R20.64] ;  /* 0x0000000a1414b981 */ /* 0x000ee2000c1e1b00 */
[----:B------:R-:W-:-:S04]  /*deb0*/  MOV R0, UR5 ;  /* 0x0000000500007c02 */ /* 0x000fc80008000f00 */
[----:B------:R-:W-:-:S04]  /*dec0*/  IADD3 R0, PT, PT, R0, 0x4, RZ ;  /* 0x0000000400007810 */ /* 0x000fc80007ffe0ff */
[----:B------:R-:W-:Y:S01]  /*ded0*/  R2UR UR5, R0 ;  /* 0x00000000000572ca */ /* 0x000fe200000e0000 */
[----:B----4-:R-:W-:Y:S01]  /*dee0*/  @!P0 FADD.FTZ R6, R6, R12 ;  /* 0x0000000c06068221 */ /* 0x010fe20000010000 */
[----:B------:R-:W-:-:S03]  /*def0*/  @!P0 FADD.FTZ R7, R7, R13 ;  /* 0x0000000d07078221 */ /* 0x000fc60000010000 */
[----:B--2---:R-:W-:Y:S01]  /*df00*/  @!P1 FADD.FTZ R6, R6, R16 ;  /* 0x0000001006069221 */ /* 0x004fe20000010000 */
[----:B------:R-:W-:-:S03]  /*df10*/  @!P1 FADD.FTZ R7, R7, R17 ;  /* 0x0000001107079221 */ /* 0x000fc60000010000 */
[----:B-----5:R-:W-:Y:S01]  /*df20*/  @!P2 FADD.FTZ R6, R6, R18 ;  /* 0x000000120606a221 */ /* 0x020fe20000010000 */
[----:B------:R-:W-:-:S03]  /*df30*/  @!P2 FADD.FTZ R7, R7, R19 ;  /* 0x000000130707a221 */ /* 0x000fc60000010000 */
[----:B---3--:R-:W-:Y:S01]  /*df40*/  @!P3 FADD.FTZ R6, R6, R20 ;  /* 0x000000140606b221 */ /* 0x008fe20000010000 */
[----:B------:R-:W-:-:S07]  /*df50*/  @!P3 FADD.FTZ R7, R7, R21 ;  /* 0x000000150707b221 */ /* 0x000fce0000010000 */
.L_x_956:
[----:B------:R-:W-:Y:S05]  /*df60*/  BRA.U !UP0, `(.L_x_950) ;  /* 0x00000001089c7547 */ /* 0x000fea000b800000 */
[----:B------:R-:W0:Y:S01]  /*df70*/  S2R R5, SR_CTAID.X ;  /* 0x0000000000057919 */ /* 0x000e220000002500 */
[----:B------:R-:W-:Y:S02]  /*df80*/  UISETP.NE.AND UP0, UPT, UR18, 0x1, UPT ;  /* 0x000000011200788c */ /* 0x000fe4000bf05270 */
[----:B------:R-:W-:-:S07]  /*df90*/  ULOP3.LUT UR6, UR12, 0x1, URZ, 0xc0, !UPT ;  /* 0x000000010c067892 */ /* 0x000fce000f8ec0ff */
[----:B------:R-:W-:Y:S05]  /*dfa0*/  BRA.U !UP0, `(.L_x_957) ;  /* 0x0000000108587547 */ /* 0x000fea000b800000 */
[----:B------:R-:W2:Y:S01]  /*dfb0*/  S2R R0, SR_CTAID.X ;  /* 0x0000000000007919 */ /* 0x000ea20000002500 */
[----:B-1----:R-:W1:Y:S01]  /*dfc0*/  S2R R12, SR_CTAID.Y ;  /* 0x00000000000c7919 */ /* 0x002e620000002600 */
        /* <DEDUP_REMOVED lines=8> */
[----:B-1----:R-:W-:Y:S01]  /*e050*/  @!P0 IMAD R13, R13, UR9, R12 ;  /* 0x000000090d0d8c24 */ /* 0x002fe2000f8e020c */
[----:B------:R-:W-:-:S03]  /*e060*/  MOV R17, UR5 ;  /* 0x0000000500117c02 */ /* 0x000fc60008000f00 */
        /* <DEDUP_REMOVED lines=10> */
.L_x_957:
        /* <DEDUP_REMOVED lines=12> */
.L_x_958:
[----:B------:R-:W-:Y:S05]  /*e1d0*/  BSYNC.RECONVERGENT B0 ;  /* 0x0000000000007941 */ /* 0x000fea0003800200 */
.L_x_950:
        /* <DEDUP_REMOVED lines=12> */
[----:B----4-:R-:W2:Y:S01]  /*e2a0*/  LDS.64 R8, [UR5+0xc0] ;  /* 0x0000c005ff087984 */ /* 0x010ea20008000a00 */
[----:B------:R-:W2:Y:S02]  /*e2b0*/  LDCU UR5, c[0x0][0x42c] ;  /* 0x00008580ff0577ac */ /* 0x000ea40008000800 */
[----:B--2---:R-:W-:Y:S01]  /*e2c0*/  FMUL.FTZ R5, R9, UR5 ;  /* 0x0000000509057c20 */ /* 0x004fe20008410000 */
[----:B------:R-:W-:-:S02]  /*e2d0*/  HFMA2 R9, -RZ, RZ, 0, 0 ;  /* 0x00000000ff097431 */ /* 0x000fc400000001ff */
[----:B01----:R-:W-:-:S07]  /*e2e0*/  FMUL.FTZ R0, R8, UR5 ;  /* 0x0000000508007c20 */ /* 0x003fce0008410000 */
.L_x_964:
[----:B---3--:R-:W-:-:S05]  /*e2f0*/  LEA R11, R9, UR15, 0x2 ;  /* 0x0000000f090b7c11 */ /* 0x008fca000f8e10ff */
[----:B0-----:R-:W2:Y:S04]  /*e300*/  LDL.64 R12, [R11+0x10] ;  /* 0x000010000b0c7983 */ /* 0x001ea80000100a00 */
[----:B------:R-:W3:Y:S01]  /*e310*/  LDL.64 R6, [R11+0x90] ;  /* 0x000090000b067983 */ /* 0x000ee20000100a00 */
[----:B------:R-:W-:Y:S01]  /*e320*/  LEA R23, R9, R62, 0x3 ;  /* 0x0000003e09177211 */ /* 0x000fe200078e18ff */
[----:B------:R-:W-:Y:S03]  /*e330*/  BSSY.RECONVERGENT B0, `(.L_x_959) ;  /* 0x000003a000007945 */ /* 0x000fe60003800200 */
[C---:B------:R-:W-:Y:S02]  /*e340*/  ISETP.GE.U32.AND P0, PT, R23.reuse, UR18, PT ;  /* 0x0000001217007c0c */ /* 0x040fe4000bf06070 */
[----:B------:R-:W-:-:S04]  /*e350*/  IADD3 R25, PT, PT, R23, 0x8, RZ ;  /* 0x0000000817197810 */ /* 0x000fc80007ffe0ff */
[----:B------:R-:W-:Y:S02]  /*e360*/  ISETP.GE.U32.AND P1, PT, R25, UR18, PT ;  /* 0x0000001219007c0c */ /* 0x000fe4000bf26070 */
[----:B------:R-:W-:-:S04]  /*e370*/  SHF.R.S32.HI R24, RZ, 0x1f, R25 ;  /* 0x0000001fff187819 */ /* 0x000fc80000011419 */
[----:B------:R-:W-:Y:S01]  /*e380*/  ISETP.GE.AND.EX P1, PT, R24, UR19, PT, P1 ;  /* 0x0000001318007c0c */ /* 0x000fe2000bf26310 */
[--C-:B--2---:R-:W-:Y:S02]  /*e390*/  HADD2.F32 R2, -RZ, R12.reuse.H0_H0 ;  /* 0x2000000cff027230 */ /* 0x104fe40000004100 */
[----:B------:R-:W-:Y:S02]  /*e3a0*/  HADD2.F32 R12, -RZ, R12.H1_H1 ;  /* 0x3000000cff0c7230 */ /* 0x000fe40000004100 */
[--C-:B---3--:R-:W-:Y:S02]  /*e3b0*/  HADD2.F32 R11, -RZ, R6.reuse.H0_H0 ;  /* 0x20000006ff0b7230 */ /* 0x108fe40000004100 */
        /* <DEDUP_REMOVED lines=8> */
[----:B------:R-:W-:-:S03]  /*e440*/  @P2 FMUL.FTZ R16, R8, -1.4426950216293334961 ;  /* 0xbfb8aa3b08102820 */ /* 0x000fc60000410000 */
[----:B------:R-:W0:Y:S04]  /*e450*/  @P2 MUFU.EX2 R12, R12 ;  /* 0x0000000c000c2308 */ /* 0x000e280000000800 */
[----:B------:R-:W1:Y:S01]  /*e460*/  @P2 MUFU.EX2 R16, R16 ;  /* 0x0000001000102308 */ /* 0x000e620000000800 */
[----:B0-----:R-:W-:Y:S01]  /*e470*/  @P2 FADD.FTZ R14, R12, 1 ;  /* 0x3f8000000c0e2421 */ /* 0x001fe20000010000 */
[----:B-1----:R-:W-:-:S05]  /*e480*/  @P2 FADD.FTZ R17, R16, 1 ;  /* 0x3f80000010112421 */ /* 0x002fca0000010000 */
[----:B------:R-:W0:Y:S08]  /*e490*/  @P2 MUFU.RCP R14, R14 ;  /* 0x0000000e000e2308 */ /* 0x000e300000001000 */
[----:B------:R-:W1:Y:S01]  /*e4a0*/  @P2 MUFU.RCP R17, R17 ;  /* 0x0000001100112308 */ /* 0x000e620000001000 */
[----:B0-----:R-:W-:-:S04]  /*e4b0*/  @P2 FADD.FTZ R19, -R14, 1 ;  /* 0x3f8000000e132421 */ /* 0x001fc80000010100 */
[----:B------:R-:W-:Y:S01]  /*e4c0*/  @P2 FFMA.FTZ R19, R2, R19, 1 ;  /* 0x3f80000002132423 */ /* 0x000fe20000010013 */
[----:B------:R-:W-:Y:S01]  /*e4d0*/  @P2 FMUL.FTZ R2, R11, R14 ;  /* 0x0000000e0b022220 */ /* 0x000fe20000410000 */
[----:B------:R-:W-:Y:S01]  /*e4e0*/  SHF.R.S32.HI R14, RZ, 0x1f, R23 ;  /* 0x0000001fff0e7819 */ /* 0x000fe20000011417 */
[----:B-1----:R-:W-:Y:S02]  /*e4f0*/  @P2 FADD.FTZ R21, -R17, 1 ;  /* 0x3f80000011152421 */ /* 0x002fe40000010100 */
[----:B------:R-:W-:Y:S01]  /*e500*/  @P2 FMUL.FTZ R11, R2, R19 ;  /* 0x00000013020b2220 */ /* 0x000fe20000410000 */
[----:B------:R-:W-:Y:S01]  /*e510*/  ISETP.GE.AND.EX P0, PT, R14, UR19, PT, P0 ;  /* 0x000000130e007c0c */ /* 0x000fe2000bf06300 */
[----:B------:R-:W-:Y:S02]  /*e520*/  HADD2.F32 R2, -RZ, R13.H0_H0 ;  /* 0x2000000dff027230 */ /* 0x000fe40000004100 */
[----:B------:R-:W-:Y:S01]  /*e530*/  @P2 FFMA.FTZ R21, R8, R21, 1 ;  /* 0x3f80000008152423 */ /* 0x000fe20000010015 */
[----:B------:R-:W-:-:S02]  /*e540*/  @P2 FMUL.FTZ R8, R6, R17 ;  /* 0x0000001106082220 */ /* 0x000fc40000410000 */
[----:B------:R-:W-:Y:S02]  /*e550*/  FADD.FTZ R12, R2, -UR28 ;  /* 0x8000001c020c7e21 */ /* 0x000fe40008010000 */
[----:B------:R-:W-:Y:S01]  /*e560*/  @P2 FMUL.FTZ R6, R8, R21 ;  /* 0x0000001508062220 */ /* 0x000fe20000410000 */
[----:B------:R-:W-:Y:S02]  /*e570*/  HADD2.F32 R8, -RZ, R13.H1_H1 ;  /* 0x3000000dff087230 */ /* 0x000fe40000004100 */
[C-C-:B------:R-:W-:Y:S01]  /*e580*/  FFMA.FTZ R13, R0.reuse, R18, R5.reuse ;  /* 0x00000012000d7223 */ /* 0x140fe20000010005 */
[----:B------:R-:W-:Y:S01]  /*e590*/  FFMA.FTZ R2, R0, R20, R5 ;  /* 0x0000001400027223 */ /* 0x000fe20000010005 */
[----:B------:R-:W-:Y:S01]  /*e5a0*/  ISETP.NE.AND P2, PT, RZ, UR12, PT ;  /* 0x0000000cff007c0c */ /* 0x000fe2000bf45270 */
[----:B------:R-:W-:Y:S01]  /*e5b0*/  FMUL.FTZ R20, R12, UR16 ;  /* 0x000000100c147c20 */ /* 0x000fe20008410000 */
[----:B------:R-:W-:Y:S01]  /*e5c0*/  FADD.FTZ R8, R8, -UR28 ;  /* 0x8000001c08087e21 */ /* 0x000fe20008010000 */
[----:B------:R-:W-:Y:S01]  /*e5d0*/  FFMA.FTZ R11, R10, R11, -R13 ;  /* 0x0000000b0a0b7223 */ /* 0x000fe2000001080d */
[----:B------:R-:W-:-:S02]  /*e5e0*/  FFMA.FTZ R6, R15, R6, -R2 ;  /* 0x000000060f067223 */ /* 0x000fc40000010802 */
[----:B------:R-:W-:Y:S01]  /*e5f0*/  FMUL.FTZ R22, R8, UR16 ;  /* 0x0000001008167c20 */ /* 0x000fe20008410000 */
[----:B------:R-:W-:Y:S06]  /*e600*/  @P0 BRA `(.L_x_960) ;  /* 0x0000000000300947 */ /* 0x000fec0003800000 */
        /* <DEDUP_REMOVED lines=10> */
[----:B------:R-:W-:-:S05]  /*e6b0*/  F2FP.F16.F32.PACK_AB R11, R2, R19 ;  /* 0x00000013020b723e */ /* 0x000fca00000000ff */
[----:B------:R0:W-:Y:S02]  /*e6c0*/  STG.E desc[UR10][R16.64], R11 ;  /* 0x0000000b10007986 */ /* 0x0001e4000c10190a */
.L_x_960:
[----:B------:R-:W-:Y:S05]  /*e6d0*/  BSYNC.RECONVERGENT B0 ;  /* 0x0000000000007941 */ /* 0x000fea0003800200 */
.L_x_959:
        /* <DEDUP_REMOVED lines=23> */
.L_x_961:
[----:B------:R-:W-:Y:S01]  /*e850*/  BSSY.RECONVERGENT B0, `(.L_x_962) ;  /* 0x0000010000007945 */ /* 0x000fe20003800200 */
[----:B------:R-:W-:Y:S01]  /*e860*/  FFMA.FTZ R21, R10, R11, -R21 ;  /* 0x0000000b0a157223 */ /* 0x000fe20000010815 */
[----:B------:R-:W-:Y:S02]  /*e870*/  FFMA.FTZ R18, R15, R2, -R18 ;  /* 0x000000020f127223 */ /* 0x000fe40000010812 */
        /* <DEDUP_REMOVED lines=13> */
.L_x_963:
[----:B------:R-:W-:Y:S05]  /*e950*/  BSYNC.RECONVERGENT B0 ;  /* 0x0000000000007941 */ /* 0x000fea0003800200 */
.L_x_962:
        /* <DEDUP_REMOVED lines=10> */
.L_x_939:
[----:B------:R-:W1:Y:S01]  /*ea00*/  S2R R9, SR_TID.X ;  /* 0x0000000000097919 */ /* 0x000e620000002100 */
[----:B------:R-:W2:Y:S01]  /*ea10*/  LDC R4, c[0x0][0x370] ;  /* 0x0000dc00ff047b82 */ /* 0x000ea20000000800 */
[----:B------:R-:W-:Y:S07]  /*ea20*/  BSSY.RECONVERGENT B0, `(.L_x_966) ;  /* 0x000000e000007945 */ /* 0x000fee0003800200 */
[----:B0-----:R-:W0:Y:S08]  /*ea30*/  LDC R7, c[0x0][0x374] ;  /* 0x0000dd00ff077b82 */ /* 0x001e300000000800 */
[----:B------:R-:W3:Y:S01]  /*ea40*/  LDC.64 R2, c[0x0][0x3c8] ;  /* 0x0000f200ff027b82 */ /* 0x000ee20000000a00 */
[----:B--2---:R-:W-:-:S02]  /*ea50*/  ISETP.NE.AND P0, PT, R4, 0x1, PT ;  /* 0x000000010400780c */ /* 0x004fc40003f05270 */
[----:B-1----:R-:W-:Y:S02]  /*ea60*/  ISETP.NE.AND P1, PT, R9, RZ, PT ;  /* 0x000000ff0900720c */ /* 0x002fe40003f25270 */
[----:B0-----:R-:W-:-:S04]  /*ea70*/  SHF.L.U32 R0, R7, 0x1, RZ ;  /* 0x0000000107007819 */ /* 0x001fc800000006ff */
        /* <DEDUP_REMOVED lines=8> */
.L_x_967:
[----:B------:R-:W-:Y:S05]  /*eb00*/  BSYNC.RECONVERGENT B0 ;  /* 0x0000000000007941 */ /* 0x000fea0003800200 */
.L_x_966:
        /* <DEDUP_REMOVED lines=11> */
.L_x_969:
[----:B------:R-:W2:Y:S04]  /*ebc0*/  LDG.E.STRONG.GPU R5, desc[UR10][R2.64] ;  /* 0x0000000a02057981 */ /* 0x000ea8000c1ef900 */
[----:B--2---:R-:W-:Y:S01]  /*ebd0*/  CCTL.IVALL ;  /* 0x00000000ff00798f */ /* 0x004fe20002000000 */
[----:B------:R-:W-:Y:S05]  /*ebe0*/  YIELD ;  /* 0x0000000000007946 */ /* 0x000fea0003800000 */
[----:B------:R-:W-:-:S13]  /*ebf0*/  ISETP.NE.AND P0, PT, R5, R0, PT ;  /* 0x000000000500720c */ /* 0x000fda0003f05270 */
[----:B------:R-:W-:Y:S05]  /*ec00*/  @P0 BRA `(.L_x_969) ;  /* 0xfffffffc00ec0947 */ /* 0x000fea000383ffff */
.L_x_968:
        /* <DEDUP_REMOVED lines=75> */
.L_x_972:
        /* <DEDUP_REMOVED lines=31> */
.L_x_971:
[----:B------:R-:W-:Y:S05]  /*f2b0*/  BSYNC.RECONVERGENT B0 ;  /* 0x0000000000007941 */ /* 0x000fea0003800200 */
.L_x_970:
        /* <DEDUP_REMOVED lines=10> */
.L_x_973:
        /* <DEDUP_REMOVED lines=87> */
.L_x_974:
        /* <DEDUP_REMOVED lines=11> */
.L_x_4898:


//--------------------- .text._Z35group_norm_nhwc_bwd_one_pass_kernelI11Fp16IOBf16WLi512ELi160ELi640EEv26Group_norm_nhwc_bwd_params --------------------------
	.section	.text._Z35group_norm_nhwc_bwd_one_pass_kernelI11Fp16IOBf16WLi512ELi160ELi640EEv26Group_norm_nhwc_bwd_params,"ax",@progbits
	.align	128
        .global         _Z35group_norm_nhwc_bwd_one_pass_kernelI11Fp16IOBf16WLi512ELi160ELi640EEv26Group_norm_nhwc_bwd_params
        .type           _Z35group_norm_nhwc_bwd_one_pass_kernelI11Fp16IOBf16WLi512ELi160ELi640EEv26Group_norm_nhwc_bwd_params,@function
        .size           _Z35group_norm_nhwc_bwd_one_pass_kernelI11Fp16IOBf16WLi512ELi160ELi640EEv26Group_norm_nhwc_bwd_params,(.L_x_4899 - _Z35group_norm_nhwc_bwd_one_pass_kernelI11Fp16IOBf16WLi512ELi160ELi640EEv26Group_norm_nhwc_bwd_params)
        .other          _Z35group_norm_nhwc_bwd_one_pass_kernelI11Fp16IOBf16WLi512ELi160ELi640EEv26Group_norm_nhwc_bwd_params,@"STO_CUDA_ENTRY STV_DEFAULT"
_Z35group_norm_nhwc_bwd_one_pass_kernelI11Fp16IOBf16WLi512ELi160ELi640EEv26Group_norm_nhwc_bwd_params:
.text._Z35group_norm_nhwc_bwd_one_pass_kernelI11Fp16IOBf16WLi512ELi160ELi640EEv26Group_norm_nhwc_bwd_params:
        /* <DEDUP_REMOVED lines=28> */
.L_x_1001:
[----:B------:R-:W2:Y:S01]  /*01c0*/  LDL R8, [R1+0x458] ;  /* 0x0004580001087983 */ /* 0x000ea20000100800 */
[----:B-1----:R-:W1:Y:S03]  /*01d0*/  LDCU UR14, c[0x0][0x410] ;  /* 0x00008200ff0e77ac */ /* 0x002e660008000800 */
        /* <DEDUP_REMOVED lines=19> */
[----:B------:R-:W-:Y:S02]  /*0310*/  UISETP.GT.U32.AND UP2, UPT, UR13, UR5, UPT ;  /* 0x000000050d00728c */ /* 0x000fe4000bf44070 */
[----:B------:R-:W-:Y:S01]  /*0320*/  UISETP.GE.AND UP4, UPT, UR8, URZ, UPT ;  /* 0x000000ff0800728c */ /* 0x000fe2000bf86270 */
[----:B----4-:R-:W-:Y:S01]  /*0330*/  ISETP.GE.U32.AND P0, PT, R4, UR16, PT ;  /* 0x0000001004007c0c */ /* 0x010fe2000bf06070 */
        /* <DEDUP_REMOVED lines=19> */
[----:B------:R-:W-:-:S03]  /*0470*/  ISETP.GE.AND.EX P4, PT, R21, UR17, PT, P1 ;  /* 0x0000001115007c0c */ /* 0x000fc6000bf86310 */
[----:B------:R-:W-:Y:S02]  /*0480*/  MOV R7, UR5 ;  /* 0x0000000500077c02 */ /* 0x000fe40008000f00 */
[----:B------:R-:W-:-:S04]  /*0490*/  IADD3 R15, PT, PT, R4, 0x10, RZ ;  /* 0x00000010040f7810 */ /* 0x000fc80007ffe0ff */
[----:B------:R-:W-:-:S04]  /*04a0*/  ISETP.GE.U32.AND P1, PT, R15, UR16, PT ;  /* 0x000000100f007c0c */ /* 0x000fc8000bf26070 */
[----:B------:R-:W1:Y:S01]  /*04b0*/  @!P4 LDC.64 R12, c[0x0][0x3f8] ;  /* 0x0000fe00ff0ccb82 */ /* 0x000e620000000a00 */
[----:B------:R-:W-:Y:S02]  /*04c0*/  IADD3 R25, PT, PT, R4, 0x18, RZ ;  /* 0x0000001804197810 */ /* 0x000fe40007ffe0ff */
[----:B0-----:R-:W-:-:S04]  /*04d0*/  LOP3.LUT R0, R0, 0xfeffffff, RZ, 0xc0, !PT ;  /* 0xfeffffff00007812 */ /* 0x001fc800078ec0ff */
[----:B------:R-:W-:Y:S01]  /*04e0*/  @P4 LOP3.LUT R0, R0, 0x1000000, RZ, 0xfc, !PT ;  /* 0x0100000000004812 */ /* 0x000fe200078efcff */
[----:B------:R-:W0:Y:S03]  /*04f0*/  @!P4 LDC.64 R36, c[0x0][0x3a0] ;  /* 0x0000e800ff24cb82 */ /* 0x000e260000000a00 */
[----:B------:R-:W-:Y:S02]  /*0500*/  LOP3.LUT R0, R0, 0xff7fffff, RZ, 0xc0, !PT ;  /* 0xff7fffff00007812 */ /* 0x000fe400078ec0ff */
[----:B------:R-:W-:-:S03]  /*0510*/  IADD3 R42, PT, PT, R4, 0x20, RZ ;  /* 0x00000020042a7810 */ /* 0x000fc60007ffe0ff */
[----:B------:R-:W4:Y:S01]  /*0520*/  @!P4 LDC.64 R38, c[0x0][0x398] ;  /* 0x0000e600ff26cb82 */ /* 0x000f220000000a00 */
[----:B--2---:R-:W-:Y:S02]  /*0530*/  ISETP.GE.AND.EX P0, PT, R8, UR17, PT, P0 ;  /* 0x0000001108007c0c */ /* 0x004fe4000bf06300 */
[----:B---3--:R-:W-:Y:S01]  /*0540*/  IADD3 R6, P2, PT, R9, UR5, RZ ;  /* 0x0000000509067c10 */ /* 0x008fe2000ff5e0ff */
[----:B------:R-:W-:-:S10]  /*0550*/  USHF.R.S32.HI UR5, URZ, 0x1f, UR7 ;  /* 0x0000001fff057899 */ /* 0x000fd40008011407 */
[----:B------:R-:W2:Y:S01]  /*0560*/  @!P0 LDC.64 R22, c[0x0][0x3f8] ;  /* 0x0000fe00ff168b82 */ /* 0x000ea20000000a00 */
[----:B------:R-:W-:Y:S01]  /*0570*/  LEA.HI.X.SX32 R7, R7, RZ, 0x1, P2 ;  /* 0x000000ff07077211 */ /* 0x000fe200010f0eff */
[----:B------:R-:W-:Y:S02]  /*0580*/  UIMAD UR5, UR5, UR18, URZ ;  /* 0x00000012050572a4 */ /* 0x000fe4000f8e02ff */
[----:B------:R-:W-:Y:S02]  /*0590*/  MOV R9, UR18 ;  /* 0x0000001200097c02 */ /* 0x000fe40008000f00 */
[----:B------:R-:W-:-:S03]  /*05a0*/  UIMAD UR5, UR7, UR19, UR5 ;  /* 0x00000013070572a4 */ /* 0x000fc6000f8e0205 */
[----:B------:R-:W-:Y:S01]  /*05b0*/  IMAD.WIDE.U32 R6, R9, UR7, R6 ;  /* 0x0000000709067c25 */ /* 0x000fe2000f8e0006 */
[----:B------:R-:W-:Y:S01]  /*05c0*/  SHF.R.S32.HI R9, RZ, 0x1f, R15 ;  /* 0x0000001fff097819 */ /* 0x000fe2000001140f */
[----:B------:R-:W3:Y:S01]  /*05d0*/  @!P0 LDC.64 R34, c[0x0][0x398] ;  /* 0x0000e600ff228b82 */ /* 0x000ee20000000a00 */
[----:B------:R-:W-:Y:S01]  /*05e0*/  @!P0 SHF.R.S32.HI R8, RZ, 0x1f, R4 ;  /* 0x0000001fff088819 */ /* 0x000fe20000011404 */
[----:B------:R-:W4:Y:S01]  /*05f0*/  LDCU.64 UR6, c[0x0][0x3b8] ;  /* 0x00007700ff0677ac */ /* 0x000f220008000a00 */
[----:B------:R-:W-:Y:S02]  /*0600*/  IADD3 R29, PT, PT, R7, UR5, RZ ;  /* 0x00000005071d7c10 */ /* 0x000fe4000fffe0ff */
[----:B------:R-:W-:-:S03]  /*0610*/  @!P0 MOV R28, R6 ;  /* 0x00000006001c8202 */ /* 0x000fc60000000f00 */
[----:B------:R-:W0:Y:S01]  /*0620*/  @!P0 LDC.64 R16, c[0x0][0x3a0] ;  /* 0x0000e800ff108b82 */ /* 0x000e220000000a00 */
[----:B------:R-:W-:Y:S01]  /*0630*/  ISETP.GE.AND.EX P5, PT, R9, UR17, PT, P1 ;  /* 0x0000001109007c0c */ /* 0x000fe2000bfa6310 */
[----:B------:R1:W-:Y:S01]  /*0640*/  @!P0 STL [R1+0x458], R8 ;  /* 0x0004580801008387 */ /* 0x0003e20000100800 */
[----:B------:R-:W-:Y:S01]  /*0650*/  ISETP.GE.U32.AND P1, PT, R25, UR16, PT ;  /* 0x0000001019007c0c */ /* 0x000fe2000bf26070 */
[----:B--2---:R-:W-:-:S04]  /*0660*/  @!P0 IMAD.WIDE.U32 R18, R4, R22, R28 ;  /* 0x0000001604128225 */ /* 0x004fc800078e001c */
[----:B-1----:R-:W-:Y:S01]  /*0670*/  @!P0 IMAD R8, R8, R22, RZ ;  /* 0x0000001608088224 */ /* 0x002fe200078e02ff */
[----:B------:R-:W-:-:S05]  /*0680*/  SHF.R.S32.HI R22, RZ, 0x1f, R25 ;  /* 0x0000001fff167819 */ /* 0x000fca0000011419 */
[----:B------:R-:W1:Y:S01]  /*0690*/  @!P5 LDC.64 R10, c[0x0][0x3f8] ;  /* 0x0000fe00ff0adb82 */ /* 0x000e620000000a00 */
[----:B------:R-:W-:Y:S01]  /*06a0*/  ISETP.GE.AND.EX P1, PT, R22, UR17, PT, P1 ;  /* 0x0000001116007c0c */ /* 0x000fe2000bf26310 */
[----:B------:R-:W-:Y:S01]  /*06b0*/  @!P0 IMAD R23, R4, R23, R8 ;  /* 0x0000001704178224 */ /* 0x000fe200078e0208 */
[----:B------:R-:W-:Y:S01]  /*06c0*/  @P5 LOP3.LUT R0, R0, 0x800000, RZ, 0xfc, !PT ;  /* 0x0080000000005812 */ /* 0x000fe200078efcff */
[----:B------:R-:W-:-:S03]  /*06d0*/  @!P4 IMAD R8, R21, R12, RZ ;  /* 0x0000000c1508c224 */ /* 0x000fc600078e02ff */
[----:B------:R-:W-:Y:S02]  /*06e0*/  @!P0 IADD3 R23, PT, PT, R19, R23, RZ ;  /* 0x0000001713178210 */ /* 0x000fe40007ffe0ff */
[----:B------:R-:W-:Y:S02]  /*06f0*/  @!P0 SHF.L.U32 R19, R18, 0x1, RZ ;  /* 0x0000000112138819 */ /* 0x000fe400000006ff */
[----:B------:R-:W-:Y:S01]  /*0700*/  LOP3.LUT R0, R0, 0xffbfffff, RZ, 0xc0, !PT ;  /* 0xffbfffff00007812 */ /* 0x000fe200078ec0ff */
[----:B------:R-:W-:Y:S01]  /*0710*/  @!P4 IMAD R21, R3, R13, R8 ;  /* 0x0000000d0315c224 */ /* 0x000fe200078e0208 */
[----:B------:R-:W-:Y:S02]  /*0720*/  @!P0 SHF.L.U64.HI R18, R18, 0x1, R23 ;  /* 0x0000000112128819 */ /* 0x000fe40000010217 */
[----:B---3--:R-:W-:Y:S02]  /*0730*/  @!P0 IADD3 R34, P3, PT, R19, R34, RZ ;  /* 0x0000002213228210 */ /* 0x008fe40007f7e0ff */
[----:B------:R-:W-:-:S02]  /*0740*/  @P1 LOP3.LUT R0, R0, 0x400000, RZ, 0xfc, !PT ;  /* 0x0040000000001812 */ /* 0x000fc400078efcff */
[----:B0-----:R-:W-:Y:S02]  /*0750*/  @!P0 IADD3 R16, P2, PT, R19, R16, RZ ;  /* 0x0000001013108210 */ /* 0x001fe40007f5e0ff */
[----:B------:R-:W-:Y:S02]  /*0760*/  ISETP.GE.U32.AND P1, PT, R42, UR16, PT ;  /* 0x000000102a007c0c */ /* 0x000fe4000bf26070 */
[----:B------:R-:W-:Y:S02]  /*0770*/  SHF.R.S32.HI R8, RZ, 0x1f, R42 ;  /* 0x0000001fff087819 */ /* 0x000fe4000001142a */
[C---:B------:R-:W-:Y:S02]  /*0780*/  @!P0 IADD3.X R35, PT, PT, R18.reuse, R35, RZ, P3, !PT ;  /* 0x0000002312238210 */ /* 0x040fe40001ffe4ff */
[----:B------:R-:W-:Y:S02]  /*0790*/  @!P0 IADD3.X R17, PT, PT, R18, R17, RZ, P2, !PT ;  /* 0x0000001112118210 */ /* 0x000fe400017fe4ff */
[----:B------:R-:W-:-:S02]  /*07a0*/  LOP3.LUT P3, RZ, R0, 0x400000, RZ, 0xc0, !PT ;  /* 0x0040000000ff7812 */ /* 0x000fc4000786c0ff */
[----:B------:R-:W-:Y:S02]  /*07b0*/  ISETP.GE.AND.EX P6, PT, R8, UR17, PT, P1 ;  /* 0x0000001108007c0c */ /* 0x000fe4000bfc6310 */
[----:B------:R-:W-:Y:S02]  /*07c0*/  @!P4 MOV R18, R6 ;  /* 0x000000060012c202 */ /* 0x000fe40000000f00 */
[----:B------:R-:W-:Y:S02]  /*07d0*/  @!P4 MOV R19, R29 ;  /* 0x0000001d0013c202 */ /* 0x000fe40000000f00 */
[----:B------:R-:W-:Y:S01]  /*07e0*/  LOP3.LUT R0, R0, 0xffdfffff, RZ, 0xc0, !PT ;  /* 0xffdfffff00007812 */ /* 0x000fe200078ec0ff */
[----:B------:R-:W-:Y:S01]  /*07f0*/  @!P4 IMAD.WIDE.U32 R12, R3, R12, R18 ;  /* 0x0000000c030cc225 */ /* 0x000fe200078e0012 */
[----:B------:R-:W-:Y:S02]  /*0800*/  IADD3 R3, PT, PT, R4, 0x28, RZ ;  /* 0x0000002804037810 */ /* 0x000fe40007ffe0ff */
[----:B------:R-:W0:Y:S01]  /*0810*/  @!P5 LDC.64 R18, c[0x0][0x3a0] ;  /* 0x0000e800ff12db82 */ /* 0x000e220000000a00 */
[----:B-1----:R-:W-:Y:S01]  /*0820*/  @!P5 IMAD R14, R9, R10, RZ ;  /* 0x0000000a090ed224 */ /* 0x002fe200078e02ff */
[----:B------:R-:W-:-:S02]  /*0830*/  @!P4 IADD3 R13, PT, PT, R13, R21, RZ ;  /* 0x000000150d0dc210 */ /* 0x000fc40007ffe0ff */
[----:B------:R-:W-:Y:S02]  /*0840*/  @!P4 SHF.L.U32 R23, R12, 0x1, RZ ;  /* 0x000000010c17c819 */ /* 0x000fe400000006ff */
[----:B------:R-:W-:Y:S02]  /*0850*/  ISETP.GE.U32.AND P2, PT, R3, UR16, PT ;  /* 0x0000001003007c0c */ /* 0x000fe4000bf46070 */
[----:B------:R-:W1:Y:S01]  /*0860*/  @!P3 LDC.64 R26, c[0x0][0x3f8] ;  /* 0x0000fe00ff1abb82 */ /* 0x000e620000000a00 */
[----:B------:R-:W-:Y:S02]  /*0870*/  SHF.R.S32.HI R9, RZ, 0x1f, R3 ;  /* 0x0000001fff097819 */ /* 0x000fe40000011403 */
[----:B------:R-:W-:Y:S02]  /*0880*/  @P6 LOP3.LUT R0, R0, 0x200000, RZ, 0xfc, !PT ;  /* 0x0020000000006812 */ /* 0x000fe400078efcff */
[----:B------:R-:W-:Y:S02]  /*0890*/  @!P4 SHF.L.U64.HI R24, R12, 0x1, R13 ;  /* 0x000000010c18c819 */ /* 0x000fe4000001020d */
[----:B------:R-:W-:Y:S01]  /*08a0*/  @!P4 IADD3 R36, P1, PT, R23, R36, RZ ;  /* 0x000000241724c210 */ /* 0x000fe20007f3e0ff */
[----:B------:R-:W2:Y:S01]  /*08b0*/  @!P5 LDC.64 R20, c[0x0][0x398] ;  /* 0x0000e600ff14db82 */ /* 0x000ea20000000a00 */
[----:B------:R-:W-:-:S02]  /*08c0*/  ISETP.GE.AND.EX P4, PT, R9, UR17, PT, P2 ;  /* 0x0000001109007c0c */ /* 0x000fc4000bf86320 */
[----:B------:R-:W-:Y:S02]  /*08d0*/  LOP3.LUT P2, RZ, R0, 0x1000000, RZ, 0xc0, !PT ;  /* 0x0100000000ff7812 */ /* 0x000fe4000784c0ff */
[----:B------:R-:W-:Y:S02]  /*08e0*/  @!P5 MOV R12, R6 ;  /* 0x00000006000cd202 */ /* 0x000fe40000000f00 */
[----:B------:R-:W-:Y:S01]  /*08f0*/  @!P5 MOV R13, R29 ;  /* 0x0000001d000dd202 */ /* 0x000fe20000000f00 */
[C---:B------:R-:W-:Y:S01]  /*0900*/  @!P5 IMAD R31, R15.reuse, R11, R14 ;  /* 0x0000000b0f1fd224 */ /* 0x040fe200078e020e */
[----:B------:R-:W3:Y:S01]  /*0910*/  @!P3 LDC.64 R32, c[0x0][0x398] ;  /* 0x0000e600ff20bb82 */ /* 0x000ee20000000a00 */
[----:B------:R-:W-:-:S06]  /*0920*/  @!P5 IMAD.WIDE.U32 R10, R15, R10, R12 ;  /* 0x0000000a0f0ad225 */ /* 0x000fcc00078e000c */
[----:B------:R-:W-:Y:S01]  /*0930*/  @!P2 IADD3.X R37, PT, PT, R24, R37, RZ, P1, !PT ;  /* 0x000000251825a210 */ /* 0x000fe20000ffe4ff */
[----:B------:R-:W3:Y:S01]  /*0940*/  @!P6 LDC.64 R12, c[0x0][0x3f8] ;  /* 0x0000fe00ff0ceb82 */ /* 0x000ee20000000a00 */
[----:B----4-:R-:W-:Y:S02]  /*0950*/  @!P2 IADD3 R38, P1, PT, R23, R38, RZ ;  /* 0x000000261726a210 */ /* 0x010fe40007f3e0ff */
[----:B------:R-:W-:Y:S02]  /*0960*/  @!P5 IADD3 R11, PT, PT, R11, R31, RZ ;  /* 0x0000001f0b0bd210 */ /* 0x000fe40007ffe0ff */
[----:B------:R-:W-:Y:S02]  /*0970*/  @!P5 SHF.L.U32 R23, R10, 0x1, RZ ;  /* 0x000000010a17d819 */ /* 0x000fe400000006ff */
[----:B------:R-:W-:Y:S01]  /*0980*/  @!P2 IADD3.X R39, PT, PT, R24, R39, RZ, P1, !PT ;  /* 0x000000271827a210 */ /* 0x000fe20000ffe4ff */
[----:B------:R-:W4:Y:S01]  /*0990*/  @!P3 LDC.64 R14, c[0x0][0x3a0] ;  /* 0x0000e800ff0ebb82 */ /* 0x000f220000000a00 */
[----:B------:R-:W-:Y:S01]  /*09a0*/  @!P5 SHF.L.U64.HI R24, R10, 0x1, R11 ;  /* 0x000000010a18d819 */ /* 0x000fe2000001020b */
[----:B-1----:R-:W-:Y:S01]  /*09b0*/  @!P3 IMAD R22, R22, R26, RZ ;  /* 0x0000001a1616b224 */ /* 0x002fe200078e02ff */
[----:B0-----:R-:W-:-:S03]  /*09c0*/  @!P5 IADD3 R18, P1, PT, R23, R18, RZ ;  /* 0x000000121712d210 */ /* 0x001fc60007f3e0ff */
[----:B------:R-:W-:Y:S01]  /*09d0*/  @!P3 IMAD R31, R25, R27, R22 ;  /* 0x0000001b191fb224 */ /* 0x000fe200078e0216 */
[----:B------:R-:W-:Y:S01]  /*09e0*/  @!P5 IADD3.X R19, PT, PT, R24, R19, RZ, P1, !PT ;  /* 0x000000131813d210 */ /* 0x000fe20000ffe4ff */
[----:B------:R-:W0:Y:S01]  /*09f0*/  @!P4 LDC.64 R10, c[0x0][0x3f8] ;  /* 0x0000fe00ff0acb82 */ /* 0x000e220000000a00 */
[----:B--2---:R-:W-:Y:S02]  /*0a00*/  @!P5 IADD3 R20, P1, PT, R23, R20, RZ ;  /* 0x000000141714d210 */ /* 0x004fe40007f3e0ff */
[----:B------:R-:W-:Y:S02]  /*0a10*/  @!P3 MOV R22, R6 ;  /* 0x000000060016b202 */ /* 0x000fe40000000f00 */
[----:B------:R-:W-:-:S03]  /*0a20*/  @!P3 MOV R23, R29 ;  /* 0x0000001d0017b202 */ /* 0x000fc60000000f00 */
[----:B------:R-:W-:-:S03]  /*0a30*/  @!P3 IMAD.WIDE.U32 R26, R25, R26, R22 ;  /* 0x0000001a191ab225 */ /* 0x000fc600078e0016 */
[----:B------:R-:W1:Y:S01]  /*0a40*/  @!P6 LDC.64 R22, c[0x0][0x3a0] ;  /* 0x0000e800ff16eb82 */ /* 0x000e620000000a00 */
[----:B------:R-:W-:Y:S02]  /*0a50*/  @!P5 IADD3.X R21, PT, PT, R24, R21, RZ, P1, !PT ;  /* 0x000000151815d210 */ /* 0x000fe40000ffe4ff */
[----:B------:R-:W-:Y:S02]  /*0a60*/  @!P3 IADD3 R27, PT, PT, R27, R31, RZ ;  /* 0x0000001f1b1bb210 */ /* 0x000fe40007ffe0ff */
[----:B------:R-:W-:-:S03]  /*0a70*/  @!P3 SHF.L.U32 R41, R26, 0x1, RZ ;  /* 0x000000011a29b819 */ /* 0x000fc600000006ff */
[----:B------:R-:W2:Y:S01]  /*0a80*/  @!P6 LDC.64 R24, c[0x0][0x398] ;  /* 0x0000e600ff18eb82 */ /* 0x000ea20000000a00 */
[----:B---3--:R-:W-:Y:S01]  /*0a90*/  @!P6 IMAD R40, R8, R12, RZ ;  /* 0x0000000c0828e224 */ /* 0x008fe200078e02ff */
[----:B------:R-:W-:Y:S02]  /*0aa0*/  @!P3 SHF.L.U64.HI R8, R26, 0x1, R27 ;  /* 0x000000011a08b819 */ /* 0x000fe4000001021b */
[----:B------:R-:W-:Y:S02]  /*0ab0*/  @!P6 MOV R30, R6 ;  /* 0x00000006001ee202 */ /* 0x000fe40000000f00 */
[----:B------:R-:W-:Y:S02]  /*0ac0*/  @!P6 MOV R31, R29 ;  /* 0x0000001d001fe202 */ /* 0x000fe40000000f00 */
[----:B------:R-:W3:Y:S01]  /*0ad0*/  @!P4 LDC.64 R26, c[0x0][0x3a0] ;  /* 0x0000e800ff1acb82 */ /* 0x000ee20000000a00 */
[----:B----4-:R-:W-:Y:S01]  /*0ae0*/  @!P3 IADD3 R44, P1, PT, R41, R14, RZ ;  /* 0x0000000e292cb210 */ /* 0x010fe20007f3e0ff */
[----:B------:R-:W-:-:S02]  /*0af0*/  @!P6 IMAD R40, R42, R13, R40 ;  /* 0x0000000d2a28e224 */ /* 0x000fc400078e0228 */
[----:B------:R-:W-:Y:S01]  /*0b00*/  @!P6 IMAD.WIDE.U32 R12, R42, R12, R30 ;  /* 0x0000000c2a0ce225 */ /* 0x000fe200078e001e */
[C---:B------:R-:W-:Y:S02]  /*0b10*/  @!P3 IADD3.X R45, PT, PT, R8.reuse, R15, RZ, P1, !PT ;  /* 0x0000000f082db210 */ /* 0x040fe40000ffe4ff */
[----:B------:R-:W-:Y:S01]  /*0b20*/  @!P3 IADD3 R32, P1, PT, R41, R32, RZ ;  /* 0x000000202920b210 */ /* 0x000fe20007f3e0ff */
[----:B------:R-:W4:Y:S01]  /*0b30*/  @!P4 LDC.64 R30, c[0x0][0x398] ;  /* 0x0000e600ff1ecb82 */ /* 0x000f220000000a00 */
[----:B------:R-:W-:Y:S01]  /*0b40*/  @!P6 IADD3 R15, PT, PT, R13, R40, RZ ;  /* 0x000000280d0fe210 */ /* 0x000fe20007ffe0ff */
[----:B0-----:R-:W-:Y:S01]  /*0b50*/  @!P4 IMAD R14, R9, R10, RZ ;  /* 0x0000000a090ec224 */ /* 0x001fe200078e02ff */
[----:B------:R-:W-:Y:S02]  /*0b60*/  @!P3 IADD3.X R33, PT, PT, R8, R33, RZ, P1, !PT ;  /* 0x000000210821b210 */ /* 0x000fe40000ffe4ff */
[----:B------:R-:W-:Y:S02]  /*0b70*/  @!P6 SHF.L.U32 R13, R12, 0x1, RZ ;  /* 0x000000010c0de819 */ /* 0x000fe400000006ff */
[----:B------:R-:W-:-:S02]  /*0b80*/  @!P4 MOV R8, R6 ;  /* 0x000000060008c202 */ /* 0x000fc40000000f00 */
[----:B------:R-:W-:Y:S01]  /*0b90*/  @!P4 MOV R9, R29 ;  /* 0x0000001d0009c202 */ /* 0x000fe20000000f00 */
[----:B------:R-:W-:Y:S01]  /*0ba0*/  @!P4 IMAD R11, R3, R11, R14 ;  /* 0x0000000b030bc224 */ /* 0x000fe200078e020e */
[----:B------:R-:W-:Y:S02]  /*0bb0*/  @!P6 SHF.L.U64.HI R12, R12, 0x1, R15 ;  /* 0x000000010c0ce819 */ /* 0x000fe4000001020f */
[----:B-1----:R-:W-:Y:S01]  /*0bc0*/  @!P6 IADD3 R22, P1, PT, R13, R22, RZ ;  /* 0x000000160d16e210 */ /* 0x002fe20007f3e0ff */
[----:B------:R-:W-:-:S03]  /*0bd0*/  @!P4 IMAD.WIDE.U32 R8, R3, R10, R8 ;  /* 0x0000000a0308c225 */ /* 0x000fc600078e0008 */
[----:B------:R-:W-:Y:S02]  /*0be0*/  @!P6 IADD3.X R23, PT, PT, R12, R23, RZ, P1, !PT ;  /* 0x000000170c17e210 */ /* 0x000fe40000ffe4ff */
[----:B--2---:R-:W-:Y:S02]  /*0bf0*/  @!P6 IADD3 R24, P1, PT, R13, R24, RZ ;  /* 0x000000180d18e210 */ /* 0x004fe40007f3e0ff */
[----:B------:R-:W-:Y:S02]  /*0c00*/  @!P4 IADD3 R11, PT, PT, R9, R11, RZ ;  /* 0x0000000b090bc210 */ /* 0x000fe40007ffe0ff */
[----:B------:R-:W-:Y:S02]  /*0c10*/  @!P4 SHF.L.U32 R3, R8, 0x1, RZ ;  /* 0x000000010803c819 */ /* 0x000fe400000006ff */
[----:B------:R-:W-:Y:S02]  /*0c20*/  @!P6 IADD3.X R25, PT, PT, R12, R25, RZ, P1, !PT ;  /* 0x000000190c19e210 */ /* 0x000fe40000ffe4ff */
[----:B------:R-:W-:-:S02]  /*0c30*/  @!P4 SHF.L.U64.HI R8, R8, 0x1, R11 ;  /* 0x000000010808c819 */ /* 0x000fc4000001020b */
[----:B---3--:R-:W-:-:S04]  /*0c40*/  @!P4 IADD3 R26, P1, PT, R3, R26, RZ ;  /* 0x0000001a031ac210 */ /* 0x008fc80007f3e0ff */
[----:B------:R-:W-:Y:S02]  /*0c50*/  @!P4 IADD3.X R27, PT, PT, R8, R27, RZ, P1, !PT ;  /* 0x0000001b081bc210 */ /* 0x000fe40000ffe4ff */
[----:B----4-:R-:W-:Y:S02]  /*0c60*/  @!P4 IADD3 R30, P1, PT, R3, R30, RZ ;  /* 0x0000001e031ec210 */ /* 0x010fe40007f3e0ff */
        /* <DEDUP_REMOVED lines=11> */
[----:B------:R-:W-:Y:S01]  /*0d20*/  @!P2 IMAD.WIDE.U32 R12, R3, R10, R12 ;  /* 0x0000000a030ca225 */ /* 0x000fe200078e000c */
[----:B------:R1:W-:Y:S04]  /*0d30*/  STL.64 [R1+0x898], R36 ;  /* 0x0008982401007387 */ /* 0x0003e80000100a00 */
[----:B------:R-:W-:Y:S02]  /*0d40*/  @!P2 IADD3 R11, PT, PT, R13, R11, RZ ;  /* 0x0000000b0d0ba210 */ /* 0x000fe40007ffe0ff */
[C---:B------:R-:W-:Y:S02]  /*0d50*/  @!P2 SHF.L.U32 R3, R12.reuse, 0x1, RZ ;  /* 0x000000010c03a819 */ /* 0x040fe400000006ff */
[----:B------:R-:W-:Y:S02]  /*0d60*/  @!P2 SHF.L.U64.HI R12, R12, 0x1, R11 ;  /* 0x000000010c0ca819 */ /* 0x000fe4000001020b */
[----:B-1----:R-:W-:-:S04]  /*0d70*/  @!P2 IADD3 R36, P1, PT, R3, R8, RZ ;  /* 0x000000080324a210 */ /* 0x002fc80007f3e0ff */
[----:B------:R-:W-:Y:S02]  /*0d80*/  @!P2 IADD3.X R37, PT, PT, R12, R9, RZ, P1, !PT ;  /* 0x000000090c25a210 */ /* 0x000fe40000ffe4ff */
[----:B------:R-:W0:Y:S01]  /*0d90*/  @!P2 LDC.64 R8, c[0x0][0x398] ;  /* 0x0000e600ff08ab82 */ /* 0x000e220000000a00 */
[----:B------:R-:W-:Y:S01]  /*0da0*/  LOP3.LUT R0, R0, 0xffefffff, RZ, 0xc0, !PT ;  /* 0xffefffff00007812 */ /* 0x000fe200078ec0ff */
[----:B------:R0:W-:Y:S03]  /*0db0*/  STL.64 [R1+0x8a0], R34 ;  /* 0x0008a02201007387 */ /* 0x0001e60000100a00 */
        /* <DEDUP_REMOVED lines=12> */
[----:B-1----:R-:W-:Y:S01]  /*0e80*/  @!P2 IMAD R12, R13, R10, RZ ;  /* 0x0000000a0d0ca224 */ /* 0x002fe200078e02ff */
[----:B------:R-:W-:-:S03]  /*0e90*/  @!P2 MOV R13, R29 ;  /* 0x0000001d000da202 */ /* 0x000fc60000000f00 */
[----:B------:R-:W-:Y:S01]  /*0ea0*/  @!P2 IMAD R11, R3, R11, R12 ;  /* 0x0000000b030ba224 */ /* 0x000fe200078e020c */
[----:B------:R-:W-:-:S05]  /*0eb0*/  @!P2 MOV R12, R6 ;  /* 0x00000006000ca202 */ /* 0x000fca0000000f00 */
[----:B------:R-:W-:-:S05]  /*0ec0*/  @!P2 IMAD.WIDE.U32 R12, R3, R10, R12 ;  /* 0x0000000a030ca225 */ /* 0x000fca00078e000c */
[----:B------:R-:W-:Y:S02]  /*0ed0*/  @!P2 IADD3 R3, PT, PT, R13, R11, RZ ;  /* 0x0000000b0d03a210 */ /* 0x000fe40007ffe0ff */
[C---:B------:R-:W-:Y:S02]  /*0ee0*/  @!P2 SHF.L.U32 R10, R12.reuse, 0x1, RZ ;  /* 0x000000010c0aa819 */ /* 0x040fe400000006ff */
[----:B------:R-:W-:Y:S02]  /*0ef0*/  @!P2 SHF.L.U64.HI R3, R12, 0x1, R3 ;  /* 0x000000010c03a819 */ /* 0x000fe40000010203 */
[----:B------:R-:W1:Y:S01]  /*0f00*/  @!P2 LDC.64 R12, c[0x0][0x398] ;  /* 0x0000e600ff0cab82 */ /* 0x000e620000000a00 */
[----:B--2---:R-:W-:-:S04]  /*0f10*/  @!P2 IADD3 R8, P1, PT, R10, R8, RZ ;  /* 0x000000080a08a210 */ /* 0x004fc80007f3e0ff */
[----:B------:R-:W-:Y:S02]  /*0f20*/  @!P2 IADD3.X R9, PT, PT, R3, R9, RZ, P1, !PT ;  /* 0x000000090309a210 */ /* 0x000fe40000ffe4ff */
[----:B------:R-:W-:-:S04]  /*0f30*/  LOP3.LUT R0, R0, 0xfffbffff, RZ, 0xc0, !PT ;  /* 0xfffbffff00007812 */ /* 0x000fc800078ec0ff */
[----:B------:R-:W-:Y:S02]  /*0f40*/  @P2 LOP3.LUT R0, R0, 0x40000, RZ, 0xfc, !PT ;  /* 0x0004000000002812 */ /* 0x000fe400078efcff */
[----:B-1----:R-:W-:-:S04]  /*0f50*/  @!P2 IADD3 R12, P1, PT, R10, R12, RZ ;  /* 0x0000000c0a0ca210 */ /* 0x002fc80007f3e0ff */
[----:B------:R-:W-:Y:S02]  /*0f60*/  @!P2 IADD3.X R13, PT, PT, R3, R13, RZ, P1, !PT ;  /* 0x0000000d030da210 */ /* 0x000fe40000ffe4ff */
[----:B------:R-:W-:-:S04]  /*0f70*/  IADD3 R3, PT, PT, R4, 0x40, RZ ;  /* 0x0000004004037810 */ /* 0x000fc80007ffe0ff */
[----:B------:R-:W-:Y:S02]  /*0f80*/  SHF.R.S32.HI R40, RZ, 0x1f, R3 ;  /* 0x0000001fff287819 */ /* 0x000fe40000011403 */
[----:B------:R-:W-:-:S04]  /*0f90*/  ISETP.GE.U32.AND P1, PT, R3, UR16, PT ;  /* 0x0000001003007c0c */ /* 0x000fc8000bf26070 */
        /* <DEDUP_REMOVED lines=34> */
[----:B0-----:R-:W-:Y:S01]  /*11c0*/  @!P2 IADD3 R42, P1, PT, R3, R14, RZ ;  /* 0x0000000e032aa210 */ /* 0x001fe20007f3e0ff */
[----:B------:R1:W-:Y:S03]  /*11d0*/  @!P3 STL.64 [R1+0x218], R44 ;  /* 0x0002182c0100b387 */ /* 0x0003e60000100a00 */
[----:B------:R-:W-:-:S02]  /*11e0*/  @!P2 IADD3.X R43, PT, PT, R40, R15, RZ, P1, !PT ;  /* 0x0000000f282ba210 */ /* 0x000fc40000ffe4ff */
[----:B-1----:R-:W-:Y:S02]  /*11f0*/  @!P2 IADD3 R44, P1, PT, R3, R10, RZ ;  /* 0x0000000a032ca210 */ /* 0x002fe40007f3e0ff */
        /* <DEDUP_REMOVED lines=17> */
[----:B------:R-:W-:Y:S02]  /*1310*/  LOP3.LUT R0, R0, 0xfffeffff, RZ, 0xc0, !PT ;  /* 0xfffeffff00007812 */ /* 0x000fe400078ec0ff */
[----:B-1----:R-:W-:-:S04]  /*1320*/  @!P6 IADD3 R44, P1, PT, R3, R14, RZ ;  /* 0x0000000e032ce210 */ /* 0x002fc80007f3e0ff */
[----:B------:R-:W-:Y:S02]  /*1330*/  @!P6 IADD3.X R45, PT, PT, R40, R15, RZ, P1, !PT ;  /* 0x0000000f282de210 */ /* 0x000fe40000ffe4ff */
[----:B0-----:R-:W-:Y:S02]  /*1340*/  @!P6 IADD3 R14, P1, PT, R3, R10, RZ ;  /* 0x0000000a030ee210 */ /* 0x001fe40007f3e0ff */
[----:B------:R-:W-:Y:S02]  /*1350*/  IADD3 R3, PT, PT, R4, 0x58, RZ ;  /* 0x0000005804037810 */ /* 0x000fe40007ffe0ff */
[----:B------:R-:W-:Y:S02]  /*1360*/  @!P6 IADD3.X R15, PT, PT, R40, R11, RZ, P1, !PT ;  /* 0x0000000b280fe210 */ /* 0x000fe40000ffe4ff */
[----:B------:R-:W-:Y:S02]  /*1370*/  SHF.R.S32.HI R40, RZ, 0x1f, R3 ;  /* 0x0000001fff287819 */ /* 0x000fe40000011403 */
[----:B------:R-:W-:-:S02]  /*1380*/  ISETP.GE.U32.AND P1, PT, R3, UR16, PT ;  /* 0x0000001003007c0c */ /* 0x000fc4000bf26070 */
[----:B------:R-:W-:Y:S02]  /*1390*/  @P2 LOP3.LUT R0, R0, 0x10000, RZ, 0xfc, !PT ;  /* 0x0001000000002812 */ /* 0x000fe400078efcff */
        /* <DEDUP_REMOVED lines=338> */
[----:B------:R-:W-:Y:S02]  /*28c0*/  LOP3.LUT R0, R0, 0xfffffffd, RZ, 0xc0, !PT ;  /* 0xfffffffd00007812 */ /* 0x000fe400078ec0ff */
[----:B------:R-:W-:Y:S02]  /*28d0*/  LOP3.LUT R2, R2, 0xfffffffe, RZ, 0xc0, !PT ;  /* 0xfffffffe02027812 */ /* 0x000fe400078ec0ff */
[----:B------:R-:W-:Y:S02]  /*28e0*/  @P2 LOP3.LUT R0, R0, 0x2, RZ, 0xfc, !PT ;  /* 0x0000000200002812 */ /* 0x000fe400078efcff */
[----:B------:R-:W-:Y:S02]  /*28f0*/  @P2 LOP3.LUT R2, R2, 0x1, RZ, 0xfc, !PT ;  /* 0x0000000102022812 */ /* 0x000fe400078efcff */
[----:B0-----:R-:W-:-:S02]  /*2900*/  @!P3 IADD3 R14, P1, PT, R3, R10, RZ ;  /* 0x0000000a030eb210 */ /* 0x001fc40007f3e0ff */
        /* <DEDUP_REMOVED lines=129> */
[----:B------:R-:W-:Y:S01]  /*3120*/  @!P2 IMAD.WIDE.U32 R40, R3, R10, R40 ;  /* 0x0000000a0328a225 */ /* 0x000fe200078e0028 */
[----:B------:R-:W-:-:S04]  /*3130*/  MOV R10, R42 ;  /* 0x0000002a000a7202 */ /* 0x000fc80000000f00 */
[----:B------:R-:W-:Y:S02]  /*3140*/  @!P2 IADD3 R11, PT, PT, R41, R11, RZ ;  /* 0x0000000b290ba210 */ /* 0x000fe40007ffe0ff */
[C---:B------:R-:W-:Y:S02]  /*3150*/  @!P2 SHF.L.U32 R3, R40.reuse, 0x1, RZ ;  /* 0x000000012803a819 */ /* 0x040fe400000006ff */
[----:B------:R-:W-:Y:S02]  /*3160*/  @!P2 SHF.L.U64.HI R40, R40, 0x1, R11 ;  /* 0x000000012828a819 */ /* 0x000fe4000001020b */
[----:B0-----:R-:W-:Y:S02]  /*3170*/  @!P2 IADD3 R42, P1, PT, R3, R14, RZ ;  /* 0x0000000e032aa210 */ /* 0x001fe40007f3e0ff */
[----:B------:R-:W-:Y:S02]  /*3180*/  MOV R11, R43 ;  /* 0x0000002b000b7202 */ /* 0x000fe40000000f00 */
        /* <DEDUP_REMOVED lines=8> */
[----:B------:R-:W-:Y:S01]  /*3210*/  ISETP.GE.AND.EX P4, PT, R40, UR17, PT, P1 ;  /* 0x0000001128007c0c */ /* 0x000fe2000bf86310 */
[----:B------:R0:W-:Y:S02]  /*3220*/  STL.64 [R1+0x880], R42 ;  /* 0x0008802a01007387 */ /* 0x0001e40000100a00 */
[----:B0-----:R-:W-:-:S10]  /*3230*/  MOV R42, R10 ;  /* 0x0000000a002a7202 */ /* 0x001fd40000000f00 */
[----:B------:R-:W0:Y:S01]  /*3240*/  @!P4 LDC.64 R14, c[0x0][0x3a0] ;  /* 0x0000e800ff0ecb82 */ /* 0x000e220000000a00 */
[----:B------:R-:W-:-:S07]  /*3250*/  MOV R43, R11 ;  /* 0x0000000b002b7202 */ /* 0x000fce0000000f00 */
[----:B------:R-:W1:Y:S01]  /*3260*/  @!P4 LDC.64 R10, c[0x0][0x3f8] ;  /* 0x0000fe00ff0acb82 */ /* 0x000e620000000a00 */
        /* <DEDUP_REMOVED lines=37> */
[----:B------:R-:W-:Y:S02]  /*34c0*/  LOP3.LUT R5, R5, 0xfeffffff, RZ, 0xc0, !PT ;  /* 0xfeffffff05057812 */ /* 0x000fe400078ec0ff */
[----:B0-----:R-:W-:-:S04]  /*34d0*/  @!P2 IADD3 R10, P1, PT, R3, R10, RZ ;  /* 0x0000000a030aa210 */ /* 0x001fc80007f3e0ff */
[----:B------:R-:W-:-:S05]  /*34e0*/  @!P2 IADD3.X R11, PT, PT, R40, R11, RZ, P1, !PT ;  /* 0x0000000b280ba210 */ /* 0x000fca0000ffe4ff */
[----:B------:R0:W-:Y:S01]  /*34f0*/  STL.64 [R1+0x878], R10 ;  /* 0x0008780a01007387 */ /* 0x0001e20000100a00 */
[----:B------:R-:W-:Y:S02]  /*3500*/  @P2 LOP3.LUT R5, R5, 0x1000000, RZ, 0xfc, !PT ;  /* 0x0100000005052812 */ /* 0x000fe400078efcff */
[----:B0-----:R-:W-:Y:S02]  /*3510*/  MOV R10, R44 ;  /* 0x0000002c000a7202 */ /* 0x001fe40000000f00 */
[----:B------:R-:W-:-:S04]  /*3520*/  IADD3 R44, PT, PT, R4, 0x110, RZ ;  /* 0x00000110042c7810 */ /* 0x000fc80007ffe0ff */
[----:B------:R-:W-:Y:S02]  /*3530*/  SHF.R.S32.HI R3, RZ, 0x1f, R44 ;  /* 0x0000001fff037819 */ /* 0x000fe4000001142c */
[----:B------:R-:W-:-:S04]  /*3540*/  ISETP.GE.U32.AND P1, PT, R44, UR16, PT ;  /* 0x000000102c007c0c */ /* 0x000fc8000bf26070 */
[----:B------:R-:W-:-:S13]  /*3550*/  ISETP.GE.AND.EX P2, PT, R3, UR17, PT, P1 ;  /* 0x0000001103007c0c */ /* 0x000fda000bf46310 */
[----:B------:R-:W0:Y:S01]  /*3560*/  @!P2 LDC.64 R14, c[0x0][0x3f8] ;  /* 0x0000fe00ff0eab82 */ /* 0x000e220000000a00 */
        /* <DEDUP_REMOVED lines=10> */
[----:B0-----:R-:W-:-:S04]  /*3610*/  @!P2 IADD3 R44, P1, PT, R40, R14, RZ ;  /* 0x0000000e282ca210 */ /* 0x001fc80007f3e0ff */
[----:B------:R-:W-:Y:S02]  /*3620*/  @!P2 IADD3.X R45, PT, PT, R3, R15, RZ, P1, !PT ;  /* 0x0000000f032da210 */ /* 0x000fe40000ffe4ff */
[----:B------:R-:W0:Y:S03]  /*3630*/  @!P2 LDC.64 R14, c[0x0][0x398] ;  /* 0x0000e600ff0eab82 */ /* 0x000e260000000a00 */
[----:B------:R1:W-:Y:S01]  /*3640*/  STL.64 [R1+0x888], R44 ;  /* 0x0008882c01007387 */ /* 0x0003e20000100a00 */
[----:B0-----:R-:W-:-:S04]  /*3650*/  @!P2 IADD3 R14, P1, PT, R40, R14, RZ ;  /* 0x0000000e280ea210 */ /* 0x001fc80007f3e0ff */
[----:B------:R-:W-:Y:S01]  /*3660*/  @!P2 IADD3.X R15, PT, PT, R3, R15, RZ, P1, !PT ;  /* 0x0000000f030fa210 */ /* 0x000fe20000ffe4ff */
[----:B------:R-:W-:-:S06]  /*3670*/  HFMA2 R3, -RZ, RZ, 0, 0 ;  /* 0x00000000ff037431 */ /* 0x000fcc00000001ff */
[----:B------:R-:W2:Y:S01]  /*3680*/  @!P0 LDG.E R3, desc[UR10][R16.64] ;  /* 0x0000000a10038981 */ /* 0x000ea2000c1e1900 */
[----:B-1----:R-:W-:Y:S02]  /*3690*/  MOV R44, R34 ;  /* 0x00000022002c7202 */ /* 0x002fe40000000f00 */
[----:B------:R-:W-:Y:S02]  /*36a0*/  MOV R45, R35 ;  /* 0x00000023002d7202 */ /* 0x000fe40000000f00 */
[----:B------:R-:W3:Y:S01]  /*36b0*/  LDL.LU.64 R34, [R1+0x8a0] ;  /* 0x0008a00001227983 */ /* 0x000ee20000300a00 */
[----:B------:R-:W-:Y:S02]  /*36c0*/  MOV R40, R36 ;  /* 0x0000002400287202 */ /* 0x000fe40000000f00 */
[----:B------:R-:W-:Y:S02]  /*36d0*/  MOV R41, R37 ;  /* 0x0000002500297202 */ /* 0x000fe40000000f00 */
[----:B------:R-:W4:Y:S01]  /*36e0*/  LDL.LU.64 R36, [R1+0x898] ;  /* 0x0008980001247983 */ /* 0x000f220000300a00 */
[----:B------:R-:W-:-:S04]  /*36f0*/  LOP3.LUT R2, R2, 0xfffffffd, RZ, 0xc0, !PT ;  /* 0xfffffffd02027812 */ /* 0x000fc800078ec0ff */
[----:B------:R-:W-:Y:S02]  /*3700*/  @P3 LOP3.LUT R2, R2, 0x2, RZ, 0xfc, !PT ;  /* 0x0000000202023812 */ /* 0x000fe400078efcff */
[C---:B------:R-:W-:Y:S02]  /*3710*/  LOP3.LUT P3, RZ, R0.reuse, 0x400000, RZ, 0xc0, !PT ;  /* 0x0040000000ff7812 */ /* 0x040fe4000786c0ff */
[----:B------:R-:W-:-:S04]  /*3720*/  LOP3.LUT R0, R0, 0xdfffffff, RZ, 0xc0, !PT ;  /* 0xdfffffff00007812 */ /* 0x000fc800078ec0ff */
[----:B------:R-:W-:Y:S01]  /*3730*/  @P0 LOP3.LUT R0, R0, 0x20000000, RZ, 0xfc, !PT ;  /* 0x2000000000000812 */ /* 0x000fe200078efcff */
[----:B------:R0:W-:Y:S02]  /*3740*/  STL.64 [R1+0x890], R14 ;  /* 0x0008900e01007387 */ /* 0x0001e40000100a00 */
[----:B0-----:R-:W-:Y:S02]  /*3750*/  HFMA2 R14, -RZ, RZ, 0, 0 ;  /* 0x00000000ff0e7431 */ /* 0x001fe400000001ff */
[----:B--2---:R0:W-:Y:S02]  /*3760*/  STL [R1+0x418], R3 ;  /* 0x0004180301007387 */ /* 0x0041e40000100800 */
[----:B0-----:R-:W-:-:S06]  /*3770*/  MOV R3, RZ ;  /* 0x000000ff00037202 */ /* 0x001fcc0000000f00 */
[----:B---3--:R-:W2:Y:S01]  /*3780*/  @!P0 LDG.E R3, desc[UR10][R34.64] ;  /* 0x0000000a22038981 */ /* 0x008ea2000c1e1900 */
[----:B------:R-:W-:-:S13]  /*3790*/  LOP3.LUT P0, RZ, R0, 0x1000000, RZ, 0xc0, !PT ;  /* 0x0100000000ff7812 */ /* 0x000fda000780c0ff */
[----:B----4-:R-:W3:Y:S01]  /*37a0*/  @!P0 LDG.E R14, desc[UR10][R36.64] ;  /* 0x0000000a240e8981 */ /* 0x010ee2000c1e1900 */
[----:B------:R-:W-:-:S04]  /*37b0*/  LOP3.LUT R5, R5, 0xff7fffff, RZ, 0xc0, !PT ;  /* 0xff7fffff05057812 */ /* 0x000fc800078ec0ff */
[----:B------:R-:W-:Y:S01]  /*37c0*/  @P2 LOP3.LUT R5, R5, 0x800000, RZ, 0xfc, !PT ;  /* 0x0080000005052812 */ /* 0x000fe200078efcff */
[----:B---3--:R0:W-:Y:S02]  /*37d0*/  STL [R1+0x410], R14 ;  /* 0x0004100e01007387 */ /* 0x0081e40000100800 */
[----:B0-----:R-:W-:-:S06]  /*37e0*/  MOV R14, RZ ;  /* 0x000000ff000e7202 */ /* 0x001fcc0000000f00 */
[----:B------:R0:W3:Y:S04]  /*37f0*/  @!P0 LDG.E R14, desc[UR10][R38.64] ;  /* 0x0000000a260e8981 */ /* 0x0000e8000c1e1900 */
[----:B--2---:R1:W-:Y:S02]  /*3800*/  STL [R1+0x414], R3 ;  /* 0x0004140301007387 */ /* 0x0043e40000100800 */
[----:B-1----:R-:W-:-:S04]  /*3810*/  IADD3 R3, PT, PT, R4, 0x118, RZ ;  /* 0x0000011804037810 */ /* 0x002fc80007ffe0ff */
[----:B------:R-:W-:Y:S02]  /*3820*/  SHF.R.S32.HI R16, RZ, 0x1f, R3 ;  /* 0x0000001fff107819 */ /* 0x000fe40000011403 */
[----:B------:R-:W-:-:S04]  /*3830*/  ISETP.GE.U32.AND P1, PT, R3, UR16, PT ;  /* 0x0000001003007c0c */ /* 0x000fc8000bf26070 */
[----:B------:R-:W-:-:S13]  /*3840*/  ISETP.GE.AND.EX P2, PT, R16, UR17, PT, P1 ;  /* 0x0000001110007c0c */ /* 0x000fda000bf46310 */
[----:B------:R-:W1:Y:S01]  /*3850*/  @!P2 LDC.64 R34, c[0x0][0x3f8] ;  /* 0x0000fe00ff22ab82 */ /* 0x000e620000000a00 */
[----:B------:R-:W-:Y:S02]  /*3860*/  @!P2 MOV R17, R29 ;  /* 0x0000001d0011a202 */ /* 0x000fe40000000f00 */
[----:B------:R-:W-:-:S05]  /*3870*/  LOP3.LUT P0, RZ, R0, 0x200000, RZ, 0xc0, !PT ;  /* 0x0020000000ff7812 */ /* 0x000fca000780c0ff */
[----:B0-----:R-:W0:Y:S01]  /*3880*/  @!P2 LDC.64 R38, c[0x0][0x398] ;  /* 0x0000e600ff26ab82 */ /* 0x001e220000000a00 */
[----:B-1----:R-:W-:Y:S01]  /*3890*/  @!P2 IMAD R36, R16, R34, RZ ;  /* 0x000000221024a224 */ /* 0x002fe200078e02ff */
[----:B------:R-:W-:-:S03]  /*38a0*/  @!P2 MOV R16, R6 ;  /* 0x000000060010a202 */ /* 0x000fc60000000f00 */
[C---:B------:R-:W-:Y:S02]  /*38b0*/  @!P2 IMAD R36, R3.reuse, R35, R36 ;  /* 0x000000230324a224 */ /* 0x040fe400078e0224 */
[----:B------:R-:W-:Y:S02]  /*38c0*/  @!P2 IMAD.WIDE.U32 R34, R3, R34, R16 ;  /* 0x000000220322a225 */ /* 0x000fe400078e0010 */
[----:B------:R-:W1:Y:S03]  /*38d0*/  @!P2 LDC.64 R16, c[0x0][0x3a0] ;  /* 0x0000e800ff10ab82 */ /* 0x000e660000000a00 */
[----:B------:R-:W-:Y:S02]  /*38e0*/  @!P2 IADD3 R3, PT, PT, R35, R36, RZ ;  /* 0x000000242303a210 */ /* 0x000fe40007ffe0ff */
[----:B------:R-:W2:Y:S04]  /*38f0*/  LDL.64 R36, [R1+0x218] ;  /* 0x0002180001247983 */ /* 0x000ea80000100a00 */
[----:B---3--:R3:W-:Y:S02]  /*3900*/  STL [R1+0x40c], R14 ;  /* 0x00040c0e01007387 */ /* 0x0087e40000100800 */
[----:B---3--:R-:W-:-:S06]  /*3910*/  HFMA2 R14, -RZ, RZ, 0, 0 ;  /* 0x00000000ff0e7431 */ /* 0x008fcc00000001ff */
[----:B------:R-:W3:Y:S04]  /*3920*/  @!P5 LDG.E R14, desc[UR10][R18.64] ;  /* 0x0000000a120ed981 */ /* 0x000ee8000c1e1900 */
[----:B---3--:R3:W-:Y:S02]  /*3930*/  STL [R1+0x408], R14 ;  /* 0x0004080e01007387 */ /* 0x0087e40000100800 */
[----:B---3--:R-:W-:-:S06]  /*3940*/  HFMA2 R14, -RZ, RZ, 0, 0 ;  /* 0x00000000ff0e7431 */ /* 0x008fcc00000001ff */
[----:B--2---:R-:W2:Y:S04]  /*3950*/  @!P3 LDG.E R14, desc[UR10][R36.64] ;  /* 0x0000000a240eb981 */ /* 0x004ea8000c1e1900 */
[----:B--2---:R2:W-:Y:S02]  /*3960*/  STL [R1+0x400], R14 ;  /* 0x0004000e01007387 */ /* 0x0045e40000100800 */
[----:B--2---:R-:W-:-:S06]  /*3970*/  MOV R14, RZ ;  /* 0x000000ff000e7202 */ /* 0x004fcc0000000f00 */
[----:B------:R-:W2:Y:S01]  /*3980*/  @!P3 LDG.E R14, desc[UR10][R32.64] ;  /* 0x0000000a200eb981 */ /* 0x000ea2000c1e1900 */
[C---:B------:R-:W-:Y:S02]  /*3990*/  @!P2 SHF.L.U64.HI R3, R34.reuse, 0x1, R3 ;  /* 0x000000012203a819 */ /* 0x040fe40000010203 */
[----:B------:R-:W-:-:S04]  /*39a0*/  @!P2 SHF.L.U32 R34, R34, 0x1, RZ ;  /* 0x000000012222a819 */ /* 0x000fc800000006ff */
[----:B-1----:R-:W-:-:S04]  /*39b0*/  @!P2 IADD3 R16, P1, PT, R34, R16, RZ ;  /* 0x000000102210a210 */ /* 0x002fc80007f3e0ff */
[----:B------:R-:W-:Y:S02]  /*39c0*/  @!P2 IADD3.X R17, PT, PT, R3, R17, RZ, P1, !PT ;  /* 0x000000110311a210 */ /* 0x000fe40000ffe4ff */
[----:B0-----:R-:W-:-:S04]  /*39d0*/  @!P2 IADD3 R38, P1, PT, R34, R38, RZ ;  /* 0x000000262226a210 */ /* 0x001fc80007f3e0ff */
[----:B------:R-:W-:Y:S02]  /*39e0*/  @!P2 IADD3.X R39, PT, PT, R3, R39, RZ, P1, !PT ;  /* 0x000000270327a210 */ /* 0x000fe40000ffe4ff */
[----:B------:R-:W-:-:S06]  /*39f0*/  MOV R3, RZ ;  /* 0x000000ff00037202 */ /* 0x000fcc0000000f00 */
[----:B------:R-:W3:Y:S04]  /*3a00*/  @!P5 LDG.E R3, desc[UR10][R20.64] ;  /* 0x0000000a1403d981 */ /* 0x000ee8000c1e1900 */
[----:B--2---:R0:W-:Y:S02]  /*3a10*/  STL [R1+0x3fc], R14 ;  /* 0x0003fc0e01007387 */ /* 0x0041e40000100800 */
[----:B0-----:R-:W-:-:S06]  /*3a20*/  HFMA2 R14, -RZ, RZ, 0, 0 ;  /* 0x00000000ff0e7431 */ /* 0x001fcc00000001ff */
[----:B------:R-:W2:Y:S01]  /*3a30*/  @!P0 LDG.E R14, desc[UR10][R22.64] ;  /* 0x0000000a160e8981 */ /* 0x000ea2000c1e1900 */
[----:B------:R-:W-:-:S04]  /*3a40*/  LOP3.LUT R5, R5, 0xffbfffff, RZ, 0xc0, !PT ;  /* 0xffbfffff05057812 */ /* 0x000fc800078ec0ff */
[----:B------:R-:W-:Y:S02]  /*3a50*/  @P2 LOP3.LUT R5, R5, 0x400000, RZ, 0xfc, !PT ;  /* 0x0040000005052812 */ /* 0x000fe400078efcff */
[----:B------:R-:W-:Y:S02]  /*3a60*/  LOP3.LUT P2, RZ, R0, 0x100000, RZ, 0xc0, !PT ;  /* 0x0010000000ff7812 */ /* 0x000fe4000784c0ff */
[----:B------:R-:W-:Y:S01]  /*3a70*/  IADD3 R34, PT, PT, R4, 0x120, RZ ;  /* 0x0000012004227810 */ /* 0x000fe20007ffe0ff */
[----:B---3--:R0:W-:Y:S03]  /*3a80*/  STL [R1+0x404], R3 ;  /* 0x0004040301007387 */ /* 0x0081e60000100800 */
[----:B------:R-:W-:Y:S02]  /*3a90*/  ISETP.GE.U32.AND P1, PT, R34, UR16, PT ;  /* 0x0000001022007c0c */ /* 0x000fe4000bf26070 */
        /* <DEDUP_REMOVED lines=13> */
[----:B0-----:R-:W-:Y:S01]  /*3b70*/  @!P5 IADD3 R18, P1, PT, R32, R18, RZ ;  /* 0x000000122012d210 */ /* 0x001fe20007f3e0ff */
[----:B--2---:R0:W-:Y:S02]  /*3b80*/  STL [R1+0x3f8], R14 ;  /* 0x0003f80e01007387 */ /* 0x0041e40000100800 */
[----:B0-----:R-:W-:-:S06]  /*3b90*/  HFMA2 R14, -RZ, RZ, 0, 0 ;  /* 0x00000000ff0e7431 */ /* 0x001fcc00000001ff */
[----:B------:R-:W2:Y:S01]  /*3ba0*/  @!P2 LDG.E R14, desc[UR10][R26.64] ;  /* 0x0000000a1a0ea981 */ /* 0x000ea2000c1e1900 */
[----:B------:R-:W-:Y:S02]  /*3bb0*/  @!P5 IADD3.X R19, PT, PT, R3, R19, RZ, P1, !PT ;  /* 0x000000130313d210 */ /* 0x000fe40000ffe4ff */
[----:B-1----:R-:W-:-:S04]  /*3bc0*/  @!P5 IADD3 R20, P1, PT, R32, R20, RZ ;  /* 0x000000142014d210 */ /* 0x002fc80007f3e0ff */
[----:B------:R-:W-:Y:S02]  /*3bd0*/  @!P5 IADD3.X R21, PT, PT, R3, R21, RZ, P1, !PT ;  /* 0x000000150315d210 */ /* 0x000fe40000ffe4ff */
[----:B------:R-:W-:-:S06]  /*3be0*/  MOV R3, RZ ;  /* 0x000000ff00037202 */ /* 0x000fcc0000000f00 */
[----:B------:R-:W3:Y:S01]  /*3bf0*/  @!P0 LDG.E R3, desc[UR10][R24.64] ;  /* 0x0000000a18038981 */ /* 0x000ee2000c1e1900 */
[----:B------:R-:W-:Y:S02]  /*3c00*/  MOV R36, R40 ;  /* 0x0000002800247202 */ /* 0x000fe40000000f00 */
[----:B------:R-:W-:Y:S02]  /*3c10*/  MOV R37, R41 ;  /* 0x0000002900257202 */ /* 0x000fe40000000f00 */
[----:B------:R-:W4:Y:S04]  /*3c20*/  LDL.64 R40, [R1+0x210] ;  /* 0x0002100001287983 */ /* 0x000f280000100a00 */
[----:B--2---:R0:W-:Y:S02]  /*3c30*/  STL [R1+0x3f0], R14 ;  /* 0x0003f00e01007387 */ /* 0x0041e40000100800 */
[----:B0-----:R-:W-:-:S06]  /*3c40*/  MOV R14, RZ ;  /* 0x000000ff000e7202 */ /* 0x001fcc0000000f00 */
[----:B------:R-:W2:Y:S04]  /*3c50*/  @!P2 LDG.E R14, desc[UR10][R30.64] ;  /* 0x0000000a1e0ea981 */ /* 0x000ea8000c1e1900 */
[----:B---3--:R0:W-:Y:S02]  /*3c60*/  STL [R1+0x3f4], R3 ;  /* 0x0003f40301007387 */ /* 0x0081e40000100800 */
[----:B0-----:R-:W-:-:S04]  /*3c70*/  IADD3 R3, PT, PT, R4, 0x128, RZ ;  /* 0x0000012804037810 */ /* 0x001fc80007ffe0ff */
[----:B------:R-:W-:Y:S02]  /*3c80*/  SHF.R.S32.HI R24, RZ, 0x1f, R3 ;  /* 0x0000001fff187819 */ /* 0x000fe40000011403 */
[----:B------:R-:W-:-:S04]  /*3c90*/  ISETP.GE.U32.AND P1, PT, R3, UR16, PT ;  /* 0x0000001003007c0c */ /* 0x000fc8000bf26070 */
[----:B------:R-:W-:-:S13]  /*3ca0*/  ISETP.GE.AND.EX P0, PT, R24, UR17, PT, P1 ;  /* 0x0000001118007c0c */ /* 0x000fda000bf06310 */
[----:B------:R-:W0:Y:S01]  /*3cb0*/  @!P0 LDC.64 R22, c[0x0][0x3f8] ;  /* 0x0000fe00ff168b82 */ /* 0x000e220000000a00 */
[----:B------:R-:W-:-:S07]  /*3cc0*/  @!P0 MOV R25, R29 ;  /* 0x0000001d00198202 */ /* 0x000fce0000000f00 */
[----:B------:R-:W1:Y:S08]  /*3cd0*/  @!P0 LDC.64 R32, c[0x0][0x3a0] ;  /* 0x0000e800ff208b82 */ /* 0x000e700000000a00 */
[----:B------:R-:W3:Y:S01]  /*3ce0*/  @!P0 LDC.64 R34, c[0x0][0x398] ;  /* 0x0000e600ff228b82 */ /* 0x000ee20000000a00 */
[----:B0-----:R-:W-:Y:S01]  /*3cf0*/  @!P0 IMAD R26, R24, R22, RZ ;  /* 0x00000016181a8224 */ /* 0x001fe200078e02ff */
[----:B------:R-:W-:-:S03]  /*3d00*/  @!P0 MOV R24, R6 ;  /* 0x0000000600188202 */ /* 0x000fc60000000f00 */
[C---:B------:R-:W-:Y:S02]  /*3d10*/  @!P0 IMAD R26, R3.reuse, R23, R26 ;  /* 0x00000017031a8224 */ /* 0x040fe400078e021a */
[----:B------:R-:W-:-:S05]  /*3d20*/  @!P0 IMAD.WIDE.U32 R22, R3, R22, R24 ;  /* 0x0000001603168225 */ /* 0x000fca00078e0018 */
[----:B------:R-:W-:-:S04]  /*3d30*/  @!P0 IADD3 R3, PT, PT, R23, R26, RZ ;  /* 0x0000001a17038210 */ /* 0x000fc80007ffe0ff */
[C---:B------:R-:W-:Y:S02]  /*3d40*/  @!P0 SHF.L.U64.HI R3, R22.reuse, 0x1, R3 ;  /* 0x0000000116038819 */ /* 0x040fe40000010203 */
[----:B------:R-:W-:-:S04]  /*3d50*/  @!P0 SHF.L.U32 R22, R22, 0x1, RZ ;  /* 0x0000000116168819 */ /* 0x000fc800000006ff */
[----:B-1----:R-:W-:Y:S02]  /*3d60*/  @!P0 IADD3 R32, P1, PT, R22, R32, RZ ;  /* 0x0000002016208210 */ /* 0x002fe40007f3e0ff */
[----:B------:R-:W-:Y:S02]  /*3d70*/  LOP3.LUT P3, RZ, R0, 0x80000, RZ, 0xc0, !PT ;  /* 0x0008000000ff7812 */ /* 0x000fe4000786c0ff */
[----:B------:R-:W-:Y:S02]  /*3d80*/  @!P0 IADD3.X R33, PT, PT, R3, R33, RZ, P1, !PT ;  /* 0x0000002103218210 */ /* 0x000fe40000ffe4ff */
[----:B---3--:R-:W-:-:S04]  /*3d90*/  @!P0 IADD3 R34, P1, PT, R22, R34, RZ ;  /* 0x0000002216228210 */ /* 0x008fc80007f3e0ff */
[----:B------:R-:W-:Y:S02]  /*3da0*/  @!P0 IADD3.X R35, PT, PT, R3, R35, RZ, P1, !PT ;  /* 0x0000002303238210 */ /* 0x000fe40000ffe4ff */
[----:B------:R-:W-:-:S06]  /*3db0*/  MOV R3, RZ ;  /* 0x000000ff00037202 */ /* 0x000fcc0000000f00 */
[----:B----4-:R-:W3:Y:S04]  /*3dc0*/  @!P3 LDG.E R3, desc[UR10][R40.64] ;  /* 0x0000000a2803b981 */ /* 0x010ee8000c1e1900 */
[----:B--2---:R0:W-:Y:S02]  /*3dd0*/  STL [R1+0x3ec], R14 ;  /* 0x0003ec0e01007387 */ /* 0x0041e40000100800 */
[----:B0-----:R-:W-:-:S06]  /*3de0*/  HFMA2 R14, -RZ, RZ, 0, 0 ;  /* 0x00000000ff0e7431 */ /* 0x001fcc00000001ff */
[----:B------:R-:W2:Y:S01]  /*3df0*/  @!P3 LDG.E R14, desc[UR10][R36.64] ;  /* 0x0000000a240eb981 */ /* 0x000ea2000c1e1900 */
[----:B------:R-:W-:-:S04]  /*3e00*/  LOP3.LUT R5, R5, 0xffdfffff, RZ, 0xc0, !PT ;  /* 0xffdfffff05057812 */ /* 0x000fc800078ec0ff */
[----:B------:R-:W-:-:S04]  /*3e10*/  @P5 LOP3.LUT R5, R5, 0x200000, RZ, 0xfc, !PT ;  /* 0x0020000005055812 */ /* 0x000fc800078efcff */
[----:B------:R-:W-:-:S04]  /*3e20*/  LOP3.LUT R5, R5, 0xffefffff, RZ, 0xc0, !PT ;  /* 0xffefffff05057812 */ /* 0x000fc800078ec0ff */
[----:B------:R-:W-:Y:S01]  /*3e30*/  @P0 LOP3.LUT R5, R5, 0x100000, RZ, 0xfc, !PT ;  /* 0x0010000005050812 */ /* 0x000fe200078efcff */
[----:B---3--:R0:W-:Y:S02]  /*3e40*/  STL [R1+0x3e4], R3 ;  /* 0x0003e40301007387 */ /* 0x0081e40000100800 */
[----:B0-----:R-:W-:-:S04]  /*3e50*/  IADD3 R3, PT, PT, R4, 0x130, RZ ;  /* 0x0000013004037810 */ /* 0x001fc80007ffe0ff */
[----:B------:R-:W-:Y:S02]  /*3e60*/  SHF.R.S32.HI R22, RZ, 0x1f, R3 ;  /* 0x0000001fff167819 */ /* 0x000fe40000011403 */
[----:B------:R-:W-:-:S04]  /*3e70*/  ISETP.GE.U32.AND P1, PT, R3, UR16, PT ;  /* 0x0000001003007c0c */ /* 0x000fc8000bf26070 */
[----:B------:R-:W-:Y:S02]  /*3e80*/  ISETP.GE.AND.EX P0, PT, R22, UR17, PT, P1 ;  /* 0x0000001116007c0c */ /* 0x000fe4000bf06310 */
[----:B------:R-:W-:Y:S01]  /*3e90*/  LOP3.LUT P1, RZ, R0, 0x40000, RZ, 0xc0, !PT ;  /* 0x0004000000ff7812 */ /* 0x000fe2000782c0ff */
[----:B--2---:R0:W-:Y:S02]  /*3ea0*/  STL [R1+0x3e8], R14 ;  /* 0x0003e80e01007387 */ /* 0x0041e40000100800 */
[----:B0-----:R-:W-:-:S10]  /*3eb0*/  HFMA2 R14, -RZ, RZ, 0, 0 ;  /* 0x00000000ff0e7431 */ /* 0x001fd400000001ff */
[----:B------:R0:W2:Y:S02]  /*3ec0*/  @!P1 LDG.E R14, desc[UR10][R8.64] ;  /* 0x0000000a080e9981 */ /* 0x0000a4000c1e1900 */
[----:B0-----:R-:W-:-:S06]  /*3ed0*/  HFMA2 R8, -RZ, RZ, 0, 0 ;  /* 0x00000000ff087431 */ /* 0x001fcc00000001ff */
[----:B------:R0:W3:Y:S02]  /*3ee0*/  @!P1 LDG.E R8, desc[UR10][R12.64] ;  /* 0x0000000a0c089981 */ /* 0x0000e4000c1e1900 */
[----:B0-----:R-:W-:Y:S02]  /*3ef0*/  @!P0 MOV R12, R6 ;  /* 0x00000006000c8202 */ /* 0x001fe40000000f00 */
[----:B------:R-:W-:Y:S02]  /*3f00*/  @!P0 MOV R13, R29 ;  /* 0x0000001d000d8202 */ /* 0x000fe40000000f00 */
[----:B------:R-:W-:Y:S02]  /*3f10*/  LOP3.LUT P3, RZ, R0, 0x10000, RZ, 0xc0, !PT ;  /* 0x0001000000ff7812 */ /* 0x000fe4000786c0ff */
[----:B------:R-:W-:Y:S02]  /*3f20*/  MOV R36, R44 ;  /* 0x0000002c00247202 */ /* 0x000fe40000000f00 */
[----:B------:R-:W-:-:S02]  /*3f30*/  MOV R37, R45 ;  /* 0x0000002d00257202 */ /* 0x000fc40000000f00 */
[----:B------:R-:W4:Y:S01]  /*3f40*/  LDL.LU.64 R44, [R1+0x3a0] ;  /* 0x0003a000012c7983 */ /* 0x000f220000300a00 */
[----:B------:R-:W-:Y:S02]  /*3f50*/  MOV R40, R42 ;  /* 0x0000002a00287202 */ /* 0x000fe40000000f00 */
[----:B------:R-:W-:Y:S02]  /*3f60*/  MOV R41, R43 ;  /* 0x0000002b00297202 */ /* 0x000fe40000000f00 */
[----:B------:R-:W2:Y:S04]  /*3f70*/  LDL.LU.64 R42, [R1+0x388] ;  /* 0x00038800012a7983 */ /* 0x000ea80000300a00 */
[----:B---3--:R0:W-:Y:S02]  /*3f80*/  STL [R1+0x3dc], R8 ;  /* 0x0003dc0801007387 */ /* 0x0081e40000100800 */
[----:B0-----:R-:W0:Y:S02]  /*3f90*/  @!P0 LDC.64 R8, c[0x0][0x3f8] ;  /* 0x0000fe00ff088b82 */ /* 0x001e240000000a00 */
[----:B0-----:R-:W-:-:S06]  /*3fa0*/  @!P0 IMAD R24, R22, R8, RZ ;  /* 0x0000000816188224 */ /* 0x001fcc00078e02ff */
[----:B------:R-:W0:Y:S01]  /*3fb0*/  @!P0 LDC.64 R22, c[0x0][0x3a0] ;  /* 0x0000e800ff168b82 */ /* 0x000e220000000a00 */
[C---:B------:R-:W-:Y:S02]  /*3fc0*/  @!P0 IMAD R24, R3.reuse, R9, R24 ;  /* 0x0000000903188224 */ /* 0x040fe400078e0218 */
[----:B------:R-:W-:-:S05]  /*3fd0*/  @!P0 IMAD.WIDE.U32 R8, R3, R8, R12 ;  /* 0x0000000803088225 */ /* 0x000fca00078e000c */
[----:B------:R-:W-:Y:S02]  /*3fe0*/  @!P0 IADD3 R3, PT, PT, R9, R24, RZ ;  /* 0x0000001809038210 */ /* 0x000fe40007ffe0ff */
[----:B------:R-:W1:Y:S02]  /*3ff0*/  @!P0 LDC.64 R24, c[0x0][0x398] ;  /* 0x0000e600ff188b82 */ /* 0x000e640000000a00 */
[C---:B------:R-:W-:Y:S02]  /*4000*/  @!P0 SHF.L.U64.HI R3, R8.reuse, 0x1, R3 ;  /* 0x0000000108038819 */ /* 0x040fe40000010203 */
[----:B------:R-:W-:-:S04]  /*4010*/  @!P0 SHF.L.U32 R8, R8, 0x1, RZ ;  /* 0x0000000108088819 */ /* 0x000fc800000006ff */
[----:B0-----:R-:W-:-:S04]  /*4020*/  @!P0 IADD3 R22, P1, PT, R8, R22, RZ ;  /* 0x0000001608168210 */ /* 0x001fc80007f3e0ff */
[----:B------:R-:W-:Y:S02]  /*4030*/  @!P0 IADD3.X R23, PT, PT, R3, R23, RZ, P1, !PT ;  /* 0x0000001703178210 */ /* 0x000fe40000ffe4ff */
[----:B-1----:R-:W-:Y:S01]  /*4040*/  @!P0 IADD3 R24, P1, PT, R8, R24, RZ ;  /* 0x0000001808188210 */ /* 0x002fe20007f3e0ff */
[----:B------:R-:W-:-:S06]  /*4050*/  HFMA2 R8, -RZ, RZ, 0, 0 ;  /* 0x00000000ff087431 */ /* 0x000fcc00000001ff */
[----:B------:R-:W3:Y:S01]  /*4060*/  @!P3 LDG.E R8, desc[UR10][R40.64] ;  /* 0x0000000a2808b981 */ /* 0x000ee2000c1e1900 */
[----:B------:R-:W-:Y:S02]  /*4070*/  LOP3.LUT P2, RZ, R0, 0x20000, RZ, 0xc0, !PT ;  /* 0x0002000000ff7812 */ /* 0x000fe4000784c0ff */
[----:B------:R-:W-:Y:S02]  /*4080*/  @!P0 IADD3.X R25, PT, PT, R3, R25, RZ, P1, !PT ;  /* 0x0000001903198210 */ /* 0x000fe40000ffe4ff */
[----:B------:R-:W-:Y:S01]  /*4090*/  MOV R3, RZ ;  /* 0x000000ff00037202 */ /* 0x000fe20000000f00 */
[----:B------:R-:W2:Y:S08]  /*40a0*/  LDL.64 R40, [R1+0x2a8] ;  /* 0x0002a80001287983 */ /* 0x000eb00000100a00 */
[----:B----4-:R-:W4:Y:S04]  /*40b0*/  @!P2 LDG.E R3, desc[UR10][R44.64] ;  /* 0x0000000a2c03a981 */ /* 0x010f28000c1e1900 */
[----:B---3--:R0:W-:Y:S02]  /*40c0*/  STL [R1+0x3d0], R8 ;  /* 0x0003d00801007387 */ /* 0x0081e40000100800 */
[----:B0-----:R-:W-:-:S06]  /*40d0*/  MOV R8, RZ ;  /* 0x000000ff00087202 */ /* 0x001fcc0000000f00 */
[----:B--2---:R-:W2:Y:S01]  /*40e0*/  @!P3 LDG.E R8, desc[UR10][R42.64] ;  /* 0x0000000a2a08b981 */ /* 0x004ea2000c1e1900 */
[----:B------:R-:W-:-:S03]  /*40f0*/  IADD3 R26, PT, PT, R4, 0x138, RZ ;  /* 0x00000138041a7810 */ /* 0x000fc60007ffe0ff */
[----:B------:R0:W-:Y:S01]  /*4100*/  STL [R1+0x3e0], R14 ;  /* 0x0003e00e01007387 */ /* 0x0001e20000100800 */
[----:B------:R-:W-:-:S03]  /*4110*/  ISETP.GE.U32.AND P1, PT, R26, UR16, PT ;  /* 0x000000101a007c0c */ /* 0x000fc6000bf26070 */
[----:B----4-:R1:W-:Y:S01]  /*4120*/  STL [R1+0x3d4], R3 ;  /* 0x0003d40301007387 */ /* 0x0103e20000100800 */
[----:B------:R-:W-:Y:S02]  /*4130*/  LOP3.LUT R5, R5, 0xfff7ffff, RZ, 0xc0, !PT ;  /* 0xfff7ffff05057812 */ /* 0x000fe400078ec0ff */
[----:B------:R-:W-:Y:S01]  /*4140*/  MOV R44, R10 ;  /* 0x0000000a002c7202 */ /* 0x000fe20000000f00 */
[----:B------:R-:W3:Y:S01]  /*4150*/  LDL.64 R42, [R1+0x2a0] ;  /* 0x0002a000012a7983 */ /* 0x000ee20000100a00 */
[----:B0-----:R-:W-:Y:S01]  /*4160*/  HFMA2 R14, -RZ, RZ, 0, 0 ;  /* 0x00000000ff0e7431 */ /* 0x001fe200000001ff */
[----:B-1----:R-:W-:-:S05]  /*4170*/  SHF.R.S32.HI R3, RZ, 0x1f, R26 ;  /* 0x0000001fff037819 */ /* 0x002fca000001141a */
[----:B------:R-:W4:Y:S01]  /*4180*/  @!P2 LDG.E R14, desc[UR10][R36.64] ;  /* 0x0000000a240ea981 */ /* 0x000f22000c1e1900 */
[----:B------:R-:W-:-:S13]  /*4190*/  ISETP.GE.AND.EX P2, PT, R3, UR17, PT, P1 ;  /* 0x0000001103007c0c */ /* 0x000fda000bf46310 */
[----:B------:R-:W-:Y:S01]  /*41a0*/  @!P2 MOV R12, R6 ;  /* 0x00000006000ca202 */ /* 0x000fe20000000f00 */
[----:B------:R-:W0:Y:S01]  /*41b0*/  @!P2 LDC.64 R30, c[0x0][0x398] ;  /* 0x0000e600ff1eab82 */ /* 0x000e220000000a00 */
[----:B------:R-:W-:Y:S02]  /*41c0*/  @!P2 MOV R13, R29 ;  /* 0x0000001d000da202 */ /* 0x000fe40000000f00 */
[----:B------:R-:W-:Y:S02]  /*41d0*/  @P0 LOP3.LUT R5, R5, 0x80000, RZ, 0xfc, !PT ;  /* 0x0008000005050812 */ /* 0x000fe400078efcff */
[----:B------:R-:W-:Y:S02]  /*41e0*/  LOP3.LUT P0, RZ, R0, 0x4000, RZ, 0xc0, !PT ;  /* 0x0000400000ff7812 */ /* 0x000fe4000780c0ff */
[----:B------:R-:W-:Y:S02]  /*41f0*/  MOV R45, R11 ;  /* 0x0000000b002d7202 */ /* 0x000fe40000000f00 */
[----:B------:R-:W3:Y:S04]  /*4200*/  LDL.LU.64 R10, [R1+0x380] ;  /* 0x00038000010a7983 */ /* 0x000ee80000300a00 */
[----:B--2---:R1:W-:Y:S02]  /*4210*/  STL [R1+0x3cc], R8 ;  /* 0x0003cc0801007387 */ /* 0x0043e40000100800 */
[----:B-1----:R-:W1:Y:S02]  /*4220*/  @!P2 LDC.64 R8, c[0x0][0x3f8] ;  /* 0x0000fe00ff08ab82 */ /* 0x002e640000000a00 */
        /* <DEDUP_REMOVED lines=9> */
[----:B0-----:R-:W-:Y:S01]  /*42c0*/  @!P2 IADD3 R30, P1, PT, R8, R30, RZ ;  /* 0x0000001e081ea210 */ /* 0x001fe20007f3e0ff */
[----:B------:R-:W-:-:S06]  /*42d0*/  HFMA2 R8, -RZ, RZ, 0, 0 ;  /* 0x00000000ff087431 */ /* 0x000fcc00000001ff */
[----:B------:R-:W2:Y:S01]  /*42e0*/  @!P0 LDG.E R8, desc[UR10][R40.64] ;  /* 0x0000000a28088981 */ /* 0x000ea2000c1e1900 */
[----:B------:R-:W-:Y:S02]  /*42f0*/  @!P2 IADD3.X R31, PT, PT, R3, R31, RZ, P1, !PT ;  /* 0x0000001f031fa210 */ /* 0x000fe40000ffe4ff */
[----:B------:R-:W-:-:S06]  /*4300*/  MOV R3, RZ ;  /* 0x000000ff00037202 */ /* 0x000fcc0000000f00 */
[----:B---3--:R-:W3:Y:S04]  /*4310*/  @!P6 LDG.E R3, desc[UR10][R10.64] ;  /* 0x0000000a0a03e981 */ /* 0x008ee8000c1e1900 */
[----:B----4-:R0:W-:Y:S01]  /*4320*/  STL [R1+0x3d8], R14 ;  /* 0x0003d80e01007387 */ /* 0x0101e20000100800 */
[----:B------:R-:W-:Y:S02]  /*4330*/  IADD3 R36, PT, PT, R4, 0x140, RZ ;  /* 0x0000014004247810 */ /* 0x000fe40007ffe0ff */
[----:B------:R-:W-:Y:S01]  /*4340*/  LOP3.LUT P3, RZ, R0, 0x2000, RZ, 0xc0, !PT ;  /* 0x0000200000ff7812 */ /* 0x000fe2000786c0ff */
[----:B------:R-:W4:Y:S01]  /*4350*/  LDL.64 R40, [R1+0x288] ;  /* 0x0002880001287983 */ /* 0x000f220000100a00 */
[----:B------:R-:W-:-:S03]  /*4360*/  LOP3.LUT R5, R5, 0xfffbffff, RZ, 0xc0, !PT ;  /* 0xfffbffff05057812 */ /* 0x000fc600078ec0ff */
[----:B------:R-:W4:Y:S01]  /*4370*/  LDL.LU.64 R10, [R1+0x370] ;  /* 0x00037000010a7983 */ /* 0x000f220000300a00 */
[----:B0-----:R-:W-:-:S06]  /*4380*/  HFMA2 R14, -RZ, RZ, 0, 0 ;  /* 0x00000000ff0e7431 */ /* 0x001fcc00000001ff */
[----:B------:R-:W4:Y:S04]  /*4390*/  @!P6 LDG.E R14, desc[UR10][R44.64] ;  /* 0x0000000a2c0ee981 */ /* 0x000f28000c1e1900 */
[----:B------:R-:W4:Y:S04]  /*43a0*/  LDL.LU.64 R44, [R1+0x378] ;  /* 0x00037800012c7983 */ /* 0x000f280000300a00 */
[----:B--2---:R0:W-:Y:S02]  /*43b0*/  STL [R1+0x38c], R8 ;  /* 0x00038c0801007387 */ /* 0x0041e40000100800 */
[----:B0-----:R-:W-:-:S06]  /*43c0*/  MOV R8, RZ ;  /* 0x000000ff00087202 */ /* 0x001fcc0000000f00 */
[----:B------:R-:W2:Y:S01]  /*43d0*/  @!P0 LDG.E R8, desc[UR10][R42.64] ;  /* 0x0000000a2a088981 */ /* 0x000ea2000c1e1900 */
[----:B------:R-:W-:-:S03]  /*43e0*/  ISETP.GE.U32.AND P1, PT, R36, UR16, PT ;  /* 0x0000001024007c0c */ /* 0x000fc6000bf26070 */
[----:B---3--:R0:W-:Y:S01]  /*43f0*/  STL [R1+0x3c4], R3 ;  /* 0x0003c40301007387 */ /* 0x0081e20000100800 */
[----:B------:R-:W-:-:S03]  /*4400*/  @P2 LOP3.LUT R5, R5, 0x40000, RZ, 0xfc, !PT ;  /* 0x0004000005052812 */ /* 0x000fc600078efcff */
[----:B------:R-:W3:Y:S01]  /*4410*/  LDL.64 R42, [R1+0x270] ;  /* 0x00027000012a7983 */ /* 0x000ee20000100a00 */
[----:B0-----:R-:W-:-:S04]  /*4420*/  SHF.R.S32.HI R3, RZ, 0x1f, R36 ;  /* 0x0000001fff037819 */ /* 0x001fc80000011424 */
[----:B------:R-:W-:-:S13]  /*4430*/  ISETP.GE.AND.EX P6, PT, R3, UR17, PT, P1 ;  /* 0x0000001103007c0c */ /* 0x000fda000bfc6310 */
[----:B------:R-:W-:Y:S02]  /*4440*/  @!P6 MOV R12, R6 ;  /* 0x00000006000ce202 */ /* 0x000fe40000000f00 */
[----:B------:R-:W-:Y:S01]  /*4450*/  @!P6 MOV R13, R29 ;  /* 0x0000001d000de202 */ /* 0x000fe20000000f00 */
[----:B----4-:R-:W-:Y:S04]  /*4460*/  STL [R1+0x3c8], R14 ;  /* 0x0003c80e01007387 */ /* 0x010fe80000100800 */
[----:B--2---:R0:W-:Y:S02]  /*4470*/  STL [R1+0x3b0], R8 ;  /* 0x0003b00801007387 */ /* 0x0041e40000100800 */
[----:B0-----:R-:W0:Y:S02]  /*4480*/  @!P6 LDC.64 R8, c[0x0][0x3f8] ;  /* 0x0000fe00ff08eb82 */ /* 0x001e240000000a00 */
[----:B0-----:R-:W-:-:S02]  /*4490*/  @!P6 IMAD R3, R3, R8, RZ ;  /* 0x000000080303e224 */ /* 0x001fc400078e02ff */
        /* <DEDUP_REMOVED lines=9> */
[----:B0-----:R-:W-:Y:S01]  /*4530*/  @!P6 IADD3 R12, P1, PT, R12, R8, RZ ;  /* 0x000000080c0ce210 */ /* 0x001fe20007f3e0ff */
[----:B------:R-:W-:-:S06]  /*4540*/  HFMA2 R8, -RZ, RZ, 0, 0 ;  /* 0x00000000ff087431 */ /* 0x000fcc00000001ff */
[----:B------:R-:W2:Y:S01]  /*4550*/  @!P3 LDG.E R8, desc[UR10][R44.64] ;  /* 0x0000000a2c08b981 */ /* 0x000ea2000c1e1900 */
[----:B------:R-:W-:Y:S02]  /*4560*/  LOP3.LUT P2, RZ, R0, 0x1000, RZ, 0xc0, !PT ;  /* 0x0000100000ff7812 */ /* 0x000fe4000784c0ff */
[----:B------:R-:W-:Y:S02]  /*4570*/  @!P6 IADD3.X R13, PT, PT, R3, R9, RZ, P1, !PT ;  /* 0x00000009030de210 */ /* 0x000fe40000ffe4ff */
[----:B------:R-:W-:Y:S01]  /*4580*/  MOV R3, RZ ;  /* 0x000000ff00037202 */ /* 0x000fe20000000f00 */
[----:B------:R-:W4:Y:S05]  /*4590*/  LDL.LU.64 R44, [R1+0x368] ;  /* 0x00036800012c7983 */ /* 0x000f2a0000300a00 */
[----:B------:R-:W3:Y:S04]  /*45a0*/  @!P3 LDG.E R3, desc[UR10][R10.64] ;  /* 0x0000000a0a03b981 */ /* 0x000ee8000c1e1900 */
[----:B--2---:R0:W-:Y:S01]  /*45b0*/  STL [R1+0x3c0], R8 ;  /* 0x0003c00801007387 */ /* 0x0041e20000100800 */
[----:B------:R-:W-:-:S03]  /*45c0*/  IADD3 R36, PT, PT, R4, 0x148, RZ ;  /* 0x0000014804247810 */ /* 0x000fc60007ffe0ff */
[----:B------:R-:W-:Y:S04]  /*45d0*/  @!P6 STL.64 [R1+0x2a0], R12 ;  /* 0x0002a00c0100e387 */ /* 0x000fe80000100a00 */
[----:B------:R-:W-:Y:S01]  /*45e0*/  @!P6 STL.64 [R1+0x2a8], R14 ;  /* 0x0002a80e0100e387 */ /* 0x000fe20000100a00 */
[----:B0-----:R-:W-:Y:S01]  /*45f0*/  HFMA2 R8, -RZ, RZ, 0, 0 ;  /* 0x00000000ff087431 */ /* 0x001fe200000001ff */
[----:B------:R-:W-:Y:S02]  /*4600*/  LOP3.LUT R0, R0, 0x7fffffff, RZ, 0xc0, !PT ;  /* 0x7fffffff00007812 */ /* 0x000fe400078ec0ff */
[----:B------:R-:W2:Y:S04]  /*4610*/  LDL.LU.64 R10, [R1+0x360] ;  /* 0x00036000010a7983 */ /* 0x000ea80000300a00 */
[----:B------:R-:W4:Y:S01]  /*4620*/  @!P2 LDG.E R8, desc[UR10][R40.64] ;  /* 0x0000000a2808a981 */ /* 0x000f22000c1e1900 */
[----:B------:R-:W-:-:S03]  /*4630*/  ISETP.GE.U32.AND P1, PT, R36, UR16, PT ;  /* 0x0000001024007c0c */ /* 0x000fc6000bf26070 */
[----:B---3--:R-:W-:Y:S01]  /*4640*/  STL [R1+0x3bc], R3 ;  /* 0x0003bc0301007387 */ /* 0x008fe20000100800 */
[----:B------:R-:W-:Y:S02]  /*4650*/  LOP3.LUT R5, R5, 0xfffdffff, RZ, 0xc0, !PT ;  /* 0xfffdffff05057812 */ /* 0x000fe400078ec0ff */
[----:B------:R-:W-:Y:S01]  /*4660*/  @P6 LOP3.LUT R0, R0, 0x80000000, RZ, 0xfc, !PT ;  /* 0x8000000000006812 */ /* 0x000fe200078efcff */
[----:B------:R-:W3:Y:S04]  /*4670*/  LDL.64 R40, [R1+0x298] ;  /* 0x0002980001287983 */ /* 0x000ee80000100a00 */
[----:B----4-:R0:W-:Y:S02]  /*4680*/  STL [R1+0x3b8], R8 ;  /* 0x0003b80801007387 */ /* 0x0101e40000100800 */
[----:B0-----:R-:W-:-:S06]  /*4690*/  MOV R8, RZ ;  /* 0x000000ff00087202 */ /* 0x001fcc0000000f00 */
[----:B------:R-:W4:Y:S01]  /*46a0*/  @!P2 LDG.E R8, desc[UR10][R42.64] ;  /* 0x0000000a2a08a981 */ /* 0x000f22000c1e1900 */
[----:B------:R-:W-:-:S04]  /*46b0*/  SHF.R.S32.HI R3, RZ, 0x1f, R36 ;  /* 0x0000001fff037819 */ /* 0x000fc80000011424 */
[----:B------:R-:W-:Y:S02]  /*46c0*/  ISETP.GE.AND.EX P3, PT, R3, UR17, PT, P1 ;  /* 0x0000001103007c0c */ /* 0x000fe4000bf66310 */
[----:B------:R-:W-:Y:S02]  /*46d0*/  @P6 LOP3.LUT R5, R5, 0x20000, RZ, 0xfc, !PT ;  /* 0x0002000005056812 */ /* 0x000fe400078efcff */
[----:B------:R-:W-:Y:S01]  /*46e0*/  LOP3.LUT P0, RZ, R0, 0x400, RZ, 0xc0, !PT ;  /* 0x0000040000ff7812 */ /* 0x000fe2000780c0ff */
[----:B------:R-:W3:Y:S08]  /*46f0*/  LDL.64 R42, [R1+0x290] ;  /* 0x00029000012a7983 */ /* 0x000ef00000100a00 */
[----:B------:R-:W-:-:S02]  /*4700*/  @!P3 MOV R12, R6 ;  /* 0x00000006000cb202 */ /* 0x000fc40000000f00 */
[----:B------:R-:W-:Y:S02]  /*4710*/  @!P3 MOV R13, R29 ;  /* 0x0000001d000db202 */ /* 0x000fe40000000f00 */
[----:B------:R-:W-:Y:S01]  /*4720*/  LOP3.LUT P6, RZ, R0, 0x800, RZ, 0xc0, !PT ;  /* 0x0000080000ff7812 */ /* 0x000fe200078cc0ff */
        /* <DEDUP_REMOVED lines=14> */
[----:B------:R-:W4:Y:S01]  /*4810*/  @!P6 LDG.E R8, desc[UR10][R44.64] ;  /* 0x0000000a2c08e981 */ /* 0x000f22000c1e1900 */
[----:B------:R-:W-:Y:S02]  /*4820*/  @!P3 IADD3.X R13, PT, PT, R3, R9, RZ, P1, !PT ;  /* 0x00000009030db210 */ /* 0x000fe40000ffe4ff */
[----:B------:R-:W-:-:S06]  /*4830*/  MOV R3, RZ ;  /* 0x000000ff00037202 */ /* 0x000fcc0000000f00 */
[----:B--2---:R-:W2:Y:S04]  /*4840*/  @!P6 LDG.E R3, desc[UR10][R10.64] ;  /* 0x0000000a0a03e981 */ /* 0x004ea8000c1e1900 */
[----:B------:R-:W2:Y:S04]  /*4850*/  LDL.LU.64 R44, [R1+0x358] ;  /* 0x00035800012c7983 */ /* 0x000ea80000300a00 */
[----:B------:R-:W2:Y:S04]  /*4860*/  LDL.LU.64 R10, [R1+0x350] ;  /* 0x00035000010a7983 */ /* 0x000ea80000300a00 */
[----:B----4-:R0:W-:Y:S02]  /*4870*/  STL [R1+0x3ac], R8 ;  /* 0x0003ac0801007387 */ /* 0x0101e40000100800 */
[----:B0-----:R-:W-:-:S06]  /*4880*/  HFMA2 R8, -RZ, RZ, 0, 0 ;  /* 0x00000000ff087431 */ /* 0x001fcc00000001ff */
[----:B---3--:R-:W3:Y:S01]  /*4890*/  @!P0 LDG.E R8, desc[UR10][R40.64] ;  /* 0x0000000a28088981 */ /* 0x008ee2000c1e1900 */
[----:B------:R-:W-:-:S03]  /*48a0*/  IADD3 R36, PT, PT, R4, 0x150, RZ ;  /* 0x0000015004247810 */ /* 0x000fc60007ffe0ff */
[----:B--2---:R-:W-:Y:S01]  /*48b0*/  STL [R1+0x3a8], R3 ;  /* 0x0003a80301007387 */ /* 0x004fe20000100800 */
[----:B------:R-:W-:-:S03]  /*48c0*/  ISETP.GE.U32.AND P1, PT, R36, UR16, PT ;  /* 0x0000001024007c0c */ /* 0x000fc6000bf26070 */
[----:B------:R-:W-:Y:S04]  /*48d0*/  @!P3 STL.64 [R1+0x270], R12 ;  /* 0x0002700c0100b387 */ /* 0x000fe80000100a00 */
[----:B------:R-:W-:Y:S01]  /*48e0*/  @!P3 STL.64 [R1+0x288], R14 ;  /* 0x0002880e0100b387 */ /* 0x000fe20000100a00 */
[----:B------:R-:W-:-:S03]  /*48f0*/  LOP3.LUT P2, RZ, R0, 0x200, RZ, 0xc0, !PT ;  /* 0x0000020000ff7812 */ /* 0x000fc6000784c0ff */
[----:B------:R-:W2:Y:S04]  /*4900*/  LDL.64 R40, [R1+0x268] ;  /* 0x0002680001287983 */ /* 0x000ea80000100a00 */
[----:B---3--:R0:W-:Y:S02]  /*4910*/  STL [R1+0x3a4], R8 ;  /* 0x0003a40801007387 */ /* 0x0081e40000100800 */
[----:B0-----:R-:W-:-:S06]  /*4920*/  MOV R8, RZ ;  /* 0x000000ff00087202 */ /* 0x001fcc0000000f00 */
[----:B------:R-:W3:Y:S01]  /*4930*/  @!P0 LDG.E R8, desc[UR10][R42.64] ;  /* 0x0000000a2a088981 */ /* 0x000ee2000c1e1900 */
[----:B------:R-:W-:-:S04]  /*4940*/  SHF.R.S32.HI R3, RZ, 0x1f, R36 ;  /* 0x0000001fff037819 */ /* 0x000fc80000011424 */
[----:B------:R-:W-:Y:S01]  /*4950*/  ISETP.GE.AND.EX P6, PT, R3, UR17, PT, P1 ;  /* 0x0000001103007c0c */ /* 0x000fe2000bfc6310 */
[----:B------:R-:W4:-:S12]  /*4960*/  LDL.64 R42, [R1+0x258] ;  /* 0x00025800012a7983 */ /* 0x000f180000100a00 */
[----:B------:R-:W-:Y:S02]  /*4970*/  @!P6 MOV R12, R6 ;  /* 0x00000006000ce202 */ /* 0x000fe40000000f00 */
[----:B------:R-:W-:Y:S01]  /*4980*/  @!P6 MOV R13, R29 ;  /* 0x0000001d000de202 */ /* 0x000fe20000000f00 */
[----:B---3--:R0:W-:Y:S02]  /*4990*/  STL [R1+0x3a0], R8 ;  /* 0x0003a00801007387 */ /* 0x0081e40000100800 */
        /* <DEDUP_REMOVED lines=11> */
[----:B0-----:R-:W-:-:S04]  /*4a50*/  @!P6 IADD3 R12, P1, PT, R12, R8, RZ ;  /* 0x000000080c0ce210 */ /* 0x001fc80007f3e0ff */
[----:B------:R-:W-:Y:S02]  /*4a60*/  @!P6 IADD3.X R13, PT, PT, R3, R9, RZ, P1, !PT ;  /* 0x00000009030de210 */ /* 0x000fe40000ffe4ff */
[----:B------:R-:W-:-:S06]  /*4a70*/  MOV R3, RZ ;  /* 0x000000ff00037202 */ /* 0x000fcc0000000f00 */
[----:B------:R-:W3:Y:S01]  /*4a80*/  @!P2 LDG.E R3, desc[UR10][R10.64] ;  /* 0x0000000a0a03a981 */ /* 0x000ee2000c1e1900 */
[----:B------:R-:W-:-:S06]  /*4a90*/  HFMA2 R8, -RZ, RZ, 0, 0 ;  /* 0x00000000ff087431 */ /* 0x000fcc00000001ff */
[----:B------:R-:W2:Y:S01]  /*4aa0*/  @!P2 LDG.E R8, desc[UR10][R44.64] ;  /* 0x0000000a2c08a981 */ /* 0x000ea2000c1e1900 */
[----:B------:R-:W-:-:S03]  /*4ab0*/  IADD3 R36, PT, PT, R4, 0x158, RZ ;  /* 0x0000015804247810 */ /* 0x000fc60007ffe0ff */
[----:B------:R-:W-:Y:S01]  /*4ac0*/  @!P6 STL.64 [R1+0x290], R12 ;  /* 0x0002900c0100e387 */ /* 0x000fe20000100a00 */
[----:B------:R-:W-:-:S03]  /*4ad0*/  ISETP.GE.U32.AND P1, PT, R36, UR16, PT ;  /* 0x0000001024007c0c */ /* 0x000fc6000bf26070 */
[----:B------:R-:W-:Y:S04]  /*4ae0*/  @!P6 STL.64 [R1+0x298], R14 ;  /* 0x0002980e0100e387 */ /* 0x000fe80000100a00 */
[----:B------:R-:W4:Y:S01]  /*4af0*/  LDL.LU.64 R44, [R1+0x348] ;  /* 0x00034800012c7983 */ /* 0x000f220000300a00 */
[----:B------:R-:W-:Y:S02]  /*4b00*/  LOP3.LUT P0, RZ, R0, 0x80, RZ, 0xc0, !PT ;  /* 0x0000008000ff7812 */ /* 0x000fe4000780c0ff */
[----:B------:R-:W-:Y:S01]  /*4b10*/  LOP3.LUT R5, R5, 0xfffeffff, RZ, 0xc0, !PT ;  /* 0xfffeffff05057812 */ /* 0x000fe200078ec0ff */
[----:B------:R-:W4:Y:S04]  /*4b20*/  LDL.LU.64 R10, [R1+0x340] ;  /* 0x00034000010a7983 */ /* 0x000f280000300a00 */
[----:B---3--:R0:W-:Y:S02]  /*4b30*/  STL [R1+0x398], R3 ;  /* 0x0003980301007387 */ /* 0x0081e40000100800 */
[----:B0-----:R-:W-:-:S04]  /*4b40*/  SHF.R.S32.HI R3, RZ, 0x1f, R36 ;  /* 0x0000001fff037819 */ /* 0x001fc80000011424 */
[----:B------:R-:W-:Y:S02]  /*4b50*/  ISETP.GE.AND.EX P2, PT, R3, UR17, PT, P1 ;  /* 0x0000001103007c0c */ /* 0x000fe4000bf46310 */
[----:B------:R-:W-:Y:S01]  /*4b60*/  LOP3.LUT P1, RZ, R0, 0x100, RZ, 0xc0, !PT ;  /* 0x0000010000ff7812 */ /* 0x000fe2000782c0ff */
[----:B--2---:R0:W-:Y:S02]  /*4b70*/  STL [R1+0x39c], R8 ;  /* 0x00039c0801007387 */ /* 0x0041e40000100800 */
[----:B0-----:R-:W-:-:S10]  /*4b80*/  HFMA2 R8, -RZ, RZ, 0, 0 ;  /* 0x00000000ff087431 */ /* 0x001fd400000001ff */
[----:B------:R-:W2:Y:S01]  /*4b90*/  @!P1 LDG.E R8, desc[UR10][R40.64] ;  /* 0x0000000a28089981 */ /* 0x000ea2000c1e1900 */
[----:B------:R-:W-:Y:S02]  /*4ba0*/  @!P2 MOV R12, R6 ;  /* 0x00000006000ca202 */ /* 0x000fe40000000f00 */
[----:B------:R-:W-:Y:S01]  /*4bb0*/  @!P2 MOV R13, R29 ;  /* 0x0000001d000da202 */ /* 0x000fe20000000f00 */
[----:B------:R-:W3:Y:S04]  /*4bc0*/  LDL.64 R40, [R1+0x280] ;  /* 0x0002800001287983 */ /* 0x000ee80000100a00 */
[----:B--2---:R0:W-:Y:S02]  /*4bd0*/  STL [R1+0x394], R8 ;  /* 0x0003940801007387 */ /* 0x0041e40000100800 */
[----:B0-----:R-:W-:-:S06]  /*4be0*/  MOV R8, RZ ;  /* 0x000000ff00087202 */ /* 0x001fcc0000000f00 */
[----:B----4-:R-:W2:Y:S01]  /*4bf0*/  @!P1 LDG.E R8, desc[UR10][R42.64] ;  /* 0x0000000a2a089981 */ /* 0x010ea2000c1e1900 */
[----:B------:R-:W-:-:S03]  /*4c00*/  @P3 LOP3.LUT R5, R5, 0x10000, RZ, 0xfc, !PT ;  /* 0x0001000005053812 */ /* 0x000fc600078efcff */
[----:B------:R-:W4:Y:S04]  /*4c10*/  LDL.64 R42, [R1+0x278] ;  /* 0x00027800012a7983 */ /* 0x000f280000100a00 */
[----:B--2---:R0:W-:Y:S02]  /*4c20*/  STL [R1+0x390], R8 ;  /* 0x0003900801007387 */ /* 0x0041e40000100800 */
        /* <DEDUP_REMOVED lines=14> */
[----:B------:R-:W-:-:S04]  /*4d10*/  LOP3.LUT R5, R5, 0xffff7fff, RZ, 0xc0, !PT ;  /* 0xffff7fff05057812 */ /* 0x000fc800078ec0ff */
[----:B------:R-:W-:Y:S02]  /*4d20*/  @P6 LOP3.LUT R5, R5, 0x8000, RZ, 0xfc, !PT ;  /* 0x0000800005056812 */ /* 0x000fe400078efcff */
[----:B------:R-:W-:Y:S02]  /*4d30*/  LOP3.LUT P6, RZ, R0, 0x40, RZ, 0xc0, !PT ;  /* 0x0000004000ff7812 */ /* 0x000fe400078cc0ff */
[----:B------:R-:W-:Y:S01]  /*4d40*/  @!P2 IADD3.X R13, PT, PT, R3, R9, RZ, P1, !PT ;  /* 0x00000009030da210 */ /* 0x000fe20000ffe4ff */
[----:B------:R-:W4:Y:S04]  /*4d50*/  LDL.LU.64 R44, [R1+0x338] ;  /* 0x00033800012c7983 */ /* 0x000f280000300a00 */
[----:B--2---:R0:W-:Y:S02]  /*4d60*/  STL [R1+0x388], R8 ;  /* 0x0003880801007387 */ /* 0x0041e40000100800 */
[----:B0-----:R-:W-:-:S06]  /*4d70*/  HFMA2 R8, -RZ, RZ, 0, 0 ;  /* 0x00000000ff087431 */ /* 0x001fcc00000001ff */
[----:B---3--:R-:W2:Y:S01]  /*4d80*/  @!P6 LDG.E R8, desc[UR10][R40.64] ;  /* 0x0000000a2808e981 */ /* 0x008ea2000c1e1900 */
[----:B------:R-:W-:-:S06]  /*4d90*/  MOV R3, RZ ;  /* 0x000000ff00037202 */ /* 0x000fcc0000000f00 */
[----:B------:R-:W3:Y:S04]  /*4da0*/  @!P0 LDG.E R3, desc[UR10][R10.64] ;  /* 0x0000000a0a038981 */ /* 0x000ee8000c1e1900 */
[----:B------:R-:W3:Y:S04]  /*4db0*/  LDL.LU.64 R10, [R1+0x330] ;  /* 0x00033000010a7983 */ /* 0x000ee80000300a00 */
[----:B--2---:R0:W-:Y:S02]  /*4dc0*/  STL [R1+0x380], R8 ;  /* 0x0003800801007387 */ /* 0x0041e40000100800 */
[----:B0-----:R-:W-:-:S06]  /*4dd0*/  MOV R8, RZ ;  /* 0x000000ff00087202 */ /* 0x001fcc0000000f00 */
[----:B----4-:R-:W2:Y:S01]  /*4de0*/  @!P6 LDG.E R8, desc[UR10][R42.64] ;  /* 0x0000000a2a08e981 */ /* 0x010ea2000c1e1900 */
[----:B------:R-:W-:-:S03]  /*4df0*/  IADD3 R36, PT, PT, R4, 0x160, RZ ;  /* 0x0000016004247810 */ /* 0x000fc60007ffe0ff */
[----:B---3--:R0:W-:Y:S01]  /*4e00*/  STL [R1+0x384], R3 ;  /* 0x0003840301007387 */ /* 0x0081e20000100800 */
[----:B------:R-:W-:-:S03]  /*4e10*/  ISETP.GE.U32.AND P1, PT, R36, UR16, PT ;  /* 0x0000001024007c0c */ /* 0x000fc6000bf26070 */
[----:B------:R-:W-:Y:S01]  /*4e20*/  @!P2 STL.64 [R1+0x258], R12 ;  /* 0x0002580c0100a387 */ /* 0x000fe20000100a00 */
[----:B------:R-:W-:-:S03]  /*4e30*/  LOP3.LUT R5, R5, 0xffffbfff, RZ, 0xc0, !PT ;  /* 0xffffbfff05057812 */ /* 0x000fc600078ec0ff */
[----:B------:R1:W-:Y:S01]  /*4e40*/  @!P2 STL.64 [R1+0x268], R14 ;  /* 0x0002680e0100a387 */ /* 0x0003e20000100a00 */
[----:B0-----:R-:W-:-:S03]  /*4e50*/  SHF.R.S32.HI R3, RZ, 0x1f, R36 ;  /* 0x0000001fff037819 */ /* 0x001fc60000011424 */
[----:B------:R-:W3:Y:S01]  /*4e60*/  LDL.64 R42, [R1+0x248] ;  /* 0x00024800012a7983 */ /* 0x000ee20000100a00 */
[----:B------:R-:W-:Y:S02]  /*4e70*/  ISETP.GE.AND.EX P0, PT, R3, UR17, PT, P1 ;  /* 0x0000001103007c0c */ /* 0x000fe4000bf06310 */
[----:B------:R-:W-:Y:S01]  /*4e80*/  @P2 LOP3.LUT R5, R5, 0x4000, RZ, 0xfc, !PT ;  /* 0x0000400005052812 */ /* 0x000fe200078efcff */
[----:B-1----:R-:W4:Y:S10]  /*4e90*/  LDL.LU.64 R14, [R1+0x328] ;  /* 0x00032800010e7983 */ /* 0x002f340000300a00 */
[----:B------:R-:W-:-:S02]  /*4ea0*/  @!P0 MOV R12, R6 ;  /* 0x00000006000c8202 */ /* 0x000fc40000000f00 */
[----:B------:R-:W-:Y:S02]  /*4eb0*/  @!P0 MOV R13, R29 ;  /* 0x0000001d000d8202 */ /* 0x000fe40000000f00 */
[----:B------:R-:W-:Y:S01]  /*4ec0*/  LOP3.LUT P2, RZ, R0, 0x20, RZ, 0xc0, !PT ;  /* 0x0000002000ff7812 */ /* 0x000fe2000784c0ff */
        /* <DEDUP_REMOVED lines=15> */
[----:B------:R-:W2:Y:S01]  /*4fc0*/  @!P2 LDG.E R3, desc[UR10][R10.64] ;  /* 0x0000000a0a03a981 */ /* 0x000ea2000c1e1900 */
[----:B------:R-:W-:-:S06]  /*4fd0*/  HFMA2 R8, -RZ, RZ, 0, 0 ;  /* 0x00000000ff087431 */ /* 0x000fcc00000001ff */
[----:B------:R-:W3:Y:S01]  /*4fe0*/  @!P2 LDG.E R8, desc[UR10][R44.64] ;  /* 0x0000000a2c08a981 */ /* 0x000ee2000c1e1900 */
[----:B------:R-:W-:Y:S02]  /*4ff0*/  IADD3 R36, PT, PT, R4, 0x168, RZ ;  /* 0x0000016804247810 */ /* 0x000fe40007ffe0ff */
[----:B------:R-:W-:Y:S02]  /*5000*/  LOP3.LUT R0, R0, 0xbfffffff, RZ, 0xc0, !PT ;  /* 0xbfffffff00007812 */ /* 0x000fe400078ec0ff */
[----:B------:R-:W-:Y:S02]  /*5010*/  ISETP.GE.U32.AND P1, PT, R36, UR16, PT ;  /* 0x0000001024007c0c */ /* 0x000fe4000bf26070 */
[----:B------:R-:W-:Y:S01]  /*5020*/  @P0 LOP3.LUT R0, R0, 0x40000000, RZ, 0xfc, !PT ;  /* 0x4000000000000812 */ /* 0x000fe200078efcff */
[----:B------:R-:W4:Y:S04]  /*5030*/  LDL.LU.64 R44, [R1+0x318] ;  /* 0x00031800012c7983 */ /* 0x000f280000300a00 */
[----:B--2---:R0:W-:Y:S02]  /*5040*/  STL [R1+0x374], R3 ;  /* 0x0003740301007387 */ /* 0x0041e40000100800 */
[----:B0-----:R-:W-:-:S04]  /*5050*/  SHF.R.S32.HI R3, RZ, 0x1f, R36 ;  /* 0x0000001fff037819 */ /* 0x001fc80000011424 */
[----:B------:R-:W-:Y:S02]  /*5060*/  ISETP.GE.AND.EX P2, PT, R3, UR17, PT, P1 ;  /* 0x0000001103007c0c */ /* 0x000fe4000bf46310 */
[----:B------:R-:W-:Y:S01]  /*5070*/  LOP3.LUT P1, RZ, R0, 0x10, RZ, 0xc0, !PT ;  /* 0x0000001000ff7812 */ /* 0x000fe2000782c0ff */
[----:B---3--:R0:W-:Y:S02]  /*5080*/  STL [R1+0x378], R8 ;  /* 0x0003780801007387 */ /* 0x0081e40000100800 */
[----:B0-----:R-:W-:-:S10]  /*5090*/  HFMA2 R8, -RZ, RZ, 0, 0 ;  /* 0x00000000ff087431 */ /* 0x001fd400000001ff */
[----:B------:R-:W2:Y:S04]  /*50a0*/  @!P1 LDG.E R8, desc[UR10][R42.64] ;  /* 0x0000000a2a089981 */ /* 0x000ea8000c1e1900 */
[----:B------:R0:W-:Y:S01]  /*50b0*/  @!P0 STL.64 [R1+0x278], R12 ;  /* 0x0002780c01008387 */ /* 0x0001e20000100a00 */
[----:B------:R-:W-:Y:S02]  /*50c0*/  @!P2 MOV R9, R29 ;  /* 0x0000001d0009a202 */ /* 0x000fe40000000f00 */
[----:B------:R-:W-:Y:S02]  /*50d0*/  CS2R R10, SRZ ;  /* 0x00000000000a7805 */ /* 0x000fe4000001ff00 */
[----:B------:R-:W-:Y:S01]  /*50e0*/  LOP3.LUT R5, R5, 0xffffdfff, RZ, 0xc0, !PT ;  /* 0xffffdfff05057812 */ /* 0x000fe200078ec0ff */
[----:B------:R1:W-:Y:S04]  /*50f0*/  @!P0 STL.64 [R1+0x280], R40 ;  /* 0x0002802801008387 */ /* 0x0003e80000100a00 */
[----:B----4-:R-:W3:Y:S01]  /*5100*/  @!P1 LDG.E R10, desc[UR10][R14.64] ;  /* 0x0000000a0e0a9981 */ /* 0x010ee2000c1e1900 */
[----:B0-----:R-:W0:Y:S01]  /*5110*/  @!P2 LDC.64 R12, c[0x0][0x3f8] ;  /* 0x0000fe00ff0cab82 */ /* 0x001e220000000a00 */
[----:B------:R-:W-:-:S02]  /*5120*/  @P0 LOP3.LUT R5, R5, 0x2000, RZ, 0xfc, !PT ;  /* 0x0000200005050812 */ /* 0x000fc400078efcff */
[----:B------:R-:W4:Y:S01]  /*5130*/  LDL.64 R42, [R1+0x250] ;  /* 0x00025000012a7983 */ /* 0x000f220000100a00 */
[----:B------:R-:W-:-:S03]  /*5140*/  LOP3.LUT P3, RZ, R2, 0x2, RZ, 0xc0, !PT ;  /* 0x0000000202ff7812 */ /* 0x000fc6000786c0ff */
[----:B-1----:R-:W3:Y:S01]  /*5150*/  LDL.LU.64 R40, [R1+0x320] ;  /* 0x0003200001287983 */ /* 0x002ee20000300a00 */
[----:B------:R-:W-:-:S03]  /*5160*/  LOP3.LUT P6, RZ, R0, 0x4, RZ, 0xc0, !PT ;  /* 0x0000000400ff7812 */ /* 0x000fc600078cc0ff */
[----:B------:R-:W4:Y:S01]  /*5170*/  LDL.64 R14, [R1+0x260] ;  /* 0x00026000010e7983 */ /* 0x000f220000100a00 */
[----:B0-----:R-:W-:-:S04]  /*5180*/  @!P2 IMAD R3, R3, R12, RZ ;  /* 0x0000000c0303a224 */ /* 0x001fc800078e02ff */
[----:B------:R-:W-:Y:S01]  /*5190*/  @!P2 IMAD R3, R36, R13, R3 ;  /* 0x0000000d2403a224 */ /* 0x000fe200078e0203 */
[----:B------:R-:W-:Y:S02]  /*51a0*/  LOP3.LUT P0, RZ, R0, 0x8, RZ, 0xc0, !PT ;  /* 0x0000000800ff7812 */ /* 0x000fe4000780c0ff */
[----:B------:R-:W-:-:S04]  /*51b0*/  LOP3.LUT R5, R5, 0xffffefff, RZ, 0xc0, !PT ;  /* 0xffffefff05057812 */ /* 0x000fc800078ec0ff */
[----:B------:R-:W-:Y:S01]  /*51c0*/  @P2 LOP3.LUT R5, R5, 0x1000, RZ, 0xfc, !PT ;  /* 0x0000100005052812 */ /* 0x000fe200078efcff */
[----:B--2---:R0:W-:Y:S02]  /*51d0*/  STL [R1+0x36c], R8 ;  /* 0x00036c0801007387 */ /* 0x0041e40000100800 */
[----:B0-----:R-:W-:-:S05]  /*51e0*/  @!P2 MOV R8, R6 ;  /* 0x000000060008a202 */ /* 0x001fca0000000f00 */
[----:B------:R-:W-:Y:S02]  /*51f0*/  @!P2 IMAD.WIDE.U32 R12, R36, R12, R8 ;  /* 0x0000000c240ca225 */ /* 0x000fe400078e0008 */
[----:B------:R-:W0:Y:S03]  /*5200*/  @!P2 LDC.64 R8, c[0x0][0x3a0] ;  /* 0x0000e800ff08ab82 */ /* 0x000e260000000a00 */
[----:B------:R-:W-:-:S04]  /*5210*/  @!P2 IADD3 R3, PT, PT, R13, R3, RZ ;  /* 0x000000030d03a210 */ /* 0x000fc80007ffe0ff */
[C---:B------:R-:W-:Y:S02]  /*5220*/  @!P2 SHF.L.U64.HI R3, R12.reuse, 0x1, R3 ;  /* 0x000000010c03a819 */ /* 0x040fe40000010203 */
[----:B------:R-:W-:Y:S01]  /*5230*/  @!P2 SHF.L.U32 R12, R12, 0x1, RZ ;  /* 0x000000010c0ca819 */ /* 0x000fe200000006ff */
[----:B----4-:R1:W2:Y:S03]  /*5240*/  @!P6 LDG.E R11, desc[UR10][R14.64] ;  /* 0x0000000a0e0be981 */ /* 0x0102a6000c1e1900 */
[----:B0-----:R-:W-:-:S04]  /*5250*/  @!P2 IADD3 R36, P1, PT, R12, R8, RZ ;  /* 0x000000080c24a210 */ /* 0x001fc80007f3e0ff */
[----:B------:R-:W-:-:S05]  /*5260*/  @!P2 IADD3.X R37, PT, PT, R3, R9, RZ, P1, !PT ;  /* 0x000000090325a210 */ /* 0x000fca0000ffe4ff */
[----:B------:R0:W-:Y:S02]  /*5270*/  @!P2 STL.64 [R1+0x248], R36 ;  /* 0x000248240100a387 */ /* 0x0001e40000100a00 */
[----:B0-----:R-:W0:Y:S02]  /*5280*/  @!P2 LDC.64 R36, c[0x0][0x398] ;  /* 0x0000e600ff24ab82 */ /* 0x001e240000000a00 */
[----:B0-----:R-:W-:-:S04]  /*5290*/  @!P2 IADD3 R36, P1, PT, R12, R36, RZ ;  /* 0x000000240c24a210 */ /* 0x001fc80007f3e0ff */
[----:B------:R-:W-:Y:S02]  /*52a0*/  @!P2 IADD3.X R37, PT, PT, R3, R37, RZ, P1, !PT ;  /* 0x000000250325a210 */ /* 0x000fe40000ffe4ff */
[----:B------:R-:W-:Y:S02]  /*52b0*/  LOP3.LUT P2, RZ, R2, 0x1, RZ, 0xc0, !PT ;  /* 0x0000000102ff7812 */ /* 0x000fe4000784c0ff */
[----:B------:R-:W-:-:S06]  /*52c0*/  MOV R2, RZ ;  /* 0x000000ff00027202 */ /* 0x000fcc0000000f00 */
[----:B------:R-:W4:Y:S01]  /*52d0*/  @!P0 LDG.E R2, desc[UR10][R44.64] ;  /* 0x0000000a2c028981 */ /* 0x000f22000c1e1900 */
[----:B------:R-:W-:-:S06]  /*52e0*/  HFMA2 R8, -RZ, RZ, 0, 0 ;  /* 0x00000000ff087431 */ /* 0x000fcc00000001ff */
[----:B---3--:R-:W3:Y:S01]  /*52f0*/  @!P0 LDG.E R8, desc[UR10][R40.64] ;  /* 0x0000000a28088981 */ /* 0x008ee2000c1e1900 */
[----:B------:R-:W-:-:S03]  /*5300*/  IADD3 R13, PT, PT, R4, 0x170, RZ ;  /* 0x00000170040d7810 */ /* 0x000fc60007ffe0ff */
[----:B------:R-:W2:Y:S04]  /*5310*/  LDL.LU.64 R44, [R1+0x308] ;  /* 0x00030800012c7983 */ /* 0x000ea80000300a00 */
[----:B------:R-:W2:Y:S04]  /*5320*/  LDL.LU.64 R40, [R1+0x310] ;  /* 0x0003100001287983 */ /* 0x000ea80000300a00 */
[----:B----4-:R0:W-:Y:S02]  /*5330*/  STL [R1+0x360], R2 ;  /* 0x0003600201007387 */ /* 0x0101e40000100800 */
[----:B0-----:R-:W-:-:S06]  /*5340*/  HFMA2 R2, -RZ, RZ, 0, 0 ;  /* 0x00000000ff027431 */ /* 0x001fcc00000001ff */
[----:B------:R-:W4:Y:S01]  /*5350*/  @!P6 LDG.E R2, desc[UR10][R42.64] ;  /* 0x0000000a2a02e981 */ /* 0x000f22000c1e1900 */
[----:B------:R-:W-:-:S03]  /*5360*/  ISETP.GE.U32.AND P1, PT, R13, UR16, PT ;  /* 0x000000100d007c0c */ /* 0x000fc6000bf26070 */
[----:B---3--:R0:W-:Y:S04]  /*5370*/  STL [R1+0x364], R8 ;  /* 0x0003640801007387 */ /* 0x0081e80000100800 */
[----:B------:R-:W3:Y:S01]  /*5380*/  LDL.LU.64 R42, [R1+0x2f8] ;  /* 0x0002f800012a7983 */ /* 0x000ee20000300a00 */
[----:B0-----:R-:W-:-:S04]  /*5390*/  SHF.R.S32.HI R8, RZ, 0x1f, R13 ;  /* 0x0000001fff087819 */ /* 0x001fc8000001140d */
[----:B------:R-:W-:-:S13]  /*53a0*/  ISETP.GE.AND.EX P0, PT, R8, UR17, PT, P1 ;  /* 0x0000001108007c0c */ /* 0x000fda000bf06310 */
[----:B------:R-:W-:Y:S01]  /*53b0*/  @!P0 MOV R9, R29 ;  /* 0x0000001d00098202 */ /* 0x000fe20000000f00 */
[----:B----4-:R0:W-:Y:S02]  /*53c0*/  STL [R1+0x358], R2 ;  /* 0x0003580201007387 */ /* 0x0101e40000100800 */
[----:B0-----:R-:W0:Y:S02]  /*53d0*/  @!P0 LDC.64 R2, c[0x0][0x3f8] ;  /* 0x0000fe00ff028b82 */ /* 0x001e240000000a00 */
[----:B0-----:R-:W-:Y:S01]  /*53e0*/  @!P0 IMAD R12, R8, R2, RZ ;  /* 0x00000002080c8224 */ /* 0x001fe200078e02ff */
[----:B------:R-:W-:-:S03]  /*53f0*/  @!P0 MOV R8, R6 ;  /* 0x0000000600088202 */ /* 0x000fc60000000f00 */
        /* <DEDUP_REMOVED lines=8> */
[----:B------:R-:W0:Y:S02]  /*5480*/  @!P0 LDC.64 R2, c[0x0][0x398] ;  /* 0x0000e600ff028b82 */ /* 0x000e240000000a00 */
[----:B0-----:R-:W-:Y:S01]  /*5490*/  @!P0 IADD3 R12, P1, PT, R8, R2, RZ ;  /* 0x00000002080c8210 */ /* 0x001fe20007f3e0ff */
[----:B------:R-:W-:-:S06]  /*54a0*/  HFMA2 R2, -RZ, RZ, 0, 0 ;  /* 0x00000000ff027431 */ /* 0x000fcc00000001ff */
[----:B--2---:R-:W2:Y:S01]  /*54b0*/  @!P2 LDG.E R2, desc[UR10][R40.64] ;  /* 0x0000000a2802a981 */ /* 0x004ea2000c1e1900 */
[----:B------:R-:W-:-:S03]  /*54c0*/  @!P0 IADD3.X R13, PT, PT, R9, R3, RZ, P1, !PT ;  /* 0x00000003090d8210 */ /* 0x000fc60000ffe4ff */
[----:B------:R-:W4:Y:S04]  /*54d0*/  LDL.64 R8, [R1+0x228] ;  /* 0x0002280001087983 */ /* 0x000f280000100a00 */
[----:B------:R0:W-:Y:S01]  /*54e0*/  @!P0 STL.64 [R1+0x260], R14 ;  /* 0x0002600e01008387 */ /* 0x0001e20000100a00 */
[----:B------:R-:W-:-:S03]  /*54f0*/  LOP3.LUT R5, R5, 0xfffff7ff, RZ, 0xc0, !PT ;  /* 0xfffff7ff05057812 */ /* 0x000fc600078ec0ff */
[----:B------:R-:W4:Y:S04]  /*5500*/  LDL.LU.64 R40, [R1+0x2f0] ;  /* 0x0002f00001287983 */ /* 0x000f280000300a00 */
[----:B--2---:R1:W-:Y:S04]  /*5510*/  STL [R1+0x354], R2 ;  /* 0x0003540201007387 */ /* 0x0043e80000100800 */
[----:B------:R2:W-:Y:S04]  /*5520*/  @!P0 STL.64 [R1+0x250], R12 ;  /* 0x0002500c01008387 */ /* 0x0005e80000100a00 */
[----:B0-----:R-:W4:Y:S01]  /*5530*/  LDL.LU.64 R14, [R1+0x300] ;  /* 0x00030000010e7983 */ /* 0x001f220000300a00 */
[----:B-1----:R-:W-:-:S06]  /*5540*/  CS2R R2, SRZ ;  /* 0x0000000000027805 */ /* 0x002fcc000001ff00 */
[----:B------:R-:W3:Y:S01]  /*5550*/  @!P2 LDG.E R2, desc[UR10][R44.64] ;  /* 0x0000000a2c02a981 */ /* 0x000ee2000c1e1900 */
[----:B--2---:R-:W-:-:S04]  /*5560*/  IADD3 R13, PT, PT, R4, 0x178, RZ ;  /* 0x00000178040d7810 */ /* 0x004fc80007ffe0ff */
[----:B------:R-:W-:Y:S02]  /*5570*/  ISETP.GE.U32.AND P1, PT, R13, UR16, PT ;  /* 0x000000100d007c0c */ /* 0x000fe4000bf26070 */
[----:B------:R-:W-:Y:S01]  /*5580*/  @P0 LOP3.LUT R5, R5, 0x800, RZ, 0xfc, !PT ;  /* 0x0000080005050812 */ /* 0x000fe200078efcff */
[----:B------:R-:W2:Y:S04]  /*5590*/  LDL.64 R44, [R1+0x240] ;  /* 0x00024000012c7983 */ /* 0x000ea80000100a00 */
[----:B---3--:R0:W-:Y:S02]  /*55a0*/  STL [R1+0x350], R2 ;  /* 0x0003500201007387 */ /* 0x0081e40000100800 */
[----:B0-----:R-:W-:-:S04]  /*55b0*/  SHF.R.S32.HI R2, RZ, 0x1f, R13 ;  /* 0x0000001fff027819 */ /* 0x001fc8000001140d */
[----:B------:R-:W-:Y:S02]  /*55c0*/  ISETP.GE.AND.EX P2, PT, R2, UR17, PT, P1 ;  /* 0x0000001102007c0c */ /* 0x000fe4000bf46310 */
[----:B------:R-:W-:-:S13]  /*55d0*/  LOP3.LUT P1, RZ, R0, 0x1, RZ, 0xc0, !PT ;  /* 0x0000000100ff7812 */ /* 0x000fda000782c0ff */
[----:B------:R-:W3:Y:S01]  /*55e0*/  @!P1 LDG.E R3, desc[UR10][R42.64] ;  /* 0x0000000a2a039981 */ /* 0x000ee2000c1e1900 */
[C---:B------:R-:W-:Y:S02]  /*55f0*/  LOP3.LUT P0, RZ, R5.reuse, 0x80000000, RZ, 0xc0, !PT ;  /* 0x8000000005ff7812 */ /* 0x040fe4000780c0ff */
[----:B------:R-:W-:Y:S01]  /*5600*/  LOP3.LUT P6, RZ, R5, 0x40000000, RZ, 0xc0, !PT ;  /* 0x4000000005ff7812 */ /* 0x000fe200078cc0ff */
[----:B------:R-:W2:Y:S04]  /*5610*/  LDL.64 R42, [R1+0x230] ;  /* 0x00023000012a7983 */ /* 0x000ea80000100a00 */
[----:B---3--:R0:W-:Y:S02]  /*5620*/  STL [R1+0x34c], R3 ;  /* 0x00034c0301007387 */ /* 0x0081e40000100800 */
[----:B0-----:R-:W-:-:S06]  /*5630*/  MOV R3, RZ ;  /* 0x000000ff00037202 */ /* 0x001fcc0000000f00 */
[----:B----4-:R0:W3:Y:S02]  /*5640*/  @!P1 LDG.E R3, desc[UR10][R8.64] ;  /* 0x0000000a08039981 */ /* 0x0100e4000c1e1900 */
[----:B0-----:R-:W0:Y:S02]  /*5650*/  @!P2 LDC.64 R8, c[0x0][0x3f8] ;  /* 0x0000fe00ff08ab82 */ /* 0x001e240000000a00 */
[----:B0-----:R-:W-:Y:S01]  /*5660*/  @!P2 IMAD R12, R2, R8, RZ ;  /* 0x00000008020ca224 */ /* 0x001fe200078e02ff */
[----:B------:R-:W-:-:S03]  /*5670*/  @!P2 MOV R2, R6 ;  /* 0x000000060002a202 */ /* 0x000fc60000000f00 */
[----:B------:R-:W-:Y:S01]  /*5680*/  @!P2 IMAD R12, R13, R9, R12 ;  /* 0x000000090d0ca224 */ /* 0x000fe200078e020c */
[----:B---3--:R0:W-:Y:S02]  /*5690*/  STL [R1+0x348], R3 ;  /* 0x0003480301007387 */ /* 0x0081e40000100800 */
[----:B0-----:R-:W-:-:S03]  /*56a0*/  @!P2 MOV R3, R29 ;  /* 0x0000001d0003a202 */ /* 0x001fc60000000f00 */
[----:B------:R-:W-:-:S03]  /*56b0*/  @!P2 IMAD.WIDE.U32 R8, R13, R8, R2 ;  /* 0x000000080d08a225 */ /* 0x000fc600078e0002 */
[----:B------:R-:W0:Y:S02]  /*56c0*/  @!P2 LDC.64 R2, c[0x0][0x3a0] ;  /* 0x0000e800ff02ab82 */ /* 0x000e240000000a00 */
[----:B------:R-:W-:-:S04]  /*56d0*/  @!P2 IADD3 R9, PT, PT, R9, R12, RZ ;  /* 0x0000000c0909a210 */ /* 0x000fc80007ffe0ff */
[C---:B------:R-:W-:Y:S02]  /*56e0*/  @!P2 SHF.L.U64.HI R9, R8.reuse, 0x1, R9 ;  /* 0x000000010809a819 */ /* 0x040fe40000010209 */
[----:B------:R-:W-:-:S04]  /*56f0*/  @!P2 SHF.L.U32 R8, R8, 0x1, RZ ;  /* 0x000000010808a819 */ /* 0x000fc800000006ff */
[----:B0-----:R-:W-:-:S04]  /*5700*/  @!P2 IADD3 R12, P1, PT, R8, R2, RZ ;  /* 0x00000002080ca210 */ /* 0x001fc80007f3e0ff */
[----:B------:R-:W-:Y:S02]  /*5710*/  @!P2 IADD3.X R13, PT, PT, R9, R3, RZ, P1, !PT ;  /* 0x00000003090da210 */ /* 0x000fe40000ffe4ff */
[----:B------:R-:W0:Y:S03]  /*5720*/  @!P2 LDC.64 R2, c[0x0][0x398] ;  /* 0x0000e600ff02ab82 */ /* 0x000e260000000a00 */
[----:B------:R0:W-:Y:S02]  /*5730*/  @!P2 STL.64 [R1+0x228], R12 ;  /* 0x0002280c0100a387 */ /* 0x0001e40000100a00 */
[----:B0-----:R-:W-:Y:S01]  /*5740*/  @!P2 IADD3 R12, P1, PT, R8, R2, RZ ;  /* 0x00000002080ca210 */ /* 0x001fe20007f3e0ff */
[----:B------:R-:W-:-:S06]  /*5750*/  HFMA2 R2, -RZ, RZ, 0, 0 ;  /* 0x00000000ff027431 */ /* 0x000fcc00000001ff */
[----:B------:R-:W3:Y:S04]  /*5760*/  @!P0 LDG.E R2, desc[UR10][R14.64] ;  /* 0x0000000a0e028981 */ /* 0x000ee8000c1e1900 */
[----:B---3--:R0:W-:Y:S02]  /*5770*/  STL [R1+0x340], R2 ;  /* 0x0003400201007387 */ /* 0x0081e40000100800 */
[----:B0-----:R-:W-:-:S06]  /*5780*/  MOV R2, RZ ;  /* 0x000000ff00027202 */ /* 0x001fcc0000000f00 */
[----:B------:R-:W3:Y:S01]  /*5790*/  @!P0 LDG.E R2, desc[UR10][R40.64] ;  /* 0x0000000a28028981 */ /* 0x000ee2000c1e1900 */
[----:B------:R-:W-:-:S03]  /*57a0*/  @!P2 IADD3.X R13, PT, PT, R9, R3, RZ, P1, !PT ;  /* 0x00000003090da210 */ /* 0x000fc60000ffe4ff */
[----:B------:R-:W4:Y:S04]  /*57b0*/  LDL.LU.64 R40, [R1+0x2e0] ;  /* 0x0002e00001287983 */ /* 0x000f280000300a00 */
[----:B---3--:R0:W-:Y:S02]  /*57c0*/  STL [R1+0x33c], R2 ;  /* 0x00033c0201007387 */ /* 0x0081e40000100800 */
[----:B0-----:R-:W-:-:S06]  /*57d0*/  HFMA2 R2, -RZ, RZ, 0, 0 ;  /* 0x00000000ff027431 */ /* 0x001fcc00000001ff */
[----:B--2---:R-:W2:Y:S04]  /*57e0*/  @!P6 LDG.E R2, desc[UR10][R44.64] ;  /* 0x0000000a2c02e981 */ /* 0x004ea8000c1e1900 */
[----:B------:R-:W-:Y:S04]  /*57f0*/  @!P2 STL.64 [R1+0x218], R12 ;  /* 0x0002180c0100a387 */ /* 0x000fe80000100a00 */
[----:B------:R-:W3:Y:S04]  /*5800*/  LDL.LU.64 R44, [R1+0x2d0] ;  /* 0x0002d000012c7983 */ /* 0x000ee80000300a00 */
[----:B--2---:R0:W-:Y:S02]  /*5810*/  STL [R1+0x338], R2 ;  /* 0x0003380201007387 */ /* 0x0041e40000100800 */
[----:B0-----:R-:W-:-:S06]  /*5820*/  MOV R2, RZ ;  /* 0x000000ff00027202 */ /* 0x001fcc0000000f00 */
[----:B------:R-:W2:Y:S01]  /*5830*/  @!P6 LDG.E R2, desc[UR10][R42.64] ;  /* 0x0000000a2a02e981 */ /* 0x000ea2000c1e1900 */
[----:B------:R-:W-:-:S04]  /*5840*/  IADD3 R13, PT, PT, R4, 0x180, RZ ;  /* 0x00000180040d7810 */ /* 0x000fc80007ffe0ff */
[----:B------:R-:W-:Y:S02]  /*5850*/  SHF.R.S32.HI R8, RZ, 0x1f, R13 ;  /* 0x0000001fff087819 */ /* 0x000fe4000001140d */
[----:B------:R-:W-:Y:S02]  /*5860*/  ISETP.GE.U32.AND P1, PT, R13, UR16, PT ;  /* 0x000000100d007c0c */ /* 0x000fe4000bf26070 */
[----:B------:R-:W-:Y:S01]  /*5870*/  LOP3.LUT R5, R5, 0xfffffbff, RZ, 0xc0, !PT ;  /* 0xfffffbff05057812 */ /* 0x000fe200078ec0ff */
[----:B------:R-:W3:Y:S01]  /*5880*/  LDL.LU.64 R42, [R1+0x2c0] ;  /* 0x0002c000012a7983 */ /* 0x000ee20000300a00 */
[----:B------:R-:W-:-:S13]  /*5890*/  ISETP.GE.AND.EX P0, PT, R8, UR17, PT, P1 ;  /* 0x0000001108007c0c */ /* 0x000fda000bf06310 */
[----:B------:R-:W-:Y:S01]  /*58a0*/  @!P0 MOV R9, R29 ;  /* 0x0000001d00098202 */ /* 0x000fe20000000f00 */
[----:B--2---:R0:W-:Y:S02]  /*58b0*/  STL [R1+0x334], R2 ;  /* 0x0003340201007387 */ /* 0x0041e40000100800 */
[----:B0-----:R-:W0:Y:S02]  /*58c0*/  @!P0 LDC.64 R2, c[0x0][0x3f8] ;  /* 0x0000fe00ff028b82 */ /* 0x001e240000000a00 */
[----:B0-----:R-:W-:Y:S01]  /*58d0*/  @!P0 IMAD R12, R8, R2, RZ ;  /* 0x00000002080c8224 */ /* 0x001fe200078e02ff */
[----:B------:R-:W-:-:S03]  /*58e0*/  @!P0 MOV R8, R6 ;  /* 0x0000000600088202 */ /* 0x000fc60000000f00 */
[C---:B------:R-:W-:Y:S02]  /*58f0*/  @!P0 IMAD R12, R13.reuse, R3, R12 ;  /* 0x000000030d0c8224 */ /* 0x040fe400078e020c */
[----:B------:R-:W-:Y:S02]  /*5900*/  @!P0 IMAD.WIDE.U32 R8, R13, R2, R8 ;  /* 0x000000020d088225 */ /* 0x000fe400078e0008 */
[----:B------:R-:W0:Y:S03]  /*5910*/  @!P0 LDC.64 R2, c[0x0][0x3a0] ;  /* 0x0000e800ff028b82 */ /* 0x000e260000000a00 */
[----:B------:R-:W-:Y:S02]  /*5920*/  @!P0 IADD3 R9, PT, PT, R9, R12, RZ ;  /* 0x0000000c09098210 */ /* 0x000fe40007ffe0ff */
[----:B------:R-:W2:Y:S02]  /*5930*/  LDL.LU.64 R12, [R1+0x2e8] ;  /* 0x0002e800010c7983 */ /* 0x000ea40000300a00 */
[----:B------:R-:W-:-:S02]  /*5940*/  @!P0 SHF.L.U64.HI R9, R8, 0x1, R9 ;  /* 0x0000000108098819 */ /* 0x000fc40000010209 */
[----:B------:R-:W-:-:S04]  /*5950*/  @!P0 SHF.L.U32 R8, R8, 0x1, RZ ;  /* 0x0000000108088819 */ /* 0x000fc800000006ff */
[----:B0-----:R-:W-:-:S04]  /*5960*/  @!P0 IADD3 R14, P1, PT, R8, R2, RZ ;  /* 0x00000002080e8210 */ /* 0x001fc80007f3e0ff */
[----:B------:R-:W-:Y:S02]  /*5970*/  @!P0 IADD3.X R15, PT, PT, R9, R3, RZ, P1, !PT ;  /* 0x00000003090f8210 */ /* 0x000fe40000ffe4ff */
[----:B------:R-:W0:Y:S03]  /*5980*/  @!P0 LDC.64 R2, c[0x0][0x398] ;  /* 0x0000e600ff028b82 */ /* 0x000e260000000a00 */
[----:B------:R0:W-:Y:S02]  /*5990*/  @!P0 STL.64 [R1+0x240], R14 ;  /* 0x0002400e01008387 */ /* 0x0001e40000100a00 */
[----:B0-----:R-:W-:Y:S01]  /*59a0*/  @!P0 IADD3 R14, P1, PT, R8, R2, RZ ;  /* 0x00000002080e8210 */ /* 0x001fe20007f3e0ff */
[----:B------:R-:W-:-:S06]  /*59b0*/  HFMA2 R2, -RZ, RZ, 0, 0 ;  /* 0x00000000ff027431 */ /* 0x000fcc00000001ff */
[----:B--2---:R-:W2:Y:S01]  /*59c0*/  @!P3 LDG.E R2, desc[UR10][R12.64] ;  /* 0x0000000a0c02b981 */ /* 0x004ea2000c1e1900 */
[----:B------:R-:W-:Y:S02]  /*59d0*/  @P2 LOP3.LUT R5, R5, 0x400, RZ, 0xfc, !PT ;  /* 0x0000040005052812 */ /* 0x000fe400078efcff */
[----:B------:R-:W-:Y:S02]  /*59e0*/  @!P0 IADD3.X R15, PT, PT, R9, R3, RZ, P1, !PT ;  /* 0x00000003090f8210 */ /* 0x000fe40000ffe4ff */
[----:B------:R-:W-:Y:S01]  /*59f0*/  LOP3.LUT R5, R5, 0xfffffdff, RZ, 0xc0, !PT ;  /* 0xfffffdff05057812 */ /* 0x000fe200078ec0ff */
[----:B--2---:R0:W-:Y:S02]  /*5a00*/  STL [R1+0x330], R2 ;  /* 0x0003300201007387 */ /* 0x0041e40000100800 */
[----:B0-----:R-:W-:-:S06]  /*5a10*/  MOV R2, RZ ;  /* 0x000000ff00027202 */ /* 0x001fcc0000000f00 */
[----:B----4-:R-:W2:Y:S01]  /*5a20*/  @!P3 LDG.E R2, desc[UR10][R40.64] ;  /* 0x0000000a2802b981 */ /* 0x010ea2000c1e1900 */
[----:B------:R-:W-:Y:S02]  /*5a30*/  IADD3 R13, PT, PT, R4, 0x188, RZ ;  /* 0x00000188040d7810 */ /* 0x000fe40007ffe0ff */
[----:B------:R-:W-:Y:S02]  /*5a40*/  @P0 LOP3.LUT R5, R5, 0x200, RZ, 0xfc, !PT ;  /* 0x0000020005050812 */ /* 0x000fe400078efcff */
[----:B------:R-:W-:Y:S02]  /*5a50*/  SHF.R.S32.HI R8, RZ, 0x1f, R13 ;  /* 0x0000001fff087819 */ /* 0x000fe4000001140d */
[----:B------:R-:W-:Y:S01]  /*5a60*/  ISETP.GE.U32.AND P1, PT, R13, UR16, PT ;  /* 0x000000100d007c0c */ /* 0x000fe2000bf26070 */
[----:B------:R-:W4:Y:S03]  /*5a70*/  LDL.LU.64 R40, [R1+0x2c8] ;  /* 0x0002c80001287983 */ /* 0x000f260000300a00 */
[----:B------:R-:W-:-:S02]  /*5a80*/  ISETP.GE.AND.EX P3, PT, R8, UR17, PT, P1 ;  /* 0x0000001108007c0c */ /* 0x000fc4000bf66310 */
[----:B------:R-:W-:Y:S01]  /*5a90*/  LOP3.LUT P1, RZ, R5, 0x10000000, RZ, 0xc0, !PT ;  /* 0x1000000005ff7812 */ /* 0x000fe2000782c0ff */
[----:B--2---:R0:W-:Y:S02]  /*5aa0*/  STL [R1+0x32c], R2 ;  /* 0x00032c0201007387 */ /* 0x0041e40000100800 */
[----:B0-----:R-:W-:-:S10]  /*5ab0*/  HFMA2 R2, -RZ, RZ, 0, 0 ;  /* 0x00000000ff027431 */ /* 0x001fd400000001ff */
[----:B---3--:R-:W2:Y:S01]  /*5ac0*/  @!P1 LDG.E R2, desc[UR10][R44.64] ;  /* 0x0000000a2c029981 */ /* 0x008ea2000c1e1900 */
[----:B------:R-:W-:-:S03]  /*5ad0*/  @!P3 MOV R9, R29 ;  /* 0x0000001d0009b202 */ /* 0x000fc60000000f00 */
[----:B------:R0:W-:Y:S01]  /*5ae0*/  @!P0 STL.64 [R1+0x230], R14 ;  /* 0x0002300e01008387 */ /* 0x0001e20000100a00 */
[----:B------:R-:W-:-:S03]  /*5af0*/  LOP3.LUT P6, RZ, R5, 0x4000000, RZ, 0xc0, !PT ;  /* 0x0400000005ff7812 */ /* 0x000fc600078cc0ff */
[----:B------:R-:W3:Y:S04]  /*5b00*/  LDL.LU.64 R44, [R1+0x888] ;  /* 0x00088800012c7983 */ /* 0x000ee80000300a00 */
[----:B--2---:R1:W-:Y:S04]  /*5b10*/  STL [R1+0x328], R2 ;  /* 0x0003280201007387 */ /* 0x0043e80000100800 */
[----:B0-----:R-:W2:Y:S01]  /*5b20*/  LDL.LU.64 R14, [R1+0x890] ;  /* 0x00089000010e7983 */ /* 0x001ea20000300a00 */
[----:B-1----:R-:W-:-:S06]  /*5b30*/  MOV R2, RZ ;  /* 0x000000ff00027202 */ /* 0x002fcc0000000f00 */
[----:B------:R-:W4:Y:S04]  /*5b40*/  @!P1 LDG.E R2, desc[UR10][R42.64] ;  /* 0x0000000a2a029981 */ /* 0x000f28000c1e1900 */
[----:B----4-:R0:W-:Y:S02]  /*5b50*/  STL [R1+0x324], R2 ;  /* 0x0003240201007387 */ /* 0x0101e40000100800 */
[----:B0-----:R-:W0:Y:S02]  /*5b60*/  @!P3 LDC.64 R2, c[0x0][0x3f8] ;  /* 0x0000fe00ff02bb82 */ /* 0x001e240000000a00 */
[----:B0-----:R-:W-:Y:S01]  /*5b70*/  @!P3 IMAD R12, R8, R2, RZ ;  /* 0x00000002080cb224 */ /* 0x001fe200078e02ff */
[----:B------:R-:W-:-:S03]  /*5b80*/  @!P3 MOV R8, R6 ;  /* 0x000000060008b202 */ /* 0x000fc60000000f00 */
[C---:B------:R-:W-:Y:S02]  /*5b90*/  @!P3 IMAD R12, R13.reuse, R3, R12 ;  /* 0x000000030d0cb224 */ /* 0x040fe400078e020c */
[----:B------:R-:W-:Y:S02]  /*5ba0*/  @!P3 IMAD.WIDE.U32 R2, R13, R2, R8 ;  /* 0x000000020d02b225 */ /* 0x000fe400078e0008 */
[----:B------:R-:W0:Y:S03]  /*5bb0*/  @!P3 LDC.64 R8, c[0x0][0x3a0] ;  /* 0x0000e800ff08bb82 */ /* 0x000e260000000a00 */
[----:B------:R-:W-:Y:S02]  /*5bc0*/  @!P3 IADD3 R3, PT, PT, R3, R12, RZ ;  /* 0x0000000c0303b210 */ /* 0x000fe40007ffe0ff */
[----:B------:R-:W-:Y:S01]  /*5bd0*/  LOP3.LUT P0, RZ, R5, 0x8000000, RZ, 0xc0, !PT ;  /* 0x0800000005ff7812 */ /* 0x000fe2000780c0ff */
[----:B------:R-:W4:Y:S01]  /*5be0*/  LDL.64 R12, [R1+0x220] ;  /* 0x00022000010c7983 */ /* 0x000f220000100a00 */
[----:B------:R-:W-:-:S02]  /*5bf0*/  @!P3 SHF.L.U64.HI R3, R2, 0x1, R3 ;  /* 0x000000010203b819 */ /* 0x000fc40000010203 */
[----:B------:R-:W-:-:S04]  /*5c00*/  @!P3 SHF.L.U32 R2, R2, 0x1, RZ ;  /* 0x000000010202b819 */ /* 0x000fc800000006ff */
[----:B0-----:R-:W-:-:S04]  /*5c10*/  @!P3 IADD3 R42, P1, PT, R2, R8, RZ ;  /* 0x00000008022ab210 */ /* 0x001fc80007f3e0ff */
[----:B------:R-:W-:Y:S02]  /*5c20*/  @!P3 IADD3.X R43, PT, PT, R3, R9, RZ, P1, !PT ;  /* 0x00000009032bb210 */ /* 0x000fe40000ffe4ff */
[----:B------:R-:W0:Y:S02]  /*5c30*/  @!P3 LDC.64 R8, c[0x0][0x398] ;  /* 0x0000e600ff08bb82 */ /* 0x000e240000000a00 */
[----:B0-----:R-:W-:-:S04]  /*5c40*/  @!P3 IADD3 R2, P1, PT, R2, R8, RZ ;  /* 0x000000080202b210 */ /* 0x001fc80007f3e0ff */
[----:B------:R-:W-:-:S05]  /*5c50*/  @!P3 IADD3.X R3, PT, PT, R3, R9, RZ, P1, !PT ;  /* 0x000000090303b210 */ /* 0x000fca0000ffe4ff */
[----:B------:R0:W-:Y:S04]  /*5c60*/  STL.64 [R1+0x870], R2 ;  /* 0x0008700201007387 */ /* 0x0001e80000100a00 */
[----:B0-----:R-:W3:Y:S01]  /*5c70*/  LDL.LU.64 R2, [R1+0x2d8] ;  /* 0x0002d80001027983 */ /* 0x001ee20000300a00 */
[----:B------:R-:W-:-:S03]  /*5c80*/  HFMA2 R8, -RZ, RZ, 0, 0 ;  /* 0x00000000ff087431 */ /* 0x000fc600000001ff */
[----:B------:R0:W-:Y:S04]  /*5c90*/  @!P3 STL.64 [R1+0x210], R42 ;  /* 0x0002102a0100b387 */ /* 0x0001e80000100a00 */
[----:B0-----:R-:W2:Y:S04]  /*5ca0*/  LDL.LU.64 R42, [R1+0x880] ;  /* 0x00088000012a7983 */ /* 0x001ea80000300a00 */
[----:B---3--:R0:W3:Y:S02]  /*5cb0*/  @!P0 LDG.E R8, desc[UR10][R2.64] ;  /* 0x0000000a02088981 */ /* 0x0080e4000c1e1900 */
[----:B0-----:R-:W-:-:S06]  /*5cc0*/  MOV R2, RZ ;  /* 0x000000ff00027202 */ /* 0x001fcc0000000f00 */
[----:B------:R-:W4:Y:S04]  /*5cd0*/  @!P0 LDG.E R2, desc[UR10][R40.64] ;  /* 0x0000000a28028981 */ /* 0x000f28000c1e1900 */
[----:B---3--:R0:W-:Y:S02]  /*5ce0*/  STL [R1+0x31c], R8 ;  /* 0x00031c0801007387 */ /* 0x0081e40000100800 */
[----:B0-----:R-:W-:-:S06]  /*5cf0*/  HFMA2 R8, -RZ, RZ, 0, 0 ;  /* 0x00000000ff087431 */ /* 0x001fcc00000001ff */
[----:B--2---:R-:W2:Y:S04]  /*5d00*/  @!P6 LDG.E R8, desc[UR10][R42.64] ;  /* 0x0000000a2a08e981 */ /* 0x004ea8000c1e1900 */
[----:B----4-:R0:W-:Y:S01]  /*5d10*/  STL [R1+0x318], R2 ;  /* 0x0003180201007387 */ /* 0x0101e20000100800 */
[----:B------:R-:W-:Y:S02]  /*5d20*/  IADD3 R40, PT, PT, R4, 0x190, RZ ;  /* 0x0000019004287810 */ /* 0x000fe40007ffe0ff */
[----:B------:R-:W-:Y:S01]  /*5d30*/  MOV R3, R10 ;  /* 0x0000000a00037202 */ /* 0x000fe20000000f00 */
[----:B------:R-:W3:Y:S01]  /*5d40*/  LDL.LU.64 R42, [R1+0x238] ;  /* 0x00023800012a7983 */ /* 0x000ee20000300a00 */
[----:B0-----:R-:W-:-:S06]  /*5d50*/  HFMA2 R2, -RZ, RZ, 0, 0 ;  /* 0x00000000ff027431 */ /* 0x001fcc00000001ff */
[----:B------:R0:W4:Y:S01]  /*5d60*/  @!P6 LDG.E R2, desc[UR10][R12.64] ;  /* 0x0000000a0c02e981 */ /* 0x000122000c1e1900 */
[----:B------:R-:W-:Y:S02]  /*5d70*/  SHF.R.S32.HI R41, RZ, 0x1f, R40 ;  /* 0x0000001fff297819 */ /* 0x000fe40000011428 */
[----:B------:R-:W-:-:S04]  /*5d80*/  ISETP.GE.U32.AND P1, PT, R40, UR16, PT ;  /* 0x0000001028007c0c */ /* 0x000fc8000bf26070 */
[----:B------:R-:W-:-:S13]  /*5d90*/  ISETP.GE.AND.EX P0, PT, R41, UR17, PT, P1 ;  /* 0x0000001129007c0c */ /* 0x000fda000bf06310 */
[----:B0-----:R-:W-:Y:S02]  /*5da0*/  @!P0 MOV R12, R6 ;  /* 0x00000006000c8202 */ /* 0x001fe40000000f00 */
[----:B------:R-:W-:Y:S01]  /*5db0*/  @!P0 MOV R13, R29 ;  /* 0x0000001d000d8202 */ /* 0x000fe20000000f00 */
[----:B--2---:R0:W-:Y:S02]  /*5dc0*/  STL [R1+0x310], R8 ;  /* 0x0003100801007387 */ /* 0x0041e40000100800 */
[----:B0-----:R-:W0:Y:S02]  /*5dd0*/  @!P0 LDC.64 R8, c[0x0][0x3f8] ;  /* 0x0000fe00ff088b82 */ /* 0x001e240000000a00 */
[----:B0-----:R-:W-:-:S04]  /*5de0*/  @!P0 IMAD R41, R41, R8, RZ ;  /* 0x0000000829298224 */ /* 0x001fc800078e02ff */
[C---:B------:R-:W-:Y:S02]  /*5df0*/  @!P0 IMAD R41, R40.reuse, R9, R41 ;  /* 0x0000000928298224 */ /* 0x040fe400078e0229 */
[----:B------:R-:W-:Y:S02]  /*5e00*/  @!P0 IMAD.WIDE.U32 R8, R40, R8, R12 ;  /* 0x0000000828088225 */ /* 0x000fe400078e000c */
[----:B------:R-:W0:Y:S03]  /*5e10*/  @!P0 LDC.64 R12, c[0x0][0x3a0] ;  /* 0x0000e800ff0c8b82 */ /* 0x000e260000000a00 */
[----:B------:R-:W-:Y:S01]  /*5e20*/  @!P0 IADD3 R9, PT, PT, R9, R41, RZ ;  /* 0x0000002909098210 */ /* 0x000fe20007ffe0ff */
[----:B----4-:R1:W-:Y:S03]  /*5e30*/  STL [R1+0x314], R2 ;  /* 0x0003140201007387 */ /* 0x0103e60000100800 */
[C---:B------:R-:W-:Y:S01]  /*5e40*/  @!P0 SHF.L.U64.HI R9, R8.reuse, 0x1, R9 ;  /* 0x0000000108098819 */ /* 0x040fe20000010209 */
[----:B------:R-:W2:Y:S01]  /*5e50*/  LDL.64 R40, [R1+0x2b0] ;  /* 0x0002b00001287983 */ /* 0x000ea20000100a00 */
[----:B------:R-:W-:-:S02]  /*5e60*/  @!P0 SHF.L.U32 R8, R8, 0x1, RZ ;  /* 0x0000000108088819 */ /* 0x000fc400000006ff */
[----:B-1----:R-:W-:Y:S02]  /*5e70*/  MOV R2, R11 ;  /* 0x0000000b00027202 */ /* 0x002fe40000000f00 */
[----:B0-----:R-:W-:-:S04]  /*5e80*/  @!P0 IADD3 R10, P1, PT, R8, R12, RZ ;  /* 0x0000000c080a8210 */ /* 0x001fc80007f3e0ff */
[----:B------:R-:W-:Y:S02]  /*5e90*/  @!P0 IADD3.X R11, PT, PT, R9, R13, RZ, P1, !PT ;  /* 0x0000000d090b8210 */ /* 0x000fe40000ffe4ff */
[----:B------:R-:W0:Y:S02]  /*5ea0*/  @!P0 LDC.64 R12, c[0x0][0x398] ;  /* 0x0000e600ff0c8b82 */ /* 0x000e240000000a00 */
[----:B0-----:R-:W-:-:S04]  /*5eb0*/  @!P0 IADD3 R8, P1, PT, R8, R12, RZ ;  /* 0x0000000c08088210 */ /* 0x001fc80007f3e0ff */
[----:B------:R-:W-:-:S05]  /*5ec0*/  @!P0 IADD3.X R9, PT, PT, R9, R13, RZ, P1, !PT ;  /* 0x0000000d09098210 */ /* 0x000fca0000ffe4ff */
[----:B------:R0:W-:Y:S04]  /*5ed0*/  STL.64 [R1+0x868], R8 ;  /* 0x0008680801007387 */ /* 0x0001e80000100a00 */
[----:B0-----:R-:W4:Y:S01]  /*5ee0*/  LDL.LU.64 R8, [R1+0x2b8] ;  /* 0x0002b80001087983 */ /* 0x001f220000300a00 */
[----:B------:R-:W-:Y:S01]  /*5ef0*/  HFMA2 R12, -RZ, RZ, 0, 0 ;  /* 0x00000000ff0c7431 */ /* 0x000fe200000001ff */
[----:B------:R-:W-:-:S04]  /*5f00*/  LOP3.LUT R5, R5, 0xfffffeff, RZ, 0xc0, !PT ;  /* 0xfffffeff05057812 */ /* 0x000fc800078ec0ff */
[----:B------:R-:W-:Y:S01]  /*5f10*/  @P3 LOP3.LUT R5, R5, 0x100, RZ, 0xfc, !PT ;  /* 0x0000010005053812 */ /* 0x000fe200078efcff */
[----:B----4-:R0:W4:Y:S02]  /*5f20*/  @!P4 LDG.E R12, desc[UR10][R8.64] ;  /* 0x0000000a080cc981 */ /* 0x010124000c1e1900 */
[----:B0-----:R-:W-:-:S06]  /*5f30*/  MOV R8, RZ ;  /* 0x000000ff00087202 */ /* 0x001fcc0000000f00 */
[----:B--2---:R0:W2:Y:S01]  /*5f40*/  @!P4 LDG.E R8, desc[UR10][R40.64] ;  /* 0x0000000a2808c981 */ /* 0x0040a2000c1e1900 */
[----:B------:R-:W-:-:S04]  /*5f50*/  LOP3.LUT R5, R5, 0xffffff7f, RZ, 0xc0, !PT ;  /* 0xffffff7f05057812 */ /* 0x000fc800078ec0ff */
[----:B------:R-:W-:Y:S02]  /*5f60*/  @P0 LOP3.LUT R5, R5, 0x80, RZ, 0xfc, !PT ;  /* 0x0000008005050812 */ /* 0x000fe400078efcff */
[----:B0-----:R-:W-:-:S04]  /*5f70*/  IADD3 R40, PT, PT, R4, 0x198, RZ ;  /* 0x0000019804287810 */ /* 0x001fc80007ffe0ff */
[----:B------:R-:W-:Y:S02]  /*5f80*/  SHF.R.S32.HI R41, RZ, 0x1f, R40 ;  /* 0x0000001fff297819 */ /* 0x000fe40000011428 */
[----:B------:R-:W-:-:S04]  /*5f90*/  ISETP.GE.U32.AND P1, PT, R40, UR16, PT ;  /* 0x0000001028007c0c */ /* 0x000fc8000bf26070 */
[----:B------:R-:W-:Y:S02]  /*5fa0*/  ISETP.GE.AND.EX P4, PT, R41, UR17, PT, P1 ;  /* 0x0000001129007c0c */ /* 0x000fe4000bf86310 */
[----:B------:R-:W-:Y:S01]  /*5fb0*/  LOP3.LUT P1, RZ, R5, 0x1000000, RZ, 0xc0, !PT ;  /* 0x0100000005ff7812 */ /* 0x000fe2000782c0ff */
[----:B------:R0:W-:Y:S04]  /*5fc0*/  @!P0 STL.64 [R1+0x220], R10 ;  /* 0x0002200a01008387 */ /* 0x0001e80000100a00 */
[----:B0-----:R-:W4:Y:S04]  /*5fd0*/  LDL.LU.64 R10, [R1+0x878] ;  /* 0x00087800010a7983 */ /* 0x001f280000300a00 */
[----:B--2---:R0:W-:Y:S02]  /*5fe0*/  STL [R1+0x308], R8 ;  /* 0x0003080801007387 */ /* 0x0041e40000100800 */
[----:B0-----:R-:W-:-:S06]  /*5ff0*/  HFMA2 R8, -RZ, RZ, 0, 0 ;  /* 0x00000000ff087431 */ /* 0x001fcc00000001ff */
[----:B---3--:R-:W2:Y:S04]  /*6000*/  @!P1 LDG.E R8, desc[UR10][R42.64] ;  /* 0x0000000a2a089981 */ /* 0x008ea8000c1e1900 */
[----:B--2---:R0:W-:Y:S02]  /*6010*/  STL [R1+0x304], R8 ;  /* 0x0003040801007387 */ /* 0x0041e40000100800 */
[----:B0-----:R-:W-:-:S06]  /*6020*/  MOV R8, RZ ;  /* 0x000000ff00087202 */ /* 0x001fcc0000000f00 */
[----:B----4-:R-:W2:Y:S01]  /*6030*/  @!P1 LDG.E R8, desc[UR10][R10.64] ;  /* 0x0000000a0a089981 */ /* 0x010ea2000c1e1900 */
[----:B------:R-:W-:-:S03]  /*6040*/  LOP3.LUT P0, RZ, R5, 0x800000, RZ, 0xc0, !PT ;  /* 0x0080000005ff7812 */ /* 0x000fc6000780c0ff */
[----:B--2---:R0:W-:Y:S02]  /*6050*/  STL [R1+0x300], R8 ;  /* 0x0003000801007387 */ /* 0x0041e40000100800 */
[----:B0-----:R-:W-:-:S08]  /*6060*/  HFMA2 R8, -RZ, RZ, 0, 0 ;  /* 0x00000000ff087431 */ /* 0x001fd000000001ff */
[----:B------:R-:W2:Y:S01]  /*6070*/  @!P0 LDG.E R8, desc[UR10][R44.64] ;  /* 0x0000000a2c088981 */ /* 0x000ea2000c1e1900 */
[----:B------:R-:W-:-:S03]  /*6080*/  LOP3.LUT P6, RZ, R5, 0x400000, RZ, 0xc0, !PT ;  /* 0x0040000005ff7812 */ /* 0x000fc600078cc0ff */
[----:B------:R0:W-:Y:S01]  /*6090*/  STL [R1+0x30c], R12 ;  /* 0x00030c0c01007387 */ /* 0x0001e20000100800 */
[----:B------:R-:W-:Y:S02]  /*60a0*/  @!P4 MOV R10, R6 ;  /* 0x00000006000ac202 */ /* 0x000fe40000000f00 */
[----:B------:R-:W-:Y:S02]  /*60b0*/  @!P4 MOV R11, R29 ;  /* 0x0000001d000bc202 */ /* 0x000fe40000000f00 */
[----:B------:R-:W-:Y:S01]  /*60c0*/  MOV R43, R2 ;  /* 0x00000002002b7202 */ /* 0x000fe20000000f00 */
[----:B------:R-:W3:Y:S01]  /*60d0*/  LDL.LU.64 R44, [R1+0x2a0] ;  /* 0x0002a000012c7983 */ /* 0x000ee20000300a00 */
[----:B0-----:R-:W0:Y:S03]  /*60e0*/  @!P4 LDC.64 R12, c[0x0][0x3f8] ;  /* 0x0000fe00ff0ccb82 */ /* 0x001e260000000a00 */
[----:B--2---:R1:W-:Y:S02]  /*60f0*/  STL [R1+0x2fc], R8 ;  /* 0x0002fc0801007387 */ /* 0x0043e40000100800 */
[----:B-1----:R-:W-:-:S06]  /*6100*/  MOV R8, RZ ;  /* 0x000000ff00087202 */ /* 0x002fcc0000000f00 */
[----:B------:R-:W2:Y:S04]  /*6110*/  @!P0 LDG.E R8, desc[UR10][R14.64] ;  /* 0x0000000a0e088981 */ /* 0x000ea8000c1e1900 */
[----:B--2---:R1:W-:Y:S02]  /*6120*/  STL [R1+0x2f8], R8 ;  /* 0x0002f80801007387 */ /* 0x0043e40000100800 */
[----:B-1----:R-:W-:-:S06]  /*6130*/  HFMA2 R8, -RZ, RZ, 0, 0 ;  /* 0x00000000ff087431 */ /* 0x002fcc00000001ff */
[----:B------:R-:W2:Y:S04]  /*6140*/  @!P6 LDG.E R8, desc[UR10][R16.64] ;  /* 0x0000000a1008e981 */ /* 0x000ea8000c1e1900 */
[----:B--2---:R1:W-:Y:S02]  /*6150*/  STL [R1+0x2f4], R8 ;  /* 0x0002f40801007387 */ /* 0x0043e40000100800 */
[----:B-1----:R-:W-:-:S06]  /*6160*/  MOV R8, RZ ;  /* 0x000000ff00087202 */ /* 0x002fcc0000000f00 */
[----:B------:R-:W2:Y:S01]  /*6170*/  @!P6 LDG.E R8, desc[UR10][R38.64] ;  /* 0x0000000a2608e981 */ /* 0x000ea2000c1e1900 */
        /* <DEDUP_REMOVED lines=8> */
[----:B------:R-:W-:-:S04]  /*6200*/  IADD3 R14, PT, PT, R4, 0x1a0, RZ ;  /* 0x000001a0040e7810 */ /* 0x000fc80007ffe0ff */
[----:B------:R-:W-:Y:S02]  /*6210*/  SHF.R.S32.HI R15, RZ, 0x1f, R14 ;  /* 0x0000001fff0f7819 */ /* 0x000fe4000001140e */
[----:B0-----:R-:W-:-:S04]  /*6220*/  @!P4 IADD3 R10, P1, PT, R41, R10, RZ ;  /* 0x0000000a290ac210 */ /* 0x001fc80007f3e0ff */
[----:B------:R-:W-:Y:S02]  /*6230*/  @!P4 IADD3.X R11, PT, PT, R40, R11, RZ, P1, !PT ;  /* 0x0000000b280bc210 */ /* 0x000fe40000ffe4ff */
[----:B-1----:R-:W-:-:S04]  /*6240*/  @!P4 IADD3 R12, P1, PT, R41, R12, RZ ;  /* 0x0000000c290cc210 */ /* 0x002fc80007f3e0ff */
[----:B------:R-:W-:Y:S02]  /*6250*/  @!P4 IADD3.X R13, PT, PT, R40, R13, RZ, P1, !PT ;  /* 0x0000000d280dc210 */ /* 0x000fe40000ffe4ff */
[----:B------:R-:W-:-:S04]  /*6260*/  ISETP.GE.U32.AND P1, PT, R14, UR16, PT ;  /* 0x000000100e007c0c */ /* 0x000fc8000bf26070 */
[----:B------:R-:W-:Y:S02]  /*6270*/  ISETP.GE.AND.EX P0, PT, R15, UR17, PT, P1 ;  /* 0x000000110f007c0c */ /* 0x000fe4000bf06310 */
[----:B------:R-:W-:-:S04]  /*6280*/  LOP3.LUT R5, R5, 0xffffffbf, RZ, 0xc0, !PT ;  /* 0xffffffbf05057812 */ /* 0x000fc800078ec0ff */
[----:B------:R-:W-:-:S07]  /*6290*/  @P4 LOP3.LUT R5, R5, 0x40, RZ, 0xfc, !PT ;  /* 0x0000004005054812 */ /* 0x000fce00078efcff */
[----:B------:R-:W0:Y:S01]  /*62a0*/  @!P0 LDC.64 R16, c[0x0][0x3f8] ;  /* 0x0000fe00ff108b82 */ /* 0x000e220000000a00 */
[----:B--2---:R1:W-:Y:S02]  /*62b0*/  STL [R1+0x2f0], R8 ;  /* 0x0002f00801007387 */ /* 0x0043e40000100800 */
[----:B-1----:R-:W-:-:S06]  /*62c0*/  CS2R R8, SRZ ;  /* 0x0000000000087805 */ /* 0x002fcc000001ff00 */
[----:B------:R-:W2:Y:S01]  /*62d0*/  @!P5 LDG.E R9, desc[UR10][R20.64] ;  /* 0x0000000a1409d981 */ /* 0x000ea2000c1e1900 */
[----:B------:R-:W-:Y:S01]  /*62e0*/  LOP3.LUT R5, R5, 0xffffffdf, RZ, 0xc0, !PT ;  /* 0xffffffdf05057812 */ /* 0x000fe200078ec0ff */
[----:B------:R-:W-:Y:S02]  /*62f0*/  HFMA2 R2, -RZ, RZ, 0, 0 ;  /* 0x00000000ff027431 */ /* 0x000fe400000001ff */
[----:B0-----:R-:W-:Y:S01]  /*6300*/  @!P0 IMAD R40, R15, R16, RZ ;  /* 0x000000100f288224 */ /* 0x001fe200078e02ff */
[----:B------:R-:W-:Y:S01]  /*6310*/  @!P0 MOV R38, R6 ;  /* 0x0000000600268202 */ /* 0x000fe20000000f00 */
[----:B------:R0:W4:Y:S01]  /*6320*/  @!P5 LDG.E R8, desc[UR10][R18.64] ;  /* 0x0000000a1208d981 */ /* 0x000122000c1e1900 */
[----:B------:R-:W-:-:S04]  /*6330*/  @P0 LOP3.LUT R5, R5, 0x20, RZ, 0xfc, !PT ;  /* 0x0000002005050812 */ /* 0x000fc800078efcff */
[----:B------:R-:W-:Y:S02]  /*6340*/  LOP3.LUT P6, RZ, R5, 0x80000, RZ, 0xc0, !PT ;  /* 0x0008000005ff7812 */ /* 0x000fe400078cc0ff */
[----:B------:R-:W-:Y:S01]  /*6350*/  @!P0 MOV R39, R29 ;  /* 0x0000001d00278202 */ /* 0x000fe20000000f00 */
[C---:B------:R-:W-:Y:S02]  /*6360*/  @!P0 IMAD R40, R14.reuse, R17, R40 ;  /* 0x000000110e288224 */ /* 0x040fe400078e0228 */
[----:B------:R-:W-:Y:S02]  /*6370*/  @!P0 IMAD.WIDE.U32 R16, R14, R16, R38 ;  /* 0x000000100e108225 */ /* 0x000fe400078e0026 */
[----:B------:R-:W1:Y:S06]  /*6380*/  @!P0 LDC.64 R14, c[0x0][0x3a0] ;  /* 0x0000e800ff0e8b82 */ /* 0x000e6c0000000a00 */
[----:B------:R-:W3:Y:S01]  /*6390*/  @!P6 LDG.E R2, desc[UR10][R22.64] ;  /* 0x0000000a1602e981 */ /* 0x000ee2000c1e1900 */
[----:B------:R-:W-:-:S02]  /*63a0*/  @!P0 IADD3 R38, PT, PT, R17, R40, RZ ;  /* 0x0000002811268210 */ /* 0x000fc40007ffe0ff */
[C---:B------:R-:W-:Y:S01]  /*63b0*/  @!P0 SHF.L.U32 R39, R16.reuse, 0x1, RZ ;  /* 0x0000000110278819 */ /* 0x040fe200000006ff */
[----:B------:R-:W4:Y:S01]  /*63c0*/  LDL.64 R40, [R1+0x2a8] ;  /* 0x0002a80001287983 */ /* 0x000f220000100a00 */
[----:B------:R-:W-:Y:S02]  /*63d0*/  @!P0 SHF.L.U64.HI R38, R16, 0x1, R38 ;  /* 0x0000000110268819 */ /* 0x000fe40000010226 */
[----:B------:R-:W1:Y:S01]  /*63e0*/  @!P0 LDC.64 R16, c[0x0][0x398] ;  /* 0x0000e600ff108b82 */ /* 0x000e620000000a00 */
[----:B0-----:R-:W-:Y:S02]  /*63f0*/  IADD3 R18, PT, PT, R4, 0x1a8, RZ ;  /* 0x000001a804127810 */ /* 0x001fe40007ffe0ff */
[----:B-1----:R-:W-:-:S04]  /*6400*/  @!P0 IADD3 R14, P1, PT, R39, R14, RZ ;  /* 0x0000000e270e8210 */ /* 0x002fc80007f3e0ff */
[----:B------:R-:W-:Y:S02]  /*6410*/  @!P0 IADD3.X R15, PT, PT, R38, R15, RZ, P1, !PT ;  /* 0x0000000f260f8210 */ /* 0x000fe40000ffe4ff */
[----:B------:R-:W-:Y:S02]  /*6420*/  SHF.R.S32.HI R19, RZ, 0x1f, R18 ;  /* 0x0000001fff137819 */ /* 0x000fe40000011412 */
[----:B------:R-:W-:-:S04]  /*6430*/  @!P0 IADD3 R16, P1, PT, R39, R16, RZ ;  /* 0x0000001027108210 */ /* 0x000fc80007f3e0ff */
[----:B------:R-:W-:Y:S02]  /*6440*/  @!P0 IADD3.X R17, PT, PT, R38, R17, RZ, P1, !PT ;  /* 0x0000001126118210 */ /* 0x000fe40000ffe4ff */
[----:B------:R-:W-:Y:S01]  /*6450*/  ISETP.GE.U32.AND P1, PT, R18, UR16, PT ;  /* 0x0000001012007c0c */ /* 0x000fe2000bf26070 */
[----:B--2---:R0:W-:Y:S03]  /*6460*/  STL [R1+0x2e8], R9 ;  /* 0x0002e80901007387 */ /* 0x0041e60000100800 */
[----:B------:R-:W-:Y:S02]  /*6470*/  ISETP.GE.AND.EX P5, PT, R19, UR17, PT, P1 ;  /* 0x0000001113007c0c */ /* 0x000fe4000bfa6310 */
[C---:B------:R-:W-:Y:S01]  /*6480*/  LOP3.LUT P1, RZ, R5.reuse, 0x100000, RZ, 0xc0, !PT ;  /* 0x0010000005ff7812 */ /* 0x040fe2000782c0ff */
[----:B---3--:R1:W-:Y:S01]  /*6490*/  STL [R1+0x2d4], R2 ;  /* 0x0002d40201007387 */ /* 0x0083e20000100800 */
[----:B0-----:R-:W-:Y:S01]  /*64a0*/  HFMA2 R9, -RZ, RZ, 0, 0 ;  /* 0x00000000ff097431 */ /* 0x001fe200000001ff */
[----:B------:R-:W-:-:S08]  /*64b0*/  LOP3.LUT P0, RZ, R5, 0x40000, RZ, 0xc0, !PT ;  /* 0x0004000005ff7812 */ /* 0x000fd0000780c0ff */
[----:B------:R-:W0:Y:S01]  /*64c0*/  @!P5 LDC.64 R20, c[0x0][0x3f8] ;  /* 0x0000fe00ff14db82 */ /* 0x000e220000000a00 */
[----:B------:R2:W-:Y:S04]  /*64d0*/  STL.64 [R1+0x858], R14 ;  /* 0x0008580e01007387 */ /* 0x0005e80000100a00 */
[----:B------:R3:W4:Y:S01]  /*64e0*/  @!P1 LDG.E R9, desc[UR10][R32.64] ;  /* 0x0000000a20099981 */ /* 0x000722000c1e1900 */
[----:B-1----:R-:W-:Y:S02]  /*64f0*/  MOV R2, RZ ;  /* 0x000000ff00027202 */ /* 0x002fe40000000f00 */
[----:B------:R-:W-:Y:S01]  /*6500*/  IADD3 R22, PT, PT, R4, 0x1b0, RZ ;  /* 0x000001b004167810 */ /* 0x000fe20007ffe0ff */
[----:B------:R-:W-:Y:S04]  /*6510*/  STL [R1+0x860], R16 ;  /* 0x0008601001007387 */ /* 0x000fe80000100800 */
[----:B------:R-:W4:Y:S01]  /*6520*/  @!P6 LDG.E R2, desc[UR10][R24.64] ;  /* 0x0000000a1802e981 */ /* 0x000f22000c1e1900 */
[----:B--2---:R-:W-:-:S02]  /*6530*/  CS2R R14, SRZ ;  /* 0x00000000000e7805 */ /* 0x004fc4000001ff00 */
[----:B---3--:R-:W-:Y:S02]  /*6540*/  @!P5 MOV R32, R6 ;  /* 0x000000060020d202 */ /* 0x008fe40000000f00 */
[----:B------:R-:W-:Y:S01]  /*6550*/  @!P5 MOV R33, R29 ;  /* 0x0000001d0021d202 */ /* 0x000fe20000000f00 */
[----:B------:R-:W2:Y:S04]  /*6560*/  LDL.LU.64 R38, [R1+0x270] ;  /* 0x0002700001267983 */ /* 0x000ea80000300a00 */
[----:B------:R0:W3:Y:S02]  /*6570*/  @!P1 LDG.E R14, desc[UR10][R34.64] ;  /* 0x0000000a220e9981 */ /* 0x0000e4000c1e1900 */
[----:B0-----:R-:W-:-:S04]  /*6580*/  @!P5 IMAD R34, R19, R20, RZ ;  /* 0x000000141322d224 */ /* 0x001fc800078e02ff */
[C---:B------:R-:W-:Y:S02]  /*6590*/  @!P5 IMAD R34, R18.reuse, R21, R34 ;  /* 0x000000151222d224 */ /* 0x040fe400078e0222 */
[----:B------:R-:W-:Y:S02]  /*65a0*/  @!P5 IMAD.WIDE.U32 R20, R18, R20, R32 ;  /* 0x000000141214d225 */ /* 0x000fe400078e0020 */
[----:B------:R-:W0:Y:S03]  /*65b0*/  @!P5 LDC.64 R18, c[0x0][0x3a0] ;  /* 0x0000e800ff12db82 */ /* 0x000e260000000a00 */
[----:B------:R-:W-:Y:S02]  /*65c0*/  @!P5 IADD3 R32, PT, PT, R21, R34, RZ ;  /* 0x000000221520d210 */ /* 0x000fe40007ffe0ff */
[C---:B------:R-:W-:Y:S01]  /*65d0*/  @!P5 SHF.L.U32 R33, R20.reuse, 0x1, RZ ;  /* 0x000000011421d819 */ /* 0x040fe200000006ff */
[----:B------:R-:W2:Y:S01]  /*65e0*/  LDL.LU.64 R34, [R1+0x288] ;  /* 0x0002880001227983 */ /* 0x000ea20000300a00 */
[----:B------:R-:W-:-:S02]  /*65f0*/  @!P5 SHF.L.U64.HI R32, R20, 0x1, R32 ;  /* 0x000000011420d819 */ /* 0x000fc40000010220 */
[----:B------:R-:W1:Y:S01]  /*6600*/  @!P5 LDC.64 R20, c[0x0][0x398] ;  /* 0x0000e600ff14db82 */ /* 0x000e620000000a00 */
[----:B------:R-:W-:Y:S02]  /*6610*/  SHF.R.S32.HI R23, RZ, 0x1f, R22 ;  /* 0x0000001fff177819 */ /* 0x000fe40000011416 */
[----:B0-----:R-:W-:-:S04]  /*6620*/  @!P5 IADD3 R18, P1, PT, R33, R18, RZ ;  /* 0x000000122112d210 */ /* 0x001fc80007f3e0ff */
[----:B------:R-:W-:Y:S02]  /*6630*/  @!P5 IADD3.X R19, PT, PT, R32, R19, RZ, P1, !PT ;  /* 0x000000132013d210 */ /* 0x000fe40000ffe4ff */
[----:B-1----:R-:W-:-:S04]  /*6640*/  @!P5 IADD3 R20, P1, PT, R33, R20, RZ ;  /* 0x000000142114d210 */ /* 0x002fc80007f3e0ff */
[----:B------:R-:W-:Y:S02]  /*6650*/  @!P5 IADD3.X R21, PT, PT, R32, R21, RZ, P1, !PT ;  /* 0x000000152015d210 */ /* 0x000fe40000ffe4ff */
[----:B------:R-:W-:-:S04]  /*6660*/  ISETP.GE.U32.AND P1, PT, R22, UR16, PT ;  /* 0x0000001016007c0c */ /* 0x000fc8000bf26070 */
[----:B------:R-:W-:-:S13]  /*6670*/  ISETP.GE.AND.EX P6, PT, R23, UR17, PT, P1 ;  /* 0x0000001117007c0c */ /* 0x000fda000bfc6310 */
[----:B------:R-:W0:Y:S01]  /*6680*/  @!P6 LDC.64 R24, c[0x0][0x3f8] ;  /* 0x0000fe00ff18eb82 */ /* 0x000e220000000a00 */
[----:B----4-:R1:W-:Y:S02]  /*6690*/  STL [R1+0x2e4], R9 ;  /* 0x0002e40901007387 */ /* 0x0103e40000100800 */
[----:B-1----:R-:W-:-:S06]  /*66a0*/  MOV R9, RZ ;  /* 0x000000ff00097202 */ /* 0x002fcc0000000f00 */
[----:B------:R0:W4:Y:S04]  /*66b0*/  @!P0 LDG.E R9, desc[UR10][R30.64] ;  /* 0x0000000a1e098981 */ /* 0x000128000c1e1900 */
[----:B------:R1:W-:Y:S02]  /*66c0*/  STL [R1+0x2d0], R2 ;  /* 0x0002d00201007387 */ /* 0x0003e40000100800 */
[----:B-1----:R-:W-:Y:S02]  /*66d0*/  HFMA2 R2, -RZ, RZ, 0, 0 ;  /* 0x00000000ff027431 */ /* 0x002fe400000001ff */
[----:B0-----:R-:W-:-:S04]  /*66e0*/  @!P6 IMAD R30, R23, R24, RZ ;  /* 0x00000018171ee224 */ /* 0x001fc800078e02ff */
[----:B------:R0:W3:Y:S01]  /*66f0*/  @!P0 LDG.E R2, desc[UR10][R26.64] ;  /* 0x0000000a1a028981 */ /* 0x0000e2000c1e1900 */
[----:B------:R-:W-:Y:S01]  /*6700*/  @!P6 IMAD R30, R22, R25, R30 ;  /* 0x00000019161ee224 */ /* 0x000fe200078e021e */
[----:B0-----:R-:W-:Y:S02]  /*6710*/  @!P6 MOV R26, R6 ;  /* 0x00000006001ae202 */ /* 0x001fe40000000f00 */
[----:B------:R-:W-:-:S03]  /*6720*/  @!P6 MOV R27, R29 ;  /* 0x0000001d001be202 */ /* 0x000fc60000000f00 */
[----:B------:R-:W-:Y:S02]  /*6730*/  @!P6 IMAD.WIDE.U32 R24, R22, R24, R26 ;  /* 0x000000181618e225 */ /* 0x000fe400078e001a */
[----:B------:R-:W0:Y:S03]  /*6740*/  @!P6 LDC.64 R22, c[0x0][0x3a0] ;  /* 0x0000e800ff16eb82 */ /* 0x000e260000000a00 */
[----:B------:R-:W-:Y:S02]  /*6750*/  @!P6 IADD3 R26, PT, PT, R25, R30, RZ ;  /* 0x0000001e191ae210 */ /* 0x000fe40007ffe0ff */
[C---:B------:R-:W-:Y:S02]  /*6760*/  @!P6 SHF.L.U32 R27, R24.reuse, 0x1, RZ ;  /* 0x00000001181be819 */ /* 0x040fe400000006ff */
[----:B------:R-:W-:Y:S02]  /*6770*/  @!P6 SHF.L.U64.HI R26, R24, 0x1, R26 ;  /* 0x00000001181ae819 */ /* 0x000fe4000001021a */
[----:B------:R-:W1:Y:S01]  /*6780*/  @!P6 LDC.64 R24, c[0x0][0x398] ;  /* 0x0000e600ff18eb82 */ /* 0x000e620000000a00 */
[----:B------:R-:W-:-:S04]  /*6790*/  LOP3.LUT R5, R5, 0xffffffef, RZ, 0xc0, !PT ;  /* 0xffffffef05057812 */ /* 0x000fc800078ec0ff */
[----:B------:R-:W-:-:S04]  /*67a0*/  @P5 LOP3.LUT R5, R5, 0x10, RZ, 0xfc, !PT ;  /* 0x0000001005055812 */ /* 0x000fc800078efcff */
[----:B------:R-:W-:Y:S02]  /*67b0*/  LOP3.LUT R5, R5, 0xfffffff7, RZ, 0xc0, !PT ;  /* 0xfffffff705057812 */ /* 0x000fe400078ec0ff */
[----:B0-----:R-:W-:-:S04]  /*67c0*/  @!P6 IADD3 R22, P1, PT, R27, R22, RZ ;  /* 0x000000161b16e210 */ /* 0x001fc80007f3e0ff */
[C---:B------:R-:W-:Y:S02]  /*67d0*/  @!P6 IADD3.X R23, PT, PT, R26.reuse, R23, RZ, P1, !PT ;  /* 0x000000171a17e210 */ /* 0x040fe40000ffe4ff */
[----:B-1----:R-:W-:Y:S02]  /*67e0*/  @!P6 IADD3 R24, P1, PT, R27, R24, RZ ;  /* 0x000000181b18e210 */ /* 0x002fe40007f3e0ff */
[----:B------:R-:W-:Y:S02]  /*67f0*/  @P6 LOP3.LUT R5, R5, 0x8, RZ, 0xfc, !PT ;  /* 0x0000000805056812 */ /* 0x000fe400078efcff */
[----:B------:R-:W-:Y:S02]  /*6800*/  @!P6 IADD3.X R25, PT, PT, R26, R25, RZ, P1, !PT ;  /* 0x000000191a19e210 */ /* 0x000fe40000ffe4ff */
[----:B------:R-:W-:Y:S01]  /*6810*/  LOP3.LUT P6, RZ, R0, 0x80000000, RZ, 0xc0, !PT ;  /* 0x8000000000ff7812 */ /* 0x000fe200078cc0ff */
[----:B----4-:R0:W-:Y:S02]  /*6820*/  STL [R1+0x2c8], R9 ;  /* 0x0002c80901007387 */ /* 0x0101e40000100800 */
[----:B0-----:R-:W-:-:S10]  /*6830*/  HFMA2 R9, -RZ, RZ, 0, 0 ;  /* 0x00000000ff097431 */ /* 0x001fd400000001ff */
[----:B------:R-:W4:Y:S01]  /*6840*/  @!P6 LDG.E R9, desc[UR10][R40.64] ;  /* 0x0000000a2809e981 */ /* 0x000f22000c1e1900 */
[----:B------:R-:W-:-:S03]  /*6850*/  IADD3 R33, PT, PT, R4, 0x1b8, RZ ;  /* 0x000001b804217810 */ /* 0x000fc60007ffe0ff */
[----:B------:R0:W-:Y:S01]  /*6860*/  STL [R1+0x850], R17 ;  /* 0x0008501101007387 */ /* 0x0001e20000100800 */
[----:B------:R-:W-:Y:S02]  /*6870*/  SHF.R.S32.HI R26, RZ, 0x1f, R33 ;  /* 0x0000001fff1a7819 */ /* 0x000fe40000011421 */
[----:B------:R-:W-:Y:S01]  /*6880*/  ISETP.GE.U32.AND P1, PT, R33, UR16, PT ;  /* 0x0000001021007c0c */ /* 0x000fe2000bf26070 */
[----:B------:R-:W3:Y:S01]  /*6890*/  LDL.LU.64 R40, [R1+0x298] ;  /* 0x0002980001287983 */ /* 0x000ee20000300a00 */
[----:B0-----:R-:W-:-:S06]  /*68a0*/  CS2R R16, SRZ ;  /* 0x0000000000107805 */ /* 0x001fcc000001ff00 */
[----:B------:R-:W3:Y:S01]  /*68b0*/  @!P6 LDG.E R16, desc[UR10][R44.64] ;  /* 0x0000000a2c10e981 */ /* 0x000ee2000c1e1900 */
[----:B------:R-:W-:Y:S02]  /*68c0*/  ISETP.GE.AND.EX P6, PT, R26, UR17, PT, P1 ;  /* 0x000000111a007c0c */ /* 0x000fe4000bfc6310 */
[C---:B------:R-:W-:Y:S02]  /*68d0*/  LOP3.LUT P1, RZ, R5.reuse, 0x10000, RZ, 0xc0, !PT ;  /* 0x0001000005ff7812 */ /* 0x040fe4000782c0ff */
[----:B------:R-:W-:Y:S01]  /*68e0*/  LOP3.LUT P0, RZ, R5, 0x8000, RZ, 0xc0, !PT ;  /* 0x0000800005ff7812 */ /* 0x000fe2000780c0ff */
[----:B------:R-:W3:Y:S04]  /*68f0*/  LDL.LU.64 R44, [R1+0x290] ;  /* 0x00029000012c7983 */ /* 0x000ee80000300a00 */
[----:B------:R0:W-:Y:S04]  /*6900*/  STL.64 [R1+0x840], R22 ;  /* 0x0008401601007387 */ /* 0x0001e80000100a00 */
[----:B------:R-:W1:Y:S01]  /*6910*/  @!P6 LDC.64 R30, c[0x0][0x3f8] ;  /* 0x0000fe00ff1eeb82 */ /* 0x000e620000000a00 */
[----:B0-----:R-:W3:Y:S04]  /*6920*/  LDL.LU.64 R22, [R1+0x268] ;  /* 0x0002680001167983 */ /* 0x001ee80000300a00 */
[----:B----4-:R0:W-:Y:S02]  /*6930*/  STL [R1+0x2c4], R9 ;  /* 0x0002c40901007387 */ /* 0x0101e40000100800 */
[----:B0-----:R-:W-:-:S06]  /*6940*/  MOV R9, RZ ;  /* 0x000000ff00097202 */ /* 0x001fcc0000000f00 */
[----:B--2---:R-:W2:Y:S01]  /*6950*/  @!P1 LDG.E R9, desc[UR10][R34.64] ;  /* 0x0000000a22099981 */ /* 0x004ea2000c1e1900 */
[----:B-1----:R-:W-:Y:S01]  /*6960*/  @!P6 IMAD R32, R26, R30, RZ ;  /* 0x0000001e1a20e224 */ /* 0x002fe200078e02ff */
[----:B------:R-:W-:Y:S02]  /*6970*/  @!P6 MOV R27, R29 ;  /* 0x0000001d001be202 */ /* 0x000fe40000000f00 */
[----:B------:R-:W-:Y:S04]  /*6980*/  STL [R1+0x83c], R24 ;  /* 0x00083c1801007387 */ /* 0x000fe80000100800 */
[----:B------:R-:W-:Y:S01]  /*6990*/  STL [R1+0x838], R25 ;  /* 0x0008381901007387 */ /* 0x000fe20000100800 */
[----:B------:R-:W-:-:S03]  /*69a0*/  LOP3.LUT R5, R5, 0xfffffffb, RZ, 0xc0, !PT ;  /* 0xfffffffb05057812 */ /* 0x000fc600078ec0ff */
[----:B------:R-:W4:Y:S04]  /*69b0*/  LDL.64 R34, [R1+0x258] ;  /* 0x0002580001227983 */ /* 0x000f280000100a00 */
[----:B--2---:R0:W-:Y:S02]  /*69c0*/  STL [R1+0x2bc], R9 ;  /* 0x0002bc0901007387 */ /* 0x0041e40000100800 */
[----:B0-----:R-:W-:-:S06]  /*69d0*/  HFMA2 R9, -RZ, RZ, 0, 0 ;  /* 0x00000000ff097431 */ /* 0x001fcc00000001ff */
[----:B---3--:R-:W2:Y:S01]  /*69e0*/  @!P0 LDG.E R9, desc[UR10][R40.64] ;  /* 0x0000000a28098981 */ /* 0x008ea2000c1e1900 */
[----:B------:R-:W-:Y:S01]  /*69f0*/  @!P6 MOV R26, R6 ;  /* 0x00000006001ae202 */ /* 0x000fe20000000f00 */
[----:B------:R-:W-:-:S04]  /*6a00*/  @!P6 IMAD R32, R33, R31, R32 ;  /* 0x0000001f2120e224 */ /* 0x000fc800078e0220 */
[----:B------:R-:W-:Y:S02]  /*6a10*/  @!P6 IMAD.WIDE.U32 R30, R33, R30, R26 ;  /* 0x0000001e211ee225 */ /* 0x000fe400078e001a */
[----:B------:R-:W0:Y:S01]  /*6a20*/  @!P6 LDC.64 R26, c[0x0][0x3a0] ;  /* 0x0000e800ff1aeb82 */ /* 0x000e220000000a00 */
[----:B------:R-:W-:Y:S02]  /*6a30*/  CS2R R24, SRZ ;  /* 0x0000000000187805 */ /* 0x000fe4000001ff00 */
[----:B------:R-:W-:Y:S01]  /*6a40*/  @P6 LOP3.LUT R5, R5, 0x4, RZ, 0xfc, !PT ;  /* 0x0000000405056812 */ /* 0x000fe200078efcff */
[----:B------:R-:W3:Y:S01]  /*6a50*/  LDL.64 R40, [R1+0x280] ;  /* 0x0002800001287983 */ /* 0x000ee20000100a00 */
[----:B------:R-:W-:Y:S02]  /*6a60*/  @!P6 IADD3 R32, PT, PT, R31, R32, RZ ;  /* 0x000000201f20e210 */ /* 0x000fe40007ffe0ff */
[C---:B------:R-:W-:Y:S01]  /*6a70*/  @!P6 SHF.L.U32 R33, R30.reuse, 0x1, RZ ;  /* 0x000000011e21e819 */ /* 0x040fe200000006ff */
[----:B------:R1:W3:Y:S01]  /*6a80*/  @!P1 LDG.E R25, desc[UR10][R38.64] ;  /* 0x0000000a26199981 */ /* 0x0002e2000c1e1900 */
[----:B------:R-:W-:-:S02]  /*6a90*/  @!P6 SHF.L.U64.HI R32, R30, 0x1, R32 ;  /* 0x000000011e20e819 */ /* 0x000fc40000010220 */
[----:B------:R-:W4:Y:S01]  /*6aa0*/  @!P6 LDC.64 R30, c[0x0][0x398] ;  /* 0x0000e600ff1eeb82 */ /* 0x000f220000000a00 */
[----:B--2---:R2:W-:Y:S02]  /*6ab0*/  STL [R1+0x2a0], R9 ;  /* 0x0002a00901007387 */ /* 0x0045e40000100800 */
[----:B--2---:R-:W-:-:S06]  /*6ac0*/  MOV R9, RZ ;  /* 0x000000ff00097202 */ /* 0x004fcc0000000f00 */
[----:B------:R-:W2:Y:S01]  /*6ad0*/  @!P0 LDG.E R9, desc[UR10][R44.64] ;  /* 0x0000000a2c098981 */ /* 0x000ea2000c1e1900 */
[C---:B0-----:R-:W-:Y:S02]  /*6ae0*/  @!P6 IADD3 R26, P1, PT, R33.reuse, R26, RZ ;  /* 0x0000001a211ae210 */ /* 0x041fe40007f3e0ff */
[----:B-1----:R-:W-:Y:S02]  /*6af0*/  IADD3 R39, PT, PT, R4, 0x1c0, RZ ;  /* 0x000001c004277810 */ /* 0x002fe40007ffe0ff */
[C---:B------:R-:W-:Y:S02]  /*6b00*/  @!P6 IADD3.X R27, PT, PT, R32.reuse, R27, RZ, P1, !PT ;  /* 0x0000001b201be210 */ /* 0x040fe40000ffe4ff */
[----:B----4-:R-:W-:Y:S02]  /*6b10*/  @!P6 IADD3 R30, P1, PT, R33, R30, RZ ;  /* 0x0000001e211ee210 */ /* 0x010fe40007f3e0ff */
[----:B------:R-:W-:Y:S01]  /*6b20*/  SHF.R.S32.HI R38, RZ, 0x1f, R39 ;  /* 0x0000001fff267819 */ /* 0x000fe20000011427 */
[----:B------:R-:W4:Y:S01]  /*6b30*/  LDL.64 R44, [R1+0x278] ;  /* 0x00027800012c7983 */ /* 0x000f220000100a00 */
[----:B------:R-:W-:-:S02]  /*6b40*/  @!P6 IADD3.X R31, PT, PT, R32, R31, RZ, P1, !PT ;  /* 0x0000001f201fe210 */ /* 0x000fc40000ffe4ff */
[----:B------:R-:W-:-:S04]  /*6b50*/  ISETP.GE.U32.AND P1, PT, R39, UR16, PT ;  /* 0x0000001027007c0c */ /* 0x000fc8000bf26070 */
[----:B------:R-:W-:Y:S02]  /*6b60*/  ISETP.GE.AND.EX P0, PT, R38, UR17, PT, P1 ;  /* 0x0000001126007c0c */ /* 0x000fe4000bf06310 */
[----:B------:R-:W-:Y:S01]  /*6b70*/  LOP3.LUT P1, RZ, R5, 0x4000, RZ, 0xc0, !PT ;  /* 0x0000400005ff7812 */ /* 0x000fe2000782c0ff */
[----:B--2---:R0:W-:Y:S02]  /*6b80*/  STL [R1+0x29c], R9 ;  /* 0x00029c0901007387 */ /* 0x0041e40000100800 */
[----:B0-----:R-:W-:-:S10]  /*6b90*/  HFMA2 R9, -RZ, RZ, 0, 0 ;  /* 0x00000000ff097431 */ /* 0x001fd400000001ff */
[----:B------:R-:W2:Y:S01]  /*6ba0*/  @!P1 LDG.E R9, desc[UR10][R22.64] ;  /* 0x0000000a16099981 */ /* 0x000ea2000c1e1900 */
[----:B------:R-:W-:Y:S02]  /*6bb0*/  @!P0 MOV R32, R6 ;  /* 0x0000000600208202 */ /* 0x000fe40000000f00 */
[----:B------:R-:W-:Y:S02]  /*6bc0*/  @!P0 MOV R33, R29 ;  /* 0x0000001d00218202 */ /* 0x000fe40000000f00 */
[----:B------:R-:W-:Y:S01]  /*6bd0*/  LOP3.LUT R5, R5, 0xfffffffd, RZ, 0xc0, !PT ;  /* 0xfffffffd05057812 */ /* 0x000fe200078ec0ff */
[----:B------:R-:W4:Y:S04]  /*6be0*/  LDL.LU.64 R22, [R1+0x248] ;  /* 0x0002480001167983 */ /* 0x000f280000300a00 */
[----:B--2---:R0:W-:Y:S02]  /*6bf0*/  STL [R1+0x298], R9 ;  /* 0x0002980901007387 */ /* 0x0041e40000100800 */
[----:B0-----:R-:W-:-:S06]  /*6c00*/  MOV R9, RZ ;  /* 0x000000ff00097202 */ /* 0x001fcc0000000f00 */
[----:B------:R0:W2:Y:S02]  /*6c10*/  @!P1 LDG.E R9, desc[UR10][R34.64] ;  /* 0x0000000a22099981 */ /* 0x0000a4000c1e1900 */
        /* <DEDUP_REMOVED lines=9> */
[----:B------:R-:W-:Y:S02]  /*6cb0*/  @P0 LOP3.LUT R5, R5, 0x2, RZ, 0xfc, !PT ;  /* 0x0000000205050812 */ /* 0x000fe400078efcff */
[----:B0-----:R-:W-:-:S04]  /*6cc0*/  @!P0 IADD3 R32, P1, PT, R39, R32, RZ ;  /* 0x0000002027208210 */ /* 0x001fc80007f3e0ff */
[----:B------:R-:W-:Y:S02]  /*6cd0*/  @!P0 IADD3.X R33, PT, PT, R38, R33, RZ, P1, !PT ;  /* 0x0000002126218210 */ /* 0x000fe40000ffe4ff */
[----:B-1----:R-:W-:-:S04]  /*6ce0*/  @!P0 IADD3 R34, P1, PT, R39, R34, RZ ;  /* 0x0000002227228210 */ /* 0x002fc80007f3e0ff */
[----:B------:R-:W-:Y:S02]  /*6cf0*/  @!P0 IADD3.X R35, PT, PT, R38, R35, RZ, P1, !PT ;  /* 0x0000002326238210 */ /* 0x000fe40000ffe4ff */
[----:B------:R-:W-:Y:S01]  /*6d00*/  LOP3.LUT P0, RZ, R0, 0x40000000, RZ, 0xc0, !PT ;  /* 0x4000000000ff7812 */ /* 0x000fe2000780c0ff */
[----:B--2---:R0:W-:Y:S02]  /*6d10*/  STL [R1+0x294], R9 ;  /* 0x0002940901007387 */ /* 0x0041e40000100800 */
[----:B0-----:R-:W-:-:S10]  /*6d20*/  HFMA2 R9, -RZ, RZ, 0, 0 ;  /* 0x00000000ff097431 */ /* 0x001fd400000001ff */
[----:B---3--:R-:W2:Y:S04]  /*6d30*/  @!P0 LDG.E R9, desc[UR10][R40.64] ;  /* 0x0000000a28098981 */ /* 0x008ea8000c1e1900 */
[----:B--2---:R0:W-:Y:S02]  /*6d40*/  STL [R1+0x290], R9 ;  /* 0x0002900901007387 */ /* 0x0041e40000100800 */
[----:B0-----:R-:W-:-:S06]  /*6d50*/  MOV R9, RZ ;  /* 0x000000ff00097202 */ /* 0x001fcc0000000f00 */
[----:B----4-:R-:W2:Y:S01]  /*6d60*/  @!P0 LDG.E R9, desc[UR10][R44.64] ;  /* 0x0000000a2c098981 */ /* 0x010ea2000c1e1900 */
[----:B------:R-:W-:-:S04]  /*6d70*/  IADD3 R41, PT, PT, R4, 0x1c8, RZ ;  /* 0x000001c804297810 */ /* 0x000fc80007ffe0ff */
[----:B------:R-:W-:Y:S02]  /*6d80*/  SHF.R.S32.HI R40, RZ, 0x1f, R41 ;  /* 0x0000001fff287819 */ /* 0x000fe40000011429 */
[----:B------:R-:W-:Y:S01]  /*6d90*/  ISETP.GE.U32.AND P1, PT, R41, UR16, PT ;  /* 0x0000001029007c0c */ /* 0x000fe2000bf26070 */
[----:B------:R0:W-:Y:S03]  /*6da0*/  STL.64 [R1+0x848], R26 ;  /* 0x0008481a01007387 */ /* 0x0001e60000100a00 */
[----:B------:R-:W-:Y:S01]  /*6db0*/  ISETP.GE.AND.EX P0, PT, R40, UR17, PT, P1 ;  /* 0x0000001128007c0c */ /* 0x000fe2000bf06310 */
[----:B------:R-:W3:Y:S01]  /*6dc0*/  LDL.LU.64 R44, [R1+0x250] ;  /* 0x00025000012c7983 */ /* 0x000ee20000300a00 */
[----:B------:R-:W-:-:S03]  /*6dd0*/  LOP3.LUT P1, RZ, R5, 0x1000, RZ, 0xc0, !PT ;  /* 0x0000100005ff7812 */ /* 0x000fc6000782c0ff */
[----:B0-----:R-:W4:Y:S08]  /*6de0*/  LDL.64 R26, [R1+0x228] ;  /* 0x00022800011a7983 */ /* 0x001f300000100a00 */
[----:B------:R-:W0:Y:S02]  /*6df0*/  @!P0 LDC.64 R38, c[0x0][0x3f8] ;  /* 0x0000fe00ff268b82 */ /* 0x000e240000000a00 */
[----:B------:R1:W4:Y:S02]  /*6e00*/  @!P1 LDG.E R15, desc[UR10][R36.64] ;  /* 0x0000000a240f9981 */ /* 0x000324000c1e1900 */
[----:B-1----:R-:W-:-:S02]  /*6e10*/  @!P0 MOV R36, R6 ;  /* 0x0000000600248202 */ /* 0x002fc40000000f00 */
[----:B------:R-:W-:Y:S01]  /*6e20*/  @!P0 MOV R37, R29 ;  /* 0x0000001d00258202 */ /* 0x000fe20000000f00 */
[----:B0-----:R-:W-:-:S04]  /*6e30*/  @!P0 IMAD R40, R40, R38, RZ ;  /* 0x0000002628288224 */ /* 0x001fc800078e02ff */
[C---:B------:R-:W-:Y:S02]  /*6e40*/  @!P0 IMAD R40, R41.reuse, R39, R40 ;  /* 0x0000002729288224 */ /* 0x040fe400078e0228 */
[----:B------:R-:W-:Y:S02]  /*6e50*/  @!P0 IMAD.WIDE.U32 R38, R41, R38, R36 ;  /* 0x0000002629268225 */ /* 0x000fe400078e0024 */
[----:B------:R-:W0:Y:S03]  /*6e60*/  @!P0 LDC.64 R36, c[0x0][0x3a0] ;  /* 0x0000e800ff248b82 */ /* 0x000e260000000a00 */
[----:B------:R-:W-:Y:S01]  /*6e70*/  @!P0 IADD3 R40, PT, PT, R39, R40, RZ ;  /* 0x0000002827288210 */ /* 0x000fe20007ffe0ff */
[----:B--2---:R1:W-:Y:S02]  /*6e80*/  STL [R1+0x28c], R9 ;  /* 0x00028c0901007387 */ /* 0x0043e40000100800 */
[----:B-1----:R-:W-:-:S06]  /*6e90*/  HFMA2 R9, -RZ, RZ, 0, 0 ;  /* 0x00000000ff097431 */ /* 0x002fcc00000001ff */
[----:B------:R-:W2:Y:S01]  /*6ea0*/  @!P1 LDG.E R9, desc[UR10][R22.64] ;  /* 0x0000000a16099981 */ /* 0x000ea2000c1e1900 */
[C---:B------:R-:W-:Y:S02]  /*6eb0*/  @!P0 SHF.L.U64.HI R40, R38.reuse, 0x1, R40 ;  /* 0x0000000126288819 */ /* 0x040fe40000010228 */
[----:B------:R-:W-:Y:S02]  /*6ec0*/  @!P0 SHF.L.U32 R41, R38, 0x1, RZ ;  /* 0x0000000126298819 */ /* 0x000fe400000006ff */
[----:B------:R-:W1:Y:S02]  /*6ed0*/  @!P0 LDC.64 R38, c[0x0][0x398] ;  /* 0x0000e600ff268b82 */ /* 0x000e640000000a00 */
[----:B0-----:R-:W-:Y:S01]  /*6ee0*/  @!P0 IADD3 R36, P1, PT, R41, R36, RZ ;  /* 0x0000002429248210 */ /* 0x001fe20007f3e0ff */
[----:B------:R-:W4:Y:S03]  /*6ef0*/  LDL.LU.64 R22, [R1+0x218] ;  /* 0x0002180001167983 */ /* 0x000f260000300a00 */
[----:B------:R-:W-:-:S02]  /*6f00*/  @!P0 IADD3.X R37, PT, PT, R40, R37, RZ, P1, !PT ;  /* 0x0000002528258210 */ /* 0x000fc40000ffe4ff */
[----:B-1----:R-:W-:-:S04]  /*6f10*/  @!P0 IADD3 R38, P1, PT, R41, R38, RZ ;  /* 0x0000002629268210 */ /* 0x002fc80007f3e0ff */
[----:B------:R-:W-:Y:S02]  /*6f20*/  @!P0 IADD3.X R39, PT, PT, R40, R39, RZ, P1, !PT ;  /* 0x0000002728278210 */ /* 0x000fe40000ffe4ff */
[----:B------:R-:W4:Y:S01]  /*6f30*/  LDL.LU.64 R40, [R1+0x260] ;  /* 0x0002600001287983 */ /* 0x000f220000300a00 */
[----:B------:R-:W-:-:S04]  /*6f40*/  LOP3.LUT R5, R5, 0xfffffffe, RZ, 0xc0, !PT ;  /* 0xfffffffe05057812 */ /* 0x000fc800078ec0ff */
[----:B------:R-:W-:-:S04]  /*6f50*/  @P0 LOP3.LUT R5, R5, 0x1, RZ, 0xfc, !PT ;  /* 0x0000000105050812 */ /* 0x000fc800078efcff */
[----:B------:R-:W-:-:S13]  /*6f60*/  LOP3.LUT P1, RZ, R5, 0x800, RZ, 0xc0, !PT ;  /* 0x0000080005ff7812 */ /* 0x000fda000782c0ff */
[----:B---3--:R0:W3:Y:S04]  /*6f70*/  @!P1 LDG.E R24, desc[UR10][R44.64] ;  /* 0x0000000a2c189981 */ /* 0x0080e8000c1e1900 */
[----:B--2---:R1:W-:Y:S02]  /*6f80*/  STL [R1+0x288], R9 ;  /* 0x0002880901007387 */ /* 0x0043e40000100800 */
[----:B-1----:R-:W-:-:S06]  /*6f90*/  HFMA2 R9, -RZ, RZ, 0, 0 ;  /* 0x00000000ff097431 */ /* 0x002fcc00000001ff */
[----:B----4-:R-:W2:Y:S01]  /*6fa0*/  @!P2 LDG.E R9, desc[UR10][R26.64] ;  /* 0x0000000a1a09a981 */ /* 0x010ea2000c1e1900 */
[----:B0-----:R-:W-:-:S04]  /*6fb0*/  IADD3 R44, PT, PT, R4, 0x1d0, RZ ;  /* 0x000001d0042c7810 */ /* 0x001fc80007ffe0ff */
[----:B------:R-:W-:Y:S01]  /*6fc0*/  SHF.R.S32.HI R45, RZ, 0x1f, R44 ;  /* 0x0000001fff2d7819 */ /* 0x000fe2000001142c */
[----:B------:R0:W4:Y:S01]  /*6fd0*/  @!P1 LDG.E R17, desc[UR10][R40.64] ;  /* 0x0000000a28119981 */ /* 0x000122000c1e1900 */
[----:B------:R-:W-:-:S04]  /*6fe0*/  ISETP.GE.U32.AND P1, PT, R44, UR16, PT ;  /* 0x000000102c007c0c */ /* 0x000fc8000bf26070 */
[----:B------:R-:W-:-:S13]  /*6ff0*/  ISETP.GE.AND.EX P1, PT, R45, UR17, PT, P1 ;  /* 0x000000112d007c0c */ /* 0x000fda000bf26310 */
[----:B0-----:R-:W0:Y:S01]  /*7000*/  @!P1 LDC.64 R40, c[0x0][0x3f8] ;  /* 0x0000fe00ff289b82 */ /* 0x001e220000000a00 */
[----:B------:R-:W-:Y:S01]  /*7010*/  @!P1 MOV R42, R6 ;  /* 0x00000006002a9202 */ /* 0x000fe20000000f00 */
[----:B------:R1:W-:Y:S01]  /*7020*/  STL [R1+0x834], R31 ;  /* 0x0008341f01007387 */ /* 0x0003e20000100800 */
[----:B0-----:R-:W-:-:S04]  /*7030*/  @!P1 IMAD R45, R45, R40, RZ ;  /* 0x000000282d2d9224 */ /* 0x001fc800078e02ff */
[----:B------:R-:W-:Y:S01]  /*7040*/  @!P1 IMAD R45, R44, R41, R45 ;  /* 0x000000292c2d9224 */ /* 0x000fe200078e022d */
[----:B-1----:R-:W-:Y:S02]  /*7050*/  MOV R31, RZ ;  /* 0x000000ff001f7202 */ /* 0x002fe40000000f00 */
[----:B------:R-:W-:-:S04]  /*7060*/  MOV R27, R2 ;  /* 0x00000002001b7202 */ /* 0x000fc80000000f00 */
[----:B------:R0:W3:Y:S02]  /*7070*/  @!P2 LDG.E R31, desc[UR10][R22.64] ;  /* 0x0000000a161fa981 */ /* 0x0000e4000c1e1900 */
[----:B0-----:R-:W-:Y:S02]  /*7080*/  MOV R22, R3 ;  /* 0x0000000300167202 */ /* 0x001fe40000000f00 */
[----:B--2---:R0:W-:Y:S02]  /*7090*/  STL [R1+0x268], R9 ;  /* 0x0002680901007387 */ /* 0x0041e40000100800 */
[----:B0-----:R-:W-:Y:S02]  /*70a0*/  MOV R9, R43 ;  /* 0x0000002b00097202 */ /* 0x001fe40000000f00 */
[----:B------:R-:W-:-:S03]  /*70b0*/  @!P1 MOV R43, R29 ;  /* 0x0000001d002b9202 */ /* 0x000fc60000000f00 */
        /* <DEDUP_REMOVED lines=8> */
[----:B------:R-:W2:Y:S04]  /*7140*/  LDL.LU.64 R42, [R1+0x230] ;  /* 0x00023000012a7983 */ /* 0x000ea80000300a00 */
[----:B------:R1:W-:Y:S02]  /*7150*/  @!P1 STL.64 [R1+0x2b0], R2 ;  /* 0x0002b00201009387 */ /* 0x0003e40000100a00 */
[----:B-1----:R-:W-:-:S04]  /*7160*/  @!P1 IADD3 R2, P2, PT, R45, R40, RZ ;  /* 0x000000282d029210 */ /* 0x002fc80007f5e0ff */
[----:B------:R-:W-:Y:S02]  /*7170*/  @!P1 IADD3.X R3, PT, PT, R44, R41, RZ, P2, !PT ;  /* 0x000000292c039210 */ /* 0x000fe400017fe4ff */
[----:B------:R-:W-:Y:S01]  /*7180*/  LOP3.LUT P2, RZ, R5, 0x200, RZ, 0xc0, !PT ;  /* 0x0000020005ff7812 */ /* 0x000fe2000784c0ff */
[----:B------:R-:W4:Y:S01]  /*7190*/  LDL.LU.64 R40, [R1+0x210] ;  /* 0x0002100001287983 */ /* 0x000f220000300a00 */
[----:B------:R-:W-:-:S11]  /*71a0*/  MOV R26, RZ ;  /* 0x000000ff001a7202 */ /* 0x000fd60000000f00 */
[----:B--2---:R-:W2:Y:S04]  /*71b0*/  @!P2 LDG.E R26, desc[UR10][R42.64] ;  /* 0x0000000a2a1aa981 */ /* 0x004ea8000c1e1900 */
[----:B------:R-:W-:Y:S04]  /*71c0*/  STL [R1+0x7f4], R45 ;  /* 0x0007f42d01007387 */ /* 0x000fe80000100800 */
[----:B------:R-:W-:Y:S04]  /*71d0*/  STL [R1+0x7f8], R45 ;  /* 0x0007f82d01007387 */ /* 0x000fe80000100800 */
[----:B------:R-:W-:Y:S04]  /*71e0*/  STL [R1+0x7ec], R44 ;  /* 0x0007ec2c01007387 */ /* 0x000fe80000100800 */
[----:B------:R-:W-:Y:S04]  /*71f0*/  STL [R1+0x7fc], R44 ;  /* 0x0007fc2c01007387 */ /* 0x000fe80000100800 */
[----:B------:R0:W-:Y:S04]  /*7200*/  STL [R1+0x804], R44 ;  /* 0x0008042c01007387 */ /* 0x0001e80000100800 */
[----:B0-----:R-:W3:Y:S04]  /*7210*/  LDL.64 R44, [R1+0x240] ;  /* 0x00024000012c7983 */ /* 0x001ee80000100a00 */
[----:B------:R0:W-:Y:S04]  /*7220*/  @!P1 STL.64 [R1+0x2a8], R2 ;  /* 0x0002a80201009387 */ /* 0x0001e80000100a00 */
[----:B0-----:R-:W3:Y:S04]  /*7230*/  LDL.LU.64 R2, [R1+0x870] ;  /* 0x0008700001027983 */ /* 0x001ee80000300a00 */
[----:B--2---:R0:W-:Y:S02]  /*7240*/  STL [R1+0x24c], R26 ;  /* 0x00024c1a01007387 */ /* 0x0041e40000100800 */
[----:B0-----:R-:W-:-:S06]  /*7250*/  HFMA2 R26, -RZ, RZ, 0, 0 ;  /* 0x00000000ff1a7431 */ /* 0x001fcc00000001ff */
[----:B----4-:R0:W2:Y:S01]  /*7260*/  @!P3 LDG.E R26, desc[UR10][R40.64] ;  /* 0x0000000a281ab981 */ /* 0x0100a2000c1e1900 */
[----:B------:R-:W-:Y:S01]  /*7270*/  MOV R23, R14 ;  /* 0x0000000e00177202 */ /* 0x000fe20000000f00 */
[----:B------:R-:W-:Y:S01]  /*7280*/  HFMA2 R14, -RZ, RZ, 0, 0 ;  /* 0x00000000ff0e7431 */ /* 0x000fe200000001ff */
[----:B------:R-:W-:-:S04]  /*7290*/  IADD3 R42, PT, PT, R4, 0x1d8, RZ ;  /* 0x000001d8042a7810 */ /* 0x000fc80007ffe0ff */
[----:B------:R-:W-:Y:S01]  /*72a0*/  SHF.R.S32.HI R43, RZ, 0x1f, R42 ;  /* 0x0000001fff2b7819 */ /* 0x000fe2000001142a */
[----:B---3--:R1:W3:Y:S01]  /*72b0*/  @!P2 LDG.E R14, desc[UR10][R44.64] ;  /* 0x0000000a2c0ea981 */ /* 0x0082e2000c1e1900 */
[----:B------:R-:W-:-:S04]  /*72c0*/  ISETP.GE.U32.AND P2, PT, R42, UR16, PT ;  /* 0x000000102a007c0c */ /* 0x000fc8000bf46070 */
[----:B------:R-:W-:Y:S01]  /*72d0*/  ISETP.GE.AND.EX P2, PT, R43, UR17, PT, P2 ;  /* 0x000000112b007c0c */ /* 0x000fe2000bf46320 */
[----:B------:R-:W-:-:S12]  /*72e0*/  STL [R1+0x7f0], R42 ;  /* 0x0007f02a01007387 */ /* 0x000fd80000100800 */
[----:B0-----:R-:W-:Y:S02]  /*72f0*/  @!P2 MOV R40, R6 ;  /* 0x000000060028a202 */ /* 0x001fe40000000f00 */
[----:B------:R-:W-:Y:S01]  /*7300*/  @!P2 MOV R41, R29 ;  /* 0x0000001d0029a202 */ /* 0x000fe20000000f00 */
[----:B------:R-:W-:Y:S04]  /*7310*/  STL [R1+0x800], R42 ;  /* 0x0008002a01007387 */ /* 0x000fe80000100800 */
[----:B------:R-:W-:Y:S04]  /*7320*/  STL [R1+0x808], R42 ;  /* 0x0008082a01007387 */ /* 0x000fe80000100800 */
[----:B------:R-:W-:Y:S01]  /*7330*/  STL [R1+0x80c], R42 ;  /* 0x00080c2a01007387 */ /* 0x000fe20000100800 */
[----:B-1----:R-:W-:-:S02]  /*7340*/  MOV R45, R23 ;  /* 0x00000017002d7202 */ /* 0x002fc40000000f00 */
[----:B------:R-:W-:Y:S02]  /*7350*/  MOV R23, R8 ;  /* 0x0000000800177202 */ /* 0x000fe40000000f00 */
[----:B------:R-:W-:Y:S01]  /*7360*/  MOV R44, R9 ;  /* 0x00000009002c7202 */ /* 0x000fe20000000f00 */
[----:B--2---:R0:W-:Y:S02]  /*7370*/  STL [R1+0x250], R26 ;  /* 0x0002501a01007387 */ /* 0x0041e40000100800 */
[----:B0-----:R-:W-:-:S06]  /*7380*/  HFMA2 R26, -RZ, RZ, 0, 0 ;  /* 0x00000000ff1a7431 */ /* 0x001fcc00000001ff */
[----:B------:R0:W2:Y:S02]  /*7390*/  @!P3 LDG.E R26, desc[UR10][R2.64] ;  /* 0x0000000a021ab981 */ /* 0x0000a4000c1e1900 */
[----:B0-----:R-:W0:Y:S02]  /*73a0*/  @!P2 LDC.64 R2, c[0x0][0x3f8] ;  /* 0x0000fe00ff02ab82 */ /* 0x001e240000000a00 */
[-C--:B0-----:R-:W-:Y:S02]  /*73b0*/  @!P2 IMAD R43, R43, R2.reuse, RZ ;  /* 0x000000022b2ba224 */ /* 0x081fe400078e02ff */
[----:B------:R-:W-:-:S04]  /*73c0*/  @!P2 IMAD.WIDE.U32 R40, R42, R2, R40 ;  /* 0x000000022a28a225 */ /* 0x000fc800078e0028 */
[----:B------:R-:W-:Y:S02]  /*73d0*/  @!P2 IMAD R43, R42, R3, R43 ;  /* 0x000000032a2ba224 */ /* 0x000fe400078e022b */
[----:B------:R-:W0:Y:S03]  /*73e0*/  @!P2 LDC.64 R2, c[0x0][0x3a0] ;  /* 0x0000e800ff02ab82 */ /* 0x000e260000000a00 */
[----:B------:R-:W-:Y:S01]  /*73f0*/  @!P2 IADD3 R41, PT, PT, R41, R43, RZ ;  /* 0x0000002b2929a210 */ /* 0x000fe20007ffe0ff */
[----:B------:R-:W-:Y:S04]  /*7400*/  STL [R1+0x810], R43 ;  /* 0x0008102b01007387 */ /* 0x000fe80000100800 */
[----:B------:R-:W-:Y:S04]  /*7410*/  STL [R1+0x818], R43 ;  /* 0x0008182b01007387 */ /* 0x000fe80000100800 */
[----:B------:R-:W-:Y:S04]  /*7420*/  STL [R1+0x81c], R43 ;  /* 0x00081c2b01007387 */ /* 0x000fe80000100800 */
[----:B------:R1:W-:Y:S04]  /*7430*/  STL [R1+0x824], R43 ;  /* 0x0008242b01007387 */ /* 0x0003e80000100800 */
[----:B-1----:R-:W4:Y:S01]  /*7440*/  LDL.LU.64 R42, [R1+0x220] ;  /* 0x00022000012a7983 */ /* 0x002f220000300a00 */
[----:B------:R-:W-:-:S02]  /*7450*/  @!P2 SHF.L.U64.HI R41, R40, 0x1, R41 ;  /* 0x000000012829a819 */ /* 0x000fc40000010229 */
[----:B------:R-:W-:-:S04]  /*7460*/  @!P2 SHF.L.U32 R40, R40, 0x1, RZ ;  /* 0x000000012828a819 */ /* 0x000fc800000006ff */
[----:B0-----:R-:W-:-:S04]  /*7470*/  @!P2 IADD3 R8, P3, PT, R40, R2, RZ ;  /* 0x000000022808a210 */ /* 0x001fc80007f7e0ff */
[----:B------:R-:W-:Y:S02]  /*7480*/  @!P2 IADD3.X R9, PT, PT, R41, R3, RZ, P3, !PT ;  /* 0x000000032909a210 */ /* 0x000fe40001ffe4ff */
[----:B------:R-:W0:Y:S03]  /*7490*/  @!P2 LDC.64 R2, c[0x0][0x398] ;  /* 0x0000e600ff02ab82 */ /* 0x000e260000000a00 */
[----:B------:R0:W-:Y:S02]  /*74a0*/  @!P2 STL.64 [R1+0x280], R8 ;  /* 0x000280080100a387 */ /* 0x0001e40000100a00 */
[----:B0-----:R-:W-:-:S04]  /*74b0*/  @!P2 IADD3 R8, P3, PT, R40, R2, RZ ;  /* 0x000000022808a210 */ /* 0x001fc80007f7e0ff */
[----:B------:R-:W-:-:S05]  /*74c0*/  @!P2 IADD3.X R9, PT, PT, R41, R3, RZ, P3, !PT ;  /* 0x000000032909a210 */ /* 0x000fca0001ffe4ff */
[----:B------:R0:W-:Y:S04]  /*74d0*/  @!P2 STL.64 [R1+0x278], R8 ;  /* 0x000278080100a387 */ /* 0x0001e80000100a00 */
[----:B0-----:R-:W3:Y:S01]  /*74e0*/  LDL.LU.64 R8, [R1+0x868] ;  /* 0x0008680001087983 */ /* 0x001ee20000300a00 */
[----:B------:R-:W-:Y:S02]  /*74f0*/  LOP3.LUT P3, RZ, R5, 0x80, RZ, 0xc0, !PT ;  /* 0x0000008005ff7812 */ /* 0x000fe4000786c0ff */
[----:B------:R-:W-:-:S06]  /*7500*/  CS2R R2, SRZ ;  /* 0x0000000000027805 */ /* 0x000fcc000001ff00 */
[----:B------:R-:W2:Y:S05]  /*7510*/  @!P4 LDG.E R3, desc[UR10][R10.64] ;  /* 0x0000000a0a03c981 */ /* 0x000eaa000c1e1900 */
[----:B----4-:R0:W4:Y:S02]  /*7520*/  @!P3 LDG.E R2, desc[UR10][R42.64] ;  /* 0x0000000a2a02b981 */ /* 0x010124000c1e1900 */
[----:B0-----:R-:W-:-:S06]  /*7530*/  HFMA2 R43, -RZ, RZ, 0, 0 ;  /* 0x00000000ff2b7431 */ /* 0x001fcc00000001ff */
[----:B---3--:R0:W3:Y:S02]  /*7540*/  @!P3 LDG.E R43, desc[UR10][R8.64] ;  /* 0x0000000a082bb981 */ /* 0x0080e4000c1e1900 */
[----:B0-----:R-:W-:-:S04]  /*7550*/  IADD3 R9, PT, PT, R4, 0x1e0, RZ ;  /* 0x000001e004097810 */ /* 0x001fc80007ffe0ff */
[----:B------:R-:W-:Y:S02]  /*7560*/  SHF.R.S32.HI R40, RZ, 0x1f, R9 ;  /* 0x0000001fff287819 */ /* 0x000fe40000011409 */
[----:B------:R-:W-:-:S04]  /*7570*/  ISETP.GE.U32.AND P3, PT, R9, UR16, PT ;  /* 0x0000001009007c0c */ /* 0x000fc8000bf66070 */
[----:B------:R-:W-:-:S13]  /*7580*/  ISETP.GE.AND.EX P3, PT, R40, UR17, PT, P3 ;  /* 0x0000001128007c0c */ /* 0x000fda000bf66330 */
[----:B------:R-:W0:Y:S01]  /*7590*/  @!P3 LDC.64 R10, c[0x0][0x3f8] ;  /* 0x0000fe00ff0abb82 */ /* 0x000e220000000a00 */
        /* <DEDUP_REMOVED lines=8> */
[----:B------:R-:W-:Y:S01]  /*7620*/  @!P3 IADD3 R9, PT, PT, R13, R40, RZ ;  /* 0x000000280d09b210 */ /* 0x000fe20007ffe0ff */
[----:B--2---:R-:W-:Y:S03]  /*7630*/  STL [R1+0x510], R3 ;  /* 0x0005100301007387 */ /* 0x004fe60000100800 */
[C---:B------:R-:W-:Y:S02]  /*7640*/  @!P3 SHF.L.U64.HI R9, R12.reuse, 0x1, R9 ;  /* 0x000000010c09b819 */ /* 0x040fe40000010209 */
[----:B------:R-:W-:-:S02]  /*7650*/  @!P3 SHF.L.U32 R12, R12, 0x1, RZ ;  /* 0x000000010c0cb819 */ /* 0x000fc400000006ff */
[----:B------:R-:W-:Y:S02]  /*7660*/  MOV R42, R44 ;  /* 0x0000002c002a7202 */ /* 0x000fe40000000f00 */
[----:B------:R-:W-:Y:S02]  /*7670*/  MOV R44, R45 ;  /* 0x0000002d002c7202 */ /* 0x000fe40000000f00 */
[----:B------:R-:W-:Y:S02]  /*7680*/  MOV R45, R27 ;  /* 0x0000001b002d7202 */ /* 0x000fe40000000f00 */
[----:B------:R-:W-:Y:S01]  /*7690*/  MOV R13, R14 ;  /* 0x0000000e000d7202 */ /* 0x000fe20000000f00 */
[----:B----4-:R1:W-:Y:S02]  /*76a0*/  STL.64 [R1+0x520], R2 ;  /* 0x0005200201007387 */ /* 0x0103e40000100a00 */
[----:B-1----:R-:W-:Y:S02]  /*76b0*/  MOV R3, R26 ;  /* 0x0000001a00037202 */ /* 0x002fe40000000f00 */
[----:B0-----:R-:W-:-:S04]  /*76c0*/  @!P3 IADD3 R26, P4, PT, R12, R10, RZ ;  /* 0x0000000a0c1ab210 */ /* 0x001fc80007f9e0ff */
[----:B------:R-:W-:Y:S02]  /*76d0*/  @!P3 IADD3.X R27, PT, PT, R9, R11, RZ, P4, !PT ;  /* 0x0000000b091bb210 */ /* 0x000fe400027fe4ff */
[----:B------:R-:W0:Y:S01]  /*76e0*/  @!P3 LDC.64 R10, c[0x0][0x398] ;  /* 0x0000e600ff0abb82 */ /* 0x000e220000000a00 */
[----:B------:R-:W-:Y:S04]  /*76f0*/  STL [R1+0x518], R2 ;  /* 0x0005180201007387 */ /* 0x000fe80000100800 */
[----:B------:R-:W-:Y:S04]  /*7700*/  STL [R1+0x51c], R2 ;  /* 0x00051c0201007387 */ /* 0x000fe80000100800 */
[----:B------:R-:W-:Y:S04]  /*7710*/  STL [R1+0x554], R2 ;  /* 0x0005540201007387 */ /* 0x000fe80000100800 */
[----:B------:R-:W-:Y:S04]  /*7720*/  STL [R1+0x560], R2 ;  /* 0x0005600201007387 */ /* 0x000fe80000100800 */
[----:B------:R-:W-:Y:S04]  /*7730*/  STL [R1+0x568], R2 ;  /* 0x0005680201007387 */ /* 0x000fe80000100800 */
[----:B------:R-:W-:Y:S01]  /*7740*/  STL [R1+0x5c4], R2 ;  /* 0x0005c40201007387 */ /* 0x000fe20000100800 */
[----:B0-----:R-:W-:-:S03]  /*7750*/  @!P3 IADD3 R14, P4, PT, R12, R10, RZ ;  /* 0x0000000a0c0eb210 */ /* 0x001fc60007f9e0ff */
[----:B------:R0:W-:Y:S01]  /*7760*/  STL [R1+0x5cc], R2 ;  /* 0x0005cc0201007387 */ /* 0x0001e20000100800 */
[----:B------:R-:W-:-:S03]  /*7770*/  LOP3.LUT R0, R0, 0xefffffff, RZ, 0xc0, !PT ;  /* 0xefffffff00007812 */ /* 0x000fc600078ec0ff */
[----:B------:R-:W2:Y:S01]  /*7780*/  LDL.LU R12, [R1+0x33c] ;  /* 0x00033c00010c7983 */ /* 0x000ea20000300800 */
[----:B0-----:R-:W-:Y:S02]  /*7790*/  MOV R2, R15 ;  /* 0x0000000f00027202 */ /* 0x001fe40000000f00 */
[----:B------:R-:W-:-:S05]  /*77a0*/  @!P3 IADD3.X R15, PT, PT, R9, R11, RZ, P4, !PT ;  /* 0x0000000b090fb210 */ /* 0x000fca00027fe4ff */
[----:B------:R0:W-:Y:S04]  /*77b0*/  @!P3 STL.64 [R1+0x258], R14 ;  /* 0x0002580e0100b387 */ /* 0x0001e80000100a00 */
[----:B0-----:R-:W4:Y:S01]  /*77c0*/  LDL.LU.64 R14, [R1+0x858] ;  /* 0x00085800010e7983 */ /* 0x001f220000300a00 */
[----:B------:R-:W-:Y:S02]  /*77d0*/  @P1 LOP3.LUT R0, R0, 0x10000000, RZ, 0xfc, !PT ;  /* 0x1000000000001812 */ /* 0x000fe400078efcff */
[----:B------:R-:W-:Y:S01]  /*77e0*/  LOP3.LUT P1, RZ, R5, 0x20, RZ, 0xc0, !PT ;  /* 0x0000002005ff7812 */ /* 0x000fe2000782c0ff */
[----:B------:R-:W-:Y:S01]  /*77f0*/  HFMA2 R9, -RZ, RZ, 0, 0 ;  /* 0x00000000ff097431 */ /* 0x000fe200000001ff */
[----:B------:R-:W-:Y:S02]  /*7800*/  MOV R10, R16 ;  /* 0x00000010000a7202 */ /* 0x000fe40000000f00 */
[----:B------:R-:W-:Y:S01]  /*7810*/  MOV R11, R17 ;  /* 0x00000011000b7202 */ /* 0x000fe20000000f00 */
[----:B------:R-:W2:Y:S04]  /*7820*/  LDL.LU R16, [R1+0x860] ;  /* 0x0008600001107983 */ /* 0x000ea80000300800 */
[----:B------:R-:W2:Y:S04]  /*7830*/  LDL.LU R17, [R1+0x850] ;  /* 0x0008500001117983 */ /* 0x000ea80000300800 */
[----:B----4-:R0:W4:Y:S04]  /*7840*/  @!P1 LDG.E R9, desc[UR10][R14.64] ;  /* 0x0000000a0e099981 */ /* 0x010128000c1e1900 */
[----:B------:R-:W2:Y:S01]  /*7850*/  LDL.LU R14, [R1+0x318] ;  /* 0x00031800010e7983 */ /* 0x000ea20000300800 */
[----:B0-----:R-:W-:-:S03]  /*7860*/  MOV R15, R11 ;  /* 0x0000000b000f7202 */ /* 0x001fc60000000f00 */
[----:B----4-:R-:W-:Y:S04]  /*7870*/  STL [R1+0x500], R9 ;  /* 0x0005000901007387 */ /* 0x010fe80000100800 */
[----:B---3--:R-:W-:Y:S04]  /*7880*/  STL.64 [R1+0x508], R8 ;  /* 0x0005080801007387 */ /* 0x008fe80000100a00 */
[----:B------:R0:W-:Y:S02]  /*7890*/  STL.64 [R1+0x548], R8 ;  /* 0x0005480801007387 */ /* 0x0001e40000100a00 */
[----:B0-----:R-:W-:-:S02]  /*78a0*/  MOV R9, R10 ;  /* 0x0000000a00097202 */ /* 0x001fc40000000f00 */
[----:B------:R-:W-:Y:S02]  /*78b0*/  CS2R R10, SRZ ;  /* 0x00000000000a7805 */ /* 0x000fe4000001ff00 */
[----:B------:R-:W-:Y:S02]  /*78c0*/  MOV R8, R13 ;  /* 0x0000000d00087202 */ /* 0x000fe40000000f00 */
[----:B------:R-:W-:Y:S02]  /*78d0*/  IADD3 R13, PT, PT, R4, 0x1e8, RZ ;  /* 0x000001e8040d7810 */ /* 0x000fe40007ffe0ff */
[----:B--2---:R0:W2:Y:S02]  /*78e0*/  @!P1 LDG.E R10, desc[UR10][R16.64] ;  /* 0x0000000a100a9981 */ /* 0x0040a4000c1e1900 */
[----:B------:R-:W-:Y:S02]  /*78f0*/  ISETP.GE.U32.AND P4, PT, R13, UR16, PT ;  /* 0x000000100d007c0c */ /* 0x000fe4000bf86070 */
[----:B------:R1:W3:Y:S01]  /*7900*/  @!P5 LDG.E R11, desc[UR10][R18.64] ;  /* 0x0000000a120bd981 */ /* 0x0002e2000c1e1900 */
[----:B0-----:R-:W-:-:S04]  /*7910*/  SHF.R.S32.HI R16, RZ, 0x1f, R13 ;  /* 0x0000001fff107819 */ /* 0x001fc8000001140d */
[----:B------:R-:W-:Y:S02]  /*7920*/  ISETP.GE.AND.EX P4, PT, R16, UR17, PT, P4 ;  /* 0x0000001110007c0c */ /* 0x000fe4000bf86340 */
[----:B-1----:R-:W-:Y:S01]  /*7930*/  MOV R19, R12 ;  /* 0x0000000c00137202 */ /* 0x002fe20000000f00 */
[----:B------:R-:W-:-:S06]  /*7940*/  HFMA2 R12, -RZ, RZ, 0, 0 ;  /* 0x00000000ff0c7431 */ /* 0x000fcc00000001ff */
[----:B------:R0:W4:Y:S02]  /*7950*/  @!P5 LDG.E R12, desc[UR10][R20.64] ;  /* 0x0000000a140cd981 */ /* 0x000124000c1e1900 */
[----:B0-----:R-:W-:Y:S02]  /*7960*/  MOV R20, R14 ;  /* 0x0000000e00147202 */ /* 0x001fe40000000f00 */
[----:B------:R-:W-:Y:S02]  /*7970*/  MOV R21, R15 ;  /* 0x0000000f00157202 */ /* 0x000fe40000000f00 */
        /* <DEDUP_REMOVED lines=9> */
[----:B------:R-:W-:Y:S02]  /*7a10*/  @!P4 SHF.L.U32 R16, R16, 0x1, RZ ;  /* 0x000000011010c819 */ /* 0x000fe400000006ff */
[----:B------:R-:W-:Y:S02]  /*7a20*/  MOV R18, R22 ;  /* 0x0000001600127202 */ /* 0x000fe40000000f00 */
[----:B------:R-:W-:Y:S02]  /*7a30*/  MOV R17, R23 ;  /* 0x0000001700117202 */ /* 0x000fe40000000f00 */
[----:B0-----:R-:W-:-:S04]  /*7a40*/  @!P4 IADD3 R22, P5, PT, R16, R14, RZ ;  /* 0x0000000e1016c210 */ /* 0x001fc80007fbe0ff */
[C---:B------:R-:W-:Y:S02]  /*7a50*/  @!P4 IADD3.X R23, PT, PT, R13.reuse, R15, RZ, P5, !PT ;  /* 0x0000000f0d17c210 */ /* 0x040fe40002ffe4ff */
[----:B------:R-:W0:Y:S03]  /*7a60*/  @!P4 LDC.64 R14, c[0x0][0x398] ;  /* 0x0000e600ff0ecb82 */ /* 0x000e260000000a00 */
[----:B------:R0:W-:Y:S02]  /*7a70*/  @!P4 STL.64 [R1+0x240], R22 ;  /* 0x000240160100c387 */ /* 0x0001e40000100a00 */
[----:B0-----:R-:W-:Y:S02]  /*7a80*/  @!P4 IADD3 R22, P5, PT, R16, R14, RZ ;  /* 0x0000000e1016c210 */ /* 0x001fe40007fbe0ff */
[----:B------:R-:W2:Y:S02]  /*7a90*/  LDL.LU R16, [R1+0x36c] ;  /* 0x00036c0001107983 */ /* 0x000ea40000300800 */
[----:B------:R-:W-:-:S02]  /*7aa0*/  @!P4 IADD3.X R23, PT, PT, R13, R15, RZ, P5, !PT ;  /* 0x0000000f0d17c210 */ /* 0x000fc40002ffe4ff */
[C---:B------:R-:W-:Y:S01]  /*7ab0*/  LOP3.LUT P1, RZ, R5.reuse, 0x2, RZ, 0xc0, !PT ;  /* 0x0000000205ff7812 */ /* 0x040fe2000782c0ff */
[----:B------:R-:W-:Y:S04]  /*7ac0*/  STL [R1+0x708], R5 ;  /* 0x0007080501007387 */ /* 0x000fe80000100800 */
[----:B------:R0:W-:Y:S04]  /*7ad0*/  @!P4 STL.64 [R1+0x228], R22 ;  /* 0x000228160100c387 */ /* 0x0001e80000100a00 */
[----:B------:R-:W-:Y:S04]  /*7ae0*/  STL [R1+0x710], R5 ;  /* 0x0007100501007387 */ /* 0x000fe80000100800 */
[----:B------:R1:W-:Y:S04]  /*7af0*/  STL [R1+0x718], R5 ;  /* 0x0007180501007387 */ /* 0x0003e80000100800 */
[----:B0-----:R-:W3:Y:S01]  /*7b00*/  LDL.LU.64 R22, [R1+0x840] ;  /* 0x0008400001167983 */ /* 0x001ee20000300a00 */
[----:B------:R-:W-:-:S03]  /*7b10*/  LOP3.LUT P5, RZ, R5, 0x8, RZ, 0xc0, !PT ;  /* 0x0000000805ff7812 */ /* 0x000fc600078ac0ff */
[----:B------:R-:W4:Y:S01]  /*7b20*/  LDL.LU R14, [R1+0x314] ;  /* 0x00031400010e7983 */ /* 0x000f220000300800 */
[----:B--2---:R-:W-:-:S04]  /*7b30*/  MOV R13, R16 ;  /* 0x00000010000d7202 */ /* 0x004fc80000000f00 */
[----:B-1----:R-:W-:Y:S01]  /*7b40*/  MOV R5, R13 ;  /* 0x0000000d00057202 */ /* 0x002fe20000000f00 */
[----:B------:R-:W-:-:S06]  /*7b50*/  HFMA2 R13, -RZ, RZ, 0, 0 ;  /* 0x00000000ff0d7431 */ /* 0x000fcc00000001ff */
[----:B---3--:R0:W2:Y:S02]  /*7b60*/  @!P5 LDG.E R13, desc[UR10][R22.64] ;  /* 0x0000000a160dd981 */ /* 0x0080a4000c1e1900 */
[----:B0-----:R-:W-:Y:S02]  /*7b70*/  MOV R22, R24 ;  /* 0x0000001800167202 */ /* 0x001fe40000000f00 */
[----:B------:R-:W-:Y:S01]  /*7b80*/  MOV R23, R25 ;  /* 0x0000001900177202 */ /* 0x000fe20000000f00 */
[----:B------:R-:W3:Y:S04]  /*7b90*/  LDL.LU R24, [R1+0x83c] ;  /* 0x00083c0001187983 */ /* 0x000ee80000300800 */
[----:B------:R-:W3:Y:S04]  /*7ba0*/  LDL.LU R25, [R1+0x838] ;  /* 0x0008380001197983 */ /* 0x000ee80000300800 */
[----:B------:R-:W-:Y:S04]  /*7bb0*/  STL [R1+0x4f0], R10 ;  /* 0x0004f00a01007387 */ /* 0x000fe80000100800 */
[----:B------:R-:W-:Y:S04]  /*7bc0*/  STL [R1+0x4e8], R11 ;  /* 0x0004e80b01007387 */ /* 0x000fe80000100800 */
[----:B------:R0:W-:Y:S02]  /*7bd0*/  STL.64 [R1+0x4f8], R10 ;  /* 0x0004f80a01007387 */ /* 0x0001e40000100a00 */
[----:B0-----:R-:W-:-:S02]  /*7be0*/  MOV R10, R26 ;  /* 0x0000001a000a7202 */ /* 0x001fc40000000f00 */
[----:B------:R-:W-:Y:S02]  /*7bf0*/  MOV R11, R27 ;  /* 0x0000001b000b7202 */ /* 0x000fe40000000f00 */
[----:B------:R-:W3:Y:S04]  /*7c00*/  LDL.LU.64 R26, [R1+0x848] ;  /* 0x00084800011a7983 */ /* 0x000ee80000300a00 */
[----:B--2---:R-:W-:Y:S04]  /*7c10*/  STL [R1+0x4d0], R13 ;  /* 0x0004d00d01007387 */ /* 0x004fe80000100800 */
[----:B----4-:R-:W-:Y:S04]  /*7c20*/  STL.64 [R1+0x4e0], R12 ;  /* 0x0004e00c01007387 */ /* 0x010fe80000100a00 */
[----:B------:R0:W-:Y:S02]  /*7c30*/  STL [R1+0x528], R13 ;  /* 0x0005280d01007387 */ /* 0x0001e40000100800 */
[----:B0-----:R-:W-:Y:S01]  /*7c40*/  MOV R13, R14 ;  /* 0x0000000e000d7202 */ /* 0x001fe20000000f00 */
[----:B------:R-:W-:-:S06]  /*7c50*/  HFMA2 R14, -RZ, RZ, 0, 0 ;  /* 0x00000000ff0e7431 */ /* 0x000fcc00000001ff */
[----:B---3--:R0:W2:Y:S01]  /*7c60*/  @!P5 LDG.E R14, desc[UR10][R24.64] ;  /* 0x0000000a180ed981 */ /* 0x0080a2000c1e1900 */
[----:B------:R-:W-:Y:S02]  /*7c70*/  MOV R15, R8 ;  /* 0x00000008000f7202 */ /* 0x000fe40000000f00 */
[----:B0-----:R-:W-:Y:S02]  /*7c80*/  MOV R24, R23 ;  /* 0x0000001700187202 */ /* 0x001fe40000000f00 */
[----:B------:R-:W-:Y:S01]  /*7c90*/  MOV R23, R15 ;  /* 0x0000000f00177202 */ /* 0x000fe20000000f00 */
[----:B------:R-:W-:Y:S01]  /*7ca0*/  HFMA2 R15, -RZ, RZ, 0, 0 ;  /* 0x00000000ff0f7431 */ /* 0x000fe200000001ff */
[----:B------:R-:W-:Y:S02]  /*7cb0*/  MOV R16, R21 ;  /* 0x0000001500107202 */ /* 0x000fe40000000f00 */
[----:B------:R-:W-:-:S03]  /*7cc0*/  MOV R21, R9 ;  /* 0x0000000900157202 */ /* 0x000fc60000000f00 */
[----:B------:R0:W3:Y:S01]  /*7cd0*/  @!P6 LDG.E R15, desc[UR10][R26.64] ;  /* 0x0000000a1a0fe981 */ /* 0x0000e2000c1e1900 */
[----:B------:R-:W-:Y:S02]  /*7ce0*/  MOV R8, R2 ;  /* 0x0000000200087202 */ /* 0x000fe40000000f00 */
[----:B------:R-:W-:Y:S01]  /*7cf0*/  MOV R2, R44 ;  /* 0x0000002c00027202 */ /* 0x000fe20000000f00 */
[----:B------:R-:W-:Y:S01]  /*7d00*/  STL [R1+0x814], R41 ;  /* 0x0008142901007387 */ /* 0x000fe20000100800 */
[----:B------:R-:W-:-:S03]  /*7d10*/  MOV R9, R43 ;  /* 0x0000002b00097202 */ /* 0x000fc60000000f00 */
[----:B------:R-:W-:Y:S01]  /*7d20*/  STL [R1+0x820], R41 ;  /* 0x0008202901007387 */ /* 0x000fe20000100800 */
[----:B0-----:R-:W-:-:S03]  /*7d30*/  MOV R26, R31 ;  /* 0x0000001f001a7202 */ /* 0x001fc60000000f00 */
[----:B------:R-:W-:Y:S04]  /*7d40*/  STL [R1+0x828], R41 ;  /* 0x0008282901007387 */ /* 0x000fe80000100800 */
[----:B------:R-:W-:Y:S04]  /*7d50*/  STL [R1+0x830], R41 ;  /* 0x0008302901007387 */ /* 0x000fe80000100800 */
[----:B------:R-:W-:Y:S04]  /*7d60*/  STL [R1+0x82c], R40 ;  /* 0x00082c2801007387 */ /* 0x000fe80000100800 */
[----:B------:R-:W-:Y:S04]  /*7d70*/  STL [R1+0x4d8], R12 ;  /* 0x0004d80c01007387 */ /* 0x000fe80000100800 */
[----:B------:R-:W4:Y:S04]  /*7d80*/  LDL.LU R43, [R1+0x414] ;  /* 0x00041400012b7983 */ /* 0x000f280000300800 */
[----:B------:R-:W4:Y:S04]  /*7d90*/  LDL.LU R44, [R1+0x40c] ;  /* 0x00040c00012c7983 */ /* 0x000f280000300800 */
[----:B------:R-:W-:Y:S04]  /*7da0*/  STL [R1+0x52c], R12 ;  /* 0x00052c0c01007387 */ /* 0x000fe80000100800 */
[----:B------:R-:W-:Y:S04]  /*7db0*/  STL [R1+0x538], R12 ;  /* 0x0005380c01007387 */ /* 0x000fe80000100800 */
[----:B------:R-:W-:Y:S04]  /*7dc0*/  STL [R1+0x564], R12 ;  /* 0x0005640c01007387 */ /* 0x000fe80000100800 */
[----:B------:R-:W-:Y:S04]  /*7dd0*/  STL [R1+0x56c], R12 ;  /* 0x00056c0c01007387 */ /* 0x000fe80000100800 */
[----:B------:R-:W-:Y:S04]  /*7de0*/  STL [R1+0x574], R12 ;  /* 0x0005740c01007387 */ /* 0x000fe80000100800 */
[----:B------:R0:W-:Y:S04]  /*7df0*/  STL [R1+0x57c], R12 ;  /* 0x00057c0c01007387 */ /* 0x0001e80000100800 */
[----:B--2---:R-:W-:Y:S04]  /*7e00*/  STL [R1+0x4c0], R14 ;  /* 0x0004c00e01007387 */ /* 0x004fe80000100800 */
[----:B------:R-:W2:Y:S04]  /*7e10*/  LDL.LU R31, [R1+0x834] ;  /* 0x00083400011f7983 */ /* 0x000ea80000300800 */
[----:B------:R-:W-:Y:S01]  /*7e20*/  STL [R1+0x530], R14 ;  /* 0x0005300e01007387 */ /* 0x000fe20000100800 */
[----:B0-----:R-:W-:-:S03]  /*7e30*/  MOV R12, R21 ;  /* 0x00000015000c7202 */ /* 0x001fc60000000f00 */
[----:B---3--:R0:W-:Y:S01]  /*7e40*/  STL.64 [R1+0x4c8], R14 ;  /* 0x0004c80e01007387 */ /* 0x0081e20000100a00 */
[----:B------:R-:W-:-:S03]  /*7e50*/  MOV R25, R13 ;  /* 0x0000000d00197202 */ /* 0x000fc60000000f00 */
[----:B------:R-:W-:Y:S04]  /*7e60*/  STL [R1+0x4b8], R15 ;  /* 0x0004b80f01007387 */ /* 0x000fe80000100800 */
[----:B------:R-:W-:Y:S01]  /*7e70*/  STL [R1+0x514], R15 ;  /* 0x0005140f01007387 */ /* 0x000fe20000100800 */
[----:B0-----:R-:W-:Y:S01]  /*7e80*/  MOV R14, R20 ;  /* 0x00000014000e7202 */ /* 0x001fe20000000f00 */
[----:B------:R-:W-:Y:S02]  /*7e90*/  HFMA2 R20, -RZ, RZ, 0, 0 ;  /* 0x00000000ff147431 */ /* 0x000fe400000001ff */
        /* <DEDUP_REMOVED lines=10> */
[----:B------:R-:W3:Y:S04]  /*7f40*/  LDL.LU R27, [R1+0x354] ;  /* 0x00035400011b7983 */ /* 0x000ee80000300800 */
[----:B--2---:R1:W2:Y:S01]  /*7f50*/  @!P6 LDG.E R20, desc[UR10][R30.64] ;  /* 0x0000000a1e14e981 */ /* 0x0042a2000c1e1900 */
[----:B------:R-:W-:-:S02]  /*7f60*/  IADD3 R21, PT, PT, R4, 0x1f0, RZ ;  /* 0x000001f004157810 */ /* 0x000fc40007ffe0ff */
[----:B------:R-:W-:Y:S02]  /*7f70*/  MOV R13, R22 ;  /* 0x00000016000d7202 */ /* 0x000fe40000000f00 */
[----:B------:R-:W-:Y:S02]  /*7f80*/  SHF.R.S32.HI R22, RZ, 0x1f, R21 ;  /* 0x0000001fff167819 */ /* 0x000fe40000011415 */
[----:B------:R-:W-:-:S04]  /*7f90*/  ISETP.GE.U32.AND P5, PT, R21, UR16, PT ;  /* 0x0000001015007c0c */ /* 0x000fc8000bfa6070 */
[----:B------:R-:W-:Y:S02]  /*7fa0*/  ISETP.GE.AND.EX P5, PT, R22, UR17, PT, P5 ;  /* 0x0000001116007c0c */ /* 0x000fe4000bfa6350 */
[----:B0-----:R-:W-:Y:S02]  /*7fb0*/  MOV R15, R12 ;  /* 0x0000000c000f7202 */ /* 0x001fe40000000f00 */
[----:B------:R-:W-:Y:S02]  /*7fc0*/  MOV R12, R16 ;  /* 0x00000010000c7202 */ /* 0x000fe40000000f00 */
[----:B-1----:R-:W-:Y:S02]  /*7fd0*/  MOV R31, R14 ;  /* 0x0000000e001f7202 */ /* 0x002fe40000000f00 */
[----:B------:R-:W-:Y:S02]  /*7fe0*/  MOV R30, R26 ;  /* 0x0000001a001e7202 */ /* 0x000fe40000000f00 */
[----:B------:R-:W-:-:S02]  /*7ff0*/  MOV R14, R23 ;  /* 0x00000017000e7202 */ /* 0x000fc40000000f00 */
[----:B------:R-:W-:Y:S02]  /*8000*/  MOV R23, R18 ;  /* 0x0000001200177202 */ /* 0x000fe40000000f00 */
[----:B------:R-:W-:Y:S02]  /*8010*/  MOV R26, R19 ;  /* 0x00000013001a7202 */ /* 0x000fe40000000f00 */
[----:B------:R-:W-:Y:S02]  /*8020*/  @!P5 MOV R18, R6 ;  /* 0x000000060012d202 */ /* 0x000fe40000000f00 */
[----:B------:R-:W-:Y:S01]  /*8030*/  @!P5 MOV R19, R29 ;  /* 0x0000001d0013d202 */ /* 0x000fe20000000f00 */
[----:B--2---:R-:W-:Y:S04]  /*8040*/  STL [R1+0x4a4], R20 ;  /* 0x0004a41401007387 */ /* 0x004fe80000100800 */
[----:B------:R-:W-:Y:S04]  /*8050*/  STL [R1+0x4bc], R20 ;  /* 0x0004bc1401007387 */ /* 0x000fe80000100800 */
[----:B------:R-:W-:Y:S04]  /*8060*/  STL [R1+0x4d4], R20 ;  /* 0x0004d41401007387 */ /* 0x000fe80000100800 */
[----:B------:R-:W-:Y:S04]  /*8070*/  STL [R1+0x4ec], R20 ;  /* 0x0004ec1401007387 */ /* 0x000fe80000100800 */
[----:B------:R-:W-:Y:S04]  /*8080*/  STL [R1+0x540], R20 ;  /* 0x0005401401007387 */ /* 0x000fe80000100800 */
[----:B------:R-:W-:Y:S04]  /*8090*/  STL [R1+0x544], R20 ;  /* 0x0005441401007387 */ /* 0x000fe80000100800 */
[----:B------:R0:W-:Y:S02]  /*80a0*/  STL [R1+0x55c], R20 ;  /* 0x00055c1401007387 */ /* 0x0001e40000100800 */
[----:B0-----:R-:W-:-:S02]  /*80b0*/  MOV R20, R17 ;  /* 0x0000001100147202 */ /* 0x001fc40000000f00 */
[----:B------:R-:W0:Y:S02]  /*80c0*/  @!P5 LDC.64 R16, c[0x0][0x3f8] ;  /* 0x0000fe00ff10db82 */ /* 0x000e240000000a00 */
[-C--:B0-----:R-:W-:Y:S02]  /*80d0*/  @!P5 IMAD R22, R22, R16.reuse, RZ ;  /* 0x000000101616d224 */ /* 0x081fe400078e02ff */
[----:B------:R-:W-:-:S04]  /*80e0*/  @!P5 IMAD.WIDE.U32 R18, R21, R16, R18 ;  /* 0x000000101512d225 */ /* 0x000fc800078e0012 */
[----:B------:R-:W-:Y:S02]  /*80f0*/  @!P5 IMAD R22, R21, R17, R22 ;  /* 0x000000111516d224 */ /* 0x000fe400078e0216 */
[----:B------:R-:W0:Y:S03]  /*8100*/  @!P5 LDC.64 R16, c[0x0][0x3a0] ;  /* 0x0000e800ff10db82 */ /* 0x000e260000000a00 */
[----:B------:R-:W-:Y:S02]  /*8110*/  @!P5 IADD3 R21, PT, PT, R19, R22, RZ ;  /* 0x000000161315d210 */ /* 0x000fe40007ffe0ff */
[C---:B------:R-:W-:Y:S01]  /*8120*/  @!P5 SHF.L.U32 R22, R18.reuse, 0x1, RZ ;  /* 0x000000011216d819 */ /* 0x040fe200000006ff */
[----:B------:R-:W2:Y:S01]  /*8130*/  LDL.LU R19, [R1+0x304] ;  /* 0x0003040001137983 */ /* 0x000ea20000300800 */
[----:B------:R-:W-:-:S03]  /*8140*/  @!P5 SHF.L.U64.HI R21, R18, 0x1, R21 ;  /* 0x000000011215d819 */ /* 0x000fc60000010215 */
[----:B------:R-:W4:Y:S01]  /*8150*/  LDL.LU R18, [R1+0x300] ;  /* 0x0003000001127983 */ /* 0x000f220000300800 */
[----:B0-----:R-:W-:-:S04]  /*8160*/  @!P5 IADD3 R16, P6, PT, R22, R16, RZ ;  /* 0x000000101610d210 */ /* 0x001fc80007fde0ff */
[----:B------:R-:W-:Y:S01]  /*8170*/  @!P5 IADD3.X R17, PT, PT, R21, R17, RZ, P6, !PT ;  /* 0x000000111511d210 */ /* 0x000fe200037fe4ff */
[----:B------:R-:W-:Y:S04]  /*8180*/  STL [R1+0x4a0], R16 ;  /* 0x0004a01001007387 */ /* 0x000fe80000100800 */
[----:B------:R-:W-:Y:S04]  /*8190*/  STL [R1+0x49c], R17 ;  /* 0x00049c1101007387 */ /* 0x000fe80000100800 */
[----:B------:R-:W-:Y:S04]  /*81a0*/  STL.64 [R1+0x4b0], R16 ;  /* 0x0004b01001007387 */ /* 0x000fe80000100a00 */
        /* <DEDUP_REMOVED lines=19> */
[----:B------:R-:W-:Y:S01]  /*82e0*/  STL [R1+0x640], R34 ;  /* 0x0006402201007387 */ /* 0x000fe20000100800 */
[----:B--2---:R-:W-:-:S02]  /*82f0*/  MOV R16, R19 ;  /* 0x0000001300107202 */ /* 0x004fc40000000f00 */
[----:B----4-:R-:W-:Y:S02]  /*8300*/  MOV R17, R18 ;  /* 0x0000001200117202 */ /* 0x010fe40000000f00 */
[----:B------:R-:W0:Y:S02]  /*8310*/  @!P5 LDC.64 R18, c[0x0][0x398] ;  /* 0x0000e600ff12db82 */ /* 0x000e240000000a00 */
[----:B0-----:R-:W-:Y:S02]  /*8320*/  @!P5 IADD3 R18, P6, PT, R22, R18, RZ ;  /* 0x000000121612d210 */ /* 0x001fe40007fde0ff */
[----:B------:R-:W2:Y:S02]  /*8330*/  LDL.LU R22, [R1+0x334] ;  /* 0x0003340001167983 */ /* 0x000ea40000300800 */
[----:B------:R-:W-:Y:S01]  /*8340*/  @!P5 IADD3.X R19, PT, PT, R21, R19, RZ, P6, !PT ;  /* 0x000000131513d210 */ /* 0x000fe200037fe4ff */
[----:B------:R-:W-:Y:S01]  /*8350*/  HFMA2 R21, -RZ, RZ, 0, 0 ;  /* 0x00000000ff157431 */ /* 0x000fe200000001ff */
        /* <DEDUP_REMOVED lines=12> */
[----:B------:R1:W4:Y:S01]  /*8420*/  @!P1 LDG.E R21, desc[UR10][R32.64] ;  /* 0x0000000a20159981 */ /* 0x000322000c1e1900 */
[----:B0-----:R-:W-:-:S02]  /*8430*/  MOV R18, R26 ;  /* 0x0000001a00127202 */ /* 0x001fc40000000f00 */
[----:B------:R-:W-:Y:S02]  /*8440*/  MOV R26, RZ ;  /* 0x000000ff001a7202 */ /* 0x000fe40000000f00 */
[----:B-1----:R-:W-:Y:S02]  /*8450*/  MOV R33, R17 ;  /* 0x0000001100217202 */ /* 0x002fe40000000f00 */
[----:B------:R-:W-:Y:S02]  /*8460*/  MOV R17, R30 ;  /* 0x0000001e00117202 */ /* 0x000fe40000000f00 */
[----:B------:R0:W2:Y:S01]  /*8470*/  @!P1 LDG.E R26, desc[UR10][R34.64] ;  /* 0x0000000a221a9981 */ /* 0x0000a2000c1e1900 */
[----:B------:R-:W-:-:S06]  /*8480*/  MOV R30, RZ ;  /* 0x000000ff001e7202 */ /* 0x000fcc0000000f00 */
[----:B------:R-:W4:Y:S01]  /*8490*/  @!P0 LDG.E R30, desc[UR10][R38.64] ;  /* 0x0000000a261e8981 */ /* 0x000f22000c1e1900 */
[----:B0-----:R-:W-:Y:S02]  /*84a0*/  MOV R34, R18 ;  /* 0x0000001200227202 */ /* 0x001fe40000000f00 */
[----:B---3--:R-:W-:Y:S01]  /*84b0*/  MOV R18, R27 ;  /* 0x0000001b00127202 */ /* 0x008fe20000000f00 */
[----:B------:R-:W-:-:S06]  /*84c0*/  HFMA2 R27, -RZ, RZ, 0, 0 ;  /* 0x00000000ff1b7431 */ /* 0x000fcc00000001ff */
[----:B------:R-:W3:Y:S04]  /*84d0*/  @!P0 LDG.E R27, desc[UR10][R36.64] ;  /* 0x0000000a241b8981 */ /* 0x000ee8000c1e1900 */
[----:B------:R-:W-:Y:S04]  /*84e0*/  STL.S16 [R1+0x236], RZ ;  /* 0x000236ff01007387 */ /* 0x000fe80000100600 */
        /* <DEDUP_REMOVED lines=9> */
[----:B----4-:R-:W-:Y:S04]  /*8580*/  STL [R1+0x6ac], R30 ;  /* 0x0006ac1e01007387 */ /* 0x010fe80000100800 */
[----:B------:R-:W-:Y:S04]  /*8590*/  STL [R1+0x6bc], R30 ;  /* 0x0006bc1e01007387 */ /* 0x000fe80000100800 */
[----:B------:R-:W-:Y:S04]  /*85a0*/  STL [R1+0x6cc], R30 ;  /* 0x0006cc1e01007387 */ /* 0x000fe80000100800 */
[----:B------:R-:W-:Y:S04]  /*85b0*/  STL [R1+0x6d4], R30 ;  /* 0x0006d41e01007387 */ /* 0x000fe80000100800 */
[----:B------:R-:W-:Y:S04]  /*85c0*/  STL [R1+0x6dc], R30 ;  /* 0x0006dc1e01007387 */ /* 0x000fe80000100800 */
[----:B------:R-:W-:Y:S04]  /*85d0*/  STL [R1+0x6e4], R30 ;  /* 0x0006e41e01007387 */ /* 0x000fe80000100800 */
[----:B------:R-:W-:Y:S04]  /*85e0*/  STL [R1+0x704], R30 ;  /* 0x0007041e01007387 */ /* 0x000fe80000100800 */
[----:B------:R0:W-:Y:S04]  /*85f0*/  STL [R1+0x720], R30 ;  /* 0x0007201e01007387 */ /* 0x0001e80000100800 */
[----:B---3--:R-:W-:Y:S04]  /*8600*/  STL [R1+0x68c], R27 ;  /* 0x00068c1b01007387 */ /* 0x008fe80000100800 */
[----:B------:R-:W-:Y:S01]  /*8610*/  STL [R1+0x694], R27 ;  /* 0x0006941b01007387 */ /* 0x000fe20000100800 */
[----:B0-----:R-:W-:-:S03]  /*8620*/  PRMT R30, RZ, 0x7610, R30 ;  /* 0x00007610ff1e7816 */ /* 0x001fc6000000001e */
[----:B------:R-:W-:Y:S04]  /*8630*/  STL [R1+0x69c], R27 ;  /* 0x00069c1b01007387 */ /* 0x000fe80000100800 */
[----:B------:R-:W-:Y:S01]  /*8640*/  STL [R1+0x6a4], R27 ;  /* 0x0006a41b01007387 */ /* 0x000fe20000100800 */
[----:B------:R-:W-:-:S03]  /*8650*/  PRMT R41, R30, 0x7610, R41 ;  /* 0x000076101e297816 */ /* 0x000fc60000000029 */
[----:B------:R0:W-:Y:S04]  /*8660*/  STL [R1+0x6c4], R27 ;  /* 0x0006c41b01007387 */ /* 0x0001e80000100800 */
[----:B------:R1:W-:Y:S04]  /*8670*/  STL.S16 [R1+0x238], R30 ;  /* 0x0002381e01007387 */ /* 0x0003e80000100600 */
[----:B0-----:R-:W3:Y:S04]  /*8680*/  LDL.LU R27, [R1+0x418] ;  /* 0x00041800011b7983 */ /* 0x001ee80000300800 */
[----:B-1----:R-:W4:Y:S04]  /*8690*/  LDL.LU.S16 R30, [R1+0x236] ;  /* 0x00023600011e7983 */ /* 0x002f280000300600 */
[----:B--2---:R-:W-:Y:S04]  /*86a0*/  STL [R1+0x60c], R26 ;  /* 0x00060c1a01007387 */ /* 0x004fe80000100800 */
[----:B------:R-:W-:Y:S04]  /*86b0*/  STL [R1+0x61c], R26 ;  /* 0x00061c1a01007387 */ /* 0x000fe80000100800 */
[----:B------:R-:W-:Y:S04]  /*86c0*/  STL [R1+0x624], R26 ;  /* 0x0006241a01007387 */ /* 0x000fe80000100800 */
[----:B------:R-:W-:Y:S04]  /*86d0*/  STL [R1+0x62c], R26 ;  /* 0x00062c1a01007387 */ /* 0x000fe80000100800 */
[----:B------:R0:W-:Y:S02]  /*86e0*/  STL [R1+0x674], R26 ;  /* 0x0006741a01007387 */ /* 0x0001e40000100800 */
[----:B0-----:R-:W-:-:S02]  /*86f0*/  MOV R26, R31 ;  /* 0x0000001f001a7202 */ /* 0x001fc40000000f00 */
[----:B------:R-:W-:-:S04]  /*8700*/  IADD3 R31, PT, PT, R4, 0x1f8, RZ ;  /* 0x000001f8041f7810 */ /* 0x000fc80007ffe0ff */
[----:B------:R-:W-:Y:S02]  /*8710*/  SHF.R.S32.HI R32, RZ, 0x1f, R31 ;  /* 0x0000001fff207819 */ /* 0x000fe4000001141f */
[----:B------:R-:W-:-:S04]  /*8720*/  ISETP.GE.U32.AND P6, PT, R31, UR16, PT ;  /* 0x000000101f007c0c */ /* 0x000fc8000bfc6070 */
[----:B------:R-:W-:Y:S01]  /*8730*/  ISETP.GE.AND.EX P6, PT, R32, UR17, PT, P6 ;  /* 0x0000001120007c0c */ /* 0x000fe2000bfc6360 */
[----:B------:R-:W-:Y:S01]  /*8740*/  STL [R1+0x464], R4 ;  /* 0x0004640401007387 */ /* 0x000fe20000100800 */
[----:B------:R-:W-:-:S03]  /*8750*/  MOV R35, R22 ;  /* 0x0000001600237202 */ /* 0x000fc60000000f00 */
        /* <DEDUP_REMOVED lines=15> */
[----:B0-----:R-:W-:-:S02]  /*8850*/  MOV R4, R23 ;  /* 0x0000001700047202 */ /* 0x001fc40000000f00 */
[----:B------:R-:W0:Y:S01]  /*8860*/  @!P6 LDC.64 R22, c[0x0][0x3f8] ;  /* 0x0000fe00ff16eb82 */ /* 0x000e220000000a00 */
[----:B------:R-:W-:Y:S04]  /*8870*/  STL [R1+0x5d4], R21 ;  /* 0x0005d41501007387 */ /* 0x000fe80000100800 */
[----:B------:R-:W-:Y:S04]  /*8880*/  STL [R1+0x5e4], R21 ;  /* 0x0005e41501007387 */ /* 0x000fe80000100800 */
[----:B------:R-:W-:Y:S04]  /*8890*/  STL [R1+0x5ec], R21 ;  /* 0x0005ec1501007387 */ /* 0x000fe80000100800 */
[----:B------:R-:W-:Y:S04]  /*88a0*/  STL [R1+0x618], R21 ;  /* 0x0006181501007387 */ /* 0x000fe80000100800 */
[----:B------:R1:W-:Y:S04]  /*88b0*/  STL [R1+0x648], R21 ;  /* 0x0006481501007387 */ /* 0x0003e80000100800 */
[----:B------:R-:W-:Y:S04]  /*88c0*/  STL [R1+0x498], R19 ;  /* 0x0004981301007387 */ /* 0x000fe80000100800 */
[----:B------:R-:W-:Y:S01]  /*88d0*/  STL [R1+0x59c], R19 ;  /* 0x00059c1301007387 */ /* 0x000fe20000100800 */
[----:B-1----:R-:W-:-:S03]  /*88e0*/  MOV R21, R16 ;  /* 0x0000001000157202 */ /* 0x002fc60000000f00 */
[----:B------:R-:W-:Y:S01]  /*88f0*/  STL [R1+0x5a4], R19 ;  /* 0x0005a41301007387 */ /* 0x000fe20000100800 */
[----:B------:R-:W-:Y:S02]  /*8900*/  MOV R16, R20 ;  /* 0x0000001400107202 */ /* 0x000fe40000000f00 */
[----:B------:R-:W-:Y:S01]  /*8910*/  MOV R20, R24 ;  /* 0x0000001800147202 */ /* 0x000fe20000000f00 */
[----:B------:R-:W-:Y:S01]  /*8920*/  STL [R1+0x5ac], R19 ;  /* 0x0005ac1301007387 */ /* 0x000fe20000100800 */
[----:B------:R-:W-:-:S03]  /*8930*/  @!P6 MOV R24, R6 ;  /* 0x000000060018e202 */ /* 0x000fc60000000f00 */
[----:B------:R-:W-:Y:S01]  /*8940*/  STL [R1+0x5b8], R19 ;  /* 0x0005b81301007387 */ /* 0x000fe20000100800 */
[----:B0-----:R-:W-:-:S03]  /*8950*/  @!P6 IMAD R32, R32, R22, RZ ;  /* 0x000000162020e224 */ /* 0x001fc600078e02ff */
[----:B------:R-:W-:Y:S04]  /*8960*/  STL [R1+0x5c8], R19 ;  /* 0x0005c81301007387 */ /* 0x000fe80000100800 */
[----:B------:R-:W-:Y:S04]  /*8970*/  STL [R1+0x5d0], R19 ;  /* 0x0005d01301007387 */ /* 0x000fe80000100800 */
[----:B------:R0:W-:Y:S01]  /*8980*/  STL [R1+0x5d8], R19 ;  /* 0x0005d81301007387 */ /* 0x0001e20000100800 */
[----:B------:R-:W-:Y:S01]  /*8990*/  @!P6 IMAD R32, R31, R23, R32 ;  /* 0x000000171f20e224 */ /* 0x000fe200078e0220 */
[----:B0-----:R-:W-:-:S02]  /*89a0*/  MOV R19, R25 ;  /* 0x0000001900137202 */ /* 0x001fc40000000f00 */
[----:B------:R-:W-:-:S03]  /*89b0*/  @!P6 MOV R25, R29 ;  /* 0x0000001d0019e202 */ /* 0x000fc60000000f00 */
[----:B------:R-:W-:Y:S02]  /*89c0*/  @!P6 IMAD.WIDE.U32 R24, R31, R22, R24 ;  /* 0x000000161f18e225 */ /* 0x000fe400078e0018 */
[----:B------:R-:W0:Y:S01]  /*89d0*/  @!P6 LDC.64 R22, c[0x0][0x3a0] ;  /* 0x0000e800ff16eb82 */ /* 0x000e220000000a00 */
[----:B------:R-:W-:-:S04]  /*89e0*/  LOP3.LUT R0, R0, 0xf7ffffff, RZ, 0xc0, !PT ;  /* 0xf7ffffff00007812 */ /* 0x000fc800078ec0ff */
[----:B------:R-:W-:-:S04]  /*89f0*/  @P5 LOP3.LUT R0, R0, 0x8000000, RZ, 0xfc, !PT ;  /* 0x0800000000005812 */ /* 0x000fc800078efcff */
[----:B------:R-:W-:Y:S02]  /*8a00*/  LOP3.LUT P0, RZ, R0, 0x20000000, RZ, 0xc0, !PT ;  /* 0x2000000000ff7812 */ /* 0x000fe4000780c0ff */
[----:B------:R-:W-:Y:S02]  /*8a10*/  @!P6 IADD3 R31, PT, PT, R25, R32, RZ ;  /* 0x00000020191fe210 */ /* 0x000fe40007ffe0ff */
[C---:B------:R-:W-:Y:S02]  /*8a20*/  @!P6 SHF.L.U32 R32, R24.reuse, 0x1, RZ ;  /* 0x000000011820e819 */ /* 0x040fe400000006ff */
[----:B------:R-:W-:Y:S01]  /*8a30*/  @!P6 SHF.L.U64.HI R31, R24, 0x1, R31 ;  /* 0x00000001181fe819 */ /* 0x000fe2000001021f */
[----:B------:R-:W-:Y:S04]  /*8a40*/  STL [R1+0x684], R36 ;  /* 0x0006842401007387 */ /* 0x000fe80000100800 */
[----:B------:R-:W-:Y:S04]  /*8a50*/  STL [R1+0x698], R36 ;  /* 0x0006982401007387 */ /* 0x000fe80000100800 */
[----:B------:R-:W-:Y:S01]  /*8a60*/  STL [R1+0x6a0], R36 ;  /* 0x0006a02401007387 */ /* 0x000fe20000100800 */
[----:B0-----:R-:W-:Y:S01]  /*8a70*/  @!P6 IADD3 R22, P5, PT, R32, R22, RZ ;  /* 0x000000162016e210 */ /* 0x001fe20007fbe0ff */
[----:B------:R-:W0:Y:S03]  /*8a80*/  @!P6 LDC.64 R24, c[0x0][0x398] ;  /* 0x0000e600ff18eb82 */ /* 0x000e260000000a00 */
[----:B------:R-:W-:Y:S01]  /*8a90*/  @!P6 IADD3.X R23, PT, PT, R31, R23, RZ, P5, !PT ;  /* 0x000000171f17e210 */ /* 0x000fe20002ffe4ff */
        /* <DEDUP_REMOVED lines=19> */
[----:B---3--:R-:W-:-:S03]  /*8bd0*/  @!P0 PRMT R41, R27, 0x7610, R41 ;  /* 0x000076101b298816 */ /* 0x008fc60000000029 */
[----:B------:R1:W-:Y:S01]  /*8be0*/  STL [R1+0x10], R27 ;  /* 0x0000101b01007387 */ /* 0x0003e20000100800 */
[----:B----4-:R-:W-:-:S03]  /*8bf0*/  @!P0 PRMT R30, R27, 0x7632, R30 ;  /* 0x000076321b1e8816 */ /* 0x010fc6000000001e */
[----:B------:R2:W-:Y:S04]  /*8c00*/  @!P0 STL.S16 [R1+0x238], R41 ;  /* 0x0002382901008387 */ /* 0x0005e80000100600 */
[----:B------:R-:W-:Y:S01]  /*8c10*/  STL [R1+0x71c], R6 ;  /* 0x00071c0601007387 */ /* 0x000fe20000100800 */
[----:B-1----:R-:W-:Y:S02]  /*8c20*/  MOV R27, R4 ;  /* 0x00000004001b7202 */ /* 0x002fe40000000f00 */
[----:B------:R-:W-:Y:S01]  /*8c30*/  MOV R4, R42 ;  /* 0x0000002a00047202 */ /* 0x000fe20000000f00 */
[----:B--2---:R-:W2:Y:S04]  /*8c40*/  LDL.LU R41, [R1+0x830] ;  /* 0x0008300001297983 */ /* 0x004ea80000300800 */
        /* <DEDUP_REMOVED lines=54> */
[----:B------:R1:W-:Y:S04]  /*8fb0*/  @!P0 STL.S16 [R1+0x236], R30 ;  /* 0x0002361e01008387 */ /* 0x0003e80000100600 */
[----:B------:R-:W3:Y:S04]  /*8fc0*/  LDL.LU R42, [R1+0x410] ;  /* 0x00041000012a7983 */ /* 0x000ee80000300800 */
[----:B------:R-:W-:Y:S04]  /*8fd0*/  STL.S16 [R1+0x234], RZ ;  /* 0x000234ff01007387 */ /* 0x000fe80000100600 */
[----:B-1----:R-:W4:Y:S01]  /*8fe0*/  LDL.S16 R30, [R1+0x234] ;  /* 0x00023400011e7983 */ /* 0x002f220000100600 */
[----:B------:R-:W-:-:S03]  /*8ff0*/  PRMT R40, RZ, 0x7610, R40 ;  /* 0x00007610ff287816 */ /* 0x000fc60000000028 */
[----:B------:R-:W-:Y:S04]  /*9000*/  STL [R1+0x110], R43 ;  /* 0x0001102b01007387 */ /* 0x000fe80000100800 */
[----:B------:R-:W-:Y:S01]  /*9010*/  STL.S16 [R1+0x232], R40 ;  /* 0x0002322801007387 */ /* 0x000fe20000100600 */
[----:B--2---:R-:W-:-:S03]  /*9020*/  PRMT R41, R40, 0x7610, R41 ;  /* 0x0000761028297816 */ /* 0x004fc60000000029 */
[----:B------:R-:W-:Y:S01]  /*9030*/  STL.S16 [R1+0x21e], RZ ;  /* 0x00021eff01007387 */ /* 0x000fe20000100600 */
[C---:B------:R-:W-:Y:S02]  /*9040*/  @!P0 PRMT R41, R43.reuse, 0x7632, R41 ;  /* 0x000076322b298816 */ /* 0x040fe40000000029 */
[----:B------:R-:W-:Y:S01]  /*9050*/  LOP3.LUT P1, RZ, R0, 0x1000000, RZ, 0xc0, !PT ;  /* 0x0100000000ff7812 */ /* 0x000fe2000782c0ff */
[----:B------:R-:W-:Y:S04]  /*9060*/  STL.S16 [R1+0x222], RZ ;  /* 0x000222ff01007387 */ /* 0x000fe80000100600 */
[----:B------:R1:W-:Y:S04]  /*9070*/  @!P0 STL.S16 [R1+0x232], R41 ;  /* 0x0002322901008387 */ /* 0x0003e80000100600 */
[----:B---3--:R-:W-:Y:S04]  /*9080*/  STL [R1+0x14], R42 ;  /* 0x0000142a01007387 */ /* 0x008fe80000100800 */
[----:B-1----:R-:W2:Y:S01]  /*9090*/  LDL.LU R41, [R1+0x828] ;  /* 0x0008280001297983 */ /* 0x002ea20000300800 */
[----:B----4-:R-:W-:-:S03]  /*90a0*/  @!P0 PRMT R30, R43, 0x7610, R30 ;  /* 0x000076102b1e8816 */ /* 0x010fc6000000001e */
[----:B------:R-:W-:Y:S04]  /*90b0*/  STL.S16 [R1+0x2a4], RZ ;  /* 0x0002a4ff01007387 */ /* 0x000fe80000100600 */
[----:B------:R-:W3:Y:S01]  /*90c0*/  LDL.LU R43, [R1+0x824] ;  /* 0x00082400012b7983 */ /* 0x000ee20000300800 */
[----:B0-----:R-:W-:Y:S02]  /*90d0*/  @!P6 IADD3 R24, P5, PT, R32, R24, RZ ;  /* 0x000000182018e210 */ /* 0x001fe40007fbe0ff */
[----:B------:R-:W-:Y:S01]  /*90e0*/  PRMT R36, RZ, 0x7610, R36 ;  /* 0x00007610ff247816 */ /* 0x000fe20000000024 */
[----:B------:R-:W-:Y:S04]  /*90f0*/  STL [R1+0x114], R44 ;  /* 0x0001142c01007387 */ /* 0x000fe80000100800 */
[----:B------:R-:W-:Y:S04]  /*9100*/  STL.S16 [R1+0x2d8], RZ ;  /* 0x0002d8ff01007387 */ /* 0x000fe80000100600 */
[----:B------:R-:W-:Y:S04]  /*9110*/  STL.S16 [R1+0x21c], RZ ;  /* 0x00021cff01007387 */ /* 0x000fe80000100600 */
[----:B------:R-:W-:Y:S04]  /*9120*/  STL.S16 [R1+0x2dc], RZ ;  /* 0x0002dcff01007387 */ /* 0x000fe80000100600 */
[----:B------:R-:W-:Y:S04]  /*9130*/  STL.S16 [R1+0x212], RZ ;  /* 0x000212ff01007387 */ /* 0x000fe80000100600 */
[----:B------:R-:W4:Y:S01]  /*9140*/  LDL.LU R40, [R1+0x82c] ;  /* 0x00082c0001287983 */ /* 0x000f220000300800 */
[----:B---3--:R-:W-:-:S04]  /*9150*/  PRMT R43, RZ, 0x7610, R43 ;  /* 0x00007610ff2b7816 */ /* 0x008fc8000000002b */
[----:B--2---:R-:W-:Y:S01]  /*9160*/  PRMT R41, R43, 0x7610, R41 ;  /* 0x000076102b297816 */ /* 0x004fe20000000029 */
[----:B------:R0:W-:Y:S04]  /*9170*/  STL.S16 [R1+0x230], R43 ;  /* 0x0002302b01007387 */ /* 0x0001e80000100600 */
[----:B0-----:R-:W2:Y:S02]  /*9180*/  LDL.LU.S16 R43, [R1+0x21e] ;  /* 0x00021e00012b7983 */ /* 0x001ea40000300600 */
[----:B--2---:R-:W-:-:S05]  /*9190*/  @!P1 PRMT R43, R42, 0x7632, R43 ;  /* 0x000076322a2b9816 */ /* 0x004fca000000002b */
[----:B------:R0:W-:Y:S04]  /*91a0*/  @!P1 STL.S16 [R1+0x21e], R43 ;  /* 0x00021e2b01009387 */ /* 0x0001e80000100600 */
[----:B0-----:R-:W2:Y:S01]  /*91b0*/  LDL.LU R43, [R1+0x81c] ;  /* 0x00081c00012b7983 */ /* 0x001ea20000300800 */
[----:B------:R-:W-:-:S03]  /*91c0*/  @!P1 PRMT R41, R42, 0x7610, R41 ;  /* 0x000076102a299816 */ /* 0x000fc60000000029 */
[----:B------:R-:W3:Y:S04]  /*91d0*/  LDL.LU.S16 R42, [R1+0x222] ;  /* 0x00022200012a7983 */ /* 0x000ee80000300600 */
[----:B------:R0:W-:Y:S04]  /*91e0*/  @!P1 STL.S16 [R1+0x230], R41 ;  /* 0x0002302901009387 */ /* 0x0001e80000100600 */
[----:B0-----:R-:W4:Y:S01]  /*91f0*/  LDL.LU R41, [R1+0x820] ;  /* 0x0008200001297983 */ /* 0x001f220000300800 */
[----:B--2---:R-:W-:-:S04]  /*9200*/  PRMT R43, RZ, 0x7610, R43 ;  /* 0x00007610ff2b7816 */ /* 0x004fc8000000002b */
[----:B------:R-:W-:Y:S01]  /*9210*/  PRMT R6, R43, 0x7610, R6 ;  /* 0x000076102b067816 */ /* 0x000fe20000000006 */
[----:B------:R0:W-:Y:S04]  /*9220*/  STL.S16 [R1+0x220], R43 ;  /* 0x0002202b01007387 */ /* 0x0001e80000100600 */
[----:B0-----:R-:W2:Y:S01]  /*9230*/  LDL.LU R43, [R1+0x818] ;  /* 0x00081800012b7983 */ /* 0x001ea20000300800 */
[----:B---3--:R-:W-:-:S05]  /*9240*/  @!P1 PRMT R42, R44, 0x7610, R42 ;  /* 0x000076102c2a9816 */ /* 0x008fca000000002a */
[----:B------:R0:W-:Y:S04]  /*9250*/  @!P1 STL.S16 [R1+0x222], R42 ;  /* 0x0002222a01009387 */ /* 0x0001e80000100600 */
[----:B0-----:R-:W3:Y:S01]  /*9260*/  LDL.LU R42, [R1+0x408] ;  /* 0x00040800012a7983 */ /* 0x001ee20000300800 */
[----:B------:R-:W-:Y:S02]  /*9270*/  @!P6 IADD3.X R25, PT, PT, R31, R25, RZ, P5, !PT ;  /* 0x000000191f19e210 */ /* 0x000fe40002ffe4ff */
[----:B--2---:R-:W-:-:S04]  /*9280*/  PRMT R43, RZ, 0x7610, R43 ;  /* 0x00007610ff2b7816 */ /* 0x004fc8000000002b */
[----:B----4-:R-:W-:Y:S01]  /*9290*/  PRMT R41, R43, 0x7610, R41 ;  /* 0x000076102b297816 */ /* 0x010fe20000000029 */
[----:B------:R0:W-:Y:S04]  /*92a0*/  STL.S16 [R1+0x23a], R43 ;  /* 0x00023a2b01007387 */ /* 0x0001e80000100600 */
[----:B0-----:R-:W2:Y:S01]  /*92b0*/  LDL.LU.S16 R43, [R1+0x2a4] ;  /* 0x0002a400012b7983 */ /* 0x001ea20000300600 */
[C---:B------:R-:W-:Y:S02]  /*92c0*/  LOP3.LUT P5, RZ, R0.reuse, 0x200000, RZ, 0xc0, !PT ;  /* 0x0020000000ff7812 */ /* 0x040fe400078ac0ff */
[----:B------:R-:W-:Y:S01]  /*92d0*/  LOP3.LUT R0, R0, 0xfbffffff, RZ, 0xc0, !PT ;  /* 0xfbffffff00007812 */ /* 0x000fe200078ec0ff */
[----:B------:R0:W-:Y:S03]  /*92e0*/  @!P0 STL.S16 [R1+0x234], R30 ;  /* 0x0002341e01008387 */ /* 0x0001e60000100600 */
[----:B------:R-:W-:-:S04]  /*92f0*/  @P6 LOP3.LUT R0, R0, 0x4000000, RZ, 0xfc, !PT ;  /* 0x0400000000006812 */ /* 0x000fc800078efcff */
[----:B------:R-:W-:Y:S01]  /*9300*/  LOP3.LUT P0, RZ, R0, 0x800000, RZ, 0xc0, !PT ;  /* 0x0080000000ff7812 */ /* 0x000fe2000780c0ff */
[----:B---3--:R1:W-:Y:S01]  /*9310*/  STL [R1+0x18], R42 ;  /* 0x0000182a01007387 */ /* 0x0083e20000100800 */
[----:B------:R-:W-:-:S03]  /*9320*/  @!P1 PRMT R6, R44, 0x7632, R6 ;  /* 0x000076322c069816 */ /* 0x000fc60000000006 */
[----:B------:R3:W-:Y:S04]  /*9330*/  STL.S16 [R1+0x2a6], R36 ;  /* 0x0002a62401007387 */ /* 0x0007e80000100600 */
[----:B------:R-:W4:Y:S04]  /*9340*/  LDL.LU R44, [R1+0x404] ;  /* 0x00040400012c7983 */ /* 0x000f280000300800 */
[C---:B------:R-:W-:Y:S01]  /*9350*/  @!P0 PRMT R41, R42.reuse, 0x7610, R41 ;  /* 0x000076102a298816 */ /* 0x040fe20000000029 */
[----:B0-----:R-:W4:Y:S01]  /*9360*/  LDL.LU R30, [R1+0x400] ;  /* 0x00040000011e7983 */ /* 0x001f220000300800 */
[----:B--2---:R-:W-:-:S03]  /*9370*/  @!P0 PRMT R43, R42, 0x7632, R43 ;  /* 0x000076322a2b8816 */ /* 0x004fc6000000002b */
[----:B-1----:R-:W2:Y:S02]  /*9380*/  LDL.LU R42, [R1+0x80c] ;  /* 0x00080c00012a7983 */ /* 0x002ea40000300800 */
[----:B--2---:R-:W-:Y:S02]  /*9390*/  PRMT R42, R36, 0x7610, R42 ;  /* 0x00007610242a7816 */ /* 0x004fe4000000002a */
[----:B---3--:R-:W2:Y:S02]  /*93a0*/  LDL.LU.S16 R36, [R1+0x2d8] ;  /* 0x0002d80001247983 */ /* 0x008ea40000300600 */
[----:B----4-:R-:W-:Y:S02]  /*93b0*/  @!P0 PRMT R42, R44, 0x7610, R42 ;  /* 0x000076102c2a8816 */ /* 0x010fe4000000002a */
[----:B------:R0:W-:Y:S01]  /*93c0*/  STL [R1+0x118], R44 ;  /* 0x0001182c01007387 */ /* 0x0001e20000100800 */
[----:B------:R-:W-:Y:S02]  /*93d0*/  LOP3.LUT P6, RZ, R0, 0x400000, RZ, 0xc0, !PT ;  /* 0x0040000000ff7812 */ /* 0x000fe400078cc0ff */
[----:B--2---:R-:W-:-:S02]  /*93e0*/  @!P0 PRMT R36, R44, 0x7632, R36 ;  /* 0x000076322c248816 */ /* 0x004fc40000000024 */
[----:B0-----:R-:W2:Y:S04]  /*93f0*/  LDL.S16 R44, [R1+0x21c] ;  /* 0x00021c00012c7983 */ /* 0x001ea80000100600 */
[----:B------:R0:W-:Y:S04]  /*9400*/  @!P0 STL.S16 [R1+0x2a6], R42 ;  /* 0x0002a62a01008387 */ /* 0x0001e80000100600 */
[----:B0-----:R-:W3:Y:S01]  /*9410*/  LDL.LU R42, [R1+0x808] ;  /* 0x00080800012a7983 */ /* 0x001ee20000300800 */
[----:B--2---:R-:W-:-:S05]  /*9420*/  @!P6 PRMT R44, R30, 0x7610, R44 ;  /* 0x000076101e2ce816 */ /* 0x004fca000000002c */
[----:B------:R0:W-:Y:S04]  /*9430*/  @!P6 STL.S16 [R1+0x21c], R44 ;  /* 0x00021c2c0100e387 */ /* 0x0001e80000100600 */
[----:B0-----:R-:W2:Y:S04]  /*9440*/  LDL.LU R44, [R1+0x804] ;  /* 0x00080400012c7983 */ /* 0x001ea80000300800 */
[----:B------:R0:W-:Y:S04]  /*9450*/  @!P0 STL.S16 [R1+0x2a4], R43 ;  /* 0x0002a42b01008387 */ /* 0x0001e80000100600 */
[----:B------:R1:W-:Y:S04]  /*9460*/  @!P0 STL.S16 [R1+0x2d8], R36 ;  /* 0x0002d82401008387 */ /* 0x0003e80000100600 */
[----:B0-----:R-:W4:Y:S04]  /*9470*/  LDL.LU R43, [R1+0x810] ;  /* 0x00081000012b7983 */ /* 0x001f280000300800 */
[----:B-1----:R-:W4:Y:S01]  /*9480*/  LDL.LU R36, [R1+0x3fc] ;  /* 0x0003fc0001247983 */ /* 0x002f220000300800 */
[----:B--2---:R-:W-:-:S04]  /*9490*/  PRMT R44, RZ, 0x7610, R44 ;  /* 0x00007610ff2c7816 */ /* 0x004fc8000000002c */
[----:B---3--:R-:W-:Y:S01]  /*94a0*/  PRMT R42, R44, 0x7610, R42 ;  /* 0x000076102c2a7816 */ /* 0x008fe2000000002a */
[----:B------:R0:W-:Y:S04]  /*94b0*/  STL.S16 [R1+0x2da], R44 ;  /* 0x0002da2c01007387 */ /* 0x0001e80000100600 */
[----:B0-----:R-:W2:Y:S01]  /*94c0*/  LDL.LU.S16 R44, [R1+0x2dc] ;  /* 0x0002dc00012c7983 */ /* 0x001ea20000300600 */
[----:B----4-:R-:W-:Y:S02]  /*94d0*/  PRMT R43, RZ, 0x7610, R43 ;  /* 0x00007610ff2b7816 */ /* 0x010fe4000000002b */
[----:B------:R-:W-:Y:S01]  /*94e0*/  @!P6 PRMT R42, R36, 0x7610, R42 ;  /* 0x00007610242ae816 */ /* 0x000fe2000000002a */
[----:B------:R-:W-:Y:S01]  /*94f0*/  STL [R1+0x11c], R36 ;  /* 0x00011c2401007387 */ /* 0x000fe20000100800 */
[----:B------:R-:W-:-:S03]  /*9500*/  @!P6 PRMT R43, R30, 0x7632, R43 ;  /* 0x000076321e2be816 */ /* 0x000fc6000000002b */
[----:B------:R0:W-:Y:S04]  /*9510*/  STL [R1+0x1c], R30 ;  /* 0x00001c1e01007387 */ /* 0x0001e80000100800 */
[----:B0-----:R-:W3:Y:S01]  /*9520*/  LDL.LU R30, [R1+0x3f8] ;  /* 0x0003f800011e7983 */ /* 0x001ee20000300800 */
[----:B--2---:R-:W-:Y:S02]  /*9530*/  @!P6 PRMT R44, R36, 0x7632, R44 ;  /* 0x00007632242ce816 */ /* 0x004fe4000000002c */
[----:B------:R-:W-:Y:S02]  /*9540*/  MOV R36, R27 ;  /* 0x0000001b00247202 */ /* 0x000fe40000000f00 */
[----:B------:R-:W-:Y:S02]  /*9550*/  MOV R27, R18 ;  /* 0x00000012001b7202 */ /* 0x000fe40000000f00 */
[----:B------:R-:W-:-:S02]  /*9560*/  MOV R18, R45 ;  /* 0x0000002d00127202 */ /* 0x000fc40000000f00 */
[----:B------:R-:W2:Y:S01]  /*9570*/  LDL.LU.S16 R45, [R1+0x212] ;  /* 0x00021200012d7983 */ /* 0x000ea20000300600 */
[----:B------:R-:W-:-:S03]  /*9580*/  PRMT R40, RZ, 0x7610, R40 ;  /* 0x00007610ff287816 */ /* 0x000fc60000000028 */
[----:B------:R0:W-:Y:S04]  /*9590*/  @!P1 STL.S16 [R1+0x220], R6 ;  /* 0x0002200601009387 */ /* 0x0001e80000100600 */
[----:B------:R-:W-:Y:S01]  /*95a0*/  STL.S16 [R1+0x218], RZ ;  /* 0x000218ff01007387 */ /* 0x000fe20000100600 */
[----:B---3--:R-:W-:-:S03]  /*95b0*/  @!P5 PRMT R40, R30, 0x7632, R40 ;  /* 0x000076321e28d816 */ /* 0x008fc60000000028 */
[----:B------:R1:W-:Y:S04]  /*95c0*/  STL [R1+0x20], R30 ;  /* 0x0000201e01007387 */ /* 0x0003e80000100800 */
[----:B0-----:R-:W3:Y:S01]  /*95d0*/  LDL.LU R6, [R1+0x3f4] ;  /* 0x0003f40001067983 */ /* 0x001ee20000300800 */
[----:B--2---:R-:W-:-:S03]  /*95e0*/  @!P5 PRMT R45, R30, 0x7610, R45 ;  /* 0x000076101e2dd816 */ /* 0x004fc6000000002d */
[----:B-1----:R-:W2:Y:S04]  /*95f0*/  LDL.LU.S16 R30, [R1+0x218] ;  /* 0x00021800011e7983 */ /* 0x002ea80000300600 */
[----:B------:R0:W-:Y:S04]  /*9600*/  @!P5 STL.S16 [R1+0x212], R45 ;  /* 0x0002122d0100d387 */ /* 0x0001e80000100600 */
[----:B0-----:R-:W4:Y:S04]  /*9610*/  LDL.LU R45, [R1+0x7f8] ;  /* 0x0007f800012d7983 */ /* 0x001f280000300800 */
[----:B------:R0:W-:Y:S04]  /*9620*/  @!P6 STL.S16 [R1+0x2dc], R44 ;  /* 0x0002dc2c0100e387 */ /* 0x0001e80000100600 */
[----:B------:R1:W-:Y:S04]  /*9630*/  @!P6 STL.S16 [R1+0x2da], R42 ;  /* 0x0002da2a0100e387 */ /* 0x0003e80000100600 */
[----:B0-----:R-:W4:Y:S04]  /*9640*/  LDL.LU R44, [R1+0x7fc] ;  /* 0x0007fc00012c7983 */ /* 0x001f280000300800 */
[----:B-1----:R-:W4:Y:S04]  /*9650*/  LDL.LU R42, [R1+0x800] ;  /* 0x00080000012a7983 */ /* 0x002f280000300800 */
[----:B---3--:R0:W-:Y:S01]  /*9660*/  STL [R1+0x120], R6 ;  /* 0x0001200601007387 */ /* 0x0081e20000100800 */
[----:B--2---:R-:W-:-:S02]  /*9670*/  @!P5 PRMT R30, R6, 0x7610, R30 ;  /* 0x00007610061ed816 */ /* 0x004fc4000000001e */
[----:B----4-:R-:W-:-:S04]  /*9680*/  PRMT R45, RZ, 0x7610, R45 ;  /* 0x00007610ff2d7816 */ /* 0x010fc8000000002d */
[----:B------:R-:W-:-:S04]  /*9690*/  PRMT R7, R45, 0x7610, R7 ;  /* 0x000076102d077816 */ /* 0x000fc80000000007 */
[----:B------:R-:W-:Y:S02]  /*96a0*/  @!P5 PRMT R7, R6, 0x7632, R7 ;  /* 0x000076320607d816 */ /* 0x000fe40000000007 */
[----:B0-----:R-:W2:Y:S01]  /*96b0*/  LDL.LU R6, [R1+0x3dc] ;  /* 0x0003dc0001067983 */ /* 0x001ea20000300800 */
[----:B------:R-:W-:-:S03]  /*96c0*/  PRMT R44, RZ, 0x7610, R44 ;  /* 0x00007610ff2c7816 */ /* 0x000fc6000000002c */
[----:B------:R-:W-:Y:S01]  /*96d0*/  STL.S16 [R1+0x214], R45 ;  /* 0x0002142d01007387 */ /* 0x000fe20000100600 */
[----:B------:R-:W-:Y:S02]  /*96e0*/  LOP3.LUT P6, RZ, R0, 0x40000, RZ, 0xc0, !PT ;  /* 0x0004000000ff7812 */ /* 0x000fe400078cc0ff */
[----:B------:R-:W-:Y:S01]  /*96f0*/  PRMT R42, R44, 0x7610, R42 ;  /* 0x000076102c2a7816 */ /* 0x000fe2000000002a */
[----:B------:R0:W-:Y:S04]  /*9700*/  @!P5 STL.S16 [R1+0x214], R7 ;  /* 0x000214070100d387 */ /* 0x0001e80000100600 */
[----:B------:R1:W-:Y:S04]  /*9710*/  STL.S16 [R1+0x210], R44 ;  /* 0x0002102c01007387 */ /* 0x0003e80000100600 */
[----:B------:R-:W-:Y:S04]  /*9720*/  STL.S16 [R1+0x21a], RZ ;  /* 0x00021aff01007387 */ /* 0x000fe80000100600 */
[----:B0-----:R-:W3:Y:S04]  /*9730*/  LDL.LU R7, [R1+0x3ec] ;  /* 0x0003ec0001077983 */ /* 0x001ee80000300800 */
[----:B-1----:R-:W4:Y:S04]  /*9740*/  LDL.S16 R44, [R1+0x21a] ;  /* 0x00021a00012c7983 */ /* 0x002f280000100600 */
[----:B------:R-:W4:Y:S01]  /*9750*/  LDL.LU R45, [R1+0x7f4] ;  /* 0x0007f400012d7983 */ /* 0x000f220000300800 */
[----:B------:R-:W-:-:S03]  /*9760*/  PRMT R29, RZ, 0x7610, R29 ;  /* 0x00007610ff1d7816 */ /* 0x000fc6000000001d */
[----:B------:R0:W-:Y:S01]  /*9770*/  @!P5 STL.S16 [R1+0x218], R30 ;  /* 0x0002181e0100d387 */ /* 0x0001e20000100600 */
[----:B------:R-:W-:-:S03]  /*9780*/  PRMT R28, R29, 0x7610, R28 ;  /* 0x000076101d1c7816 */ /* 0x000fc6000000001c */
[----:B0-----:R-:W4:Y:S04]  /*9790*/  LDL.LU R30, [R1+0x3f0] ;  /* 0x0003f000011e7983 */ /* 0x001f280000300800 */
[----:B------:R0:W-:Y:S04]  /*97a0*/  STL.S16 [R1+0x216], R29 ;  /* 0x0002161d01007387 */ /* 0x0001e80000100600 */
[----:B------:R-:W-:Y:S04]  /*97b0*/  STL.S16 [R1+0x2de], RZ ;  /* 0x0002deff01007387 */ /* 0x000fe80000100600 */
[----:B0-----:R-:W4:Y:S01]  /*97c0*/  LDL.S16 R29, [R1+0x2de] ;  /* 0x0002de00011d7983 */ /* 0x001f220000100600 */
[----:B--2---:R-:W-:-:S05]  /*97d0*/  @!P6 PRMT R28, R6, 0x7632, R28 ;  /* 0x00007632061ce816 */ /* 0x004fca000000001c */
[----:B------:R0:W-:Y:S04]  /*97e0*/  @!P6 STL.S16 [R1+0x216], R28 ;  /* 0x0002161c0100e387 */ /* 0x0001e80000100600 */
[----:B0-----:R-:W2:Y:S01]  /*97f0*/  LDL.LU R28, [R1+0x3cc] ;  /* 0x0003cc00011c7983 */ /* 0x001ea20000300800 */
[----:B------:R-:W-:Y:S02]  /*9800*/  LOP3.LUT P1, RZ, R0, 0x100000, RZ, 0xc0, !PT ;  /* 0x0010000000ff7812 */ /* 0x000fe4000782c0ff */
[----:B------:R-:W-:-:S11]  /*9810*/  PRMT R39, RZ, 0x7610, R39 ;  /* 0x00007610ff277816 */ /* 0x000fd60000000027 */
[C---:B---3--:R-:W-:Y:S02]  /*9820*/  @!P1 PRMT R42, R7.reuse, 0x7610, R42 ;  /* 0x00007610072a9816 */ /* 0x048fe4000000002a */
[----:B----4-:R-:W-:Y:S02]  /*9830*/  @!P1 PRMT R44, R7, 0x7632, R44 ;  /* 0x00007632072c9816 */ /* 0x010fe4000000002c */
[----:B------:R-:W-:Y:S01]  /*9840*/  PRMT R45, R45, 0x5410, RZ ;  /* 0x000054102d2d7816 */ /* 0x000fe200000000ff */
[----:B------:R-:W-:Y:S04]  /*9850*/  @!P1 STL.S16 [R1+0x210], R42 ;  /* 0x0002102a01009387 */ /* 0x000fe80000100600 */
[----:B------:R0:W-:Y:S01]  /*9860*/  @!P1 STL.S16 [R1+0x21a], R44 ;  /* 0x00021a2c01009387 */ /* 0x0001e20000100600 */
[----:B------:R-:W-:-:S03]  /*9870*/  @!P1 PRMT R45, R45, 0x5410, R30 ;  /* 0x000054102d2d9816 */ /* 0x000fc6000000001e */
[----:B------:R1:W-:Y:S01]  /*9880*/  STL [R1+0x24], R30 ;  /* 0x0000241e01007387 */ /* 0x0003e20000100800 */
[----:B------:R-:W-:Y:S02]  /*9890*/  @!P1 PRMT R39, R30, 0x7632, R39 ;  /* 0x000076321e279816 */ /* 0x000fe40000000027 */
[----:B------:R-:W-:Y:S01]  /*98a0*/  LOP3.LUT P1, RZ, R0, 0x10000, RZ, 0xc0, !PT ;  /* 0x0001000000ff7812 */ /* 0x000fe2000782c0ff */
[----:B0-----:R-:W3:Y:S04]  /*98b0*/  LDL.LU R44, [R1+0x7ec] ;  /* 0x0007ec00012c7983 */ /* 0x001ee80000300800 */
[----:B------:R0:W-:Y:S04]  /*98c0*/  STL [R1+0x124], R7 ;  /* 0x0001240701007387 */ /* 0x0001e80000100800 */
[----:B-1----:R-:W4:Y:S04]  /*98d0*/  LDL.LU R30, [R1+0x3e8] ;  /* 0x0003e800011e7983 */ /* 0x002f280000300800 */
[----:B------:R1:W-:Y:S04]  /*98e0*/  @!P0 STL.S16 [R1+0x23a], R41 ;  /* 0x00023a2901008387 */ /* 0x0003e80000100600 */
[----:B0-----:R-:W4:Y:S04]  /*98f0*/  LDL.LU R7, [R1+0x3e4] ;  /* 0x0003e40001077983 */ /* 0x001f280000300800 */
[----:B------:R-:W-:Y:S01]  /*9900*/  STL.S16 [R1+0x322], RZ ;  /* 0x000322ff01007387 */ /* 0x000fe20000100600 */
[----:B------:R-:W-:-:S02]  /*9910*/  PRMT R38, R38, 0x5410, RZ ;  /* 0x0000541026267816 */ /* 0x000fc400000000ff */
[----:B------:R-:W-:Y:S01]  /*9920*/  PRMT R40, R40, 0x5410, RZ ;  /* 0x0000541028287816 */ /* 0x000fe200000000ff */
[----:B------:R-:W-:Y:S04]  /*9930*/  STL.S16 [R1+0x346], RZ ;  /* 0x000346ff01007387 */ /* 0x000fe80000100600 */
[----:B------:R-:W4:Y:S01]  /*9940*/  LDL.LU R42, [R1+0x7f0] ;  /* 0x0007f000012a7983 */ /* 0x000f220000300800 */
[----:B--2---:R-:W-:-:S03]  /*9950*/  @!P1 PRMT R29, R28, 0x7632, R29 ;  /* 0x000076321c1d9816 */ /* 0x004fc6000000001d */
[----:B------:R-:W-:Y:S04]  /*9960*/  STL [R1+0x134], R28 ;  /* 0x0001341c01007387 */ /* 0x000fe80000100800 */
[----:B------:R0:W-:Y:S01]  /*9970*/  @!P1 STL.S16 [R1+0x2de], R29 ;  /* 0x0002de1d01009387 */ /* 0x0001e20000100600 */
[----:B------:R-:W-:-:S03]  /*9980*/  PRMT R45, RZ, 0x7610, R45 ;  /* 0x00007610ff2d7816 */ /* 0x000fc6000000002d */
[----:B-1----:R-:W2:Y:S04]  /*9990*/  LDL.LU R41, [R1+0x814] ;  /* 0x0008140001297983 */ /* 0x002ea80000300800 */
[----:B0-----:R-:W2:Y:S01]  /*99a0*/  LDL.LU R29, [R1+0x7e8] ;  /* 0x0007e800011d7983 */ /* 0x001ea20000300800 */
[----:B------:R-:W-:Y:S02]  /*99b0*/  LOP3.LUT P0, RZ, R0, 0x80000, RZ, 0xc0, !PT ;  /* 0x0008000000ff7812 */ /* 0x000fe4000780c0ff */
[----:B---3--:R-:W-:-:S11]  /*99c0*/  PRMT R44, RZ, 0x7610, R44 ;  /* 0x00007610ff2c7816 */ /* 0x008fd6000000002c */
[----:B----4-:R-:W-:-:S04]  /*99d0*/  @!P0 PRMT R44, R30, 0x7610, R44 ;  /* 0x000076101e2c8816 */ /* 0x010fc8000000002c */
[----:B------:R-:W-:Y:S02]  /*99e0*/  PRMT R44, R44, 0x5410, RZ ;  /* 0x000054102c2c7816 */ /* 0x000fe400000000ff */
[----:B------:R-:W-:Y:S01]  /*99f0*/  @!P0 PRMT R45, R7, 0x7610, R45 ;  /* 0x00007610072d8816 */ /* 0x000fe2000000002d */
[----:B------:R0:W-:Y:S01]  /*9a00*/  STL [R1+0x128], R7 ;  /* 0x0001280701007387 */ /* 0x0001e20000100800 */
[----:B------:R-:W-:-:S03]  /*9a10*/  @!P0 PRMT R44, R44, 0x7610, R7 ;  /* 0x000076102c2c8816 */ /* 0x000fc60000000007 */
[----:B0-----:R-:W3:Y:S01]  /*9a20*/  LDL.LU R7, [R1+0x3c8] ;  /* 0x0003c80001077983 */ /* 0x001ee20000300800 */
[----:B--2---:R-:W-:-:S04]  /*9a30*/  PRMT R29, RZ, 0x7610, R29 ;  /* 0x00007610ff1d7816 */ /* 0x004fc8000000001d */
[----:B------:R-:W-:Y:S01]  /*9a40*/  PRMT R22, R29, 0x7610, R22 ;  /* 0x000076101d167816 */ /* 0x000fe20000000016 */
[----:B------:R0:W-:Y:S04]  /*9a50*/  STL.S16 [R1+0x320], R29 ;  /* 0x0003201d01007387 */ /* 0x0001e80000100600 */
[----:B0-----:R-:W2:Y:S01]  /*9a60*/  LDL.S16 R29, [R1+0x322] ;  /* 0x00032200011d7983 */ /* 0x001ea20000100600 */
[----:B------:R-:W-:Y:S02]  /*9a70*/  @!P0 PRMT R38, R38, 0x7610, R30 ;  /* 0x0000761026268816 */ /* 0x000fe4000000001e */
[----:B------:R-:W-:-:S13]  /*9a80*/  LOP3.LUT P0, RZ, R0, 0x8000, RZ, 0xc0, !PT ;  /* 0x0000800000ff7812 */ /* 0x000fda000780c0ff */
[----:B---3--:R-:W-:-:S05]  /*9a90*/  @!P0 PRMT R22, R7, 0x7610, R22 ;  /* 0x0000761007168816 */ /* 0x008fca0000000016 */
[----:B------:R0:W-:Y:S04]  /*9aa0*/  @!P0 STL.S16 [R1+0x320], R22 ;  /* 0x0003201601008387 */ /* 0x0001e80000100600 */
[----:B0-----:R-:W3:Y:S01]  /*9ab0*/  LDL.LU R22, [R1+0x7e4] ;  /* 0x0007e40001167983 */ /* 0x001ee20000300800 */
[----:B--2---:R-:W-:-:S05]  /*9ac0*/  @!P0 PRMT R29, R7, 0x7632, R29 ;  /* 0x00007632071d8816 */ /* 0x004fca000000001d */
[----:B------:R0:W-:Y:S04]  /*9ad0*/  @!P0 STL.S16 [R1+0x322], R29 ;  /* 0x0003221d01008387 */ /* 0x0001e80000100600 */
[----:B0-----:R-:W2:Y:S01]  /*9ae0*/  LDL.LU R29, [R1+0x7e0] ;  /* 0x0007e000011d7983 */ /* 0x001ea20000300800 */
[----:B------:R-:W-:-:S03]  /*9af0*/  @!P1 PRMT R40, R40, 0x5410, R28 ;  /* 0x0000541028289816 */ /* 0x000fc6000000001c */
[----:B------:R-:W4:Y:S01]  /*9b00*/  LDL.LU R28, [R1+0x3c4] ;  /* 0x0003c400011c7983 */ /* 0x000f220000300800 */
[----:B--2---:R-:W-:-:S04]  /*9b10*/  PRMT R29, RZ, 0x7610, R29 ;  /* 0x00007610ff1d7816 */ /* 0x004fc8000000001d */
[----:B---3--:R-:W-:Y:S01]  /*9b20*/  PRMT R22, R29, 0x7610, R22 ;  /* 0x000076101d167816 */ /* 0x008fe20000000016 */
[----:B------:R0:W-:Y:S04]  /*9b30*/  STL.S16 [R1+0x344], R29 ;  /* 0x0003441d01007387 */ /* 0x0001e80000100600 */
[----:B0-----:R-:W2:Y:S01]  /*9b40*/  LDL.S16 R29, [R1+0x346] ;  /* 0x00034600011d7983 */ /* 0x001ea20000100600 */
[----:B----4-:R-:W-:-:S03]  /*9b50*/  @!P0 PRMT R22, R28, 0x7610, R22 ;  /* 0x000076101c168816 */ /* 0x010fc60000000016 */
[----:B------:R0:W-:Y:S04]  /*9b60*/  STL [R1+0x28], R30 ;  /* 0x0000281e01007387 */ /* 0x0001e80000100800 */
[----:B------:R1:W-:Y:S04]  /*9b70*/  @!P0 STL.S16 [R1+0x344], R22 ;  /* 0x0003441601008387 */ /* 0x0003e80000100600 */
[----:B0-----:R-:W3:Y:S04]  /*9b80*/  LDL.LU R30, [R1+0x3e0] ;  /* 0x0003e000011e7983 */ /* 0x001ee80000300800 */
[----:B-1----:R-:W4:Y:S01]  /*9b90*/  LDL.LU R22, [R1+0x7dc] ;  /* 0x0007dc0001167983 */ /* 0x002f220000300800 */
[----:B--2---:R-:W-:-:S05]  /*9ba0*/  @!P0 PRMT R29, R28, 0x7632, R29 ;  /* 0x000076321c1d8816 */ /* 0x004fca000000001d */
[----:B------:R0:W-:Y:S04]  /*9bb0*/  @!P0 STL.S16 [R1+0x346], R29 ;  /* 0x0003461d01008387 */ /* 0x0001e80000100600 */
[----:B0-----:R-:W2:Y:S01]  /*9bc0*/  LDL.LU R29, [R1+0x7d8] ;  /* 0x0007d800011d7983 */ /* 0x001ea20000300800 */
[----:B------:R-:W-:Y:S02]  /*9bd0*/  PRMT R42, R42, 0x5410, RZ ;  /* 0x000054102a2a7816 */ /* 0x000fe400000000ff */
[----:B------:R-:W-:Y:S01]  /*9be0*/  PRMT R38, RZ, 0x7610, R38 ;  /* 0x00007610ff267816 */ /* 0x000fe20000000026 */
[----:B------:R0:W-:Y:S01]  /*9bf0*/  STL [R1+0x38], R7 ;  /* 0x0000380701007387 */ /* 0x0001e20000100800 */
[----:B---3--:R-:W-:Y:S02]  /*9c00*/  @!P6 PRMT R42, R42, 0x5410, R30 ;  /* 0x000054102a2ae816 */ /* 0x008fe4000000001e */
[----:B------:R-:W-:Y:S01]  /*9c10*/  @!P6 PRMT R38, R30, 0x7632, R38 ;  /* 0x000076321e26e816 */ /* 0x000fe20000000026 */
[----:B------:R-:W-:Y:S04]  /*9c20*/  STL.S16 [R1+0x36a], RZ ;  /* 0x00036aff01007387 */ /* 0x000fe80000100600 */
[----:B0-----:R-:W3:Y:S04]  /*9c30*/  LDL.LU R7, [R1+0x38c] ;  /* 0x00038c0001077983 */ /* 0x001ee80000300800 */
[----:B------:R0:W-:Y:S01]  /*9c40*/  STL [R1+0x2c], R30 ;  /* 0x00002c1e01007387 */ /* 0x0001e20000100800 */
[----:B------:R-:W-:-:S03]  /*9c50*/  PRMT R43, R43, 0x5410, RZ ;  /* 0x000054102b2b7816 */ /* 0x000fc600000000ff */
[----:B0-----:R-:W3:Y:S01]  /*9c60*/  LDL.LU R30, [R1+0x3d8] ;  /* 0x0003d800011e7983 */ /* 0x001ee20000300800 */
[----:B------:R-:W-:-:S03]  /*9c70*/  @!P6 PRMT R43, R43, 0x5410, R6 ;  /* 0x000054102b2be816 */ /* 0x000fc60000000006 */
[----:B------:R0:W-:Y:S04]  /*9c80*/  STL [R1+0x12c], R6 ;  /* 0x00012c0601007387 */ /* 0x0001e80000100800 */
[----:B0-----:R-:W3:Y:S01]  /*9c90*/  LDL.LU R6, [R1+0x3d4] ;  /* 0x0003d40001067983 */ /* 0x001ee20000300800 */
[----:B--2---:R-:W-:-:S04]  /*9ca0*/  PRMT R29, RZ, 0x7610, R29 ;  /* 0x00007610ff1d7816 */ /* 0x004fc8000000001d */
[----:B----4-:R-:W-:Y:S01]  /*9cb0*/  PRMT R22, R29, 0x7610, R22 ;  /* 0x000076101d167816 */ /* 0x010fe20000000016 */
[----:B------:R0:W-:Y:S04]  /*9cc0*/  STL.S16 [R1+0x368], R29 ;  /* 0x0003681d01007387 */ /* 0x0001e80000100600 */
[----:B0-----:R-:W2:Y:S01]  /*9cd0*/  LDL.S16 R29, [R1+0x36a] ;  /* 0x00036a00011d7983 */ /* 0x001ea20000100600 */
[C---:B------:R-:W-:Y:S02]  /*9ce0*/  LOP3.LUT P6, RZ, R0.reuse, 0x4000, RZ, 0xc0, !PT ;  /* 0x0000400000ff7812 */ /* 0x040fe400078cc0ff */
[----:B------:R-:W-:Y:S02]  /*9cf0*/  LOP3.LUT P5, RZ, R0, 0x20000, RZ, 0xc0, !PT ;  /* 0x0002000000ff7812 */ /* 0x000fe400078ac0ff */
[----:B------:R-:W-:-:S09]  /*9d00*/  PRMT R41, RZ, 0x7610, R41 ;  /* 0x00007610ff297816 */ /* 0x000fd20000000029 */
[----:B---3--:R-:W-:Y:S02]  /*9d10*/  @!P6 PRMT R22, R7, 0x7610, R22 ;  /* 0x000076100716e816 */ /* 0x008fe40000000016 */
[----:B------:R-:W-:-:S03]  /*9d20*/  @!P5 PRMT R41, R30, 0x7610, R41 ;  /* 0x000076101e29d816 */ /* 0x000fc60000000029 */
[----:B------:R0:W-:Y:S01]  /*9d30*/  @!P6 STL.S16 [R1+0x368], R22 ;  /* 0x000368160100e387 */ /* 0x0001e20000100600 */
[----:B------:R-:W-:Y:S02]  /*9d40*/  PRMT R42, RZ, 0x7610, R42 ;  /* 0x00007610ff2a7816 */ /* 0x000fe4000000002a */
[----:B------:R-:W-:Y:S01]  /*9d50*/  PRMT R41, R41, 0x5410, RZ ;  /* 0x0000541029297816 */ /* 0x000fe200000000ff */
[----:B0-----:R-:W3:Y:S01]  /*9d60*/  LDL.LU R22, [R1+0x7d4] ;  /* 0x0007d40001167983 */ /* 0x001ee20000300800 */
[----:B------:R-:W-:Y:S02]  /*9d70*/  @!P5 PRMT R42, R6, 0x7610, R42 ;  /* 0x00007610062ad816 */ /* 0x000fe4000000002a */
[----:B------:R-:W-:Y:S01]  /*9d80*/  @!P5 PRMT R41, R41, 0x7610, R6 ;  /* 0x000076102929d816 */ /* 0x000fe20000000006 */
[----:B------:R0:W-:Y:S04]  /*9d90*/  STL [R1+0x130], R6 ;  /* 0x0001300601007387 */ /* 0x0001e80000100800 */
[----:B0-----:R-:W4:Y:S01]  /*9da0*/  LDL.LU R6, [R1+0x3b0] ;  /* 0x0003b00001067983 */ /* 0x001f220000300800 */
[----:B--2---:R-:W-:-:S05]  /*9db0*/  @!P6 PRMT R29, R7, 0x7632, R29 ;  /* 0x00007632071de816 */ /* 0x004fca000000001d */
[----:B------:R0:W-:Y:S04]  /*9dc0*/  @!P6 STL.S16 [R1+0x36a], R29 ;  /* 0x00036a1d0100e387 */ /* 0x0001e80000100600 */
[----:B0-----:R-:W2:Y:S01]  /*9dd0*/  LDL.LU R29, [R1+0x7d0] ;  /* 0x0007d000011d7983 */ /* 0x001ea20000300800 */
[----:B---3--:R-:W-:Y:S02]  /*9de0*/  PRMT R22, RZ, 0x7610, R22 ;  /* 0x00007610ff167816 */ /* 0x008fe40000000016 */
[----:B------:R-:W-:-:S03]  /*9df0*/  PRMT R37, R37, 0x5410, RZ ;  /* 0x0000541025257816 */ /* 0x000fc600000000ff */
[----:B------:R-:W-:Y:S01]  /*9e00*/  STL.S16 [R1+0x38e], R22 ;  /* 0x00038e1601007387 */ /* 0x000fe20000100600 */
[----:B------:R-:W-:-:S03]  /*9e10*/  @!P5 PRMT R37, R37, 0x7610, R30 ;  /* 0x000076102525d816 */ /* 0x000fc6000000001e */
[----:B------:R0:W-:Y:S04]  /*9e20*/  STL [R1+0x30], R30 ;  /* 0x0000301e01007387 */ /* 0x0001e80000100800 */
[----:B0-----:R-:W3:Y:S01]  /*9e30*/  LDL.LU R30, [R1+0x3d0] ;  /* 0x0003d000011e7983 */ /* 0x001ee20000300800 */
[----:B--2---:R-:W-:-:S03]  /*9e40*/  PRMT R29, R22, 0x7610, R29 ;  /* 0x00007610161d7816 */ /* 0x004fc6000000001d */
[----:B------:R-:W2:Y:S01]  /*9e50*/  LDL.LU R22, [R1+0x7cc] ;  /* 0x0007cc0001167983 */ /* 0x000ea20000300800 */
[----:B----4-:R-:W-:-:S05]  /*9e60*/  @!P6 PRMT R29, R6, 0x7632, R29 ;  /* 0x00007632061de816 */ /* 0x010fca000000001d */
[----:B------:R0:W-:Y:S04]  /*9e70*/  @!P6 STL.S16 [R1+0x38e], R29 ;  /* 0x00038e1d0100e387 */ /* 0x0001e80000100600 */
[----:B0-----:R-:W4:Y:S01]  /*9e80*/  LDL.LU R29, [R1+0x7c8] ;  /* 0x0007c800011d7983 */ /* 0x001f220000300800 */
[----:B------:R-:W-:Y:S02]  /*9e90*/  PRMT R39, R39, 0x5410, RZ ;  /* 0x0000541027277816 */ /* 0x000fe400000000ff */
[----:B------:R-:W-:Y:S01]  /*9ea0*/  PRMT R37, RZ, 0x7610, R37 ;  /* 0x00007610ff257816 */ /* 0x000fe20000000025 */
[----:B------:R-:W-:Y:S01]  /*9eb0*/  STL.S16 [R1+0x3c4], RZ ;  /* 0x0003c4ff01007387 */ /* 0x000fe20000100600 */
[----:B---3--:R-:W-:-:S03]  /*9ec0*/  @!P1 PRMT R39, R39, 0x5410, R30 ;  /* 0x0000541027279816 */ /* 0x008fc6000000001e */
[----:B------:R0:W-:Y:S01]  /*9ed0*/  STL [R1+0x34], R30 ;  /* 0x0000341e01007387 */ /* 0x0001e20000100800 */
[----:B------:R-:W-:-:S03]  /*9ee0*/  @!P1 PRMT R37, R30, 0x7632, R37 ;  /* 0x000076321e259816 */ /* 0x000fc60000000025 */
[----:B0-----:R-:W3:Y:S01]  /*9ef0*/  LDL.LU R30, [R1+0x3c0] ;  /* 0x0003c000011e7983 */ /* 0x001ee20000300800 */
[----:B----4-:R-:W-:-:S04]  /*9f00*/  PRMT R29, RZ, 0x7610, R29 ;  /* 0x00007610ff1d7816 */ /* 0x010fc8000000001d */
[----:B--2---:R-:W-:Y:S01]  /*9f10*/  PRMT R22, R29, 0x7610, R22 ;  /* 0x000076101d167816 */ /* 0x004fe20000000016 */
[----:B------:R0:W-:Y:S04]  /*9f20*/  STL.S16 [R1+0x3b0], R29 ;  /* 0x0003b01d01007387 */ /* 0x0001e80000100600 */
[----:B0-----:R-:W2:Y:S01]  /*9f30*/  LDL.LU.S16 R29, [R1+0x3c4] ;  /* 0x0003c400011d7983 */ /* 0x001ea20000300600 */
[----:B------:R-:W-:-:S03]  /*9f40*/  LOP3.LUT P5, RZ, R0, 0x2000, RZ, 0xc0, !PT ;  /* 0x0000200000ff7812 */ /* 0x000fc600078ac0ff */
[----:B------:R0:W-:Y:S04]  /*9f50*/  STL [R1+0x3c], R7 ;  /* 0x00003c0701007387 */ /* 0x0001e80000100800 */
[----:B------:R-:W-:Y:S06]  /*9f60*/  STL.S16 [R1+0x38c], RZ ;  /* 0x00038cff01007387 */ /* 0x000fec0000100600 */
[C---:B---3--:R-:W-:Y:S01]  /*9f70*/  @!P5 PRMT R22, R30.reuse, 0x7610, R22 ;  /* 0x000076101e16d816 */ /* 0x048fe20000000016 */
        /* <DEDUP_REMOVED lines=151> */
[----:B------:R1:W-:Y:S04]  /*a8f0*/  STL [R1+0x54], R30 ;  /* 0x0000541e01007387 */ /* 0x0003e80000100800 */
[----:B0-----:R-:W3:Y:S04]  /*a900*/  LDL.LU R29, [R1+0x768] ;  /* 0x00076800011d7983 */ /* 0x001ee80000300800 */
[----:B-1----:R-:W4:Y:S01]  /*a910*/  LDL.LU R30, [R1+0x388] ;  /* 0x00038800011e7983 */ /* 0x002f220000300800 */
[----:B--2---:R-:W-:-:S05]  /*a920*/  @!P1 PRMT R7, R28, 0x7632, R7 ;  /* 0x000076321c079816 */ /* 0x004fca0000000007 */
[----:B------:R0:W-:Y:S04]  /*a930*/  @!P1 STL.S16 [R1+0x396], R7 ;  /* 0x0003960701009387 */ /* 0x0001e80000100600 */
[----:B0-----:R-:W2:Y:S01]  /*a940*/  LDL.LU R7, [R1+0x764] ;  /* 0x0007640001077983 */ /* 0x001ea20000300800 */
[----:B------:R-:W-:Y:S02]  /*a950*/  LOP3.LUT P0, RZ, R0, 0x80, RZ, 0xc0, !PT ;  /* 0x0000008000ff7812 */ /* 0x000fe4000780c0ff */
[----:B--2---:R-:W-:-:S04]  /*a960*/  PRMT R7, RZ, 0x7610, R7 ;  /* 0x00007610ff077816 */ /* 0x004fc80000000007 */
[----:B---3--:R-:W-:-:S07]  /*a970*/  PRMT R29, R7, 0x7610, R29 ;  /* 0x00007610071d7816 */ /* 0x008fce000000001d */
[----:B----4-:R-:W-:Y:S01]  /*a980*/  @!P0 PRMT R29, R30, 0x7610, R29 ;  /* 0x000076101e1d8816 */ /* 0x010fe2000000001d */
[----:B------:R-:W-:Y:S04]  /*a990*/  STL.S16 [R1+0x390], R7 ;  /* 0x0003900701007387 */ /* 0x000fe80000100600 */
[----:B------:R0:W-:Y:S04]  /*a9a0*/  @!P0 STL.S16 [R1+0x390], R29 ;  /* 0x0003901d01008387 */ /* 0x0001e80000100600 */
[----:B0-----:R-:W2:Y:S04]  /*a9b0*/  LDL.LU R29, [R1+0x760] ;  /* 0x00076000011d7983 */ /* 0x001ea80000300800 */
[----:B------:R0:W-:Y:S04]  /*a9c0*/  STL [R1+0x154], R28 ;  /* 0x0001541c01007387 */ /* 0x0001e80000100800 */
[----:B------:R-:W-:Y:S04]  /*a9d0*/  STL.S16 [R1+0x38a], RZ ;  /* 0x00038aff01007387 */ /* 0x000fe80000100600 */
[----:B0-----:R-:W3:Y:S01]  /*a9e0*/  LDL.LU R28, [R1+0x384] ;  /* 0x00038400011c7983 */ /* 0x001ee20000300800 */
[----:B--2---:R-:W-:-:S04]  /*a9f0*/  PRMT R29, RZ, 0x7610, R29 ;  /* 0x00007610ff1d7816 */ /* 0x004fc8000000001d */
[----:B------:R-:W-:Y:S01]  /*aa00*/  PRMT R23, R29, 0x7610, R23 ;  /* 0x000076101d177816 */ /* 0x000fe20000000017 */
[----:B------:R0:W-:Y:S04]  /*aa10*/  STL.S16 [R1+0x388], R29 ;  /* 0x0003881d01007387 */ /* 0x0001e80000100600 */
[----:B0-----:R-:W2:Y:S01]  /*aa20*/  LDL.S16 R29, [R1+0x38a] ;  /* 0x00038a00011d7983 */ /* 0x001ea20000100600 */
[----:B---3--:R-:W-:-:S03]  /*aa30*/  @!P0 PRMT R23, R28, 0x7610, R23 ;  /* 0x000076101c178816 */ /* 0x008fc60000000017 */
        /* <DEDUP_REMOVED lines=11> */
[----:B0-----:R-:W2:Y:S04]  /*aaf0*/  LDL.S16 R28, [R1+0x386] ;  /* 0x00038600011c7983 */ /* 0x001ea80000100600 */
[----:B------:R-:W-:Y:S01]  /*ab00*/  @!P6 STL.S16 [R1+0x3a8], R22 ;  /* 0x0003a8160100e387 */ /* 0x000fe20000100600 */
[----:B------:R-:W-:-:S03]  /*ab10*/  LOP3.LUT P6, RZ, R0, 0x40, RZ, 0xc0, !PT ;  /* 0x0000004000ff7812 */ /* 0x000fc600078cc0ff */
[----:B------:R-:W-:Y:S04]  /*ab20*/  STL.S16 [R1+0x392], RZ ;  /* 0x000392ff01007387 */ /* 0x000fe80000100600 */
[----:B------:R-:W3:Y:S04]  /*ab30*/  LDL.S16 R7, [R1+0x392] ;  /* 0x0003920001077983 */ /* 0x000ee80000100600 */
[----:B------:R-:W-:Y:S02]  /*ab40*/  STL.S16 [R1+0x382], RZ ;  /* 0x000382ff01007387 */ /* 0x000fe40000100600 */
[----:B----4-:R-:W-:-:S02]  /*ab50*/  @!P6 PRMT R29, R6, 0x7610, R29 ;  /* 0x00007610061de816 */ /* 0x010fc4000000001d */
[----:B------:R-:W-:Y:S04]  /*ab60*/  STL [R1+0x5c], R6 ;  /* 0x00005c0601007387 */ /* 0x000fe80000100800 */
[----:B------:R0:W-:Y:S01]  /*ab70*/  @!P6 STL.S16 [R1+0x384], R29 ;  /* 0x0003841d0100e387 */ /* 0x0001e20000100600 */
[----:B------:R-:W-:-:S03]  /*ab80*/  LOP3.LUT P5, RZ, R0, 0x20, RZ, 0xc0, !PT ;  /* 0x0000002000ff7812 */ /* 0x000fc600078ac0ff */
[----:B------:R-:W-:Y:S01]  /*ab90*/  STL [R1+0x58], R30 ;  /* 0x0000581e01007387 */ /* 0x000fe20000100800 */
[----:B------:R-:W-:-:S03]  /*aba0*/  LOP3.LUT P1, RZ, R0, 0x10, RZ, 0xc0, !PT ;  /* 0x0000001000ff7812 */ /* 0x000fc6000782c0ff */
[----:B------:R-:W-:Y:S04]  /*abb0*/  STL.S16 [R1+0x372], RZ ;  /* 0x000372ff01007387 */ /* 0x000fe80000100600 */
[----:B0-----:R-:W4:Y:S04]  /*abc0*/  LDL.LU R29, [R1+0x750] ;  /* 0x00075000011d7983 */ /* 0x001f280000300800 */
[----:B------:R-:W-:Y:S04]  /*abd0*/  STL [R1+0x164], R5 ;  /* 0x0001640501007387 */ /* 0x000fe80000100800 */
[----:B------:R-:W-:Y:S04]  /*abe0*/  STL.S16 [R1+0x36e], RZ ;  /* 0x00036eff01007387 */ /* 0x000fe80000100600 */
[----:B------:R0:W-:Y:S04]  /*abf0*/  @!P0 STL.S16 [R1+0x388], R23 ;  /* 0x0003881701008387 */ /* 0x0001e80000100600 */
[----:B------:R-:W-:Y:S04]  /*ac00*/  STL [R1+0x6c], R4 ;  /* 0x00006c0401007387 */ /* 0x000fe80000100800 */
[----:B------:R-:W-:Y:S04]  /*ac10*/  STL.S16 [R1+0x35c], RZ ;  /* 0x00035cff01007387 */ /* 0x000fe80000100600 */
[----:B------:R-:W4:Y:S04]  /*ac20*/  LDL.LU R22, [R1+0x794] ;  /* 0x0007940001167983 */ /* 0x000f280000300800 */
[----:B0-----:R-:W4:Y:S01]  /*ac30*/  LDL.LU R23, [R1+0x75c] ;  /* 0x00075c0001177983 */ /* 0x001f220000300800 */
[----:B--2---:R-:W-:-:S03]  /*ac40*/  @!P6 PRMT R28, R6, 0x7632, R28 ;  /* 0x00007632061ce816 */ /* 0x004fc6000000001c */
[----:B------:R-:W2:Y:S04]  /*ac50*/  LDL.LU R6, [R1+0x378] ;  /* 0x0003780001067983 */ /* 0x000ea80000300800 */
[----:B------:R0:W-:Y:S04]  /*ac60*/  @!P6 STL.S16 [R1+0x386], R28 ;  /* 0x0003861c0100e387 */ /* 0x0001e80000100600 */
[----:B0-----:R-:W4:Y:S01]  /*ac70*/  LDL.LU R28, [R1+0x74c] ;  /* 0x00074c00011c7983 */ /* 0x001f220000300800 */
[----:B---3--:R-:W-:-:S05]  /*ac80*/  @!P0 PRMT R7, R30, 0x7632, R7 ;  /* 0x000076321e078816 */ /* 0x008fca0000000007 */
[----:B------:R0:W-:Y:S04]  /*ac90*/  @!P0 STL.S16 [R1+0x392], R7 ;  /* 0x0003920701008387 */ /* 0x0001e80000100600 */
[----:B0-----:R-:W3:Y:S01]  /*aca0*/  LDL.LU R7, [R1+0x37c] ;  /* 0x00037c0001077983 */ /* 0x001ee20000300800 */
[----:B----4-:R-:W-:-:S04]  /*acb0*/  PRMT R28, RZ, 0x7610, R28 ;  /* 0x00007610ff1c7816 */ /* 0x010fc8000000001c */
[----:B------:R-:W-:Y:S01]  /*acc0*/  PRMT R29, R28, 0x7610, R29 ;  /* 0x000076101c1d7816 */ /* 0x000fe2000000001d */
[----:B------:R0:W-:Y:S04]  /*acd0*/  STL.S16 [R1+0x380], R28 ;  /* 0x0003801c01007387 */ /* 0x0001e80000100600 */
[----:B0-----:R-:W4:Y:S01]  /*ace0*/  LDL.S16 R28, [R1+0x382] ;  /* 0x00038200011c7983 */ /* 0x001f220000100600 */
[----:B---3--:R-:W-:-:S03]  /*acf0*/  @!P6 PRMT R29, R7, 0x7610, R29 ;  /* 0x00007610071de816 */ /* 0x008fc6000000001d */
[----:B------:R0:W-:Y:S01]  /*ad00*/  STL [R1+0x15c], R7 ;  /* 0x00015c0701007387 */ /* 0x0001e20000100800 */
[----:B----4-:R-:W-:-:S03]  /*ad10*/  @!P6 PRMT R28, R7, 0x7632, R28 ;  /* 0x00007632071ce816 */ /* 0x010fc6000000001c */
[----:B0-----:R-:W3:Y:S04]  /*ad20*/  LDL.LU R7, [R1+0x740] ;  /* 0x0007400001077983 */ /* 0x001ee80000300800 */
[----:B------:R0:W-:Y:S04]  /*ad30*/  @!P6 STL.S16 [R1+0x382], R28 ;  /* 0x0003821c0100e387 */ /* 0x0001e80000100600 */
[----:B0-----:R-:W4:Y:S04]  /*ad40*/  LDL.LU R28, [R1+0x744] ;  /* 0x00074400011c7983 */ /* 0x001f280000300800 */
[----:B------:R-:W-:Y:S01]  /*ad50*/  STL.S16 [R1+0x37e], RZ ;  /* 0x00037eff01007387 */ /* 0x000fe20000100600 */
[----:B---3--:R-:W-:-:S05]  /*ad60*/  PRMT R7, RZ, 0x7610, R7 ;  /* 0x00007610ff077816 */ /* 0x008fca0000000007 */
[----:B------:R0:W-:Y:S01]  /*ad70*/  STL.S16 [R1+0x37c], R7 ;  /* 0x00037c0701007387 */ /* 0x0001e20000100600 */
[----:B----4-:R-:W-:-:S03]  /*ad80*/  PRMT R28, R7, 0x7610, R28 ;  /* 0x00007610071c7816 */ /* 0x010fc6000000001c */
[----:B0-----:R-:W3:Y:S01]  /*ad90*/  LDL.S16 R7, [R1+0x37e] ;  /* 0x00037e0001077983 */ /* 0x001ee20000100600 */
[----:B--2---:R-:W-:-:S03]  /*ada0*/  @!P5 PRMT R28, R6, 0x7610, R28 ;  /* 0x00007610061cd816 */ /* 0x004fc6000000001c */
[----:B------:R0:W-:Y:S01]  /*adb0*/  STL [R1+0x60], R6 ;  /* 0x0000600601007387 */ /* 0x0001e20000100800 */
[----:B---3--:R-:W-:-:S03]  /*adc0*/  @!P5 PRMT R7, R6, 0x7632, R7 ;  /* 0x000076320607d816 */ /* 0x008fc60000000007 */
        /* <DEDUP_REMOVED lines=17> */
[----:B---3--:R-:W-:-:S04]  /*aee0*/  PRMT R6, RZ, 0x7610, R6 ;  /* 0x00007610ff067816 */ /* 0x008fc80000000006 */
[----:B--2---:R-:W-:Y:S01]  /*aef0*/  PRMT R36, R6, 0x7610, R36 ;  /* 0x0000761006247816 */ /* 0x004fe20000000024 */
[----:B------:R0:W-:Y:S04]  /*af00*/  STL.S16 [R1+0x374], R6 ;  /* 0x0003740601007387 */ /* 0x0001e80000100600 */
[----:B0-----:R-:W2:Y:S01]  /*af10*/  LDL.S16 R6, [R1+0x376] ;  /* 0x0003760001067983 */ /* 0x001ea20000100600 */
[----:B------:R-:W-:-:S03]  /*af20*/  @!P1 PRMT R36, R30, 0x7610, R36 ;  /* 0x000076101e249816 */ /* 0x000fc60000000024 */
[----:B------:R0:W-:Y:S01]  /*af30*/  STL [R1+0x64], R30 ;  /* 0x0000641e01007387 */ /* 0x0001e20000100800 */
[----:B--2---:R-:W-:-:S03]  /*af40*/  @!P1 PRMT R6, R30, 0x7632, R6 ;  /* 0x000076321e069816 */ /* 0x004fc60000000006 */
        /* <DEDUP_REMOVED lines=12> */
[----:B------:R0:W-:Y:S04]  /*b010*/  @!P1 STL.S16 [R1+0x374], R36 ;  /* 0x0003742401009387 */ /* 0x0001e80000100600 */
        /* <DEDUP_REMOVED lines=27> */
[----:B------:R-:W-:-:S03]  /*b1d0*/  LOP3.LUT P6, RZ, R0, 0x4, RZ, 0xc0, !PT ;  /* 0x0000000400ff7812 */ /* 0x000fc600078cc0ff */
[----:B------:R0:W-:Y:S04]  /*b1e0*/  @!P5 STL.S16 [R1+0x378], R7 ;  /* 0x000378070100d387 */ /* 0x0001e80000100600 */
[----:B------:R1:W-:Y:S04]  /*b1f0*/  STL [R1+0x68], R36 ;  /* 0x0000682401007387 */ /* 0x0003e80000100800 */
[----:B------:R4:W-:Y:S04]  /*b200*/  @!P5 STL.S16 [R1+0x37c], R28 ;  /* 0x00037c1c0100d387 */ /* 0x0009e80000100600 */
[----:B0-----:R-:W4:Y:S04]  /*b210*/  LDL.LU R7, [R1+0x730] ;  /* 0x0007300001077983 */ /* 0x001f280000300800 */
[----:B-1----:R-:W4:Y:S04]  /*b220*/  LDL.LU R36, [R1+0x358] ;  /* 0x0003580001247983 */ /* 0x002f280000300800 */
[----:B------:R0:W-:Y:S01]  /*b230*/  @!P0 STL.S16 [R1+0x366], R5 ;  /* 0x0003660501008387 */ /* 0x0001e20000100600 */
[----:B--2---:R-:W-:-:S03]  /*b240*/  PRMT R30, RZ, 0x7610, R30 ;  /* 0x00007610ff1e7816 */ /* 0x004fc6000000001e */
[----:B------:R-:W2:Y:S01]  /*b250*/  LDL.LU R29, [R1+0x748] ;  /* 0x00074800011d7983 */ /* 0x000ea20000300800 */
[----:B---3--:R-:W-:-:S03]  /*b260*/  PRMT R6, R30, 0x7610, R6 ;  /* 0x000076101e067816 */ /* 0x008fc60000000006 */
[----:B------:R1:W-:Y:S01]  /*b270*/  STL.S16 [R1+0x360], R30 ;  /* 0x0003601e01007387 */ /* 0x0003e20000100600 */
[----:B------:R-:W-:-:S03]  /*b280*/  LOP3.LUT P5, RZ, R0, 0x2, RZ, 0xc0, !PT ;  /* 0x0000000200ff7812 */ /* 0x000fc600078ac0ff */
[----:B----4-:R-:W3:Y:S04]  /*b290*/  LDL.LU R28, [R1+0x73c] ;  /* 0x00073c00011c7983 */ /* 0x010ee80000300800 */
[----:B0-----:R-:W4:Y:S04]  /*b2a0*/  LDL.LU R5, [R1+0x708] ;  /* 0x0007080001057983 */ /* 0x001f280000300800 */
[----:B-1----:R-:W2:Y:S01]  /*b2b0*/  LDL.S16 R30, [R1+0x362] ;  /* 0x00036200011e7983 */ /* 0x002ea20000100600 */
[----:B------:R-:W-:-:S05]  /*b2c0*/  @!P6 PRMT R6, R4, 0x7610, R6 ;  /* 0x000076100406e816 */ /* 0x000fca0000000006 */
[----:B------:R0:W-:Y:S04]  /*b2d0*/  @!P6 STL.S16 [R1+0x360], R6 ;  /* 0x000360060100e387 */ /* 0x0001e80000100600 */
[----:B0-----:R-:W3:Y:S01]  /*b2e0*/  LDL.LU R6, [R1+0x700] ;  /* 0x0007000001067983 */ /* 0x001ee20000300800 */
[----:B--2---:R-:W-:-:S03]  /*b2f0*/  @!P6 PRMT R30, R4, 0x7632, R30 ;  /* 0x00007632041ee816 */ /* 0x004fc6000000001e */
[----:B------:R-:W2:Y:S01]  /*b300*/  LDL.LU.S16 R4, [R1+0x35c] ;  /* 0x00035c0001047983 */ /* 0x000ea20000300600 */
[----:B------:R-:W-:-:S03]  /*b310*/  PRMT R7, RZ, 0x7610, R7 ;  /* 0x00007610ff077816 */ /* 0x000fc60000000007 */
[----:B------:R-:W-:Y:S01]  /*b320*/  STL [R1+0x16c], R36 ;  /* 0x00016c2401007387 */ /* 0x000fe20000100800 */
[----:B---3--:R-:W-:-:S04]  /*b330*/  PRMT R6, R7, 0x7610, R6 ;  /* 0x0000761007067816 */ /* 0x008fc80000000006 */
[C---:B------:R-:W-:Y:S01]  /*b340*/  @!P6 PRMT R6, R36.reuse, 0x7632, R6 ;  /* 0x000076322406e816 */ /* 0x040fe20000000006 */
[----:B------:R0:W-:Y:S04]  /*b350*/  STL.S16 [R1+0x35e], R7 ;  /* 0x00035e0701007387 */ /* 0x0001e80000100600 */
[----:B------:R1:W-:Y:S04]  /*b360*/  @!P6 STL.S16 [R1+0x35e], R6 ;  /* 0x00035e060100e387 */ /* 0x0003e80000100600 */
[----:B------:R3:W-:Y:S04]  /*b370*/  @!P6 STL.S16 [R1+0x362], R30 ;  /* 0x0003621e0100e387 */ /* 0x0007e80000100600 */
[----:B0-----:R-:W4:Y:S04]  /*b380*/  LDL.LU R7, [R1+0x6fc] ;  /* 0x0006fc0001077983 */ /* 0x001f280000300800 */
[----:B-1----:R-:W4:Y:S04]  /*b390*/  LDL.LU R6, [R1+0x6f8] ;  /* 0x0006f80001067983 */ /* 0x002f280000300800 */
[----:B---3--:R-:W3:Y:S01]  /*b3a0*/  LDL.LU R30, [R1+0x350] ;  /* 0x00035000011e7983 */ /* 0x008ee20000300800 */
[----:B--2---:R-:W-:-:S03]  /*b3b0*/  @!P6 PRMT R4, R36, 0x7610, R4 ;  /* 0x000076102404e816 */ /* 0x004fc60000000004 */
[----:B------:R-:W2:Y:S04]  /*b3c0*/  LDL.LU R36, [R1+0x6f4] ;  /* 0x0006f40001247983 */ /* 0x000ea80000300800 */
[----:B------:R0:W-:Y:S04]  /*b3d0*/  @!P6 STL.S16 [R1+0x35c], R4 ;  /* 0x00035c040100e387 */ /* 0x0001e80000100600 */
[----:B0-----:R-:W3:Y:S01]  /*b3e0*/  LDL.LU R4, [R1+0x34c] ;  /* 0x00034c0001047983 */ /* 0x001ee20000300800 */
[----:B--2---:R-:W-:-:S04]  /*b3f0*/  PRMT R36, RZ, 0x7610, R36 ;  /* 0x00007610ff247816 */ /* 0x004fc80000000024 */
[----:B----4-:R-:W-:Y:S01]  /*b400*/  PRMT R6, R36, 0x7610, R6 ;  /* 0x0000761024067816 */ /* 0x010fe20000000006 */
[----:B------:R-:W-:Y:S03]  /*b410*/  STL.S16 [R1+0x358], R36 ;  /* 0x0003582401007387 */ /* 0x000fe60000100600 */
[----:B------:R-:W-:Y:S01]  /*b420*/  @!P5 PRMT R6, R27, 0x7610, R6 ;  /* 0x000076101b06d816 */ /* 0x000fe20000000006 */
[----:B------:R-:W-:Y:S04]  /*b430*/  STL.S16 [R1+0x35a], RZ ;  /* 0x00035aff01007387 */ /* 0x000fe80000100600 */
[----:B------:R0:W-:Y:S04]  /*b440*/  @!P5 STL.S16 [R1+0x358], R6 ;  /* 0x000358060100d387 */ /* 0x0001e80000100600 */
[----:B------:R-:W-:Y:S04]  /*b450*/  STL.S16 [R1+0x356], RZ ;  /* 0x000356ff01007387 */ /* 0x000fe80000100600 */
[----:B---3--:R-:W-:Y:S04]  /*b460*/  STL [R1+0x170], R30 ;  /* 0x0001701e01007387 */ /* 0x008fe80000100800 */
[----:B0-----:R-:W2:Y:S04]  /*b470*/  LDL.LU R6, [R1+0x6f0] ;  /* 0x0006f00001067983 */ /* 0x001ea80000300800 */
[----:B------:R-:W-:Y:S01]  /*b480*/  STL.S16 [R1+0x352], RZ ;  /* 0x000352ff01007387 */ /* 0x000fe20000100600 */
[----:B------:R-:W-:-:S03]  /*b490*/  LOP3.LUT P1, RZ, R0, 0x1, RZ, 0xc0, !PT ;  /* 0x0000000100ff7812 */ /* 0x000fc6000782c0ff */
[----:B------:R-:W3:Y:S01]  /*b4a0*/  LDL.S16 R36, [R1+0x35a] ;  /* 0x00035a0001247983 */ /* 0x000ee20000100600 */
[----:B--2---:R-:W-:-:S04]  /*b4b0*/  PRMT R6, RZ, 0x7610, R6 ;  /* 0x00007610ff067816 */ /* 0x004fc80000000006 */
[----:B------:R-:W-:Y:S01]  /*b4c0*/  PRMT R7, R6, 0x7610, R7 ;  /* 0x0000761006077816 */ /* 0x000fe20000000007 */
[----:B------:R0:W-:Y:S04]  /*b4d0*/  STL.S16 [R1+0x354], R6 ;  /* 0x0003540601007387 */ /* 0x0001e80000100600 */
[----:B0-----:R-:W2:Y:S01]  /*b4e0*/  LDL.S16 R6, [R1+0x356] ;  /* 0x0003560001067983 */ /* 0x001ea20000100600 */
[C---:B------:R-:W-:Y:S02]  /*b4f0*/  @!P5 PRMT R7, R30.reuse, 0x7610, R7 ;  /* 0x000076101e07d816 */ /* 0x040fe40000000007 */
[----:B--2---:R-:W-:Y:S02]  /*b500*/  @!P5 PRMT R6, R30, 0x7632, R6 ;  /* 0x000076321e06d816 */ /* 0x004fe40000000006 */
[----:B------:R-:W2:Y:S04]  /*b510*/  LDL.LU R30, [R1+0x6e4] ;  /* 0x0006e400011e7983 */ /* 0x000ea80000300800 */
[----:B------:R0:W-:Y:S04]  /*b520*/  @!P5 STL.S16 [R1+0x356], R6 ;  /* 0x000356060100d387 */ /* 0x0001e80000100600 */
[----:B0-----:R-:W4:Y:S01]  /*b530*/  LDL.LU R6, [R1+0x6e8] ;  /* 0x0006e80001067983 */ /* 0x001f220000300800 */
        /* <DEDUP_REMOVED lines=46> */
[----:B------:R0:W-:Y:S04]  /*b820*/  @!P1 STL.S16 [R1+0x34c], R6 ;  /* 0x00034c0601009387 */ /* 0x0001e80000100600 */
[----:B------:R1:W-:Y:S04]  /*b830*/  STL [R1+0x78], R27 ;  /* 0x0000781b01007387 */ /* 0x0003e80000100800 */
[----:B0-----:R-:W3:Y:S02]  /*b840*/  LDL.LU R6, [R1+0x6d8] ;  /* 0x0006d80001067983 */ /* 0x001ee40000300800 */
[----:B----4-:R-:W-:-:S02]  /*b850*/  @!P6 PRMT R30, R4, 0x7610, R30 ;  /* 0x00007610041ee816 */ /* 0x010fc4000000001e */
[----:B-1----:R-:W4:Y:S04]  /*b860*/  LDL.LU R27, [R1+0x6c4] ;  /* 0x0006c400011b7983 */ /* 0x002f280000300800 */
[----:B------:R0:W-:Y:S04]  /*b870*/  @!P6 STL.S16 [R1+0x33c], R30 ;  /* 0x00033c1e0100e387 */ /* 0x0001e80000100600 */
[----:B0-----:R-:W4:Y:S01]  /*b880*/  LDL.LU R30, [R1+0x6bc] ;  /* 0x0006bc00011e7983 */ /* 0x001f220000300800 */
[----:B--2---:R-:W-:-:S05]  /*b890*/  @!P6 PRMT R36, R4, 0x7632, R36 ;  /* 0x000076320424e816 */ /* 0x004fca0000000024 */
[----:B------:R0:W-:Y:S04]  /*b8a0*/  @!P6 STL.S16 [R1+0x33e], R36 ;  /* 0x00033e240100e387 */ /* 0x0001e80000100600 */
[----:B0-----:R-:W2:Y:S01]  /*b8b0*/  LDL.LU R36, [R1+0x6b8] ;  /* 0x0006b80001247983 */ /* 0x001ea20000300800 */
[----:B---3--:R-:W-:-:S04]  /*b8c0*/  PRMT R6, RZ, 0x7610, R6 ;  /* 0x00007610ff067816 */ /* 0x008fc80000000006 */
[----:B----4-:R-:W-:-:S04]  /*b8d0*/  PRMT R27, R6, 0x7610, R27 ;  /* 0x00007610061b7816 */ /* 0x010fc8000000001b */
[----:B------:R-:W-:Y:S01]  /*b8e0*/  @!P0 PRMT R27, R34, 0x7610, R27 ;  /* 0x00007610221b8816 */ /* 0x000fe2000000001b */
[----:B------:R-:W-:Y:S04]  /*b8f0*/  STL.S16 [R1+0x340], R6 ;  /* 0x0003400601007387 */ /* 0x000fe80000100600 */
[----:B------:R0:W-:Y:S04]  /*b900*/  @!P0 STL.S16 [R1+0x340], R27 ;  /* 0x0003401b01008387 */ /* 0x0001e80000100600 */
[----:B------:R-:W-:Y:S04]  /*b910*/  STL.S16 [R1+0x336], RZ ;  /* 0x000336ff01007387 */ /* 0x000fe80000100600 */
[----:B0-----:R-:W3:Y:S01]  /*b920*/  LDL.LU R27, [R1+0x330] ;  /* 0x00033000011b7983 */ /* 0x001ee20000300800 */
[----:B--2---:R-:W-:-:S04]  /*b930*/  PRMT R36, RZ, 0x7610, R36 ;  /* 0x00007610ff247816 */ /* 0x004fc80000000024 */
[----:B------:R-:W-:Y:S01]  /*b940*/  PRMT R30, R36, 0x7610, R30 ;  /* 0x00007610241e7816 */ /* 0x000fe2000000001e */
[----:B------:R0:W-:Y:S04]  /*b950*/  STL.S16 [R1+0x334], R36 ;  /* 0x0003342401007387 */ /* 0x0001e80000100600 */
[----:B0-----:R-:W2:Y:S04]  /*b960*/  LDL.S16 R36, [R1+0x336] ;  /* 0x0003360001247983 */ /* 0x001ea80000100600 */
[----:B------:R-:W-:Y:S01]  /*b970*/  @!P5 STL.S16 [R1+0x354], R7 ;  /* 0x000354070100d387 */ /* 0x000fe20000100600 */
[----:B------:R-:W-:-:S03]  /*b980*/  LOP3.LUT P5, RZ, R5, 0x20000000, RZ, 0xc0, !PT ;  /* 0x2000000005ff7812 */ /* 0x000fc600078ac0ff */
[----:B---3--:R-:W-:Y:S04]  /*b990*/  STL [R1+0x80], R27 ;  /* 0x0000801b01007387 */ /* 0x008fe80000100800 */
[----:B------:R-:W-:Y:S04]  /*b9a0*/  STL.S16 [R1+0x342], RZ ;  /* 0x000342ff01007387 */ /* 0x000fe80000100600 */
[----:B------:R-:W3:Y:S02]  /*b9b0*/  LDL.S16 R6, [R1+0x342] ;  /* 0x0003420001067983 */ /* 0x000ee40000100600 */
[----:B------:R-:W-:-:S02]  /*b9c0*/  @!P5 PRMT R30, R27, 0x7610, R30 ;  /* 0x000076101b1ed816 */ /* 0x000fc4000000001e */
[----:B------:R-:W-:Y:S04]  /*b9d0*/  STL [R1+0x178], R34 ;  /* 0x0001782201007387 */ /* 0x000fe80000100800 */
[----:B------:R0:W-:Y:S04]  /*b9e0*/  STL [R1+0x7c], R4 ;  /* 0x00007c0401007387 */ /* 0x0001e80000100800 */
[----:B------:R-:W-:Y:S04]  /*b9f0*/  STL.S16 [R1+0x332], RZ ;  /* 0x000332ff01007387 */ /* 0x000fe80000100600 */
[----:B------:R-:W-:Y:S04]  /*ba00*/  STL.S16 [R1+0x33a], RZ ;  /* 0x00033aff01007387 */ /* 0x000fe80000100600 */
[----:B0-----:R-:W4:Y:S01]  /*ba10*/  LDL.LU R4, [R1+0x6b4] ;  /* 0x0006b40001047983 */ /* 0x001f220000300800 */
[----:B------:R-:W-:-:S03]  /*ba20*/  LOP3.LUT P1, RZ, R5, 0x10000000, RZ, 0xc0, !PT ;  /* 0x1000000005ff7812 */ /* 0x000fc6000782c0ff */
[----:B------:R-:W-:Y:S04]  /*ba30*/  STL [R1+0x17c], R35 ;  /* 0x00017c2301007387 */ /* 0x000fe80000100800 */
[----:B------:R-:W-:Y:S04]  /*ba40*/  STL [R1+0x188], R26 ;  /* 0x0001881a01007387 */ /* 0x000fe80000100800 */
[----:B------:R-:W-:Y:S04]  /*ba50*/  STL.S16 [R1+0x31a], RZ ;  /* 0x00031aff01007387 */ /* 0x000fe80000100600 */
[----:B------:R-:W-:Y:S04]  /*ba60*/  STL.S16 [R1+0x316], RZ ;  /* 0x000316ff01007387 */ /* 0x000fe80000100600 */
[----:B------:R-:W-:Y:S04]  /*ba70*/  STL [R1+0x94], R21 ;  /* 0x0000941501007387 */ /* 0x000fe80000100800 */
[----:B------:R-:W-:Y:S04]  /*ba80*/  STL.S16 [R1+0x306], RZ ;  /* 0x000306ff01007387 */ /* 0x000fe80000100600 */
[----:B------:R-:W-:Y:S04]  /*ba90*/  STL.S16 [R1+0x3c6], RZ ;  /* 0x0003c6ff01007387 */ /* 0x000fe80000100600 */
[----:B------:R-:W-:Y:S04]  /*baa0*/  STL.S16 [R1+0x2ee], RZ ;  /* 0x0002eeff01007387 */ /* 0x000fe80000100600 */
[----:B------:R-:W-:Y:S04]  /*bab0*/  STL.S16 [R1+0x2e0], RZ ;  /* 0x0002e0ff01007387 */ /* 0x000fe80000100600 */
[----:B------:R-:W-:Y:S04]  /*bac0*/  STL.S16 [R1+0x3ca], RZ ;  /* 0x0003caff01007387 */ /* 0x000fe80000100600 */
[----:B------:R-:W-:Y:S04]  /*bad0*/  STL [R1+0x1a4], R2 ;  /* 0x0001a40201007387 */ /* 0x000fe80000100800 */
[----:B------:R-:W-:Y:S04]  /*bae0*/  STL.S16 [R1+0x2ce], RZ ;  /* 0x0002ceff01007387 */ /* 0x000fe80000100600 */
[----:B------:R-:W-:Y:S04]  /*baf0*/  STL [R1+0x1b0], R15 ;  /* 0x0001b00f01007387 */ /* 0x000fe80000100800 */
[----:B------:R-:W-:Y:S04]  /*bb00*/  STL.S16 [R1+0x2c2], RZ ;  /* 0x0002c2ff01007387 */ /* 0x000fe80000100600 */
[----:B------:R-:W-:Y:S04]  /*bb10*/  STL.S16 [R1+0x3ce], RZ ;  /* 0x0003ceff01007387 */ /* 0x000fe80000100600 */
[----:B------:R-:W-:Y:S04]  /*bb20*/  STL [R1+0x1b4], R20 ;  /* 0x0001b41401007387 */ /* 0x000fe80000100800 */
[----:B------:R-:W-:Y:S04]  /*bb30*/  STL.S16 [R1+0x2b8], RZ ;  /* 0x0002b8ff01007387 */ /* 0x000fe80000100600 */
[----:B------:R-:W4:Y:S01]  /*bb40*/  LDL.LU R7, [R1+0x6ec] ;  /* 0x0006ec0001077983 */ /* 0x000f220000300800 */
[----:B--2---:R-:W-:-:S03]  /*bb50*/  @!P5 PRMT R36, R27, 0x7632, R36 ;  /* 0x000076321b24d816 */ /* 0x004fc60000000024 */
[----:B------:R-:W2:Y:S04]  /*bb60*/  LDL.LU R27, [R1+0x6a4] ;  /* 0x0006a400011b7983 */ /* 0x000ea80000300800 */
[----:B------:R0:W-:Y:S04]  /*bb70*/  @!P5 STL.S16 [R1+0x336], R36 ;  /* 0x000336240100d387 */ /* 0x0001e80000100600 */
[----:B0-----:R-:W4:Y:S01]  /*bb80*/  LDL.LU R36, [R1+0x6a8] ;  /* 0x0006a80001247983 */ /* 0x001f220000300800 */
[----:B---3--:R-:W-:Y:S02]  /*bb90*/  @!P0 PRMT R6, R34, 0x7632, R6 ;  /* 0x0000763222068816 */ /* 0x008fe40000000006 */
[----:B------:R-:W-:-:S02]  /*bba0*/  MOV R34, R33 ;  /* 0x0000002100227202 */ /* 0x000fc40000000f00 */
[----:B------:R-:W3:Y:S04]  /*bbb0*/  LDL.LU R33, [R1+0x32c] ;  /* 0x00032c0001217983 */ /* 0x000ee80000300800 */
[----:B------:R0:W-:Y:S04]  /*bbc0*/  @!P0 STL.S16 [R1+0x342], R6 ;  /* 0x0003420601008387 */ /* 0x0001e80000100600 */
[----:B0-----:R-:W3:Y:S01]  /*bbd0*/  LDL.LU R6, [R1+0x6c0] ;  /* 0x0006c00001067983 */ /* 0x001ee20000300800 */
[----:B--2---:R-:W-:-:S05]  /*bbe0*/  PRMT R27, RZ, 0x7610, R27 ;  /* 0x00007610ff1b7816 */ /* 0x004fca000000001b */
[----:B------:R0:W-:Y:S01]  /*bbf0*/  STL.S16 [R1+0x330], R27 ;  /* 0x0003301b01007387 */ /* 0x0001e20000100600 */
[----:B----4-:R-:W-:-:S03]  /*bc00*/  PRMT R36, R27, 0x7610, R36 ;  /* 0x000076101b247816 */ /* 0x010fc60000000024 */
[----:B0-----:R-:W2:Y:S01]  /*bc10*/  LDL.S16 R27, [R1+0x332] ;  /* 0x00033200011b7983 */ /* 0x001ea20000100600 */
[----:B------:R-:W-:Y:S02]  /*bc20*/  PRMT R4, RZ, 0x7610, R4 ;  /* 0x00007610ff047816 */ /* 0x000fe40000000004 */
[----:B---3--:R-:W-:-:S03]  /*bc30*/  @!P5 PRMT R36, R33, 0x7610, R36 ;  /* 0x000076102124d816 */ /* 0x008fc60000000024 */
[----:B------:R0:W-:Y:S04]  /*bc40*/  STL.S16 [R1+0x338], R4 ;  /* 0x0003380401007387 */ /* 0x0001e80000100600 */
[----:B------:R1:W-:Y:S01]  /*bc50*/  @!P5 STL.S16 [R1+0x330], R36 ;  /* 0x000330240100d387 */ /* 0x0003e20000100600 */
[----:B------:R-:W-:-:S03]  /*bc60*/  PRMT R6, R4, 0x7610, R6 ;  /* 0x0000761004067816 */ /* 0x000fc60000000006 */
[----:B0-----:R-:W3:Y:S04]  /*bc70*/  LDL.S16 R4, [R1+0x33a] ;  /* 0x00033a0001047983 */ /* 0x001ee80000100600 */
[----:B-1----:R-:W4:Y:S01]  /*bc80*/  LDL.LU R36, [R1+0x6a0] ;  /* 0x0006a00001247983 */ /* 0x002f220000300800 */
        /* <DEDUP_REMOVED lines=16> */
[----:B0-----:R-:W3:Y:S01]  /*bd90*/  LDL.LU R27, [R1+0x694] ;  /* 0x00069400011b7983 */ /* 0x001ee20000300800 */
[----:B------:R-:W-:-:S03]  /*bda0*/  @!P6 PRMT R6, R35, 0x7610, R6 ;  /* 0x000076102306e816 */ /* 0x000fc60000000006 */
[----:B------:R-:W-:Y:S04]  /*bdb0*/  STL.S16 [R1+0x32a], RZ ;  /* 0x00032aff01007387 */ /* 0x000fe80000100600 */
[----:B------:R-:W4:Y:S01]  /*bdc0*/  LDL.LU R35, [R1+0x324] ;  /* 0x0003240001237983 */ /* 0x000f220000300800 */
[----:B--2---:R-:W-:-:S05]  /*bdd0*/  PRMT R4, RZ, 0x7610, R4 ;  /* 0x00007610ff047816 */ /* 0x004fca0000000004 */
[----:B------:R0:W-:Y:S01]  /*bde0*/  STL.S16 [R1+0x328], R4 ;  /* 0x0003280401007387 */ /* 0x0001e20000100600 */
[----:B---3--:R-:W-:-:S03]  /*bdf0*/  PRMT R27, R4, 0x7610, R27 ;  /* 0x00007610041b7816 */ /* 0x008fc6000000001b */
[----:B0-----:R-:W4:Y:S04]  /*be00*/  LDL.S16 R4, [R1+0x32a] ;  /* 0x00032a0001047983 */ /* 0x001f280000100600 */
[----:B------:R0:W-:Y:S04]  /*be10*/  @!P1 STL.S16 [R1+0x32c], R36 ;  /* 0x00032c2401009387 */ /* 0x0001e80000100600 */
[----:B0-----:R-:W2:Y:S01]  /*be20*/  LDL.LU R36, [R1+0x698] ;  /* 0x0006980001247983 */ /* 0x001ea20000300800 */
[----:B----4-:R-:W-:-:S05]  /*be30*/  @!P1 PRMT R4, R35, 0x7632, R4 ;  /* 0x0000763223049816 */ /* 0x010fca0000000004 */
[----:B------:R0:W-:Y:S04]  /*be40*/  @!P1 STL.S16 [R1+0x32a], R4 ;  /* 0x00032a0401009387 */ /* 0x0001e80000100600 */
[----:B0-----:R-:W3:Y:S04]  /*be50*/  LDL.LU R4, [R1+0x688] ;  /* 0x0006880001047983 */ /* 0x001ee80000300800 */
[----:B------:R0:W-:Y:S04]  /*be60*/  STL [R1+0x180], R33 ;  /* 0x0001802101007387 */ /* 0x0001e80000100800 */
[----:B------:R-:W-:Y:S04]  /*be70*/  STL.S16 [R1+0x326], RZ ;  /* 0x000326ff01007387 */ /* 0x000fe80000100600 */
[----:B0-----:R-:W4:Y:S01]  /*be80*/  LDL.LU R33, [R1+0x31c] ;  /* 0x00031c0001217983 */ /* 0x001f220000300800 */
[----:B---3--:R-:W-:-:S04]  /*be90*/  PRMT R4, RZ, 0x7610, R4 ;  /* 0x00007610ff047816 */ /* 0x008fc80000000004 */
[----:B--2---:R-:W-:Y:S01]  /*bea0*/  PRMT R36, R4, 0x7610, R36 ;  /* 0x0000761004247816 */ /* 0x004fe20000000024 */
        /* <DEDUP_REMOVED lines=19> */
[----:B------:R-:W-:Y:S01]  /*bfe0*/  @!P6 STL.S16 [R1+0x338], R6 ;  /* 0x000338060100e387 */ /* 0x000fe20000100600 */
[----:B------:R-:W-:-:S02]  /*bff0*/  LOP3.LUT P6, RZ, R5, 0x4000000, RZ, 0xc0, !PT ;  /* 0x0400000005ff7812 */ /* 0x000fc400078cc0ff */
[----:B------:R-:W-:Y:S02]  /*c000*/  @!P1 PRMT R27, R35, 0x7610, R27 ;  /* 0x00007610231b9816 */ /* 0x000fe4000000001b */
[----:B---3--:R-:W-:Y:S01]  /*c010*/  PRMT R4, RZ, 0x7610, R4 ;  /* 0x00007610ff047816 */ /* 0x008fe20000000004 */
[----:B------:R-:W-:Y:S03]  /*c020*/  STL [R1+0x184], R35 ;  /* 0x0001842301007387 */ /* 0x000fe60000100800 */
[----:B--2---:R-:W-:Y:S01]  /*c030*/  PRMT R26, R4, 0x7610, R26 ;  /* 0x00007610041a7816 */ /* 0x004fe2000000001a */
[----:B------:R0:W-:Y:S04]  /*c040*/  STL.S16 [R1+0x318], R4 ;  /* 0x0003180401007387 */ /* 0x0001e80000100600 */
[----:B------:R1:W-:Y:S04]  /*c050*/  @!P0 STL.S16 [R1+0x31c], R33 ;  /* 0x00031c2101008387 */ /* 0x0003e80000100600 */
[----:B------:R2:W-:Y:S04]  /*c060*/  @!P5 STL.S16 [R1+0x334], R30 ;  /* 0x0003341e0100d387 */ /* 0x0005e80000100600 */
[----:B0-----:R-:W3:Y:S01]  /*c070*/  LDL.S16 R4, [R1+0x31a] ;  /* 0x00031a0001047983 */ /* 0x001ee20000100600 */
[----:B------:R-:W-:-:S03]  /*c080*/  MOV R35, R19 ;  /* 0x0000001300237202 */ /* 0x000fc60000000f00 */
[----:B-1----:R-:W4:Y:S01]  /*c090*/  LDL.LU R33, [R1+0x30c] ;  /* 0x00030c0001217983 */ /* 0x002f220000300800 */
[----:B------:R-:W-:-:S03]  /*c0a0*/  @!P6 PRMT R26, R35, 0x7610, R26 ;  /* 0x00007610231ae816 */ /* 0x000fc6000000001a */
[----:B------:R0:W-:Y:S04]  /*c0b0*/  STL [R1+0x8c], R35 ;  /* 0x00008c2301007387 */ /* 0x0001e80000100800 */
[----:B------:R-:W-:Y:S04]  /*c0c0*/  @!P1 STL.S16 [R1+0x328], R27 ;  /* 0x0003281b01009387 */ /* 0x000fe80000100600 */
[----:B------:R-:W-:Y:S04]  /*c0d0*/  STL [R1+0x194], R34 ;  /* 0x0001942201007387 */ /* 0x000fe80000100800 */
[----:B------:R-:W-:Y:S04]  /*c0e0*/  @!P0 STL.S16 [R1+0x324], R36 ;  /* 0x0003242401008387 */ /* 0x000fe80000100600 */
[----:B------:R-:W4:Y:S04]  /*c0f0*/  LDL.LU R6, [R1+0x6b0] ;  /* 0x0006b00001067983 */ /* 0x000f280000300800 */
[----:B--2---:R-:W2:Y:S01]  /*c100*/  LDL.LU R30, [R1+0x6ac] ;  /* 0x0006ac00011e7983 */ /* 0x004ea20000300800 */
[----:B---3--:R-:W-:-:S02]  /*c110*/  @!P6 PRMT R4, R35, 0x7632, R4 ;  /* 0x000076322304e816 */ /* 0x008fc40000000004 */
[----:B------:R-:W-:Y:S01]  /*c120*/  MOV R19, R18 ;  /* 0x0000001200137202 */ /* 0x000fe20000000f00 */
[----:B0-----:R-:W3:Y:S04]  /*c130*/  LDL.LU R35, [R1+0x66c] ;  /* 0x00066c0001237983 */ /* 0x001ee80000300800 */
[----:B------:R0:W-:Y:S04]  /*c140*/  @!P6 STL.S16 [R1+0x31a], R4 ;  /* 0x00031a040100e387 */ /* 0x0001e80000100600 */
[----:B------:R-:W2:Y:S01]  /*c150*/  LDL.LU R18, [R1+0x310] ;  /* 0x0003100001127983 */ /* 0x000ea20000300800 */
[----:B------:R-:W-:-:S03]  /*c160*/  LOP3.LUT P5, RZ, R5, 0x2000000, RZ, 0xc0, !PT ;  /* 0x0200000005ff7812 */ /* 0x000fc600078ac0ff */
[----:B------:R1:W-:Y:S04]  /*c170*/  @!P6 STL.S16 [R1+0x318], R26 ;  /* 0x0003181a0100e387 */ /* 0x0003e80000100600 */
[----:B0-----:R-:W2:Y:S04]  /*c180*/  LDL.LU R4, [R1+0x670] ;  /* 0x0006700001047983 */ /* 0x001ea80000300800 */
[----:B------:R-:W-:Y:S01]  /*c190*/  STL.S16 [R1+0x30e], RZ ;  /* 0x00030eff01007387 */ /* 0x000fe20000100600 */
[----:B------:R-:W-:-:S03]  /*c1a0*/  LOP3.LUT P1, RZ, R5, 0x1000000, RZ, 0xc0, !PT ;  /* 0x0100000005ff7812 */ /* 0x000fc6000782c0ff */
[----:B----4-:R-:W-:Y:S04]  /*c1b0*/  STL [R1+0x90], R33 ;  /* 0x0000902101007387 */ /* 0x010fe80000100800 */
[----:B------:R-:W4:Y:S04]  /*c1c0*/  LDL.LU R27, [R1+0x68c] ;  /* 0x00068c00011b7983 */ /* 0x000f280000300800 */
[----:B------:R-:W4:Y:S01]  /*c1d0*/  LDL.LU R36, [R1+0x684] ;  /* 0x0006840001247983 */ /* 0x000f220000300800 */
[----:B---3--:R-:W-:-:S03]  /*c1e0*/  PRMT R35, RZ, 0x7610, R35 ;  /* 0x00007610ff237816 */ /* 0x008fc60000000023 */
[----:B------:R-:W-:Y:S04]  /*c1f0*/  STL.S16 [R1+0x312], RZ ;  /* 0x000312ff01007387 */ /* 0x000fe80000100600 */
[----:B------:R0:W-:Y:S04]  /*c200*/  STL.S16 [R1+0x314], R35 ;  /* 0x0003142301007387 */ /* 0x0001e80000100600 */
[----:B--2---:R2:W-:Y:S04]  /*c210*/  STL [R1+0x18c], R18 ;  /* 0x00018c1201007387 */ /* 0x0045e80000100800 */
[----:B-1----:R-:W3:Y:S01]  /*c220*/  LDL.LU R26, [R1+0x308] ;  /* 0x00030800011a7983 */ /* 0x002ee20000300800 */
[----:B------:R-:W-:-:S03]  /*c230*/  PRMT R4, R35, 0x7610, R4 ;  /* 0x0000761023047816 */ /* 0x000fc60000000004 */
        /* <DEDUP_REMOVED lines=13> */
[----:B--2---:R-:W-:-:S03]  /*c310*/  @!P5 PRMT R18, R33, 0x7632, R18 ;  /* 0x000076322112d816 */ /* 0x004fc60000000012 */
[----:B------:R0:W-:Y:S04]  /*c320*/  @!P6 STL.S16 [R1+0x314], R4 ;  /* 0x000314040100e387 */ /* 0x0001e80000100600 */
[----:B------:R1:W-:Y:S04]  /*c330*/  @!P5 STL.S16 [R1+0x312], R18 ;  /* 0x000312120100d387 */ /* 0x0003e80000100600 */
[----:B------:R-:W-:Y:S04]  /*c340*/  STL.S16 [R1+0x30a], RZ ;  /* 0x00030aff01007387 */ /* 0x000fe80000100600 */
[----:B0-----:R-:W2:Y:S04]  /*c350*/  LDL.LU R4, [R1+0x668] ;  /* 0x0006680001047983 */ /* 0x001ea80000300800 */
[----:B-1----:R-:W3:Y:S04]  /*c360*/  LDL.LU R18, [R1+0x658] ;  /* 0x0006580001127983 */ /* 0x002ee80000300800 */
[----:B------:R-:W2:Y:S01]  /*c370*/  LDL.LU R33, [R1+0x2fc] ;  /* 0x0002fc0001217983 */ /* 0x000ea20000300800 */
[----:B---3--:R-:W-:-:S04]  /*c380*/  PRMT R18, RZ, 0x7610, R18 ;  /* 0x00007610ff127816 */ /* 0x008fc80000000012 */
[----:B----4-:R-:W-:Y:S01]  /*c390*/  PRMT R35, R18, 0x7610, R35 ;  /* 0x0000761012237816 */ /* 0x010fe20000000023 */
[----:B------:R0:W-:Y:S04]  /*c3a0*/  STL.S16 [R1+0x30c], R18 ;  /* 0x00030c1201007387 */ /* 0x0001e80000100600 */
[----:B0-----:R-:W3:Y:S02]  /*c3b0*/  LDL.S16 R18, [R1+0x30e] ;  /* 0x00030e0001127983 */ /* 0x001ee40000100600 */
[----:B---3--:R-:W-:-:S05]  /*c3c0*/  @!P5 PRMT R18, R26, 0x7632, R18 ;  /* 0x000076321a12d816 */ /* 0x008fca0000000012 */
        /* <DEDUP_REMOVED lines=11> */
[----:B------:R-:W2:Y:S02]  /*c480*/  LDL.LU R21, [R1+0x648] ;  /* 0x0006480001157983 */ /* 0x000ea40000300800 */
[----:B--2---:R-:W-:-:S04]  /*c490*/  PRMT R21, RZ, 0x7610, R21 ;  /* 0x00007610ff157816 */ /* 0x004fc80000000015 */
[----:B---3--:R-:W-:Y:S01]  /*c4a0*/  PRMT R35, R21, 0x7610, R35 ;  /* 0x0000761015237816 */ /* 0x008fe20000000023 */
[----:B------:R0:W-:Y:S04]  /*c4b0*/  STL.S16 [R1+0x304], R21 ;  /* 0x0003041501007387 */ /* 0x0001e80000100600 */
[----:B0-----:R-:W2:Y:S01]  /*c4c0*/  LDL.S16 R21, [R1+0x306] ;  /* 0x0003060001157983 */ /* 0x001ea20000100600 */
[----:B------:R-:W-:-:S05]  /*c4d0*/  @!P1 PRMT R35, R34, 0x7610, R35 ;  /* 0x0000761022239816 */ /* 0x000fca0000000023 */
[----:B------:R0:W-:Y:S04]  /*c4e0*/  @!P1 STL.S16 [R1+0x304], R35 ;  /* 0x0003042301009387 */ /* 0x0001e80000100600 */
[----:B0-----:R-:W3:Y:S01]  /*c4f0*/  LDL.LU R35, [R1+0x644] ;  /* 0x0006440001237983 */ /* 0x001ee20000300800 */
[----:B--2---:R-:W-:-:S03]  /*c500*/  @!P1 PRMT R21, R34, 0x7632, R21 ;  /* 0x0000763222159816 */ /* 0x004fc60000000015 */
[----:B------:R-:W2:Y:S01]  /*c510*/  LDL.LU R34, [R1+0x640] ;  /* 0x0006400001227983 */ /* 0x000ea20000300800 */
[----:B------:R-:W-:Y:S02]  /*c520*/  LOP3.LUT P0, RZ, R5, 0x800000, RZ, 0xc0, !PT ;  /* 0x0080000005ff7812 */ /* 0x000fe4000780c0ff */
[----:B--2---:R-:W-:-:S04]  /*c530*/  PRMT R34, RZ, 0x7610, R34 ;  /* 0x00007610ff227816 */ /* 0x004fc80000000022 */
[----:B---3--:R-:W-:Y:S01]  /*c540*/  PRMT R35, R34, 0x7610, R35 ;  /* 0x0000761022237816 */ /* 0x008fe20000000023 */
[----:B------:R0:W-:Y:S04]  /*c550*/  STL.S16 [R1+0x3c2], R34 ;  /* 0x0003c22201007387 */ /* 0x0001e80000100600 */
[----:B0-----:R-:W2:Y:S02]  /*c560*/  LDL.S16 R34, [R1+0x3c6] ;  /* 0x0003c60001227983 */ /* 0x001ea40000100600 */
[----:B------:R-:W-:-:S05]  /*c570*/  @!P0 PRMT R35, R33, 0x7610, R35 ;  /* 0x0000761021238816 */ /* 0x000fca0000000023 */
[----:B------:R0:W-:Y:S04]  /*c580*/  @!P0 STL.S16 [R1+0x3c2], R35 ;  /* 0x0003c22301008387 */ /* 0x0001e80000100600 */
[----:B0-----:R-:W3:Y:S04]  /*c590*/  LDL.LU R35, [R1+0x63c] ;  /* 0x00063c0001237983 */ /* 0x001ee80000300800 */
[----:B------:R0:W-:Y:S04]  /*c5a0*/  STL [R1+0x190], R26 ;  /* 0x0001901a01007387 */ /* 0x0001e80000100800 */
[----:B------:R1:W-:Y:S04]  /*c5b0*/  STL [R1+0x98], R33 ;  /* 0x0000982101007387 */ /* 0x0003e80000100800 */
[----:B------:R-:W-:Y:S04]  /*c5c0*/  STL.S16 [R1+0x2fc], RZ ;  /* 0x0002fcff01007387 */ /* 0x000fe80000100600 */
[----:B0-----:R-:W4:Y:S01]  /*c5d0*/  LDL.LU R26, [R1+0x2f8] ;  /* 0x0002f800011a7983 */ /* 0x001f220000300800 */
[----:B--2---:R-:W-:-:S03]  /*c5e0*/  @!P0 PRMT R34, R33, 0x7632, R34 ;  /* 0x0000763221228816 */ /* 0x004fc60000000022 */
[----:B-1----:R-:W2:Y:S04]  /*c5f0*/  LDL.LU.S16 R33, [R1+0x2fc] ;  /* 0x0002fc0001217983 */ /* 0x002ea80000300600 */
[----:B------:R0:W-:Y:S04]  /*c600*/  @!P0 STL.S16 [R1+0x3c6], R34 ;  /* 0x0003c62201008387 */ /* 0x0001e80000100600 */
[----:B0-----:R-:W2:Y:S01]  /*c610*/  LDL.LU R34, [R1+0x638] ;  /* 0x0006380001227983 */ /* 0x001ea20000300800 */
[----:B---3--:R-:W-:-:S05]  /*c620*/  PRMT R35, RZ, 0x7610, R35 ;  /* 0x00007610ff237816 */ /* 0x008fca0000000023 */
[----:B------:R-:W-:Y:S04]  /*c630*/  STL.S16 [R1+0x2fe], R35 ;  /* 0x0002fe2301007387 */ /* 0x000fe80000100600 */
[----:B----4-:R0:W-:Y:S01]  /*c640*/  STL [R1+0x198], R26 ;  /* 0x0001981a01007387 */ /* 0x0101e20000100800 */
[C---:B--2---:R-:W-:Y:S02]  /*c650*/  @!P0 PRMT R33, R26.reuse, 0x7610, R33 ;  /* 0x000076101a218816 */ /* 0x044fe40000000021 */
[----:B------:R-:W-:Y:S01]  /*c660*/  PRMT R34, R35, 0x7610, R34 ;  /* 0x0000761023227816 */ /* 0x000fe20000000022 */
[----:B------:R1:W-:Y:S03]  /*c670*/  @!P1 STL.S16 [R1+0x308], R18 ;  /* 0x0003081201009387 */ /* 0x0003e60000100600 */
[----:B------:R-:W-:Y:S01]  /*c680*/  @!P0 PRMT R34, R26, 0x7632, R34 ;  /* 0x000076321a228816 */ /* 0x000fe20000000022 */
[----:B------:R-:W-:Y:S04]  /*c690*/  STL.S16 [R1+0x2fa], RZ ;  /* 0x0002faff01007387 */ /* 0x000fe80000100600 */
[----:B0-----:R-:W2:Y:S04]  /*c6a0*/  LDL.LU R26, [R1+0x62c] ;  /* 0x00062c00011a7983 */ /* 0x001ea80000300800 */
[----:B------:R0:W-:Y:S04]  /*c6b0*/  @!P0 STL.S16 [R1+0x2fe], R34 ;  /* 0x0002fe2201008387 */ /* 0x0001e80000100600 */
[----:B-1----:R-:W3:Y:S01]  /*c6c0*/  LDL.LU R18, [R1+0x2f4] ;  /* 0x0002f40001127983 */ /* 0x002ee20000300800 */
[----:B------:R-:W-:-:S03]  /*c6d0*/  LOP3.LUT P6, RZ, R5, 0x400000, RZ, 0xc0, !PT ;  /* 0x0040000005ff7812 */ /* 0x000fc600078cc0ff */
[----:B------:R1:W-:Y:S04]  /*c6e0*/  @!P1 STL.S16 [R1+0x306], R21 ;  /* 0x0003061501009387 */ /* 0x0003e80000100600 */
[----:B0-----:R-:W4:Y:S01]  /*c6f0*/  LDL.LU R34, [R1+0x630] ;  /* 0x0006300001227983 */ /* 0x001f220000300800 */
[----:B------:R-:W-:-:S03]  /*c700*/  LOP3.LUT P5, RZ, R5, 0x200000, RZ, 0xc0, !PT ;  /* 0x0020000005ff7812 */ /* 0x000fc600078ac0ff */
[----:B------:R0:W-:Y:S04]  /*c710*/  @!P0 STL.S16 [R1+0x2fc], R33 ;  /* 0x0002fc2101008387 */ /* 0x0001e80000100600 */
[----:B------:R-:W-:Y:S04]  /*c720*/  @!P1 STL.S16 [R1+0x30a], R4 ;  /* 0x00030a0401009387 */ /* 0x000fe80000100600 */
[----:B------:R-:W4:Y:S01]  /*c730*/  LDL.LU R35, [R1+0x634] ;  /* 0x0006340001237983 */ /* 0x000f220000300800 */
[----:B--2---:R-:W-:-:S03]  /*c740*/  PRMT R26, RZ, 0x7610, R26 ;  /* 0x00007610ff1a7816 */ /* 0x004fc6000000001a */
[----:B------:R-:W-:Y:S04]  /*c750*/  STL.S16 [R1+0x2f6], RZ ;  /* 0x0002f6ff01007387 */ /* 0x000fe80000100600 */
[----:B------:R2:W-:Y:S04]  /*c760*/  STL.S16 [R1+0x2f8], R26 ;  /* 0x0002f81a01007387 */ /* 0x0005e80000100600 */
[----:B-1----:R-:W2:Y:S01]  /*c770*/  LDL.LU R21, [R1+0x2f0] ;  /* 0x0002f00001157983 */ /* 0x002ea20000300800 */
[----:B0-----:R-:W-:-:S03]  /*c780*/  MOV R33, R16 ;  /* 0x0000001000217202 */ /* 0x001fc60000000f00 */
[----:B---3--:R-:W-:Y:S01]  /*c790*/  STL [R1+0x9c], R18 ;  /* 0x00009c1201007387 */ /* 0x008fe20000100800 */
[----:B----4-:R-:W-:-:S03]  /*c7a0*/  PRMT R34, R26, 0x7610, R34 ;  /* 0x000076101a227816 */ /* 0x010fc60000000022 */
[----:B------:R-:W-:Y:S04]  /*c7b0*/  STL.S16 [R1+0x2f2], RZ ;  /* 0x0002f2ff01007387 */ /* 0x000fe80000100600 */
[----:B--2---:R-:W2:Y:S01]  /*c7c0*/  LDL.S16 R26, [R1+0x2fa] ;  /* 0x0002fa00011a7983 */ /* 0x004ea20000100600 */
[----:B------:R-:W-:-:S03]  /*c7d0*/  @!P6 PRMT R34, R18, 0x7610, R34 ;  /* 0x000076101222e816 */ /* 0x000fc60000000022 */
[----:B------:R-:W3:Y:S04]  /*c7e0*/  LDL.LU R16, [R1+0x2e8] ;  /* 0x0002e80001107983 */ /* 0x000ee80000300800 */
[----:B------:R0:W-:Y:S01]  /*c7f0*/  @!P6 STL.S16 [R1+0x2f8], R34 ;  /* 0x0002f8220100e387 */ /* 0x0001e20000100600 */
[----:B------:R-:W-:-:S03]  /*c800*/  LOP3.LUT P0, RZ, R5, 0x80000, RZ, 0xc0, !PT ;  /* 0x0008000005ff7812 */ /* 0x000fc6000780c0ff */
[----:B------:R-:W-:Y:S04]  /*c810*/  STL [R1+0xac], R19 ;  /* 0x0000ac1301007387 */ /* 0x000fe80000100800 */
[----:B------:R-:W4:Y:S04]  /*c820*/  LDL.LU R4, [R1+0x64c] ;  /* 0x00064c0001047983 */ /* 0x000f280000300800 */
[----:B0-----:R-:W3:Y:S01]  /*c830*/  LDL.LU R34, [R1+0x628] ;  /* 0x0006280001227983 */ /* 0x001ee20000300800 */
[----:B--2---:R-:W-:-:S03]  /*c840*/  @!P6 PRMT R26, R18, 0x7632, R26 ;  /* 0x00007632121ae816 */ /* 0x004fc6000000001a */
[----:B------:R-:W-:Y:S04]  /*c850*/  STL [R1+0x19c], R21 ;  /* 0x00019c1501007387 */ /* 0x000fe80000100800 */
[----:B------:R0:W-:Y:S04]  /*c860*/  @!P6 STL.S16 [R1+0x2fa], R26 ;  /* 0x0002fa1a0100e387 */ /* 0x0001e80000100600 */
[----:B------:R-:W-:Y:S04]  /*c870*/  STL [R1+0xa0], R33 ;  /* 0x0000a02101007387 */ /* 0x000fe80000100800 */
[----:B------:R-:W-:Y:S04]  /*c880*/  STL.S16 [R1+0x2ea], RZ ;  /* 0x0002eaff01007387 */ /* 0x000fe80000100600 */
[----:B0-----:R-:W2:Y:S04]  /*c890*/  LDL.LU R26, [R1+0x624] ;  /* 0x00062400011a7983 */ /* 0x001ea80000300800 */
[----:B------:R-:W4:Y:S01]  /*c8a0*/  LDL.LU R18, [R1+0x2e4] ;  /* 0x0002e40001127983 */ /* 0x000f220000300800 */
        /* <DEDUP_REMOVED lines=21> */
[----:B0-----:R-:W2:Y:S04]  /*ca00*/  LDL.S16 R33, [R1+0x2ee] ;  /* 0x0002ee0001217983 */ /* 0x001ea80000100600 */
[----:B------:R0:W-:Y:S04]  /*ca10*/  @!P5 STL.S16 [R1+0x2f0], R34 ;  /* 0x0002f0220100d387 */ /* 0x0001e80000100600 */
[----:B0-----:R-:W3:Y:S01]  /*ca20*/  LDL.LU R34, [R1+0x614] ;  /* 0x0006140001227983 */ /* 0x001ee20000300800 */
[----:B--2---:R-:W-:-:S05]  /*ca30*/  @!P5 PRMT R33, R16, 0x7632, R33 ;  /* 0x000076321021d816 */ /* 0x004fca0000000021 */
[----:B------:R0:W-:Y:S04]  /*ca40*/  @!P5 STL.S16 [R1+0x2ee], R33 ;  /* 0x0002ee210100d387 */ /* 0x0001e80000100600 */
[----:B0-----:R-:W2:Y:S01]  /*ca50*/  LDL.LU R33, [R1+0x608] ;  /* 0x0006080001217983 */ /* 0x001ea20000300800 */
[----:B------:R-:W-:Y:S02]  /*ca60*/  LOP3.LUT P1, RZ, R5, 0x100000, RZ, 0xc0, !PT ;  /* 0x0010000005ff7812 */ /* 0x000fe4000782c0ff */
[----:B--2---:R-:W-:-:S04]  /*ca70*/  PRMT R33, RZ, 0x7610, R33 ;  /* 0x00007610ff217816 */ /* 0x004fc80000000021 */
[----:B---3--:R-:W-:Y:S01]  /*ca80*/  PRMT R34, R33, 0x7610, R34 ;  /* 0x0000761021227816 */ /* 0x008fe20000000022 */
[----:B------:R0:W-:Y:S04]  /*ca90*/  STL.S16 [R1+0x2e8], R33 ;  /* 0x0002e82101007387 */ /* 0x0001e80000100600 */
[----:B0-----:R-:W2:Y:S02]  /*caa0*/  LDL.S16 R33, [R1+0x2ea] ;  /* 0x0002ea0001217983 */ /* 0x001ea40000100600 */
[C---:B----4-:R-:W-:Y:S02]  /*cab0*/  @!P1 PRMT R34, R18.reuse, 0x7610, R34 ;  /* 0x0000761012229816 */ /* 0x050fe40000000022 */
        /* <DEDUP_REMOVED lines=12> */
[----:B------:R1:W-:Y:S04]  /*cb80*/  @!P5 STL.S16 [R1+0x2f2], R21 ;  /* 0x0002f2150100d387 */ /* 0x0003e80000100600 */
[----:B0-----:R-:W3:Y:S04]  /*cb90*/  LDL.LU R33, [R1+0x5f8] ;  /* 0x0005f80001217983 */ /* 0x001ee80000300800 */
[----:B-1----:R-:W4:Y:S01]  /*cba0*/  LDL.LU R21, [R1+0x2d4] ;  /* 0x0002d40001157983 */ /* 0x002f220000300800 */
[----:B--2---:R-:W-:-:S02]  /*cbb0*/  @!P1 PRMT R18, R2, 0x7632, R18 ;  /* 0x0000763202129816 */ /* 0x004fc40000000012 */
[----:B------:R-:W-:Y:S01]  /*cbc0*/  PRMT R35, RZ, 0x7610, R35 ;  /* 0x00007610ff237816 */ /* 0x000fe20000000023 */
[----:B------:R-:W-:Y:S04]  /*cbd0*/  STL [R1+0x1a0], R16 ;  /* 0x0001a01001007387 */ /* 0x000fe80000100800 */
[----:B------:R0:W-:Y:S01]  /*cbe0*/  @!P1 STL.S16 [R1+0x2e6], R18 ;  /* 0x0002e61201009387 */ /* 0x0001e20000100600 */
[----:B------:R-:W-:Y:S02]  /*cbf0*/  @!P5 PRMT R26, R16, 0x7610, R26 ;  /* 0x00007610101ad816 */ /* 0x000fe4000000001a */
[----:B------:R-:W-:Y:S01]  /*cc00*/  LOP3.LUT P6, RZ, R5, 0x40000, RZ, 0xc0, !PT ;  /* 0x0004000005ff7812 */ /* 0x000fe200078cc0ff */
[----:B------:R-:W2:Y:S01]  /*cc10*/  LDL.LU R2, [R1+0x2c8] ;  /* 0x0002c80001027983 */ /* 0x000ea20000300800 */
[----:B---3--:R-:W-:-:S03]  /*cc20*/  PRMT R33, R35, 0x7610, R33 ;  /* 0x0000761023217816 */ /* 0x008fc60000000021 */
[----:B0-----:R-:W3:Y:S01]  /*cc30*/  LDL.LU.S16 R18, [R1+0x2e0] ;  /* 0x0002e00001127983 */ /* 0x001ee20000300600 */
[----:B----4-:R-:W-:-:S03]  /*cc40*/  @!P0 PRMT R33, R21, 0x7632, R33 ;  /* 0x0000763215218816 */ /* 0x010fc60000000021 */
[----:B------:R-:W-:Y:S04]  /*cc50*/  STL [R1+0xa8], R21 ;  /* 0x0000a81501007387 */ /* 0x000fe80000100800 */
[----:B------:R-:W-:Y:S04]  /*cc60*/  STL.S16 [R1+0x3c8], R35 ;  /* 0x0003c82301007387 */ /* 0x000fe80000100600 */
[----:B------:R0:W-:Y:S04]  /*cc70*/  @!P0 STL.S16 [R1+0x3c8], R33 ;  /* 0x0003c82101008387 */ /* 0x0001e80000100600 */
[----:B------:R-:W4:Y:S04]  /*cc80*/  LDL.LU R16, [R1+0x2d0] ;  /* 0x0002d00001107983 */ /* 0x000f280000300800 */
[----:B------:R-:W-:Y:S04]  /*cc90*/  STL.S16 [R1+0x2ca], RZ ;  /* 0x0002caff01007387 */ /* 0x000fe80000100600 */
[----:B0-----:R-:W2:Y:S04]  /*cca0*/  LDL.LU R33, [R1+0x5f0] ;  /* 0x0005f00001217983 */ /* 0x001ea80000300800 */
[----:B------:R0:W-:Y:S04]  /*ccb0*/  @!P5 STL.S16 [R1+0x2ec], R26 ;  /* 0x0002ec1a0100d387 */ /* 0x0001e80000100600 */
[----:B------:R1:W-:Y:S04]  /*ccc0*/  @!P1 STL.S16 [R1+0x2e8], R34 ;  /* 0x0002e82201009387 */ /* 0x0003e80000100600 */
[----:B------:R-:W2:Y:S01]  /*ccd0*/  LDL.LU R35, [R1+0x5f4] ;  /* 0x0005f40001237983 */ /* 0x000ea20000300800 */
[----:B---3--:R-:W-:-:S03]  /*cce0*/  @!P0 PRMT R18, R21, 0x7610, R18 ;  /* 0x0000761015128816 */ /* 0x008fc60000000012 */
[----:B------:R-:W-:Y:S04]  /*ccf0*/  STL.S16 [R1+0x2d2], RZ ;  /* 0x0002d2ff01007387 */ /* 0x000fe80000100600 */
[----:B------:R-:W3:Y:S04]  /*cd00*/  LDL.LU R21, [R1+0x5ec] ;  /* 0x0005ec0001157983 */ /* 0x000ee80000300800 */
[----:B----4-:R-:W-:Y:S04]  /*cd10*/  STL [R1+0x1a8], R16 ;  /* 0x0001a81001007387 */ /* 0x010fe80000100800 */
[----:B--2---:R-:W-:Y:S01]  /*cd20*/  STL [R1+0x1ac], R2 ;  /* 0x0001ac0201007387 */ /* 0x004fe20000100800 */
[----:B------:R-:W-:-:S03]  /*cd30*/  LOP3.LUT P5, RZ, R5, 0x20000, RZ, 0xc0, !PT ;  /* 0x0002000005ff7812 */ /* 0x000fc600078ac0ff */
[----:B0-----:R-:W2:Y:S04]  /*cd40*/  LDL.LU R26, [R1+0x60c] ;  /* 0x00060c00011a7983 */ /* 0x001ea80000300800 */
[----:B-1----:R-:W4:Y:S01]  /*cd50*/  LDL.LU R34, [R1+0x604] ;  /* 0x0006040001227983 */ /* 0x002f220000300800 */
[----:B---3--:R-:W-:-:S04]  /*cd60*/  PRMT R21, RZ, 0x7610, R21 ;  /* 0x00007610ff157816 */ /* 0x008fc80000000015 */
[----:B------:R-:W-:Y:S01]  /*cd70*/  PRMT R33, R21, 0x7610, R33 ;  /* 0x0000761015217816 */ /* 0x000fe20000000021 */
[----:B------:R0:W-:Y:S04]  /*cd80*/  STL.S16 [R1+0x2e2], R21 ;  /* 0x0002e21501007387 */ /* 0x0001e80000100600 */
[----:B0-----:R-:W3:Y:S01]  /*cd90*/  LDL.S16 R21, [R1+0x3ca] ;  /* 0x0003ca0001157983 */ /* 0x001ee20000100600 */
[----:B------:R-:W-:-:S05]  /*cda0*/  @!P0 PRMT R33, R16, 0x7610, R33 ;  /* 0x0000761010218816 */ /* 0x000fca0000000021 */
[----:B------:R0:W-:Y:S04]  /*cdb0*/  @!P0 STL.S16 [R1+0x2e2], R33 ;  /* 0x0002e22101008387 */ /* 0x0001e80000100600 */
[----:B0-----:R-:W2:Y:S01]  /*cdc0*/  LDL.LU R33, [R1+0x5e8] ;  /* 0x0005e80001217983 */ /* 0x001ea20000300800 */
[----:B---3--:R-:W-:-:S03]  /*cdd0*/  @!P0 PRMT R21, R16, 0x7632, R21 ;  /* 0x0000763210158816 */ /* 0x008fc60000000015 */
[----:B------:R-:W3:Y:S02]  /*cde0*/  LDL.LU R16, [R1+0x5e0] ;  /* 0x0005e00001107983 */ /* 0x000ee40000300800 */
[----:B---3--:R-:W-:-:S04]  /*cdf0*/  PRMT R16, RZ, 0x7610, R16 ;  /* 0x00007610ff107816 */ /* 0x008fc80000000010 */
[----:B--2---:R-:W-:Y:S01]  /*ce00*/  PRMT R33, R16, 0x7610, R33 ;  /* 0x0000761010217816 */ /* 0x004fe20000000021 */
        /* <DEDUP_REMOVED lines=11> */
[C---:B------:R-:W-:Y:S02]  /*cec0*/  @!P6 PRMT R21, R2.reuse, 0x7610, R21 ;  /* 0x000076100215e816 */ /* 0x040fe40000000015 */
[----:B--2---:R-:W-:Y:S02]  /*ced0*/  @!P6 PRMT R19, R2, 0x7632, R19 ;  /* 0x000076320213e816 */ /* 0x004fe40000000013 */
[----:B------:R-:W2:Y:S04]  /*cee0*/  LDL.LU R2, [R1+0x5cc] ;  /* 0x0005cc0001027983 */ /* 0x000ea80000300800 */
[----:B------:R0:W-:Y:S04]  /*cef0*/  @!P6 STL.S16 [R1+0x2ce], R19 ;  /* 0x0002ce130100e387 */ /* 0x0001e80000100600 */
[----:B0-----:R-:W3:Y:S04]  /*cf00*/  LDL.LU R19, [R1+0x5d0] ;  /* 0x0005d00001137983 */ /* 0x001ee80000300800 */
[----:B------:R0:W-:Y:S02]  /*cf10*/  @!P0 STL.S16 [R1+0x2e0], R18 ;  /* 0x0002e01201008387 */ /* 0x0001e40000100600 */
[----:B0-----:R-:W-:-:S02]  /*cf20*/  MOV R18, R17 ;  /* 0x0000001100127202 */ /* 0x001fc40000000f00 */
        /* <DEDUP_REMOVED lines=10> */
[----:B------:R-:W-:Y:S01]  /*cfd0*/  STL.S16 [R1+0x2c6], RZ ;  /* 0x0002c6ff01007387 */ /* 0x000fe20000100600 */
[----:B---3--:R-:W-:-:S04]  /*cfe0*/  PRMT R2, RZ, 0x7610, R2 ;  /* 0x00007610ff027816 */ /* 0x008fc80000000002 */
[----:B--2---:R-:W-:Y:S01]  /*cff0*/  PRMT R33, R2, 0x7610, R33 ;  /* 0x0000761002217816 */ /* 0x004fe20000000021 */
[----:B------:R0:W-:Y:S04]  /*d000*/  STL.S16 [R1+0x2c4], R2 ;  /* 0x0002c40201007387 */ /* 0x0001e80000100600 */
[----:B0-----:R-:W2:Y:S01]  /*d010*/  LDL.S16 R2, [R1+0x2c6] ;  /* 0x0002c60001027983 */ /* 0x001ea20000100600 */
[----:B------:R-:W-:Y:S02]  /*d020*/  @!P5 PRMT R19, R17, 0x7610, R19 ;  /* 0x000076101113d816 */ /* 0x000fe40000000013 */
[----:B------:R-:W-:-:S03]  /*d030*/  @!P5 PRMT R33, R15, 0x7610, R33 ;  /* 0x000076100f21d816 */ /* 0x000fc60000000021 */
        /* <DEDUP_REMOVED lines=9> */
[----:B0-----:R-:W4:Y:S01]  /*d0d0*/  LDL.S16 R15, [R1+0x2c2] ;  /* 0x0002c200010f7983 */ /* 0x001f220000100600 */
[----:B------:R-:W-:-:S13]  /*d0e0*/  LOP3.LUT P1, RZ, R5, 0x10000, RZ, 0xc0, !PT ;  /* 0x0001000005ff7812 */ /* 0x000fda000782c0ff */
[----:B----4-:R-:W-:-:S05]  /*d0f0*/  @!P1 PRMT R15, R16, 0x7632, R15 ;  /* 0x00007632100f9816 */ /* 0x010fca000000000f */
[----:B------:R0:W-:Y:S04]  /*d100*/  @!P1 STL.S16 [R1+0x2c2], R15 ;  /* 0x0002c20f01009387 */ /* 0x0001e80000100600 */
[----:B0-----:R-:W2:Y:S01]  /*d110*/  LDL.LU R15, [R1+0x5b4] ;  /* 0x0005b400010f7983 */ /* 0x001ea20000300800 */
[----:B------:R-:W-:-:S05]  /*d120*/  @!P1 PRMT R19, R16, 0x7610, R19 ;  /* 0x0000761010139816 */ /* 0x000fca0000000013 */
[----:B------:R0:W-:Y:S04]  /*d130*/  @!P1 STL.S16 [R1+0x2c0], R19 ;  /* 0x0002c01301009387 */ /* 0x0001e80000100600 */
[----:B0-----:R-:W3:Y:S04]  /*d140*/  LDL.LU R19, [R1+0x5b8] ;  /* 0x0005b80001137983 */ /* 0x001ee80000300800 */
[----:B------:R0:W-:Y:S04]  /*d150*/  STL [R1+0xb0], R17 ;  /* 0x0000b01101007387 */ /* 0x0001e80000100800 */
[----:B0-----:R-:W4:Y:S01]  /*d160*/  LDL.LU R17, [R1+0x2a0] ;  /* 0x0002a00001117983 */ /* 0x001f220000300800 */
[----:B--2---:R-:W-:-:S04]  /*d170*/  PRMT R15, RZ, 0x7610, R15 ;  /* 0x00007610ff0f7816 */ /* 0x004fc8000000000f */
[----:B------:R-:W-:-:S04]  /*d180*/  PRMT R31, R15, 0x7610, R31 ;  /* 0x000076100f1f7816 */ /* 0x000fc8000000001f */
[----:B------:R-:W-:Y:S01]  /*d190*/  @!P1 PRMT R31, R20, 0x7610, R31 ;  /* 0x00007610141f9816 */ /* 0x000fe2000000001f */
[----:B------:R-:W-:Y:S04]  /*d1a0*/  STL.S16 [R1+0x2bc], R15 ;  /* 0x0002bc0f01007387 */ /* 0x000fe80000100600 */
[----:B------:R0:W-:Y:S02]  /*d1b0*/  @!P1 STL.S16 [R1+0x2bc], R31 ;  /* 0x0002bc1f01009387 */ /* 0x0001e40000100600 */
[----:B0-----:R-:W-:Y:S02]  /*d1c0*/  MOV R31, R18 ;  /* 0x00000012001f7202 */ /* 0x001fe40000000f00 */
[----:B------:R-:W2:Y:S01]  /*d1d0*/  LDL.LU R18, [R1+0x5b0] ;  /* 0x0005b00001127983 */ /* 0x000ea20000300800 */
[----:B------:R-:W-:-:S02]  /*d1e0*/  LOP3.LUT P0, RZ, R5, 0x8000, RZ, 0xc0, !PT ;  /* 0x0000800005ff7812 */ /* 0x000fc4000780c0ff */
[----:B---3--:R-:W-:-:S05]  /*d1f0*/  PRMT R19, RZ, 0x7610, R19 ;  /* 0x00007610ff137816 */ /* 0x008fca0000000013 */
[----:B------:R-:W-:Y:S04]  /*d200*/  STL.S16 [R1+0x2ba], R19 ;  /* 0x0002ba1301007387 */ /* 0x000fe80000100600 */
[----:B------:R0:W-:Y:S04]  /*d210*/  @!P5 STL.S16 [R1+0x2c6], R2 ;  /* 0x0002c6020100d387 */ /* 0x0001e80000100600 */
[----:B0-----:R-:W3:Y:S01]  /*d220*/  LDL.LU R2, [R1+0x29c] ;  /* 0x00029c0001027983 */ /* 0x001ee20000300800 */
[----:B--2---:R-:W-:-:S03]  /*d230*/  PRMT R18, R19, 0x7610, R18 ;  /* 0x0000761013127816 */ /* 0x004fc60000000012 */
[----:B------:R-:W2:Y:S01]  /*d240*/  LDL.LU R19, [R1+0x5ac] ;  /* 0x0005ac0001137983 */ /* 0x000ea20000300800 */
[----:B----4-:R-:W-:-:S05]  /*d250*/  @!P0 PRMT R18, R17, 0x7632, R18 ;  /* 0x0000763211128816 */ /* 0x010fca0000000012 */
[----:B------:R0:W-:Y:S04]  /*d260*/  @!P0 STL.S16 [R1+0x2ba], R18 ;  /* 0x0002ba1201008387 */ /* 0x0001e80000100600 */
[----:B0-----:R-:W4:Y:S01]  /*d270*/  LDL.LU R18, [R1+0x5a8] ;  /* 0x0005a80001127983 */ /* 0x001f220000300800 */
[----:B--2---:R-:W-:-:S05]  /*d280*/  PRMT R19, RZ, 0x7610, R19 ;  /* 0x00007610ff137816 */ /* 0x004fca0000000013 */
[----:B------:R0:W-:Y:S01]  /*d290*/  STL.S16 [R1+0x2a2], R19 ;  /* 0x0002a21301007387 */ /* 0x0001e20000100600 */
[----:B----4-:R-:W-:-:S03]  /*d2a0*/  PRMT R18, R19, 0x7610, R18 ;  /* 0x0000761013127816 */ /* 0x010fc60000000012 */
[----:B0-----:R-:W2:Y:S01]  /*d2b0*/  LDL.LU R19, [R1+0x5a4] ;  /* 0x0005a40001137983 */ /* 0x001ea20000300800 */
[----:B---3--:R-:W-:-:S05]  /*d2c0*/  @!P0 PRMT R18, R2, 0x7632, R18 ;  /* 0x0000763202128816 */ /* 0x008fca0000000012 */
[----:B------:R0:W-:Y:S04]  /*d2d0*/  @!P0 STL.S16 [R1+0x2a2], R18 ;  /* 0x0002a21201008387 */ /* 0x0001e80000100600 */
[----:B0-----:R-:W3:Y:S04]  /*d2e0*/  LDL.LU R18, [R1+0x5a0] ;  /* 0x0005a00001127983 */ /* 0x001ee80000300800 */
[----:B------:R0:W-:Y:S04]  /*d2f0*/  STL [R1+0xb4], R16 ;  /* 0x0000b41001007387 */ /* 0x0001e80000100800 */
[----:B------:R-:W-:Y:S04]  /*d300*/  STL.S16 [R1+0x2be], RZ ;  /* 0x0002beff01007387 */ /* 0x000fe80000100600 */
[----:B------:R-:W4:Y:S04]  /*d310*/  LDL.S16 R15, [R1+0x2be] ;  /* 0x0002be00010f7983 */ /* 0x000f280000100600 */
[----:B0-----:R-:W4:Y:S01]  /*d320*/  LDL.LU R16, [R1+0x298] ;  /* 0x0002980001107983 */ /* 0x001f220000300800 */
[----:B---3--:R-:W-:-:S04]  /*d330*/  PRMT R18, RZ, 0x7610, R18 ;  /* 0x00007610ff127816 */ /* 0x008fc80000000012 */
[----:B--2---:R-:W-:Y:S01]  /*d340*/  PRMT R19, R18, 0x7610, R19 ;  /* 0x0000761012137816 */ /* 0x004fe20000000013 */
[----:B------:R0:W-:Y:S04]  /*d350*/  STL.S16 [R1+0x3cc], R18 ;  /* 0x0003cc1201007387 */ /* 0x0001e80000100600 */
[----:B0-----:R-:W2:Y:S04]  /*d360*/  LDL.S16 R18, [R1+0x3ce] ;  /* 0x0003ce0001127983 */ /* 0x001ea80000100600 */
[----:B------:R0:W-:Y:S01]  /*d370*/  @!P6 STL.S16 [R1+0x2cc], R21 ;  /* 0x0002cc150100e387 */ /* 0x0001e20000100600 */
[----:B------:R-:W-:-:S03]  /*d380*/  LOP3.LUT P6, RZ, R5, 0x4000, RZ, 0xc0, !PT ;  /* 0x0000400005ff7812 */ /* 0x000fc600078cc0ff */
[----:B----4-:R1:W-:Y:S01]  /*d390*/  STL [R1+0xbc], R16 ;  /* 0x0000bc1001007387 */ /* 0x0103e20000100800 */
[----:B------:R-:W-:Y:S02]  /*d3a0*/  @!P1 PRMT R15, R20, 0x7632, R15 ;  /* 0x00007632140f9816 */ /* 0x000fe4000000000f */
[----:B------:R-:W-:Y:S02]  /*d3b0*/  MOV R20, R12 ;  /* 0x0000000c00147202 */ /* 0x000fe40000000f00 */
[----:B------:R-:W3:Y:S04]  /*d3c0*/  LDL.LU.S16 R12, [R1+0x2b8] ;  /* 0x0002b800010c7983 */ /* 0x000ee80000300600 */
[----:B------:R-:W-:Y:S01]  /*d3d0*/  STL [R1+0xb8], R17 ;  /* 0x0000b81101007387 */ /* 0x000fe20000100800 */
[----:B------:R-:W-:-:S03]  /*d3e0*/  @!P6 PRMT R19, R16, 0x7610, R19 ;  /* 0x000076101013e816 */ /* 0x000fc60000000013 */
[----:B------:R-:W-:Y:S04]  /*d3f0*/  STL.S16 [R1+0x2a0], RZ ;  /* 0x0002a0ff01007387 */ /* 0x000fe80000100600 */
[----:B------:R-:W-:Y:S04]  /*d400*/  STL.S16 [R1+0x29a], RZ ;  /* 0x00029aff01007387 */ /* 0x000fe80000100600 */
[----:B------:R-:W-:Y:S04]  /*d410*/  @!P5 STL.S16 [R1+0x2c4], R33 ;  /* 0x0002c4210100d387 */ /* 0x000fe80000100600 */
[----:B------:R-:W-:Y:S04]  /*d420*/  STL [R1+0x1b8], R2 ;  /* 0x0001b80201007387 */ /* 0x000fe80000100800 */
[----:B0-----:R-:W4:Y:S01]  /*d430*/  LDL.LU R21, [R1+0x5d4] ;  /* 0x0005d40001157983 */ /* 0x001f220000300800 */
[----:B--2---:R-:W-:-:S03]  /*d440*/  @!P6 PRMT R18, R16, 0x7632, R18 ;  /* 0x000076321012e816 */ /* 0x004fc60000000012 */
[----:B------:R0:W-:Y:S04]  /*d450*/  @!P1 STL.S16 [R1+0x2be], R15 ;  /* 0x0002be0f01009387 */ /* 0x0001e80000100600 */
[----:B-1----:R-:W2:Y:S04]  /*d460*/  LDL.LU R16, [R1+0x594] ;  /* 0x0005940001107983 */ /* 0x002ea80000300800 */
[----:B------:R1:W-:Y:S01]  /*d470*/  @!P6 STL.S16 [R1+0x3ce], R18 ;  /* 0x0003ce120100e387 */ /* 0x0003e20000100600 */
[----:B---3--:R-:W-:-:S03]  /*d480*/  @!P0 PRMT R12, R17, 0x7610, R12 ;  /* 0x00007610110c8816 */ /* 0x008fc6000000000c */
[----:B0-----:R-:W3:Y:S04]  /*d490*/  LDL.LU R15, [R1+0x294] ;  /* 0x00029400010f7983 */ /* 0x001ee80000300800 */
[----:B------:R-:W4:Y:S04]  /*d4a0*/  LDL.LU.S16 R17, [R1+0x2a0] ;  /* 0x0002a00001117983 */ /* 0x000f280000300600 */
[----:B-1----:R-:W3:Y:S04]  /*d4b0*/  LDL.LU R18, [R1+0x598] ;  /* 0x0005980001127983 */ /* 0x002ee80000300800 */
[----:B------:R0:W-:Y:S04]  /*d4c0*/  @!P6 STL.S16 [R1+0x3cc], R19 ;  /* 0x0003cc130100e387 */ /* 0x0001e80000100600 */
[----:B------:R-:W3:Y:S01]  /*d4d0*/  LDL.LU R33, [R1+0x5c0] ;  /* 0x0005c00001217983 */ /* 0x000ee20000300800 */
[----:B--2---:R-:W-:-:S03]  /*d4e0*/  PRMT R16, RZ, 0x7610, R16 ;  /* 0x00007610ff107816 */ /* 0x004fc60000000010 */
[----:B------:R1:W-:Y:S04]  /*d4f0*/  @!P0 STL.S16 [R1+0x2b8], R12 ;  /* 0x0002b80c01008387 */ /* 0x0003e80000100600 */
[----:B------:R2:W-:Y:S04]  /*d500*/  STL.S16 [R1+0x298], R16 ;  /* 0x0002981001007387 */ /* 0x0005e80000100600 */
[----:B0-----:R-:W2:Y:S01]  /*d510*/  LDL.LU R19, [R1+0x59c] ;  /* 0x00059c0001137983 */ /* 0x001ea20000300800 */
[----:B----4-:R-:W-:-:S03]  /*d520*/  @!P0 PRMT R17, R2, 0x7610, R17 ;  /* 0x0000761002118816 */ /* 0x010fc60000000011 */
[----:B-1----:R-:W4:Y:S01]  /*d530*/  LDL.LU R12, [R1+0x290] ;  /* 0x00029000010c7983 */ /* 0x002f220000300800 */
[----:B---3--:R-:W-:-:S03]  /*d540*/  PRMT R18, R16, 0x7610, R18 ;  /* 0x0000761010127816 */ /* 0x008fc60000000012 */
[----:B------:R-:W3:Y:S04]  /*d550*/  LDL.LU R2, [R1+0x288] ;  /* 0x0002880001027983 */ /* 0x000ee80000300800 */
[----:B--2---:R-:W2:Y:S01]  /*d560*/  LDL.S16 R16, [R1+0x29a] ;  /* 0x00029a0001107983 */ /* 0x004ea20000100600 */
[----:B------:R-:W-:-:S03]  /*d570*/  @!P6 PRMT R18, R15, 0x7610, R18 ;  /* 0x000076100f12e816 */ /* 0x000fc60000000012 */
[----:B------:R0:W-:Y:S04]  /*d580*/  @!P0 STL.S16 [R1+0x2a0], R17 ;  /* 0x0002a01101008387 */ /* 0x0001e80000100600 */
[----:B------:R1:W-:Y:S04]  /*d590*/  @!P6 STL.S16 [R1+0x298], R18 ;  /* 0x000298120100e387 */ /* 0x0003e80000100600 */
[----:B------:R-:W-:Y:S04]  /*d5a0*/  STL [R1+0x1bc], R15 ;  /* 0x0001bc0f01007387 */ /* 0x000fe80000100800 */
[----:B0-----:R-:W3:Y:S04]  /*d5b0*/  LDL.LU R17, [R1+0x28c] ;  /* 0x00028c0001117983 */ /* 0x001ee80000300800 */
[----:B-1----:R-:W3:Y:S01]  /*d5c0*/  LDL.LU R18, [R1+0x590] ;  /* 0x0005900001127983 */ /* 0x002ee20000300800 */
[----:B--2---:R-:W-:-:S05]  /*d5d0*/  @!P6 PRMT R16, R15, 0x7632, R16 ;  /* 0x000076320f10e816 */ /* 0x004fca0000000010 */
[----:B------:R0:W-:Y:S04]  /*d5e0*/  @!P6 STL.S16 [R1+0x29a], R16 ;  /* 0x00029a100100e387 */ /* 0x0001e80000100600 */
[----:B0-----:R-:W2:Y:S04]  /*d5f0*/  LDL.LU R16, [R1+0x58c] ;  /* 0x00058c0001107983 */ /* 0x001ea80000300800 */
[----:B------:R-:W4:Y:S04]  /*d600*/  LDL.LU R15, [R1+0x588] ;  /* 0x00058800010f7983 */ /* 0x000f280000300800 */
[----:B------:R-:W-:Y:S01]  /*d610*/  STL.S16 [R1+0x3d2], RZ ;  /* 0x0003d2ff01007387 */ /* 0x000fe20000100600 */
[----:B------:R-:W-:-:S02]  /*d620*/  LOP3.LUT P5, RZ, R5, 0x2000, RZ, 0xc0, !PT ;  /* 0x0000200005ff7812 */ /* 0x000fc400078ac0ff */
[----:B----4-:R-:W-:-:S04]  /*d630*/  PRMT R15, RZ, 0x7610, R15 ;  /* 0x00007610ff0f7816 */ /* 0x010fc8000000000f */
[----:B--2---:R-:W-:Y:S01]  /*d640*/  PRMT R16, R15, 0x7610, R16 ;  /* 0x000076100f107816 */ /* 0x004fe20000000010 */
[----:B------:R0:W-:Y:S04]  /*d650*/  STL.S16 [R1+0x3d0], R15 ;  /* 0x0003d00f01007387 */ /* 0x0001e80000100600 */
[----:B0-----:R-:W2:Y:S02]  /*d660*/  LDL.S16 R15, [R1+0x3d2] ;  /* 0x0003d200010f7983 */ /* 0x001ea40000100600 */
[C---:B------:R-:W-:Y:S02]  /*d670*/  @!P5 PRMT R16, R12.reuse, 0x7610, R16 ;  /* 0x000076100c10d816 */ /* 0x040fe40000000010 */
[----:B------:R0:W-:Y:S01]  /*d680*/  STL [R1+0xc0], R12 ;  /* 0x0000c00c01007387 */ /* 0x0001e20000100800 */
[----:B--2---:R-:W-:-:S03]  /*d690*/  @!P5 PRMT R15, R12, 0x7632, R15 ;  /* 0x000076320c0fd816 */ /* 0x004fc6000000000f */
[----:B0-----:R-:W2:Y:S04]  /*d6a0*/  LDL.LU R12, [R1+0x57c] ;  /* 0x00057c00010c7983 */ /* 0x001ea80000300800 */
[----:B------:R0:W-:Y:S04]  /*d6b0*/  @!P5 STL.S16 [R1+0x3d2], R15 ;  /* 0x0003d20f0100d387 */ /* 0x0001e80000100600 */
[----:B0-----:R-:W4:Y:S04]  /*d6c0*/  LDL.LU R15, [R1+0x580] ;  /* 0x00058000010f7983 */ /* 0x001f280000300800 */
[----:B------:R-:W-:Y:S01]  /*d6d0*/  STL.S16 [R1+0x292], RZ ;  /* 0x000292ff01007387 */ /* 0x000fe20000100600 */
[----:B--2---:R-:W-:-:S05]  /*d6e0*/  PRMT R12, RZ, 0x7610, R12 ;  /* 0x00007610ff0c7816 */ /* 0x004fca000000000c */
[----:B------:R0:W-:Y:S01]  /*d6f0*/  STL.S16 [R1+0x290], R12 ;  /* 0x0002900c01007387 */ /* 0x0001e20000100600 */
[----:B----4-:R-:W-:-:S03]  /*d700*/  PRMT R15, R12, 0x7610, R15 ;  /* 0x000076100c0f7816 */ /* 0x010fc6000000000f */
[----:B0-----:R-:W2:Y:S01]  /*d710*/  LDL.S16 R12, [R1+0x292] ;  /* 0x00029200010c7983 */ /* 0x001ea20000100600 */
[----:B---3--:R-:W-:-:S05]  /*d720*/  @!P5 PRMT R15, R17, 0x7610, R15 ;  /* 0x00007610110fd816 */ /* 0x008fca000000000f */
[----:B------:R0:W-:Y:S04]  /*d730*/  @!P5 STL.S16 [R1+0x290], R15 ;  /* 0x0002900f0100d387 */ /* 0x0001e80000100600 */
[----:B------:R1:W-:Y:S04]  /*d740*/  STL [R1+0x1c0], R17 ;  /* 0x0001c01101007387 */ /* 0x0003e80000100800 */
[----:B0-----:R-:W3:Y:S04]  /*d750*/  LDL.LU R15, [R1+0x578] ;  /* 0x00057800010f7983 */ /* 0x001ee80000300800 */
[----:B------:R-:W-:Y:S01]  /*d760*/  STL.S16 [R1+0x28c], RZ ;  /* 0x00028cff01007387 */ /* 0x000fe20000100600 */
[----:B--2---:R-:W-:-:S05]  /*d770*/  @!P5 PRMT R12, R17, 0x7632, R12 ;  /* 0x00007632110cd816 */ /* 0x004fca000000000c */
[----:B------:R0:W-:Y:S01]  /*d780*/  @!P5 STL.S16 [R1+0x292], R12 ;  /* 0x0002920c0100d387 */ /* 0x0001e20000100600 */
[----:B-1----:R-:W-:-:S03]  /*d790*/  MOV R17, R3 ;  /* 0x0000000300117202 */ /* 0x002fc60000000f00 */
[----:B------:R-:W2:Y:S04]  /*d7a0*/  LDL.LU.S16 R3, [R1+0x28c] ;  /* 0x00028c0001037983 */ /* 0x000ea80000300600 */
[----:B0-----:R-:W4:Y:S01]  /*d7b0*/  LDL.LU R12, [R1+0x574] ;  /* 0x00057400010c7983 */ /* 0x001f220000300800 */
[----:B------:R-:W-:Y:S02]  /*d7c0*/  LOP3.LUT P1, RZ, R5, 0x1000, RZ, 0xc0, !PT ;  /* 0x0000100005ff7812 */ /* 0x000fe4000782c0ff */
[----:B---3--:R-:W-:Y:S01]  /*d7d0*/  PRMT R15, RZ, 0x7610, R15 ;  /* 0x00007610ff0f7816 */ /* 0x008fe2000000000f */
[----:B------:R0:W-:Y:S10]  /*d7e0*/  STL [R1+0xc4], R2 ;  /* 0x0000c40201007387 */ /* 0x0001f40000100800 */
[----:B--2---:R-:W-:-:S02]  /*d7f0*/  @!P1 PRMT R3, R2, 0x7610, R3 ;  /* 0x0000761002039816 */ /* 0x004fc40000000003 */
[----:B----4-:R-:W-:-:S04]  /*d800*/  PRMT R12, R15, 0x7610, R12 ;  /* 0x000076100f0c7816 */ /* 0x010fc8000000000c */
[----:B------:R-:W-:Y:S02]  /*d810*/  @!P1 PRMT R12, R2, 0x7632, R12 ;  /* 0x00007632020c9816 */ /* 0x000fe4000000000c */
[----:B0-----:R-:W2:Y:S04]  /*d820*/  LDL.LU R2, [R1+0x568] ;  /* 0x0005680001027983 */ /* 0x001ea80000300800 */
[----:B------:R-:W-:Y:S01]  /*d830*/  STL.S16 [R1+0x3dc], RZ ;  /* 0x0003dcff01007387 */ /* 0x000fe20000100600 */
[----:B------:R-:W-:Y:S02]  /*d840*/  LOP3.LUT P0, RZ, R5, 0x800, RZ, 0xc0, !PT ;  /* 0x0000080005ff7812 */ /* 0x000fe4000780c0ff */
[----:B--2---:R-:W-:-:S04]  /*d850*/  PRMT R2, RZ, 0x7610, R2 ;  /* 0x00007610ff027816 */ /* 0x004fc80000000002 */
[----:B------:R-:W-:Y:S01]  /*d860*/  PRMT R33, R2, 0x7610, R33 ;  /* 0x0000761002217816 */ /* 0x000fe20000000021 */
[----:B------:R0:W-:Y:S04]  /*d870*/  STL.S16 [R1+0x3d8], R2 ;  /* 0x0003d80201007387 */ /* 0x0001e80000100600 */
[----:B0-----:R-:W2:Y:S04]  /*d880*/  LDL.LU.S16 R2, [R1+0x3dc] ;  /* 0x0003dc0001027983 */ /* 0x001ea80000300600 */
[----:B------:R0:W-:Y:S04]  /*d890*/  STL.S16 [R1+0x3d4], R15 ;  /* 0x0003d40f01007387 */ /* 0x0001e80000100600 */
[----:B0-----:R-:W3:Y:S04]  /*d8a0*/  LDL.LU R15, [R1+0x570] ;  /* 0x00057000010f7983 */ /* 0x001ee80000300800 */
[----:B------:R0:W-:Y:S04]  /*d8b0*/  @!P1 STL.S16 [R1+0x3d4], R12 ;  /* 0x0003d40c01009387 */ /* 0x0001e80000100600 */
[----:B0-----:R-:W4:Y:S01]  /*d8c0*/  LDL.LU R12, [R1+0x56c] ;  /* 0x00056c00010c7983 */ /* 0x001f220000300800 */
[----:B--2---:R-:W-:-:S05]  /*d8d0*/  @!P0 PRMT R2, R20, 0x7632, R2 ;  /* 0x0000763214028816 */ /* 0x004fca0000000002 */
[----:B------:R0:W-:Y:S04]  /*d8e0*/  @!P0 STL.S16 [R1+0x3dc], R2 ;  /* 0x0003dc0201008387 */ /* 0x0001e80000100600 */
[----:B0-----:R-:W2:Y:S04]  /*d8f0*/  LDL.LU R2, [R1+0x560] ;  /* 0x0005600001027983 */ /* 0x001ea80000300800 */
[----:B------:R0:W-:Y:S04]  /*d900*/  @!P1 STL.S16 [R1+0x28c], R3 ;  /* 0x00028c0301009387 */ /* 0x0001e80000100600 */
[----:B------:R-:W-:Y:S04]  /*d910*/  STL.S16 [R1+0x3e4], RZ ;  /* 0x0003e4ff01007387 */ /* 0x000fe80000100600 */
[----:B0-----:R-:W3:Y:S01]  /*d920*/  LDL.LU R3, [R1+0x268] ;  /* 0x0002680001037983 */ /* 0x001ee20000300800 */
[----:B----4-:R-:W-:-:S03]  /*d930*/  PRMT R12, RZ, 0x7610, R12 ;  /* 0x00007610ff0c7816 */ /* 0x010fc6000000000c */
[----:B------:R-:W-:Y:S01]  /*d940*/  STL.S16 [R1+0x3d6], RZ ;  /* 0x0003d6ff01007387 */ /* 0x000fe20000100600 */
[----:B------:R-:W-:-:S03]  /*d950*/  PRMT R36, R12, 0x7610, R36 ;  /* 0x000076100c247816 */ /* 0x000fc60000000024 */
[----:B------:R0:W-:Y:S04]  /*d960*/  STL.S16 [R1+0x28e], R12 ;  /* 0x00028e0c01007387 */ /* 0x0001e80000100600 */
[----:B0-----:R-:W4:Y:S01]  /*d970*/  LDL.S16 R12, [R1+0x3d6] ;  /* 0x0003d600010c7983 */ /* 0x001f220000100600 */
[----:B--2---:R-:W-:-:S04]  /*d980*/  PRMT R2, RZ, 0x7610, R2 ;  /* 0x00007610ff027816 */ /* 0x004fc80000000002 */
[----:B---3--:R-:W-:Y:S01]  /*d990*/  PRMT R15, R2, 0x7610, R15 ;  /* 0x00007610020f7816 */ /* 0x008fe2000000000f */
[----:B------:R0:W-:Y:S04]  /*d9a0*/  STL.S16 [R1+0x3e0], R2 ;  /* 0x0003e00201007387 */ /* 0x0001e80000100600 */
[----:B0-----:R-:W2:Y:S01]  /*d9b0*/  LDL.LU.S16 R2, [R1+0x3e4] ;  /* 0x0003e40001027983 */ /* 0x001ea20000300600 */
[----:B------:R-:W-:Y:S02]  /*d9c0*/  LOP3.LUT P6, RZ, R5, 0x400, RZ, 0xc0, !PT ;  /* 0x0000040005ff7812 */ /* 0x000fe400078cc0ff */
[----:B------:R-:W-:Y:S01]  /*d9d0*/  @!P0 PRMT R33, R20, 0x7610, R33 ;  /* 0x0000761014218816 */ /* 0x000fe20000000021 */
[----:B------:R0:W-:Y:S10]  /*d9e0*/  STL [R1+0xc8], R20 ;  /* 0x0000c81401007387 */ /* 0x0001f40000100800 */
[----:B------:R-:W-:-:S05]  /*d9f0*/  @!P6 PRMT R15, R3, 0x7610, R15 ;  /* 0x00007610030fe816 */ /* 0x000fca000000000f */
[----:B------:R1:W-:Y:S04]  /*da00*/  @!P6 STL.S16 [R1+0x3e0], R15 ;  /* 0x0003e00f0100e387 */ /* 0x0003e80000100600 */
[----:B------:R-:W-:Y:S01]  /*da10*/  STL.S16 [R1+0x3da], RZ ;  /* 0x0003daff01007387 */ /* 0x000fe20000100600 */
[----:B------:R-:W-:-:S03]  /*da20*/  @!P1 PRMT R36, R8, 0x7610, R36 ;  /* 0x0000761008249816 */ /* 0x000fc60000000024 */
[----:B0-----:R-:W3:Y:S04]  /*da30*/  LDL.S16 R20, [R1+0x3da] ;  /* 0x0003da0001147983 */ /* 0x001ee80000100600 */
[----:B-1----:R-:W3:Y:S04]  /*da40*/  LDL.LU R15, [R1+0x558] ;  /* 0x00055800010f7983 */ /* 0x002ee80000300800 */
[----:B------:R-:W-:Y:S04]  /*da50*/  STL [R1+0xcc], R3 ;  /* 0x0000cc0301007387 */ /* 0x000fe80000100800 */
[----:B------:R-:W-:Y:S01]  /*da60*/  STL.S16 [R1+0x3e2], RZ ;  /* 0x0003e2ff01007387 */ /* 0x000fe20000100600 */
[----:B----4-:R-:W-:-:S03]  /*da70*/  @!P1 PRMT R12, R8, 0x7632, R12 ;  /* 0x00007632080c9816 */ /* 0x010fc6000000000c */
[----:B------:R0:W-:Y:S04]  /*da80*/  @!P1 STL.S16 [R1+0x28e], R36 ;  /* 0x00028e2401009387 */ /* 0x0001e80000100600 */
[----:B------:R1:W-:Y:S01]  /*da90*/  STL [R1+0x1c4], R8 ;  /* 0x0001c40801007387 */ /* 0x0003e20000100800 */
[----:B0-----:R-:W-:-:S03]  /*daa0*/  MOV R36, R9 ;  /* 0x0000000900247202 */ /* 0x001fc60000000f00 */
[----:B-1----:R-:W4:Y:S01]  /*dab0*/  LDL.LU.64 R8, [R1+0x2b0] ;  /* 0x0002b00001087983 */ /* 0x002f220000300a00 */
[----:B--2---:R-:W-:-:S03]  /*dac0*/  @!P6 PRMT R2, R3, 0x7632, R2 ;  /* 0x000076320302e816 */ /* 0x004fc60000000002 */
[----:B------:R-:W2:Y:S04]  /*dad0*/  LDL.S16 R3, [R1+0x3e2] ;  /* 0x0003e20001037983 */ /* 0x000ea80000100600 */
[----:B------:R0:W-:Y:S04]  /*dae0*/  @!P6 STL.S16 [R1+0x3e4], R2 ;  /* 0x0003e4020100e387 */ /* 0x0001e80000100600 */
[----:B0-----:R-:W4:Y:S04]  /*daf0*/  LDL.LU R2, [R1+0x554] ;  /* 0x0005540001027983 */ /* 0x001f280000300800 */
[----:B------:R0:W-:Y:S01]  /*db00*/  @!P1 STL.S16 [R1+0x3d6], R12 ;  /* 0x0003d60c01009387 */ /* 0x0001e20000100600 */
[----:B------:R-:W-:-:S03]  /*db10*/  LOP3.LUT P1, RZ, R0, 0x10000000, RZ, 0xc0, !PT ;  /* 0x1000000000ff7812 */ /* 0x000fc6000782c0ff */
[----:B------:R-:W-:Y:S01]  /*db20*/  STL [R1+0x1cc], R31 ;  /* 0x0001cc1f01007387 */ /* 0x000fe20000100800 */
[----:B---3--:R-:W-:-:S03]  /*db30*/  @!P0 PRMT R20, R13, 0x7610, R20 ;  /* 0x000076100d148816 */ /* 0x008fc60000000014 */
[----:B0-----:R-:W3:Y:S01]  /*db40*/  LDL.LU R12, [R1+0x564] ;  /* 0x00056400010c7983 */ /* 0x001ee20000300800 */
[----:B------:R-:W-:-:S03]  /*db50*/  PRMT R15, RZ, 0x7610, R15 ;  /* 0x00007610ff0f7816 */ /* 0x000fc6000000000f */
[----:B------:R0:W-:Y:S04]  /*db60*/  @!P0 STL.S16 [R1+0x3da], R20 ;  /* 0x0003da1401008387 */ /* 0x0001e80000100600 */
[----:B0-----:R-:W3:Y:S01]  /*db70*/  LDL.LU R20, [R1+0x55c] ;  /* 0x00055c0001147983 */ /* 0x001ee20000300800 */
[----:B--2---:R-:W-:Y:S02]  /*db80*/  @!P6 PRMT R3, R31, 0x7610, R3 ;  /* 0x000076101f03e816 */ /* 0x004fe40000000003 */
[----:B----4-:R-:W-:-:S04]  /*db90*/  PRMT R2, R15, 0x7610, R2 ;  /* 0x000076100f027816 */ /* 0x010fc80000000002 */
[----:B------:R-:W-:Y:S01]  /*dba0*/  @!P6 PRMT R2, R31, 0x7632, R2 ;  /* 0x000076321f02e816 */ /* 0x000fe20000000002 */
[----:B------:R-:W-:-:S06]  /*dbb0*/  HFMA2 R31, -RZ, RZ, 0, 0 ;  /* 0x00000000ff1f7431 */ /* 0x000fcc00000001ff */
[----:B------:R0:W2:Y:S04]  /*dbc0*/  @!P1 LDG.E R31, desc[UR10][R8.64] ;  /* 0x0000000a081f9981 */ /* 0x0000a8000c1e1900 */
[----:B------:R-:W0:Y:S01]  /*dbd0*/  LDL.LU.64 R8, [R1+0x548] ;  /* 0x0005480001087983 */ /* 0x000e220000300a00 */
[----:B---3--:R-:W-:-:S05]  /*dbe0*/  PRMT R20, RZ, 0x7610, R20 ;  /* 0x00007610ff147816 */ /* 0x008fca0000000014 */
[----:B------:R-:W-:Y:S01]  /*dbf0*/  STL.S16 [R1+0x2b6], R20 ;  /* 0x0002b61401007387 */ /* 0x000fe20000100600 */
[----:B------:R-:W-:-:S03]  /*dc00*/  PRMT R35, RZ, 0x7610, R35 ;  /* 0x00007610ff237816 */ /* 0x000fc60000000023 */
[----:B------:R1:W-:Y:S01]  /*dc10*/  @!P0 STL.S16 [R1+0x3d8], R33 ;  /* 0x0003d82101008387 */ /* 0x0003e20000100600 */
[----:B------:R-:W-:-:S03]  /*dc20*/  PRMT R12, R35, 0x7610, R12 ;  /* 0x00007610230c7816 */ /* 0x000fc6000000000c */
[----:B-1----:R-:W3:Y:S01]  /*dc30*/  LDL.LU R33, [R1+0x24c] ;  /* 0x00024c0001217983 */ /* 0x002ee20000300800 */
[----:B------:R-:W-:-:S03]  /*dc40*/  @!P0 PRMT R12, R13, 0x7632, R12 ;  /* 0x000076320d0c8816 */ /* 0x000fc6000000000c */
[----:B------:R1:W-:Y:S04]  /*dc50*/  STL.S16 [R1+0x3e6], R15 ;  /* 0x0003e60f01007387 */ /* 0x0003e80000100600 */
[----:B------:R-:W-:Y:S04]  /*dc60*/  STL.S16 [R1+0x3de], R35 ;  /* 0x0003de2301007387 */ /* 0x000fe80000100600 */
[----:B-1----:R-:W4:Y:S04]  /*dc70*/  LDL.LU R15, [R1+0x550] ;  /* 0x00055000010f7983 */ /* 0x002f280000300800 */
[----:B------:R-:W-:Y:S04]  /*dc80*/  @!P0 STL.S16 [R1+0x3de], R12 ;  /* 0x0003de0c01008387 */ /* 0x000fe80000100600 */
[----:B------:R1:W-:Y:S01]  /*dc90*/  STL [R1+0x1c8], R13 ;  /* 0x0001c80d01007387 */ /* 0x0003e20000100800 */
[----:B0-----:R-:W-:-:S03]  /*dca0*/  PRMT R8, R20, 0x7610, R8 ;  /* 0x0000761014087816 */ /* 0x001fc60000000008 */
[----:B-1----:R-:W2:Y:S04]  /*dcb0*/  LDL.LU.64 R12, [R1+0x2a8] ;  /* 0x0002a800010c7983 */ /* 0x002ea80000300a00 */
[----:B------:R-:W2:Y:S04]  /*dcc0*/  LDL.LU R20, [R1+0x544] ;  /* 0x0005440001147983 */ /* 0x000ea80000300800 */
[----:B------:R-:W-:Y:S01]  /*dcd0*/  @!P5 STL.S16 [R1+0x3d0], R16 ;  /* 0x0003d0100100d387 */ /* 0x000fe20000100600 */
[C---:B------:R-:W-:Y:S02]  /*dce0*/  LOP3.LUT P5, RZ, R5.reuse, 0x200, RZ, 0xc0, !PT ;  /* 0x0000020005ff7812 */ /* 0x040fe400078ac0ff */
[----:B------:R-:W-:Y:S01]  /*dcf0*/  PRMT R9, RZ, 0x7610, R9 ;  /* 0x00007610ff097816 */ /* 0x000fe20000000009 */
[----:B------:R-:W-:Y:S04]  /*dd00*/  STL.S16 [R1+0x3e8], RZ ;  /* 0x0003e8ff01007387 */ /* 0x000fe80000100600 */
[----:B------:R-:W-:Y:S04]  /*dd10*/  STL.S16 [R1+0x2b4], R9 ;  /* 0x0002b40901007387 */ /* 0x000fe80000100600 */
[----:B------:R-:W-:Y:S04]  /*dd20*/  @!P6 STL.S16 [R1+0x3e6], R2 ;  /* 0x0003e6020100e387 */ /* 0x000fe80000100600 */
[----:B------:R0:W-:Y:S04]  /*dd30*/  @!P6 STL.S16 [R1+0x3e2], R3 ;  /* 0x0003e2030100e387 */ /* 0x0001e80000100600 */
[----:B------:R-:W-:Y:S01]  /*dd40*/  STL.S16 [R1+0x2ae], RZ ;  /* 0x0002aeff01007387 */ /* 0x000fe20000100600 */
[----:B------:R-:W-:-:S03]  /*dd50*/  LOP3.LUT P0, RZ, R5, 0x100, RZ, 0xc0, !PT ;  /* 0x0000010005ff7812 */ /* 0x000fc6000780c0ff */
[----:B------:R-:W-:Y:S04]  /*dd60*/  STL [R1+0xd0], R14 ;  /* 0x0000d00e01007387 */ /* 0x000fe80000100800 */
[----:B0-----:R-:W2:Y:S01]  /*dd70*/  LDL.LU.64 R2, [R1+0x280] ;  /* 0x0002800001027983 */ /* 0x001ea20000300a00 */
[----:B----4-:R-:W-:-:S03]  /*dd80*/  PRMT R15, R9, 0x7610, R15 ;  /* 0x00007610090f7816 */ /* 0x010fc6000000000f */
[----:B------:R-:W-:Y:S01]  /*dd90*/  STL.S16 [R1+0x3ec], RZ ;  /* 0x0003ecff01007387 */ /* 0x000fe20000100600 */
[----:B------:R-:W-:-:S03]  /*dda0*/  @!P5 PRMT R15, R14, 0x7610, R15 ;  /* 0x000076100e0fd816 */ /* 0x000fc6000000000f */
[----:B------:R-:W4:Y:S04]  /*ddb0*/  LDL.LU.S16 R9, [R1+0x3e8] ;  /* 0x0003e80001097983 */ /* 0x000f280000300600 */
[----:B------:R0:W-:Y:S04]  /*ddc0*/  @!P5 STL.S16 [R1+0x2b4], R15 ;  /* 0x0002b40f0100d387 */ /* 0x0001e80000100600 */
[----:B------:R-:W4:Y:S04]  /*ddd0*/  LDL.LU R35, [R1+0x250] ;  /* 0x0002500001237983 */ /* 0x000f280000300800 */
[----:B---3--:R-:W-:Y:S04]  /*dde0*/  STL [R1+0x1d0], R33 ;  /* 0x0001d02101007387 */ /* 0x008fe80000100800 */
[----:B0-----:R-:W3:Y:S01]  /*ddf0*/  LDL.LU R15, [R1+0x53c] ;  /* 0x00053c00010f7983 */ /* 0x001ee20000300800 */
[----:B--2---:R-:W-:-:S03]  /*de00*/  PRMT R20, RZ, 0x7610, R20 ;  /* 0x00007610ff147816 */ /* 0x004fc60000000014 */
[----:B------:R-:W-:Y:S01]  /*de10*/  STL.S16 [R1+0x3ee], RZ ;  /* 0x0003eeff01007387 */ /* 0x000fe20000100600 */
[----:B------:R-:W-:Y:S02]  /*de20*/  PRMT R32, R20, 0x7610, R32 ;  /* 0x0000761014207816 */ /* 0x000fe40000000020 */
[----:B------:R-:W-:Y:S02]  /*de30*/  PRMT R34, RZ, 0x7610, R34 ;  /* 0x00007610ff227816 */ /* 0x000fe40000000022 */
[----:B------:R-:W-:Y:S01]  /*de40*/  PRMT R4, RZ, 0x7610, R4 ;  /* 0x00007610ff047816 */ /* 0x000fe20000000004 */
[----:B------:R-:W-:Y:S01]  /*de50*/  STL [R1+0x1d8], R36 ;  /* 0x0001d82401007387 */ /* 0x000fe20000100800 */
[----:B------:R-:W-:-:S03]  /*de60*/  @!P5 PRMT R32, R33, 0x7632, R32 ;  /* 0x000076322120d816 */ /* 0x000fc60000000020 */
[----:B------:R0:W-:Y:S04]  /*de70*/  STL.S16 [R1+0x3ea], R20 ;  /* 0x0003ea1401007387 */ /* 0x0001e80000100600 */
[----:B------:R1:W-:Y:S01]  /*de80*/  @!P5 STL.S16 [R1+0x3ea], R32 ;  /* 0x0003ea200100d387 */ /* 0x0003e20000100600 */
[----:B------:R-:W-:-:S03]  /*de90*/  @!P5 PRMT R8, R33, 0x7610, R8 ;  /* 0x000076102108d816 */ /* 0x000fc60000000008 */
[----:B------:R-:W2:Y:S01]  /*dea0*/  LDL.LU R16, [R1+0x584] ;  /* 0x0005840001107983 */ /* 0x000ea20000300800 */
[----:B----4-:R-:W-:-:S03]  /*deb0*/  @!P5 PRMT R9, R14, 0x7632, R9 ;  /* 0x000076320e09d816 */ /* 0x010fc60000000009 */
[----:B0-----:R-:W4:Y:S01]  /*dec0*/  LDL.LU R20, [R1+0x540] ;  /* 0x0005400001147983 */ /* 0x001f220000300800 */
[----:B-1----:R-:W-:-:S03]  /*ded0*/  MOV R32, RZ ;  /* 0x000000ff00207202 */ /* 0x002fc60000000f00 */
[----:B------:R-:W2:Y:S04]  /*dee0*/  LDL.LU.S16 R14, [R1+0x3ec] ;  /* 0x0003ec00010e7983 */ /* 0x000ea80000300600 */
[----:B------:R0:W4:Y:S04]  /*def0*/  @!P1 LDG.E R32, desc[UR10][R12.64] ;  /* 0x0000000a0c209981 */ /* 0x000128000c1e1900 */
[----:B------:R-:W0:Y:S01]  /*df00*/  LDL.LU R12, [R1+0x538] ;  /* 0x00053800010c7983 */ /* 0x000e220000300800 */
[----:B------:R-:W-:-:S03]  /*df10*/  HFMA2 R33, -RZ, RZ, 0, 0 ;  /* 0x00000000ff217431 */ /* 0x000fc600000001ff */
[----:B------:R-:W-:Y:S04]  /*df20*/  @!P5 STL.S16 [R1+0x2b6], R8 ;  /* 0x0002b6080100d387 */ /* 0x000fe80000100600 */
[----:B------:R1:W-:Y:S04]  /*df30*/  @!P5 STL.S16 [R1+0x3e8], R9 ;  /* 0x0003e8090100d387 */ /* 0x0003e80000100600 */
[----:B------:R2:W4:Y:S04]  /*df40*/  @!P2 LDG.E R33, desc[UR10][R2.64] ;  /* 0x0000000a0221a981 */ /* 0x000528000c1e1900 */
[----:B------:R-:W-:Y:S04]  /*df50*/  STL [R1+0xd4], R35 ;  /* 0x0000d42301007387 */ /* 0x000fe80000100800 */
[----:B-1----:R-:W4:Y:S04]  /*df60*/  LDL.LU.64 R8, [R1+0x278] ;  /* 0x0002780001087983 */ /* 0x002f280000300a00 */
[----:B------:R-:W4:Y:S04]  /*df70*/  LDL.LU.64 R2, [R1+0x520] ;  /* 0x0005200001027983 */ /* 0x000f280000300a00 */
[----:B------:R-:W4:Y:S01]  /*df80*/  LDL.S16 R13, [R1+0x3ee] ;  /* 0x0003ee00010d7983 */ /* 0x000f220000100600 */
[----:B0-----:R-:W-:-:S04]  /*df90*/  PRMT R12, RZ, 0x7610, R12 ;  /* 0x00007610ff0c7816 */ /* 0x001fc8000000000c */
[----:B---3--:R-:W-:Y:S01]  /*dfa0*/  PRMT R15, R12, 0x7610, R15 ;  /* 0x000076100c0f7816 */ /* 0x008fe2000000000f */
[----:B------:R0:W-:Y:S04]  /*dfb0*/  STL.S16 [R1+0x2ac], R12 ;  /* 0x0002ac0c01007387 */ /* 0x0001e80000100600 */
[----:B0-----:R-:W3:Y:S01]  /*dfc0*/  LDL.S16 R12, [R1+0x2ae] ;  /* 0x0002ae00010c7983 */ /* 0x001ee20000100600 */
[C---:B------:R-:W-:Y:S02]  /*dfd0*/  @!P0 PRMT R15, R35.reuse, 0x7610, R15 ;  /* 0x00007610230f8816 */ /* 0x040fe4000000000f */
[----:B--2---:R-:W-:Y:S02]  /*dfe0*/  @!P0 PRMT R14, R35, 0x7632, R14 ;  /* 0x00007632230e8816 */ /* 0x004fe4000000000e */
[----:B------:R-:W-:-:S06]  /*dff0*/  MOV R35, RZ ;  /* 0x000000ff00237202 */ /* 0x000fcc0000000f00 */
[----:B----4-:R0:W2:Y:S01]  /*e000*/  @!P2 LDG.E R35, desc[UR10][R8.64] ;  /* 0x0000000a0823a981 */ /* 0x0100a2000c1e1900 */
[----:B------:R-:W-:-:S03]  /*e010*/  PRMT R2, RZ, 0x7610, R2 ;  /* 0x00007610ff027816 */ /* 0x000fc60000000002 */
[----:B------:R-:W4:Y:S01]  /*e020*/  LDL.LU.64 R8, [R1+0x508] ;  /* 0x0005080001087983 */ /* 0x000f220000300a00 */
[----:B---3--:R-:W-:-:S05]  /*e030*/  @!P0 PRMT R12, R17, 0x7610, R12 ;  /* 0x00007610110c8816 */ /* 0x008fca000000000c */
[----:B------:R1:W-:Y:S04]  /*e040*/  @!P0 STL.S16 [R1+0x2ae], R12 ;  /* 0x0002ae0c01008387 */ /* 0x0003e80000100600 */
[----:B-1----:R-:W3:Y:S04]  /*e050*/  LDL.LU R12, [R1+0x52c] ;  /* 0x00052c00010c7983 */ /* 0x002ee80000300800 */
[----:B------:R1:W-:Y:S01]  /*e060*/  STL.S16 [R1+0x286], R2 ;  /* 0x0002860201007387 */ /* 0x0003e20000100600 */
[----:B------:R-:W-:Y:S02]  /*e070*/  LOP3.LUT P5, RZ, R5, 0x40, RZ, 0xc0, !PT ;  /* 0x0000004005ff7812 */ /* 0x000fe400078ac0ff */
[----:B---3--:R-:W-:-:S02]  /*e080*/  PRMT R12, R2, 0x7610, R12 ;  /* 0x00007610020c7816 */ /* 0x008fc4000000000c */
[----:B-1----:R-:W3:Y:S09]  /*e090*/  LDL.LU R2, [R1+0x51c] ;  /* 0x00051c0001027983 */ /* 0x002ef20000300800 */
[----:B----4-:R-:W-:Y:S02]  /*e0a0*/  @!P5 PRMT R34, R8, 0x7632, R34 ;  /* 0x000076320822d816 */ /* 0x010fe40000000022 */
[----:B0-----:R-:W-:-:S03]  /*e0b0*/  PRMT R9, RZ, 0x7610, R9 ;  /* 0x00007610ff097816 */ /* 0x001fc60000000009 */
[----:B------:R0:W-:Y:S01]  /*e0c0*/  STL.S16 [R1+0x27e], R34 ;  /* 0x00027e2201007387 */ /* 0x0001e20000100600 */
[----:B------:R-:W-:Y:S02]  /*e0d0*/  @!P0 PRMT R13, R17, 0x7632, R13 ;  /* 0x00007632110d8816 */ /* 0x000fe4000000000d */
[----:B------:R-:W-:Y:S01]  /*e0e0*/  @!P5 PRMT R9, R8, 0x7610, R9 ;  /* 0x000076100809d816 */ /* 0x000fe20000000009 */
[----:B0-----:R-:W-:Y:S02]  /*e0f0*/  HFMA2 R34, -RZ, RZ, 0, 0 ;  /* 0x00000000ff227431 */ /* 0x001fe400000001ff */
[----:B------:R0:W-:Y:S04]  /*e100*/  @!P0 STL.S16 [R1+0x3ee], R13 ;  /* 0x0003ee0d01008387 */ /* 0x0001e80000100600 */
[----:B------:R1:W4:Y:S04]  /*e110*/  @!P3 LDG.E R34, desc[UR10][R10.64] ;  /* 0x0000000a0a22b981 */ /* 0x000328000c1e1900 */
[----:B0-----:R-:W2:Y:S04]  /*e120*/  LDL.LU R13, [R1+0x528] ;  /* 0x00052800010d7983 */ /* 0x001ea80000300800 */
[----:B------:R-:W1:Y:S04]  /*e130*/  LDL.LU.64 R10, [R1+0x4f8] ;  /* 0x0004f800010a7983 */ /* 0x000e680000300a00 */
[----:B------:R0:W-:Y:S04]  /*e140*/  STL.S16 [R1+0x27a], R9 ;  /* 0x00027a0901007387 */ /* 0x0001e80000100600 */
[----:B0-----:R-:W4:Y:S01]  /*e150*/  LDL.LU R9, [R1+0x500] ;  /* 0x0005000001097983 */ /* 0x001f220000300800 */
[----:B---3--:R-:W-:-:S04]  /*e160*/  PRMT R2, RZ, 0x7610, R2 ;  /* 0x00007610ff027816 */ /* 0x008fc80000000002 */
[----:B------:R-:W-:Y:S01]  /*e170*/  PRMT R3, R2, 0x7610, R3 ;  /* 0x0000761002037816 */ /* 0x000fe20000000003 */
[----:B------:R0:W-:Y:S04]  /*e180*/  STL.S16 [R1+0x3f2], R2 ;  /* 0x0003f20201007387 */ /* 0x0001e80000100600 */
[----:B0-----:R-:W3:Y:S01]  /*e190*/  LDL.LU R2, [R1+0x518] ;  /* 0x0005180001027983 */ /* 0x001ee20000300800 */
[----:B------:R-:W-:-:S03]  /*e1a0*/  LOP3.LUT P6, RZ, R5, 0x80, RZ, 0xc0, !PT ;  /* 0x0000008005ff7812 */ /* 0x000fc600078cc0ff */
[----:B------:R0:W-:Y:S04]  /*e1b0*/  @!P0 STL.S16 [R1+0x2ac], R15 ;  /* 0x0002ac0f01008387 */ /* 0x0001e80000100600 */
[----:B------:R1:W-:Y:S01]  /*e1c0*/  @!P0 STL.S16 [R1+0x3ec], R14 ;  /* 0x0003ec0e01008387 */ /* 0x0003e20000100600 */
[----:B------:R-:W-:Y:S02]  /*e1d0*/  LOP3.LUT P0, RZ, R5, 0x20, RZ, 0xc0, !PT ;  /* 0x0000002005ff7812 */ /* 0x000fe4000780c0ff */
[----:B--2---:R-:W-:Y:S01]  /*e1e0*/  PRMT R13, RZ, 0x7610, R13 ;  /* 0x00007610ff0d7816 */ /* 0x004fe2000000000d */
[----:B0-----:R-:W2:Y:S01]  /*e1f0*/  LDL.LU R15, [R1+0x534] ;  /* 0x00053400010f7983 */ /* 0x001ea20000300800 */
[----:B-1----:R-:W-:-:S03]  /*e200*/  PRMT R10, RZ, 0x7610, R10 ;  /* 0x00007610ff0a7816 */ /* 0x002fc6000000000a */
[----:B------:R-:W2:Y:S01]  /*e210*/  LDL.LU R14, [R1+0x530] ;  /* 0x00053000010e7983 */ /* 0x000ea20000300800 */
[----:B------:R-:W-:-:S05]  /*e220*/  @!P6 PRMT R12, R36, 0x7610, R12 ;  /* 0x00007610240ce816 */ /* 0x000fca000000000c */
[----:B------:R-:W-:Y:S01]  /*e230*/  @!P6 STL.S16 [R1+0x286], R12 ;  /* 0x0002860c0100e387 */ /* 0x000fe20000100600 */
[----:B----4-:R-:W-:-:S05]  /*e240*/  @!P0 PRMT R10, R9, 0x7632, R10 ;  /* 0x00007632090a8816 */ /* 0x010fca000000000a */
[----:B------:R0:W-:Y:S04]  /*e250*/  STL.S16 [R1+0x3f8], R10 ;  /* 0x0003f80a01007387 */ /* 0x0001e80000100600 */
[----:B0-----:R-:W4:Y:S01]  /*e260*/  LDL.LU R10, [R1+0x4f0] ;  /* 0x0004f000010a7983 */ /* 0x001f220000300800 */
[----:B---3--:R-:W-:-:S05]  /*e270*/  @!P6 PRMT R13, R2, 0x7632, R13 ;  /* 0x00007632020de816 */ /* 0x008fca000000000d */
[----:B------:R0:W-:Y:S04]  /*e280*/  STL.S16 [R1+0x3f0], R13 ;  /* 0x0003f00d01007387 */ /* 0x0001e80000100600 */
[----:B0-----:R-:W3:Y:S01]  /*e290*/  LDL.LU.64 R12, [R1+0x258] ;  /* 0x00025800010c7983 */ /* 0x001ee20000300a00 */
[----:B------:R-:W-:-:S05]  /*e2a0*/  @!P1 PRMT R4, R31, 0x7632, R4 ;  /* 0x000076321f049816 */ /* 0x000fca0000000004 */
[----:B------:R0:W-:Y:S04]  /*e2b0*/  STL.S16 [R1+0x426], R4 ;  /* 0x0004260401007387 */ /* 0x0001e80000100600 */
[----:B0-----:R-:W3:Y:S01]  /*e2c0*/  LDL.LU R4, [R1+0x494] ;  /* 0x0004940001047983 */ /* 0x001ee20000300800 */
[----:B--2---:R-:W-:-:S03]  /*e2d0*/  PRMT R15, RZ, 0x7610, R15 ;  /* 0x00007610ff0f7816 */ /* 0x004fc6000000000f */
[----:B------:R0:W-:Y:S01]  /*e2e0*/  STL [R1+0xd8], R2 ;  /* 0x0000d80201007387 */ /* 0x0001e20000100800 */
[----:B------:R-:W-:Y:S02]  /*e2f0*/  @!P6 PRMT R15, R2, 0x7610, R15 ;  /* 0x00007610020fe816 */ /* 0x000fe4000000000f */
[----:B------:R-:W-:Y:S02]  /*e300*/  PRMT R11, RZ, 0x7610, R11 ;  /* 0x00007610ff0b7816 */ /* 0x000fe4000000000b */
[----:B0-----:R-:W-:Y:S02]  /*e310*/  MOV R2, RZ ;  /* 0x000000ff00027202 */ /* 0x001fe40000000f00 */
[----:B----4-:R-:W-:Y:S01]  /*e320*/  @!P0 PRMT R11, R10, 0x7632, R11 ;  /* 0x000076320a0b8816 */ /* 0x010fe2000000000b */
[----:B------:R0:W-:Y:S01]  /*e330*/  STL.S16 [R1+0x284], R15 ;  /* 0x0002840f01007387 */ /* 0x0001e20000100600 */
[----:B------:R-:W-:-:S03]  /*e340*/  @!P6 PRMT R3, R36, 0x7632, R3 ;  /* 0x000076322403e816 */ /* 0x000fc60000000003 */
[----:B------:R1:W-:Y:S04]  /*e350*/  STL.S16 [R1+0x3fa], R11 ;  /* 0x0003fa0b01007387 */ /* 0x0003e80000100600 */
[----:B0-----:R-:W2:Y:S04]  /*e360*/  LDL.LU R15, [R1+0x514] ;  /* 0x00051400010f7983 */ /* 0x001ea80000300800 */
[----:B------:R0:W-:Y:S04]  /*e370*/  @!P6 STL.S16 [R1+0x3f2], R3 ;  /* 0x0003f2030100e387 */ /* 0x0001e80000100600 */
[----:B-1----:R-:W4:Y:S04]  /*e380*/  LDL.LU R11, [R1+0x4e8] ;  /* 0x0004e800010b7983 */ /* 0x002f280000300800 */
[----:B0-----:R-:W4:Y:S04]  /*e390*/  LDL.LU R3, [R1+0x510] ;  /* 0x0005100001037983 */ /* 0x001f280000300800 */
[----:B---3--:R0:W3:Y:S04]  /*e3a0*/  @!P3 LDG.E R2, desc[UR10][R12.64] ;  /* 0x0000000a0c02b981 */ /* 0x0080e8000c1e1900 */
[----:B------:R-:W0:Y:S01]  /*e3b0*/  LDL.LU.64 R12, [R1+0x4e0] ;  /* 0x0004e000010c7983 */ /* 0x000e220000300a00 */
[----:B------:R-:W-:-:S04]  /*e3c0*/  PRMT R4, RZ, 0x7610, R4 ;  /* 0x00007610ff047816 */ /* 0x000fc80000000004 */
[----:B------:R-:W-:-:S05]  /*e3d0*/  @!P1 PRMT R4, R32, 0x7610, R4 ;  /* 0x0000761020049816 */ /* 0x000fca0000000004 */
[----:B------:R1:W-:Y:S04]  /*e3e0*/  STL.S16 [R1+0x424], R4 ;  /* 0x0004240401007387 */ /* 0x0003e80000100600 */
[----:B-1----:R-:W3:Y:S01]  /*e3f0*/  LDL.LU R4, [R1+0x490] ;  /* 0x0004900001047983 */ /* 0x002ee20000300800 */
[----:B------:R-:W-:Y:S02]  /*e400*/  LOP3.LUT P6, RZ, R5, 0x10, RZ, 0xc0, !PT ;  /* 0x0000001005ff7812 */ /* 0x000fe400078cc0ff */
[----:B------:R-:W-:Y:S02]  /*e410*/  PRMT R14, RZ, 0x7610, R14 ;  /* 0x00007610ff0e7816 */ /* 0x000fe4000000000e */
[----:B--2---:R-:W-:-:S04]  /*e420*/  PRMT R15, RZ, 0x7610, R15 ;  /* 0x00007610ff0f7816 */ /* 0x004fc8000000000f */
[C---:B----4-:R-:W-:Y:S02]  /*e430*/  @!P5 PRMT R15, R3.reuse, 0x7610, R15 ;  /* 0x00007610030fd816 */ /* 0x050fe4000000000f */
[----:B------:R-:W-:-:S03]  /*e440*/  @!P5 PRMT R14, R3, 0x7632, R14 ;  /* 0x00007632030ed816 */ /* 0x000fc6000000000e */
[----:B------:R-:W-:Y:S04]  /*e450*/  STL.S16 [R1+0x278], R15 ;  /* 0x0002780f01007387 */ /* 0x000fe80000100600 */
[----:B------:R1:W-:Y:S04]  /*e460*/  STL.S16 [R1+0x27c], R14 ;  /* 0x00027c0e01007387 */ /* 0x0003e80000100600 */
[----:B-1----:R-:W2:Y:S01]  /*e470*/  LDL.LU.64 R14, [R1+0x240] ;  /* 0x00024000010e7983 */ /* 0x002ea20000300a00 */
[----:B0-----:R-:W-:-:S04]  /*e480*/  PRMT R12, RZ, 0x7610, R12 ;  /* 0x00007610ff0c7816 */ /* 0x001fc8000000000c */
[----:B------:R-:W-:-:S05]  /*e490*/  @!P6 PRMT R12, R11, 0x7632, R12 ;  /* 0x000076320b0ce816 */ /* 0x000fca000000000c */
[----:B------:R0:W-:Y:S04]  /*e4a0*/  STL.S16 [R1+0x400], R12 ;  /* 0x0004000c01007387 */ /* 0x0001e80000100600 */
[----:B0-----:R-:W4:Y:S01]  /*e4b0*/  LDL.LU R12, [R1+0x4d8] ;  /* 0x0004d800010c7983 */ /* 0x001f220000300800 */
[----:B---3--:R-:W-:-:S04]  /*e4c0*/  PRMT R4, RZ, 0x7610, R4 ;  /* 0x00007610ff047816 */ /* 0x008fc80000000004 */
[----:B------:R-:W-:-:S05]  /*e4d0*/  @!P2 PRMT R4, R33, 0x7610, R4 ;  /* 0x000076102104a816 */ /* 0x000fca0000000004 */
[----:B------:R0:W-:Y:S01]  /*e4e0*/  STL.S16 [R1+0x42c], R4 ;  /* 0x00042c0401007387 */ /* 0x0001e20000100600 */
[----:B------:R-:W-:-:S03]  /*e4f0*/  PRMT R20, RZ, 0x7610, R20 ;  /* 0x00007610ff147816 */ /* 0x000fc60000000014 */
[----:B0-----:R-:W3:Y:S01]  /*e500*/  LDL.LU R4, [R1+0x48c] ;  /* 0x00048c0001047983 */ /* 0x001ee20000300800 */
[----:B------:R-:W-:Y:S01]  /*e510*/  @!P0 PRMT R20, R10, 0x7610, R20 ;  /* 0x000076100a148816 */ /* 0x000fe20000000014 */
[----:B------:R-:W-:Y:S01]  /*e520*/  HFMA2 R36, -RZ, RZ, 0, 0 ;  /* 0x00000000ff247431 */ /* 0x000fe200000001ff */
[----:B------:R-:W-:-:S03]  /*e530*/  PRMT R13, RZ, 0x7610, R13 ;  /* 0x00007610ff0d7816 */ /* 0x000fc6000000000d */
[----:B------:R0:W-:Y:S04]  /*e540*/  STL.S16 [R1+0x3f6], R20 ;  /* 0x0003f61401007387 */ /* 0x0001e80000100600 */
[----:B0-----:R-:W3:Y:S04]  /*e550*/  LDL.LU R20, [R1+0x4ec] ;  /* 0x0004ec0001147983 */ /* 0x001ee80000300800 */
[----:B--2---:R0:W2:Y:S04]  /*e560*/  @!P4 LDG.E R36, desc[UR10][R14.64] ;  /* 0x0000000a0e24c981 */ /* 0x0040a8000c1e1900 */
[----:B------:R-:W0:Y:S01]  /*e570*/  LDL.LU.64 R14, [R1+0x4c8] ;  /* 0x0004c800010e7983 */ /* 0x000e220000300a00 */
[----:B----4-:R-:W-:-:S05]  /*e580*/  @!P6 PRMT R13, R12, 0x7632, R13 ;  /* 0x000076320c0de816 */ /* 0x010fca000000000d */
[----:B------:R1:W-:Y:S04]  /*e590*/  STL.S16 [R1+0x402], R13 ;  /* 0x0004020d01007387 */ /* 0x0003e80000100600 */
[----:B-1----:R-:W4:Y:S01]  /*e5a0*/  LDL.LU R13, [R1+0x4d0] ;  /* 0x0004d000010d7983 */ /* 0x002f220000300800 */
[----:B---3--:R-:W-:-:S04]  /*e5b0*/  PRMT R4, RZ, 0x7610, R4 ;  /* 0x00007610ff047816 */ /* 0x008fc80000000004 */
[----:B------:R-:W-:-:S05]  /*e5c0*/  @!P2 PRMT R4, R35, 0x7632, R4 ;  /* 0x000076322304a816 */ /* 0x000fca0000000004 */
[----:B------:R1:W-:Y:S01]  /*e5d0*/  STL.S16 [R1+0x432], R4 ;  /* 0x0004320401007387 */ /* 0x0003e20000100600 */
[----:B------:R-:W-:-:S03]  /*e5e0*/  LOP3.LUT P5, RZ, R5, 0x8, RZ, 0xc0, !PT ;  /* 0x0000000805ff7812 */ /* 0x000fc600078ac0ff */
[----:B-1----:R-:W3:Y:S01]  /*e5f0*/  LDL.LU R4, [R1+0x484] ;  /* 0x0004840001047983 */ /* 0x002ee20000300800 */
[----:B------:R-:W-:-:S04]  /*e600*/  PRMT R20, RZ, 0x7610, R20 ;  /* 0x00007610ff147816 */ /* 0x000fc80000000014 */
[----:B------:R-:W-:Y:S02]  /*e610*/  @!P6 PRMT R20, R12, 0x7610, R20 ;  /* 0x000076100c14e816 */ /* 0x000fe40000000014 */
[----:B0-----:R-:W-:-:S03]  /*e620*/  PRMT R14, RZ, 0x7610, R14 ;  /* 0x00007610ff0e7816 */ /* 0x001fc6000000000e */
[----:B------:R0:W-:Y:S04]  /*e630*/  STL.S16 [R1+0x3fe], R20 ;  /* 0x0003fe1401007387 */ /* 0x0001e80000100600 */
[----:B0-----:R-:W2:Y:S01]  /*e640*/  LDL.LU R20, [R1+0x4d4] ;  /* 0x0004d40001147983 */ /* 0x001ea20000300800 */
[----:B----4-:R-:W-:-:S05]  /*e650*/  @!P5 PRMT R14, R13, 0x7632, R14 ;  /* 0x000076320d0ed816 */ /* 0x010fca000000000e */
[----:B------:R0:W-:Y:S04]  /*e660*/  STL.S16 [R1+0x408], R14 ;  /* 0x0004080e01007387 */ /* 0x0001e80000100600 */
[----:B0-----:R-:W4:Y:S01]  /*e670*/  LDL.LU R14, [R1+0x4c0] ;  /* 0x0004c000010e7983 */ /* 0x001f220000300800 */
[----:B---3--:R-:W-:-:S04]  /*e680*/  PRMT R4, RZ, 0x7610, R4 ;  /* 0x00007610ff047816 */ /* 0x008fc80000000004 */
[----:B------:R-:W-:-:S05]  /*e690*/  @!P3 PRMT R4, R34, 0x7632, R4 ;  /* 0x000076322204b816 */ /* 0x000fca0000000004 */
[----:B------:R0:W-:Y:S04]  /*e6a0*/  STL.S16 [R1+0x438], R4 ;  /* 0x0004380401007387 */ /* 0x0001e80000100600 */
[----:B0-----:R-:W3:Y:S01]  /*e6b0*/  LDL.LU R4, [R1+0x47c] ;  /* 0x00047c0001047983 */ /* 0x001ee20000300800 */
[----:B------:R-:W-:Y:S02]  /*e6c0*/  PRMT R15, RZ, 0x7610, R15 ;  /* 0x00007610ff0f7816 */ /* 0x000fe4000000000f */
[----:B--2---:R-:W-:Y:S02]  /*e6d0*/  PRMT R20, RZ, 0x7610, R20 ;  /* 0x00007610ff147816 */ /* 0x004fe40000000014 */
[----:B------:R-:W-:-:S04]  /*e6e0*/  PRMT R16, RZ, 0x7610, R16 ;  /* 0x00007610ff107816 */ /* 0x000fc80000000010 */
[----:B------:R-:W-:Y:S01]  /*e6f0*/  @!P0 PRMT R16, R9, 0x7610, R16 ;  /* 0x0000761009108816 */ /* 0x000fe20000000010 */
[----:B------:R-:W-:Y:S04]  /*e700*/  STL [R1+0x1d4], R17 ;  /* 0x0001d41101007387 */ /* 0x000fe80000100800 */
[----:B------:R0:W-:Y:S04]  /*e710*/  STL.S16 [R1+0x3f4], R16 ;  /* 0x0003f41001007387 */ /* 0x0001e80000100600 */
[----:B0-----:R-:W2:Y:S01]  /*e720*/  LDL.LU.64 R16, [R1+0x228] ;  /* 0x0002280001107983 */ /* 0x001ea20000300a00 */
[----:B------:R-:W-:-:S04]  /*e730*/  PRMT R18, RZ, 0x7610, R18 ;  /* 0x00007610ff127816 */ /* 0x000fc80000000012 */
[----:B------:R-:W-:-:S05]  /*e740*/  @!P6 PRMT R18, R11, 0x7610, R18 ;  /* 0x000076100b12e816 */ /* 0x000fca0000000012 */
[----:B------:R0:W-:Y:S04]  /*e750*/  STL.S16 [R1+0x3fc], R18 ;  /* 0x0003fc1201007387 */ /* 0x0001e80000100600 */
[----:B0-----:R-:W2:Y:S01]  /*e760*/  LDL.LU R18, [R1+0x4dc] ;  /* 0x0004dc0001127983 */ /* 0x001ea20000300800 */
[C---:B----4-:R-:W-:Y:S02]  /*e770*/  @!P5 PRMT R20, R14.reuse, 0x7610, R20 ;  /* 0x000076100e14d816 */ /* 0x050fe40000000014 */
[----:B------:R-:W-:-:S03]  /*e780*/  @!P5 PRMT R15, R14, 0x7632, R15 ;  /* 0x000076320e0fd816 */ /* 0x000fc6000000000f */
[----:B------:R0:W-:Y:S04]  /*e790*/  STL.S16 [R1+0x406], R20 ;  /* 0x0004061401007387 */ /* 0x0001e80000100600 */
[----:B------:R1:W-:Y:S04]  /*e7a0*/  STL.S16 [R1+0x40a], R15 ;  /* 0x00040a0f01007387 */ /* 0x0003e80000100600 */
[----:B0-----:R-:W4:Y:S04]  /*e7b0*/  LDL.LU R20, [R1+0x4bc] ;  /* 0x0004bc0001147983 */ /* 0x001f280000300800 */
[----:B-1----:R-:W4:Y:S01]  /*e7c0*/  LDL.LU R15, [R1+0x4b8] ;  /* 0x0004b800010f7983 */ /* 0x002f220000300800 */
[----:B------:R-:W-:-:S02]  /*e7d0*/  LOP3.LUT P0, RZ, R5, 0x4, RZ, 0xc0, !PT ;  /* 0x0000000405ff7812 */ /* 0x000fc4000780c0ff */
[----:B---3--:R-:W-:-:S04]  /*e7e0*/  PRMT R4, RZ, 0x7610, R4 ;  /* 0x00007610ff047816 */ /* 0x008fc80000000004 */
[----:B------:R-:W-:-:S05]  /*e7f0*/  @!P3 PRMT R4, R2, 0x7632, R4 ;  /* 0x000076320204b816 */ /* 0x000fca0000000004 */
[----:B------:R0:W-:Y:S04]  /*e800*/  STL.S16 [R1+0x43a], R4 ;  /* 0x00043a0401007387 */ /* 0x0001e80000100600 */
[----:B------:R1:W-:Y:S04]  /*e810*/  STL [R1+0xdc], R3 ;  /* 0x0000dc0301007387 */ /* 0x0003e80000100800 */
[----:B0-----:R-:W3:Y:S01]  /*e820*/  LDL.LU R4, [R1+0x474] ;  /* 0x0004740001047983 */ /* 0x001ee20000300800 */
[----:B-1----:R-:W-:-:S06]  /*e830*/  MOV R3, RZ ;  /* 0x000000ff00037202 */ /* 0x002fcc0000000f00 */
[----:B--2---:R0:W2:Y:S04]  /*e840*/  @!P4 LDG.E R3, desc[UR10][R16.64] ;  /* 0x0000000a1003c981 */ /* 0x0040a8000c1e1900 */
[----:B------:R-:W0:Y:S01]  /*e850*/  LDL.LU.64 R16, [R1+0x4b0] ;  /* 0x0004b00001107983 */ /* 0x000e220000300a00 */
[----:B------:R-:W-:-:S04]  /*e860*/  PRMT R18, RZ, 0x7610, R18 ;  /* 0x00007610ff127816 */ /* 0x000fc80000000012 */
[----:B------:R-:W-:-:S05]  /*e870*/  @!P5 PRMT R18, R13, 0x7610, R18 ;  /* 0x000076100d12d816 */ /* 0x000fca0000000012 */
[----:B------:R1:W-:Y:S04]  /*e880*/  STL.S16 [R1+0x404], R18 ;  /* 0x0004041201007387 */ /* 0x0003e80000100600 */
[----:B-1----:R-:W2:Y:S01]  /*e890*/  LDL.LU R18, [R1+0x4c4] ;  /* 0x0004c40001127983 */ /* 0x002ea20000300800 */
[----:B----4-:R-:W-:-:S04]  /*e8a0*/  PRMT R20, RZ, 0x7610, R20 ;  /* 0x00007610ff147816 */ /* 0x010fc80000000014 */
[----:B------:R-:W-:-:S05]  /*e8b0*/  @!P0 PRMT R20, R15, 0x7632, R20 ;  /* 0x000076320f148816 */ /* 0x000fca0000000014 */
[----:B------:R1:W-:Y:S04]  /*e8c0*/  STL.S16 [R1+0x410], R20 ;  /* 0x0004101401007387 */ /* 0x0003e80000100600 */
[----:B-1----:R-:W4:Y:S01]  /*e8d0*/  LDL.LU R20, [R1+0x4a4] ;  /* 0x0004a40001147983 */ /* 0x002f220000300800 */
[----:B------:R-:W-:-:S04]  /*e8e0*/  PRMT R6, RZ, 0x7610, R6 ;  /* 0x00007610ff067816 */ /* 0x000fc80000000006 */
[----:B------:R-:W-:Y:S02]  /*e8f0*/  @!P2 PRMT R6, R35, 0x7610, R6 ;  /* 0x000076102306a816 */ /* 0x000fe40000000006 */
[----:B---3--:R-:W-:-:S04]  /*e900*/  PRMT R4, RZ, 0x7610, R4 ;  /* 0x00007610ff047816 */ /* 0x008fc80000000004 */
[----:B------:R-:W-:Y:S01]  /*e910*/  @!P4 PRMT R4, R36, 0x7632, R4 ;  /* 0x000076322404c816 */ /* 0x000fe20000000004 */
[----:B------:R1:W-:Y:S04]  /*e920*/  STL.S16 [R1+0x42e], R6 ;  /* 0x00042e0601007387 */ /* 0x0003e80000100600 */
[----:B------:R3:W-:Y:S04]  /*e930*/  STL.S16 [R1+0x440], R4 ;  /* 0x0004400401007387 */ /* 0x0007e80000100600 */
[----:B-1----:R-:W4:Y:S04]  /*e940*/  LDL.LU R6, [R1+0x488] ;  /* 0x0004880001067983 */ /* 0x002f280000300800 */
[----:B---3--:R-:W3:Y:S01]  /*e950*/  LDL.LU R4, [R1+0x46c] ;  /* 0x00046c0001047983 */ /* 0x008ee20000300800 */
[----:B0-----:R-:W-:-:S02]  /*e960*/  PRMT R16, RZ, 0x7610, R16 ;  /* 0x00007610ff107816 */ /* 0x001fc40000000010 */
[----:B------:R-:W-:Y:S02]  /*e970*/  PRMT R17, RZ, 0x7610, R17 ;  /* 0x00007610ff117816 */ /* 0x000fe40000000011 */
[----:B------:R-:W-:Y:S02]  /*e980*/  LOP3.LUT P6, RZ, R5, 0x2, RZ, 0xc0, !PT ;  /* 0x0000000205ff7812 */ /* 0x000fe400078cc0ff */
[----:B------:R-:W-:-:S11]  /*e990*/  PRMT R19, RZ, 0x7610, R19 ;  /* 0x00007610ff137816 */ /* 0x000fd60000000013 */
[----:B------:R-:W-:Y:S02]  /*e9a0*/  @!P6 PRMT R19, R21, 0x7610, R19 ;  /* 0x000076101513e816 */ /* 0x000fe40000000013 */
[----:B--2---:R-:W-:-:S04]  /*e9b0*/  PRMT R18, RZ, 0x7610, R18 ;  /* 0x00007610ff127816 */ /* 0x004fc80000000012 */
[----:B------:R-:W-:Y:S01]  /*e9c0*/  @!P0 PRMT R18, R15, 0x7610, R18 ;  /* 0x000076100f128816 */ /* 0x000fe20000000012 */
[----:B------:R0:W-:Y:S04]  /*e9d0*/  STL.S16 [R1+0x414], R19 ;  /* 0x0004141301007387 */ /* 0x0001e80000100600 */
[----:B------:R1:W-:Y:S04]  /*e9e0*/  STL.S16 [R1+0x40c], R18 ;  /* 0x00040c1201007387 */ /* 0x0003e80000100600 */
[----:B0-----:R-:W2:Y:S04]  /*e9f0*/  LDL.LU R19, [R1+0x498] ;  /* 0x0004980001137983 */ /* 0x001ea80000300800 */
[----:B-1----:R-:W2:Y:S01]  /*ea00*/  LDL.LU R18, [R1+0x4a8] ;  /* 0x0004a80001127983 */ /* 0x002ea20000300800 */
[----:B----4-:R-:W-:-:S02]  /*ea10*/  @!P0 PRMT R16, R20, 0x7610, R16 ;  /* 0x0000761014108816 */ /* 0x010fc40000000010 */
[----:B------:R-:W-:-:S03]  /*ea20*/  @!P0 PRMT R17, R20, 0x7632, R17 ;  /* 0x0000763214118816 */ /* 0x000fc60000000011 */
[----:B------:R0:W-:Y:S04]  /*ea30*/  STL.S16 [R1+0x40e], R16 ;  /* 0x00040e1001007387 */ /* 0x0001e80000100600 */
[----:B------:R1:W-:Y:S04]  /*ea40*/  STL.S16 [R1+0x412], R17 ;  /* 0x0004121101007387 */ /* 0x0003e80000100600 */
[----:B0-----:R-:W4:Y:S04]  /*ea50*/  LDL.LU R16, [R1+0x4a0] ;  /* 0x0004a00001107983 */ /* 0x001f280000300800 */
[----:B-1----:R-:W4:Y:S04]  /*ea60*/  LDL.LU R17, [R1+0x49c] ;  /* 0x00049c0001117983 */ /* 0x002f280000300800 */
[----:B------:R0:W-:Y:S01]  /*ea70*/  STL [R1+0x1dc], R8 ;  /* 0x0001dc0801007387 */ /* 0x0001e20000100800 */
[----:B------:R-:W-:Y:S01]  /*ea80*/  LOP3.LUT P5, RZ, R0, 0x8000000, RZ, 0xc0, !PT ;  /* 0x0800000000ff7812 */ /* 0x000fe200078ac0ff */
[----:B------:R-:W-:Y:S01]  /*ea90*/  UIMAD.WIDE UR6, UR8, 0x8, UR6 ;  /* 0x00000008080678a5 */ /* 0x000fe2000f8e0206 */
[----:B0-----:R-:W-:-:S02]  /*eaa0*/  PRMT R8, RZ, 0x7610, R8 ;  /* 0x00007610ff087816 */ /* 0x001fc40000000008 */
[----:B------:R-:W-:Y:S02]  /*eab0*/  PRMT R6, RZ, 0x7610, R6 ;  /* 0x00007610ff067816 */ /* 0x000fe40000000006 */
[----:B---3--:R-:W-:Y:S02]  /*eac0*/  PRMT R4, RZ, 0x7610, R4 ;  /* 0x00007610ff047816 */ /* 0x008fe40000000004 */
[----:B------:R-:W-:Y:S02]  /*ead0*/  @!P6 PRMT R8, R26, 0x7632, R8 ;  /* 0x000076321a08e816 */ /* 0x000fe40000000008 */
[----:B------:R-:W-:Y:S02]  /*eae0*/  @!P3 PRMT R6, R34, 0x7610, R6 ;  /* 0x000076102206b816 */ /* 0x000fe40000000006 */
[----:B------:R-:W-:Y:S01]  /*eaf0*/  @!P4 PRMT R4, R3, 0x7632, R4 ;  /* 0x000076320304c816 */ /* 0x000fe20000000004 */
[----:B------:R0:W-:Y:S01]  /*eb00*/  STL [R1+0xe0], R9 ;  /* 0x0000e00901007387 */ /* 0x0001e20000100800 */
[----:B------:R-:W-:Y:S01]  /*eb10*/  LOP3.LUT P0, RZ, R5, 0x1, RZ, 0xc0, !PT ;  /* 0x0000000105ff7812 */ /* 0x000fe2000780c0ff */
[----:B------:R-:W-:-:S02]  /*eb20*/  HFMA2 R5, -RZ, RZ, 0, 0 ;  /* 0x00000000ff057431 */ /* 0x000fc400000001ff */
[----:B------:R1:W-:Y:S04]  /*eb30*/  STL.S16 [R1+0x41e], R8 ;  /* 0x00041e0801007387 */ /* 0x0003e80000100600 */
[----:B------:R3:W-:Y:S01]  /*eb40*/  STL.S16 [R1+0x434], R6 ;  /* 0x0004340601007387 */ /* 0x0007e20000100600 */
[----:B0-----:R-:W-:-:S03]  /*eb50*/  MOV R9, UR7 ;  /* 0x0000000700097c02 */ /* 0x001fc60008000f00 */
[----:B------:R0:W-:Y:S01]  /*eb60*/  STL.S16 [R1+0x442], R4 ;  /* 0x0004420401007387 */ /* 0x0001e20000100600 */
[----:B-1----:R-:W-:Y:S01]  /*eb70*/  MOV R8, UR6 ;  /* 0x0000000600087c02 */ /* 0x002fe20008000f00 */
[----:B------:R-:W1:Y:S02]  /*eb80*/  LDCU.U8 UR6, c[0x0][0x414] ;  /* 0x00008280ff0677ac */ /* 0x000e640008000000 */
[----:B---3--:R-:W3:Y:S04]  /*eb90*/  LDL.LU R6, [R1+0x480] ;  /* 0x0004800001067983 */ /* 0x008ee80000300800 */
[----:B0-----:R-:W3:Y:S04]  /*eba0*/  LDL.LU R4, [R1+0x464] ;  /* 0x0004640001047983 */ /* 0x001ee80000300800 */
[----:B------:R-:W3:Y:S04]  /*ebb0*/  LDG.E.64 R8, desc[UR10][R8.64] ;  /* 0x0000000a08087981 */ /* 0x000ee8000c1e1b00 */
[----:B------:R-:W-:Y:S04]  /*ebc0*/  STL [R1+0x1e0], R10 ;  /* 0x0001e00a01007387 */ /* 0x000fe80000100800 */
[----:B------:R0:W-:Y:S02]  /*ebd0*/  STL [R1+0xe4], R11 ;  /* 0x0000e40b01007387 */ /* 0x0001e40000100800 */
[----:B0-----:R-:W-:-:S02]  /*ebe0*/  PRMT R11, RZ, 0x7610, R11 ;  /* 0x00007610ff0b7816 */ /* 0x001fc4000000000b */
[----:B----4-:R0:W4:Y:S02]  /*ebf0*/  @!P5 LDG.E R5, desc[UR10][R16.64] ;  /* 0x0000000a1005d981 */ /* 0x010124000c1e1900 */
[----:B0-----:R-:W-:Y:S02]  /*ec00*/  PRMT R16, RZ, 0x7610, R16 ;  /* 0x00007610ff107816 */ /* 0x001fe40000000010 */
[----:B------:R-:W-:Y:S02]  /*ec10*/  PRMT R17, RZ, 0x7610, R17 ;  /* 0x00007610ff117816 */ /* 0x000fe40000000011 */
[----:B------:R-:W-:Y:S02]  /*ec20*/  @!P6 PRMT R16, R21, 0x7632, R16 ;  /* 0x000076321510e816 */ /* 0x000fe40000000010 */
[----:B------:R-:W-:Y:S02]  /*ec30*/  @!P6 PRMT R17, R26, 0x7610, R17 ;  /* 0x000076101a11e816 */ /* 0x000fe40000000011 */
[----:B------:R-:W-:-:S02]  /*ec40*/  LOP3.LUT P6, RZ, R0, 0x4000000, RZ, 0xc0, !PT ;  /* 0x0400000000ff7812 */ /* 0x000fc400078cc0ff */
[----:B------:R-:W-:-:S06]  /*ec50*/  MOV R0, RZ ;  /* 0x000000ff00007202 */ /* 0x000fcc0000000f00 */
[----:B--2---:R0:W2:Y:S02]  /*ec60*/  @!P5 LDG.E R0, desc[UR10][R18.64] ;  /* 0x0000000a1200d981 */ /* 0x0040a4000c1e1900 */
[----:B0-----:R-:W0:Y:S02]  /*ec70*/  S2R R19, SR_TID.X ;  /* 0x0000000000137919 */ /* 0x001e240000002100 */
[----:B------:R-:W-:Y:S04]  /*ec80*/  STL.S16 [R1+0x418], R16 ;  /* 0x0004181001007387 */ /* 0x000fe80000100600 */
[----:B------:R1:W-:Y:S02]  /*ec90*/  STL.S16 [R1+0x416], R17 ;  /* 0x0004161101007387 */ /* 0x0003e40000100600 */
[----:B-1----:R-:W-:-:S02]  /*eca0*/  CS2R R16, SRZ ;  /* 0x0000000000107805 */ /* 0x002fc4000001ff00 */
[----:B------:R-:W-:-:S04]  /*ecb0*/  @!P0 PRMT R11, R27, 0x7610, R11 ;  /* 0x000076101b0b8816 */ /* 0x000fc8000000000b */
[----:B------:R-:W2:Y:S04]  /*ecc0*/  @!P6 LDG.E R16, desc[UR10][R22.64] ;  /* 0x0000000a1610e981 */ /* 0x000ea8000c1e1900 */
[----:B------:R1:W2:Y:S01]  /*ecd0*/  @!P6 LDG.E R17, desc[UR10][R24.64] ;  /* 0x0000000a1811e981 */ /* 0x0002a2000c1e1900 */
[----:B0-----:R-:W-:-:S05]  /*ece0*/  LOP3.LUT R18, R19, 0xffff, RZ, 0xc0, !PT ;  /* 0x0000ffff13127812 */ /* 0x001fca00078ec0ff */
[----:B------:R-:W-:-:S05]  /*ecf0*/  IMAD R18, R18, 0x334, RZ ;  /* 0x0000033412127824 */ /* 0x000fca00078e02ff */
[----:B------:R-:W-:Y:S02]  /*ed00*/  SHF.R.U32.HI R18, RZ, 0x10, R18 ;  /* 0x00000010ff127819 */ /* 0x000fe40000011612 */
[----:B-1----:R-:W-:Y:S02]  /*ed10*/  PRMT R25, RZ, 0x7610, R25 ;  /* 0x00007610ff197816 */ /* 0x002fe40000000019 */
[----:B------:R-:W-:Y:S02]  /*ed20*/  PRMT R10, R18, 0x9910, RZ ;  /* 0x00009910120a7816 */ /* 0x000fe400000000ff */
[----:B------:R-:W-:Y:S02]  /*ed30*/  PRMT R18, RZ, 0x7610, R18 ;  /* 0x00007610ff127816 */ /* 0x000fe40000000012 */
[----:B------:R-:W-:Y:S01]  /*ed40*/  PRMT R23, RZ, 0x7610, R23 ;  /* 0x00007610ff177816 */ /* 0x000fe20000000017 */
[----:B------:R-:W-:Y:S01]  /*ed50*/  IMAD R10, R10, 0x50, RZ ;  /* 0x000000500a0a7824 */ /* 0x000fe200078e02ff */
[----:B------:R-:W-:-:S02]  /*ed60*/  @!P0 PRMT R18, R27, 0x7632, R18 ;  /* 0x000076321b128816 */ /* 0x000fc40000000012 */
[C---:B------:R-:W-:Y:S02]  /*ed70*/  @!P0 PRMT R25, R30.reuse, 0x7610, R25 ;  /* 0x000076101e198816 */ /* 0x040fe40000000019 */
[----:B------:R-:W-:Y:S02]  /*ed80*/  @!P0 PRMT R23, R30, 0x7632, R23 ;  /* 0x000076321e178816 */ /* 0x000fe40000000017 */
[----:B------:R-:W-:Y:S02]  /*ed90*/  ISETP.NE.AND P0, PT, RZ, UR6, PT ;  /* 0x00000006ff007c0c */ /* 0x000fe4000bf05270 */
[----:B------:R-:W-:-:S04]  /*eda0*/  IADD3 R10, PT, PT, RZ, -R10, RZ ;  /* 0x8000000aff0a7210 */ /* 0x000fc80007ffe0ff */
[----:B------:R-:W-:Y:S01]  /*edb0*/  PRMT R10, R10, 0x7710, RZ ;  /* 0x000077100a0a7816 */ /* 0x000fe200000000ff */
[----:B------:R0:W-:Y:S03]  /*edc0*/  STL.S16 [R1+0x422], R18 ;  /* 0x0004221201007387 */ /* 0x0001e60000100600 */
[----:B------:R-:W-:-:S03]  /*edd0*/  IADD3 R10, PT, PT, R10, R19, RZ ;  /* 0x000000130a0a7210 */ /* 0x000fc60007ffe0ff */
[----:B0-----:R-:W0:Y:S01]  /*ede0*/  @P0 LDC.64 R18, c[0x0][0x3b0] ;  /* 0x0000ec00ff120b82 */ /* 0x001e220000000a00 */
[----:B------:R-:W-:Y:S01]  /*edf0*/  SHF.L.U32 R10, R10, 0x1, RZ ;  /* 0x000000010a0a7819 */ /* 0x000fe200000006ff */
[----:B------:R1:W-:Y:S04]  /*ee00*/  STL.S16 [R1+0x41a], R11 ;  /* 0x00041a0b01007387 */ /* 0x0003e80000100600 */
[----:B------:R3:W-:Y:S01]  /*ee10*/  STL [R1+0x1e4], R12 ;  /* 0x0001e40c01007387 */ /* 0x0007e20000100800 */
[----:B-1----:R-:W-:Y:S02]  /*ee20*/  LOP3.LUT R11, R10, 0xffff, RZ, 0xc0, !PT ;  /* 0x0000ffff0a0b7812 */ /* 0x002fe400078ec0ff */
[----:B---3--:R-:W-:-:S03]  /*ee30*/  MOV R12, UR13 ;  /* 0x0000000d000c7c02 */ /* 0x008fc60008000f00 */
[----:B------:R0:W-:Y:S02]  /*ee40*/  STL [R1+0x454], R11 ;  /* 0x0004540b01007387 */ /* 0x0001e40000100800 */
[----:B------:R-:W-:-:S04]  /*ee50*/  IMAD R12, R12, 0xa0, R11 ;  /* 0x000000a00c0c7824 */ /* 0x000fc800078e020b */
[----:B0-----:R-:W-:Y:S02]  /*ee60*/  @P0 IMAD.WIDE R10, R12, 0x2, R18 ;  /* 0x000000020c0a0825 */ /* 0x001fe400078e0212 */
[----:B------:R-:W0:Y:S01]  /*ee70*/  LDC.64 R18, c[0x0][0x3a8] ;  /* 0x0000ea00ff127b82 */ /* 0x000e220000000a00 */
[----:B------:R1:W-:Y:S01]  /*ee80*/  STL [R1+0xe8], R13 ;  /* 0x0000e80d01007387 */ /* 0x0003e20000100800 */
[----:B------:R-:W-:-:S03]  /*ee90*/  PRMT R6, RZ, 0x7610, R6 ;  /* 0x00007610ff067816 */ /* 0x000fc60000000006 */
[----:B------:R3:W-:Y:S01]  /*eea0*/  STL [R1+0x1e8], R14 ;  /* 0x0001e80e01007387 */ /* 0x0007e20000100800 */
[----:B------:R-:W-:Y:S02]  /*eeb0*/  PRMT R7, RZ, 0x7610, R7 ;  /* 0x00007610ff077816 */ /* 0x000fe40000000007 */
[----:B------:R-:W-:Y:S02]  /*eec0*/  PRMT R28, RZ, 0x7610, R28 ;  /* 0x00007610ff1c7816 */ /* 0x000fe4000000001c */
[----:B------:R-:W-:Y:S01]  /*eed0*/  PRMT R29, RZ, 0x7610, R29 ;  /* 0x00007610ff1d7816 */ /* 0x000fe2000000001d */
[----:B-1----:R-:W2:Y:S01]  /*eee0*/  @P0 LDG.E.U16 R13, desc[UR10][R10.64+0x2] ;  /* 0x0000020a0a0d0981 */ /* 0x002ea2000c1e1500 */
[----:B------:R-:W-:-:S03]  /*eef0*/  PRMT R4, RZ, 0x7610, R4 ;  /* 0x00007610ff047816 */ /* 0x000fc60000000004 */
[----:B---3--:R0:W3:Y:S01]  /*ef00*/  @P0 LDG.E.U16 R14, desc[UR10][R10.64] ;  /* 0x0000000a0a0e0981 */ /* 0x0080e2000c1e1500 */
[----:B------:R-:W-:Y:S02]  /*ef10*/  R2UR UR28, R8 ;  /* 0x00000000081c72ca */ /* 0x000fe400000e0000 */
[----:B------:R-:W-:Y:S01]  /*ef20*/  @!P3 PRMT R6, R2, 0x7610, R6 ;  /* 0x000076100206b816 */ /* 0x000fe20000000006 */
[----:B------:R1:W-:Y:S01]  /*ef30*/  STL [R1+0x1ec], R20 ;  /* 0x0001ec1401007387 */ /* 0x0003e20000100800 */
[----:B------:R-:W-:Y:S01]  /*ef40*/  @!P4 PRMT R7, R36, 0x7610, R7 ;  /* 0x000076102407c816 */ /* 0x000fe20000000007 */
[----:B0-----:R-:W-:Y:S01]  /*ef50*/  IMAD.WIDE R10, R12, 0x2, R18 ;  /* 0x000000020c0a7825 */ /* 0x001fe200078e0212 */
[----:B------:R-:W-:Y:S02]  /*ef60*/  @!P4 PRMT R28, R3, 0x7610, R28 ;  /* 0x00007610031cc816 */ /* 0x000fe4000000001c */
[----:B------:R-:W-:Y:S02]  /*ef70*/  PRMT R19, RZ, 0x7610, R19 ;  /* 0x00007610ff137816 */ /* 0x000fe40000000013 */
[----:B------:R-:W3:Y:S01]  /*ef80*/  LDG.E.U16 R12, desc[UR10][R10.64] ;  /* 0x0000000a0a0c7981 */ /* 0x000ee2000c1e1500 */
[----:B-1----:R-:W-:-:S02]  /*ef90*/  PRMT R20, RZ, 0x7610, R20 ;  /* 0x00007610ff147816 */ /* 0x002fc40000000014 */
[----:B------:R-:W-:Y:S01]  /*efa0*/  PRMT R8, RZ, 0x7610, R8 ;  /* 0x00007610ff087816 */ /* 0x000fe20000000008 */
[----:B------:R0:W-:Y:S01]  /*efb0*/  STL.S16 [R1+0x420], R25 ;  /* 0x0004201901007387 */ /* 0x0001e20000100600 */
[----:B------:R-:W-:Y:S02]  /*efc0*/  @!P1 PRMT R19, R31, 0x7610, R19 ;  /* 0x000076101f139816 */ /* 0x000fe40000000013 */
[----:B------:R-:W-:Y:S01]  /*efd0*/  @!P1 PRMT R20, R32, 0x7632, R20 ;  /* 0x0000763220149816 */ /* 0x000fe20000000014 */
[----:B------:R-:W3:Y:S01]  /*efe0*/  LDG.E.U16 R10, desc[UR10][R10.64+0x2] ;  /* 0x0000020a0a0a7981 */ /* 0x000ee2000c1e1500 */
[----:B------:R-:W-:-:S03]  /*eff0*/  @!P2 PRMT R8, R33, 0x7632, R8 ;  /* 0x000076322108a816 */ /* 0x000fc60000000008 */
[----:B------:R1:W-:Y:S04]  /*f000*/  STL.S16 [R1+0x428], R23 ;  /* 0x0004281701007387 */ /* 0x0003e80000100600 */
        /* <DEDUP_REMOVED lines=8> */
[----:B------:R4:W-:Y:S04]  /*f090*/  STL.S16 [R1+0x436], R6 ;  /* 0x0004360601007387 */ /* 0x0009e80000100600 */
[----:B------:R4:W-:Y:S04]  /*f0a0*/  STL.S16 [R1+0x43c], R7 ;  /* 0x00043c0701007387 */ /* 0x0009e80000100600 */
[----:B------:R4:W-:Y:S04]  /*f0b0*/  STL [R1+0x104], R36 ;  /* 0x0001042401007387 */ /* 0x0009e80000100800 */
[----:B------:R4:W-:Y:S04]  /*f0c0*/  STL.S16 [R1+0x43e], R28 ;  /* 0x00043e1c01007387 */ /* 0x0009e80000100600 */
[----:B0-----:R0:W5:Y:S04]  /*f0d0*/  LDL.S16 R25, [R1+0x210] ;  /* 0x0002100001197983 */ /* 0x0011680000100600 */
        /* <DEDUP_REMOVED lines=8> */
[----:B----4-:R0:W5:Y:S04]  /*f160*/  LDL.S16 R34, [R1+0x3b0] ;  /* 0x0003b00001227983 */ /* 0x0101680000100600 */
[----:B------:R0:W5:Y:S04]  /*f170*/  LDL.LU R6, [R1+0x478] ;  /* 0x0004780001067983 */ /* 0x0001680000300800 */
[----:B------:R0:W5:Y:S04]  /*f180*/  LDL.LU R7, [R1+0x470] ;  /* 0x0004700001077983 */ /* 0x0001680000300800 */
[----:B------:R0:W5:Y:S04]  /*f190*/  LDL.S16 R36, [R1+0x2da] ;  /* 0x0002da0001247983 */ /* 0x0001680000100600 */
[----:B------:R0:W5:Y:S01]  /*f1a0*/  LDL.LU R28, [R1+0x468] ;  /* 0x00046800011c7983 */ /* 0x0001620000300800 */
[----:B------:R-:W-:-:S02]  /*f1b0*/  @!P5 PRMT R29, R5, 0x7610, R29 ;  /* 0x00007610051dd816 */ /* 0x000fc4000000001d */
[----:B------:R-:W-:-:S03]  /*f1c0*/  @!P5 PRMT R4, R5, 0x7632, R4 ;  /* 0x000076320504d816 */ /* 0x000fc60000000004 */
[----:B------:R1:W-:Y:S04]  /*f1d0*/  STL.S16 [R1+0x444], R29 ;  /* 0x0004441d01007387 */ /* 0x0003e80000100600 */
[----:B------:R4:W-:Y:S04]  /*f1e0*/  STL.S16 [R1+0x448], R4 ;  /* 0x0004480401007387 */ /* 0x0009e80000100600 */
[----:B-1----:R0:W5:Y:S04]  /*f1f0*/  LDL.LU R29, [R1+0x460] ;  /* 0x00046000011d7983 */ /* 0x0021680000300800 */
[----:B----4-:R0:W5:Y:S04]  /*f200*/  LDL.LU R4, [R1+0x45c] ;  /* 0x00045c0001047983 */ /* 0x0101680000300800 */
[----:B------:R1:W-:Y:S02]  /*f210*/  STL.S16 [R1+0x430], R8 ;  /* 0x0004300801007387 */ /* 0x0003e40000100600 */
[----:B-1----:R-:W-:-:S05]  /*f220*/  MOV R8, UR28 ;  /* 0x0000001c00087c02 */ /* 0x002fca0008000f00 */
[----:B------:R-:W-:-:S05]  /*f230*/  FFMA.FTZ R8, -R8, UR28, R9 ;  /* 0x0000001c08087c23 */ /* 0x000fca0008010109 */
[----:B------:R-:W-:-:S13]  /*f240*/  FSETP.GTU.FTZ.AND P1, PT, R8, RZ, PT ;  /* 0x000000ff0800720b */ /* 0x000fda0003f3c000 */
[----:B------:R-:W-:-:S05]  /*f250*/  VOTEU.ANY UP0, P1 ;  /* 0x0000000000ff7886 */ /* 0x000fca0000800100 */
[----:B------:R-:W1:Y:S01]  /*f260*/  @UP0 LDCU UR5, c[0x0][0x3c0] ;  /* 0x00007800ff0507ac */ /* 0x000e620008000800 */
[----:B------:R-:W-:Y:S01]  /*f270*/  PLOP3.LUT P1, PT, PT, PT, UP0, 0x80, 0x8 ;  /* 0x000000000008781c */ /* 0x000fe20003f2f008 */
[----:B------:R4:W-:Y:S01]  /*f280*/  STL [R1+0xf0], R21 ;  /* 0x0000f01501007387 */ /* 0x0009e20000100800 */
[----:B------:R-:W-:Y:S02]  /*f290*/  PRMT R22, RZ, 0x7610, R22 ;  /* 0x00007610ff167816 */ /* 0x000fe40000000016 */
[----:B------:R-:W-:Y:S02]  /*f2a0*/  PRMT R24, RZ, 0x7610, R24 ;  /* 0x00007610ff187816 */ /* 0x000fe40000000018 */
[----:B--2---:R-:W-:Y:S02]  /*f2b0*/  @!P6 PRMT R22, R16, 0x7610, R22 ;  /* 0x000076101016e816 */ /* 0x004fe40000000016 */
[----:B----4-:R-:W-:-:S05]  /*f2c0*/  PRMT R21, RZ, 0x7610, R21 ;  /* 0x00007610ff157816 */ /* 0x010fca0000000015 */
[----:B-1----:R-:W-:Y:S01]  /*f2d0*/  @P1 FADD.FTZ R8, R8, UR5 ;  /* 0x0000000508081e21 */ /* 0x002fe20008010000 */
[----:B------:R-:W-:Y:S02]  /*f2e0*/  @!P5 PRMT R21, R0, 0x7632, R21 ;  /* 0x000076320015d816 */ /* 0x000fe40000000015 */
[----:B------:R-:W-:-:S03]  /*f2f0*/  @!P6 PRMT R24, R17, 0x7632, R24 ;  /* 0x000076321118e816 */ /* 0x000fc60000000018 */
[----:B------:R-:W1:Y:S01]  /*f300*/  @P1 MUFU.RSQ R8, R8 ;  /* 0x0000000800081308 */ /* 0x000e620000001400 */
[----:B------:R-:W-:Y:S04]  /*f310*/  STL [R1+0xec], R15 ;  /* 0x0000ec0f01007387 */ /* 0x000fe80000100800 */
[----:B------:R-:W-:Y:S04]  /*f320*/  STL.S16 [R1+0x41c], R19 ;  /* 0x00041c1301007387 */ /* 0x000fe80000100600 */
[----:B------:R-:W-:Y:S04]  /*f330*/  STL.S16 [R1+0x42a], R20 ;  /* 0x00042a1401007387 */ /* 0x000fe80000100600 */
[----:B------:R-:W-:Y:S04]  /*f340*/  STL.S16 [R1+0x44a], R21 ;  /* 0x00044a1501007387 */ /* 0x000fe80000100600 */
[----:B------:R-:W-:Y:S04]  /*f350*/  STL [R1+0x10c], R16 ;  /* 0x00010c1001007387 */ /* 0x000fe80000100800 */
[----:B------:R-:W-:Y:S04]  /*f360*/  STL.S16 [R1+0x44c], R22 ;  /* 0x00044c1601007387 */ /* 0x000fe80000100600 */
[----:B------:R-:W-:Y:S04]  /*f370*/  STL [R1+0x20c], R17 ;  /* 0x00020c1101007387 */ /* 0x000fe80000100800 */
[----:B------:R-:W-:Y:S04]  /*f380*/  STL.S16 [R1+0x452], R24 ;  /* 0x0004521801007387 */ /* 0x000fe80000100600 */
[----:B------:R2:W-:Y:S01]  /*f390*/  STL [R1+0x204], R3 ;  /* 0x0002040301007387 */ /* 0x0005e20000100800 */
[----:B------:R-:W-:Y:S01]  /*f3a0*/  UISETP.NE.AND UP1, UPT, UR6, URZ, UPT ;  /* 0x000000ff0600728c */ /* 0x000fe2000bf25270 */
[----:B-1----:R-:W-:-:S02]  /*f3b0*/  @P1 R2UR UR5, R8 ;  /* 0x00000000080512ca */ /* 0x002fc400000e0000 */
[----:B------:R1:W-:Y:S01]  /*f3c0*/  STL [R1+0x200], R2 ;  /* 0x0002000201007387 */ /* 0x0003e20000100800 */
[----:B--2---:R-:W-:-:S03]  /*f3d0*/  PRMT R3, RZ, 0x7610, R3 ;  /* 0x00007610ff037816 */ /* 0x004fc60000000003 */
[----:B------:R2:W-:Y:S01]  /*f3e0*/  STL [R1+0x208], R0 ;  /* 0x0002080001007387 */ /* 0x0005e20000100800 */
[----:B------:R-:W-:Y:S02]  /*f3f0*/  @!P5 PRMT R3, R0, 0x7610, R3 ;  /* 0x000076100003d816 */ /* 0x000fe40000000003 */
[----:B-1----:R-:W-:Y:S02]  /*f400*/  PRMT R2, RZ, 0x7610, R2 ;  /* 0x00007610ff027816 */ /* 0x002fe40000000002 */
[----:B--2---:R-:W-:Y:S02]  /*f410*/  PRMT R0, RZ, 0x7610, R0 ;  /* 0x00007610ff007816 */ /* 0x004fe40000000000 */
[----:B------:R-:W-:Y:S02]  /*f420*/  @!P6 PRMT R2, R16, 0x7632, R2 ;  /* 0x000076321002e816 */ /* 0x000fe40000000002 */
[----:B------:R-:W-:Y:S01]  /*f430*/  @!P6 PRMT R0, R17, 0x7610, R0 ;  /* 0x000076101100e816 */ /* 0x000fe20000000000 */
[----:B------:R-:W-:Y:S04]  /*f440*/  STL [R1+0x108], R5 ;  /* 0x0001080501007387 */ /* 0x000fe80000100800 */
[----:B------:R1:W-:Y:S04]  /*f450*/  STL.S16 [R1+0x450], R2 ;  /* 0x0004500201007387 */ /* 0x0003e80000100600 */
[----:B------:R2:W-:Y:S01]  /*f460*/  STL.S16 [R1+0x44e], R0 ;  /* 0x00044e0001007387 */ /* 0x0005e20000100600 */
[----:B------:R-:W-:-:S03]  /*f470*/  UMOV UR16, 0x3f800000 ;  /* 0x3f80000000107882 */ /* 0x000fc60000000000 */
[----:B------:R4:W-:Y:S01]  /*f480*/  STL.S16 [R1+0x446], R3 ;  /* 0x0004460301007387 */ /* 0x0009e20000100600 */
[----:B-1----:R-:W-:Y:S02]  /*f490*/  MOV R2, RZ ;  /* 0x000000ff00027202 */ /* 0x002fe40000000f00 */
[----:B------:R-:W-:Y:S01]  /*f4a0*/  @P0 SHF.L.U32 R2, R13, 0x10, RZ ;  /* 0x000000100d020819 */ /* 0x000fe200000006ff */
[----:B--2---:R-:W-:Y:S01]  /*f4b0*/  HFMA2 R0, -RZ, RZ, 0, 0 ;  /* 0x00000000ff007431 */ /* 0x004fe200000001ff */
[----:B---3--:R-:W-:Y:S01]  /*f4c0*/  @P0 SHF.L.U32 R0, R14, 0x10, RZ ;  /* 0x000000100e000819 */ /* 0x008fe200000006ff */
[----:B------:R-:W-:Y:S01]  /*f4d0*/  @UP0 UMOV UR16, UR5 ;  /* 0x0000000500100c82 */ /* 0x000fe20008000000 */
[----:B----4-:R-:W-:Y:S02]  /*f4e0*/  SHF.L.U32 R3, R12, 0x10, RZ ;  /* 0x000000100c037819 */ /* 0x010fe400000006ff */
[----:B------:R-:W-:Y:S01]  /*f4f0*/  SHF.L.U32 R5, R10, 0x10, RZ ;  /* 0x000000100a057819 */ /* 0x000fe200000006ff */
[----:B0-----:R-:W-:Y:S06]  /*f500*/  BRA.U UP1, `(.L_x_976) ;  /* 0x0000005901287547 */ /* 0x001fec000b800000 */
[----:B------:R-:W2:Y:S04]  /*f510*/  LDL.S16 R16, [R1+0x238] ;  /* 0x0002380001107983 */ /* 0x000ea80000100600 */
[----:B------:R2:W-:Y:S02]  /*f520*/  STL [R1+0x484], R20 ;  /* 0x0004841401007387 */ /* 0x0005e40000100800 */
[----:B--2---:R-:W-:Y:S02]  /*f530*/  PRMT R20, R16, 0x7610, R20 ;  /* 0x0000761010147816 */ /* 0x004fe40000000014 */
[----:B------:R-:W2:Y:S04]  /*f540*/  LDL.S16 R16, [R1+0x236] ;  /* 0x0002360001107983 */ /* 0x000ea80000100600 */
[----:B------:R-:W-:Y:S04]  /*f550*/  STL [R1+0x47c], R22 ;  /* 0x00047c1601007387 */ /* 0x000fe80000100800 */
[----:B------:R0:W-:Y:S04]  /*f560*/  STL [R1+0x480], R21 ;  /* 0x0004801501007387 */ /* 0x0001e80000100800 */
[----:B-----5:R1:W-:Y:S04]  /*f570*/  STL [R1+0x470], R28 ;  /* 0x0004701c01007387 */ /* 0x0203e80000100800 */
[----:B------:R3:W-:Y:S01]  /*f580*/  STL [R1+0x460], R2 ;  /* 0x0004600201007387 */ /* 0x0007e20000100800 */
[----:B0-----:R-:W-:-:S03]  /*f590*/  PRMT R21, R20, 0x7610, R21 ;  /* 0x0000761014157816 */ /* 0x001fc60000000015 */
[----:B------:R0:W-:Y:S04]  /*f5a0*/  STL [R1+0x478], R24 ;  /* 0x0004781801007387 */ /* 0x0001e80000100800 */
[----:B------:R4:W-:Y:S04]  /*f5b0*/  STL [R1+0x474], R29 ;  /* 0x0004741d01007387 */ /* 0x0009e80000100800 */
[----:B------:R4:W-:Y:S01]  /*f5c0*/  STL [R1+0x46c], R7 ;  /* 0x00046c0701007387 */ /* 0x0009e20000100800 */
[----:B--2---:R-:W-:-:S03]  /*f5d0*/  PRMT R22, R16, 0x7610, R22 ;  /* 0x0000761010167816 */ /* 0x004fc60000000016 */
[----:B------:R2:W-:Y:S04]  /*f5e0*/  STL [R1+0x464], R4 ;  /* 0x0004640401007387 */ /* 0x0005e80000100800 */
[----:B------:R-:W1:Y:S04]  /*f5f0*/  LDL.LU.S16 R16, [R1+0x234] ;  /* 0x0002340001107983 */ /* 0x000e680000300600 */
[----:B------:R2:W-:Y:S04]  /*f600*/  STL [R1+0x468], R6 ;  /* 0x0004680601007387 */ /* 0x0005e80000100800 */
[----:B------:R2:W-:Y:S04]  /*f610*/  STL [R1+0x45c], R0 ;  /* 0x00045c0001007387 */ /* 0x0005e80000100800 */
[----:B------:R-:W2:Y:S01]  /*f620*/  LDL.LU R20, [R1+0x484] ;  /* 0x0004840001147983 */ /* 0x000ea20000300800 */
[----:B-1----:R-:W-:-:S03]  /*f630*/  PRMT R28, R16, 0x7610, R28 ;  /* 0x00007610101c7816 */ /* 0x002fc6000000001c */
[----:B------:R-:W3:Y:S02]  /*f640*/  LDL.S16 R16, [R1+0x232] ;  /* 0x0002320001107983 */ /* 0x000ee40000100600 */
[----:B---3--:R-:W-:Y:S02]  /*f650*/  PRMT R2, R16, 0x7610, R2 ;  /* 0x0000761010027816 */ /* 0x008fe40000000002 */
[----:B------:R-:W3:Y:S01]  /*f660*/  LDL.LU.S16 R16, [R1+0x230] ;  /* 0x0002300001107983 */ /* 0x000ee20000300600 */
[----:B0-----:R-:W-:Y:S02]  /*f670*/  PRMT R24, R21, 0x7610, R24 ;  /* 0x0000761015187816 */ /* 0x001fe40000000018 */
[----:B----4-:R-:W-:Y:S01]  /*f680*/  PRMT R29, R22, 0x7610, R29 ;  /* 0x00007610161d7816 */ /* 0x010fe2000000001d */
[----:B--2---:R-:W-:Y:S01]  /*f690*/  HADD2.F32 R20, -RZ, R20.H0_H0 ;  /* 0x20000014ff147230 */ /* 0x004fe20000004100 */
[----:B------:R-:W-:Y:S01]  /*f6a0*/  PRMT R7, R24, 0x7610, R7 ;  /* 0x0000761018077816 */ /* 0x000fe20000000007 */
[----:B------:R-:W2:Y:S01]  /*f6b0*/  LDL.LU R21, [R1+0x480] ;  /* 0x0004800001157983 */ /* 0x000ea20000300800 */
[----:B------:R-:W-:-:S02]  /*f6c0*/  PRMT R4, R28, 0x7610, R4 ;  /* 0x000076101c047816 */ /* 0x000fc40000000004 */
[----:B------:R-:W-:Y:S01]  /*f6d0*/  PRMT R6, R29, 0x7610, R6 ;  /* 0x000076101d067816 */ /* 0x000fe20000000006 */
[----:B------:R-:W4:Y:S01]  /*f6e0*/  LDL.LU R22, [R1+0x47c] ;  /* 0x00047c0001167983 */ /* 0x000f220000300800 */
[----:B------:R-:W-:Y:S02]  /*f6f0*/  PRMT R0, R7, 0x7610, R0 ;  /* 0x0000761007007816 */ /* 0x000fe40000000000 */
[----:B------:R-:W-:Y:S01]  /*f700*/  PRMT R12, R4, 0x7610, R12 ;  /* 0x00007610040c7816 */ /* 0x000fe2000000000c */
[----:B------:R-:W4:Y:S01]  /*f710*/  LDL.LU R24, [R1+0x478] ;  /* 0x0004780001187983 */ /* 0x000f220000300800 */
[----:B------:R-:W-:Y:S02]  /*f720*/  PRMT R10, R6, 0x7610, R10 ;  /* 0x00007610060a7816 */ /* 0x000fe4000000000a */
[----:B------:R-:W-:Y:S01]  /*f730*/  PRMT R9, R0, 0x7610, R9 ;  /* 0x0000761000097816 */ /* 0x000fe20000000009 */
[----:B------:R0:W5:Y:S01]  /*f740*/  LDL.LU R29, [R1+0x474] ;  /* 0x00047400011d7983 */ /* 0x0001620000300800 */
[----:B------:R-:W-:-:S02]  /*f750*/  PRMT R8, R12, 0x7610, R8 ;  /* 0x000076100c087816 */ /* 0x000fc40000000008 */
[----:B------:R-:W-:Y:S02]  /*f760*/  PRMT R13, R2, 0x7610, R13 ;  /* 0x00007610020d7816 */ /* 0x000fe4000000000d */
[----:B---3--:R-:W-:Y:S01]  /*f770*/  PRMT R14, R16, 0x7610, R14 ;  /* 0x00007610100e7816 */ /* 0x008fe2000000000e */
[----:B------:R-:W-:Y:S01]  /*f780*/  HADD2.F32 R9, -RZ, R9.H0_H0 ;  /* 0x20000009ff097230 */ /* 0x000fe20000004100 */
[----:B------:R-:W3:Y:S01]  /*f790*/  LDL.S16 R16, [R1+0x222] ;  /* 0x0002220001107983 */ /* 0x000ee20000100600 */
[----:B------:R-:W-:Y:S01]  /*f7a0*/  PRMT R11, R10, 0x7610, R11 ;  /* 0x000076100a0b7816 */ /* 0x000fe2000000000b */
[----:B------:R-:W-:Y:S01]  /*f7b0*/  HADD2.F32 R8, -RZ, R8.H0_H0 ;  /* 0x20000008ff087230 */ /* 0x000fe20000004100 */
[----:B------:R-:W-:Y:S01]  /*f7c0*/  PRMT R17, R13, 0x7610, R17 ;  /* 0x000076100d117816 */ /* 0x000fe20000000011 */
[----:B------:R-:W-:Y:S01]  /*f7d0*/  FADD.FTZ R9, R9, -UR28 ;  /* 0x8000001c09097e21 */ /* 0x000fe20008010000 */
[----:B------:R0:W5:Y:S01]  /*f7e0*/  LDL.LU R28, [R1+0x470] ;  /* 0x00047000011c7983 */ /* 0x0001620000300800 */
[----:B------:R-:W-:Y:S01]  /*f7f0*/  HADD2.F32 R11, -RZ, R11.H0_H0 ;  /* 0x2000000bff0b7230 */ /* 0x000fe20000004100 */
[----:B------:R-:W-:Y:S01]  /*f800*/  PRMT R18, R14, 0x7610, R18 ;  /* 0x000076100e127816 */ /* 0x000fe20000000012 */
[----:B------:R-:W-:-:S02]  /*f810*/  HADD2.F32 R10, -RZ, R17.H0_H0 ;  /* 0x20000011ff0a7230 */ /* 0x000fc40000004100 */
[----:B------:R-:W-:Y:S01]  /*f820*/  FMUL.FTZ R14, R3, R8 ;  /* 0x00000008030e7220 */ /* 0x000fe20000410000 */
[----:B------:R-:W-:Y:S01]  /*f830*/  FMUL.FTZ R9, R9, UR16 ;  /* 0x0000001009097c20 */ /* 0x000fe20008410000 */
[----:B------:R-:W-:Y:S01]  /*f840*/  FADD.FTZ R11, R11, -UR28 ;  /* 0x8000001c0b0b7e21 */ /* 0x000fe20008010000 */
[----:B------:R-:W2:Y:S01]  /*f850*/  LDL.LU.S16 R17, [R1+0x2d8] ;  /* 0x0002d80001117983 */ /* 0x000ea20000300600 */
[----:B------:R-:W-:Y:S01]  /*f860*/  FADD.FTZ R13, RZ, R14 ;  /* 0x0000000eff0d7221 */ /* 0x000fe20000010000 */
[----:B------:R-:W-:Y:S01]  /*f870*/  FFMA.FTZ R14, R9, R14, RZ ;  /* 0x0000000e090e7223 */ /* 0x000fe200000100ff */
[----:B------:R-:W-:Y:S01]  /*f880*/  FMUL.FTZ R11, R11, UR16 ;  /* 0x000000100b0b7c20 */ /* 0x000fe20008410000 */
[----:B------:R-:W-:Y:S01]  /*f890*/  FMUL.FTZ R12, R5, R10 ;  /* 0x0000000a050c7220 */ /* 0x000fe20000410000 */
[----:B------:R0:W5:Y:S03]  /*f8a0*/  LDL.LU R7, [R1+0x46c] ;  /* 0x00046c0001077983 */ /* 0x0001660000300800 */
[----:B------:R-:W-:Y:S01]  /*f8b0*/  FFMA.FTZ R14, R11, R12, R14 ;  /* 0x0000000c0b0e7223 */ /* 0x000fe2000001000e */
[----:B------:R-:W-:Y:S01]  /*f8c0*/  FADD.FTZ R13, R12, R13 ;  /* 0x0000000d0c0d7221 */ /* 0x000fe20000010000 */
[----:B------:R-:W-:-:S02]  /*f8d0*/  HADD2.F32 R12, -RZ, R18.H0_H0 ;  /* 0x20000012ff0c7230 */ /* 0x000fc40000004100 */
[----:B------:R-:W-:Y:S01]  /*f8e0*/  FFMA.FTZ R9, R8, R9, RZ ;  /* 0x0000000908097223 */ /* 0x000fe200000100ff */
[----:B------:R0:W5:Y:S02]  /*f8f0*/  LDL.LU R6, [R1+0x468] ;  /* 0x0004680001067983 */ /* 0x0001640000300800 */
[----:B------:R-:W-:Y:S01]  /*f900*/  FADD.FTZ R12, R12, -UR28 ;  /* 0x8000001c0c0c7e21 */ /* 0x000fe20008010000 */
[----:B------:R-:W-:Y:S01]  /*f910*/  FADD.FTZ R8, RZ, R8 ;  /* 0x00000008ff087221 */ /* 0x000fe20000010000 */
[----:B------:R0:W5:Y:S02]  /*f920*/  LDL.LU R4, [R1+0x464] ;  /* 0x0004640001047983 */ /* 0x0001640000300800 */
[----:B------:R-:W-:Y:S02]  /*f930*/  FMUL.FTZ R12, R12, UR16 ;  /* 0x000000100c0c7c20 */ /* 0x000fe40008410000 */
[----:B------:R0:W5:Y:S04]  /*f940*/  LDL.LU R2, [R1+0x460] ;  /* 0x0004600001027983 */ /* 0x0001680000300800 */
[----:B------:R0:W5:Y:S01]  /*f950*/  LDL.LU R0, [R1+0x45c] ;  /* 0x00045c0001007983 */ /* 0x0001620000300800 */
[----:B---3--:R-:W-:Y:S01]  /*f960*/  PRMT R15, R16, 0x7610, R15 ;  /* 0x00007610100f7816 */ /* 0x008fe2000000000f */
[----:B------:R-:W-:-:S02]  /*f970*/  FFMA.FTZ R11, R10, R11, RZ ;  /* 0x0000000b0a0b7223 */ /* 0x000fc400000100ff */
[----:B------:R-:W3:Y:S02]  /*f980*/  LDL.LU.S16 R16, [R1+0x220] ;  /* 0x0002200001107983 */ /* 0x000ee40000300600 */
[----:B------:R-:W-:Y:S02]  /*f990*/  HADD2.F32 R15, -RZ, R15.H0_H0 ;  /* 0x2000000fff0f7230 */ /* 0x000fe40000004100 */
[----:B------:R-:W4:Y:S03]  /*f9a0*/  LDL.S16 R18, [R1+0x21c] ;  /* 0x00021c0001127983 */ /* 0x000f260000100600 */
[C---:B------:R-:W-:Y:S01]  /*f9b0*/  FADD.FTZ R8, R15.reuse, R8 ;  /* 0x000000080f087221 */ /* 0x040fe20000010000 */
[----:B------:R-:W-:Y:S01]  /*f9c0*/  FFMA.FTZ R9, R15, R12, R9 ;  /* 0x0000000c0f097223 */ /* 0x000fe20000010009 */
[----:B------:R-:W-:-:S04]  /*f9d0*/  FMUL.FTZ R15, R3, R15 ;  /* 0x0000000f030f7220 */ /* 0x000fc80000410000 */
[----:B------:R-:W-:Y:S02]  /*f9e0*/  FFMA.FTZ R14, R12, R15, R14 ;  /* 0x0000000f0c0e7223 */ /* 0x000fe4000001000e */
[----:B------:R-:W2:Y:S01]  /*f9f0*/  LDL.LU.S16 R12, [R1+0x21e] ;  /* 0x00021e00010c7983 */ /* 0x000ea20000300600 */
[----:B------:R-:W-:Y:S01]  /*fa00*/  FADD.FTZ R10, RZ, R10 ;  /* 0x0000000aff0a7221 */ /* 0x000fe20000010000 */
[----:B------:R-:W-:Y:S02]  /*fa10*/  FADD.FTZ R13, R13, R15 ;  /* 0x0000000f0d0d7221 */ /* 0x000fe40000010000 */
[----:B------:R-:W4:Y:S01]  /*fa20*/  LDL.S16 R15, [R1+0x2a6] ;  /* 0x0002a600010f7983 */ /* 0x000f220000100600 */
[----:B---3--:R-:W-:Y:S02]  /*fa30*/  HADD2.F32 R16, -RZ, R16.H0_H0 ;  /* 0x20000010ff107230 */ /* 0x008fe40000004100 */
[----:B--2---:R-:W-:-:S05]  /*fa40*/  HADD2.F32 R12, -RZ, R12.H0_H0 ;  /* 0x2000000cff0c7230 */ /* 0x004fca0000004100 */
[----:B------:R-:W-:-:S04]  /*fa50*/  FADD.FTZ R12, R12, -UR28 ;  /* 0x8000001c0c0c7e21 */ /* 0x000fc80008010000 */
[----:B------:R-:W-:Y:S01]  /*fa60*/  FMUL.FTZ R12, R12, UR16 ;  /* 0x000000100c0c7c20 */ /* 0x000fe20008410000 */
[----:B------:R-:W-:-:S03]  /*fa70*/  FADD.FTZ R10, R16, R10 ;  /* 0x0000000a100a7221 */ /* 0x000fc60000010000 */
[----:B------:R-:W-:Y:S01]  /*fa80*/  FFMA.FTZ R11, R16, R12, R11 ;  /* 0x0000000c100b7223 */ /* 0x000fe2000001000b */
[----:B------:R-:W-:-:S04]  /*fa90*/  FMUL.FTZ R16, R5, R16 ;  /* 0x0000001005107220 */ /* 0x000fc80000410000 */
[----:B------:R-:W-:Y:S02]  /*faa0*/  FFMA.FTZ R14, R12, R16, R14 ;  /* 0x000000100c0e7223 */ /* 0x000fe4000001000e */
[----:B------:R-:W2:Y:S01]  /*fab0*/  LDL.LU.S16 R12, [R1+0x23a] ;  /* 0x00023a00010c7983 */ /* 0x000ea20000300600 */
[----:B------:R-:W-:-:S03]  /*fac0*/  FADD.FTZ R13, R16, R13 ;  /* 0x0000000d100d7221 */ /* 0x000fc60000010000 */
[----:B------:R-:W3:Y:S01]  /*fad0*/  LDL.LU.S16 R16, [R1+0x2a4] ;  /* 0x0002a40001107983 */ /* 0x000ee20000300600 */
[----:B----4-:R-:W-:-:S05]  /*fae0*/  HADD2.F32 R15, -RZ, R15.H0_H0 ;  /* 0x2000000fff0f7230 */ /* 0x010fca0000004100 */
[----:B------:R-:W-:Y:S01]  /*faf0*/  FADD.FTZ R8, R8, R15 ;  /* 0x0000000f08087221 */ /* 0x000fe20000010000 */
[----:B--2---:R-:W-:-:S05]  /*fb00*/  HADD2.F32 R12, -RZ, R12.H0_H0 ;  /* 0x2000000cff0c7230 */ /* 0x004fca0000004100 */
[----:B------:R-:W-:-:S04]  /*fb10*/  FADD.FTZ R12, R12, -UR28 ;  /* 0x8000001c0c0c7e21 */ /* 0x000fc80008010000 */
[----:B------:R-:W-:-:S04]  /*fb20*/  FMUL.FTZ R12, R12, UR16 ;  /* 0x000000100c0c7c20 */ /* 0x000fc80008410000 */
[----:B------:R-:W-:Y:S01]  /*fb30*/  FFMA.FTZ R9, R15, R12, R9 ;  /* 0x0000000c0f097223 */ /* 0x000fe20000010009 */
[----:B------:R-:W-:-:S04]  /*fb40*/  FMUL.FTZ R15, R3, R15 ;  /* 0x0000000f030f7220 */ /* 0x000fc80000410000 */
[----:B------:R-:W-:Y:S01]  /*fb50*/  FFMA.FTZ R14, R12, R15, R14 ;  /* 0x0000000f0c0e7223 */ /* 0x000fe2000001000e */
[----:B---3--:R-:W-:Y:S02]  /*fb60*/  HADD2.F32 R12, -RZ, R16.H0_H0 ;  /* 0x20000010ff0c7230 */ /* 0x008fe40000004100 */
[----:B------:R-:W-:Y:S02]  /*fb70*/  HADD2.F32 R16, -RZ, R17.H0_H0 ;  /* 0x20000011ff107230 */ /* 0x000fe40000004100 */
[----:B------:R-:W-:Y:S01]  /*fb80*/  FADD.FTZ R13, R13, R15 ;  /* 0x0000000f0d0d7221 */ /* 0x000fe20000010000 */
        /* <DEDUP_REMOVED lines=10> */
[----:B------:R-:W3:Y:S01]  /*fc30*/  LDL.LU.S16 R18, [R1+0x2de] ;  /* 0x0002de0001127983 */ /* 0x000ee20000300600 */
[----:B------:R-:W-:-:S03]  /*fc40*/  FADD.FTZ R12, R12, -UR28 ;  /* 0x8000001c0c0c7e21 */ /* 0x000fc60008010000 */
[----:B------:R-:W4:Y:S01]  /*fc50*/  LDL.LU.S16 R36, [R1+0x38e] ;  /* 0x00038e0001247983 */ /* 0x000f220000300600 */
        /* <DEDUP_REMOVED lines=8> */
[----:B------:R-:W4:Y:S01]  /*fce0*/  LDL.S16 R33, [R1+0x38c] ;  /* 0x00038c0001217983 */ /* 0x000f220000100600 */
[----:B------:R-:W-:-:S04]  /*fcf0*/  FADD.FTZ R12, R12, -UR28 ;  /* 0x8000001c0c0c7e21 */ /* 0x000fc80008010000 */
[----:B------:R-:W-:Y:S01]  /*fd00*/  FMUL.FTZ R12, R12, UR16 ;  /* 0x000000100c0c7c20 */ /* 0x000fe20008410000 */
[----:B------:R-:W-:-:S03]  /*fd10*/  FADD.FTZ R10, R10, R16 ;  /* 0x000000100a0a7221 */ /* 0x000fc60000010000 */
[----:B------:R-:W-:Y:S01]  /*fd20*/  FFMA.FTZ R11, R16, R12, R11 ;  /* 0x0000000c100b7223 */ /* 0x000fe2000001000b */
[----:B------:R-:W-:-:S04]  /*fd30*/  FMUL.FTZ R16, R5, R16 ;  /* 0x0000001005107220 */ /* 0x000fc80000410000 */
[----:B------:R-:W-:Y:S01]  /*fd40*/  FFMA.FTZ R14, R12, R16, R14 ;  /* 0x000000100c0e7223 */ /* 0x000fe2000001000e */
[----:B------:R-:W-:Y:S01]  /*fd50*/  FADD.FTZ R13, R16, R13 ;  /* 0x0000000d100d7221 */ /* 0x000fe20000010000 */
[----:B------:R-:W-:Y:S02]  /*fd60*/  HADD2.F32 R16, -RZ, R26.H0_H0 ;  /* 0x2000001aff107230 */ /* 0x000fe40000004100 */
[----:B------:R-:W4:Y:S01]  /*fd70*/  LDL.LU.S16 R26, [R1+0x344] ;  /* 0x00034400011a7983 */ /* 0x000f220000300600 */
[----:B------:R-:W-:-:S03]  /*fd80*/  HADD2.F32 R15, -RZ, R27.H0_H0 ;  /* 0x2000001bff0f7230 */ /* 0x000fc60000004100 */
[----:B------:R-:W4:Y:S01]  /*fd90*/  LDL.S16 R27, [R1+0x368] ;  /* 0x00036800011b7983 */ /* 0x000f220000100600 */
[----:B------:R-:W-:-:S03]  /*fda0*/  HADD2.F32 R12, -RZ, R32.H0_H0 ;  /* 0x20000020ff0c7230 */ /* 0x000fc60000004100 */
[----:B------:R-:W4:Y:S02]  /*fdb0*/  LDL.S16 R32, [R1+0x346] ;  /* 0x0003460001207983 */ /* 0x000f240000100600 */
[----:B------:R-:W-:-:S04]  /*fdc0*/  FADD.FTZ R12, R12, -UR28 ;  /* 0x8000001c0c0c7e21 */ /* 0x000fc80008010000 */
[----:B------:R-:W-:Y:S01]  /*fdd0*/  FMUL.FTZ R12, R12, UR16 ;  /* 0x000000100c0c7c20 */ /* 0x000fe20008410000 */
[----:B------:R-:W-:-:S03]  /*fde0*/  FADD.FTZ R8, R8, R15 ;  /* 0x0000000f08087221 */ /* 0x000fc60000010000 */
[----:B------:R-:W-:Y:S01]  /*fdf0*/  FFMA.FTZ R9, R15, R12, R9 ;  /* 0x0000000c0f097223 */ /* 0x000fe20000010009 */
[----:B------:R-:W-:-:S04]  /*fe00*/  FMUL.FTZ R15, R3, R15 ;  /* 0x0000000f030f7220 */ /* 0x000fc80000410000 */
[----:B------:R-:W-:Y:S01]  /*fe10*/  FFMA.FTZ R14, R12, R15, R14 ;  /* 0x0000000f0c0e7223 */ /* 0x000fe2000001000e */
[----:B------:R-:W-:-:S05]  /*fe20*/  HADD2.F32 R12, -RZ, R40.H0_H0 ;  /* 0x20000028ff0c7230 */ /* 0x000fca0000004100 */
[----:B------:R-:W-:-:S04]  /*fe30*/  FADD.FTZ R12, R12, -UR28 ;  /* 0x8000001c0c0c7e21 */ /* 0x000fc80008010000 */
[----:B------:R-:W-:Y:S01]  /*fe40*/  FMUL.FTZ R12, R12, UR16 ;  /* 0x000000100c0c7c20 */ /* 0x000fe20008410000 */
[----:B------:R-:W-:-:S03]  /*fe50*/  FADD.FTZ R10, R10, R16 ;  /* 0x000000100a0a7221 */ /* 0x000fc60000010000 */
[----:B------:R-:W-:Y:S01]  /*fe60*/  FFMA.FTZ R11, R16, R12, R11 ;  /* 0x0000000c100b7223 */ /* 0x000fe2000001000b */
[----:B------:R-:W-:-:S04]  /*fe70*/  FMUL.FTZ R16, R5, R16 ;  /* 0x0000001005107220 */ /* 0x000fc80000410000 */
[----:B------:R-:W-:Y:S01]  /*fe80*/  FFMA.FTZ R14, R12, R16, R14 ;  /* 0x000000100c0e7223 */ /* 0x000fe2000001000e */
[----:B------:R-:W-:Y:S02]  /*fe90*/  HADD2.F32 R12, -RZ, R45.H1_H1 ;  /* 0x3000002dff0c7230 */ /* 0x000fe40000004100 */
[----:B------:R-:W-:Y:S01]  /*fea0*/  FADD.FTZ R13, R13, R15 ;  /* 0x0000000f0d0d7221 */ /* 0x000fe20000010000 */
[----:B------:R-:W-:Y:S02]  /*feb0*/  HADD2.F32 R15, -RZ, R25.H0_H0 ;  /* 0x20000019ff0f7230 */ /* 0x000fe40000004100 */
[----:B------:R-:W-:Y:S02]  /*fec0*/  HADD2.F32 R45, -RZ, R45.H0_H0 ;  /* 0x2000002dff2d7230 */ /* 0x000fe40000004100 */
[----:B------:R-:W-:Y:S01]  /*fed0*/  FADD.FTZ R12, R12, -UR28 ;  /* 0x8000001c0c0c7e21 */ /* 0x000fe20008010000 */
[----:B------:R-:W-:Y:S01]  /*fee0*/  FADD.FTZ R13, R16, R13 ;  /* 0x0000000d100d7221 */ /* 0x000fe20000010000 */
[----:B------:R-:W-:Y:S01]  /*fef0*/  HADD2.F32 R43, -RZ, R43.H1_H1 ;  /* 0x3000002bff2b7230 */ /* 0x000fe20000004100 */
[----:B------:R-:W4:Y:S01]  /*ff00*/  LDL.S16 R25, [R1+0x3ac] ;  /* 0x0003ac0001197983 */ /* 0x000f220000100600 */
        /* <DEDUP_REMOVED lines=8> */
[----:B------:R-:W-:Y:S01]  /*ff90*/  FADD.FTZ R13, R13, R15 ;  /* 0x0000000f0d0d7221 */ /* 0x000fe20000010000 */
[----:B------:R-:W-:Y:S01]  /*ffa0*/  FADD.FTZ R12, R12, -UR28 ;  /* 0x8000001c0c0c7e21 */ /* 0x000fe20008010000 */
[----:B------:R-:W-:Y:S01]  /*ffb0*/  HADD2.F32 R39, -RZ, R39.H1_H1 ;  /* 0x30000027ff277230 */ /* 0x000fe20000004100 */
[----:B------:R-:W4:Y:S02]  /*ffc0*/  LDL.LU.S16 R23, [R1+0x416] ;  /* 0x0004160001177983 */ /* 0x000f240000300600 */
[----:B------:R-:W-:Y:S01]  /*ffd0*/  FMUL.FTZ R12, R12, UR16 ;  /* 0x000000100c0c7c20 */ /* 0x000fe20008410000 */
[----:B------:R-:W-:-:S03]  /*ffe0*/  FADD.FTZ R10, R10, R16 ;  /* 0x000000100a0a7221 */ /* 0x000fc60000010000 */
[----:B------:R-:W-:Y:S01]  /*fff0*/  FFMA.FTZ R11, R16, R12, R11 ;  /* 0x0000000c100b7223 */ /* 0x000fe2000001000b */
[----:B------:R-:W-:-:S04]  /*10000*/  FMUL.FTZ R16, R5, R16 ;  /* 0x0000001005107220 */ /* 0x000fc80000410000 */
[----:B------:R-:W-:Y:S01]  /*10010*/  FFMA.FTZ R14, R12, R16, R14 ;  /* 0x000000100c0e7223 */ /* 0x000fe2000001000e */
[----:B------:R-:W-:-:S05]  /*10020*/  HADD2.F32 R12, -RZ, R44.H0_H0 ;  /* 0x2000002cff0c7230 */ /* 0x000fca0000004100 */
[----:B------:R-:W-:-:S04]  /*10030*/  FADD.FTZ R12, R12, -UR28 ;  /* 0x8000001c0c0c7e21 */ /* 0x000fc80008010000 */
[----:B------:R-:W-:-:S04]  /*10040*/  FMUL.FTZ R12, R12, UR16 ;  /* 0x000000100c0c7c20 */ /* 0x000fc80008410000 */
[----:B------:R-:W-:Y:S01]  /*10050*/  FFMA.FTZ R9, R45, R12, R9 ;  /* 0x0000000c2d097223 */ /* 0x000fe20000010009 */
[----:B------:R-:W-:-:S04]  /*10060*/  FMUL.FTZ R45, R3, R45 ;  /* 0x0000002d032d7220 */ /* 0x000fc80000410000 */
[----:B------:R-:W-:Y:S01]  /*10070*/  FFMA.FTZ R14, R12, R45, R14 ;  /* 0x0000002d0c0e7223 */ /* 0x000fe2000001000e */
[----:B------:R-:W-:Y:S02]  /*10080*/  HADD2.F32 R12, -RZ, R38.H1_H1 ;  /* 0x30000026ff0c7230 */ /* 0x000fe40000004100 */
[----:B------:R-:W-:-:S03]  /*10090*/  HADD2.F32 R15, -RZ, R42.H1_H1 ;  /* 0x3000002aff0f7230 */ /* 0x000fc60000004100 */
[----:B------:R-:W-:Y:S01]  /*100a0*/  FADD.FTZ R12, R12, -UR28 ;  /* 0x8000001c0c0c7e21 */ /* 0x000fe20008010000 */
[----:B------:R-:W-:Y:S02]  /*100b0*/  HADD2.F32 R44, -RZ, R44.H1_H1 ;  /* 0x3000002cff2c7230 */ /* 0x000fe40000004100 */
[----:B------:R-:W-:Y:S01]  /*100c0*/  FADD.FTZ R15, R15, -UR28 ;  /* 0x8000001c0f0f7e21 */ /* 0x000fe20008010000 */
[----:B------:R-:W-:Y:S01]  /*100d0*/  FMUL.FTZ R12, R12, UR16 ;  /* 0x000000100c0c7c20 */ /* 0x000fe20008410000 */
[----:B------:R-:W-:Y:S02]  /*100e0*/  HADD2.F32 R38, -RZ, R38.H0_H0 ;  /* 0x20000026ff267230 */ /* 0x000fe40000004100 */
[----:B------:R-:W-:Y:S01]  /*100f0*/  FADD.FTZ R10, R10, R44 ;  /* 0x0000002c0a0a7221 */ /* 0x000fe20000010000 */
[----:B------:R-:W-:Y:S01]  /*10100*/  FMUL.FTZ R15, R15, UR16 ;  /* 0x000000100f0f7c20 */ /* 0x000fe20008410000 */
[----:B------:R-:W-:Y:S01]  /*10110*/  FFMA.FTZ R11, R44, R12, R11 ;  /* 0x0000000c2c0b7223 */ /* 0x000fe2000001000b */
[----:B------:R-:W-:Y:S01]  /*10120*/  FMUL.FTZ R44, R5, R44 ;  /* 0x0000002c052c7220 */ /* 0x000fe20000410000 */
[----:B------:R-:W-:Y:S01]  /*10130*/  FADD.FTZ R13, R16, R13 ;  /* 0x0000000d100d7221 */ /* 0x000fe20000010000 */
[----:B------:R-:W-:Y:S01]  /*10140*/  FADD.FTZ R8, R8, R43 ;  /* 0x0000002b08087221 */ /* 0x000fe20000010000 */
[----:B------:R-:W-:Y:S01]  /*10150*/  FFMA.FTZ R9, R43, R15, R9 ;  /* 0x0000000f2b097223 */ /* 0x000fe20000010009 */
[----:B------:R-:W-:Y:S01]  /*10160*/  FFMA.FTZ R14, R12, R44, R14 ;  /* 0x0000002c0c0e7223 */ /* 0x000fe2000001000e */
[----:B------:R-:W-:Y:S01]  /*10170*/  FMUL.FTZ R43, R3, R43 ;  /* 0x0000002b032b7220 */ /* 0x000fe20000410000 */
[----:B------:R-:W-:Y:S01]  /*10180*/  FADD.FTZ R38, R38, -UR28 ;  /* 0x8000001c26267e21 */ /* 0x000fe20008010000 */
[----:B------:R-:W-:Y:S01]  /*10190*/  FADD.FTZ R13, R13, R45 ;  /* 0x0000002d0d0d7221 */ /* 0x000fe20000010000 */
[----:B------:R-:W-:-:S02]  /*101a0*/  HADD2.F32 R12, -RZ, R30.H0_H0 ;  /* 0x2000001eff0c7230 */ /* 0x000fc40000004100 */
[----:B------:R-:W-:Y:S01]  /*101b0*/  FFMA.FTZ R14, R15, R43, R14 ;  /* 0x0000002b0f0e7223 */ /* 0x000fe2000001000e */
[----:B------:R-:W-:Y:S01]  /*101c0*/  FMUL.FTZ R38, R38, UR16 ;  /* 0x0000001026267c20 */ /* 0x000fe20008410000 */
[----:B------:R-:W-:Y:S01]  /*101d0*/  FADD.FTZ R13, R44, R13 ;  /* 0x0000000d2c0d7221 */ /* 0x000fe20000010000 */
[----:B------:R-:W-:Y:S02]  /*101e0*/  HADD2.F32 R15, -RZ, R41.H0_H0 ;  /* 0x20000029ff0f7230 */ /* 0x000fe40000004100 */
[----:B------:R-:W-:Y:S01]  /*101f0*/  FADD.FTZ R10, R10, R12 ;  /* 0x0000000c0a0a7221 */ /* 0x000fe20000010000 */
[----:B------:R-:W-:Y:S01]  /*10200*/  FFMA.FTZ R11, R12, R38, R11 ;  /* 0x000000260c0b7223 */ /* 0x000fe2000001000b */
[----:B------:R-:W-:Y:S01]  /*10210*/  FADD.FTZ R13, R13, R43 ;  /* 0x0000002b0d0d7221 */ /* 0x000fe20000010000 */
[----:B------:R-:W-:Y:S01]  /*10220*/  FMUL.FTZ R12, R5, R12 ;  /* 0x0000000c050c7220 */ /* 0x000fe20000410000 */
[----:B------:R-:W-:Y:S02]  /*10230*/  HADD2.F32 R42, -RZ, R42.H0_H0 ;  /* 0x2000002aff2a7230 */ /* 0x000fe40000004100 */
[----:B------:R-:W-:Y:S01]  /*10240*/  FADD.FTZ R15, R15, -UR28 ;  /* 0x8000001c0f0f7e21 */ /* 0x000fe20008010000 */
[----:B------:R-:W-:-:S02]  /*10250*/  HADD2.F32 R16, -RZ, R37.H1_H1 ;  /* 0x30000025ff107230 */ /* 0x000fc40000004100 */
[----:B------:R-:W-:Y:S01]  /*10260*/  FFMA.FTZ R14, R38, R12, R14 ;  /* 0x0000000c260e7223 */ /* 0x000fe2000001000e */
[----:B------:R-:W-:Y:S01]  /*10270*/  FADD.FTZ R13, R12, R13 ;  /* 0x0000000d0c0d7221 */ /* 0x000fe20000010000 */
[----:B------:R-:W-:Y:S01]  /*10280*/  FMUL.FTZ R15, R15, UR16 ;  /* 0x000000100f0f7c20 */ /* 0x000fe20008410000 */
[----:B------:R-:W-:Y:S01]  /*10290*/  FMUL.FTZ R12, R3, R42 ;  /* 0x0000002a030c7220 */ /* 0x000fe20000410000 */
[----:B------:R-:W-:Y:S02]  /*102a0*/  HADD2.F32 R41, -RZ, R41.H1_H1 ;  /* 0x30000029ff297230 */ /* 0x000fe40000004100 */
[----:B------:R-:W-:Y:S01]  /*102b0*/  FADD.FTZ R16, R16, -UR28 ;  /* 0x8000001c10107e21 */ /* 0x000fe20008010000 */
[----:B------:R-:W-:Y:S02]  /*102c0*/  HADD2.F32 R37, -RZ, R37.H0_H0 ;  /* 0x20000025ff257230 */ /* 0x000fe40000004100 */
[----:B------:R-:W-:Y:S01]  /*102d0*/  FADD.FTZ R13, R13, R12 ;  /* 0x0000000c0d0d7221 */ /* 0x000fe20000010000 */
[----:B------:R-:W-:Y:S01]  /*102e0*/  FFMA.FTZ R14, R15, R12, R14 ;  /* 0x0000000c0f0e7223 */ /* 0x000fe2000001000e */
[----:B------:R-:W-:Y:S01]  /*102f0*/  FADD.FTZ R39, R39, -UR28 ;  /* 0x8000001c27277e21 */ /* 0x000fe20008010000 */
[----:B------:R-:W-:Y:S01]  /*10300*/  FMUL.FTZ R16, R16, UR16 ;  /* 0x0000001010107c20 */ /* 0x000fe20008410000 */
[----:B------:R-:W-:Y:S01]  /*10310*/  FMUL.FTZ R12, R5, R41 ;  /* 0x00000029050c7220 */ /* 0x000fe20000410000 */
[----:B------:R-:W-:-:S02]  /*10320*/  HADD2.F32 R40, -RZ, R40.H1_H1 ;  /* 0x30000028ff287230 */ /* 0x000fc40000004100 */
[----:B------:R-:W-:Y:S01]  /*10330*/  FADD.FTZ R8, R8, R42 ;  /* 0x0000002a08087221 */ /* 0x000fe20000010000 */
[----:B------:R-:W-:Y:S01]  /*10340*/  FFMA.FTZ R9, R42, R15, R9 ;  /* 0x0000000f2a097223 */ /* 0x000fe20000010009 */
[----:B------:R-:W-:Y:S01]  /*10350*/  FADD.FTZ R37, R37, -UR28 ;  /* 0x8000001c25257e21 */ /* 0x000fe20008010000 */
[----:B------:R-:W-:Y:S01]  /*10360*/  FMUL.FTZ R39, R39, UR16 ;  /* 0x0000001027277c20 */ /* 0x000fe20008410000 */
[----:B------:R-:W-:Y:S01]  /*10370*/  FADD.FTZ R13, R12, R13 ;  /* 0x0000000d0c0d7221 */ /* 0x000fe20000010000 */
[----:B------:R-:W-:Y:S01]  /*10380*/  FFMA.FTZ R14, R16, R12, R14 ;  /* 0x0000000c100e7223 */ /* 0x000fe2000001000e */
[----:B------:R-:W-:Y:S02]  /*10390*/  HADD2.F32 R15, -RZ, R31.H0_H0 ;  /* 0x2000001fff0f7230 */ /* 0x000fe40000004100 */
[----:B------:R-:W-:Y:S01]  /*103a0*/  FADD.FTZ R10, R10, R41 ;  /* 0x000000290a0a7221 */ /* 0x000fe20000010000 */
[----:B------:R-:W-:Y:S01]  /*103b0*/  FFMA.FTZ R11, R41, R16, R11 ;  /* 0x00000010290b7223 */ /* 0x000fe2000001000b */
[----:B------:R-:W-:Y:S01]  /*103c0*/  FMUL.FTZ R37, R37, UR16 ;  /* 0x0000001025257c20 */ /* 0x000fe20008410000 */
[----:B------:R-:W-:Y:S01]  /*103d0*/  FADD.FTZ R8, R8, R40 ;  /* 0x0000002808087221 */ /* 0x000fe20000010000 */
[----:B------:R-:W-:Y:S01]  /*103e0*/  FFMA.FTZ R9, R40, R39, R9 ;  /* 0x0000002728097223 */ /* 0x000fe20000010009 */
[----:B------:R-:W-:Y:S01]  /*103f0*/  FMUL.FTZ R40, R3, R40 ;  /* 0x0000002803287220 */ /* 0x000fe20000410000 */
[----:B------:R-:W-:-:S03]  /*10400*/  FADD.FTZ R15, R15, -UR28 ;  /* 0x8000001c0f0f7e21 */ /* 0x000fc60008010000 */
[----:B------:R-:W-:Y:S01]  /*10410*/  FADD.FTZ R13, R13, R40 ;  /* 0x000000280d0d7221 */ /* 0x000fe20000010000 */
[----:B------:R-:W-:Y:S01]  /*10420*/  FFMA.FTZ R14, R39, R40, R14 ;  /* 0x00000028270e7223 */ /* 0x000fe2000001000e */
[----:B------:R-:W-:Y:S01]  /*10430*/  FMUL.FTZ R15, R15, UR16 ;  /* 0x000000100f0f7c20 */ /* 0x000fe20008410000 */
[----:B---3--:R-:W-:Y:S02]  /*10440*/  HADD2.F32 R12, -RZ, R18.H0_H0 ;  /* 0x20000012ff0c7230 */ /* 0x008fe40000004100 */
[----:B------:R-:W3:Y:S03]  /*10450*/  LDL.LU.S16 R18, [R1+0x36a] ;  /* 0x00036a0001127983 */ /* 0x000ee60000300600 */
[----:B------:R-:W-:Y:S01]  /*10460*/  FADD.FTZ R10, R10, R12 ;  /* 0x0000000c0a0a7221 */ /* 0x000fe20000010000 */
[----:B------:R-:W-:Y:S01]  /*10470*/  FFMA.FTZ R11, R12, R37, R11 ;  /* 0x000000250c0b7223 */ /* 0x000fe2000001000b */
[----:B------:R-:W-:-:S04]  /*10480*/  FMUL.FTZ R12, R5, R12 ;  /* 0x0000000c050c7220 */ /* 0x000fc80000410000 */
[----:B------:R-:W-:Y:S01]  /*10490*/  FADD.FTZ R13, R12, R13 ;  /* 0x0000000d0c0d7221 */ /* 0x000fe20000010000 */
[----:B------:R-:W-:Y:S01]  /*104a0*/  FFMA.FTZ R14, R37, R12, R14 ;  /* 0x0000000c250e7223 */ /* 0x000fe2000001000e */
[----:B--2---:R-:W-:-:S05]  /*104b0*/  HADD2.F32 R12, -RZ, R17.H0_H0 ;  /* 0x20000011ff0c7230 */ /* 0x004fca0000004100 */
[----:B------:R-:W-:-:S04]  /*104c0*/  FADD.FTZ R12, R12, -UR28 ;  /* 0x8000001c0c0c7e21 */ /* 0x000fc80008010000 */
[----:B------:R-:W-:Y:S01]  /*104d0*/  FMUL.FTZ R12, R12, UR16 ;  /* 0x000000100c0c7c20 */ /* 0x000fe20008410000 */
[----:B----4-:R-:W-:Y:S02]  /*104e0*/  HADD2.F32 R16, -RZ, R26.H0_H0 ;  /* 0x2000001aff107230 */ /* 0x010fe40000004100 */
[----:B------:R-:W2:Y:S03]  /*104f0*/  LDL.S16 R26, [R1+0x3bc] ;  /* 0x0003bc00011a7983 */ /* 0x000ea60000100600 */
[----:B------:R-:W-:Y:S01]  /*10500*/  FMUL.FTZ R17, R3, R16 ;  /* 0x0000001003117220 */ /* 0x000fe20000410000 */
[----:B------:R-:W-:Y:S01]  /*10510*/  FADD.FTZ R8, R8, R16 ;  /* 0x0000001008087221 */ /* 0x000fe20000010000 */
[----:B------:R-:W-:Y:S01]  /*10520*/  FFMA.FTZ R9, R16, R15, R9 ;  /* 0x0000000f10097223 */ /* 0x000fe20000010009 */
[----:B------:R-:W-:Y:S02]  /*10530*/  HADD2.F32 R16, -RZ, R27.H0_H0 ;  /* 0x2000001bff107230 */ /* 0x000fe40000004100 */
[----:B------:R-:W4:Y:S01]  /*10540*/  LDL.S16 R27, [R1+0x3c4] ;  /* 0x0003c400011b7983 */ /* 0x000f220000100600 */
[----:B------:R-:W-:Y:S01]  /*10550*/  FFMA.FTZ R14, R15, R17, R14 ;  /* 0x000000110f0e7223 */ /* 0x000fe2000001000e */
[----:B------:R-:W-:-:S02]  /*10560*/  HADD2.F32 R15, -RZ, R32.H0_H0 ;  /* 0x20000020ff0f7230 */ /* 0x000fc40000004100 */
[----:B------:R-:W2:Y:S03]  /*10570*/  LDL.LU.S16 R32, [R1+0x3b2] ;  /* 0x0003b20001207983 */ /* 0x000ea60000300600 */
[----:B------:R-:W-:Y:S01]  /*10580*/  FADD.FTZ R10, R10, R15 ;  /* 0x0000000f0a0a7221 */ /* 0x000fe20000010000 */
[----:B------:R-:W-:Y:S01]  /*10590*/  FFMA.FTZ R11, R15, R12, R11 ;  /* 0x0000000c0f0b7223 */ /* 0x000fe2000001000b */
[----:B------:R-:W-:Y:S01]  /*105a0*/  FMUL.FTZ R15, R5, R15 ;  /* 0x0000000f050f7220 */ /* 0x000fe20000410000 */
[----:B------:R-:W-:Y:S01]  /*105b0*/  FADD.FTZ R13, R13, R17 ;  /* 0x000000110d0d7221 */ /* 0x000fe20000010000 */
[----:B------:R-:W-:Y:S02]  /*105c0*/  HADD2.F32 R17, -RZ, R33.H0_H0 ;  /* 0x20000021ff117230 */ /* 0x000fe40000004100 */
[----:B------:R-:W-:Y:S01]  /*105d0*/  FFMA.FTZ R14, R12, R15, R14 ;  /* 0x0000000f0c0e7223 */ /* 0x000fe2000001000e */
[----:B------:R-:W-:Y:S01]  /*105e0*/  HADD2.F32 R12, -RZ, R36.H0_H0 ;  /* 0x20000024ff0c7230 */ /* 0x000fe20000004100 */
[----:B------:R-:W2:Y:S04]  /*105f0*/  LDL.S16 R33, [R1+0x3b8] ;  /* 0x0003b80001217983 */ /* 0x000ea80000100600 */
[----:B------:R-:W2:Y:S01]  /*10600*/  LDL.LU.S16 R36, [R1+0x3be] ;  /* 0x0003be0001247983 */ /* 0x000ea20000300600 */
[----:B------:R-:W-:-:S04]  /*10610*/  FADD.FTZ R16, R16, -UR28 ;  /* 0x8000001c10107e21 */ /* 0x000fc80008010000 */
[----:B------:R-:W-:Y:S01]  /*10620*/  FMUL.FTZ R16, R16, UR16 ;  /* 0x0000001010107c20 */ /* 0x000fe20008410000 */
[----:B------:R-:W-:Y:S01]  /*10630*/  FADD.FTZ R8, R8, R17 ;  /* 0x0000001108087221 */ /* 0x000fe20000010000 */
[----:B------:R-:W-:Y:S02]  /*10640*/  FADD.FTZ R13, R15, R13 ;  /* 0x0000000d0f0d7221 */ /* 0x000fe40000010000 */
[----:B------:R-:W-:Y:S01]  /*10650*/  FFMA.FTZ R9, R17, R16, R9 ;  /* 0x0000001011097223 */ /* 0x000fe20000010009 */
[----:B------:R-:W-:Y:S01]  /*10660*/  FMUL.FTZ R17, R3, R17 ;  /* 0x0000001103117220 */ /* 0x000fe20000410000 */
[----:B------:R-:W-:Y:S02]  /*10670*/  HADD2.F32 R15, -RZ, R34.H0_H0 ;  /* 0x20000022ff0f7230 */ /* 0x000fe40000004100 */
[----:B------:R-:W-:Y:S01]  /*10680*/  FADD.FTZ R10, R10, R12 ;  /* 0x0000000c0a0a7221 */ /* 0x000fe20000010000 */
[----:B------:R-:W-:Y:S01]  /*10690*/  FFMA.FTZ R14, R16, R17, R14 ;  /* 0x00000011100e7223 */ /* 0x000fe2000001000e */
[----:B------:R-:W-:Y:S01]  /*106a0*/  FADD.FTZ R13, R13, R17 ;  /* 0x000000110d0d7221 */ /* 0x000fe20000010000 */
[----:B------:R-:W-:Y:S01]  /*106b0*/  FMUL.FTZ R16, R5, R12 ;  /* 0x0000000c05107220 */ /* 0x000fe20000410000 */
[----:B------:R-:W-:-:S03]  /*106c0*/  FADD.FTZ R15, R15, -UR28 ;  /* 0x8000001c0f0f7e21 */ /* 0x000fc60008010000 */
[----:B------:R-:W-:Y:S01]  /*106d0*/  FADD.FTZ R13, R16, R13 ;  /* 0x0000000d100d7221 */ /* 0x000fe20000010000 */
[----:B------:R-:W-:Y:S01]  /*106e0*/  FMUL.FTZ R15, R15, UR16 ;  /* 0x000000100f0f7c20 */ /* 0x000fe20008410000 */
[----:B------:R-:W-:-:S05]  /*106f0*/  HADD2.F32 R17, -RZ, R35.H0_H0 ;  /* 0x20000023ff117230 */ /* 0x000fca0000004100 */
[----:B------:R-:W-:Y:S01]  /*10700*/  FADD.FTZ R10, R10, R17 ;  /* 0x000000110a0a7221 */ /* 0x000fe20000010000 */
[----:B---3--:R-:W-:-:S05]  /*10710*/  HADD2.F32 R18, -RZ, R18.H0_H0 ;  /* 0x20000012ff127230 */ /* 0x008fca0000004100 */
[----:B------:R-:W-:-:S04]  /*10720*/  FADD.FTZ R18, R18, -UR28 ;  /* 0x8000001c12127e21 */ /* 0x000fc80008010000 */
[----:B------:R-:W-:-:S04]  /*10730*/  FMUL.FTZ R18, R18, UR16 ;  /* 0x0000001012127c20 */ /* 0x000fc80008410000 */
[----:B------:R-:W-:Y:S01]  /*10740*/  FFMA.FTZ R11, R12, R18, R11 ;  /* 0x000000120c0b7223 */ /* 0x000fe2000001000b */
[----:B------:R-:W-:Y:S01]  /*10750*/  FFMA.FTZ R14, R18, R16, R14 ;  /* 0x00000010120e7223 */ /* 0x000fe2000001000e */
[----:B----4-:R-:W-:Y:S02]  /*10760*/  HADD2.F32 R12, -RZ, R27.H0_H0 ;  /* 0x2000001bff0c7230 */ /* 0x010fe40000004100 */
[----:B------:R-:W3:Y:S01]  /*10770*/  LDL.S16 R27, [R1+0x3b4] ;  /* 0x0003b400011b7983 */ /* 0x000ee20000100600 */
[----:B--2---:R-:W-:Y:S02]  /*10780*/  HADD2.F32 R16, -RZ, R32.H0_H0 ;  /* 0x20000020ff107230 */ /* 0x004fe40000004100 */
[----:B------:R-:W-:Y:S01]  /*10790*/  FADD.FTZ R12, R12, -UR28 ;  /* 0x8000001c0c0c7e21 */ /* 0x000fe20008010000 */
[----:B------:R-:W2:Y:S03]  /*107a0*/  LDL.LU.S16 R32, [R1+0x3ba] ;  /* 0x0003ba0001207983 */ /* 0x000ea60000300600 */
[----:B------:R-:W-:Y:S01]  /*107b0*/  FMUL.FTZ R12, R12, UR16 ;  /* 0x000000100c0c7c20 */ /* 0x000fe20008410000 */
[----:B------:R-:W-:Y:S01]  /*107c0*/  FADD.FTZ R8, R8, R16 ;  /* 0x0000001008087221 */ /* 0x000fe20000010000 */
[----:B------:R-:W-:Y:S01]  /*107d0*/  FFMA.FTZ R9, R16, R15, R9 ;  /* 0x0000000f10097223 */ /* 0x000fe20000010009 */
[----:B------:R-:W-:Y:S01]  /*107e0*/  FMUL.FTZ R16, R3, R16 ;  /* 0x0000001003107220 */ /* 0x000fe20000410000 */
[----:B------:R-:W-:Y:S01]  /*107f0*/  FFMA.FTZ R11, R17, R12, R11 ;  /* 0x0000000c110b7223 */ /* 0x000fe2000001000b */
[----:B------:R-:W-:-:S02]  /*10800*/  FMUL.FTZ R17, R5, R17 ;  /* 0x0000001105117220 */ /* 0x000fc40000410000 */
[----:B------:R-:W-:Y:S01]  /*10810*/  FFMA.FTZ R14, R15, R16, R14 ;  /* 0x000000100f0e7223 */ /* 0x000fe2000001000e */
[----:B------:R-:W-:Y:S02]  /*10820*/  HADD2.F32 R15, -RZ, R33.H0_H0 ;  /* 0x20000021ff0f7230 */ /* 0x000fe40000004100 */
[----:B------:R-:W4:Y:S01]  /*10830*/  LDL.LU.S16 R33, [R1+0x3ae] ;  /* 0x0003ae0001217983 */ /* 0x000f220000300600 */
[----:B------:R-:W-:Y:S01]  /*10840*/  FFMA.FTZ R14, R12, R17, R14 ;  /* 0x000000110c0e7223 */ /* 0x000fe2000001000e */
[----:B------:R-:W-:Y:S02]  /*10850*/  HADD2.F32 R12, -RZ, R36.H0_H0 ;  /* 0x20000024ff0c7230 */ /* 0x000fe40000004100 */
        /* <DEDUP_REMOVED lines=10> */
[----:B------:R-:W-:Y:S01]  /*10900*/  FADD.FTZ R12, R12, -UR28 ;  /* 0x8000001c0c0c7e21 */ /* 0x000fe20008010000 */
[----:B------:R-:W-:Y:S01]  /*10910*/  FADD.FTZ R13, R13, R16 ;  /* 0x000000100d0d7221 */ /* 0x000fe20000010000 */
[----:B------:R-:W-:Y:S02]  /*10920*/  FFMA.FTZ R14, R18, R16, R14 ;  /* 0x00000010120e7223 */ /* 0x000fe4000001000e */
[----:B------:R-:W-:Y:S01]  /*10930*/  FMUL.FTZ R12, R12, UR16 ;  /* 0x000000100c0c7c20 */ /* 0x000fe20008410000 */
[----:B------:R-:W-:-:S02]  /*10940*/  HADD2.F32 R17, -RZ, R25.H0_H0 ;  /* 0x20000019ff117230 */ /* 0x000fc40000004100 */
[----:B------:R-:W4:Y:S03]  /*10950*/  LDL.LU.S16 R25, [R1+0x3a6] ;  /* 0x0003a60001197983 */ /* 0x000f260000300600 */
[----:B------:R-:W-:Y:S01]  /*10960*/  FADD.FTZ R8, R8, R17 ;  /* 0x0000001108087221 */ /* 0x000fe20000010000 */
[----:B---3--:R-:W-:Y:S02]  /*10970*/  HADD2.F32 R15, -RZ, R27.H0_H0 ;  /* 0x2000001bff0f7230 */ /* 0x008fe40000004100 */
[----:B------:R-:W3:Y:S01]  /*10980*/  LDL.LU.S16 R27, [R1+0x3aa] ;  /* 0x0003aa00011b7983 */ /* 0x000ee20000300600 */
[----:B--2---:R-:W-:Y:S02]  /*10990*/  HADD2.F32 R16, -RZ, R32.H0_H0 ;  /* 0x20000020ff107230 */ /* 0x004fe40000004100 */
[----:B------:R-:W-:Y:S01]  /*109a0*/  FADD.FTZ R15, R15, -UR28 ;  /* 0x8000001c0f0f7e21 */ /* 0x000fe20008010000 */
[----:B------:R-:W2:Y:S03]  /*109b0*/  LDL.S16 R32, [R1+0x3a4] ;  /* 0x0003a40001207983 */ /* 0x000ea60000100600 */
[----:B------:R-:W-:Y:S01]  /*109c0*/  FMUL.FTZ R15, R15, UR16 ;  /* 0x000000100f0f7c20 */ /* 0x000fe20008410000 */
[----:B------:R-:W-:Y:S01]  /*109d0*/  FADD.FTZ R10, R10, R16 ;  /* 0x000000100a0a7221 */ /* 0x000fe20000010000 */
[----:B------:R-:W-:Y:S01]  /*109e0*/  FFMA.FTZ R11, R16, R12, R11 ;  /* 0x0000000c100b7223 */ /* 0x000fe2000001000b */
[----:B------:R-:W-:Y:S01]  /*109f0*/  FMUL.FTZ R16, R5, R16 ;  /* 0x0000001005107220 */ /* 0x000fe20000410000 */
[----:B------:R-:W-:Y:S01]  /*10a00*/  FFMA.FTZ R9, R17, R15, R9 ;  /* 0x0000000f11097223 */ /* 0x000fe20000010009 */
[----:B------:R-:W-:-:S02]  /*10a10*/  FMUL.FTZ R17, R3, R17 ;  /* 0x0000001103117220 */ /* 0x000fc40000410000 */
[----:B------:R-:W-:Y:S01]  /*10a20*/  FFMA.FTZ R14, R12, R16, R14 ;  /* 0x000000100c0e7223 */ /* 0x000fe2000001000e */
[----:B----4-:R-:W-:Y:S02]  /*10a30*/  HADD2.F32 R12, -RZ, R33.H0_H0 ;  /* 0x20000021ff0c7230 */ /* 0x010fe40000004100 */
[----:B------:R-:W4:Y:S01]  /*10a40*/  LDL.S16 R33, [R1+0x39c] ;  /* 0x00039c0001217983 */ /* 0x000f220000100600 */
[----:B------:R-:W-:Y:S01]  /*10a50*/  FFMA.FTZ R14, R15, R17, R14 ;  /* 0x000000110f0e7223 */ /* 0x000fe2000001000e */
[----:B------:R-:W-:Y:S02]  /*10a60*/  HADD2.F32 R15, -RZ, R36.H0_H0 ;  /* 0x20000024ff0f7230 */ /* 0x000fe40000004100 */
        /* <DEDUP_REMOVED lines=15> */
[----:B------:R-:W4:Y:S03]  /*10b60*/  LDL.S16 R25, [R1+0x394] ;  /* 0x0003940001197983 */ /* 0x000f260000100600 */
[----:B------:R-:W-:Y:S01]  /*10b70*/  FADD.FTZ R10, R10, R17 ;  /* 0x000000110a0a7221 */ /* 0x000fe20000010000 */
[----:B---3--:R-:W-:Y:S02]  /*10b80*/  HADD2.F32 R12, -RZ, R27.H0_H0 ;  /* 0x2000001bff0c7230 */ /* 0x008fe40000004100 */
        /* <DEDUP_REMOVED lines=873> */
[----:B------:R-:W4:Y:S01]  /*14220*/  LDL.LU.S16 R36, [R1+0x41a] ;  /* 0x00041a0001247983 */ /* 0x000f220000300600 */
[----:B------:R-:W-:Y:S02]  /*14230*/  HADD2.F32 R18, -RZ, R26.H0_H0 ;  /* 0x2000001aff127230 */ /* 0x000fe40000004100 */
[----:B------:R-:W-:Y:S01]  /*14240*/  FADD.FTZ R13, R13, R16 ;  /* 0x000000100d0d7221 */ /* 0x000fe20000010000 */
[----:B------:R-:W-:Y:S01]  /*14250*/  FADD.FTZ R8, R8, R15 ;  /* 0x0000000f08087221 */ /* 0x000fe20000010000 */
[----:B------:R-:W-:Y:S01]  /*14260*/  FADD.FTZ R12, R12, -UR28 ;  /* 0x8000001c0c0c7e21 */ /* 0x000fe20008010000 */
[----:B------:R-:W4:Y:S01]  /*14270*/  LDL.LU.S16 R26, [R1+0x420] ;  /* 0x00042000011a7983 */ /* 0x000f220000300600 */
[----:B------:R-:W-:-:S04]  /*14280*/  FADD.FTZ R18, R18, -UR28 ;  /* 0x8000001c12127e21 */ /* 0x000fc80008010000 */
[----:B------:R-:W-:Y:S01]  /*14290*/  FMUL.FTZ R18, R18, UR16 ;  /* 0x0000001012127c20 */ /* 0x000fe20008410000 */
[----:B------:R-:W-:Y:S01]  /*142a0*/  FADD.FTZ R13, R17, R13 ;  /* 0x0000000d110d7221 */ /* 0x000fe20000010000 */
[----:B------:R-:W-:Y:S02]  /*142b0*/  FMUL.FTZ R16, R3, R15 ;  /* 0x0000000f03107220 */ /* 0x000fe40000410000 */
[----:B------:R-:W-:Y:S02]  /*142c0*/  FFMA.FTZ R9, R15, R18, R9 ;  /* 0x000000120f097223 */ /* 0x000fe40000010009 */
[----:B------:R-:W-:Y:S01]  /*142d0*/  FADD.FTZ R13, R13, R16 ;  /* 0x000000100d0d7221 */ /* 0x000fe20000010000 */
[----:B------:R-:W-:Y:S01]  /*142e0*/  FFMA.FTZ R14, R18, R16, R14 ;  /* 0x00000010120e7223 */ /* 0x000fe2000001000e */
[----:B------:R-:W-:Y:S01]  /*142f0*/  FMUL.FTZ R12, R12, UR16 ;  /* 0x000000100c0c7c20 */ /* 0x000fe20008410000 */
[----:B------:R-:W-:Y:S02]  /*14300*/  HADD2.F32 R17, -RZ, R23.H0_H0 ;  /* 0x20000017ff117230 */ /* 0x000fe40000004100 */
[----:B---3--:R-:W-:Y:S01]  /*14310*/  HADD2.F32 R15, -RZ, R27.H0_H0 ;  /* 0x2000001bff0f7230 */ /* 0x008fe20000004100 */
[----:B------:R-:W3:Y:S01]  /*14320*/  LDL.S16 R23, [R1+0x43c] ;  /* 0x00043c0001177983 */ /* 0x000ee20000100600 */
[----:B--2---:R-:W-:-:S03]  /*14330*/  HADD2.F32 R16, -RZ, R32.H0_H0 ;  /* 0x20000020ff107230 */ /* 0x004fc60000004100 */
[----:B------:R-:W2:Y:S01]  /*14340*/  LDL.S16 R27, [R1+0x422] ;  /* 0x00042200011b7983 */ /* 0x000ea20000100600 */
[----:B------:R-:W-:-:S03]  /*14350*/  FADD.FTZ R15, R15, -UR28 ;  /* 0x8000001c0f0f7e21 */ /* 0x000fc60008010000 */
[----:B------:R-:W3:Y:S01]  /*14360*/  LDL.LU.S16 R32, [R1+0x428] ;  /* 0x0004280001207983 */ /* 0x000ee20000300600 */
        /* <DEDUP_REMOVED lines=8> */
[----:B----4-:R-:W-:Y:S02]  /*143f0*/  HADD2.F32 R12, -RZ, R33.H0_H0 ;  /* 0x20000021ff0c7230 */ /* 0x010fe40000004100 */
[----:B------:R-:W4:Y:S01]  /*14400*/  LDL.S16 R33, [R1+0x424] ;  /* 0x0004240001217983 */ /* 0x000f220000100600 */
[----:B------:R-:W-:Y:S01]  /*14410*/  FFMA.FTZ R14, R15, R17, R14 ;  /* 0x000000110f0e7223 */ /* 0x000fe2000001000e */
[----:B------:R-:W-:-:S02]  /*14420*/  HADD2.F32 R15, -RZ, R36.H0_H0 ;  /* 0x20000024ff0f7230 */ /* 0x000fc40000004100 */
[----:B------:R-:W4:Y:S01]  /*14430*/  LDL.LU.S16 R36, [R1+0x426] ;  /* 0x0004260001247983 */ /* 0x000f220000300600 */
[----:B------:R-:W-:Y:S02]  /*14440*/  HADD2.F32 R18, -RZ, R25.H0_H0 ;  /* 0x20000019ff127230 */ /* 0x000fe40000004100 */
[----:B------:R-:W-:Y:S01]  /*14450*/  FADD.FTZ R13, R16, R13 ;  /* 0x0000000d100d7221 */ /* 0x000fe20000010000 */
[----:B------:R-:W-:Y:S01]  /*14460*/  FADD.FTZ R15, R15, -UR28 ;  /* 0x8000001c0f0f7e21 */ /* 0x000fe20008010000 */
[----:B------:R-:W-:Y:S01]  /*14470*/  FADD.FTZ R10, R10, R12 ;  /* 0x0000000c0a0a7221 */ /* 0x000fe20000010000 */
[----:B------:R-:W4:Y:S01]  /*14480*/  LDL.LU.S16 R25, [R1+0x42e] ;  /* 0x00042e0001197983 */ /* 0x000f220000300600 */
[----:B------:R-:W-:Y:S01]  /*14490*/  FADD.FTZ R18, R18, -UR28 ;  /* 0x8000001c12127e21 */ /* 0x000fe20008010000 */
[----:B------:R-:W-:Y:S01]  /*144a0*/  FADD.FTZ R13, R13, R17 ;  /* 0x000000110d0d7221 */ /* 0x000fe20000010000 */
[----:B------:R-:W-:Y:S02]  /*144b0*/  FMUL.FTZ R16, R5, R12 ;  /* 0x0000000c05107220 */ /* 0x000fe40000410000 */
[----:B------:R-:W-:-:S02]  /*144c0*/  FMUL.FTZ R18, R18, UR16 ;  /* 0x0000001012127c20 */ /* 0x000fc40008410000 */
[----:B------:R-:W-:Y:S02]  /*144d0*/  FADD.FTZ R13, R16, R13 ;  /* 0x0000000d100d7221 */ /* 0x000fe40000010000 */
[----:B------:R-:W-:Y:S01]  /*144e0*/  FFMA.FTZ R11, R12, R18, R11 ;  /* 0x000000120c0b7223 */ /* 0x000fe2000001000b */
[----:B------:R-:W-:Y:S01]  /*144f0*/  FFMA.FTZ R14, R18, R16, R14 ;  /* 0x00000010120e7223 */ /* 0x000fe2000001000e */
[----:B------:R-:W-:Y:S02]  /*14500*/  HADD2.F32 R16, -RZ, R26.H0_H0 ;  /* 0x2000001aff107230 */ /* 0x000fe40000004100 */
[----:B------:R-:W-:Y:S01]  /*14510*/  FMUL.FTZ R15, R15, UR16 ;  /* 0x000000100f0f7c20 */ /* 0x000fe20008410000 */
[----:B------:R-:W-:Y:S01]  /*14520*/  HADD2.F32 R17, -RZ, R19.H0_H0 ;  /* 0x20000013ff117230 */ /* 0x000fe20000004100 */
[----:B------:R-:W4:Y:S01]  /*14530*/  LDL.S16 R26, [R1+0x438] ;  /* 0x00043800011a7983 */ /* 0x000f220000100600 */
[----:B------:R-:W-:Y:S01]  /*14540*/  FADD.FTZ R8, R8, R16 ;  /* 0x0000001008087221 */ /* 0x000fe20000010000 */
[----:B------:R-:W-:Y:S01]  /*14550*/  FFMA.FTZ R9, R16, R15, R9 ;  /* 0x0000000f10097223 */ /* 0x000fe20000010009 */
[----:B------:R-:W-:-:S04]  /*14560*/  FMUL.FTZ R16, R3, R16 ;  /* 0x0000001003107220 */ /* 0x000fc80000410000 */
[----:B------:R-:W-:Y:S01]  /*14570*/  FFMA.FTZ R15, R15, R16, R14 ;  /* 0x000000100f0f7223 */ /* 0x000fe2000001000e */
[----:B--2---:R-:W-:Y:S02]  /*14580*/  HADD2.F32 R12, -RZ, R27.H0_H0 ;  /* 0x2000001bff0c7230 */ /* 0x004fe40000004100 */
[----:B------:R-:W2:Y:S01]  /*14590*/  LDL.S16 R27, [R1+0x42c] ;  /* 0x00042c00011b7983 */ /* 0x000ea20000100600 */
[----:B---3--:R-:W-:Y:S02]  /*145a0*/  HADD2.F32 R18, -RZ, R32.H0_H0 ;  /* 0x20000020ff127230 */ /* 0x008fe40000004100 */
[----:B------:R-:W-:Y:S01]  /*145b0*/  FADD.FTZ R12, R12, -UR28 ;  /* 0x8000001c0c0c7e21 */ /* 0x000fe20008010000 */
[----:B------:R-:W3:Y:S03]  /*145c0*/  LDL.S16 R32, [R1+0x430] ;  /* 0x0004300001207983 */ /* 0x000ee60000100600 */
[----:B------:R-:W-:Y:S01]  /*145d0*/  FMUL.FTZ R12, R12, UR16 ;  /* 0x000000100c0c7c20 */ /* 0x000fe20008410000 */
[----:B------:R-:W-:-:S03]  /*145e0*/  FMUL.FTZ R19, R5, R18 ;  /* 0x0000001205137220 */ /* 0x000fc60000410000 */
[----:B------:R-:W-:Y:S01]  /*145f0*/  FFMA.FTZ R11, R18, R12, R11 ;  /* 0x0000000c120b7223 */ /* 0x000fe2000001000b */
        /* <DEDUP_REMOVED lines=16> */
[----:B------:R-:W-:-:S02]  /*14700*/  HADD2.F32 R12, -RZ, R25.H0_H0 ;  /* 0x20000019ff0c7230 */ /* 0x000fc40000004100 */
[----:B------:R-:W-:Y:S01]  /*14710*/  FMUL.FTZ R17, R5, R20 ;  /* 0x0000001405117220 */ /* 0x000fe20000410000 */
[----:B------:R-:W-:Y:S01]  /*14720*/  FMUL.FTZ R16, R16, UR16 ;  /* 0x0000001010107c20 */ /* 0x000fe20008410000 */
[----:B------:R-:W-:Y:S01]  /*14730*/  FADD.FTZ R10, R10, R20 ;  /* 0x000000140a0a7221 */ /* 0x000fe20000010000 */
[----:B------:R-:W4:Y:S01]  /*14740*/  LDL.LU.S16 R25, [R1+0x442] ;  /* 0x0004420001197983 */ /* 0x000f220000300600 */
[----:B------:R-:W-:Y:S01]  /*14750*/  FMUL.FTZ R19, R3, R12 ;  /* 0x0000000c03137220 */ /* 0x000fe20000410000 */
[----:B------:R-:W-:Y:S01]  /*14760*/  FFMA.FTZ R15, R16, R17, R15 ;  /* 0x00000011100f7223 */ /* 0x000fe2000001000f */
[----:B------:R-:W-:Y:S01]  /*14770*/  FFMA.FTZ R11, R20, R16, R11 ;  /* 0x00000010140b7223 */ /* 0x000fe2000001000b */
[----:B------:R-:W-:Y:S01]  /*14780*/  FADD.FTZ R8, R8, R12 ;  /* 0x0000000c08087221 */ /* 0x000fe20000010000 */
[----:B--2---:R-:W-:Y:S02]  /*14790*/  HADD2.F32 R14, -RZ, R27.H0_H0 ;  /* 0x2000001bff0e7230 */ /* 0x004fe40000004100 */
[----:B------:R-:W2:Y:S01]  /*147a0*/  LDL.LU.S16 R27, [R1+0x436] ;  /* 0x00043600011b7983 */ /* 0x000ea20000300600 */
[----:B---3--:R-:W-:-:S02]  /*147b0*/  HADD2.F32 R13, -RZ, R32.H0_H0 ;  /* 0x20000020ff0d7230 */ /* 0x008fc40000004100 */
[----:B------:R-:W-:Y:S01]  /*147c0*/  FADD.FTZ R14, R14, -UR28 ;  /* 0x8000001c0e0e7e21 */ /* 0x000fe20008010000 */
[----:B------:R-:W3:Y:S03]  /*147d0*/  LDL.LU.S16 R32, [R1+0x43a] ;  /* 0x00043a0001207983 */ /* 0x000ee60000300600 */
[----:B------:R-:W-:-:S04]  /*147e0*/  FMUL.FTZ R14, R14, UR16 ;  /* 0x000000100e0e7c20 */ /* 0x000fc80008410000 */
        /* <DEDUP_REMOVED lines=8> */
[----:B------:R-:W-:Y:S02]  /*14870*/  FMUL.FTZ R14, R5, R12 ;  /* 0x0000000c050e7220 */ /* 0x000fe40000410000 */
        /* <DEDUP_REMOVED lines=9> */
[----:B------:R-:W-:-:S03]  /*14910*/  FADD.FTZ R18, R18, -UR28 ;  /* 0x8000001c12127e21 */ /* 0x000fc60008010000 */
[----:B------:R-:W-:Y:S01]  /*14920*/  FMUL.FTZ R20, R15, UR16 ;  /* 0x000000100f147c20 */ /* 0x000fe20008410000 */
[----:B------:R-:W-:Y:S01]  /*14930*/  FMUL.FTZ R18, R18, UR16 ;  /* 0x0000001012127c20 */ /* 0x000fe20008410000 */
[----:B--2---:R-:W-:Y:S02]  /*14940*/  HADD2.F32 R14, -RZ, R27.H0_H0 ;  /* 0x2000001bff0e7230 */ /* 0x004fe40000004100 */
[----:B------:R-:W2:Y:S01]  /*14950*/  LDL.LU.S16 R27, [R1+0x446] ;  /* 0x00044600011b7983 */ /* 0x000ea20000300600 */
[----:B---3--:R-:W-:-:S03]  /*14960*/  HADD2.F32 R16, -RZ, R32.H0_H0 ;  /* 0x20000020ff107230 */ /* 0x008fc60000004100 */
[----:B------:R-:W3:Y:S01]  /*14970*/  LDL.LU.S16 R32, [R1+0x448] ;  /* 0x0004480001207983 */ /* 0x000ee20000300600 */
[----:B------:R-:W-:Y:S01]  /*14980*/  FMUL.FTZ R15, R3, R14 ;  /* 0x0000000e030f7220 */ /* 0x000fe20000410000 */
[----:B------:R-:W-:Y:S01]  /*14990*/  FADD.FTZ R10, R10, R16 ;  /* 0x000000100a0a7221 */ /* 0x000fe20000010000 */
[----:B------:R-:W-:Y:S01]  /*149a0*/  FFMA.FTZ R11, R16, R18, R11 ;  /* 0x00000012100b7223 */ /* 0x000fe2000001000b */
[----:B------:R-:W-:Y:S01]  /*149b0*/  FMUL.FTZ R17, R5, R16 ;  /* 0x0000001005117220 */ /* 0x000fe20000410000 */
[----:B------:R-:W-:Y:S01]  /*149c0*/  FADD.FTZ R12, R12, R15 ;  /* 0x0000000f0c0c7221 */ /* 0x000fe20000010000 */
[----:B------:R-:W-:Y:S01]  /*149d0*/  FFMA.FTZ R13, R20, R15, R13 ;  /* 0x0000000f140d7223 */ /* 0x000fe2000001000d */
[----:B----4-:R-:W-:Y:S02]  /*149e0*/  HADD2.F32 R16, -RZ, R33.H0_H0 ;  /* 0x20000021ff107230 */ /* 0x010fe40000004100 */
[----:B------:R-:W4:Y:S01]  /*149f0*/  LDL.LU.S16 R33, [R1+0x44e] ;  /* 0x00044e0001217983 */ /* 0x000f220000300600 */
[----:B------:R-:W-:-:S03]  /*14a00*/  HADD2.F32 R15, -RZ, R36.H0_H0 ;  /* 0x20000024ff0f7230 */ /* 0x000fc60000004100 */
        /* <DEDUP_REMOVED lines=16> */
[----:B------:R-:W-:Y:S01]  /*14b10*/  FMUL.FTZ R16, R5, R12 ;  /* 0x0000000c05107220 */ /* 0x000fe20000410000 */
[----:B------:R-:W-:Y:S01]  /*14b20*/  FMUL.FTZ R17, R15, UR16 ;  /* 0x000000100f117c20 */ /* 0x000fe20008410000 */
[----:B------:R-:W-:Y:S02]  /*14b30*/  FADD.FTZ R13, R13, -UR28 ;  /* 0x8000001c0d0d7e21 */ /* 0x000fe40008010000 */
[----:B------:R-:W-:Y:S01]  /*14b40*/  FADD.FTZ R19, R16, R19 ;  /* 0x0000001310137221 */ /* 0x000fe20000010000 */
[----:B------:R-:W-:Y:S01]  /*14b50*/  FFMA.FTZ R18, R17, R16, R18 ;  /* 0x0000001011127223 */ /* 0x000fe20000010012 */
[----:B------:R-:W-:Y:S01]  /*14b60*/  FMUL.FTZ R13, R13, UR16 ;  /* 0x000000100d0d7c20 */ /* 0x000fe20008410000 */
[----:B------:R-:W-:-:S02]  /*14b70*/  HADD2.F32 R16, -RZ, R21.H0_H0 ;  /* 0x20000015ff107230 */ /* 0x000fc40000004100 */
[----:B------:R-:W-:Y:S02]  /*14b80*/  HADD2.F32 R22, -RZ, R22.H0_H0 ;  /* 0x20000016ff167230 */ /* 0x000fe40000004100 */
[----:B------:R-:W-:-:S03]  /*14b90*/  FFMA.FTZ R11, R12, R17, R11 ;  /* 0x000000110c0b7223 */ /* 0x000fc6000001000b */
[----:B------:R-:W-:-:S04]  /*14ba0*/  FADD.FTZ R22, R22, -UR28 ;  /* 0x8000001c16167e21 */ /* 0x000fc80008010000 */
[----:B------:R-:W-:Y:S01]  /*14bb0*/  FMUL.FTZ R17, R22, UR16 ;  /* 0x0000001016117c20 */ /* 0x000fe20008410000 */
[----:B--2---:R-:W-:Y:S02]  /*14bc0*/  HADD2.F32 R14, -RZ, R27.H0_H0 ;  /* 0x2000001bff0e7230 */ /* 0x004fe40000004100 */
[----:B---3--:R-:W-:-:S03]  /*14bd0*/  HADD2.F32 R15, -RZ, R32.H0_H0 ;  /* 0x20000020ff0f7230 */ /* 0x008fc60000004100 */
[----:B------:R-:W-:Y:S02]  /*14be0*/  FMUL.FTZ R20, R3, R14 ;  /* 0x0000000e03147220 */ /* 0x000fe40000410000 */
[----:B------:R-:W-:Y:S02]  /*14bf0*/  FADD.FTZ R15, R15, -UR28 ;  /* 0x8000001c0f0f7e21 */ /* 0x000fe40008010000 */
[----:B------:R-:W-:Y:S01]  /*14c00*/  FADD.FTZ R21, R19, R20 ;  /* 0x0000001413157221 */ /* 0x000fe20000010000 */
[----:B------:R-:W-:Y:S01]  /*14c10*/  FFMA.FTZ R20, R13, R20, R18 ;  /* 0x000000140d147223 */ /* 0x000fe20000010012 */
[----:B------:R-:W-:Y:S01]  /*14c20*/  FMUL.FTZ R18, R5, R16 ;  /* 0x0000001005127220 */ /* 0x000fe20000410000 */
[----:B------:R-:W-:Y:S01]  /*14c30*/  FMUL.FTZ R15, R15, UR16 ;  /* 0x000000100f0f7c20 */ /* 0x000fe20008410000 */
[----:B------:R-:W-:Y:S01]  /*14c40*/  FADD.FTZ R19, R10, R12 ;  /* 0x0000000c0a137221 */ /* 0x000fe20000010000 */
[----:B----4-:R-:W-:Y:S02]  /*14c50*/  HADD2.F32 R12, -RZ, R33.H0_H0 ;  /* 0x20000021ff0c7230 */ /* 0x010fe40000004100 */
[----:B------:R-:W-:Y:S01]  /*14c60*/  FADD.FTZ R21, R18, R21 ;  /* 0x0000001512157221 */ /* 0x000fe20000010000 */
[----:B------:R-:W-:Y:S01]  /*14c70*/  FFMA.FTZ R20, R15, R18, R20 ;  /* 0x000000120f147223 */ /* 0x000fe20000010014 */
[----:B------:R-:W-:-:S02]  /*14c80*/  HADD2.F32 R10, -RZ, R36.H0_H0 ;  /* 0x20000024ff0a7230 */ /* 0x000fc40000004100 */
[----:B------:R-:W-:Y:S02]  /*14c90*/  HADD2.F32 R18, -RZ, R24.H0_H0 ;  /* 0x20000018ff127230 */ /* 0x000fe40000004100 */
[----:B------:R-:W-:Y:S01]  /*14ca0*/  FMUL.FTZ R24, R3, R12 ;  /* 0x0000000c03187220 */ /* 0x000fe20000410000 */
        /* <DEDUP_REMOVED lines=15> */
[----:B0-----:R-:W-:Y:S06]  /*14da0*/  BRA `(.L_x_977) ;  /* 0x000000ac00f47947 */ /* 0x001fec0003800000 */
.L_x_976:
[----:B------:R-:W2:Y:S04]  /*14db0*/  LDL.S16 R15, [R1+0x238] ;  /* 0x00023800010f7983 */ /* 0x000ea80000100600 */
[----:B------:R-:W3:Y:S04]  /*14dc0*/  LDL.S16 R16, [R1+0x234] ;  /* 0x0002340001107983 */ /* 0x000ee80000100600 */
[----:B------:R-:W4:Y:S04]  /*14dd0*/  LDL.LU.S16 R12, [R1+0x236] ;  /* 0x00023600010c7983 */ /* 0x000f280000300600 */
[----:B------:R-:W4:Y:S04]  /*14de0*/  LDL.S16 R13, [R1+0x232] ;  /* 0x00023200010d7983 */ /* 0x000f280000100600 */
[----:B------:R-:W4:Y:S04]  /*14df0*/  LDL.S16 R20, [R1+0x21e] ;  /* 0x00021e0001147983 */ /* 0x000f280000100600 */
[----:B------:R-:W4:Y:S04]  /*14e00*/  LDL.LU.S16 R18, [R1+0x220] ;  /* 0x0002200001127983 */ /* 0x000f280000300600 */
[----:B------:R-:W4:Y:S04]  /*14e10*/  LDL.LU.S16 R19, [R1+0x23a] ;  /* 0x00023a0001137983 */ /* 0x000f280000300600 */
[----:B------:R-:W4:Y:S04]  /*14e20*/  LDL.S16 R24, [R1+0x2a6] ;  /* 0x0002a60001187983 */ /* 0x000f280000100600 */
[----:B------:R-:W4:Y:S04]  /*14e30*/  LDL.LU.S16 R22, [R1+0x2a4] ;  /* 0x0002a40001167983 */ /* 0x000f280000300600 */
[----:B-----5:R0:W-:Y:S01]  /*14e40*/  STL [R1+0x464], R7 ;  /* 0x0004640701007387 */ /* 0x0201e20000100800 */
[----:B------:R-:W-:-:S03]  /*14e50*/  HADD2.F32 R21, -RZ, R26.H0_H0 ;  /* 0x2000001aff157230 */ /* 0x000fc60000004100 */
[----:B------:R1:W-:Y:S04]  /*14e60*/  STL [R1+0x468], R28 ;  /* 0x0004681c01007387 */ /* 0x0003e80000100800 */
[----:B------:R1:W-:Y:S04]  /*14e70*/  STL [R1+0x46c], R29 ;  /* 0x00046c1d01007387 */ /* 0x0003e80000100800 */
[----:B0-----:R-:W4:Y:S04]  /*14e80*/  LDL.LU.S16 R7, [R1+0x2de] ;  /* 0x0002de0001077983 */ /* 0x001f280000300600 */
[----:B-1----:R-:W4:Y:S04]  /*14e90*/  LDL.S16 R28, [R1+0x344] ;  /* 0x00034400011c7983 */ /* 0x002f280000100600 */
[----:B------:R-:W4:Y:S04]  /*14ea0*/  LDL.LU.S16 R29, [R1+0x322] ;  /* 0x00032200011d7983 */ /* 0x000f280000300600 */
[----:B------:R0:W-:Y:S04]  /*14eb0*/  STL [R1+0x460], R6 ;  /* 0x0004600601007387 */ /* 0x0001e80000100800 */
[----:B------:R1:W-:Y:S04]  /*14ec0*/  STL [R1+0x45c], R4 ;  /* 0x00045c0401007387 */ /* 0x0003e80000100800 */
[----:B0-----:R-:W4:Y:S01]  /*14ed0*/  LDL.S16 R6, [R1+0x368] ;  /* 0x0003680001067983 */ /* 0x001f220000100600 */
[----:B------:R-:W-:-:S02]  /*14ee0*/  HADD2.F32 R31, -RZ, R31.H0_H0 ;  /* 0x2000001fff1f7230 */ /* 0x000fc40000004100 */
[----:B------:R-:W-:Y:S01]  /*14ef0*/  HADD2.F32 R35, -RZ, R35.H0_H0 ;  /* 0x20000023ff237230 */ /* 0x000fe20000004100 */
[----:B-1----:R-:W4:Y:S01]  /*14f00*/  LDL.S16 R4, [R1+0x398] ;  /* 0x0003980001047983 */ /* 0x002f220000100600 */
[----:B--2---:R-:W-:-:S03]  /*14f10*/  HADD2.F32 R8, -RZ, R15.H0_H0 ;  /* 0x2000000fff087230 */ /* 0x004fc60000004100 */
[----:B------:R-:W2:Y:S01]  /*14f20*/  LDL.LU.S16 R15, [R1+0x230] ;  /* 0x00023000010f7983 */ /* 0x000ea20000300600 */
[----:B---3--:R-:W-:Y:S02]  /*14f30*/  HADD2.F32 R11, -RZ, R16.H0_H0 ;  /* 0x20000010ff0b7230 */ /* 0x008fe40000004100 */
[----:B------:R-:W-:Y:S01]  /*14f40*/  FADD.FTZ R8, R8, -UR28 ;  /* 0x8000001c08087e21 */ /* 0x000fe20008010000 */
[----:B------:R-:W3:Y:S01]  /*14f50*/  LDL.S16 R16, [R1+0x222] ;  /* 0x0002220001107983 */ /* 0x000ee20000100600 */
[----:B----4-:R-:W-:Y:S02]  /*14f60*/  HADD2.F32 R12, -RZ, R12.H0_H0 ;  /* 0x2000000cff0c7230 */ /* 0x010fe40000004100 */
        /* <DEDUP_REMOVED lines=28> */
[----:B------:R-:W-:Y:S02]  /*15130*/  HADD2.F32 R18, -RZ, R18.H0_H0 ;  /* 0x20000012ff127230 */ /* 0x000fe40000004100 */
[----:B------:R-:W-:Y:S01]  /*15140*/  FFMA.FTZ R9, R9, R11, RZ ;  /* 0x0000000b09097223 */ /* 0x000fe200000100ff */
[----:B------:R-:W-:Y:S01]  /*15150*/  FADD.FTZ R11, RZ, R11 ;  /* 0x0000000bff0b7221 */ /* 0x000fe20000010000 */
        /* <DEDUP_REMOVED lines=51> */
[----:B------:R-:W-:-:S03]  /*15490*/  HADD2.F32 R14, -RZ, R22.H0_H0 ;  /* 0x20000016ff0e7230 */ /* 0x000fc60000004100 */
        /* <DEDUP_REMOVED lines=13> */
[----:B--2---:R-:W-:-:S05]  /*15570*/  HADD2.F32 R18, -RZ, R20.H0_H0 ;  /* 0x20000014ff127230 */ /* 0x004fca0000004100 */
        /* <DEDUP_REMOVED lines=9> */
[----:B---3--:R-:W-:-:S05]  /*15610*/  HADD2.F32 R13, -RZ, R19.H0_H0 ;  /* 0x20000013ff0d7230 */ /* 0x008fca0000004100 */
        /* <DEDUP_REMOVED lines=27> */
[----:B------:R-:W-:-:S05]  /*157d0*/  HADD2.F32 R16, -RZ, R32.H0_H0 ;  /* 0x20000020ff107230 */ /* 0x000fca0000004100 */
        /* <DEDUP_REMOVED lines=58> */
[----:B------:R-:W-:-:S05]  /*15b80*/  HADD2.F32 R17, -RZ, R44.H0_H0 ;  /* 0x2000002cff117230 */ /* 0x000fca0000004100 */
[----:B------:R-:W-:Y:S01]  /*15b90*/  FADD.FTZ R17, R17, -UR28 ;  /* 0x8000001c11117e21 */ /* 0x000fe20008010000 */
[----:B------:R-:W-:Y:S01]  /*15ba0*/  FADD.FTZ R8, R8, R13 ;  /* 0x0000000d08087221 */ /* 0x000fe20000010000 */
[-C--:B------:R-:W-:Y:S02]  /*15bb0*/  FFMA.FTZ R23, R16, R13.reuse, R10 ;  /* 0x0000000d10177223 */ /* 0x080fe4000001000a */
        /* <DEDUP_REMOVED lines=63> */
[C---:B------:R-:W-:Y:S02]  /*15fb0*/  FMUL.FTZ R21, R3.reuse, R21 ;  /* 0x0000001503157220 */ /* 0x040fe40000410000 */
[----:B------:R-:W-:Y:S02]  /*15fc0*/  FFMA.FTZ R8, R3, R9, R0 ;  /* 0x0000000903087223 */ /* 0x000fe40000010000 */
[----:B------:R-:W-:-:S02]  /*15fd0*/  FFMA.FTZ R15, R15, R21, R11 ;  /* 0x000000150f0f7223 */ /* 0x000fc4000001000b */
[----:B------:R-:W-:-:S06]  /*15fe0*/  FMUL.FTZ R11, R8, -1.4426950216293334961 ;  /* 0xbfb8aa3b080b7820 */ /* 0x000fcc0000410000 */
[----:B------:R-:W0:Y:S02]  /*15ff0*/  MUFU.EX2 R11, R11 ;  /* 0x0000000b000b7308 */ /* 0x000e240000000800 */
[----:B0-----:R-:W-:-:S06]  /*16000*/  FADD.FTZ R11, R11, 1 ;  /* 0x3f8000000b0b7421 */ /* 0x001fcc0000010000 */
[----:B------:R-:W0:Y:S01]  /*16010*/  MUFU.RCP R11, R11 ;  /* 0x0000000b000b7308 */ /* 0x000e220000001000 */
[----:B------:R-:W-:Y:S02]  /*16020*/  HADD2.F32 R36, -RZ, R37.H1_H1 ;  /* 0x30000025ff247230 */ /* 0x000fe40000004100 */
[----:B------:R-:W-:-:S03]  /*16030*/  HADD2.F32 R30, -RZ, R42.H0_H0 ;  /* 0x2000002aff1e7230 */ /* 0x000fc60000004100 */
        /* <DEDUP_REMOVED lines=9> */
[----:B------:R-:W-:Y:S02]  /*160d0*/  HADD2.F32 R38, -RZ, R7.H0_H0 ;  /* 0x20000007ff267230 */ /* 0x000fe40000004100 */
[----:B------:R-:W2:Y:S01]  /*160e0*/  LDL.LU.S16 R7, [R1+0x346] ;  /* 0x0003460001077983 */ /* 0x000ea20000300600 */
[----:B0-----:R-:W-:-:S06]  /*160f0*/  FADD.FTZ R21, R21, 1 ;  /* 0x3f80000015157421 */ /* 0x001fcc0000010000 */
[----:B------:R-:W0:Y:S01]  /*16100*/  MUFU.RCP R21, R21 ;  /* 0x0000001500157308 */ /* 0x000e220000001000 */
[----:B------:R-:W-:Y:S02]  /*16110*/  HADD2.F32 R33, -RZ, R39.H1_H1 ;  /* 0x30000027ff217230 */ /* 0x000fe40000004100 */
[----:B------:R-:W-:Y:S01]  /*16120*/  FMUL.FTZ R11, R30, R11 ;  /* 0x0000000b1e0b7220 */ /* 0x000fe20000410000 */
[----:B------:R-:W-:Y:S02]  /*16130*/  HADD2.F32 R30, -RZ, R41.H1_H1 ;  /* 0x30000029ff1e7230 */ /* 0x000fe40000004100 */
[----:B------:R-:W-:Y:S01]  /*16140*/  FADD.FTZ R24, R24, R20 ;  /* 0x0000001418187221 */ /* 0x000fe20000010000 */
[----:B------:R-:W-:Y:S01]  /*16150*/  FADD.FTZ R33, R33, -UR28 ;  /* 0x8000001c21217e21 */ /* 0x000fe20008010000 */
[-C--:B------:R-:W-:Y:S01]  /*16160*/  FFMA.FTZ R25, R14, R20.reuse, R25 ;  /* 0x000000140e197223 */ /* 0x080fe20000010019 */
[----:B------:R-:W-:Y:S02]  /*16170*/  FMUL.FTZ R20, R5, R20 ;  /* 0x0000001405147220 */ /* 0x000fe40000410000 */
[----:B------:R-:W-:-:S02]  /*16180*/  FMUL.FTZ R33, R33, UR16 ;  /* 0x0000001021217c20 */ /* 0x000fc40008410000 */
[----:B------:R-:W-:Y:S02]  /*16190*/  FFMA.FTZ R15, R14, R20, R15 ;  /* 0x000000140e0f7223 */ /* 0x000fe4000001000f */
        /* <DEDUP_REMOVED lines=8> */
[----:B------:R-:W-:Y:S02]  /*16220*/  HADD2.F32 R39, -RZ, R40.H1_H1 ;  /* 0x30000028ff277230 */ /* 0x000fe40000004100 */
[----:B------:R-:W-:Y:S02]  /*16230*/  HADD2.F32 R32, -RZ, R37.H0_H0 ;  /* 0x20000025ff207230 */ /* 0x000fe40000004100 */
[----:B------:R-:W-:Y:S02]  /*16240*/  HADD2.F32 R37, -RZ, R28.H0_H0 ;  /* 0x2000001cff257230 */ /* 0x000fe40000004100 */
[----:B------:R-:W3:Y:S01]  /*16250*/  LDL.S16 R28, [R1+0x38c] ;  /* 0x00038c00011c7983 */ /* 0x000ee20000100600 */
[----:B0-----:R-:W-:Y:S01]  /*16260*/  FMUL.FTZ R39, R39, R21 ;  /* 0x0000001527277220 */ /* 0x001fe20000410000 */
[----:B------:R-:W-:-:S04]  /*16270*/  FADD.FTZ R21, -R21, 1 ;  /* 0x3f80000015157421 */ /* 0x000fc80000010100 */
[----:B------:R-:W-:-:S04]  /*16280*/  FFMA.FTZ R21, R14, R21, 1 ;  /* 0x3f8000000e157423 */ /* 0x000fc80000010015 */
[----:B------:R-:W-:Y:S01]  /*16290*/  FMUL.FTZ R39, R39, R21 ;  /* 0x0000001527277220 */ /* 0x000fe20000410000 */
[----:B------:R-:W-:Y:S01]  /*162a0*/  FADD.FTZ R21, R20, R27 ;  /* 0x0000001b14157221 */ /* 0x000fe20000010000 */
[----:B------:R-:W-:Y:S02]  /*162b0*/  HADD2.F32 R27, -RZ, R29.H0_H0 ;  /* 0x2000001dff1b7230 */ /* 0x000fe40000004100 */
[----:B------:R-:W4:Y:S01]  /*162c0*/  LDL.LU.S16 R29, [R1+0x36a] ;  /* 0x00036a00011d7983 */ /* 0x000f220000300600 */
        /* <DEDUP_REMOVED lines=11> */
[----:B------:R-:W-:-:S04]  /*16380*/  FFMA.FTZ R20, R14, R20, 1 ;  /* 0x3f8000000e147423 */ /* 0x000fc80000010014 */
        /* <DEDUP_REMOVED lines=20> */
[----:B0-----:R-:W-:-:S06]  /*164d0*/  FADD.FTZ R17, R17, 1 ;  /* 0x3f80000011117421 */ /* 0x001fcc0000010000 */
[----:B------:R-:W0:Y:S01]  /*164e0*/  MUFU.RCP R17, R17 ;  /* 0x0000001100117308 */ /* 0x000e220000001000 */
[----:B------:R-:W-:Y:S01]  /*164f0*/  FADD.FTZ R21, R21, R23 ;  /* 0x0000001715157221 */ /* 0x000fe20000010000 */
[----:B------:R-:W-:Y:S02]  /*16500*/  HADD2.F32 R23, -RZ, R6.H0_H0 ;  /* 0x20000006ff177230 */ /* 0x000fe40000004100 */
[----:B---3--:R-:W-:Y:S02]  /*16510*/  HADD2.F32 R26, -RZ, R28.H0_H0 ;  /* 0x2000001cff1a7230 */ /* 0x008fe40000004100 */
[----:B--2---:R-:W-:Y:S02]  /*16520*/  HADD2.F32 R30, -RZ, R7.H0_H0 ;  /* 0x20000007ff1e7230 */ /* 0x004fe40000004100 */
[----:B------:R-:W-:Y:S01]  /*16530*/  FADD.FTZ R23, R23, -UR28 ;  /* 0x8000001c17177e21 */ /* 0x000fe20008010000 */
[----:B------:R-:W2:Y:S02]  /*16540*/  LDL.LU.S16 R7, [R1+0x38e] ;  /* 0x00038e0001077983 */ /* 0x000ea40000300600 */
[----:B0-----:R-:W-:Y:S01]  /*16550*/  FMUL.FTZ R30, R30, R17 ;  /* 0x000000111e1e7220 */ /* 0x001fe20000410000 */
[----:B------:R-:W-:Y:S01]  /*16560*/  FADD.FTZ R17, -R17, 1 ;  /* 0x3f80000011117421 */ /* 0x000fe20000010100 */
[----:B------:R-:W3:Y:S03]  /*16570*/  LDL.LU.S16 R28, [R1+0x3b2] ;  /* 0x0003b200011c7983 */ /* 0x000ee60000300600 */
[----:B------:R-:W-:Y:S01]  /*16580*/  FFMA.FTZ R17, R15, R17, 1 ;  /* 0x3f8000000f117423 */ /* 0x000fe20000010011 */
[----:B------:R-:W-:Y:S01]  /*16590*/  FADD.FTZ R15, R24, R16 ;  /* 0x00000010180f7221 */ /* 0x000fe20000010000 */
[----:B------:R-:W-:Y:S01]  /*165a0*/  FADD.FTZ R14, R14, R19 ;  /* 0x000000130e0e7221 */ /* 0x000fe20000010000 */
[----:B------:R-:W3:Y:S01]  /*165b0*/  LDL.LU.S16 R6, [R1+0x3ba] ;  /* 0x0003ba0001067983 */ /* 0x000ee20000300600 */
        /* <DEDUP_REMOVED lines=41> */
[----:B---3--:R-:W-:Y:S02]  /*16850*/  HADD2.F32 R22, -RZ, R28.H0_H0 ;  /* 0x2000001cff167230 */ /* 0x008fe40000004100 */
[----:B------:R-:W3:Y:S03]  /*16860*/  LDL.S16 R28, [R1+0x3b8] ;  /* 0x0003b800011c7983 */ /* 0x000ee60000100600 */
[----:B0-----:R-:W-:Y:S01]  /*16870*/  FMUL.FTZ R22, R22, R19 ;  /* 0x0000001316167220 */ /* 0x001fe20000410000 */
[----:B------:R-:W-:-:S04]  /*16880*/  FADD.FTZ R19, -R19, 1 ;  /* 0x3f80000013137421 */ /* 0x000fc80000010100 */
[----:B------:R-:W-:Y:S01]  /*16890*/  FFMA.FTZ R19, R16, R19, 1 ;  /* 0x3f80000010137423 */ /* 0x000fe20000010013 */
[----:B----4-:R-:W-:Y:S02]  /*168a0*/  HADD2.F32 R16, -RZ, R29.H0_H0 ;  /* 0x2000001dff107230 */ /* 0x010fe40000004100 */
[----:B------:R-:W4:Y:S03]  /*168b0*/  LDL.LU.S16 R29, [R1+0x3be] ;  /* 0x0003be00011d7983 */ /* 0x000f260000300600 */
        /* <DEDUP_REMOVED lines=13> */
[-C--:B------:R-:W-:Y:S01]  /*16990*/  FFMA.FTZ R41, R10, R18.reuse, R17 ;  /* 0x000000120a297223 */ /* 0x080fe20000010011 */
[----:B------:R-:W-:-:S04]  /*169a0*/  FMUL.FTZ R16, R5, R18 ;  /* 0x0000001205107220 */ /* 0x000fc80000410000 */
[----:B------:R-:W-:Y:S01]  /*169b0*/  FFMA.FTZ R10, R10, R16, R13 ;  /* 0x000000100a0a7223 */ /* 0x000fe2000001000d */
[----:B------:R-:W-:Y:S01]  /*169c0*/  FADD.FTZ R42, R15, R18 ;  /* 0x000000120f2a7221 */ /* 0x000fe20000010000 */
[----:B--2---:R-:W-:Y:S02]  /*169d0*/  HADD2.F32 R35, -RZ, R7.H0_H0 ;  /* 0x20000007ff237230 */ /* 0x004fe40000004100 */
[----:B------:R-:W2:Y:S03]  /*169e0*/  LDL.S16 R7, [R1+0x3b4] ;  /* 0x0003b40001077983 */ /* 0x000ea60000100600 */
[----:B------:R-:W-:-:S04]  /*169f0*/  FADD.FTZ R35, R35, -UR28 ;  /* 0x8000001c23237e21 */ /* 0x000fc80008010000 */
[----:B------:R-:W-:-:S04]  /*16a00*/  FMUL.FTZ R17, R35, UR16 ;  /* 0x0000001023117c20 */ /* 0x000fc80008410000 */
[----:B------:R-:W-:-:S04]  /*16a10*/  FFMA.FTZ R13, R3, R17, R0 ;  /* 0x00000011030d7223 */ /* 0x000fc80000010000 */
        /* <DEDUP_REMOVED lines=8> */
[----:B------:R-:W-:Y:S01]  /*16aa0*/  FFMA.FTZ R15, R13, R15, 1 ;  /* 0x3f8000000d0f7423 */ /* 0x000fe2000001000f */
[----:B----4-:R-:W-:Y:S02]  /*16ab0*/  HADD2.F32 R13, -RZ, R29.H0_H0 ;  /* 0x2000001dff0d7230 */ /* 0x010fe40000004100 */
[----:B------:R-:W4:Y:S01]  /*16ac0*/  LDL.LU.S16 R29, [R1+0x3b6] ;  /* 0x0003b600011d7983 */ /* 0x000f220000300600 */
[----:B------:R-:W-:-:S03]  /*16ad0*/  HADD2.F32 R35, -RZ, R6.H0_H0 ;  /* 0x20000006ff237230 */ /* 0x000fc60000004100 */
[----:B------:R-:W4:Y:S01]  /*16ae0*/  LDL.LU.S16 R6, [R1+0x3ae] ;  /* 0x0003ae0001067983 */ /* 0x000f220000300600 */
        /* <DEDUP_REMOVED lines=13> */
[C---:B------:R-:W-:Y:S01]  /*16bc0*/  FFMA.FTZ R34, R9.reuse, R11, R34 ;  /* 0x0000000b09227223 */ /* 0x040fe20000010022 */
        /* <DEDUP_REMOVED lines=18> */
[----:B------:R-:W-:Y:S01]  /*16cf0*/  FMUL.FTZ R16, R35, R16 ;  /* 0x0000001023107220 */ /* 0x000fe20000410000 */
[----:B------:R-:W-:Y:S02]  /*16d00*/  HADD2.F32 R35, -RZ, R6.H0_H0 ;  /* 0x20000006ff237230 */ /* 0x000fe40000004100 */
        /* <DEDUP_REMOVED lines=46> */
[----:B0-----:R-:W-:Y:S01]  /*16ff0*/  FMUL.FTZ R45, R45, R40 ;  /* 0x000000282d2d7220 */ /* 0x001fe20000410000 */
[----:B------:R-:W-:-:S04]  /*17000*/  FADD.FTZ R40, -R40, 1 ;  /* 0x3f80000028287421 */ /* 0x000fc80000010100 */
[----:B------:R-:W-:Y:S01]  /*17010*/  FFMA.FTZ R8, R8, R40, 1 ;  /* 0x3f80000008087423 */ /* 0x000fe20000010028 */
[-C--:B------:R-:W-:Y:S01]  /*17020*/  FFMA.FTZ R34, R33, R39.reuse, R34 ;  /* 0x0000002721227223 */ /* 0x080fe20000010022 */
[----:B------:R-:W-:Y:S02]  /*17030*/  FMUL.FTZ R39, R3, R39 ;  /* 0x0000002703277220 */ /* 0x000fe40000410000 */
[----:B------:R-:W-:Y:S02]  /*17040*/  FMUL.FTZ R8, R45, R8 ;  /* 0x000000082d087220 */ /* 0x000fe40000410000 */
[----:B------:R-:W-:Y:S01]  /*17050*/  FFMA.FTZ R33, R33, R39, R36 ;  /* 0x0000002721217223 */ /* 0x000fe20000010024 */
[----:B--2---:R-:W-:-:S05]  /*17060*/  HADD2.F32 R40, -RZ, R7.H0_H0 ;  /* 0x20000007ff287230 */ /* 0x004fca0000004100 */
[----:B------:R-:W-:-:S04]  /*17070*/  FADD.FTZ R40, R40, -UR28 ;  /* 0x8000001c28287e21 */ /* 0x000fc80008010000 */
[----:B------:R-:W-:-:S04]  /*17080*/  FMUL.FTZ R7, R40, UR16 ;  /* 0x0000001028077c20 */ /* 0x000fc80008410000 */
[----:B------:R-:W-:-:S04]  /*17090*/  FFMA.FTZ R45, R3, R7, R0 ;  /* 0x00000007032d7223 */ /* 0x000fc80000010000 */
[----:B------:R-:W-:-:S06]  /*170a0*/  FMUL.FTZ R36, R45, -1.4426950216293334961 ;  /* 0xbfb8aa3b2d247820 */ /* 0x000fcc0000410000 */
[----:B------:R-:W0:Y:S02]  /*170b0*/  MUFU.EX2 R36, R36 ;  /* 0x0000002400247308 */ /* 0x000e240000000800 */
[----:B0-----:R-:W-:-:S04]  /*170c0*/  FADD.FTZ R36, R36, 1 ;  /* 0x3f80000024247421 */ /* 0x001fc80000010000 */
[----:B------:R3:W0:Y:S02]  /*170d0*/  MUFU.RCP R40, R36 ;  /* 0x0000002400287308 */ /* 0x0006240000001000 */
[----:B---3--:R-:W-:Y:S02]  /*170e0*/  HADD2.F32 R36, -RZ, R28.H0_H0 ;  /* 0x2000001cff247230 */ /* 0x008fe40000004100 */
[----:B------:R-:W2:Y:S03]  /*170f0*/  LDL.S16 R28, [R1+0x394] ;  /* 0x00039400011c7983 */ /* 0x000ea60000100600 */
[----:B0-----:R-:W-:Y:S01]  /*17100*/  FMUL.FTZ R36, R36, R40 ;  /* 0x0000002824247220 */ /* 0x001fe20000410000 */
[----:B------:R-:W-:-:S04]  /*17110*/  FADD.FTZ R40, -R40, 1 ;  /* 0x3f80000028287421 */ /* 0x000fc80000010100 */
[----:B------:R-:W-:Y:S01]  /*17120*/  FFMA.FTZ R45, R45, R40, 1 ;  /* 0x3f8000002d2d7423 */ /* 0x000fe20000010028 */
[----:B----4-:R-:W-:Y:S02]  /*17130*/  HADD2.F32 R40, -RZ, R29.H0_H0 ;  /* 0x2000001dff287230 */ /* 0x010fe40000004100 */
[----:B------:R-:W3:Y:S01]  /*17140*/  LDL.LU.S16 R29, [R1+0x39a] ;  /* 0x00039a00011d7983 */ /* 0x000ee20000300600 */
[----:B------:R-:W-:Y:S01]  /*17150*/  FMUL.FTZ R36, R36, R45 ;  /* 0x0000002d24247220 */ /* 0x000fe20000410000 */
[----:B------:R-:W-:Y:S02]  /*17160*/  HADD2.F32 R45, -RZ, R6.H0_H0 ;  /* 0x20000006ff2d7230 */ /* 0x000fe40000004100 */
[----:B------:R-:W4:Y:S01]  /*17170*/  LDL.LU.S16 R6, [R1+0x396] ;  /* 0x0003960001067983 */ /* 0x000f220000300600 */
[----:B------:R-:W-:-:S03]  /*17180*/  FADD.FTZ R40, R40, -UR28 ;  /* 0x8000001c28287e21 */ /* 0x000fc60008010000 */
        /* <DEDUP_REMOVED lines=26> */
[----:B--2---:R-:W-:Y:S02]  /*17330*/  HADD2.F32 R33, -RZ, R28.H0_H0 ;  /* 0x2000001cff217230 */ /* 0x004fe40000004100 */
[----:B------:R-:W2:Y:S03]  /*17340*/  LDL.S16 R28, [R1+0x388] ;  /* 0x00038800011c7983 */ /* 0x000ea60000100600 */
[----:B0-----:R-:W-:Y:S01]  /*17350*/  FMUL.FTZ R33, R33, R39 ;  /* 0x0000002721217220 */ /* 0x001fe20000410000 */
[----:B------:R-:W-:-:S04]  /*17360*/  FADD.FTZ R39, -R39, 1 ;  /* 0x3f80000027277421 */ /* 0x000fc80000010100 */
[----:B------:R-:W-:Y:S01]  /*17370*/  FFMA.FTZ R45, R45, R39, 1 ;  /* 0x3f8000002d2d7423 */ /* 0x000fe20000010027 */
[----:B---3--:R-:W-:Y:S02]  /*17380*/  HADD2.F32 R39, -RZ, R29.H0_H0 ;  /* 0x2000001dff277230 */ /* 0x008fe40000004100 */
[----:B------:R-:W3:Y:S01]  /*17390*/  LDL.LU.S16 R29, [R1+0x392] ;  /* 0x00039200011d7983 */ /* 0x000ee20000300600 */
        /* <DEDUP_REMOVED lines=54> */
[----:B------:R-:W4:Y:S03]  /*17700*/  LDL.S16 R4, [R1+0x37c] ;  /* 0x00037c0001047983 */ /* 0x000f260000100600 */
        /* <DEDUP_REMOVED lines=372> */
[----:B------:R-:W4:Y:S01]  /*18e50*/  LDL.S16 R4, [R1+0x324] ;  /* 0x0003240001047983 */ /* 0x000f220000100600 */
        /* <DEDUP_REMOVED lines=9> */
[----:B------:R1:W-:Y:S01]  /*18ef0*/  STL [R1+0x29c], R39 ;  /* 0x00029c2701007387 */ /* 0x0003e20000100800 */
[----:B--2---:R-:W-:-:S03]  /*18f00*/  HADD2.F32 R10, -RZ, R28.H0_H0 ;  /* 0x2000001cff0a7230 */ /* 0x004fc60000004100 */
[----:B------:R-:W2:Y:S02]  /*18f10*/  LDL.S16 R28, [R1+0x31c] ;  /* 0x00031c00011c7983 */ /* 0x000ea40000100600 */
[----:B0-----:R-:W-:Y:S01]  /*18f20*/  FMUL.FTZ R10, R10, R9 ;  /* 0x000000090a0a7220 */ /* 0x001fe20000410000 */
[----:B------:R-:W-:-:S04]  /*18f30*/  FADD.FTZ R9, -R9, 1 ;  /* 0x3f80000009097421 */ /* 0x000fc80000010100 */
[----:B------:R-:W-:Y:S01]  /*18f40*/  FFMA.FTZ R45, R45, R9, 1 ;  /* 0x3f8000002d2d7423 */ /* 0x000fe20000010009 */
[----:B---3--:R-:W-:Y:S02]  /*18f50*/  HADD2.F32 R9, -RZ, R29.H0_H0 ;  /* 0x2000001dff097230 */ /* 0x008fe40000004100 */
[----:B------:R-:W3:Y:S03]  /*18f60*/  LDL.LU.S16 R29, [R1+0x326] ;  /* 0x00032600011d7983 */ /* 0x000ee60000300600 */
[----:B------:R-:W-:-:S04]  /*18f70*/  FADD.FTZ R9, R9, -UR28 ;  /* 0x8000001c09097e21 */ /* 0x000fc80008010000 */
[----:B-1----:R-:W-:-:S04]  /*18f80*/  FMUL.FTZ R39, R9, UR16 ;  /* 0x0000001009277c20 */ /* 0x002fc80008410000 */
[----:B------:R-:W-:Y:S01]  /*18f90*/  FFMA.FTZ R9, R5, R39, R2 ;  /* 0x0000002705097223 */ /* 0x000fe20000010002 */
[----:B------:R0:W-:Y:S02]  /*18fa0*/  STL [R1+0x36c], R39 ;  /* 0x00036c2701007387 */ /* 0x0001e40000100800 */
[----:B0-----:R-:W-:Y:S02]  /*18fb0*/  FADD.FTZ R39, R44, R36 ;  /* 0x000000242c277221 */ /* 0x001fe40000010000 */
[----:B------:R-:W2:Y:S01]  /*18fc0*/  LDL.LU R44, [R1+0x21c] ;  /* 0x00021c00012c7983 */ /* 0x000ea20000300800 */
[----:B------:R-:W-:Y:S01]  /*18fd0*/  FMUL.FTZ R10, R10, R45 ;  /* 0x0000002d0a0a7220 */ /* 0x000fe20000410000 */
[----:B----4-:R-:W-:Y:S02]  /*18fe0*/  HADD2.F32 R45, -RZ, R6.H0_H0 ;  /* 0x20000006ff2d7230 */ /* 0x010fe40000004100 */
[----:B------:R-:W4:Y:S01]  /*18ff0*/  LDL.LU.S16 R6, [R1+0x31e] ;  /* 0x00031e0001067983 */ /* 0x000f220000300600 */
        /* <DEDUP_REMOVED lines=18> */
[-C--:B--2---:R-:W-:Y:S01]  /*19120*/  FFMA.FTZ R34, R44, R36.reuse, R34 ;  /* 0x000000242c227223 */ /* 0x084fe20000010022 */
[----:B------:R-:W-:-:S04]  /*19130*/  FMUL.FTZ R36, R3, R36 ;  /* 0x0000002403247220 */ /* 0x000fc80000410000 */
[----:B------:R-:W-:Y:S02]  /*19140*/  FFMA.FTZ R35, R44, R36, R35 ;  /* 0x000000242c237223 */ /* 0x000fe40000010023 */
[----:B------:R0:W1:Y:S02]  /*19150*/  MUFU.RCP R44, R8 ;  /* 0x00000008002c7308 */ /* 0x0000640000001000 */
[----:B0-----:R-:W-:Y:S02]  /*19160*/  HADD2.F32 R8, -RZ, R28.H0_H0 ;  /* 0x2000001cff087230 */ /* 0x001fe40000004100 */
[----:B------:R-:W2:Y:S03]  /*19170*/  LDL.S16 R28, [R1+0x314] ;  /* 0x00031400011c7983 */ /* 0x000ea60000100600 */
[----:B-1----:R-:W-:Y:S01]  /*19180*/  FMUL.FTZ R8, R8, R44 ;  /* 0x0000002c08087220 */ /* 0x002fe20000410000 */
        /* <DEDUP_REMOVED lines=36> */
[----:B--2---:R-:W-:-:S05]  /*193d0*/  HADD2.F32 R45, -RZ, R28.H0_H0 ;  /* 0x2000001cff2d7230 */ /* 0x004fca0000004100 */
[----:B0-----:R-:W-:Y:S01]  /*193e0*/  FMUL.FTZ R45, R45, R36 ;  /* 0x000000242d2d7220 */ /* 0x001fe20000410000 */
[----:B------:R-:W-:-:S04]  /*193f0*/  FADD.FTZ R36, -R36, 1 ;  /* 0x3f80000024247421 */ /* 0x000fc80000010100 */
[----:B------:R-:W-:Y:S01]  /*19400*/  FFMA.FTZ R36, R44, R36, 1 ;  /* 0x3f8000002c247423 */ /* 0x000fe20000010024 */
[----:B---3--:R-:W-:-:S03]  /*19410*/  HADD2.F32 R44, -RZ, R29.H0_H0 ;  /* 0x2000001dff2c7230 */ /* 0x008fc60000004100 */
        /* <DEDUP_REMOVED lines=77> */
[----:B------:R-:W4:Y:S03]  /*198f0*/  LDL.LU.S16 R29, [R1+0x3c6] ;  /* 0x0003c600011d7983 */ /* 0x000f260000300600 */
        /* <DEDUP_REMOVED lines=64> */
[----:B------:R-:W2:Y:S02]  /*19d00*/  LDL.S16 R39, [R1+0x2f0] ;  /* 0x0002f00001277983 */ /* 0x000ea40000100600 */
        /* <DEDUP_REMOVED lines=45> */
[----:B------:R-:W3:Y:S01]  /*19fe0*/  LDL.S16 R7, [R1+0x2e4] ;  /* 0x0002e40001077983 */ /* 0x000ee20000100600 */
        /* <DEDUP_REMOVED lines=9> */
[----:B------:R-:W3:Y:S01]  /*1a080*/  LDL.LU.S16 R29, [R1+0x2ea] ;  /* 0x0002ea00011d7983 */ /* 0x000ee20000300600 */
        /* <DEDUP_REMOVED lines=77> */
[----:B------:R-:W4:Y:S03]  /*1a560*/  LDL.LU.S16 R29, [R1+0x2d2] ;  /* 0x0002d200011d7983 */ /* 0x000f260000300600 */
        /* <DEDUP_REMOVED lines=185> */
[----:B------:R-:W3:Y:S04]  /*1b100*/  LDL.S16 R7, [R1+0x290] ;  /* 0x0002900001077983 */ /* 0x000ee80000100600 */
        /* <DEDUP_REMOVED lines=531> */
[----:B------:R-:W-:Y:S01]  /*1d240*/  FFMA.FTZ R11, R13, R11, 1 ;  /* 0x3f8000000d0b7423 */ /* 0x000fe2000001000b */
[----:B------:R-:W-:Y:S01]  /*1d250*/  FADD.FTZ R40, R40, R9 ;  /* 0x0000000928287221 */ /* 0x000fe20000010000 */
[----:B------:R-:W-:Y:S02]  /*1d260*/  HADD2.F32 R13, -RZ, R41.H0_H0 ;  /* 0x20000029ff0d7230 */ /* 0x000fe40000004100 */
[----:B------:R-:W4:Y:S01]  /*1d270*/  LDL.LU.S16 R41, [R1+0x41c] ;  /* 0x00041c0001297983 */ /* 0x000f220000300600 */
[----:B------:R-:W-:-:S03]  /*1d280*/  FMUL.FTZ R15, R15, R11 ;  /* 0x0000000b0f0f7220 */ /* 0x000fc60000410000 */
[----:B------:R3:W-:Y:S01]  /*1d290*/  STL [R1+0x2fc], R24 ;  /* 0x0002fc1801007387 */ /* 0x0007e20000100800 */
[-C--:B--2---:R-:W-:Y:S01]  /*1d2a0*/  FFMA.FTZ R11, R44, R9.reuse, R12 ;  /* 0x000000092c0b7223 */ /* 0x084fe2000001000c */
[----:B------:R-:W-:-:S04]  /*1d2b0*/  FMUL.FTZ R9, R5, R9 ;  /* 0x0000000905097220 */ /* 0x000fc80000410000 */
[----:B------:R-:W-:Y:S02]  /*1d2c0*/  FFMA.FTZ R42, R44, R9, R42 ;  /* 0x000000092c2a7223 */ /* 0x000fe4000001002a */
[----:B------:R-:W2:Y:S01]  /*1d2d0*/  LDL.LU R44, [R1+0x378] ;  /* 0x00037800012c7983 */ /* 0x000ea20000300800 */
[----:B---3--:R-:W-:-:S03]  /*1d2e0*/  HADD2.F32 R24, -RZ, R7.H0_H0 ;  /* 0x20000007ff187230 */ /* 0x008fc60000004100 */
[----:B------:R-:W3:Y:S01]  /*1d2f0*/  LDL.S16 R7, [R1+0x424] ;  /* 0x0004240001077983 */ /* 0x000ee20000100600 */
        /* <DEDUP_REMOVED lines=78> */
[----:B------:R-:W-:Y:S02]  /*1d7e0*/  HADD2.F32 R10, -RZ, R37.H0_H0 ;  /* 0x20000025ff0a7230 */ /* 0x000fe40000004100 */
[----:B------:R-:W-:Y:S01]  /*1d7f0*/  FMUL.FTZ R23, R23, R12 ;  /* 0x0000000c17177220 */ /* 0x000fe20000410000 */
[----:B------:R-:W-:Y:S02]  /*1d800*/  STL [R1+0x294], R16 ;  /* 0x0002941001007387 */ /* 0x000fe40000100800 */
[----:B------:R-:W-:Y:S01]  /*1d810*/  FADD.FTZ R10, R10, -UR28 ;  /* 0x8000001c0a0a7e21 */ /* 0x000fe20008010000 */
[----:B------:R-:W-:Y:S01]  /*1d820*/  FADD.FTZ R8, R9, R8 ;  /* 0x0000000809087221 */ /* 0x000fe20000010000 */
[----:B------:R-:W-:Y:S01]  /*1d830*/  FADD.FTZ R43, R43, R28 ;  /* 0x0000001c2b2b7221 */ /* 0x000fe20000010000 */
[----:B------:R-:W-:Y:S01]  /*1d840*/  STL [R1+0x2cc], R20 ;  /* 0x0002cc1401007387 */ /* 0x000fe20000100800 */
[----:B------:R-:W-:-:S03]  /*1d850*/  FMUL.FTZ R10, R10, UR16 ;  /* 0x000000100a0a7c20 */ /* 0x000fc60008410000 */
[----:B------:R-:W-:Y:S01]  /*1d860*/  STL [R1+0x2b4], R17 ;  /* 0x0002b41101007387 */ /* 0x000fe20000100800 */
[----:B------:R-:W-:-:S03]  /*1d870*/  FFMA.FTZ R12, R3, R10, R0 ;  /* 0x0000000a030c7223 */ /* 0x000fc60000010000 */
[----:B------:R0:W-:Y:S01]  /*1d880*/  STL [R1+0x274], R10 ;  /* 0x0002740a01007387 */ /* 0x0001e20000100800 */
        /* <DEDUP_REMOVED lines=391> */
[----:B------:R-:W-:Y:S01]  /*1f100*/  FMUL.FTZ R32, R5, R27 ;  /* 0x0000001b05207220 */ /* 0x000fe20000410000 */
        /* <DEDUP_REMOVED lines=136> */
[C---:B------:R-:W-:Y:S01]  /*1f990*/  FFMA.FTZ R44, R34.reuse, R15, R44 ;  /* 0x0000000f222c7223 */ /* 0x040fe2000001002c */
[----:B------:R-:W-:Y:S02]  /*1f9a0*/  FMUL.FTZ R19, R3, R22 ;  /* 0x0000001603137220 */ /* 0x000fe40000410000 */
[----:B------:R-:W-:Y:S01]  /*1f9b0*/  FADD.FTZ R42, R15, R42 ;  /* 0x0000002a0f2a7221 */ /* 0x000fe20000010000 */
[----:B------:R-:W-:Y:S01]  /*1f9c0*/  FFMA.FTZ R40, R34, R13, R40 ;  /* 0x0000000d22287223 */ /* 0x000fe20000010028 */
[----:B------:R-:W-:Y:S01]  /*1f9d0*/  FADD.FTZ R18, R18, R13 ;  /* 0x0000000d12127221 */ /* 0x000fe20000010000 */
[----:B------:R-:W-:Y:S01]  /*1f9e0*/  FMUL.FTZ R13, R5, R9 ;  /* 0x00000009050d7220 */ /* 0x000fe20000410000 */
[----:B------:R-:W-:Y:S01]  /*1f9f0*/  FADD.FTZ R42, R42, R19 ;  /* 0x000000132a2a7221 */ /* 0x000fe20000010000 */
[----:B------:R-:W-:Y:S01]  /*1fa00*/  FADD.FTZ R39, R39, R25 ;  /* 0x0000001927277221 */ /* 0x000fe20000010000 */
[----:B------:R-:W-:-:S02]  /*1fa10*/  FMUL.FTZ R15, R3, R20 ;  /* 0x00000014030f7220 */ /* 0x000fc40000410000 */
[----:B------:R-:W-:Y:S01]  /*1fa20*/  FADD.FTZ R42, R13, R42 ;  /* 0x0000002a0d2a7221 */ /* 0x000fe20000010000 */
[----:B------:R-:W-:Y:S01]  /*1fa30*/  FADD.FTZ R24, R39, R24 ;  /* 0x0000001827187221 */ /* 0x000fe20000010000 */
[----:B------:R-:W-:Y:S02]  /*1fa40*/  FFMA.FTZ R43, R33, R23, R43 ;  /* 0x00000017212b7223 */ /* 0x000fe4000001002b */
[----:B------:R-:W-:Y:S01]  /*1fa50*/  FADD.FTZ R42, R42, R15 ;  /* 0x0000000f2a2a7221 */ /* 0x000fe20000010000 */
[----:B------:R-:W-:-:S04]  /*1fa60*/  FADD.FTZ R23, R24, R23 ;  /* 0x0000001718177221 */ /* 0x000fc80000010000 */
[----:B------:R-:W-:Y:S01]  /*1fa70*/  FADD.FTZ R23, R23, R22 ;  /* 0x0000001617177221 */ /* 0x000fe20000010000 */
[----:B------:R-:W-:-:S03]  /*1fa80*/  FADD.FTZ R18, R18, R9 ;  /* 0x0000000912127221 */ /* 0x000fc60000010000 */
[----:B------:R-:W-:-:S04]  /*1fa90*/  FADD.FTZ R23, R23, R20 ;  /* 0x0000001417177221 */ /* 0x000fc80000010000 */
[----:B------:R-:W-:Y:S01]  /*1faa0*/  FADD.FTZ R23, R23, R8 ;  /* 0x0000000817177221 */ /* 0x000fe20000010000 */
[----:B------:R-:W-:-:S03]  /*1fab0*/  FMUL.FTZ R21, R5, R11 ;  /* 0x0000000b05157220 */ /* 0x000fc60000410000 */
[----:B------:R-:W-:Y:S01]  /*1fac0*/  FADD.FTZ R23, R23, R14 ;  /* 0x0000000e17177221 */ /* 0x000fe20000010000 */
[----:B----4-:R-:W-:-:S04]  /*1fad0*/  FFMA.FTZ R44, R35, R19, R44 ;  /* 0x00000013232c7223 */ /* 0x010fc8000001002c */
[----:B--2---:R-:W-:Y:S01]  /*1fae0*/  FFMA.FTZ R44, R36, R13, R44 ;  /* 0x0000000d242c7223 */ /* 0x004fe2000001002c */
[----:B------:R-:W-:-:S03]  /*1faf0*/  FMUL.FTZ R13, R5, R17 ;  /* 0x00000011050d7220 */ /* 0x000fc60000410000 */
[----:B------:R-:W-:Y:S01]  /*1fb00*/  FFMA.FTZ R44, R38, R15, R44 ;  /* 0x0000000f262c7223 */ /* 0x000fe2000001002c */
[----:B------:R-:W-:Y:S01]  /*1fb10*/  FMUL.FTZ R15, R3, R8 ;  /* 0x00000008030f7220 */ /* 0x000fe20000410000 */
[----:B------:R-:W-:Y:S02]  /*1fb20*/  FADD.FTZ R42, R13, R42 ;  /* 0x0000002a0d2a7221 */ /* 0x000fe40000010000 */
[----:B------:R-:W-:Y:S01]  /*1fb30*/  FFMA.FTZ R44, R41, R13, R44 ;  /* 0x0000000d292c7223 */ /* 0x000fe2000001002c */
[----:B------:R-:W-:Y:S01]  /*1fb40*/  FFMA.FTZ R43, R35, R22, R43 ;  /* 0x00000016232b7223 */ /* 0x000fe2000001002b */
[----:B------:R-:W-:Y:S01]  /*1fb50*/  FMUL.FTZ R13, R5, R16 ;  /* 0x00000010050d7220 */ /* 0x000fe20000410000 */
[----:B------:R-:W-:Y:S01]  /*1fb60*/  FADD.FTZ R42, R42, R15 ;  /* 0x0000000f2a2a7221 */ /* 0x000fe20000010000 */
[----:B---3--:R-:W-:Y:S01]  /*1fb70*/  FFMA.FTZ R44, R45, R15, R44 ;  /* 0x0000000f2d2c7223 */ /* 0x008fe2000001002c */
[----:B------:R-:W-:Y:S01]  /*1fb80*/  FFMA.FTZ R40, R36, R9, R40 ;  /* 0x0000000924287223 */ /* 0x000fe20000010028 */
[----:B------:R-:W-:Y:S01]  /*1fb90*/  FFMA.FTZ R43, R38, R20, R43 ;  /* 0x00000014262b7223 */ /* 0x000fe2000001002b */
[----:B------:R-:W-:Y:S01]  /*1fba0*/  FMUL.FTZ R15, R3, R14 ;  /* 0x0000000e030f7220 */ /* 0x000fe20000410000 */
[----:B------:R-:W-:Y:S01]  /*1fbb0*/  FFMA.FTZ R44, R29, R13, R44 ;  /* 0x0000000d1d2c7223 */ /* 0x000fe2000001002c */
[----:B------:R-:W-:Y:S01]  /*1fbc0*/  FADD.FTZ R42, R13, R42 ;  /* 0x0000002a0d2a7221 */ /* 0x000fe20000010000 */
[----:B------:R-:W-:Y:S01]  /*1fbd0*/  FFMA.FTZ R9, R41, R17, R40 ;  /* 0x0000001129097223 */ /* 0x000fe20000010028 */
[----:B------:R-:W-:Y:S01]  /*1fbe0*/  FADD.FTZ R17, R18, R17 ;  /* 0x0000001112117221 */ /* 0x000fe20000010000 */
[----:B------:R-:W-:Y:S01]  /*1fbf0*/  FFMA.FTZ R43, R45, R8, R43 ;  /* 0x000000082d2b7223 */ /* 0x000fe2000001002b */
[----:B------:R-:W-:Y:S01]  /*1fc00*/  FMUL.FTZ R8, R5, R12 ;  /* 0x0000000c05087220 */ /* 0x000fe20000410000 */
[----:B------:R-:W-:Y:S01]  /*1fc10*/  FFMA.FTZ R13, R28, R15, R44 ;  /* 0x0000000f1c0d7223 */ /* 0x000fe2000001002c */
[----:B------:R-:W-:Y:S01]  /*1fc20*/  FADD.FTZ R15, R42, R15 ;  /* 0x0000000f2a0f7221 */ /* 0x000fe20000010000 */
[----:B------:R-:W-:Y:S01]  /*1fc30*/  FFMA.FTZ R9, R29, R16, R9 ;  /* 0x000000101d097223 */ /* 0x000fe20000010009 */
[----:B------:R-:W-:Y:S01]  /*1fc40*/  FADD.FTZ R17, R17, R16 ;  /* 0x0000001011117221 */ /* 0x000fe20000010000 */
[----:B------:R-:W-:Y:S01]  /*1fc50*/  FMUL.FTZ R16, R3, R10 ;  /* 0x0000000a03107220 */ /* 0x000fe20000410000 */
[----:B------:R-:W-:Y:S01]  /*1fc60*/  FFMA.FTZ R13, R7, R8, R13 ;  /* 0x00000008070d7223 */ /* 0x000fe2000001000d */
[----:B------:R-:W-:Y:S01]  /*1fc70*/  FADD.FTZ R15, R8, R15 ;  /* 0x0000000f080f7221 */ /* 0x000fe20000010000 */
[----:B------:R-:W-:Y:S01]  /*1fc80*/  FFMA.FTZ R43, R28, R14, R43 ;  /* 0x0000000e1c2b7223 */ /* 0x000fe2000001002b */
[----:B------:R0:W5:Y:S01]  /*1fc90*/  LDL.LU R29, [R1+0x46c] ;  /* 0x00046c00011d7983 */ /* 0x0001620000300800 */
[----:B------:R-:W-:Y:S01]  /*1fca0*/  FFMA.FTZ R14, R6, R16, R13 ;  /* 0x00000010060e7223 */ /* 0x000fe2000001000d */
[----:B------:R-:W-:Y:S01]  /*1fcb0*/  FADD.FTZ R8, R15, R16 ;  /* 0x000000100f087221 */ /* 0x000fe20000010000 */
[----:B------:R-:W-:Y:S01]  /*1fcc0*/  FFMA.FTZ R16, R7, R12, R9 ;  /* 0x0000000c07107223 */ /* 0x000fe20000010009 */
[----:B------:R0:W5:Y:S01]  /*1fcd0*/  LDL.LU R28, [R1+0x468] ;  /* 0x00046800011c7983 */ /* 0x0001620000300800 */
[----:B------:R-:W-:Y:S01]  /*1fce0*/  FFMA.FTZ R14, R4, R21, R14 ;  /* 0x00000015040e7223 */ /* 0x000fe2000001000e */
[----:B------:R-:W-:Y:S01]  /*1fcf0*/  FADD.FTZ R21, R21, R8 ;  /* 0x0000000815157221 */ /* 0x000fe20000010000 */
[----:B------:R-:W-:Y:S01]  /*1fd00*/  FFMA.FTZ R8, R6, R10, R43 ;  /* 0x0000000a06087223 */ /* 0x000fe2000001002b */
[----:B------:R-:W-:Y:S01]  /*1fd10*/  FFMA.FTZ R9, R4, R11, R16 ;  /* 0x0000000b04097223 */ /* 0x000fe20000010010 */
[----:B------:R0:W5:Y:S04]  /*1fd20*/  LDL.LU R7, [R1+0x464] ;  /* 0x0004640001077983 */ /* 0x0001680000300800 */
[----:B------:R0:W5:Y:S04]  /*1fd30*/  LDL.LU R6, [R1+0x460] ;  /* 0x0004600001067983 */ /* 0x0001680000300800 */
[----:B------:R0:W5:Y:S01]  /*1fd40*/  LDL.LU R4, [R1+0x45c] ;  /* 0x00045c0001047983 */ /* 0x0001620000300800 */
[----:B------:R-:W-:Y:S01]  /*1fd50*/  FADD.FTZ R12, R17, R12 ;  /* 0x0000000c110c7221 */ /* 0x000fe20000010000 */
[----:B------:R-:W-:-:S03]  /*1fd60*/  FADD.FTZ R10, R23, R10 ;  /* 0x0000000a170a7221 */ /* 0x000fc60000010000 */
[----:B------:R-:W-:-:S07]  /*1fd70*/  FADD.FTZ R11, R12, R11 ;  /* 0x0000000b0c0b7221 */ /* 0x000fce0000010000 */
.L_x_977:
        /* <DEDUP_REMOVED lines=47> */
.L_x_979:
[----:B------:R-:W-:Y:S05]  /*20070*/  BSYNC.RECONVERGENT B0 ;  /* 0x0000000000007941 */ /* 0x000fea0003800200 */
.L_x_978:
        /* <DEDUP_REMOVED lines=52> */
.L_x_981:
[----:B------:R-:W-:Y:S05]  /*203c0*/  BSYNC.RECONVERGENT B0 ;  /* 0x0000000000007941 */ /* 0x000fea0003800200 */
.L_x_980:
        /* <DEDUP_REMOVED lines=38> */
.L_x_983:
[----:B------:R-:W-:Y:S05]  /*20630*/  BSYNC.RECONVERGENT B0 ;  /* 0x0000000000007941 */ /* 0x000fea0003800200 */
.L_x_982:
        /* <DEDUP_REMOVED lines=30> */
.L_x_985:
[----:B------:R-:W-:Y:S05]  /*20820*/  BSYNC.RECONVERGENT B0 ;  /* 0x0000000000007941 */ /* 0x000fea0003800200 */
.L_x_984:
        /* <DEDUP_REMOVED lines=34> */
.L_x_989:
[----:B------:R-:W2:Y:S04]  /*20a50*/  LDG.E.STRONG.GPU R8, desc[UR10][R14.64] ;  /* 0x0000000a0e087981 */ /* 0x000ea8000c1ef900 */
[----:B--2---:R-:W-:Y:S04]  /*20a60*/  CCTL.IVALL ;  /* 0x00000000ff00798f */ /* 0x004fe80002000000 */
[----:B------:R0:W-:Y:S01]  /*20a70*/  STL [R1], R8 ;  /* 0x0000000801007387 */ /* 0x0001e20000100800 */
[----:B------:R-:W-:-:S13]  /*20a80*/  ISETP.NE.AND P0, PT, R8, UR5, PT ;  /* 0x0000000508007c0c */ /* 0x000fda000bf05270 */
[----:B0-----:R-:W-:Y:S05]  /*20a90*/  @P0 BRA `(.L_x_989) ;  /* 0xfffffffc00ec0947 */ /* 0x001fea000383ffff */
.L_x_988:
[----:B------:R-:W-:Y:S05]  /*20aa0*/  BSYNC.RECONVERGENT B0 ;  /* 0x0000000000007941 */ /* 0x000fea0003800200 */
.L_x_987:
        /* <DEDUP_REMOVED lines=15> */
.L_x_991:
        /* <DEDUP_REMOVED lines=77> */
.L_x_990:
        /* <DEDUP_REMOVED lines=52> */
.L_x_992:
        /* <DEDUP_REMOVED lines=27> */
.L_x_993:
        /* <DEDUP_REMOVED lines=12> */
.L_x_994:
[----:B------:R-:W-:Y:S05]  /*21620*/  BSYNC.RECONVERGENT B0 ;  /* 0x0000000000007941 */ /* 0x000fea0003800200 */
.L_x_986:
        /* <DEDUP_REMOVED lines=17> */
.L_x_1000:
[----:B------:R-:W-:-:S05]  /*21740*/  LEA R16, R15, UR15, 0x2 ;  /* 0x0000000f0f107c11 */ /* 0x000fca000f8e10ff */
[----:B01----:R-:W2:Y:S04]  /*21750*/  LDL.64 R10, [R16+0x10] ;  /* 0x00001000100a7983 */ /* 0x003ea80000100a00 */
[----:B------:R-:W3:Y:S01]  /*21760*/  LDL.64 R8, [R16+0x110] ;  /* 0x0001100010087983 */ /* 0x000ee20000100a00 */
[----:B------:R-:W-:Y:S01]  /*21770*/  BSSY.RECONVERGENT B0, `(.L_x_995) ;  /* 0x000003b000007945 */ /* 0x000fe20003800200 */
[--C-:B--2---:R-:W-:Y:S02]  /*21780*/  HADD2.F32 R14, -RZ, R10.reuse.H0_H0 ;  /* 0x2000000aff0e7230 */ /* 0x104fe40000004100 */
[----:B------:R-:W-:Y:S02]  /*21790*/  HADD2.F32 R10, -RZ, R10.H1_H1 ;  /* 0x3000000aff0a7230 */ /* 0x000fe40000004100 */
[----:B---3--:R-:W-:-:S02]  /*217a0*/  HADD2.F32 R18, -RZ, R8.H1_H1 ;  /* 0x30000008ff127230 */ /* 0x008fc40000004100 */
[----:B------:R-:W-:Y:S01]  /*217b0*/  FADD.FTZ R14, R14, -UR28 ;  /* 0x8000001c0e0e7e21 */ /* 0x000fe20008010000 */
[----:B------:R-:W-:Y:S02]  /*217c0*/  HADD2.F32 R16, -RZ, R8.H0_H0 ;  /* 0x20000008ff107230 */ /* 0x000fe40000004100 */
[----:B------:R-:W-:Y:S01]  /*217d0*/  FADD.FTZ R10, R10, -UR28 ;  /* 0x8000001c0a0a7e21 */ /* 0x000fe20008010000 */
[----:B------:R-:W-:-:S03]  /*217e0*/  FMUL.FTZ R26, R14, UR16 ;  /* 0x000000100e1a7c20 */ /* 0x000fc60008410000 */
[----:B------:R-:W-:Y:S01]  /*217f0*/  FMUL.FTZ R14, R10, UR16 ;  /* 0x000000100a0e7c20 */ /* 0x000fe20008410000 */
[----:B-----5:R-:W-:-:S03]  /*21800*/  @P2 FFMA.FTZ R17, R3, R26, R0 ;  /* 0x0000001a03112223 */ /* 0x020fc60000010000 */
[-C--:B------:R-:W-:Y:S01]  /*21810*/  @P2 FFMA.FTZ R10, R5, R14.reuse, R2 ;  /* 0x0000000e050a2223 */ /* 0x080fe20000010002 */
[----:B------:R-:W-:Y:S01]  /*21820*/  FFMA.FTZ R14, R12, R14, R13 ;  /* 0x0000000e0c0e7223 */ /* 0x000fe2000001000d */
[----:B------:R-:W-:Y:S02]  /*21830*/  @P2 FMUL.FTZ R19, R17, -1.4426950216293334961 ;  /* 0xbfb8aa3b11132820 */ /* 0x000fe40000410000 */
[----:B------:R-:W-:-:S04]  /*21840*/  @P2 FMUL.FTZ R22, R10, -1.4426950216293334961 ;  /* 0xbfb8aa3b0a162820 */ /* 0x000fc80000410000 */
[----:B------:R-:W0:Y:S04]  /*21850*/  @P2 MUFU.EX2 R19, R19 ;  /* 0x0000001300132308 */ /* 0x000e280000000800 */
[----:B------:R-:W1:Y:S01]  /*21860*/  @P2 MUFU.EX2 R22, R22 ;  /* 0x0000001600162308 */ /* 0x000e620000000800 */
[----:B0-----:R-:W-:Y:S01]  /*21870*/  @P2 FADD.FTZ R20, R19, 1 ;  /* 0x3f80000013142421 */ /* 0x001fe20000010000 */
[----:B-1----:R-:W-:-:S03]  /*21880*/  @P2 FADD.FTZ R23, R22, 1 ;  /* 0x3f80000016172421 */ /* 0x002fc60000010000 */
[----:B------:R0:W1:Y:S01]  /*21890*/  @P2 MUFU.RCP R21, R20 ;  /* 0x0000001400152308 */ /* 0x0000620000001000 */
[----:B------:R-:W-:-:S04]  /*218a0*/  LEA R22, R15, R4, 0x3 ;  /* 0x000000040f167211 */ /* 0x000fc800078e18ff */
[C---:B------:R-:W-:Y:S02]  /*218b0*/  ISETP.GE.U32.AND P0, PT, R22.reuse, UR18, PT ;  /* 0x0000001216007c0c */ /* 0x040fe4000bf06070 */
[----:B------:R-:W-:Y:S01]  /*218c0*/  SHF.R.S32.HI R19, RZ, 0x1f, R22 ;  /* 0x0000001fff137819 */ /* 0x000fe20000011416 */
[----:B------:R-:W2:Y:S01]  /*218d0*/  @P2 MUFU.RCP R23, R23 ;  /* 0x0000001700172308 */ /* 0x000ea20000001000 */
[----:B------:R-:W-:Y:S01]  /*218e0*/  IADD3 R8, PT, PT, R22, 0x8, RZ ;  /* 0x0000000816087810 */ /* 0x000fe20007ffe0ff */
[----:B0-----:R-:W-:Y:S01]  /*218f0*/  FFMA.FTZ R20, R12, R26, R13 ;  /* 0x0000001a0c147223 */ /* 0x001fe2000001000d */
[----:B------:R-:W-:Y:S02]  /*21900*/  ISETP.GE.AND.EX P0, PT, R19, UR19, PT, P0 ;  /* 0x0000001313007c0c */ /* 0x000fe4000bf06300 */
[----:B------:R-:W-:Y:S01]  /*21910*/  ISETP.GE.U32.AND P1, PT, R8, UR18, PT ;  /* 0x0000001208007c0c */ /* 0x000fe2000bf26070 */
[----:B-1----:R-:W-:Y:S01]  /*21920*/  @P2 FADD.FTZ R24, -R21, 1 ;  /* 0x3f80000015182421 */ /* 0x002fe20000010100 */
[----:B------:R-:W-:-:S03]  /*21930*/  @P2 FMUL.FTZ R21, R16, R21 ;  /* 0x0000001510152220 */ /* 0x000fc60000410000 */
[----:B------:R-:W-:Y:S01]  /*21940*/  @P2 FFMA.FTZ R24, R17, R24, 1 ;  /* 0x3f80000011182423 */ /* 0x000fe20000010018 */
[--C-:B------:R-:W-:Y:S02]  /*21950*/  HADD2.F32 R17, -RZ, R11.reuse.H0_H0 ;  /* 0x2000000bff117230 */ /* 0x100fe40000004100 */
[----:B------:R-:W-:Y:S02]  /*21960*/  HADD2.F32 R11, -RZ, R11.H1_H1 ;  /* 0x3000000bff0b7230 */ /* 0x000fe40000004100 */
[----:B--2---:R-:W-:Y:S01]  /*21970*/  @P2 FADD.FTZ R25, -R23, 1 ;  /* 0x3f80000017192421 */ /* 0x004fe20000010100 */
[----:B------:R-:W-:Y:S01]  /*21980*/  @P2 FMUL.FTZ R16, R21, R24 ;  /* 0x0000001815102220 */ /* 0x000fe20000410000 */
[----:B------:R-:W-:Y:S02]  /*21990*/  FADD.FTZ R17, R17, -UR28 ;  /* 0x8000001c11117e21 */ /* 0x000fe40008010000 */
[----:B------:R-:W-:Y:S01]  /*219a0*/  @P2 FFMA.FTZ R25, R10, R25, 1 ;  /* 0x3f8000000a192423 */ /* 0x000fe20000010019 */
[----:B------:R-:W-:Y:S01]  /*219b0*/  @P2 FMUL.FTZ R10, R18, R23 ;  /* 0x00000017120a2220 */ /* 0x000fe20000410000 */
[----:B------:R-:W-:Y:S01]  /*219c0*/  FADD.FTZ R11, R11, -UR28 ;  /* 0x8000001c0b0b7e21 */ /* 0x000fe20008010000 */
[----:B------:R-:W-:Y:S01]  /*219d0*/  FFMA.FTZ R20, R3, R16, -R20 ;  /* 0x0000001003147223 */ /* 0x000fe20000010814 */
[----:B------:R-:W-:Y:S01]  /*219e0*/  FMUL.FTZ R21, R17, UR16 ;  /* 0x0000001011157c20 */ /* 0x000fe20008410000 */
        /* <DEDUP_REMOVED lines=9> */
[----:B------:R-:W-:Y:S01]  /*21a80*/  MOV R17, R29 ;  /* 0x0000001d00117202 */ /* 0x000fe20000000f00 */
[----:B------:R-:W-:Y:S02]  /*21a90*/  FMUL.FTZ R20, R20, UR16 ;  /* 0x0000001014147c20 */ /* 0x000fe40008410000 */
[----:B------:R-:W-:Y:S02]  /*21aa0*/  IMAD R19, R22, UR21, R11 ;  /* 0x0000001516137c24 */ /* 0x000fe4000f8e020b */
[----:B------:R-:W-:Y:S01]  /*21ab0*/  FMUL.FTZ R11, R14, UR16 ;  /* 0x000000100e0b7c20 */ /* 0x000fe20008410000 */
[----:B------:R-:W-:-:S04]  /*21ac0*/  IMAD.WIDE.U32 R16, R22, UR20, R16 ;  /* 0x0000001416107c25 */ /* 0x000fc8000f8e0010 */
[----:B------:R-:W-:Y:S02]  /*21ad0*/  F2FP.F16.F32.PACK_AB R11, R11, R20 ;  /* 0x000000140b0b723e */ /* 0x000fe400000000ff */
[----:B------:R-:W-:Y:S02]  /*21ae0*/  IADD3 R17, PT, PT, R17, R19, RZ ;  /* 0x0000001311117210 */ /* 0x000fe40007ffe0ff */
[----:B------:R-:W-:-:S04]  /*21af0*/  LEA R18, P0, R16, UR6, 0x1 ;  /* 0x0000000610127c11 */ /* 0x000fc8000f8008ff */
[----:B------:R-:W-:-:S05]  /*21b00*/  LEA.HI.X R19, R16, UR7, R17, 0x1, P0 ;  /* 0x0000000710137c11 */ /* 0x000fca00080f0c11 */
[----:B------:R0:W-:Y:S04]  /*21b10*/  STG.E desc[UR10][R18.64], R11 ;  /* 0x0000000b12007986 */ /* 0x0001e8000c10190a */
.L_x_996:
[----:B------:R-:W-:Y:S05]  /*21b20*/  BSYNC.RECONVERGENT B0 ;  /* 0x0000000000007941 */ /* 0x000fea0003800200 */
.L_x_995:
[--C-:B------:R-:W-:Y:S02]  /*21b30*/  HADD2.F32 R14, -RZ, R9.reuse.H0_H0 ;  /* 0x20000009ff0e7230 */ /* 0x100fe40000004100 */
[C-C-:B------:R-:W-:Y:S01]  /*21b40*/  FFMA.FTZ R26, R12.reuse, R21, R13.reuse ;  /* 0x000000150c1a7223 */ /* 0x140fe2000001000d */
[----:B------:R-:W-:Y:S01]  /*21b50*/  FFMA.FTZ R30, R12, R24, R13 ;  /* 0x000000180c1e7223 */ /* 0x000fe2000001000d */
[----:B------:R-:W-:Y:S01]  /*21b60*/  HADD2.F32 R16, -RZ, R9.H1_H1 ;  /* 0x30000009ff107230 */ /* 0x000fe20000004100 */
[----:B------:R-:W-:Y:S06]  /*21b70*/  @!P2 BRA `(.L_x_997) ;  /* 0x000000000048a947 */ /* 0x000fec0003800000 */
        /* <DEDUP_REMOVED lines=18> */
.L_x_997:
[----:B------:R-:W-:Y:S01]  /*21ca0*/  BSSY.RECONVERGENT B0, `(.L_x_998) ;  /* 0x0000010000007945 */ /* 0x000fe20003800200 */
[----:B------:R-:W-:Y:S01]  /*21cb0*/  FFMA.FTZ R26, R3, R14, -R26 ;  /* 0x0000000e031a7223 */ /* 0x000fe2000001081a */
[----:B------:R-:W-:Y:S02]  /*21cc0*/  FFMA.FTZ R14, R5, R16, -R30 ;  /* 0x00000010050e7223 */ /* 0x000fe4000001081e */
[----:B------:R-:W-:Y:S05]  /*21cd0*/  @P1 BRA `(.L_x_999) ;  /* 0x0000000000301947 */ /* 0x000fea0003800000 */
[----:B------:R-:W-:Y:S01]  /*21ce0*/  IMAD R9, R10, UR20, RZ ;  /* 0x000000140a097c24 */ /* 0x000fe2000f8e02ff */
[----:B------:R-:W-:Y:S01]  /*21cf0*/  MOV R10, R6 ;  /* 0x00000006000a7202 */ /* 0x000fe20000000f00 */
[----:B0-----:R-:W-:Y:S01]  /*21d00*/  FMUL.FTZ R19, R26, UR16 ;  /* 0x000000101a137c20 */ /* 0x001fe20008410000 */
        /* <DEDUP_REMOVED lines=9> */
.L_x_999:
[----:B------:R-:W-:Y:S05]  /*21da0*/  BSYNC.RECONVERGENT B0 ;  /* 0x0000000000007941 */ /* 0x000fea0003800200 */
.L_x_998:
[----:B------:R-:W-:-:S04]  /*21db0*/  IADD3 R15, PT, PT, R15, 0x2, RZ ;  /* 0x000000020f0f7810 */ /* 0x000fc80007ffe0ff */
[----:B------:R-:W-:-:S13]  /*21dc0*/  ISETP.NE.AND P0, PT, R15, 0x40, PT ;  /* 0x000000400f00780c */ /* 0x000fda0003f05270 */
[----:B------:R-:W-:Y:S05]  /*21dd0*/  @P0 BRA `(.L_x_1000) ;  /* 0xfffffff800580947 */ /* 0x000fea000383ffff */
[----:B------:R-:W2:Y:S01]  /*21de0*/  LDCU UR5, c[0x0][0x410] ;  /* 0x00008200ff0577ac */ /* 0x000ea20008000800 */
[----:B------:R-:W2:Y:S01]  /*21df0*/  LDCU UR6, c[0x0][0x3e0] ;  /* 0x00007c00ff0677ac */ /* 0x000ea20008000800 */
[----:B------:R-:W-:Y:S02]  /*21e00*/  UIADD3 UR8, UPT, UPT, UR9, UR8, URZ ;  /* 0x0000000809087290 */ /* 0x000fe4000fffe0ff */
[----:B------:R-:W-:Y:S02]  /*21e10*/  UIADD3 UR4, UPT, UPT, UR4, 0x1, URZ ;  /* 0x0000000104047890 */ /* 0x000fe4000fffe0ff */
[----:B--2---:R-:W-:-:S04]  /*21e20*/  UIMAD UR5, UR5, UR6, URZ ;  /* 0x00000006050572a4 */ /* 0x004fc8000f8e02ff */
[----:B------:R-:W-:-:S09]  /*21e30*/  UISETP.GE.AND UP0, UPT, UR8, UR5, UPT ;  /* 0x000000050800728c */ /* 0x000fd2000bf06270 */
[----:B------:R-:W-:Y:S05]  /*21e40*/  BRA.U !UP0, `(.L_x_1001) ;  /* 0xfffffde108dc7547 */ /* 0x000fea000b83ffff */
.L_x_975:
[----:B-1----:R-:W1:Y:S01]  /*21e50*/  S2R R9, SR_TID.X ;  /* 0x0000000000097919 */ /* 0x002e620000002100 */
        /* <DEDUP_REMOVED lines=15> */
.L_x_1003:
[----:B------:R-:W-:Y:S05]  /*21f50*/  BSYNC.RECONVERGENT B0 ;  /* 0x0000000000007941 */ /* 0x000fea0003800200 */
.L_x_1002:
        /* <DEDUP_REMOVED lines=11> */
.L_x_1005:
[----:B------:R-:W2:Y:S04]  /*22010*/  LDG.E.STRONG.GPU R5, desc[UR10][R2.64] ;  /* 0x0000000a02057981 */ /* 0x000ea8000c1ef900 */
[----:B--2---:R-:W-:Y:S01]  /*22020*/  CCTL.IVALL ;  /* 0x00000000ff00798f */ /* 0x004fe20002000000 */
[----:B------:R-:W-:Y:S05]  /*22030*/  YIELD ;  /* 0x0000000000007946 */ /* 0x000fea0003800000 */
[----:B------:R-:W-:-:S13]  /*22040*/  ISETP.NE.AND P0, PT, R5, R0, PT ;  /* 0x000000000500720c */ /* 0x000fda0003f05270 */
[----:B------:R-:W-:Y:S05]  /*22050*/  @P0 BRA `(.L_x_1005) ;  /* 0xfffffffc00ec0947 */ /* 0x000fea000383ffff */
.L_x_1004:
        /* <DEDUP_REMOVED lines=27> */
[----:B0-----:R-:W-:-:S04]  /*22210*/  IMAD.WIDE.U32 R10, P0, R13, -0x33333334, R4 ;  /* 0xcccccccc0d0a7825 */ /* 0x001fc80007800004 */
        /* <DEDUP_REMOVED lines=47> */
.L_x_1008:
        /* <DEDUP_REMOVED lines=29> */
.L_x_1007:
[----:B------:R-:W-:Y:S05]  /*226e0*/  BSYNC.RECONVERGENT B0 ;  /* 0x0000000000007941 */ /* 0x000fea0003800200 */
.L_x_1006:
        /* <DEDUP_REMOVED lines=10> */
.L_x_1009:
        /* <DEDUP_REMOVED lines=87> */
.L_x_1010:
        /* <DEDUP_REMOVED lines=16> */
.L_x_4899:


//--------------------- .text._Z35group_norm_nhwc_bwd_one_pass_kernelI11Fp16IOFp16WLi64ELi160ELi640EEv26Group_norm_nhwc_bwd_params --------------------------
	.section	.text._Z35group_norm_nhwc_bwd_one_pass_kernelI11Fp16IOFp16WLi64ELi160ELi640EEv26Group_norm_nhwc_bwd_params,"ax",@progbits
	.align	128
        .global         _Z35group_norm_nhwc_bwd_one_pass_kernelI11Fp16IOFp16WLi64ELi160ELi640EEv26Group_norm_nhwc_bwd_params
        .type           _Z35group_norm_nhwc_bwd_one_pass_kernelI11Fp16IOFp16WLi64ELi160ELi640EEv26Group_norm_nhwc_bwd_params,@function
        .size           _Z35group_norm_nhwc_bwd_one_pass_kernelI11Fp16IOFp16WLi64ELi160ELi640EEv26Group_norm_nhwc_bwd_params,(.L_x_4900 - _Z35group_norm_nhwc_bwd_one_pass_kernelI11Fp16IOFp16WLi64ELi160ELi640EEv26Group_norm_nhwc_bwd_params)
        .other          _Z35group_norm_nhwc_bwd_one_pass_kernelI11Fp16IOFp16WLi64ELi160ELi640EEv26Group_norm_nhwc_bwd_params,@"STO_CUDA_ENTRY STV_DEFAULT"
_Z35group_norm_nhwc_bwd_one_pass_kernelI11Fp16IOFp16WLi64ELi160ELi640EEv26Group_norm_nhwc_bwd_params:
.text._Z35group_norm_nhwc_bwd_one_pass_kernelI11Fp16IOFp16WLi64ELi160ELi640EEv26Group_norm_nhwc_bwd_params:
        /* <DEDUP_REMOVED lines=21> */
.L_x_1054:
        /* <DEDUP_REMOVED lines=249> */
[----:B----4-:R-:W-:Y:S02]  /*10e0*/  @P5 HADD2.F32 R40, -RZ, R42.H0_H0 ;  /* 0x2000002aff285230 */ /* 0x010fe40000004100 */
[----:B------:R-:W-:Y:S01]  /*10f0*/  @P5 HADD2.F32 R41, -RZ, R22.H0_H0 ;  /* 0x20000016ff295230 */ /* 0x000fe20000004100 */
[----:B-1----:R-:W-:-:S13]  /*1100*/  @P0 R2UR UR5, R20 ;  /* 0x00000000140502ca */ /* 0x002fda00000e0000 */
[----:B------:R-:W-:Y:S01]  /*1110*/  @UP0 UMOV UR9, UR5 ;  /* 0x0000000500090c82 */ /* 0x000fe20008000000 */
[----:B--2---:R-:W-:Y:S02]  /*1120*/  HADD2.F32 R43, -RZ, R43.H0_H0 ;  /* 0x2000002bff2b7230 */ /* 0x004fe40000004100 */
[----:B------:R-:W-:Y:S01]  /*1130*/  HADD2.F32 R42, -RZ, R23.H0_H0 ;  /* 0x20000017ff2a7230 */ /* 0x000fe20000004100 */
        /* <DEDUP_REMOVED lines=146> */
.L_x_1012:
        /* <DEDUP_REMOVED lines=288> */
.L_x_1013:
        /* <DEDUP_REMOVED lines=45> */
.L_x_1015:
[----:B------:R-:W-:Y:S05]  /*2f30*/  BSYNC.RECONVERGENT B0 ;  /* 0x0000000000007941 */ /* 0x000fea0003800200 */
.L_x_1014:
        /* <DEDUP_REMOVED lines=52> */
.L_x_1017:
[----:B------:R-:W-:Y:S05]  /*3280*/  BSYNC.RECONVERGENT B0 ;  /* 0x0000000000007941 */ /* 0x000fea0003800200 */
.L_x_1016:
        /* <DEDUP_REMOVED lines=42> */
.L_x_1019:
[----:B------:R-:W-:Y:S05]  /*3530*/  BSYNC.RECONVERGENT B0 ;  /* 0x0000000000007941 */ /* 0x000fea0003800200 */
.L_x_1018:
        /* <DEDUP_REMOVED lines=28> */
.L_x_1021:
[----:B------:R-:W-:Y:S05]  /*3700*/  BSYNC.RECONVERGENT B0 ;  /* 0x0000000000007941 */ /* 0x000fea0003800200 */
.L_x_1020:
        /* <DEDUP_REMOVED lines=28> */
.L_x_1024:
[----:B-1----:R-:W2:Y:S04]  /*38d0*/  LDG.E.STRONG.GPU R23, desc[UR10][R26.64] ;  /* 0x0000000a1a177981 */ /* 0x002ea8000c1ef900 */
[----:B--2---:R-:W-:Y:S01]  /*38e0*/  CCTL.IVALL ;  /* 0x00000000ff00798f */ /* 0x004fe20002000000 */
[----:B------:R-:W-:Y:S05]  /*38f0*/  YIELD ;  /* 0x0000000000007946 */ /* 0x000fea0003800000 */
[----:B------:R-:W-:-:S13]  /*3900*/  ISETP.NE.AND P0, PT, R23, R28, PT ;  /* 0x0000001c1700720c */ /* 0x000fda0003f05270 */
[----:B------:R-:W-:Y:S05]  /*3910*/  @P0 BRA `(.L_x_1024) ;  /* 0xfffffffc00ec0947 */ /* 0x000fea000383ffff */
.L_x_1023:
        /* <DEDUP_REMOVED lines=21> */
.L_x_1026:
        /* <DEDUP_REMOVED lines=62> */
.L_x_1025:
        /* <DEDUP_REMOVED lines=34> */
.L_x_1027:
        /* <DEDUP_REMOVED lines=18> */
.L_x_1028:
        /* <DEDUP_REMOVED lines=9> */
.L_x_1029:
[----:B------:R-:W-:Y:S05]  /*4220*/  BSYNC.RECONVERGENT B0 ;  /* 0x0000000000007941 */ /* 0x000fea0003800200 */
.L_x_1022:
        /* <DEDUP_REMOVED lines=38> */
.L_x_1030:
        /* <DEDUP_REMOVED lines=28> */
.L_x_1032:
[----:B------:R-:W-:Y:S05]  /*4650*/  BSYNC.RECONVERGENT B0 ;  /* 0x0000000000007941 */ /* 0x000fea0003800200 */
.L_x_1031:
        /* <DEDUP_REMOVED lines=35> */
.L_x_1033:
        /* <DEDUP_REMOVED lines=21> */
.L_x_1035:
[----:B------:R-:W-:Y:S05]  /*49e0*/  BSYNC.RECONVERGENT B0 ;  /* 0x0000000000007941 */ /* 0x000fea0003800200 */
.L_x_1034:
        /* <DEDUP_REMOVED lines=25> */
.L_x_1036:
        /* <DEDUP_REMOVED lines=21> */
.L_x_1038:
[----:B------:R-:W-:Y:S05]  /*4cd0*/  BSYNC.RECONVERGENT B0 ;  /* 0x0000000000007941 */ /* 0x000fea0003800200 */
.L_x_1037:
        /* <DEDUP_REMOVED lines=77> */
.L_x_1039:
        /* <DEDUP_REMOVED lines=18> */
.L_x_1041:
[----:B------:R-:W-:Y:S05]  /*52d0*/  BSYNC.RECONVERGENT B0 ;  /* 0x0000000000007941 */ /* 0x000fea0003800200 */
.L_x_1040:
        /* <DEDUP_REMOVED lines=21> */
.L_x_1042:
        /* <DEDUP_REMOVED lines=18> */
.L_x_1044:
[----:B------:R-:W-:Y:S05]  /*5550*/  BSYNC.RECONVERGENT B0 ;  /* 0x0000000000007941 */ /* 0x000fea0003800200 */
.L_x_1043:
        /* <DEDUP_REMOVED lines=21> */
.L_x_1045:
        /* <DEDUP_REMOVED lines=18> */
.L_x_1047:
[----:B------:R-:W-:Y:S05]  /*57d0*/  BSYNC.RECONVERGENT B0 ;  /* 0x0000000000007941 */ /* 0x000fea0003800200 */
.L_x_1046:
        /* <DEDUP_REMOVED lines=21> */
.L_x_1048:
        /* <DEDUP_REMOVED lines=18> */
.L_x_1050:
[----:B------:R-:W-:Y:S05]  /*5a50*/  BSYNC.RECONVERGENT B0 ;  /* 0x0000000000007941 */ /* 0x000fea0003800200 */
.L_x_1049:
        /* <DEDUP_REMOVED lines=22> */
.L_x_1051:
        /* <DEDUP_REMOVED lines=18> */
.L_x_1053:
[----:B------:R-:W-:Y:S05]  /*5ce0*/  BSYNC.RECONVERGENT B0 ;  /* 0x0000000000007941 */ /* 0x000fea0003800200 */
.L_x_1052:
[----:B------:R-:W4:Y:S01]  /*5cf0*/  LDCU UR5, c[0x0][0x410] ;  /* 0x00008200ff0577ac */ /* 0x000f220008000800 */
[----:B------:R-:W4:Y:S01]  /*5d00*/  LDCU UR8, c[0x0][0x3e0] ;  /* 0x00007c00ff0877ac */ /* 0x000f220008000800 */
[----:B------:R-:W-:Y:S02]  /*5d10*/  UIADD3 UR6, UPT, UPT, UR7, UR6, URZ ;  /* 0x0000000607067290 */ /* 0x000fe4000fffe0ff */
[----:B------:R-:W-:Y:S02]  /*5d20*/  UIADD3 UR4, UPT, UPT, UR4, 0x1, URZ ;  /* 0x0000000104047890 */ /* 0x000fe4000fffe0ff */
[----:B----4-:R-:W-:-:S04]  /*5d30*/  UIMAD UR5, UR5, UR8, URZ ;  /* 0x00000008050572a4 */ /* 0x010fc8000f8e02ff */
[----:B------:R-:W-:-:S09]  /*5d40*/  UISETP.GE.AND UP0, UPT, UR6, UR5, UPT ;  /* 0x000000050600728c */ /* 0x000fd2000bf06270 */
[----:B------:R-:W-:Y:S05]  /*5d50*/  BRA.U !UP0, `(.L_x_1054) ;  /* 0xffffffa108fc7547 */ /* 0x000fea000b83ffff */
.L_x_1011:
        /* <DEDUP_REMOVED lines=16> */
.L_x_1056:
[----:B------:R-:W-:Y:S05]  /*5e60*/  BSYNC.RECONVERGENT B0 ;  /* 0x0000000000007941 */ /* 0x000fea0003800200 */
.L_x_1055:
        /* <DEDUP_REMOVED lines=11> */
.L_x_1058:
[----:B------:R-:W3:Y:S04]  /*5f20*/  LDG.E.STRONG.GPU R5, desc[UR10][R2.64] ;  /* 0x0000000a02057981 */ /* 0x000ee8000c1ef900 */
[----:B---3--:R-:W-:Y:S01]  /*5f30*/  CCTL.IVALL ;  /* 0x00000000ff00798f */ /* 0x008fe20002000000 */
[----:B------:R-:W-:Y:S05]  /*5f40*/  YIELD ;  /* 0x0000000000007946 */ /* 0x000fea0003800000 */
[----:B------:R-:W-:-:S13]  /*5f50*/  ISETP.NE.AND P0, PT, R5, R0, PT ;  /* 0x000000000500720c */ /* 0x000fda0003f05270 */
[----:B------:R-:W-:Y:S05]  /*5f60*/  @P0 BRA `(.L_x_1058) ;  /* 0xfffffffc00ec0947 */ /* 0x000fea000383ffff */
.L_x_1057:
        /* <DEDUP_REMOVED lines=75> */
.L_x_1061:
        /* <DEDUP_REMOVED lines=31> */
.L_x_1060:
[----:B------:R-:W-:Y:S05]  /*6610*/  BSYNC.RECONVERGENT B0 ;  /* 0x0000000000007941 */ /* 0x000fea0003800200 */
.L_x_1059:
        /* <DEDUP_REMOVED lines=10> */
.L_x_1062:
        /* <DEDUP_REMOVED lines=87> */
.L_x_1063:
        /* <DEDUP_REMOVED lines=13> */
.L_x_4900:


//--------------------- .text._Z35group_norm_nhwc_bwd_one_pass_kernelI11Fp16IOFp16WLi128ELi160ELi640EEv26Group_norm_nhwc_bwd_params --------------------------
	.section	.text._Z35group_norm_nhwc_bwd_one_pass_kernelI11Fp16IOFp16WLi128ELi160ELi640EEv26Group_norm_nhwc_bwd_params,"ax",@progbits
	.align	128
        .global         _Z35group_norm_nhwc_bwd_one_pass_kernelI11Fp16IOFp16WLi128ELi160ELi640EEv26Group_norm_nhwc_bwd_params
        .type           _Z35group_norm_nhwc_bwd_one_pass_kernelI11Fp16IOFp16WLi128ELi160ELi640EEv26Group_norm_nhwc_bwd_params,@function
        .size           _Z35group_norm_nhwc_bwd_one_pass_kernelI11Fp16IOFp16WLi128ELi160ELi640EEv26Group_norm_nhwc_bwd_params,(.L_x_4901 - _Z35group_norm_nhwc_bwd_one_pass_kernelI11Fp16IOFp16WLi128ELi160ELi640EEv26Group_norm_nhwc_bwd_params)
        .other          _Z35group_norm_nhwc_bwd_one_pass_kernelI11Fp16IOFp16WLi128ELi160ELi640EEv26Group_norm_nhwc_bwd_params,@"STO_CUDA_ENTRY STV_DEFAULT"
_Z35group_norm_nhwc_bwd_one_pass_kernelI11Fp16IOFp16WLi128ELi160ELi640EEv26Group_norm_nhwc_bwd_params:
.text._Z35group_norm_nhwc_bwd_one_pass_kernelI11Fp16IOFp16WLi128ELi160ELi640EEv26Group_norm_nhwc_bwd_params:
        /* <DEDUP_REMOVED lines=22> */
.L_x_1131:
        /* <DEDUP_REMOVED lines=424> */
[----:B--2---:R-:W-:Y:S02]  /*1be0*/  @P1 HADD2.F32 R64, -RZ, R44.H0_H0 ;  /* 0x2000002cff401230 */ /* 0x004fe40000004100 */
[----:B----4-:R-:W-:Y:S02]  /*1bf0*/  @P1 HADD2.F32 R62, -RZ, R34.H0_H0 ;  /* 0x20000022ff3e1230 */ /* 0x010fe40000004100 */
[----:B------:R-:W-:Y:S02]  /*1c00*/  HADD2.F32 R59, -RZ, R59.H0_H0 ;  /* 0x2000003bff3b7230 */ /* 0x000fe40000004100 */
[----:B------:R-:W-:Y:S01]  /*1c10*/  HADD2.F32 R37, -RZ, R29.H0_H0 ;  /* 0x2000001dff257230 */ /* 0x000fe20000004100 */
        /* <DEDUP_REMOVED lines=290> */
.L_x_1065:
        /* <DEDUP_REMOVED lines=576> */
.L_x_1066:
        /* <DEDUP_REMOVED lines=44> */
.L_x_1068:
[----:B------:R-:W-:Y:S05]  /*5500*/  BSYNC.RECONVERGENT B0 ;  /* 0x0000000000007941 */ /* 0x000fea0003800200 */
.L_x_1067:
        /* <DEDUP_REMOVED lines=52> */
.L_x_1070:
[----:B------:R-:W-:Y:S05]  /*5850*/  BSYNC.RECONVERGENT B0 ;  /* 0x0000000000007941 */ /* 0x000fea0003800200 */
.L_x_1069:
        /* <DEDUP_REMOVED lines=38> */
.L_x_1072:
[----:B------:R-:W-:Y:S05]  /*5ac0*/  BSYNC.RECONVERGENT B0 ;  /* 0x0000000000007941 */ /* 0x000fea0003800200 */
.L_x_1071:
        /* <DEDUP_REMOVED lines=31> */
.L_x_1074:
[----:B------:R-:W-:Y:S05]  /*5cc0*/  BSYNC.RECONVERGENT B0 ;  /* 0x0000000000007941 */ /* 0x000fea0003800200 */
.L_x_1073:
        /* <DEDUP_REMOVED lines=28> */
.L_x_1077:
        /* <DEDUP_REMOVED lines=8> */
.L_x_1076:
        /* <DEDUP_REMOVED lines=26> */
.L_x_1079:
        /* <DEDUP_REMOVED lines=136> */
.L_x_1078:
        /* <DEDUP_REMOVED lines=69> */
.L_x_1080:
        /* <DEDUP_REMOVED lines=35> */
.L_x_1081:
        /* <DEDUP_REMOVED lines=19> */
.L_x_1082:
[----:B------:R-:W-:Y:S05]  /*70e0*/  BSYNC.RECONVERGENT B0 ;  /* 0x0000000000007941 */ /* 0x000fea0003800200 */
.L_x_1075:
        /* <DEDUP_REMOVED lines=46> */
.L_x_1083:
        /* <DEDUP_REMOVED lines=21> */
.L_x_1085:
[----:B------:R-:W-:Y:S05]  /*7520*/  BSYNC.RECONVERGENT B0 ;  /* 0x0000000000007941 */ /* 0x000fea0003800200 */
.L_x_1084:
        /* <DEDUP_REMOVED lines=35> */
.L_x_1086:
        /* <DEDUP_REMOVED lines=21> */
.L_x_1088:
[----:B------:R-:W-:Y:S05]  /*78b0*/  BSYNC.RECONVERGENT B0 ;  /* 0x0000000000007941 */ /* 0x000fea0003800200 */
.L_x_1087:
        /* <DEDUP_REMOVED lines=25> */
.L_x_1089:
        /* <DEDUP_REMOVED lines=21> */
.L_x_1091:
[----:B------:R-:W-:Y:S05]  /*7ba0*/  BSYNC.RECONVERGENT B0 ;  /* 0x0000000000007941 */ /* 0x000fea0003800200 */
.L_x_1090:
        /* <DEDUP_REMOVED lines=35> */
.L_x_1092:
        /* <DEDUP_REMOVED lines=21> */
.L_x_1094:
[----:B------:R-:W-:Y:S05]  /*7f30*/  BSYNC.RECONVERGENT B0 ;  /* 0x0000000000007941 */ /* 0x000fea0003800200 */
.L_x_1093:
        /* <DEDUP_REMOVED lines=25> */
.L_x_1095:
        /* <DEDUP_REMOVED lines=21> */
.L_x_1097:
[----:B------:R-:W-:Y:S05]  /*8220*/  BSYNC.RECONVERGENT B0 ;  /* 0x0000000000007941 */ /* 0x000fea0003800200 */
.L_x_1096:
        /* <DEDUP_REMOVED lines=82> */
.L_x_1098:
        /* <DEDUP_REMOVED lines=21> */
.L_x_1100:
[----:B------:R-:W-:Y:S05]  /*88a0*/  BSYNC.RECONVERGENT B0 ;  /* 0x0000000000007941 */ /* 0x000fea0003800200 */
.L_x_1099:
        /* <DEDUP_REMOVED lines=23> */
.L_x_1101:
        /* <DEDUP_REMOVED lines=19> */
.L_x_1103:
[----:B------:R-:W-:Y:S05]  /*8b50*/  BSYNC.RECONVERGENT B0 ;  /* 0x0000000000007941 */ /* 0x000fea0003800200 */
.L_x_1102:
        /* <DEDUP_REMOVED lines=23> */
.L_x_1104:
        /* <DEDUP_REMOVED lines=21> */
.L_x_1106:
[----:B------:R-:W-:Y:S05]  /*8e20*/  BSYNC.RECONVERGENT B0 ;  /* 0x0000000000007941 */ /* 0x000fea0003800200 */
.L_x_1105:
        /* <DEDUP_REMOVED lines=23> */
.L_x_1107:
        /* <DEDUP_REMOVED lines=18> */
.L_x_1109:
[----:B------:R-:W-:Y:S05]  /*90c0*/  BSYNC.RECONVERGENT B0 ;  /* 0x0000000000007941 */ /* 0x000fea0003800200 */
.L_x_1108:
        /* <DEDUP_REMOVED lines=61> */
.L_x_1110:
        /* <DEDUP_REMOVED lines=32> */
.L_x_1112:
[----:B------:R-:W-:Y:S05]  /*96a0*/  BSYNC.RECONVERGENT B0 ;  /* 0x0000000000007941 */ /* 0x000fea0003800200 */
.L_x_1111:
        /* <DEDUP_REMOVED lines=21> */
.L_x_1113:
        /* <DEDUP_REMOVED lines=18> */
.L_x_1115:
[----:B------:R-:W-:Y:S05]  /*9920*/  BSYNC.RECONVERGENT B0 ;  /* 0x0000000000007941 */ /* 0x000fea0003800200 */
.L_x_1114:
        /* <DEDUP_REMOVED lines=21> */
.L_x_1116:
        /* <DEDUP_REMOVED lines=18> */
.L_x_1118:
[----:B------:R-:W-:Y:S05]  /*9ba0*/  BSYNC.RECONVERGENT B0 ;  /* 0x0000000000007941 */ /* 0x000fea0003800200 */
.L_x_1117:
        /* <DEDUP_REMOVED lines=21> */
.L_x_1119:
        /* <DEDUP_REMOVED lines=18> */
.L_x_1121:
[----:B------:R-:W-:Y:S05]  /*9e20*/  BSYNC.RECONVERGENT B0 ;  /* 0x0000000000007941 */ /* 0x000fea0003800200 */
.L_x_1120:
        /* <DEDUP_REMOVED lines=21> */
.L_x_1122:
        /* <DEDUP_REMOVED lines=18> */
.L_x_1124:
[----:B------:R-:W-:Y:S05]  /*a0a0*/  BSYNC.RECONVERGENT B0 ;  /* 0x0000000000007941 */ /* 0x000fea0003800200 */
.L_x_1123:
        /* <DEDUP_REMOVED lines=21> */
.L_x_1125:
        /* <DEDUP_REMOVED lines=18> */
.L_x_1127:
[----:B------:R-:W-:Y:S05]  /*a320*/  BSYNC.RECONVERGENT B0 ;  /* 0x0000000000007941 */ /* 0x000fea0003800200 */
.L_x_1126:
        /* <DEDUP_REMOVED lines=22> */
.L_x_1128:
        /* <DEDUP_REMOVED lines=18> */
.L_x_1130:
[----:B------:R-:W-:Y:S05]  /*a5b0*/  BSYNC.RECONVERGENT B0 ;  /* 0x0000000000007941 */ /* 0x000fea0003800200 */
.L_x_1129:
        /* <DEDUP_REMOVED lines=8> */
.L_x_1064:
        /* <DEDUP_REMOVED lines=15> */
.L_x_1133:
[----:B------:R-:W-:Y:S05]  /*a730*/  BSYNC.RECONVERGENT B0 ;  /* 0x0000000000007941 */ /* 0x000fea0003800200 */
.L_x_1132:
        /* <DEDUP_REMOVED lines=11> */
.L_x_1135:
[----:B------:R-:W2:Y:S04]  /*a7f0*/  LDG.E.STRONG.GPU R5, desc[UR8][R2.64] ;  /* 0x0000000802057981 */ /* 0x000ea8000c1ef900 */
[----:B--2---:R-:W-:Y:S01]  /*a800*/  CCTL.IVALL ;  /* 0x00000000ff00798f */ /* 0x004fe20002000000 */
[----:B------:R-:W-:Y:S05]  /*a810*/  YIELD ;  /* 0x0000000000007946 */ /* 0x000fea0003800000 */
[----:B------:R-:W-:-:S13]  /*a820*/  ISETP.NE.AND P0, PT, R5, R0, PT ;  /* 0x000000000500720c */ /* 0x000fda0003f05270 */
[----:B------:R-:W-:Y:S05]  /*a830*/  @P0 BRA `(.L_x_1135) ;  /* 0xfffffffc00ec0947 */ /* 0x000fea000383ffff */
.L_x_1134:
        /* <DEDUP_REMOVED lines=72> */
.L_x_1138:
        /* <DEDUP_REMOVED lines=25> */
[-C--:B------:R-:W-:Y:S02]  /*ae50*/  MOV R11, R23.reuse ;  /* 0x00000017000b7202 */ /* 0x080fe40000000f00 */
[----:B---3--:R-:W-:Y:S01]  /*ae60*/  F2FP.F16.F32.PACK_AB R19, R15, R12 ;  /* 0x0000000c0f13723e */ /* 0x008fe200000000ff */
[----:B------:R0:W-:Y:S04]  /*ae70*/  STG.E desc[UR8][R8.64], R17 ;  /* 0x0000001108007986 */ /* 0x0001e8000c101908 */
[----:B------:R0:W-:Y:S01]  /*ae80*/  STG.E desc[UR8][R10.64], R19 ;  /* 0x000000130a007986 */ /* 0x0001e2000c101908 */
[----:B------:R-:W-:Y:S01]  /*ae90*/  IADD3.X R23, PT, PT, RZ, R23, RZ, P3, !PT ;  /* 0x00000017ff177210 */ /* 0x000fe20001ffe4ff */
[----:B------:R-:W-:Y:S06]  /*aea0*/  @P1 BRA `(.L_x_1138) ;  /* 0xfffffffc00841947 */ /* 0x000fec000383ffff */
.L_x_1137:
[----:B------:R-:W-:Y:S05]  /*aeb0*/  BSYNC.RECONVERGENT B0 ;  /* 0x0000000000007941 */ /* 0x000fea0003800200 */
.L_x_1136:
        /* <DEDUP_REMOVED lines=10> */
.L_x_1139:
        /* <DEDUP_REMOVED lines=87> */
.L_x_1140:
        /* <DEDUP_REMOVED lines=11> */
.L_x_4901:


//--------------------- .text._Z35group_norm_nhwc_bwd_one_pass_kernelI11Fp16IOFp16WLi256ELi160ELi640EEv26Group_norm_nhwc_bwd_params --------------------------
	.section	.text._Z35group_norm_nhwc_bwd_one_pass_kernelI11Fp16IOFp16WLi256ELi160ELi640EEv26Group_norm_nhwc_bwd_params,"ax",@progbits
	.align	128
        .global         _Z35group_norm_nhwc_bwd_one_pass_kernelI11Fp16IOFp16WLi256ELi160ELi640EEv26Group_norm_nhwc_bwd_params
        .type           _Z35group_norm_nhwc_bwd_one_pass_kernelI11Fp16IOFp16WLi256ELi160ELi640EEv26Group_norm_nhwc_bwd_params,@function
        .size           _Z35group_norm_nhwc_bwd_one_pass_kernelI11Fp16IOFp16WLi256ELi160ELi640EEv26Group_norm_nhwc_bwd_params,(.L_x_4902 - _Z35group_norm_nhwc_bwd_one_pass_kernelI11Fp16IOFp16WLi256ELi160ELi640EEv26Group_norm_nhwc_bwd_params)
        .other          _Z35group_norm_nhwc_bwd_one_pass_kernelI11Fp16IOFp16WLi256ELi160ELi640EEv26Group_norm_nhwc_bwd_params,@"STO_CUDA_ENTRY STV_DEFAULT"
_Z35group_norm_nhwc_bwd_one_pass_kernelI11Fp16IOFp16WLi256ELi160ELi640EEv26Group_norm_nhwc_bwd_params:
.text._Z35group_norm_nhwc_bwd_one_pass_kernelI11Fp16IOFp16WLi256ELi160ELi640EEv26Group_norm_nhwc_bwd_params:
        /* <DEDUP_REMOVED lines=28> */
.L_x_1167:
[----:B------:R-:W2:Y:S01]  /*01c0*/  LDL R4, [R1+0x194] ;  /* 0x0001940001047983 */ /* 0x000ea20000100800 */
[----:B0-----:R-:W0:Y:S03]  /*01d0*/  LDCU UR14, c[0x0][0x410] ;  /* 0x00008200ff0e77ac */ /* 0x001e260008000800 */
[----:B------:R-:W3:Y:S01]  /*01e0*/  LDL.LU R6, [R1+0x190] ;  /* 0x0001900001067983 */ /* 0x000ee20000300800 */
[----:B------:R-:W-:Y:S01]  /*01f0*/  IABS R3, UR8 ;  /* 0x0000000800037c13 */ /* 0x000fe20008000000 */
[----:B------:R-:W-:Y:S01]  /*0200*/  UMOV UR6, URZ ;  /* 0x000000ff00067c82 */ /* 0x000fe20008000000 */
[----:B-1----:R-:W1:Y:S01]  /*0210*/  LDCU.128 UR16, c[0x0][0x400] ;  /* 0x00008000ff1077ac */ /* 0x002e620008000c00 */
        /* <DEDUP_REMOVED lines=94> */
[----:B------:R-:W0:Y:S01]  /*0800*/  @!P3 LDC.64 R26, c[0x0][0x398] ;  /* 0x0000e600ff1abb82 */ /* 0x000e220000000a00 */
[----:B------:R-:W-:Y:S01]  /*0810*/  @!P4 IMAD.WIDE.U32 R2, R5, R20, R2 ;  /* 0x000000140502c225 */ /* 0x000fe200078e0002 */
[----:B------:R-:W-:Y:S02]  /*0820*/  IADD3 R0, PT, PT, R62, 0x28, RZ ;  /* 0x000000283e007810 */ /* 0x000fe40007ffe0ff */
[----:B------:R-:W-:-:S02]  /*0830*/  LOP3.LUT R64, R64, 0xffdfffff, RZ, 0xc0, !PT ;  /* 0xffdfffff40407812 */ /* 0x000fc400078ec0ff */
[----:B------:R-:W-:Y:S02]  /*0840*/  @!P4 IADD3 R3, PT, PT, R3, R9, RZ ;  /* 0x000000090303c210 */ /* 0x000fe40007ffe0ff */
[----:B------:R-:W-:Y:S01]  /*0850*/  @!P4 SHF.L.U32 R87, R2, 0x1, RZ ;  /* 0x000000010257c819 */ /* 0x000fe200000006ff */
[----:B----4-:R-:W-:Y:S01]  /*0860*/  @!P3 IMAD R4, R15, R24, RZ ;  /* 0x000000180f04b224 */ /* 0x010fe200078e02ff */
[----:B------:R-:W2:Y:S01]  /*0870*/  @!P3 LDC.64 R20, c[0x0][0x3a0] ;  /* 0x0000e800ff14bb82 */ /* 0x000ea20000000a00 */
[----:B------:R-:W-:Y:S02]  /*0880*/  ISETP.GE.U32.AND P2, PT, R0, UR16, PT ;  /* 0x0000001000007c0c */ /* 0x000fe4000bf46070 */
[----:B------:R-:W-:Y:S02]  /*0890*/  SHF.R.S32.HI R15, RZ, 0x1f, R0 ;  /* 0x0000001fff0f7819 */ /* 0x000fe40000011400 */
[----:B------:R-:W-:Y:S02]  /*08a0*/  @P5 LOP3.LUT R64, R64, 0x200000, RZ, 0xfc, !PT ;  /* 0x0020000040405812 */ /* 0x000fe400078efcff */
[----:B------:R-:W-:Y:S01]  /*08b0*/  @!P4 SHF.L.U64.HI R6, R2, 0x1, R3 ;  /* 0x000000010206c819 */ /* 0x000fe20000010203 */
[----:B-1----:R-:W-:Y:S01]  /*08c0*/  @!P6 IMAD R8, R17, R28, RZ ;  /* 0x0000001c1108e224 */ /* 0x002fe200078e02ff */
[----:B------:R-:W-:Y:S01]  /*08d0*/  @!P4 IADD3 R84, P1, PT, R87, R84, RZ ;  /* 0x000000545754c210 */ /* 0x000fe20007f3e0ff */
[----:B------:R-:W-:Y:S01]  /*08e0*/  @!P3 IMAD R9, R7, R25, R4 ;  /* 0x000000190709b224 */ /* 0x000fe200078e0204 */
[----:B------:R-:W-:Y:S01]  /*08f0*/  ISETP.GE.AND.EX P4, PT, R15, UR17, PT, P2 ;  /* 0x000000110f007c0c */ /* 0x000fe2000bf86320 */
[----:B------:R-:W1:Y:S01]  /*0900*/  @!P5 LDC.64 R2, c[0x0][0x3f8] ;  /* 0x0000fe00ff02db82 */ /* 0x000e620000000a00 */
        /* <DEDUP_REMOVED lines=14> */
[----:B------:R-:W4:Y:S01]  /*09f0*/  @!P6 LDC.64 R22, c[0x0][0x398] ;  /* 0x0000e600ff16eb82 */ /* 0x000f220000000a00 */
[----:B--2---:R-:W-:Y:S01]  /*0a00*/  @!P3 IADD3 R4, P1, PT, R53, R20, RZ ;  /* 0x000000143504b210 */ /* 0x004fe20007f3e0ff */
[----:B------:R-:W-:-:S03]  /*0a10*/  @!P6 IMAD.WIDE.U32 R8, R11, R28, R8 ;  /* 0x0000001c0b08e225 */ /* 0x000fc600078e0008 */
[----:B------:R-:W-:-:S03]  /*0a20*/  @!P3 IADD3.X R5, PT, PT, R10, R21, RZ, P1, !PT ;  /* 0x000000150a05b210 */ /* 0x000fc60000ffe4ff */
[----:B------:R-:W2:Y:S01]  /*0a30*/  @!P4 LDC.64 R6, c[0x0][0x3f8] ;  /* 0x0000fe00ff06cb82 */ /* 0x000ea20000000a00 */
[----:B0-----:R-:W-:Y:S02]  /*0a40*/  @!P3 IADD3 R52, P1, PT, R53, R26, RZ ;  /* 0x0000001a3534b210 */ /* 0x001fe40007f3e0ff */
[----:B------:R-:W-:Y:S02]  /*0a50*/  @!P6 IADD3 R9, PT, PT, R9, R17, RZ ;  /* 0x000000110909e210 */ /* 0x000fe40007ffe0ff */
[----:B------:R-:W-:Y:S01]  /*0a60*/  @!P3 IADD3.X R53, PT, PT, R10, R27, RZ, P1, !PT ;  /* 0x0000001b0a35b210 */ /* 0x000fe20000ffe4ff */
[----:B-1----:R-:W-:Y:S01]  /*0a70*/  @!P5 IMAD R12, R19, R2, RZ ;  /* 0x00000002130cd224 */ /* 0x002fe200078e02ff */
[C---:B------:R-:W-:Y:S01]  /*0a80*/  @!P6 SHF.L.U32 R79, R8.reuse, 0x1, RZ ;  /* 0x00000001084fe819 */ /* 0x040fe200000006ff */
[----:B------:R-:W0:Y:S01]  /*0a90*/  @!P5 LDC.64 R16, c[0x0][0x398] ;  /* 0x0000e600ff10db82 */ /* 0x000e220000000a00 */
[----:B------:R-:W-:Y:S02]  /*0aa0*/  @!P6 SHF.L.U64.HI R10, R8, 0x1, R9 ;  /* 0x00000001080ae819 */ /* 0x000fe40000010209 */
[----:B------:R-:W-:-:S02]  /*0ab0*/  @!P5 MOV R8, R30 ;  /* 0x0000001e0008d202 */ /* 0x000fc40000000f00 */
[----:B------:R-:W-:Y:S01]  /*0ac0*/  @!P5 MOV R9, R33 ;  /* 0x000000210009d202 */ /* 0x000fe20000000f00 */
[C---:B------:R-:W-:Y:S02]  /*0ad0*/  @!P5 IMAD R11, R13.reuse, R3, R12 ;  /* 0x000000030d0bd224 */ /* 0x040fe400078e020c */
[----:B------:R-:W1:Y:S01]  /*0ae0*/  @!P4 LDC.64 R18, c[0x0][0x3a0] ;  /* 0x0000e800ff12cb82 */ /* 0x000e620000000a00 */
[----:B------:R-:W-:Y:S01]  /*0af0*/  @!P5 IMAD.WIDE.U32 R2, R13, R2, R8 ;  /* 0x000000020d02d225 */ /* 0x000fe200078e0008 */
[----:B------:R-:W-:-:S04]  /*0b00*/  @!P6 IADD3 R82, P1, PT, R79, R82, RZ ;  /* 0x000000524f52e210 */ /* 0x000fc80007f3e0ff */
[----:B------:R-:W-:Y:S02]  /*0b10*/  @!P5 IADD3 R3, PT, PT, R3, R11, RZ ;  /* 0x0000000b0303d210 */ /* 0x000fe40007ffe0ff */
[----:B------:R-:W1:Y:S01]  /*0b20*/  @!P4 LDC.64 R12, c[0x0][0x398] ;  /* 0x0000e600ff0ccb82 */ /* 0x000e620000000a00 */
[----:B------:R-:W-:Y:S02]  /*0b30*/  @!P6 IADD3.X R83, PT, PT, R10, R83, RZ, P1, !PT ;  /* 0x000000530a53e210 */ /* 0x000fe40000ffe4ff */
[----:B----4-:R-:W-:Y:S02]  /*0b40*/  @!P6 IADD3 R78, P1, PT, R79, R22, RZ ;  /* 0x000000164f4ee210 */ /* 0x010fe40007f3e0ff */
[C---:B------:R-:W-:Y:S02]  /*0b50*/  @!P5 SHF.L.U32 R9, R2.reuse, 0x1, RZ ;  /* 0x000000010209d819 */ /* 0x040fe400000006ff */
[----:B------:R-:W-:Y:S01]  /*0b60*/  @!P5 SHF.L.U64.HI R8, R2, 0x1, R3 ;  /* 0x000000010208d819 */ /* 0x000fe20000010203 */
[----:B--2---:R-:W-:Y:S01]  /*0b70*/  @!P4 IMAD R15, R15, R6, RZ ;  /* 0x000000060f0fc224 */ /* 0x004fe200078e02ff */
[----:B------:R-:W-:-:S02]  /*0b80*/  @!P4 MOV R2, R30 ;  /* 0x0000001e0002c202 */ /* 0x000fc40000000f00 */
[----:B------:R-:W-:Y:S02]  /*0b90*/  @!P4 MOV R3, R33 ;  /* 0x000000210003c202 */ /* 0x000fe40000000f00 */
[----:B------:R-:W-:Y:S01]  /*0ba0*/  @!P6 IADD3.X R79, PT, PT, R10, R23, RZ, P1, !PT ;  /* 0x000000170a4fe210 */ /* 0x000fe20000ffe4ff */
[C---:B------:R-:W-:Y:S01]  /*0bb0*/  @!P4 IMAD R7, R0.reuse, R7, R15 ;  /* 0x000000070007c224 */ /* 0x040fe200078e020f */
[----:B---3--:R-:W-:Y:S01]  /*0bc0*/  @!P5 IADD3 R80, P1, PT, R9, R80, RZ ;  /* 0x000000500950d210 */ /* 0x008fe20007f3e0ff */
[----:B------:R-:W-:-:S03]  /*0bd0*/  @!P4 IMAD.WIDE.U32 R2, R0, R6, R2 ;  /* 0x000000060002c225 */ /* 0x000fc600078e0002 */
[----:B------:R-:W-:Y:S02]  /*0be0*/  @!P5 IADD3.X R81, PT, PT, R8, R81, RZ, P1, !PT ;  /* 0x000000510851d210 */ /* 0x000fe40000ffe4ff */
[----:B0-----:R-:W-:Y:S02]  /*0bf0*/  @!P5 IADD3 R6, P1, PT, R9, R16, RZ ;  /* 0x000000100906d210 */ /* 0x001fe40007f3e0ff */
[----:B------:R-:W-:Y:S02]  /*0c00*/  @!P4 IADD3 R3, PT, PT, R3, R7, RZ ;  /* 0x000000070303c210 */ /* 0x000fe40007ffe0ff */
[----:B------:R-:W-:Y:S02]  /*0c10*/  @!P4 SHF.L.U32 R43, R2, 0x1, RZ ;  /* 0x00000001022bc819 */ /* 0x000fe400000006ff */
[----:B------:R-:W-:Y:S02]  /*0c20*/  @!P5 IADD3.X R7, PT, PT, R8, R17, RZ, P1, !PT ;  /* 0x000000110807d210 */ /* 0x000fe40000ffe4ff */
[----:B------:R-:W-:-:S02]  /*0c30*/  @!P4 SHF.L.U64.HI R2, R2, 0x1, R3 ;  /* 0x000000010202c819 */ /* 0x000fc40000010203 */
[C---:B-1----:R-:W-:Y:S02]  /*0c40*/  @!P4 IADD3 R8, P1, PT, R43.reuse, R18, RZ ;  /* 0x000000122b08c210 */ /* 0x042fe40007f3e0ff */
        /* <DEDUP_REMOVED lines=392> */
[----:B-1----:R-:W-:Y:S02]  /*24d0*/  @!P5 IADD3 R10, P1, PT, R52, R4, RZ ;  /* 0x00000004340ad210 */ /* 0x002fe40007f3e0ff */
[----:B------:R-:W-:Y:S02]  /*24e0*/  MOV R4, RZ ;  /* 0x000000ff00047202 */ /* 0x000fe40000000f00 */
[----:B------:R-:W-:Y:S02]  /*24f0*/  @!P5 IADD3.X R11, PT, PT, R0, R5, RZ, P1, !PT ;  /* 0x00000005000bd210 */ /* 0x000fe40000ffe4ff */
[----:B------:R-:W-:Y:S02]  /*2500*/  IADD3 R0, PT, PT, R62, 0xb8, RZ ;  /* 0x000000b83e007810 */ /* 0x000fe40007ffe0ff */
[----:B------:R0:W3:Y:S02]  /*2510*/  @!P4 LDG.E R4, desc[UR10][R6.64] ;  /* 0x0000000a0604c981 */ /* 0x0000e4000c1e1900 */
[----:B------:R-:W-:-:S02]  /*2520*/  SHF.R.S32.HI R5, RZ, 0x1f, R0 ;  /* 0x0000001fff057819 */ /* 0x000fc40000011400 */
        /* <DEDUP_REMOVED lines=17> */
[----:B------:R1:W-:Y:S01]  /*2640*/  @!P5 STL.64 [R1+0x150], R10 ;  /* 0x0001500a0100d387 */ /* 0x0003e20000100a00 */
[----:B0-----:R-:W-:-:S04]  /*2650*/  @!P4 IADD3 R42, P1, PT, R5, R42, RZ ;  /* 0x0000002a052ac210 */ /* 0x001fc80007f3e0ff */
[----:B------:R-:W-:Y:S02]  /*2660*/  @!P4 IADD3.X R43, PT, PT, R0, R43, RZ, P1, !PT ;  /* 0x0000002b002bc210 */ /* 0x000fe40000ffe4ff */
[----:B-1----:R-:W-:-:S04]  /*2670*/  @!P4 IADD3 R10, P1, PT, R5, R52, RZ ;  /* 0x00000034050ac210 */ /* 0x002fc80007f3e0ff */
[----:B------:R-:W-:-:S05]  /*2680*/  @!P4 IADD3.X R11, PT, PT, R0, R53, RZ, P1, !PT ;  /* 0x00000035000bc210 */ /* 0x000fca0000ffe4ff */
[----:B------:R0:W-:Y:S04]  /*2690*/  @!P4 STL.64 [R1+0x148], R10 ;  /* 0x0001480a0100c387 */ /* 0x0001e80000100a00 */
[----:B0-----:R-:W4:Y:S01]  /*26a0*/  LDL.LU.64 R10, [R1+0x220] ;  /* 0x00022000010a7983 */ /* 0x001f220000300a00 */
[----:B------:R-:W-:-:S04]  /*26b0*/  LOP3.LUT R64, R64, 0xfffffff7, RZ, 0xc0, !PT ;  /* 0xfffffff740407812 */ /* 0x000fc800078ec0ff */
[----:B------:R-:W-:-:S04]  /*26c0*/  @P5 LOP3.LUT R64, R64, 0x8, RZ, 0xfc, !PT ;  /* 0x0000000840405812 */ /* 0x000fc800078efcff */
[----:B------:R-:W-:Y:S02]  /*26d0*/  LOP3.LUT P3, RZ, R64, 0x80000, RZ, 0xc0, !PT ;  /* 0x0008000040ff7812 */ /* 0x000fe4000786c0ff */
[----:B------:R-:W-:Y:S02]  /*26e0*/  IADD3 R0, PT, PT, R62, 0xc0, RZ ;  /* 0x000000c03e007810 */ /* 0x000fe40007ffe0ff */
[----:B------:R-:W-:Y:S02]  /*26f0*/  LOP3.LUT R64, R64, 0xfffffffb, RZ, 0xc0, !PT ;  /* 0xfffffffb40407812 */ /* 0x000fe400078ec0ff */
[----:B------:R-:W-:Y:S02]  /*2700*/  SHF.R.S32.HI R5, RZ, 0x1f, R0 ;  /* 0x0000001fff057819 */ /* 0x000fe40000011400 */
[----:B------:R-:W-:Y:S02]  /*2710*/  ISETP.GE.U32.AND P1, PT, R0, UR16, PT ;  /* 0x0000001000007c0c */ /* 0x000fe4000bf26070 */
[----:B------:R-:W-:-:S04]  /*2720*/  @P4 LOP3.LUT R64, R64, 0x4, RZ, 0xfc, !PT ;  /* 0x0000000440404812 */ /* 0x000fc800078efcff */
[----:B------:R-:W-:Y:S01]  /*2730*/  LOP3.LUT P2, RZ, R64, 0x20000, RZ, 0xc0, !PT ;  /* 0x0002000040ff7812 */ /* 0x000fe2000784c0ff */
[----:B----4-:R0:W4:Y:S02]  /*2740*/  @!P3 LDG.E R9, desc[UR10][R10.64] ;  /* 0x0000000a0a09b981 */ /* 0x010124000c1e1900 */
[----:B0-----:R-:W-:-:S06]  /*2750*/  CS2R R10, SRZ ;  /* 0x00000000000a7805 */ /* 0x001fcc000001ff00 */
[----:B------:R0:W4:Y:S01]  /*2760*/  @!P3 LDG.E R10, desc[UR10][R12.64] ;  /* 0x0000000a0c0ab981 */ /* 0x000122000c1e1900 */
[----:B------:R-:W-:Y:S02]  /*2770*/  ISETP.GE.AND.EX P3, PT, R5, UR17, PT, P1 ;  /* 0x0000001105007c0c */ /* 0x000fe4000bf66310 */
[----:B------:R-:W-:Y:S02]  /*2780*/  LOP3.LUT P1, RZ, R64, 0x40000, RZ, 0xc0, !PT ;  /* 0x0004000040ff7812 */ /* 0x000fe4000782c0ff */
[----:B0-----:R-:W-:-:S11]  /*2790*/  CS2R R12, SRZ ;  /* 0x00000000000c7805 */ /* 0x001fd6000001ff00 */
[----:B------:R0:W4:Y:S04]  /*27a0*/  @!P1 LDG.E R13, desc[UR10][R16.64] ;  /* 0x0000000a100d9981 */ /* 0x000128000c1e1900 */
[----:B------:R1:W4:Y:S01]  /*27b0*/  @!P1 LDG.E R12, desc[UR10][R46.64] ;  /* 0x0000000a2e0c9981 */ /* 0x000322000c1e1900 */
[----:B0-----:R-:W0:Y:S01]  /*27c0*/  @!P3 LDC.64 R16, c[0x0][0x3f8] ;  /* 0x0000fe00ff10bb82 */ /* 0x001e220000000a00 */
        /* <DEDUP_REMOVED lines=12> */
[----:B------:R-:W-:-:S04]  /*2890*/  LOP3.LUT R64, R64, 0xfffffffd, RZ, 0xc0, !PT ;  /* 0xfffffffd40407812 */ /* 0x000fc800078ec0ff */
[----:B------:R-:W-:Y:S02]  /*28a0*/  @P3 LOP3.LUT R64, R64, 0x2, RZ, 0xfc, !PT ;  /* 0x0000000240403812 */ /* 0x000fe400078efcff */
[----:B0-----:R-:W-:-:S04]  /*28b0*/  @!P3 IADD3 R46, P1, PT, R46, R16, RZ ;  /* 0x000000102e2eb210 */ /* 0x001fc80007f3e0ff */
[----:B------:R-:W-:Y:S02]  /*28c0*/  @!P3 IADD3.X R47, PT, PT, R0, R17, RZ, P1, !PT ;  /* 0x00000011002fb210 */ /* 0x000fe40000ffe4ff */
[----:B------:R-:W-:Y:S02]  /*28d0*/  CS2R R16, SRZ ;  /* 0x0000000000107805 */ /* 0x000fe4000001ff00 */
[----:B------:R-:W-:-:S04]  /*28e0*/  IADD3 R0, PT, PT, R62, 0xc8, RZ ;  /* 0x000000c83e007810 */ /* 0x000fc80007ffe0ff */
[----:B------:R-:W-:Y:S01]  /*28f0*/  SHF.R.S32.HI R5, RZ, 0x1f, R0 ;  /* 0x0000001fff057819 */ /* 0x000fe20000011400 */
[----:B------:R-:W4:Y:S01]  /*2900*/  @!P2 LDG.E R16, desc[UR10][R44.64] ;  /* 0x0000000a2c10a981 */ /* 0x000f22000c1e1900 */
[----:B------:R-:W-:-:S03]  /*2910*/  ISETP.GE.U32.AND P1, PT, R0, UR16, PT ;  /* 0x0000001000007c0c */ /* 0x000fc6000bf26070 */
[----:B------:R0:W4:Y:S01]  /*2920*/  @!P2 LDG.E R17, desc[UR10][R18.64] ;  /* 0x0000000a1211a981 */ /* 0x000122000c1e1900 */
[----:B------:R-:W-:Y:S02]  /*2930*/  ISETP.GE.AND.EX P2, PT, R5, UR17, PT, P1 ;  /* 0x0000001105007c0c */ /* 0x000fe4000bf46310 */
[----:B------:R-:W-:Y:S02]  /*2940*/  LOP3.LUT P1, RZ, R64, 0x10000, RZ, 0xc0, !PT ;  /* 0x0001000040ff7812 */ /* 0x000fe4000782c0ff */
[----:B0-----:R-:W-:-:S11]  /*2950*/  CS2R R18, SRZ ;  /* 0x0000000000127805 */ /* 0x001fd6000001ff00 */
[----:B------:R0:W4:Y:S02]  /*2960*/  @!P1 LDG.E R19, desc[UR10][R20.64] ;  /* 0x0000000a14139981 */ /* 0x000124000c1e1900 */
[----:B0-----:R-:W-:-:S06]  /*2970*/  CS2R R20, SRZ ;  /* 0x0000000000147805 */ /* 0x001fcc000001ff00 */
[----:B------:R0:W4:Y:S02]  /*2980*/  @!P1 LDG.E R21, desc[UR10][R22.64] ;  /* 0x0000000a16159981 */ /* 0x000124000c1e1900 */
[----:B0-----:R-:W0:Y:S01]  /*2990*/  @!P2 LDC.64 R22, c[0x0][0x3f8] ;  /* 0x0000fe00ff16ab82 */ /* 0x001e220000000a00 */
[----:B------:R-:W-:Y:S02]  /*29a0*/  @!P2 MOV R44, R30 ;  /* 0x0000001e002ca202 */ /* 0x000fe40000000f00 */
[----:B------:R-:W-:Y:S01]  /*29b0*/  @!P2 MOV R45, R33 ;  /* 0x00000021002da202 */ /* 0x000fe20000000f00 */
[----:B------:R1:W-:Y:S04]  /*29c0*/  @!P3 STL.64 [R1+0x138], R46 ;  /* 0x0001382e0100b387 */ /* 0x0003e80000100a00 */
[----:B-1----:R-:W1:Y:S01]  /*29d0*/  @!P2 LDC.64 R46, c[0x0][0x3a0] ;  /* 0x0000e800ff2eab82 */ /* 0x002e620000000a00 */
[----:B0-----:R-:W-:-:S02]  /*29e0*/  @!P2 IMAD R5, R5, R22, RZ ;  /* 0x000000160505a224 */ /* 0x001fc400078e02ff */
[----:B------:R-:W-:-:S04]  /*29f0*/  @!P2 IMAD.WIDE.U32 R44, R0, R22, R44 ;  /* 0x00000016002ca225 */ /* 0x000fc800078e002c */
[----:B------:R-:W-:-:S05]  /*2a00*/  @!P2 IMAD R23, R0, R23, R5 ;  /* 0x000000170017a224 */ /* 0x000fca00078e0205 */
[----:B------:R-:W-:Y:S02]  /*2a10*/  @!P2 IADD3 R5, PT, PT, R45, R23, RZ ;  /* 0x000000172d05a210 */ /* 0x000fe40007ffe0ff */
[----:B------:R-:W0:Y:S02]  /*2a20*/  @!P2 LDC.64 R22, c[0x0][0x398] ;  /* 0x0000e600ff16ab82 */ /* 0x000e240000000a00 */
[C---:B------:R-:W-:Y:S02]  /*2a30*/  @!P2 SHF.L.U64.HI R0, R44.reuse, 0x1, R5 ;  /* 0x000000012c00a819 */ /* 0x040fe40000010205 */
[----:B------:R-:W-:Y:S02]  /*2a40*/  @!P2 SHF.L.U32 R44, R44, 0x1, RZ ;  /* 0x000000012c2ca819 */ /* 0x000fe400000006ff */
[----:B------:R-:W-:Y:S02]  /*2a50*/  LOP3.LUT R64, R64, 0xfffffffe, RZ, 0xc0, !PT ;  /* 0xfffffffe40407812 */ /* 0x000fe400078ec0ff */
[----:B-1----:R-:W-:Y:S01]  /*2a60*/  @!P2 IADD3 R46, P1, PT, R44, R46, RZ ;  /* 0x0000002e2c2ea210 */ /* 0x002fe20007f3e0ff */
[----:B------:R0:W-:Y:S01]  /*2a70*/  @!P3 STL.64 [R1+0x128], R52 ;  /* 0x000128340100b387 */ /* 0x0001e20000100a00 */
[----:B------:R-:W-:-:S02]  /*2a80*/  @P2 LOP3.LUT R64, R64, 0x1, RZ, 0xfc, !PT ;  /* 0x0000000140402812 */ /* 0x000fc400078efcff */
[----:B------:R-:W-:Y:S02]  /*2a90*/  @!P2 IADD3.X R47, PT, PT, R0, R47, RZ, P1, !PT ;  /* 0x0000002f002fa210 */ /* 0x000fe40000ffe4ff */
[----:B0-----:R-:W-:-:S04]  /*2aa0*/  @!P2 IADD3 R52, P1, PT, R44, R22, RZ ;  /* 0x000000162c34a210 */ /* 0x001fc80007f3e0ff */
[----:B------:R-:W-:Y:S02]  /*2ab0*/  @!P2 IADD3.X R53, PT, PT, R0, R23, RZ, P1, !PT ;  /* 0x000000170035a210 */ /* 0x000fe40000ffe4ff */
[----:B------:R-:W-:Y:S02]  /*2ac0*/  LOP3.LUT P1, RZ, R64, 0x8000, RZ, 0xc0, !PT ;  /* 0x0000800040ff7812 */ /* 0x000fe4000782c0ff */
[----:B------:R-:W-:Y:S02]  /*2ad0*/  CS2R R22, SRZ ;  /* 0x0000000000167805 */ /* 0x000fe4000001ff00 */
[----:B------:R-:W-:Y:S01]  /*2ae0*/  IADD3 R0, PT, PT, R62, 0xd0, RZ ;  /* 0x000000d03e007810 */ /* 0x000fe20007ffe0ff */
[----:B------:R0:W-:Y:S01]  /*2af0*/  @!P2 STL.64 [R1+0x130], R52 ;  /* 0x000130340100a387 */ /* 0x0001e20000100a00 */
[----:B------:R-:W-:-:S07]  /*2b00*/  LOP3.LUT P2, RZ, R63, 0x8, RZ, 0xc0, !PT ;  /* 0x000000083fff7812 */ /* 0x000fce000784c0ff */
[----:B------:R1:W4:Y:S01]  /*2b10*/  @!P1 LDG.E R23, desc[UR10][R24.64] ;  /* 0x0000000a18179981 */ /* 0x000322000c1e1900 */
[----:B------:R-:W-:Y:S02]  /*2b20*/  SHF.R.S32.HI R5, RZ, 0x1f, R0 ;  /* 0x0000001fff057819 */ /* 0x000fe40000011400 */
[----:B-1----:R-:W-:-:S06]  /*2b30*/  CS2R R24, SRZ ;  /* 0x0000000000187805 */ /* 0x002fcc000001ff00 */
[----:B------:R1:W4:Y:S01]  /*2b40*/  @!P1 LDG.E R25, desc[UR10][R26.64] ;  /* 0x0000000a1a199981 */ /* 0x000322000c1e1900 */
[----:B------:R-:W-:-:S04]  /*2b50*/  ISETP.GE.U32.AND P1, PT, R0, UR16, PT ;  /* 0x0000001000007c0c */ /* 0x000fc8000bf26070 */
[----:B------:R-:W-:Y:S02]  /*2b60*/  ISETP.GE.AND.EX P1, PT, R5, UR17, PT, P1 ;  /* 0x0000001105007c0c */ /* 0x000fe4000bf26310 */
[----:B-1----:R-:W-:-:S06]  /*2b70*/  CS2R R26, SRZ ;  /* 0x00000000001a7805 */ /* 0x002fcc000001ff00 */
[----:B------:R1:W4:Y:S05]  /*2b80*/  @!P2 LDG.E R26, desc[UR10][R14.64] ;  /* 0x0000000a0e1aa981 */ /* 0x00032a000c1e1900 */
[----:B0-----:R-:W0:Y:S01]  /*2b90*/  @!P1 LDC.64 R52, c[0x0][0x398] ;  /* 0x0000e600ff349b82 */ /* 0x001e220000000a00 */
[----:B-1----:R-:W-:-:S06]  /*2ba0*/  CS2R R14, SRZ ;  /* 0x00000000000e7805 */ /* 0x002fcc000001ff00 */
[----:B------:R1:W4:Y:S02]  /*2bb0*/  @!P2 LDG.E R14, desc[UR10][R2.64] ;  /* 0x0000000a020ea981 */ /* 0x000324000c1e1900 */
[----:B-1----:R-:W1:Y:S01]  /*2bc0*/  @!P1 LDC.64 R2, c[0x0][0x3f8] ;  /* 0x0000fe00ff029b82 */ /* 0x002e620000000a00 */
[----:B------:R-:W-:Y:S02]  /*2bd0*/  @!P1 MOV R44, R30 ;  /* 0x0000001e002c9202 */ /* 0x000fe40000000f00 */
[----:B------:R-:W-:Y:S01]  /*2be0*/  @!P1 MOV R45, R33 ;  /* 0x00000021002d9202 */ /* 0x000fe20000000f00 */
[----:B-1----:R-:W-:-:S04]  /*2bf0*/  @!P1 IMAD R5, R5, R2, RZ ;  /* 0x0000000205059224 */ /* 0x002fc800078e02ff */
[C---:B------:R-:W-:Y:S02]  /*2c00*/  @!P1 IMAD R5, R0.reuse, R3, R5 ;  /* 0x0000000300059224 */ /* 0x040fe400078e0205 */
[----:B------:R-:W-:Y:S02]  /*2c10*/  @!P1 IMAD.WIDE.U32 R2, R0, R2, R44 ;  /* 0x0000000200029225 */ /* 0x000fe400078e002c */
[----:B------:R-:W1:Y:S03]  /*2c20*/  @!P1 LDC.64 R44, c[0x0][0x3a0] ;  /* 0x0000e800ff2c9b82 */ /* 0x000e660000000a00 */
[----:B------:R-:W-:-:S04]  /*2c30*/  @!P1 IADD3 R5, PT, PT, R3, R5, RZ ;  /* 0x0000000503059210 */ /* 0x000fc80007ffe0ff */
[C---:B------:R-:W-:Y:S02]  /*2c40*/  @!P1 SHF.L.U64.HI R0, R2.reuse, 0x1, R5 ;  /* 0x0000000102009819 */ /* 0x040fe40000010205 */
[----:B------:R-:W-:Y:S02]  /*2c50*/  @!P1 SHF.L.U32 R2, R2, 0x1, RZ ;  /* 0x0000000102029819 */ /* 0x000fe400000006ff */
[C---:B------:R-:W-:Y:S02]  /*2c60*/  LOP3.LUT P5, RZ, R63.reuse, 0x40, RZ, 0xc0, !PT ;  /* 0x000000403fff7812 */ /* 0x040fe400078ac0ff */
[C---:B------:R-:W-:Y:S02]  /*2c70*/  LOP3.LUT P4, RZ, R63.reuse, 0x20, RZ, 0xc0, !PT ;  /* 0x000000203fff7812 */ /* 0x040fe4000788c0ff */
[C---:B------:R-:W-:Y:S02]  /*2c80*/  LOP3.LUT P3, RZ, R63.reuse, 0x10, RZ, 0xc0, !PT ;  /* 0x000000103fff7812 */ /* 0x040fe4000786c0ff */
[----:B------:R-:W-:-:S02]  /*2c90*/  LOP3.LUT R63, R63, 0xfffffffd, RZ, 0xc0, !PT ;  /* 0xfffffffd3f3f7812 */ /* 0x000fc400078ec0ff */
[----:B-1----:R-:W-:Y:S01]  /*2ca0*/  @!P1 IADD3 R44, P2, PT, R2, R44, RZ ;  /* 0x0000002c022c9210 */ /* 0x002fe20007f5e0ff */
[----:B------:R-:W-:Y:S01]  /*2cb0*/  HFMA2 R5, -RZ, RZ, 0, 0 ;  /* 0x00000000ff057431 */ /* 0x000fe200000001ff */
[----:B------:R1:W-:Y:S02]  /*2cc0*/  STL [R1+0x214], R91 ;  /* 0x0002145b01007387 */ /* 0x0003e40000100800 */
[----:B------:R-:W-:Y:S02]  /*2cd0*/  @!P1 IADD3.X R45, PT, PT, R0, R45, RZ, P2, !PT ;  /* 0x0000002d002d9210 */ /* 0x000fe400017fe4ff */
[----:B0-----:R-:W-:Y:S01]  /*2ce0*/  @!P1 IADD3 R52, P2, PT, R2, R52, RZ ;  /* 0x0000003402349210 */ /* 0x001fe20007f5e0ff */
[----:B------:R0:W-:Y:S01]  /*2cf0*/  STL [R1+0x218], R90 ;  /* 0x0002185a01007387 */ /* 0x0001e20000100800 */
[----:B------:R-:W-:Y:S02]  /*2d00*/  @P1 LOP3.LUT R63, R63, 0x2, RZ, 0xfc, !PT ;  /* 0x000000023f3f1812 */ /* 0x000fe400078efcff */
[----:B------:R-:W-:Y:S01]  /*2d10*/  @!P1 IADD3.X R53, PT, PT, R0, R53, RZ, P2, !PT ;  /* 0x0000003500359210 */ /* 0x000fe200017fe4ff */
[----:B------:R-:W4:Y:S01]  /*2d20*/  @!P4 LDG.E R22, desc[UR10][R38.64] ;  /* 0x0000000a2616c981 */ /* 0x000f22000c1e1900 */
[----:B------:R-:W-:-:S02]  /*2d30*/  LOP3.LUT P1, RZ, R64, 0x1000, RZ, 0xc0, !PT ;  /* 0x0000100040ff7812 */ /* 0x000fc4000782c0ff */
[----:B------:R-:W-:Y:S01]  /*2d40*/  LOP3.LUT R63, R63, 0xfffffffb, RZ, 0xc0, !PT ;  /* 0xfffffffb3f3f7812 */ /* 0x000fe200078ec0ff */
[----:B------:R-:W4:Y:S10]  /*2d50*/  @!P4 LDG.E R20, desc[UR10][R40.64] ;  /* 0x0000000a2814c981 */ /* 0x000f34000c1e1900 */
[----:B------:R-:W4:Y:S01]  /*2d60*/  @!P1 LDG.E R5, desc[UR10][R36.64] ;  /* 0x0000000a24059981 */ /* 0x000f22000c1e1900 */
[----:B------:R-:W-:-:S03]  /*2d70*/  @P1 LOP3.LUT R63, R63, 0x4, RZ, 0xfc, !PT ;  /* 0x000000043f3f1812 */ /* 0x000fc600078efcff */
[----:B------:R2:W4:Y:S01]  /*2d80*/  @!P1 LDG.E R11, desc[UR10][R34.64] ;  /* 0x0000000a220b9981 */ /* 0x000522000c1e1900 */
[----:B------:R-:W-:Y:S02]  /*2d90*/  LOP3.LUT P1, RZ, R64, 0x800, RZ, 0xc0, !PT ;  /* 0x0000080040ff7812 */ /* 0x000fe4000782c0ff */
[----:B-1----:R-:W-:Y:S01]  /*2da0*/  PRMT R91, RZ, 0x7610, R91 ;  /* 0x00007610ff5b7816 */ /* 0x002fe2000000005b */
[----:B------:R-:W-:Y:S03]  /*2db0*/  STL [R1+0x1d0], R53 ;  /* 0x0001d03501007387 */ /* 0x000fe60000100800 */
[----:B0-----:R-:W-:Y:S01]  /*2dc0*/  PRMT R90, R91, 0x7610, R90 ;  /* 0x000076105b5a7816 */ /* 0x001fe2000000005a */
[----:B------:R-:W-:Y:S04]  /*2dd0*/  STL [R1+0x1e8], R53 ;  /* 0x0001e83501007387 */ /* 0x000fe80000100800 */
[----:B------:R0:W-:Y:S04]  /*2de0*/  STL.64 [R1+0x208], R52 ;  /* 0x0002083401007387 */ /* 0x0001e80000100a00 */
[----:B------:R-:W4:Y:S04]  /*2df0*/  @!P1 LDG.E R18, desc[UR10][R70.64] ;  /* 0x0000000a46129981 */ /* 0x000f28000c1e1900 */
[----:B------:R1:W-:Y:S04]  /*2e00*/  STL.S16 [R1+0x120], R91 ;  /* 0x0001205b01007387 */ /* 0x0003e80000100600 */
[----:B0-----:R-:W3:Y:S04]  /*2e10*/  LDL.LU R53, [R1+0x11c] ;  /* 0x00011c0001357983 */ /* 0x001ee80000300800 */
[----:B------:R-:W4:Y:S04]  /*2e20*/  LDL.LU.64 R70, [R1+0x110] ;  /* 0x0001100001467983 */ /* 0x000f280000300a00 */
[----:B------:R-:W-:Y:S04]  /*2e30*/  STL.S16 [R1+0x116], RZ ;  /* 0x000116ff01007387 */ /* 0x000fe80000100600 */
[----:B-1----:R-:W3:Y:S01]  /*2e40*/  LDL.LU.S16 R91, [R1+0x116] ;  /* 0x00011600015b7983 */ /* 0x002ee20000300600 */
[----:B------:R-:W-:-:S02]  /*2e50*/  IADD3 R0, PT, PT, R62, 0xd8, RZ ;  /* 0x000000d83e007810 */ /* 0x000fc40007ffe0ff */
[----:B------:R-:W-:Y:S02]  /*2e60*/  CS2R R2, SRZ ;  /* 0x0000000000027805 */ /* 0x000fe4000001ff00 */
[----:B------:R-:W-:Y:S02]  /*2e70*/  LOP3.LUT R63, R63, 0xfffffffe, RZ, 0xc0, !PT ;  /* 0xfffffffe3f3f7812 */ /* 0x000fe400078ec0ff */
[----:B------:R-:W-:Y:S01]  /*2e80*/  IADD3 R65, PT, PT, R62, 0xe8, RZ ;  /* 0x000000e83e417810 */ /* 0x000fe20007ffe0ff */
[----:B------:R0:W-:Y:S01]  /*2e90*/  STL.64 [R1+0x200], R46 ;  /* 0x0002002e01007387 */ /* 0x0001e20000100a00 */
[----:B------:R-:W-:Y:S02]  /*2ea0*/  SHF.R.S32.HI R7, RZ, 0x1f, R0 ;  /* 0x0000001fff077819 */ /* 0x000fe40000011400 */
[----:B------:R-:W-:Y:S01]  /*2eb0*/  ISETP.GE.U32.AND P2, PT, R0, UR16, PT ;  /* 0x0000001000007c0c */ /* 0x000fe2000bf46070 */
[----:B------:R-:W4:Y:S03]  /*2ec0*/  @!P3 LDG.E R2, desc[UR10][R76.64] ;  /* 0x0000000a4c02b981 */ /* 0x000f26000c1e1900 */
[C---:B------:R-:W-:Y:S01]  /*2ed0*/  ISETP.GE.AND.EX P2, PT, R7.reuse, UR17, PT, P2 ;  /* 0x0000001107007c0c */ /* 0x040fe2000bf46320 */
[----:B------:R-:W4:Y:S04]  /*2ee0*/  @!P3 LDG.E R3, desc[UR10][R74.64] ;  /* 0x0000000a4a03b981 */ /* 0x000f28000c1e1900 */
[----:B------:R-:W-:Y:S04]  /*2ef0*/  STL.S16 [R1+0x110], RZ ;  /* 0x000110ff01007387 */ /* 0x000fe80000100600 */
[----:B0-----:R-:W4:Y:S04]  /*2f00*/  LDL.LU R47, [R1+0x118] ;  /* 0x00011800012f7983 */ /* 0x001f280000300800 */
[----:B--2---:R-:W0:Y:S01]  /*2f10*/  @!P2 LDC.64 R34, c[0x0][0x3f8] ;  /* 0x0000fe00ff22ab82 */ /* 0x004e220000000a00 */
[----:B------:R-:W-:Y:S01]  /*2f20*/  @!P2 MOV R36, R30 ;  /* 0x0000001e0024a202 */ /* 0x000fe20000000f00 */
[----:B------:R-:W2:Y:S01]  /*2f30*/  @!P1 LDG.E R15, desc[UR10][R72.64] ;  /* 0x0000000a480f9981 */ /* 0x000ea2000c1e1900 */
[----:B------:R-:W-:Y:S01]  /*2f40*/  @!P2 MOV R37, R33 ;  /* 0x000000210025a202 */ /* 0x000fe20000000f00 */
[----:B0-----:R-:W-:-:S04]  /*2f50*/  @!P2 IMAD R7, R7, R34, RZ ;  /* 0x000000220707a224 */ /* 0x001fc800078e02ff */
[C---:B------:R-:W-:Y:S02]  /*2f60*/  @!P2 IMAD R7, R0.reuse, R35, R7 ;  /* 0x000000230007a224 */ /* 0x040fe400078e0207 */
[----:B------:R-:W-:Y:S02]  /*2f70*/  @!P2 IMAD.WIDE.U32 R34, R0, R34, R36 ;  /* 0x000000220022a225 */ /* 0x000fe400078e0024 */
[----:B------:R-:W0:Y:S03]  /*2f80*/  @!P2 LDC.64 R36, c[0x0][0x3a0] ;  /* 0x0000e800ff24ab82 */ /* 0x000e260000000a00 */
[----:B------:R-:W-:-:S04]  /*2f90*/  @!P2 IADD3 R7, PT, PT, R35, R7, RZ ;  /* 0x000000072307a210 */ /* 0x000fc80007ffe0ff */
[C---:B------:R-:W-:Y:S02]  /*2fa0*/  @!P2 SHF.L.U64.HI R0, R34.reuse, 0x1, R7 ;  /* 0x000000012200a819 */ /* 0x040fe40000010207 */
[----:B------:R-:W-:Y:S02]  /*2fb0*/  @!P2 SHF.L.U32 R7, R34, 0x1, RZ ;  /* 0x000000012207a819 */ /* 0x000fe400000006ff */
[----:B------:R-:W1:Y:S02]  /*2fc0*/  @!P2 LDC.64 R34, c[0x0][0x398] ;  /* 0x0000e600ff22ab82 */ /* 0x000e640000000a00 */
        /* <DEDUP_REMOVED lines=19> */
[----:B------:R-:W-:Y:S02]  /*3100*/  @P2 LOP3.LUT R63, R63, 0x1, RZ, 0xfc, !PT ;  /* 0x000000013f3f2812 */ /* 0x000fe400078efcff */
[----:B------:R-:W-:Y:S02]  /*3110*/  LOP3.LUT P2, RZ, R64, 0x200, RZ, 0xc0, !PT ;  /* 0x0000020040ff7812 */ /* 0x000fe4000784c0ff */
[----:B0-----:R-:W-:-:S11]  /*3120*/  @!P3 IADD3 R40, P4, PT, R7, R40, RZ ;  /* 0x000000280728b210 */ /* 0x001fd60007f9e0ff */
[----:B------:R0:W2:Y:S01]  /*3130*/  @!P2 LDG.E R27, desc[UR10][R66.64] ;  /* 0x0000000a421ba981 */ /* 0x0000a2000c1e1900 */
[----:B------:R-:W-:-:S03]  /*3140*/  @!P3 IADD3.X R41, PT, PT, R0, R41, RZ, P4, !PT ;  /* 0x000000290029b210 */ /* 0x000fc600027fe4ff */
[----:B------:R-:W2:Y:S01]  /*3150*/  @!P2 LDG.E R24, desc[UR10][R68.64] ;  /* 0x0000000a4418a981 */ /* 0x000ea2000c1e1900 */
[----:B-1----:R-:W-:Y:S02]  /*3160*/  @!P3 IADD3 R38, P4, PT, R7, R38, RZ ;  /* 0x000000260726b210 */ /* 0x002fe40007f9e0ff */
[----:B0-----:R-:W-:Y:S02]  /*3170*/  SHF.R.S32.HI R66, RZ, 0x1f, R65 ;  /* 0x0000001fff427819 */ /* 0x001fe40000011441 */
[----:B------:R-:W-:Y:S02]  /*3180*/  @!P3 IADD3.X R39, PT, PT, R0, R39, RZ, P4, !PT ;  /* 0x000000270027b210 */ /* 0x000fe400027fe4ff */
[----:B------:R-:W-:-:S04]  /*3190*/  ISETP.GE.U32.AND P4, PT, R65, UR16, PT ;  /* 0x0000001041007c0c */ /* 0x000fc8000bf86070 */
[----:B------:R-:W-:Y:S02]  /*31a0*/  ISETP.GE.AND.EX P4, PT, R66, UR17, PT, P4 ;  /* 0x0000001142007c0c */ /* 0x000fe4000bf86340 */
[----:B------:R-:W-:-:S06]  /*31b0*/  MOV R0, RZ ;  /* 0x000000ff00007202 */ /* 0x000fcc0000000f00 */
[----:B------:R0:W2:Y:S05]  /*31c0*/  @!P5 LDG.E R0, desc[UR10][R28.64] ;  /* 0x0000000a1c00d981 */ /* 0x0000aa000c1e1900 */
[----:B0-----:R-:W0:Y:S01]  /*31d0*/  @!P4 LDC.64 R28, c[0x0][0x3f8] ;  /* 0x0000fe00ff1ccb82 */ /* 0x001e220000000a00 */
[----:B------:R-:W-:-:S06]  /*31e0*/  HFMA2 R7, -RZ, RZ, 0, 0 ;  /* 0x00000000ff077431 */ /* 0x000fcc00000001ff */
[----:B------:R1:W2:Y:S01]  /*31f0*/  @!P5 LDG.E R7, desc[UR10][R54.64] ;  /* 0x0000000a3607d981 */ /* 0x0002a2000c1e1900 */
[----:B---3--:R-:W-:-:S05]  /*3200*/  @!P0 PRMT R91, R53, 0x7632, R91 ;  /* 0x00007632355b8816 */ /* 0x008fca000000005b */
[----:B------:R3:W-:Y:S04]  /*3210*/  @!P0 STL.S16 [R1+0x116], R91 ;  /* 0x0001165b01008387 */ /* 0x0007e80000100600 */
[----:B---3--:R-:W3:Y:S01]  /*3220*/  LDL.LU R91, [R1+0x214] ;  /* 0x00021400015b7983 */ /* 0x008ee20000300800 */
[----:B-1----:R-:W-:Y:S01]  /*3230*/  @!P4 MOV R54, R30 ;  /* 0x0000001e0036c202 */ /* 0x002fe20000000f00 */
        /* <DEDUP_REMOVED lines=9> */
[----:B------:R-:W-:Y:S02]  /*32d0*/  LOP3.LUT R64, R64, 0x7fffffff, RZ, 0xc0, !PT ;  /* 0x7fffffff40407812 */ /* 0x000fe400078ec0ff */
[----:B------:R-:W-:Y:S02]  /*32e0*/  IADD3 R67, PT, PT, R62, 0xf0, RZ ;  /* 0x000000f03e437810 */ /* 0x000fe40007ffe0ff */
[----:B------:R-:W-:Y:S02]  /*32f0*/  @P3 LOP3.LUT R64, R64, 0x80000000, RZ, 0xfc, !PT ;  /* 0x8000000040403812 */ /* 0x000fe400078efcff */
[----:B0-----:R-:W-:-:S04]  /*3300*/  @!P4 IADD3 R28, P5, PT, R66, R28, RZ ;  /* 0x0000001c421cc210 */ /* 0x001fc80007fbe0ff */
[C---:B------:R-:W-:Y:S02]  /*3310*/  @!P4 IADD3.X R29, PT, PT, R65.reuse, R29, RZ, P5, !PT ;  /* 0x0000001d411dc210 */ /* 0x040fe40002ffe4ff */
[----:B-1----:R-:W-:Y:S02]  /*3320*/  @!P4 IADD3 R54, P5, PT, R66, R54, RZ ;  /* 0x000000364236c210 */ /* 0x002fe40007fbe0ff */
[----:B------:R-:W-:Y:S02]  /*3330*/  SHF.R.S32.HI R68, RZ, 0x1f, R67 ;  /* 0x0000001fff447819 */ /* 0x000fe40000011443 */
[----:B------:R-:W-:Y:S02]  /*3340*/  @!P4 IADD3.X R55, PT, PT, R65, R55, RZ, P5, !PT ;  /* 0x000000374137c210 */ /* 0x000fe40002ffe4ff */
[----:B------:R-:W-:Y:S01]  /*3350*/  ISETP.GE.U32.AND P5, PT, R67, UR16, PT ;  /* 0x0000001043007c0c */ /* 0x000fe2000bfa6070 */
[----:B------:R-:W-:Y:S01]  /*3360*/  HFMA2 R65, -RZ, RZ, 0, 0 ;  /* 0x00000000ff417431 */ /* 0x000fe200000001ff */
[----:B------:R-:W-:-:S02]  /*3370*/  LOP3.LUT P3, RZ, R64, 0x40, RZ, 0xc0, !PT ;  /* 0x0000004040ff7812 */ /* 0x000fc4000786c0ff */
[----:B------:R-:W-:-:S03]  /*3380*/  ISETP.GE.AND.EX P5, PT, R68, UR17, PT, P5 ;  /* 0x0000001144007c0c */ /* 0x000fc6000bfa6350 */
[----:B------:R0:W2:Y:S02]  /*3390*/  @!P6 LDG.E R65, desc[UR10][R60.64] ;  /* 0x0000000a3c41e981 */ /* 0x0000a4000c1e1900 */
[----:B0-----:R-:W-:-:S06]  /*33a0*/  CS2R R60, SRZ ;  /* 0x00000000003c7805 */ /* 0x001fcc000001ff00 */
[----:B------:R0:W2:Y:S01]  /*33b0*/  @!P3 LDG.E R61, desc[UR10][R56.64] ;  /* 0x0000000a383db981 */ /* 0x0000a2000c1e1900 */
[----:B------:R-:W-:Y:S02]  /*33c0*/  MOV R66, RZ ;  /* 0x000000ff00427202 */ /* 0x000fe40000000f00 */
[----:B------:R-:W-:Y:S01]  /*33d0*/  @!P0 PRMT R90, R53, 0x7610, R90 ;  /* 0x00007610355a8816 */ /* 0x000fe2000000005a */
[----:B------:R1:W-:Y:S04]  /*33e0*/  STL [R1+0x10], R53 ;  /* 0x0000103501007387 */ /* 0x0003e80000100800 */
[----:B------:R4:W2:Y:S01]  /*33f0*/  @!P3 LDG.E R66, desc[UR10][R58.64] ;  /* 0x0000000a3a42b981 */ /* 0x0008a2000c1e1900 */
[----:B0-----:R-:W0:Y:S03]  /*3400*/  @!P5 LDC.64 R56, c[0x0][0x3f8] ;  /* 0x0000fe00ff38db82 */ /* 0x001e260000000a00 */
[----:B------:R-:W2:Y:S04]  /*3410*/  @!P6 LDG.E R60, desc[UR10][R92.64] ;  /* 0x0000000a5c3ce981 */ /* 0x000ea8000c1e1900 */
[----:B-1----:R-:W2:Y:S01]  /*3420*/  LDL.LU.S16 R53, [R1+0x110] ;  /* 0x0001100001357983 */ /* 0x002ea20000300600 */
[----:B----4-:R-:W-:-:S02]  /*3430*/  @!P5 MOV R58, R30 ;  /* 0x0000001e003ad202 */ /* 0x010fc40000000f00 */
        /* <DEDUP_REMOVED lines=10> */
[----:B0-----:R-:W-:-:S04]  /*34e0*/  @!P5 IADD3 R56, P6, PT, R68, R56, RZ ;  /* 0x000000384438d210 */ /* 0x001fc80007fde0ff */
[----:B------:R-:W-:Y:S02]  /*34f0*/  @!P5 IADD3.X R57, PT, PT, R67, R57, RZ, P6, !PT ;  /* 0x000000394339d210 */ /* 0x000fe400037fe4ff */
[----:B-1----:R-:W-:-:S04]  /*3500*/  @!P5 IADD3 R58, P6, PT, R68, R58, RZ ;  /* 0x0000003a443ad210 */ /* 0x002fc80007fde0ff */
[----:B------:R-:W-:Y:S01]  /*3510*/  @!P5 IADD3.X R59, PT, PT, R67, R59, RZ, P6, !PT ;  /* 0x0000003b433bd210 */ /* 0x000fe200037fe4ff */
[----:B------:R-:W-:Y:S01]  /*3520*/  HFMA2 R67, -RZ, RZ, 0, 0 ;  /* 0x00000000ff437431 */ /* 0x000fe200000001ff */
[----:B------:R-:W-:-:S05]  /*3530*/  LOP3.LUT R64, R64, 0xdfffffff, RZ, 0xc0, !PT ;  /* 0xdfffffff40407812 */ /* 0x000fca00078ec0ff */
[----:B------:R0:W4:Y:S01]  /*3540*/  @!P1 LDG.E R67, desc[UR10][R70.64] ;  /* 0x0000000a46439981 */ /* 0x000122000c1e1900 */
[----:B------:R-:W-:Y:S02]  /*3550*/  @P4 LOP3.LUT R64, R64, 0x20000000, RZ, 0xfc, !PT ;  /* 0x2000000040404812 */ /* 0x000fe400078efcff */
[----:B0-----:R-:W-:-:S04]  /*3560*/  IADD3 R71, PT, PT, R62, 0xf8, RZ ;  /* 0x000000f83e477810 */ /* 0x001fc80007ffe0ff */
[----:B------:R-:W-:Y:S02]  /*3570*/  SHF.R.S32.HI R72, RZ, 0x1f, R71 ;  /* 0x0000001fff487819 */ /* 0x000fe40000011447 */
[----:B------:R-:W-:Y:S02]  /*3580*/  ISETP.GE.U32.AND P6, PT, R71, UR16, PT ;  /* 0x0000001047007c0c */ /* 0x000fe4000bfc6070 */
[----:B------:R-:W-:Y:S02]  /*3590*/  LOP3.LUT P4, RZ, R64, 0x10, RZ, 0xc0, !PT ;  /* 0x0000001040ff7812 */ /* 0x000fe4000788c0ff */
[----:B------:R-:W-:Y:S02]  /*35a0*/  ISETP.GE.AND.EX P6, PT, R72, UR17, PT, P6 ;  /* 0x0000001148007c0c */ /* 0x000fe4000bfc6360 */
[----:B------:R-:W-:-:S09]  /*35b0*/  MOV R70, RZ ;  /* 0x000000ff00467202 */ /* 0x000fd20000000f00 */
[----:B------:R0:W4:Y:S02]  /*35c0*/  @!P4 LDG.E R70, desc[UR10][R48.64] ;  /* 0x0000000a3046c981 */ /* 0x000124000c1e1900 */
[----:B0-----:R-:W0:Y:S01]  /*35d0*/  @!P6 LDC.64 R48, c[0x0][0x3f8] ;  /* 0x0000fe00ff30eb82 */ /* 0x001e220000000a00 */
[----:B------:R-:W-:-:S06]  /*35e0*/  CS2R R68, SRZ ;  /* 0x0000000000447805 */ /* 0x000fcc000001ff00 */
[----:B------:R1:W4:Y:S01]  /*35f0*/  @!P4 LDG.E R69, desc[UR10][R50.64] ;  /* 0x0000000a3245c981 */ /* 0x000322000c1e1900 */
[----:B------:R-:W-:-:S03]  /*3600*/  LOP3.LUT R64, R64, 0xf7ffffff, RZ, 0xc0, !PT ;  /* 0xf7ffffff40407812 */ /* 0x000fc600078ec0ff */
[----:B------:R3:W-:Y:S04]  /*3610*/  @!P0 STL.S16 [R1+0x120], R90 ;  /* 0x0001205a01008387 */ /* 0x0007e80000100600 */
[----:B------:R2:W4:Y:S01]  /*3620*/  @!P1 LDG.E R68, desc[UR10][R88.64] ;  /* 0x0000000a58449981 */ /* 0x000522000c1e1900 */
[----:B-1----:R-:W-:Y:S02]  /*3630*/  @!P6 MOV R50, R30 ;  /* 0x0000001e0032e202 */ /* 0x002fe40000000f00 */
[----:B------:R-:W-:Y:S01]  /*3640*/  @!P6 MOV R51, R33 ;  /* 0x000000210033e202 */ /* 0x000fe20000000f00 */
[-C--:B0-----:R-:W-:Y:S01]  /*3650*/  @!P6 IMAD R72, R72, R48.reuse, RZ ;  /* 0x000000304848e224 */ /* 0x081fe200078e02ff */
[----:B------:R-:W-:Y:S01]  /*3660*/  @P5 LOP3.LUT R64, R64, 0x8000000, RZ, 0xfc, !PT ;  /* 0x0800000040405812 */ /* 0x000fe200078efcff */
[C---:B------:R-:W-:Y:S01]  /*3670*/  @!P6 IMAD.WIDE.U32 R50, R71.reuse, R48, R50 ;  /* 0x000000304732e225 */ /* 0x040fe200078e0032 */
[----:B---3--:R-:W3:Y:S03]  /*3680*/  LDL.LU R90, [R1+0x218] ;  /* 0x00021800015a7983 */ /* 0x008ee60000300800 */
[----:B------:R-:W-:-:S02]  /*3690*/  @!P6 IMAD R72, R71, R49, R72 ;  /* 0x000000314748e224 */ /* 0x000fc400078e0248 */
[----:B------:R-:W0:Y:S01]  /*36a0*/  @!P6 LDC.64 R48, c[0x0][0x3a0] ;  /* 0x0000e800ff30eb82 */ /* 0x000e220000000a00 */
[----:B------:R-:W-:Y:S02]  /*36b0*/  LOP3.LUT P5, RZ, R64, 0x1000000, RZ, 0xc0, !PT ;  /* 0x0100000040ff7812 */ /* 0x000fe400078ac0ff */
[----:B------:R-:W-:Y:S02]  /*36c0*/  @!P6 IADD3 R71, PT, PT, R51, R72, RZ ;  /* 0x000000483347e210 */ /* 0x000fe40007ffe0ff */
[----:B------:R-:W-:Y:S02]  /*36d0*/  @!P6 SHF.L.U32 R72, R50, 0x1, RZ ;  /* 0x000000013248e819 */ /* 0x000fe400000006ff */
[----:B------:R-:W-:Y:S02]  /*36e0*/  LOP3.LUT R64, R64, 0xbfffffff, RZ, 0xc0, !PT ;  /* 0xbfffffff40407812 */ /* 0x000fe400078ec0ff */
[----:B------:R-:W-:Y:S02]  /*36f0*/  @!P6 SHF.L.U64.HI R71, R50, 0x1, R71 ;  /* 0x000000013247e819 */ /* 0x000fe40000010247 */
[----:B------:R-:W-:Y:S01]  /*3700*/  @P4 LOP3.LUT R64, R64, 0x40000000, RZ, 0xfc, !PT ;  /* 0x4000000040404812 */ /* 0x000fe200078efcff */
[----:B------:R-:W-:Y:S01]  /*3710*/  STL [R1+0x1e0], R44 ;  /* 0x0001e02c01007387 */ /* 0x000fe20000100800 */
[----:B------:R-:W1:Y:S01]  /*3720*/  @!P6 LDC.64 R50, c[0x0][0x398] ;  /* 0x0000e600ff32eb82 */ /* 0x000e620000000a00 */
[----:B0-----:R-:W-:-:S04]  /*3730*/  @!P6 IADD3 R48, P1, PT, R72, R48, RZ ;  /* 0x000000304830e210 */ /* 0x001fc80007f3e0ff */
[----:B------:R-:W-:Y:S02]  /*3740*/  @!P6 IADD3.X R49, PT, PT, R71, R49, RZ, P1, !PT ;  /* 0x000000314731e210 */ /* 0x000fe40000ffe4ff */
[----:B------:R-:W-:Y:S01]  /*3750*/  LOP3.LUT P1, RZ, R64, 0x800000, RZ, 0xc0, !PT ;  /* 0x0080000040ff7812 */ /* 0x000fe2000782c0ff */
[----:B------:R-:W-:Y:S04]  /*3760*/  STL [R1+0x1dc], R45 ;  /* 0x0001dc2d01007387 */ /* 0x000fe80000100800 */
[----:B------:R0:W-:Y:S02]  /*3770*/  STL.64 [R1+0x1f0], R44 ;  /* 0x0001f02c01007387 */ /* 0x0001e40000100a00 */
[----:B0-----:R-:W-:Y:S02]  /*3780*/  PRMT R45, RZ, 0x7610, R45 ;  /* 0x00007610ff2d7816 */ /* 0x001fe4000000002d */
[----:B------:R-:W-:-:S04]  /*3790*/  PRMT R44, RZ, 0x7610, R44 ;  /* 0x00007610ff2c7816 */ /* 0x000fc8000000002c */
[----:B------:R-:W-:-:S05]  /*37a0*/  @!P1 PRMT R44, R86, 0x7610, R44 ;  /* 0x00007610562c9816 */ /* 0x000fca000000002c */
[----:B------:R-:W-:Y:S01]  /*37b0*/  STL.S16 [R1+0x114], R44 ;  /* 0x0001142c01007387 */ /* 0x000fe20000100600 */
[----:B------:R-:W-:-:S05]  /*37c0*/  @!P5 PRMT R45, R91, 0x7632, R45 ;  /* 0x000076325b2dd816 */ /* 0x000fca000000002d */
[----:B------:R0:W-:Y:S04]  /*37d0*/  STL.S16 [R1+0x118], R45 ;  /* 0x0001182d01007387 */ /* 0x0001e80000100600 */
[----:B0-----:R-:W4:Y:S04]  /*37e0*/  LDL.LU.64 R44, [R1+0x140] ;  /* 0x00014000012c7983 */ /* 0x001f280000300a00 */
[----:B------:R0:W-:Y:S04]  /*37f0*/  STL [R1+0x210], R87 ;  /* 0x0002105701007387 */ /* 0x0001e80000100800 */
[----:B------:R-:W-:Y:S01]  /*3800*/  STL [R1+0x1d4], R52 ;  /* 0x0001d43401007387 */ /* 0x000fe20000100800 */
[----:B0-----:R-:W-:-:S03]  /*3810*/  PRMT R87, RZ, 0x7610, R87 ;  /* 0x00007610ff577816 */ /* 0x001fc60000000057 */
[----:B------:R-:W-:Y:S04]  /*3820*/  STL [R1+0x1e4], R52 ;  /* 0x0001e43401007387 */ /* 0x000fe80000100800 */
[----:B------:R0:W-:Y:S04]  /*3830*/  STL [R1+0x1f8], R52 ;  /* 0x0001f83401007387 */ /* 0x0001e80000100800 */
[----:B------:R1:W-:Y:S01]  /*3840*/  STL.S16 [R1+0x112], R87 ;  /* 0x0001125701007387 */ /* 0x0003e20000100600 */
[----:B0-----:R-:W-:-:S03]  /*3850*/  PRMT R52, R87, 0x7610, R52 ;  /* 0x0000761057347816 */ /* 0x001fc60000000034 */
[----:B-1----:R-:W4:Y:S01]  /*3860*/  LDL.LU R87, [R1+0x210] ;  /* 0x0002100001577983 */ /* 0x002f220000300800 */
[----:B------:R-:W-:-:S05]  /*3870*/  @!P0 PRMT R52, R47, 0x7632, R52 ;  /* 0x000076322f348816 */ /* 0x000fca0000000034 */
[----:B------:R-:W-:Y:S01]  /*3880*/  @!P0 STL.S16 [R1+0x112], R52 ;  /* 0x0001123401008387 */ /* 0x000fe20000100600 */
[----:B--2---:R-:W-:-:S05]  /*3890*/  @!P0 PRMT R53, R47, 0x7610, R53 ;  /* 0x000076102f358816 */ /* 0x004fca0000000035 */
[----:B------:R0:W-:Y:S04]  /*38a0*/  @!P0 STL.S16 [R1+0x110], R53 ;  /* 0x0001103501008387 */ /* 0x0001e80000100600 */
[----:B0-----:R-:W2:Y:S01]  /*38b0*/  LDL.LU.64 R52, [R1+0x148] ;  /* 0x0001480001347983 */ /* 0x001ea20000300a00 */
[----:B------:R-:W-:-:S04]  /*38c0*/  @!P6 IADD3 R50, P4, PT, R72, R50, RZ ;  /* 0x000000324832e210 */ /* 0x000fc80007f9e0ff */
[----:B------:R-:W-:Y:S02]  /*38d0*/  @!P6 IADD3.X R51, PT, PT, R71, R51, RZ, P4, !PT ;  /* 0x000000334733e210 */ /* 0x000fe400027fe4ff */
[C---:B------:R-:W-:Y:S02]  /*38e0*/  LOP3.LUT P4, RZ, R64.reuse, 0x200000, RZ, 0xc0, !PT ;  /* 0x0020000040ff7812 */ /* 0x040fe4000788c0ff */
[----:B------:R-:W-:-:S04]  /*38f0*/  LOP3.LUT R64, R64, 0xfbffffff, RZ, 0xc0, !PT ;  /* 0xfbffffff40407812 */ /* 0x000fc800078ec0ff */
[----:B------:R-:W-:-:S04]  /*3900*/  @P6 LOP3.LUT R64, R64, 0x4000000, RZ, 0xfc, !PT ;  /* 0x0400000040406812 */ /* 0x000fc800078efcff */
[----:B------:R-:W-:Y:S02]  /*3910*/  LOP3.LUT P6, RZ, R64, 0x400000, RZ, 0xc0, !PT ;  /* 0x0040000040ff7812 */ /* 0x000fe400078cc0ff */
[----:B------:R-:W-:Y:S02]  /*3920*/  PRMT R93, R93, 0x5410, RZ ;  /* 0x000054105d5d7816 */ /* 0x000fe400000000ff */
[----:B------:R-:W-:Y:S02]  /*3930*/  PRMT R89, R89, 0x5410, RZ ;  /* 0x0000541059597816 */ /* 0x000fe400000000ff */
[----:B------:R-:W-:Y:S01]  /*3940*/  PRMT R88, RZ, 0x7610, R88 ;  /* 0x00007610ff587816 */ /* 0x000fe20000000058 */
[----:B------:R0:W-:Y:S03]  /*3950*/  STL [R1+0x18], R86 ;  /* 0x0000185601007387 */ /* 0x0001e60000100800 */
[----:B------:R-:W-:-:S03]  /*3960*/  @!P4 PRMT R88, R78, 0x7632, R88 ;  /* 0x000076324e58c816 */ /* 0x000fc60000000058 */
[----:B------:R-:W-:Y:S02]  /*3970*/  @!P6 PRMT R89, R89, 0x7610, R82 ;  /* 0x000076105959e816 */ /* 0x000fe40000000052 */
[----:B------:R-:W-:Y:S02]  /*3980*/  PRMT R88, R88, 0x5410, RZ ;  /* 0x0000541058587816 */ /* 0x000fe400000000ff */
[----:B------:R-:W-:Y:S02]  /*3990*/  PRMT R89, RZ, 0x7610, R89 ;  /* 0x00007610ff597816 */ /* 0x000fe40000000059 */
[----:B------:R-:W-:Y:S02]  /*39a0*/  @!P4 PRMT R88, R88, 0x5410, R4 ;  /* 0x000054105858c816 */ /* 0x000fe40000000004 */
[----:B------:R-:W-:Y:S01]  /*39b0*/  @!P4 PRMT R89, R78, 0x7610, R89 ;  /* 0x000076104e59c816 */ /* 0x000fe20000000059 */
[----:B------:R1:W-:Y:S01]  /*39c0*/  STL [R1+0xa0], R4 ;  /* 0x0000a00401007387 */ /* 0x0003e20000100800 */
[----:B---3--:R-:W-:-:S04]  /*39d0*/  @!P5 PRMT R93, R93, 0x5410, R90 ;  /* 0x000054105d5dd816 */ /* 0x008fc8000000005a */
[----:B------:R-:W-:-:S04]  /*39e0*/  PRMT R93, RZ, 0x7610, R93 ;  /* 0x00007610ff5d7816 */ /* 0x000fc8000000005d */
[C---:B------:R-:W-:Y:S02]  /*39f0*/  @!P1 PRMT R93, R86.reuse, 0x7632, R93 ;  /* 0x00007632565d9816 */ /* 0x040fe4000000005d */
[----:B0-----:R-:W-:-:S04]  /*3a00*/  PRMT R86, R86, 0x5410, RZ ;  /* 0x0000541056567816 */ /* 0x001fc800000000ff */
[----:B------:R-:W-:Y:S02]  /*3a10*/  @!P4 PRMT R86, R86, 0x7610, R4 ;  /* 0x000076105656c816 */ /* 0x000fe40000000004 */
[----:B------:R-:W-:Y:S01]  /*3a20*/  LOP3.LUT P4, RZ, R64, 0x8, RZ, 0xc0, !PT ;  /* 0x0000000840ff7812 */ /* 0x000fe2000788c0ff */
[----:B-1----:R-:W-:-:S12]  /*3a30*/  HFMA2 R4, -RZ, RZ, 0, 0 ;  /* 0x00000000ff047431 */ /* 0x002fd800000001ff */
[----:B----4-:R-:W3:Y:S04]  /*3a40*/  @!P4 LDG.E R4, desc[UR10][R44.64] ;  /* 0x0000000a2c04c981 */ /* 0x010ee8000c1e1900 */
[----:B------:R-:W4:Y:S01]  /*3a50*/  LDL.LU.64 R44, [R1+0x128] ;  /* 0x00012800012c7983 */ /* 0x000f220000300a00 */
[----:B------:R-:W-:Y:S02]  /*3a60*/  PRMT R46, RZ, 0x7610, R46 ;  /* 0x00007610ff2e7816 */ /* 0x000fe4000000002e */
[----:B------:R-:W-:Y:S01]  /*3a70*/  PRMT R92, R92, 0x5410, RZ ;  /* 0x000054105c5c7816 */ /* 0x000fe200000000ff */
[----:B------:R0:W-:Y:S01]  /*3a80*/  STL [R1+0x94], R90 ;  /* 0x0000945a01007387 */ /* 0x0001e20000100800 */
[----:B------:R-:W-:Y:S02]  /*3a90*/  @!P5 PRMT R46, R91, 0x7610, R46 ;  /* 0x000076105b2ed816 */ /* 0x000fe4000000002e */
[----:B------:R-:W-:Y:S01]  /*3aa0*/  @!P5 PRMT R92, R92, 0x7610, R90 ;  /* 0x000076105c5cd816 */ /* 0x000fe2000000005a */
[----:B------:R-:W-:Y:S01]  /*3ab0*/  STL [R1+0x90], R47 ;  /* 0x0000902f01007387 */ /* 0x000fe20000100800 */
[----:B------:R-:W-:-:S02]  /*3ac0*/  LOP3.LUT P5, RZ, R64, 0x100000, RZ, 0xc0, !PT ;  /* 0x0010000040ff7812 */ /* 0x000fc400078ac0ff */
[----:B0-----:R-:W-:Y:S01]  /*3ad0*/  PRMT R90, R90, 0x5410, RZ ;  /* 0x000054105a5a7816 */ /* 0x001fe200000000ff */
[----:B------:R0:W-:Y:S03]  /*3ae0*/  STL.S16 [R1+0x11a], R46 ;  /* 0x00011a2e01007387 */ /* 0x0001e60000100600 */
[----:B------:R-:W-:Y:S01]  /*3af0*/  @!P1 PRMT R90, R90, 0x7610, R85 ;  /* 0x000076105a5a9816 */ /* 0x000fe20000000055 */
[----:B------:R1:W-:Y:S01]  /*3b00*/  STL [R1+0x14], R91 ;  /* 0x0000145b01007387 */ /* 0x0003e20000100800 */
[----:B------:R-:W-:Y:S02]  /*3b10*/  PRMT R92, RZ, 0x7610, R92 ;  /* 0x00007610ff5c7816 */ /* 0x000fe4000000005c */
[----:B------:R-:W-:Y:S01]  /*3b20*/  PRMT R90, RZ, 0x7610, R90 ;  /* 0x00007610ff5a7816 */ /* 0x000fe2000000005a */
[----:B0-----:R-:W3:Y:S01]  /*3b30*/  LDL.LU.64 R46, [R1+0x150] ;  /* 0x00015000012e7983 */ /* 0x001ee20000300a00 */
[----:B-1----:R-:W-:-:S03]  /*3b40*/  PRMT R91, R91, 0x5410, RZ ;  /* 0x000054105b5b7816 */ /* 0x002fc600000000ff */
[----:B------:R0:W-:Y:S01]  /*3b50*/  STL [R1+0x1c], R84 ;  /* 0x00001c5401007387 */ /* 0x0001e20000100800 */
[----:B------:R-:W-:Y:S02]  /*3b60*/  @!P6 PRMT R92, R84, 0x7610, R92 ;  /* 0x00007610545ce816 */ /* 0x000fe4000000005c */
[----:B------:R-:W-:Y:S01]  /*3b70*/  @!P1 PRMT R91, R91, 0x5410, R85 ;  /* 0x000054105b5b9816 */ /* 0x000fe20000000055 */
[----:B------:R1:W-:Y:S01]  /*3b80*/  STL [R1+0x98], R85 ;  /* 0x0000985501007387 */ /* 0x0003e20000100800 */
[----:B------:R-:W-:Y:S02]  /*3b90*/  LOP3.LUT P1, RZ, R64, 0x80000, RZ, 0xc0, !PT ;  /* 0x0008000040ff7812 */ /* 0x000fe4000782c0ff */
[----:B------:R-:W-:Y:S02]  /*3ba0*/  @!P6 PRMT R90, R84, 0x7632, R90 ;  /* 0x00007632545ae816 */ /* 0x000fe4000000005a */
[----:B------:R-:W-:Y:S02]  /*3bb0*/  PRMT R87, R87, 0x5410, RZ ;  /* 0x0000541057577816 */ /* 0x000fe400000000ff */
[----:B0-----:R-:W-:-:S02]  /*3bc0*/  PRMT R84, RZ, 0x7610, R84 ;  /* 0x00007610ff547816 */ /* 0x001fc40000000054 */
[----:B------:R-:W-:Y:S02]  /*3bd0*/  PRMT R86, RZ, 0x7610, R86 ;  /* 0x00007610ff567816 */ /* 0x000fe40000000056 */
[----:B-1----:R-:W-:Y:S02]  /*3be0*/  PRMT R85, R85, 0x5410, RZ ;  /* 0x0000541055557816 */ /* 0x002fe400000000ff */
[----:B------:R-:W-:Y:S02]  /*3bf0*/  @!P5 PRMT R84, R6, 0x7632, R84 ;  /* 0x000076320654d816 */ /* 0x000fe40000000054 */
[----:B------:R-:W-:Y:S02]  /*3c00*/  @!P5 PRMT R87, R87, 0x5410, R6 ;  /* 0x000054105757d816 */ /* 0x000fe40000000006 */
[----:B------:R-:W-:Y:S02]  /*3c10*/  @!P5 PRMT R86, R8, 0x7610, R86 ;  /* 0x000076100856d816 */ /* 0x000fe40000000056 */
[----:B------:R-:W-:-:S02]  /*3c20*/  @!P5 PRMT R85, R85, 0x7610, R8 ;  /* 0x000076105555d816 */ /* 0x000fc40000000008 */
[----:B------:R-:W-:Y:S02]  /*3c30*/  LOP3.LUT P5, RZ, R64, 0x4, RZ, 0xc0, !PT ;  /* 0x0000000440ff7812 */ /* 0x000fe400078ac0ff */
[----:B------:R-:W-:Y:S02]  /*3c40*/  PRMT R84, R84, 0x5410, RZ ;  /* 0x0000541054547816 */ /* 0x000fe400000000ff */
[----:B------:R-:W-:Y:S01]  /*3c50*/  PRMT R83, R83, 0x5410, RZ ;  /* 0x0000541053537816 */ /* 0x000fe200000000ff */
[----:B------:R-:W-:Y:S01]  /*3c60*/  STL [R1+0xa4], R8 ;  /* 0x0000a40801007387 */ /* 0x000fe20000100800 */
[--C-:B------:R-:W-:Y:S02]  /*3c70*/  @!P1 PRMT R84, R84, 0x5410, R9.reuse ;  /* 0x0000541054549816 */ /* 0x100fe40000000009 */
[----:B------:R-:W-:Y:S01]  /*3c80*/  @!P1 PRMT R83, R83, 0x7610, R9 ;  /* 0x0000761053539816 */ /* 0x000fe20000000009 */
[----:B------:R0:W-:Y:S02]  /*3c90*/  STL [R1+0x28], R9 ;  /* 0x0000280901007387 */ /* 0x0001e40000100800 */
[----:B0-----:R-:W-:-:S06]  /*3ca0*/  CS2R R8, SRZ ;  /* 0x0000000000087805 */ /* 0x001fcc000001ff00 */
[----:B--2---:R0:W2:Y:S01]  /*3cb0*/  @!P5 LDG.E R9, desc[UR10][R52.64] ;  /* 0x0000000a3409d981 */ /* 0x0040a2000c1e1900 */
[----:B------:R-:W-:Y:S02]  /*3cc0*/  PRMT R91, RZ, 0x7610, R91 ;  /* 0x00007610ff5b7816 */ /* 0x000fe4000000005b */
[----:B------:R-:W-:Y:S02]  /*3cd0*/  PRMT R80, RZ, 0x5410, RZ ;  /* 0x00005410ff507816 */ /* 0x000fe400000000ff */
[----:B------:R-:W-:Y:S01]  /*3ce0*/  PRMT R79, RZ, 0x5410, RZ ;  /* 0x00005410ff4f7816 */ /* 0x000fe200000000ff */
[----:B------:R1:W-:Y:S04]  /*3cf0*/  STL [R1+0x9c], R82 ;  /* 0x00009c5201007387 */ /* 0x0003e80000100800 */
[----:B------:R-:W0:Y:S01]  /*3d00*/  LDL.LU.64 R52, [R1+0x208] ;  /* 0x0002080001347983 */ /* 0x000e220000300a00 */
[----:B------:R-:W-:-:S02]  /*3d10*/  @!P6 PRMT R91, R82, 0x7610, R91 ;  /* 0x00007610525be816 */ /* 0x000fc4000000005b */
[----:B------:R-:W-:Y:S01]  /*3d20*/  LOP3.LUT P6, RZ, R64, 0x20000, RZ, 0xc0, !PT ;  /* 0x0002000040ff7812 */ /* 0x000fe200078cc0ff */
[----:B------:R1:W-:Y:S01]  /*3d30*/  STL [R1+0xa8], R10 ;  /* 0x0000a80a01007387 */ /* 0x0003e20000100800 */
[----:B------:R-:W-:Y:S02]  /*3d40*/  PRMT R85, RZ, 0x7610, R85 ;  /* 0x00007610ff557816 */ /* 0x000fe40000000055 */
[----:B-1----:R-:W-:Y:S02]  /*3d50*/  PRMT R82, R82, 0x5410, RZ ;  /* 0x0000541052527816 */ /* 0x002fe400000000ff */
[----:B------:R-:W-:Y:S01]  /*3d60*/  PRMT R81, R81, 0x5410, RZ ;  /* 0x0000541051517816 */ /* 0x000fe200000000ff */
[----:B------:R1:W-:Y:S01]  /*3d70*/  STL [R1+0x24], R6 ;  /* 0x0000240601007387 */ /* 0x0003e20000100800 */
[----:B------:R-:W-:Y:S02]  /*3d80*/  LOP3.LUT P0, RZ, R64, 0x40000, RZ, 0xc0, !PT ;  /* 0x0004000040ff7812 */ /* 0x000fe4000780c0ff */
[----:B------:R-:W-:Y:S01]  /*3d90*/  PRMT R83, RZ, 0x7610, R83 ;  /* 0x00007610ff537816 */ /* 0x000fe20000000053 */
[----:B------:R-:W-:Y:S02]  /*3da0*/  STL [R1+0x30], R16 ;  /* 0x0000301001007387 */ /* 0x000fe40000100800 */
[----:B------:R-:W-:-:S02]  /*3db0*/  @!P6 PRMT R80, R80, 0x5410, R16 ;  /* 0x000054105050e816 */ /* 0x000fc40000000010 */
[----:B------:R-:W-:Y:S01]  /*3dc0*/  @!P6 PRMT R79, R79, 0x7610, R16 ;  /* 0x000076104f4fe816 */ /* 0x000fe20000000010 */
[----:B------:R2:W2:Y:S01]  /*3dd0*/  @!P5 LDG.E R8, desc[UR10][R42.64] ;  /* 0x0000000a2a08d981 */ /* 0x0004a2000c1e1900 */
[C---:B------:R-:W-:Y:S02]  /*3de0*/  @!P6 PRMT R80, R17.reuse, 0x7610, R80 ;  /* 0x000076101150e816 */ /* 0x040fe40000000050 */
[----:B------:R-:W-:Y:S02]  /*3df0*/  @!P6 PRMT R79, R17, 0x7632, R79 ;  /* 0x00007632114fe816 */ /* 0x000fe4000000004f */
[----:B------:R-:W-:Y:S02]  /*3e00*/  LOP3.LUT P6, RZ, R64, 0x2, RZ, 0xc0, !PT ;  /* 0x0000000240ff7812 */ /* 0x000fe400078cc0ff */
[----:B------:R-:W-:Y:S02]  /*3e10*/  @!P1 PRMT R85, R10, 0x7610, R85 ;  /* 0x000076100a559816 */ /* 0x000fe40000000055 */
[----:B------:R-:W-:Y:S01]  /*3e20*/  @!P1 PRMT R82, R82, 0x7610, R10 ;  /* 0x0000761052529816 */ /* 0x000fe2000000000a */
[----:B------:R-:W-:Y:S01]  /*3e30*/  HFMA2 R10, -RZ, RZ, 0, 0 ;  /* 0x00000000ff0a7431 */ /* 0x000fe200000001ff */
[----:B------:R-:W-:-:S02]  /*3e40*/  @!P0 PRMT R81, R81, 0x7610, R12 ;  /* 0x0000761051518816 */ /* 0x000fc4000000000c */
[----:B------:R-:W-:Y:S02]  /*3e50*/  PRMT R82, RZ, 0x7610, R82 ;  /* 0x00007610ff527816 */ /* 0x000fe40000000052 */
[----:B------:R-:W-:Y:S02]  /*3e60*/  PRMT R81, RZ, 0x7610, R81 ;  /* 0x00007610ff517816 */ /* 0x000fe40000000051 */
[----:B------:R-:W-:Y:S02]  /*3e70*/  LOP3.LUT P1, RZ, R64, 0x10000, RZ, 0xc0, !PT ;  /* 0x0001000040ff7812 */ /* 0x000fe4000782c0ff */
[----:B------:R-:W-:Y:S02]  /*3e80*/  @!P0 PRMT R83, R12, 0x7610, R83 ;  /* 0x000076100c538816 */ /* 0x000fe40000000053 */
[C---:B------:R-:W-:Y:S02]  /*3e90*/  @!P0 PRMT R82, R13.reuse, 0x7610, R82 ;  /* 0x000076100d528816 */ /* 0x040fe40000000052 */
[----:B------:R-:W-:-:S02]  /*3ea0*/  @!P0 PRMT R81, R13, 0x7632, R81 ;  /* 0x000076320d518816 */ /* 0x000fc40000000051 */
[----:B------:R-:W-:Y:S02]  /*3eb0*/  LOP3.LUT P0, RZ, R64, 0x8000, RZ, 0xc0, !PT ;  /* 0x0000800040ff7812 */ /* 0x000fe4000780c0ff */
[----:B-1----:R-:W-:Y:S02]  /*3ec0*/  MOV R6, RZ ;  /* 0x000000ff00067202 */ /* 0x002fe40000000f00 */
[----:B------:R-:W-:Y:S02]  /*3ed0*/  PRMT R77, RZ, 0x7610, R77 ;  /* 0x00007610ff4d7816 */ /* 0x000fe4000000004d */
[----:B------:R-:W-:Y:S02]  /*3ee0*/  PRMT R75, R75, 0x5410, RZ ;  /* 0x000054104b4b7816 */ /* 0x000fe400000000ff */
[----:B------:R-:W-:Y:S02]  /*3ef0*/  @!P1 PRMT R77, R19, 0x7632, R77 ;  /* 0x00007632134d9816 */ /* 0x000fe4000000004d */
[----:B------:R-:W-:-:S02]  /*3f00*/  @!P1 PRMT R75, R75, 0x7610, R21 ;  /* 0x000076104b4b9816 */ /* 0x000fc40000000015 */
[----:B------:R-:W-:Y:S02]  /*3f10*/  PRMT R76, RZ, 0x5410, RZ ;  /* 0x00005410ff4c7816 */ /* 0x000fe400000000ff */
[----:B------:R-:W-:Y:S02]  /*3f20*/  PRMT R77, R77, 0x5410, RZ ;  /* 0x000054104d4d7816 */ /* 0x000fe400000000ff */
[----:B------:R-:W-:Y:S02]  /*3f30*/  PRMT R75, RZ, 0x7610, R75 ;  /* 0x00007610ff4b7816 */ /* 0x000fe4000000004b */
[----:B------:R-:W-:Y:S02]  /*3f40*/  @!P0 PRMT R76, R23, 0x7632, R76 ;  /* 0x00007632174c8816 */ /* 0x000fe4000000004c */
[----:B------:R-:W-:Y:S02]  /*3f50*/  @!P0 PRMT R77, R77, 0x5410, R23 ;  /* 0x000054104d4d8816 */ /* 0x000fe40000000017 */
[----:B------:R-:W-:-:S02]  /*3f60*/  @!P0 PRMT R76, R76, 0x5410, R25 ;  /* 0x000054104c4c8816 */ /* 0x000fc40000000019 */
[----:B------:R-:W-:Y:S02]  /*3f70*/  @!P0 PRMT R75, R25, 0x7632, R75 ;  /* 0x00007632194b8816 */ /* 0x000fe4000000004b */
[----:B------:R-:W-:Y:S02]  /*3f80*/  LOP3.LUT P0, RZ, R64, 0x1, RZ, 0xc0, !PT ;  /* 0x0000000140ff7812 */ /* 0x000fe4000780c0ff */
[----:B------:R-:W-:Y:S01]  /*3f90*/  PRMT R74, RZ, 0x5410, RZ ;  /* 0x00005410ff4a7816 */ /* 0x000fe200000000ff */
[----:B----4-:R-:W4:Y:S04]  /*3fa0*/  @!P6 LDG.E R10, desc[UR10][R44.64] ;  /* 0x0000000a2c0ae981 */ /* 0x010f28000c1e1900 */
[----:B------:R-:W2:Y:S01]  /*3fb0*/  LDL.LU.64 R44, [R1+0x130] ;  /* 0x00013000012c7983 */ /* 0x000ea20000300a00 */
[----:B------:R-:W-:-:S03]  /*3fc0*/  PRMT R73, R73, 0x5410, RZ ;  /* 0x0000541049497816 */ /* 0x000fc600000000ff */
[----:B---3--:R-:W3:Y:S01]  /*3fd0*/  @!P4 LDG.E R6, desc[UR10][R46.64] ;  /* 0x0000000a2e06c981 */ /* 0x008ee2000c1e1900 */
[C---:B------:R-:W-:Y:S02]  /*3fe0*/  LOP3.LUT P4, RZ, R64.reuse, 0x4000, RZ, 0xc0, !PT ;  /* 0x0000400040ff7812 */ /* 0x040fe4000788c0ff */
[----:B------:R-:W-:Y:S02]  /*3ff0*/  LOP3.LUT R64, R64, 0xefffffff, RZ, 0xc0, !PT ;  /* 0xefffffff40407812 */ /* 0x000fe400078ec0ff */
[----:B------:R-:W-:Y:S02]  /*4000*/  PRMT R72, R72, 0x5410, RZ ;  /* 0x0000541048487816 */ /* 0x000fe400000000ff */
[----:B------:R-:W-:Y:S01]  /*4010*/  @P5 LOP3.LUT R64, R64, 0x10000000, RZ, 0xfc, !PT ;  /* 0x1000000040405812 */ /* 0x000fe200078efcff */
[----:B------:R-:W4:Y:S06]  /*4020*/  LDL.LU.64 R46, [R1+0x138] ;  /* 0x00013800012e7983 */ /* 0x000f2c0000300a00 */
[----:B------:R-:W-:-:S02]  /*4030*/  @!P4 PRMT R74, R74, 0x5410, R26 ;  /* 0x000054104a4ac816 */ /* 0x000fc4000000001a */
[----:B------:R-:W-:Y:S02]  /*4040*/  @!P4 PRMT R73, R73, 0x7610, R26 ;  /* 0x000076104949c816 */ /* 0x000fe4000000001a */
[----:B------:R-:W-:Y:S02]  /*4050*/  @!P4 PRMT R74, R14, 0x7610, R74 ;  /* 0x000076100e4ac816 */ /* 0x000fe4000000004a */
[----:B------:R-:W-:Y:S02]  /*4060*/  @!P4 PRMT R72, R72, 0x7610, R14 ;  /* 0x000076104848c816 */ /* 0x000fe4000000000e */
[----:B------:R-:W-:Y:S02]  /*4070*/  LOP3.LUT P4, RZ, R64, 0x800, RZ, 0xc0, !PT ;  /* 0x0000080040ff7812 */ /* 0x000fe4000788c0ff */
[----:B0-----:R-:W-:-:S11]  /*4080*/  PRMT R52, RZ, 0x7610, R52 ;  /* 0x00007610ff347816 */ /* 0x001fd60000000034 */
[----:B------:R-:W-:-:S05]  /*4090*/  @!P4 PRMT R52, R18, 0x7610, R52 ;  /* 0x000076101234c816 */ /* 0x000fca0000000034 */
[----:B------:R0:W-:Y:S04]  /*40a0*/  STL.S16 [R1+0x11e], R52 ;  /* 0x00011e3401007387 */ /* 0x0001e80000100600 */
[----:B0-----:R-:W3:Y:S01]  /*40b0*/  LDL.LU R52, [R1+0x1f8] ;  /* 0x0001f80001347983 */ /* 0x001ee20000300800 */
[----:B------:R-:W-:-:S04]  /*40c0*/  PRMT R16, RZ, 0x7610, R16 ;  /* 0x00007610ff107816 */ /* 0x000fc80000000010 */
[----:B------:R-:W-:-:S05]  /*40d0*/  @!P4 PRMT R16, R18, 0x7632, R16 ;  /* 0x000076321210c816 */ /* 0x000fca0000000010 */
[----:B------:R0:W-:Y:S02]  /*40e0*/  STL.S16 [R1+0x13a], R16 ;  /* 0x00013a1001007387 */ /* 0x0001e40000100600 */
[----:B0-----:R-:W-:Y:S02]  /*40f0*/  MOV R16, RZ ;  /* 0x000000ff00107202 */ /* 0x001fe40000000f00 */
[----:B------:R-:W-:Y:S01]  /*4100*/  LOP3.LUT P5, RZ, R64, 0x2000, RZ, 0xc0, !PT ;  /* 0x0000200040ff7812 */ /* 0x000fe200078ac0ff */
[----:B------:R0:W-:Y:S01]  /*4110*/  STL [R1+0x2c], R12 ;  /* 0x00002c0c01007387 */ /* 0x0001e20000100800 */
[----:B------:R-:W-:Y:S02]  /*4120*/  PRMT R73, RZ, 0x7610, R73 ;  /* 0x00007610ff497816 */ /* 0x000fe40000000049 */
[----:B------:R-:W-:Y:S02]  /*4130*/  PRMT R71, R71, 0x5410, RZ ;  /* 0x0000541047477816 */ /* 0x000fe400000000ff */
[----:B------:R-:W-:-:S02]  /*4140*/  PRMT R72, RZ, 0x7610, R72 ;  /* 0x00007610ff487816 */ /* 0x000fc40000000048 */
[----:B0-----:R-:W-:-:S05]  /*4150*/  PRMT R12, RZ, 0x7610, R12 ;  /* 0x00007610ff0c7816 */ /* 0x001fca000000000c */
[----:B------:R-:W-:Y:S02]  /*4160*/  @!P5 PRMT R73, R2, 0x7610, R73 ;  /* 0x000076100249d816 */ /* 0x000fe40000000049 */
[----:B------:R-:W-:Y:S02]  /*4170*/  @!P5 PRMT R71, R71, 0x7610, R2 ;  /* 0x000076104747d816 */ /* 0x000fe40000000002 */
[C---:B------:R-:W-:Y:S02]  /*4180*/  @!P5 PRMT R72, R3.reuse, 0x7610, R72 ;  /* 0x000076100348d816 */ /* 0x040fe40000000048 */
[----:B------:R-:W-:Y:S02]  /*4190*/  @!P5 PRMT R12, R3, 0x7632, R12 ;  /* 0x00007632030cd816 */ /* 0x000fe4000000000c */
[----:B------:R-:W-:Y:S01]  /*41a0*/  LOP3.LUT P5, RZ, R64, 0x400, RZ, 0xc0, !PT ;  /* 0x0000040040ff7812 */ /* 0x000fe200078ac0ff */
[----:B--2---:R0:W2:Y:S04]  /*41b0*/  @!P0 LDG.E R16, desc[UR10][R44.64] ;  /* 0x0000000a2c108981 */ /* 0x0040a8000c1e1900 */
[----:B------:R-:W0:Y:S01]  /*41c0*/  LDL.LU.64 R44, [R1+0x1f0] ;  /* 0x0001f000012c7983 */ /* 0x000e220000300a00 */
[----:B------:R-:W-:-:S03]  /*41d0*/  PRMT R53, RZ, 0x7610, R53 ;  /* 0x00007610ff357816 */ /* 0x000fc60000000035 */
[----:B------:R-:W-:Y:S04]  /*41e0*/  STL [R1+0x1c8], R36 ;  /* 0x0001c82401007387 */ /* 0x000fe80000100800 */
[----:B------:R-:W-:Y:S01]  /*41f0*/  @!P5 PRMT R53, R20, 0x7610, R53 ;  /* 0x000076101435d816 */ /* 0x000fe20000000035 */
[----:B------:R1:W-:Y:S04]  /*4200*/  STL [R1+0x1d8], R36 ;  /* 0x0001d82401007387 */ /* 0x0003e80000100800 */
[----:B------:R4:W-:Y:S01]  /*4210*/  STL.S16 [R1+0x11c], R53 ;  /* 0x00011c3501007387 */ /* 0x0009e20000100600 */
[----:B-1----:R-:W-:-:S04]  /*4220*/  PRMT R36, RZ, 0x7610, R36 ;  /* 0x00007610ff247816 */ /* 0x002fc80000000024 */
[----:B------:R-:W-:Y:S01]  /*4230*/  @!P2 PRMT R36, R24, 0x7610, R36 ;  /* 0x000076101824a816 */ /* 0x000fe20000000024 */
[----:B----4-:R-:W4:Y:S04]  /*4240*/  LDL.LU R53, [R1+0x1e8] ;  /* 0x0001e80001357983 */ /* 0x010f280000300800 */
[----:B------:R1:W-:Y:S04]  /*4250*/  STL.S16 [R1+0x126], R36 ;  /* 0x0001262401007387 */ /* 0x0003e80000100600 */
[----:B-1----:R-:W2:Y:S01]  /*4260*/  LDL.LU R36, [R1+0x1d8] ;  /* 0x0001d80001247983 */ /* 0x002ea20000300800 */
[----:B---3--:R-:W-:-:S04]  /*4270*/  PRMT R52, RZ, 0x7610, R52 ;  /* 0x00007610ff347816 */ /* 0x008fc80000000034 */
[----:B------:R-:W-:-:S05]  /*4280*/  @!P5 PRMT R52, R20, 0x7632, R52 ;  /* 0x000076321434d816 */ /* 0x000fca0000000034 */
[----:B------:R1:W-:Y:S04]  /*4290*/  STL.S16 [R1+0x12a], R52 ;  /* 0x00012a3401007387 */ /* 0x0003e80000100600 */
[----:B-1----:R-:W3:Y:S04]  /*42a0*/  LDL.LU R52, [R1+0x1e4] ;  /* 0x0001e40001347983 */ /* 0x002ee80000300800 */
[----:B------:R1:W-:Y:S02]  /*42b0*/  STL.S16 [R1+0x122], R12 ;  /* 0x0001220c01007387 */ /* 0x0003e40000100600 */
[----:B-1----:R-:W-:-:S06]  /*42c0*/  MOV R12, RZ ;  /* 0x000000ff000c7202 */ /* 0x002fcc0000000f00 */
[----:B------:R-:W3:Y:S04]  /*42d0*/  @!P6 LDG.E R12, desc[UR10][R46.64] ;  /* 0x0000000a2e0ce981 */ /* 0x000ee8000c1e1900 */
[----:B------:R-:W3:Y:S04]  /*42e0*/  LDL.LU.64 R46, [R1+0x200] ;  /* 0x00020000012e7983 */ /* 0x000ee80000300a00 */
[----:B------:R1:W-:Y:S02]  /*42f0*/  STL [R1+0x20], R78 ;  /* 0x0000204e01007387 */ /* 0x0003e40000100800 */
[----:B-1----:R-:W-:-:S04]  /*4300*/  PRMT R78, RZ, 0x5410, RZ ;  /* 0x00005410ff4e7816 */ /* 0x002fc800000000ff */
[----:B------:R-:W-:-:S04]  /*4310*/  @!P1 PRMT R78, R78, 0x5410, R19 ;  /* 0x000054104e4e9816 */ /* 0x000fc80000000013 */
[----:B------:R-:W-:Y:S02]  /*4320*/  @!P1 PRMT R78, R21, 0x7610, R78 ;  /* 0x00007610154e9816 */ /* 0x000fe4000000004e */
[----:B------:R-:W-:Y:S02]  /*4330*/  LOP3.LUT P1, RZ, R63, 0x4, RZ, 0xc0, !PT ;  /* 0x000000043fff7812 */ /* 0x000fe4000782c0ff */
[----:B------:R-:W-:Y:S02]  /*4340*/  PRMT R42, R42, 0x5410, RZ ;  /* 0x000054102a2a7816 */ /* 0x000fe400000000ff */
[----:B------:R-:W-:-:S09]  /*4350*/  PRMT R43, RZ, 0x7610, R43 ;  /* 0x00007610ff2b7816 */ /* 0x000fd2000000002b */
[----:B------:R-:W-:Y:S02]  /*4360*/  @!P1 PRMT R42, R42, 0x7610, R5 ;  /* 0x000076102a2a9816 */ /* 0x000fe40000000005 */
[----:B------:R-:W-:Y:S02]  /*4370*/  @!P1 PRMT R43, R11, 0x7610, R43 ;  /* 0x000076100b2b9816 */ /* 0x000fe4000000002b */
[----:B------:R-:W-:Y:S02]  /*4380*/  PRMT R42, RZ, 0x7610, R42 ;  /* 0x00007610ff2a7816 */ /* 0x000fe4000000002a */
[----:B------:R-:W-:Y:S02]  /*4390*/  PRMT R43, R43, 0x5410, RZ ;  /* 0x000054102b2b7816 */ /* 0x000fe400000000ff */
[----:B------:R-:W-:Y:S02]  /*43a0*/  @!P4 PRMT R42, R15, 0x7632, R42 ;  /* 0x000076320f2ac816 */ /* 0x000fe4000000002a */
[----:B------:R-:W-:-:S02]  /*43b0*/  @!P4 PRMT R43, R43, 0x5410, R15 ;  /* 0x000054102b2bc816 */ /* 0x000fc4000000000f */
[----:B------:R-:W-:Y:S01]  /*43c0*/  LOP3.LUT P4, RZ, R64, 0x100, RZ, 0xc0, !PT ;  /* 0x0000010040ff7812 */ /* 0x000fe2000788c0ff */
[----:B------:R-:W-:Y:S04]  /*43d0*/  STL [R1+0x1b8], R34 ;  /* 0x0001b82201007387 */ /* 0x000fe80000100800 */
[----:B------:R1:W-:Y:S04]  /*43e0*/  STL [R1+0x1cc], R34 ;  /* 0x0001cc2201007387 */ /* 0x0003e80000100800 */
[----:B------:R-:W-:Y:S04]  /*43f0*/  STL [R1+0x19c], R38 ;  /* 0x00019c2601007387 */ /* 0x000fe80000100800 */
[----:B------:R1:W-:Y:S02]  /*4400*/  STL [R1+0x1ac], R38 ;  /* 0x0001ac2601007387 */ /* 0x0003e40000100800 */
[----:B-1----:R-:W-:-:S02]  /*4410*/  PRMT R34, RZ, 0x7610, R34 ;  /* 0x00007610ff227816 */ /* 0x002fc40000000022 */
[----:B------:R-:W-:Y:S04]  /*4420*/  STL [R1+0x198], R39 ;  /* 0x0001982701007387 */ /* 0x000fe80000100800 */
[----:B------:R1:W-:Y:S01]  /*4430*/  STL [R1+0x1b0], R39 ;  /* 0x0001b02701007387 */ /* 0x0003e20000100800 */
[----:B------:R-:W-:Y:S02]  /*4440*/  PRMT R38, RZ, 0x7610, R38 ;  /* 0x00007610ff267816 */ /* 0x000fe40000000026 */
[----:B------:R-:W-:Y:S02]  /*4450*/  @!P4 PRMT R34, R7, 0x7610, R34 ;  /* 0x000076100722c816 */ /* 0x000fe40000000022 */
[----:B------:R-:W-:Y:S02]  /*4460*/  @!P3 PRMT R38, R61, 0x7632, R38 ;  /* 0x000076323d26b816 */ /* 0x000fe40000000026 */
[----:B-1----:R-:W-:-:S04]  /*4470*/  PRMT R39, RZ, 0x7610, R39 ;  /* 0x00007610ff277816 */ /* 0x002fc80000000027 */
[----:B------:R-:W-:Y:S01]  /*4480*/  @!P3 PRMT R39, R61, 0x7610, R39 ;  /* 0x000076103d27b816 */ /* 0x000fe20000000027 */
[----:B------:R1:W-:Y:S04]  /*4490*/  STL.S16 [R1+0x124], R34 ;  /* 0x0001242201007387 */ /* 0x0003e80000100600 */
[----:B------:R1:W-:Y:S04]  /*44a0*/  STL.S16 [R1+0x13c], R39 ;  /* 0x00013c2701007387 */ /* 0x0003e80000100600 */
[----:B------:R1:W-:Y:S04]  /*44b0*/  STL.S16 [R1+0x146], R38 ;  /* 0x0001462601007387 */ /* 0x0003e80000100600 */
[----:B-1----:R-:W3:Y:S04]  /*44c0*/  LDL.LU R34, [R1+0x1cc] ;  /* 0x0001cc0001227983 */ /* 0x002ee80000300800 */
[----:B------:R-:W3:Y:S04]  /*44d0*/  LDL.LU R39, [R1+0x1b0] ;  /* 0x0001b00001277983 */ /* 0x000ee80000300800 */
[----:B------:R-:W3:Y:S04]  /*44e0*/  LDL.LU R38, [R1+0x1ac] ;  /* 0x0001ac0001267983 */ /* 0x000ee80000300800 */
[----:B------:R-:W-:Y:S04]  /*44f0*/  STL [R1+0x1a8], R40 ;  /* 0x0001a82801007387 */ /* 0x000fe80000100800 */
[----:B------:R1:W-:Y:S04]  /*4500*/  STL [R1+0x1bc], R40 ;  /* 0x0001bc2801007387 */ /* 0x0003e80000100800 */
[----:B------:R-:W-:Y:S04]  /*4510*/  STL [R1+0x1a4], R41 ;  /* 0x0001a42901007387 */ /* 0x000fe80000100800 */
[----:B------:R1:W-:Y:S02]  /*4520*/  STL [R1+0x1c0], R41 ;  /* 0x0001c02901007387 */ /* 0x0003e40000100800 */
[----:B-1----:R-:W-:-:S02]  /*4530*/  PRMT R40, RZ, 0x7610, R40 ;  /* 0x00007610ff287816 */ /* 0x002fc40000000028 */
[----:B------:R-:W-:Y:S02]  /*4540*/  PRMT R41, RZ, 0x7610, R41 ;  /* 0x00007610ff297816 */ /* 0x000fe40000000029 */
[----:B0-----:R-:W-:Y:S02]  /*4550*/  PRMT R44, RZ, 0x7610, R44 ;  /* 0x00007610ff2c7816 */ /* 0x001fe4000000002c */
[----:B------:R-:W-:Y:S02]  /*4560*/  PRMT R45, RZ, 0x7610, R45 ;  /* 0x00007610ff2d7816 */ /* 0x000fe4000000002d */
[C---:B------:R-:W-:Y:S02]  /*4570*/  @!P5 PRMT R44, R22.reuse, 0x7610, R44 ;  /* 0x00007610162cd816 */ /* 0x040fe4000000002c */
[----:B------:R-:W-:Y:S02]  /*4580*/  @!P5 PRMT R45, R22, 0x7632, R45 ;  /* 0x00007632162dd816 */ /* 0x000fe4000000002d */
[----:B------:R-:W-:-:S13]  /*4590*/  LOP3.LUT P5, RZ, R64, 0x80, RZ, 0xc0, !PT ;  /* 0x0000008040ff7812 */ /* 0x000fda00078ac0ff */
[C---:B------:R-:W-:Y:S02]  /*45a0*/  @!P5 PRMT R41, R65.reuse, 0x7610, R41 ;  /* 0x000076104129d816 */ /* 0x040fe40000000029 */
[----:B------:R-:W-:-:S03]  /*45b0*/  @!P5 PRMT R40, R65, 0x7632, R40 ;  /* 0x000076324128d816 */ /* 0x000fc60000000028 */
[----:B------:R0:W-:Y:S04]  /*45c0*/  STL.S16 [R1+0x130], R41 ;  /* 0x0001302901007387 */ /* 0x0001e80000100600 */
[----:B------:R1:W-:Y:S04]  /*45d0*/  STL.S16 [R1+0x13e], R40 ;  /* 0x00013e2801007387 */ /* 0x0003e80000100600 */
[----:B0-----:R-:W3:Y:S04]  /*45e0*/  LDL.LU R41, [R1+0x1c0] ;  /* 0x0001c00001297983 */ /* 0x001ee80000300800 */
[----:B-1----:R-:W3:Y:S01]  /*45f0*/  LDL.LU R40, [R1+0x1bc] ;  /* 0x0001bc0001287983 */ /* 0x002ee20000300800 */
[----:B----4-:R-:W-:-:S02]  /*4600*/  PRMT R53, RZ, 0x7610, R53 ;  /* 0x00007610ff357816 */ /* 0x010fc40000000035 */
[----:B--2---:R-:W-:Y:S01]  /*4610*/  PRMT R36, RZ, 0x7610, R36 ;  /* 0x00007610ff247816 */ /* 0x004fe20000000024 */
[----:B------:R0:W-:Y:S01]  /*4620*/  STL [R1+0x1c4], R37 ;  /* 0x0001c42501007387 */ /* 0x0001e20000100800 */
[----:B------:R-:W-:-:S03]  /*4630*/  @!P2 PRMT R53, R27, 0x7610, R53 ;  /* 0x000076101b35a816 */ /* 0x000fc60000000035 */
[----:B------:R1:W-:Y:S01]  /*4640*/  STL [R1+0xb4], R21 ;  /* 0x0000b41501007387 */ /* 0x0003e20000100800 */
[----:B------:R-:W-:Y:S02]  /*4650*/  @!P4 PRMT R36, R7, 0x7632, R36 ;  /* 0x000076320724c816 */ /* 0x000fe40000000024 */
[----:B0-----:R-:W-:Y:S02]  /*4660*/  PRMT R37, RZ, 0x7610, R37 ;  /* 0x00007610ff257816 */ /* 0x001fe40000000025 */
[----:B-1----:R-:W-:Y:S01]  /*4670*/  PRMT R21, RZ, 0x7610, R21 ;  /* 0x00007610ff157816 */ /* 0x002fe20000000015 */
[----:B------:R0:W-:Y:S01]  /*4680*/  STL.S16 [R1+0x138], R53 ;  /* 0x0001383501007387 */ /* 0x0001e20000100600 */
[C---:B------:R-:W-:Y:S02]  /*4690*/  @!P4 PRMT R37, R0.reuse, 0x7610, R37 ;  /* 0x000076100025c816 */ /* 0x040fe40000000025 */
[----:B------:R-:W-:Y:S02]  /*46a0*/  @!P4 PRMT R21, R0, 0x7632, R21 ;  /* 0x000076320015c816 */ /* 0x000fe40000000015 */
[----:B------:R-:W-:Y:S01]  /*46b0*/  LOP3.LUT P4, RZ, R64, 0x20, RZ, 0xc0, !PT ;  /* 0x0000002040ff7812 */ /* 0x000fe2000788c0ff */
[----:B------:R1:W-:Y:S04]  /*46c0*/  STL.S16 [R1+0x12c], R44 ;  /* 0x00012c2c01007387 */ /* 0x0003e80000100600 */
[----:B0-----:R-:W2:Y:S04]  /*46d0*/  LDL.LU R53, [R1+0x1d0] ;  /* 0x0001d00001357983 */ /* 0x001ea80000300800 */
[----:B------:R0:W-:Y:S04]  /*46e0*/  STL.S16 [R1+0x142], R45 ;  /* 0x0001422d01007387 */ /* 0x0001e80000100600 */
[----:B-1----:R-:W4:Y:S04]  /*46f0*/  LDL.LU R44, [R1+0x1e0] ;  /* 0x0001e000012c7983 */ /* 0x002f280000300800 */
[----:B0-----:R-:W4:Y:S04]  /*4700*/  LDL.LU R45, [R1+0x1dc] ;  /* 0x0001dc00012d7983 */ /* 0x001f280000300800 */
[----:B------:R0:W-:Y:S01]  /*4710*/  STL [R1+0x1a0], R29 ;  /* 0x0001a01d01007387 */ /* 0x0001e20000100800 */
[----:B---3--:R-:W-:-:S04]  /*4720*/  PRMT R52, RZ, 0x7610, R52 ;  /* 0x00007610ff347816 */ /* 0x008fc80000000034 */
[----:B------:R-:W-:-:S05]  /*4730*/  @!P2 PRMT R52, R24, 0x7632, R52 ;  /* 0x000076321834a816 */ /* 0x000fca0000000034 */
[----:B------:R1:W-:Y:S01]  /*4740*/  STL.S16 [R1+0x136], R52 ;  /* 0x0001363401007387 */ /* 0x0003e20000100600 */
[----:B0-----:R-:W-:-:S03]  /*4750*/  PRMT R29, RZ, 0x7610, R29 ;  /* 0x00007610ff1d7816 */ /* 0x001fc6000000001d */
[----:B-1----:R-:W2:Y:S01]  /*4760*/  LDL.LU R52, [R1+0x1d4] ;  /* 0x0001d40001347983 */ /* 0x002ea20000300800 */
[----:B------:R-:W-:-:S03]  /*4770*/  @!P4 PRMT R29, R67, 0x7610, R29 ;  /* 0x00007610431dc816 */ /* 0x000fc6000000001d */
[----:B------:R0:W-:Y:S04]  /*4780*/  STL.S16 [R1+0x132], R36 ;  /* 0x0001322401007387 */ /* 0x0001e80000100600 */
[----:B------:R1:W-:Y:S04]  /*4790*/  STL.S16 [R1+0x134], R37 ;  /* 0x0001342501007387 */ /* 0x0003e80000100600 */
[----:B------:R3:W-:Y:S04]  /*47a0*/  STL.S16 [R1+0x144], R29 ;  /* 0x0001441d01007387 */ /* 0x0007e80000100600 */
[----:B0-----:R-:W4:Y:S04]  /*47b0*/  LDL.LU R36, [R1+0x1c8] ;  /* 0x0001c80001247983 */ /* 0x001f280000300800 */
[----:B-1----:R-:W4:Y:S04]  /*47c0*/  LDL.LU R37, [R1+0x1c4] ;  /* 0x0001c40001257983 */ /* 0x002f280000300800 */
[----:B---3--:R-:W3:Y:S04]  /*47d0*/  LDL.LU R29, [R1+0x1a0] ;  /* 0x0001a000011d7983 */ /* 0x008ee80000300800 */
[----:B------:R0:W-:Y:S02]  /*47e0*/  STL [R1+0xac], R13 ;  /* 0x0000ac0d01007387 */ /* 0x0001e40000100800 */
[----:B0-----:R-:W-:-:S04]  /*47f0*/  PRMT R13, RZ, 0x7610, R13 ;  /* 0x00007610ff0d7816 */ /* 0x001fc8000000000d */
[----:B------:R-:W-:-:S05]  /*4800*/  @!P1 PRMT R13, R11, 0x7632, R13 ;  /* 0x000076320b0d9816 */ /* 0x000fca000000000d */
[----:B------:R0:W-:Y:S02]  /*4810*/  STL.S16 [R1+0x12e], R13 ;  /* 0x00012e0d01007387 */ /* 0x0001e40000100600 */
[----:B0-----:R-:W-:-:S06]  /*4820*/  HFMA2 R13, -RZ, RZ, 0, 0 ;  /* 0x00000000ff0d7431 */ /* 0x001fcc00000001ff */
[----:B------:R0:W3:Y:S04]  /*4830*/  @!P0 LDG.E R13, desc[UR10][R46.64] ;  /* 0x0000000a2e0d8981 */ /* 0x0000e8000c1e1900 */
[----:B------:R1:W-:Y:S02]  /*4840*/  STL [R1+0x1b4], R35 ;  /* 0x0001b42301007387 */ /* 0x0003e40000100800 */
[----:B-1----:R-:W-:-:S04]  /*4850*/  PRMT R35, RZ, 0x7610, R35 ;  /* 0x00007610ff237816 */ /* 0x002fc80000000023 */
[----:B------:R-:W-:-:S05]  /*4860*/  @!P5 PRMT R35, R60, 0x7632, R35 ;  /* 0x000076323c23d816 */ /* 0x000fca0000000023 */
[----:B------:R1:W-:Y:S04]  /*4870*/  STL.S16 [R1+0x154], R35 ;  /* 0x0001542301007387 */ /* 0x0003e80000100600 */
[----:B-1----:R-:W3:Y:S01]  /*4880*/  LDL.LU R35, [R1+0x1b4] ;  /* 0x0001b40001237983 */ /* 0x002ee20000300800 */
[----:B------:R-:W-:Y:S02]  /*4890*/  PRMT R34, RZ, 0x7610, R34 ;  /* 0x00007610ff227816 */ /* 0x000fe40000000022 */
[----:B------:R-:W-:Y:S02]  /*48a0*/  PRMT R39, RZ, 0x7610, R39 ;  /* 0x00007610ff277816 */ /* 0x000fe40000000027 */
[----:B------:R-:W-:Y:S02]  /*48b0*/  PRMT R38, RZ, 0x7610, R38 ;  /* 0x00007610ff267816 */ /* 0x000fe40000000026 */
[----:B------:R-:W-:-:S02]  /*48c0*/  @!P5 PRMT R34, R60, 0x7610, R34 ;  /* 0x000076103c22d816 */ /* 0x000fc40000000022 */
[----:B------:R-:W-:Y:S02]  /*48d0*/  @!P4 PRMT R38, R67, 0x7632, R38 ;  /* 0x000076324326c816 */ /* 0x000fe40000000026 */
[----:B------:R-:W-:Y:S01]  /*48e0*/  @!P4 PRMT R39, R68, 0x7610, R39 ;  /* 0x000076104427c816 */ /* 0x000fe20000000027 */
[----:B------:R1:W-:Y:S04]  /*48f0*/  STL.S16 [R1+0x140], R34 ;  /* 0x0001402201007387 */ /* 0x0003e80000100600 */
[----:B------:R0:W-:Y:S04]  /*4900*/  STL.S16 [R1+0x150], R38 ;  /* 0x0001502601007387 */ /* 0x0001e80000100600 */
[----:B------:R0:W-:Y:S04]  /*4910*/  STL.S16 [R1+0x152], R39 ;  /* 0x0001522701007387 */ /* 0x0001e80000100600 */
[----:B-1----:R-:W3:Y:S04]  /*4920*/  LDL.LU R34, [R1+0x1b8] ;  /* 0x0001b80001227983 */ /* 0x002ee80000300800 */
[----:B0-----:R-:W3:Y:S04]  /*4930*/  LDL.LU R38, [R1+0x19c] ;  /* 0x00019c0001267983 */ /* 0x001ee80000300800 */
[----:B------:R-:W3:Y:S01]  /*4940*/  LDL.LU R39, [R1+0x198] ;  /* 0x0001980001277983 */ /* 0x000ee20000300800 */
[----:B------:R-:W-:-:S02]  /*4950*/  PRMT R41, RZ, 0x7610, R41 ;  /* 0x00007610ff297816 */ /* 0x000fc40000000029 */
[----:B------:R-:W-:Y:S02]  /*4960*/  PRMT R40, RZ, 0x7610, R40 ;  /* 0x00007610ff287816 */ /* 0x000fe40000000028 */
[C---:B------:R-:W-:Y:S02]  /*4970*/  @!P3 PRMT R41, R66.reuse, 0x7632, R41 ;  /* 0x000076324229b816 */ /* 0x040fe40000000029 */
[----:B------:R-:W-:-:S03]  /*4980*/  @!P3 PRMT R40, R66, 0x7610, R40 ;  /* 0x000076104228b816 */ /* 0x000fc60000000028 */
[----:B------:R0:W-:Y:S04]  /*4990*/  STL.S16 [R1+0x15c], R41 ;  /* 0x00015c2901007387 */ /* 0x0001e80000100600 */
[----:B------:R1:W-:Y:S04]  /*49a0*/  STL.S16 [R1+0x148], R40 ;  /* 0x0001482801007387 */ /* 0x0003e80000100600 */
[----:B0-----:R-:W3:Y:S04]  /*49b0*/  LDL.LU R41, [R1+0x1a4] ;  /* 0x0001a40001297983 */ /* 0x001ee80000300800 */
[----:B-1----:R-:W3:Y:S01]  /*49c0*/  LDL.LU R40, [R1+0x1a8] ;  /* 0x0001a80001287983 */ /* 0x002ee20000300800 */
[----:B------:R-:W-:-:S03]  /*49d0*/  PRMT R71, RZ, 0x7610, R71 ;  /* 0x00007610ff477816 */ /* 0x000fc60000000047 */
[----:B------:R0:W-:Y:S01]  /*49e0*/  STL [R1+0xb0], R17 ;  /* 0x0000b01101007387 */ /* 0x0001e20000100800 */
[----:B------:R-:W-:Y:S02]  /*49f0*/  @!P1 PRMT R71, R5, 0x7610, R71 ;  /* 0x0000761005479816 */ /* 0x000fe40000000047 */
[----:B------:R-:W-:Y:S02]  /*4a00*/  LOP3.LUT P1, RZ, R63, 0x2, RZ, 0xc0, !PT ;  /* 0x000000023fff7812 */ /* 0x000fe4000782c0ff */
[----:B0-----:R-:W-:-:S04]  /*4a10*/  PRMT R17, RZ, 0x7610, R17 ;  /* 0x00007610ff117816 */ /* 0x001fc80000000011 */
[----:B------:R-:W-:Y:S02]  /*4a20*/  @!P2 PRMT R17, R27, 0x7632, R17 ;  /* 0x000076321b11a816 */ /* 0x000fe40000000011 */
[----:B------:R-:W-:Y:S02]  /*4a30*/  LOP3.LUT P2, RZ, R63, 0x1, RZ, 0xc0, !PT ;  /* 0x000000013fff7812 */ /* 0x000fe4000784c0ff */
[----:B------:R-:W-:Y:S01]  /*4a40*/  PRMT R63, RZ, 0x7610, R63 ;  /* 0x00007610ff3f7816 */ /* 0x000fe2000000003f */
[----:B------:R0:W-:Y:S03]  /*4a50*/  STL [R1+0x34], R19 ;  /* 0x0000341301007387 */ /* 0x0001e60000100800 */
[----:B------:R-:W-:Y:S01]  /*4a60*/  @!P4 PRMT R63, R68, 0x7632, R63 ;  /* 0x00007632443fc816 */ /* 0x000fe2000000003f */
[----:B------:R1:W-:Y:S01]  /*4a70*/  STL.S16 [R1+0x14c], R17 ;  /* 0x00014c1101007387 */ /* 0x0003e20000100600 */
[----:B------:R-:W-:-:S02]  /*4a80*/  LOP3.LUT P4, RZ, R64, 0x40000000, RZ, 0xc0, !PT ;  /* 0x4000000040ff7812 */ /* 0x000fc4000788c0ff */
[----:B0-----:R-:W-:Y:S02]  /*4a90*/  PRMT R19, RZ, 0x7610, R19 ;  /* 0x00007610ff137816 */ /* 0x001fe40000000013 */
[----:B-1----:R-:W-:Y:S02]  /*4aa0*/  MOV R17, RZ ;  /* 0x000000ff00117202 */ /* 0x002fe40000000f00 */
[----:B------:R-:W-:Y:S01]  /*4ab0*/  @!P6 PRMT R19, R10, 0x7610, R19 ;  /* 0x000076100a13e816 */ /* 0x000fe20000000013 */
[----:B------:R0:W-:Y:S01]  /*4ac0*/  STL [R1+0xbc], R14 ;  /* 0x0000bc0e01007387 */ /* 0x0001e20000100800 */
[----:B------:R-:W-:-:S03]  /*4ad0*/  LOP3.LUT P5, RZ, R64, 0x8, RZ, 0xc0, !PT ;  /* 0x0000000840ff7812 */ /* 0x000fc600078ac0ff */
[----:B------:R1:W-:Y:S01]  /*4ae0*/  STL.S16 [R1+0x170], R19 ;  /* 0x0001701301007387 */ /* 0x0003e20000100600 */
[----:B------:R-:W-:-:S03]  /*4af0*/  PRMT R47, RZ, 0x7610, R47 ;  /* 0x00007610ff2f7816 */ /* 0x000fc6000000002f */
[----:B------:R1:W-:Y:S01]  /*4b00*/  STL [R1+0x38], R23 ;  /* 0x0000381701007387 */ /* 0x0003e20000100800 */
[----:B0-----:R-:W-:Y:S01]  /*4b10*/  HFMA2 R14, -RZ, RZ, 0, 0 ;  /* 0x00000000ff0e7431 */ /* 0x001fe200000001ff */
[----:B-1----:R-:W0:Y:S01]  /*4b20*/  S2R R19, SR_TID.X ;  /* 0x0000000000137919 */ /* 0x002e220000002100 */
[----:B------:R-:W-:Y:S01]  /*4b30*/  PRMT R23, RZ, 0x7610, R23 ;  /* 0x00007610ff177816 */ /* 0x000fe20000000017 */
[----:B------:R1:W-:Y:S01]  /*4b40*/  STL [R1+0xb8], R25 ;  /* 0x0000b81901007387 */ /* 0x0003e20000100800 */
[----:B------:R-:W-:-:S03]  /*4b50*/  @!P4 PRMT R47, R70, 0x7610, R47 ;  /* 0x00007610462fc816 */ /* 0x000fc6000000002f */
[----:B--2---:R2:W3:Y:S01]  /*4b60*/  @!P1 LDG.E R17, desc[UR10][R52.64] ;  /* 0x0000000a34119981 */ /* 0x0044e2000c1e1900 */
[----:B------:R-:W-:Y:S02]  /*4b70*/  @!P4 PRMT R23, R70, 0x7632, R23 ;  /* 0x000076324617c816 */ /* 0x000fe40000000017 */
[----:B------:R-:W-:Y:S01]  /*4b80*/  PRMT R46, RZ, 0x7610, R46 ;  /* 0x00007610ff2e7816 */ /* 0x000fe2000000002e */
[----:B----4-:R4:W3:Y:S01]  /*4b90*/  @!P1 LDG.E R14, desc[UR10][R44.64] ;  /* 0x0000000a2c0e9981 */ /* 0x0108e2000c1e1900 */
[----:B-1----:R-:W-:Y:S02]  /*4ba0*/  PRMT R25, RZ, 0x7610, R25 ;  /* 0x00007610ff197816 */ /* 0x002fe40000000019 */
[----:B--2---:R-:W-:Y:S02]  /*4bb0*/  PRMT R53, RZ, 0x7610, R53 ;  /* 0x00007610ff357816 */ /* 0x004fe40000000035 */
[----:B------:R-:W-:Y:S02]  /*4bc0*/  PRMT R52, RZ, 0x7610, R52 ;  /* 0x00007610ff347816 */ /* 0x000fe40000000034 */
[----:B------:R-:W-:-:S02]  /*4bd0*/  @!P4 PRMT R53, R69, 0x7610, R53 ;  /* 0x000076104535c816 */ /* 0x000fc40000000035 */
[----:B------:R-:W-:Y:S02]  /*4be0*/  @!P4 PRMT R52, R69, 0x7632, R52 ;  /* 0x000076324534c816 */ /* 0x000fe40000000034 */
[----:B------:R-:W-:Y:S02]  /*4bf0*/  LOP3.LUT P4, RZ, R64, 0x20000000, RZ, 0xc0, !PT ;  /* 0x2000000040ff7812 */ /* 0x000fe4000788c0ff */
[----:B----4-:R-:W-:Y:S02]  /*4c00*/  PRMT R45, RZ, 0x7610, R45 ;  /* 0x00007610ff2d7816 */ /* 0x010fe4000000002d */
[----:B------:R-:W-:Y:S02]  /*4c10*/  PRMT R44, RZ, 0x7610, R44 ;  /* 0x00007610ff2c7816 */ /* 0x000fe4000000002c */
[C---:B------:R-:W-:Y:S02]  /*4c20*/  @!P5 PRMT R46, R4.reuse, 0x7610, R46 ;  /* 0x00007610042ed816 */ /* 0x040fe4000000002e */
[----:B------:R-:W-:-:S02]  /*4c30*/  @!P5 PRMT R45, R4, 0x7632, R45 ;  /* 0x00007632042dd816 */ /* 0x000fc4000000002d */
[C---:B------:R-:W-:Y:S02]  /*4c40*/  @!P5 PRMT R44, R6.reuse, 0x7610, R44 ;  /* 0x00007610062cd816 */ /* 0x040fe4000000002c */
[----:B------:R-:W-:Y:S01]  /*4c50*/  @!P5 PRMT R25, R6, 0x7632, R25 ;  /* 0x000076320619d816 */ /* 0x000fe20000000019 */
[----:B------:R1:W-:Y:S01]  /*4c60*/  STL.S16 [R1+0x14a], R21 ;  /* 0x00014a1501007387 */ /* 0x0003e20000100600 */
[----:B------:R-:W-:-:S03]  /*4c70*/  LOP3.LUT P5, RZ, R64, 0x10000000, RZ, 0xc0, !PT ;  /* 0x1000000040ff7812 */ /* 0x000fc600078ac0ff */
[----:B------:R2:W-:Y:S01]  /*4c80*/  STL.S16 [R1+0x162], R23 ;  /* 0x0001621701007387 */ /* 0x0005e20000100600 */
[----:B------:R-:W-:-:S03]  /*4c90*/  UIMAD.WIDE UR6, UR8, 0x8, UR6 ;  /* 0x00000008080678a5 */ /* 0x000fc6000f8e0206 */
[----:B------:R4:W-:Y:S01]  /*4ca0*/  STL [R1+0x40], R2 ;  /* 0x0000400201007387 */ /* 0x0009e20000100800 */
[----:B-1----:R-:W-:Y:S02]  /*4cb0*/  HFMA2 R21, -RZ, RZ, 0, 0 ;  /* 0x00000000ff157431 */ /* 0x002fe400000001ff */
[----:B--2---:R-:W-:Y:S01]  /*4cc0*/  HFMA2 R23, -RZ, RZ, 0, 0 ;  /* 0x00000000ff177431 */ /* 0x004fe200000001ff */
[----:B------:R1:W-:Y:S01]  /*4cd0*/  STL [R1+0x3c], R26 ;  /* 0x00003c1a01007387 */ /* 0x0003e20000100800 */
[----:B----4-:R-:W-:-:S03]  /*4ce0*/  PRMT R2, RZ, 0x7610, R2 ;  /* 0x00007610ff027816 */ /* 0x010fc60000000002 */
[----:B------:R2:W4:Y:S01]  /*4cf0*/  @!P2 LDG.E R21, desc[UR10][R36.64] ;  /* 0x0000000a2415a981 */ /* 0x000522000c1e1900 */
[----:B------:R-:W-:-:S03]  /*4d00*/  @!P6 PRMT R2, R12, 0x7632, R2 ;  /* 0x000076320c02e816 */ /* 0x000fc60000000002 */
[----:B---3--:R3:W4:Y:S01]  /*4d10*/  @!P4 LDG.E R23, desc[UR10][R28.64] ;  /* 0x0000000a1c17c981 */ /* 0x008722000c1e1900 */
[----:B-1----:R-:W-:-:S03]  /*4d20*/  PRMT R26, RZ, 0x7610, R26 ;  /* 0x00007610ff1a7816 */ /* 0x002fc6000000001a */
[----:B------:R1:W-:Y:S01]  /*4d30*/  STL [R1+0xc8], R18 ;  /* 0x0000c81201007387 */ /* 0x0003e20000100800 */
[----:B--2---:R-:W-:Y:S02]  /*4d40*/  PRMT R37, RZ, 0x7610, R37 ;  /* 0x00007610ff257816 */ /* 0x004fe40000000025 */
[----:B---3--:R-:W-:Y:S02]  /*4d50*/  PRMT R29, RZ, 0x7610, R29 ;  /* 0x00007610ff1d7816 */ /* 0x008fe4000000001d */
[----:B------:R-:W-:Y:S02]  /*4d60*/  PRMT R28, RZ, 0x7610, R28 ;  /* 0x00007610ff1c7816 */ /* 0x000fe4000000001c */
[----:B-1----:R-:W-:Y:S01]  /*4d70*/  PRMT R18, RZ, 0x7610, R18 ;  /* 0x00007610ff127816 */ /* 0x002fe20000000012 */
[----:B------:R1:W-:Y:S01]  /*4d80*/  STL.S16 [R1+0x17a], R2 ;  /* 0x00017a0201007387 */ /* 0x0003e20000100600 */
[C---:B------:R-:W-:Y:S02]  /*4d90*/  @!P5 PRMT R37, R8.reuse, 0x7610, R37 ;  /* 0x000076100825d816 */ /* 0x040fe40000000025 */
[----:B------:R-:W-:-:S02]  /*4da0*/  @!P5 PRMT R29, R8, 0x7632, R29 ;  /* 0x00007632081dd816 */ /* 0x000fc4000000001d */
[C---:B------:R-:W-:Y:S02]  /*4db0*/  @!P5 PRMT R28, R9.reuse, 0x7610, R28 ;  /* 0x00007610091cd816 */ /* 0x040fe4000000001c */
[----:B------:R-:W-:Y:S02]  /*4dc0*/  @!P5 PRMT R26, R9, 0x7632, R26 ;  /* 0x00007632091ad816 */ /* 0x000fe4000000001a */
[----:B------:R-:W-:Y:S02]  /*4dd0*/  LOP3.LUT P5, RZ, R64, 0x8000000, RZ, 0xc0, !PT ;  /* 0x0800000040ff7812 */ /* 0x000fe400078ac0ff */
[----:B-1----:R-:W-:Y:S01]  /*4de0*/  MOV R2, UR6 ;  /* 0x0000000600027c02 */ /* 0x002fe20008000f00 */
[----:B------:R-:W1:Y:S01]  /*4df0*/  LDCU.U8 UR6, c[0x0][0x414] ;  /* 0x00008280ff0677ac */ /* 0x000e620008000000 */
[----:B------:R-:W-:Y:S01]  /*4e00*/  @!P6 PRMT R18, R10, 0x7632, R18 ;  /* 0x000076320a12e816 */ /* 0x000fe20000000012 */
[----:B------:R2:W-:Y:S04]  /*4e10*/  STL [R1+0x4c], R20 ;  /* 0x00004c1401007387 */ /* 0x0005e80000100800 */
[----:B------:R3:W-:Y:S04]  /*4e20*/  STL.S16 [R1+0x16a], R25 ;  /* 0x00016a1901007387 */ /* 0x0007e80000100600 */
[----:B------:R0:W-:Y:S01]  /*4e30*/  STL.S16 [R1+0x174], R18 ;  /* 0x0001741201007387 */ /* 0x0001e20000100600 */
[----:B--2---:R-:W-:Y:S01]  /*4e40*/  HFMA2 R20, -RZ, RZ, 0, 0 ;  /* 0x00000000ff147431 */ /* 0x004fe200000001ff */
[----:B---3--:R-:W-:-:S05]  /*4e50*/  MOV R25, RZ ;  /* 0x000000ff00197202 */ /* 0x008fca0000000f00 */
[----:B------:R2:W3:Y:S01]  /*4e60*/  @!P5 LDG.E R20, desc[UR10][R56.64] ;  /* 0x0000000a3814d981 */ /* 0x0004e2000c1e1900 */
[----:B0-----:R-:W-:-:S03]  /*4e70*/  LOP3.LUT R18, R19, 0xffff, RZ, 0xc0, !PT ;  /* 0x0000ffff13127812 */ /* 0x001fc600078ec0ff */
[----:B------:R0:W3:Y:S02]  /*4e80*/  @!P4 LDG.E R25, desc[UR10][R54.64] ;  /* 0x0000000a3619c981 */ /* 0x0000e4000c1e1900 */
[----:B------:R-:W-:Y:S01]  /*4e90*/  IMAD R18, R18, 0x334, RZ ;  /* 0x0000033412127824 */ /* 0x000fe200078e02ff */
[----:B--2---:R-:W-:Y:S02]  /*4ea0*/  PRMT R56, RZ, 0x7610, R56 ;  /* 0x00007610ff387816 */ /* 0x004fe40000000038 */
[----:B------:R-:W-:Y:S02]  /*4eb0*/  PRMT R57, RZ, 0x7610, R57 ;  /* 0x00007610ff397816 */ /* 0x000fe40000000039 */
[----:B0-----:R-:W-:Y:S02]  /*4ec0*/  PRMT R54, RZ, 0x7610, R54 ;  /* 0x00007610ff367816 */ /* 0x001fe40000000036 */
[----:B------:R-:W-:Y:S02]  /*4ed0*/  PRMT R55, RZ, 0x7610, R55 ;  /* 0x00007610ff377816 */ /* 0x000fe40000000037 */
[----:B------:R-:W-:-:S02]  /*4ee0*/  SHF.R.U32.HI R18, RZ, 0x10, R18 ;  /* 0x00000010ff127819 */ /* 0x000fc40000011612 */
[C---:B------:R-:W-:Y:S02]  /*4ef0*/  @!P0 PRMT R56, R13.reuse, 0x7610, R56 ;  /* 0x000076100d388816 */ /* 0x040fe40000000038 */
[----:B------:R-:W-:Y:S02]  /*4f00*/  @!P0 PRMT R57, R13, 0x7632, R57 ;  /* 0x000076320d398816 */ /* 0x000fe40000000039 */
[C---:B------:R-:W-:Y:S02]  /*4f10*/  @!P0 PRMT R54, R16.reuse, 0x7610, R54 ;  /* 0x0000761010368816 */ /* 0x040fe40000000036 */
[----:B------:R-:W-:Y:S02]  /*4f20*/  @!P0 PRMT R55, R16, 0x7632, R55 ;  /* 0x0000763210378816 */ /* 0x000fe40000000037 */
[----:B-1----:R-:W-:Y:S02]  /*4f30*/  ISETP.NE.AND P0, PT, RZ, UR6, PT ;  /* 0x00000006ff007c0c */ /* 0x002fe4000bf05270 */
[----:B------:R-:W-:Y:S01]  /*4f40*/  PRMT R18, R18, 0x9910, RZ ;  /* 0x0000991012127816 */ /* 0x000fe200000000ff */
[----:B------:R0:W-:Y:S04]  /*4f50*/  STL [R1+0xc0], R3 ;  /* 0x0000c00301007387 */ /* 0x0001e80000100800 */
[----:B------:R-:W-:Y:S01]  /*4f60*/  IMAD R18, R18, 0x50, RZ ;  /* 0x0000005012127824 */ /* 0x000fe200078e02ff */
[----:B------:R-:W-:Y:S01]  /*4f70*/  STL.S16 [R1+0x16c], R29 ;  /* 0x00016c1d01007387 */ /* 0x000fe20000100600 */
[----:B0-----:R-:W-:-:S03]  /*4f80*/  PRMT R3, RZ, 0x7610, R3 ;  /* 0x00007610ff037816 */ /* 0x001fc60000000003 */
[----:B------:R0:W-:Y:S01]  /*4f90*/  STL.S16 [R1+0x16e], R28 ;  /* 0x00016e1c01007387 */ /* 0x0001e20000100600 */
[----:B------:R-:W-:Y:S02]  /*4fa0*/  IADD3 R18, PT, PT, RZ, -R18, RZ ;  /* 0x80000012ff127210 */ /* 0x000fe40007ffe0ff */
[----:B------:R-:W-:Y:S02]  /*4fb0*/  @!P6 PRMT R3, R12, 0x7610, R3 ;  /* 0x000076100c03e816 */ /* 0x000fe40000000003 */
[----:B------:R-:W-:Y:S01]  /*4fc0*/  PRMT R18, R18, 0x7710, RZ ;  /* 0x0000771012127816 */ /* 0x000fe200000000ff */
[----:B0-----:R-:W0:Y:S02]  /*4fd0*/  @P0 LDC.64 R28, c[0x0][0x3b0] ;  /* 0x0000ec00ff1c0b82 */ /* 0x001e240000000a00 */
[----:B------:R1:W-:Y:S01]  /*4fe0*/  STL.S16 [R1+0x176], R3 ;  /* 0x0001760301007387 */ /* 0x0003e20000100600 */
[----:B------:R-:W-:Y:S02]  /*4ff0*/  IADD3 R18, PT, PT, R18, R19, RZ ;  /* 0x0000001312127210 */ /* 0x000fe40007ffe0ff */
[----:B-1----:R-:W-:-:S02]  /*5000*/  MOV R3, UR7 ;  /* 0x0000000700037c02 */ /* 0x002fc40008000f00 */
[----:B------:R-:W-:Y:S01]  /*5010*/  SHF.L.U32 R18, R18, 0x1, RZ ;  /* 0x0000000112127819 */ /* 0x000fe200000006ff */
[----:B------:R1:W-:Y:S04]  /*5020*/  STL.S16 [R1+0x164], R37 ;  /* 0x0001642501007387 */ /* 0x0003e80000100600 */
[----:B------:R-:W2:Y:S04]  /*5030*/  LDG.E.64 R2, desc[UR10][R2.64] ;  /* 0x0000000a02027981 */ /* 0x000ea8000c1e1b00 */
[----:B------:R1:W-:Y:S02]  /*5040*/  STL [R1+0xd4], R0 ;  /* 0x0000d40001007387 */ /* 0x0003e40000100800 */
[----:B-1----:R-:W-:-:S02]  /*5050*/  LOP3.LUT R37, R18, 0xffff, RZ, 0xc0, !PT ;  /* 0x0000ffff12257812 */ /* 0x002fc400078ec0ff */
[----:B------:R-:W-:-:S05]  /*5060*/  MOV R0, UR13 ;  /* 0x0000000d00007c02 */ /* 0x000fca0008000f00 */
[----:B------:R-:W-:-:S04]  /*5070*/  IMAD R0, R0, 0xa0, R37 ;  /* 0x000000a000007824 */ /* 0x000fc800078e0225 */
[----:B0-----:R-:W-:Y:S01]  /*5080*/  @P0 IMAD.WIDE R18, R0, 0x2, R28 ;  /* 0x0000000200120825 */ /* 0x001fe200078e021c */
[----:B------:R0:W-:Y:S01]  /*5090*/  STL [R1+0x54], R7 ;  /* 0x0000540701007387 */ /* 0x0001e20000100800 */
[C---:B------:R-:W-:Y:S01]  /*50a0*/  LOP3.LUT P3, RZ, R64.reuse, 0x80000000, RZ, 0xc0, !PT ;  /* 0x8000000040ff7812 */ /* 0x040fe2000786c0ff */
[----:B------:R-:W1:Y:S02]  /*50b0*/  LDC.64 R28, c[0x0][0x3a8] ;  /* 0x0000ea00ff1c7b82 */ /* 0x000e640000000a00 */
[----:B0-----:R-:W4:Y:S01]  /*50c0*/  @P0 LDG.E.U16 R7, desc[UR10][R18.64] ;  /* 0x0000000a12070981 */ /* 0x001f22000c1e1500 */
[----:B------:R-:W-:-:S03]  /*50d0*/  LOP3.LUT P6, RZ, R64, 0x4000000, RZ, 0xc0, !PT ;  /* 0x0400000040ff7812 */ /* 0x000fc600078cc0ff */
[----:B------:R0:W-:Y:S04]  /*50e0*/  STL [R1+0x44], R5 ;  /* 0x0000440501007387 */ /* 0x0001e80000100800 */
[----:B------:R0:W-:Y:S04]  /*50f0*/  STL [R1+0x48], R15 ;  /* 0x0000480f01007387 */ /* 0x0001e80000100800 */
[----:B------:R0:W-:Y:S02]  /*5100*/  STL [R1+0xcc], R22 ;  /* 0x0000cc1601007387 */ /* 0x0001e40000100800 */
[----:B0-----:R-:W-:-:S02]  /*5110*/  MOV R5, RZ ;  /* 0x000000ff00057202 */ /* 0x001fc40000000f00 */
[----:B------:R0:W-:Y:S01]  /*5120*/  STL.S16 [R1+0x172], R26 ;  /* 0x0001721a01007387 */ /* 0x0001e20000100600 */
[----:B------:R-:W-:-:S03]  /*5130*/  MOV R15, RZ ;  /* 0x000000ff000f7202 */ /* 0x000fc60000000f00 */
[----:B------:R0:W-:Y:S01]  /*5140*/  STL [R1+0x50], R24 ;  /* 0x0000501801007387 */ /* 0x0001e20000100800 */
[----:B------:R-:W-:-:S03]  /*5150*/  HFMA2 R22, -RZ, RZ, 0, 0 ;  /* 0x00000000ff167431 */ /* 0x000fc600000001ff */
[----:B------:R-:W3:Y:S01]  /*5160*/  @!P2 LDG.E R5, desc[UR10][R34.64] ;  /* 0x0000000a2205a981 */ /* 0x000ee2000c1e1900 */
[----:B0-----:R-:W-:-:S03]  /*5170*/  MOV R26, RZ ;  /* 0x000000ff001a7202 */ /* 0x001fc60000000f00 */
[----:B------:R-:W3:Y:S01]  /*5180*/  @!P3 LDG.E R15, desc[UR10][R38.64] ;  /* 0x0000000a260fb981 */ /* 0x000ee2000c1e1900 */
[----:B------:R-:W-:-:S03]  /*5190*/  MOV R24, RZ ;  /* 0x000000ff00187202 */ /* 0x000fc60000000f00 */
[----:B------:R-:W3:Y:S04]  /*51a0*/  @!P5 LDG.E R26, desc[UR10][R58.64] ;  /* 0x0000000a3a1ad981 */ /* 0x000ee8000c1e1900 */
[----:B------:R-:W3:Y:S04]  /*51b0*/  @!P6 LDG.E R22, desc[UR10][R48.64] ;  /* 0x0000000a3016e981 */ /* 0x000ee8000c1e1900 */
[----:B------:R-:W3:Y:S04]  /*51c0*/  @!P6 LDG.E R24, desc[UR10][R50.64] ;  /* 0x0000000a3218e981 */ /* 0x000ee8000c1e1900 */
[----:B------:R0:W-:Y:S04]  /*51d0*/  STL [R1+0xc4], R11 ;  /* 0x0000c40b01007387 */ /* 0x0001e80000100800 */
[----:B------:R1:W-:Y:S04]  /*51e0*/  STL [R1+0xd0], R27 ;  /* 0x0000d01b01007387 */ /* 0x0003e80000100800 */
[----:B------:R-:W-:Y:S01]  /*51f0*/  STL.S16 [R1+0x15e], R63 ;  /* 0x00015e3f01007387 */ /* 0x000fe20000100600 */
[----:B0-----:R-:W-:-:S03]  /*5200*/  HFMA2 R11, -RZ, RZ, 0, 0 ;  /* 0x00000000ff0b7431 */ /* 0x001fc600000001ff */
[----:B------:R-:W-:Y:S04]  /*5210*/  STL.S16 [R1+0x14e], R53 ;  /* 0x00014e3501007387 */ /* 0x000fe80000100600 */
[----:B------:R-:W3:Y:S04]  /*5220*/  @!P3 LDG.E R11, desc[UR10][R40.64] ;  /* 0x0000000a280bb981 */ /* 0x000ee8000c1e1900 */
[----:B-1----:R0:W3:Y:S04]  /*5230*/  @P0 LDG.E.U16 R27, desc[UR10][R18.64+0x2] ;  /* 0x0000020a121b0981 */ /* 0x0020e8000c1e1500 */
[----:B------:R-:W-:Y:S04]  /*5240*/  STL.S16 [R1+0x158], R52 ;  /* 0x0001583401007387 */ /* 0x000fe80000100600 */
[----:B------:R-:W-:Y:S01]  /*5250*/  STL.S16 [R1+0x15a], R47 ;  /* 0x00015a2f01007387 */ /* 0x000fe20000100600 */
[----:B0-----:R-:W-:-:S03]  /*5260*/  IMAD.WIDE R18, R0, 0x2, R28 ;  /* 0x0000000200127825 */ /* 0x001fc600078e021c */
[----:B------:R-:W-:Y:S04]  /*5270*/  STL.S16 [R1+0x156], R46 ;  /* 0x0001562e01007387 */ /* 0x000fe80000100600 */
[----:B------:R-:W3:Y:S04]  /*5280*/  LDG.E.U16 R28, desc[UR10][R18.64] ;  /* 0x0000000a121c7981 */ /* 0x000ee8000c1e1500 */
[----:B------:R-:W-:Y:S04]  /*5290*/  STL.S16 [R1+0x166], R45 ;  /* 0x0001662d01007387 */ /* 0x000fe80000100600 */
[----:B------:R-:W-:Y:S04]  /*52a0*/  STL.S16 [R1+0x168], R44 ;  /* 0x0001682c01007387 */ /* 0x000fe80000100600 */
[----:B------:R-:W3:Y:S04]  /*52b0*/  LDG.E.U16 R18, desc[UR10][R18.64+0x2] ;  /* 0x0000020a12127981 */ /* 0x000ee8000c1e1500 */
        /* <DEDUP_REMOVED lines=19> */
[----:B-1----:R0:W5:Y:S04]  /*53f0*/  LDL.S16 R61, [R1+0x12e] ;  /* 0x00012e00013d7983 */ /* 0x0021680000100600 */
[----:B------:R0:W5:Y:S04]  /*5400*/  LDL.S16 R66, [R1+0x132] ;  /* 0x0001320001427983 */ /* 0x0001680000100600 */
[----:B------:R0:W5:Y:S04]  /*5410*/  LDL.S16 R67, [R1+0x124] ;  /* 0x0001240001437983 */ /* 0x0001680000100600 */
[----:B------:R0:W5:Y:S04]  /*5420*/  LDL.S16 R68, [R1+0x138] ;  /* 0x0001380001447983 */ /* 0x0001680000100600 */
[----:B------:R0:W5:Y:S04]  /*5430*/  LDL.S16 R69, [R1+0x136] ;  /* 0x0001360001457983 */ /* 0x0001680000100600 */
[----:B------:R0:W5:Y:S01]  /*5440*/  LDL.S16 R70, [R1+0x12c] ;  /* 0x00012c0001467983 */ /* 0x0001620000100600 */
[----:B------:R-:W-:-:S02]  /*5450*/  PRMT R41, RZ, 0x7610, R41 ;  /* 0x00007610ff297816 */ /* 0x000fc40000000029 */
[----:B------:R-:W-:Y:S02]  /*5460*/  PRMT R48, RZ, 0x7610, R48 ;  /* 0x00007610ff307816 */ /* 0x000fe40000000030 */
[----:B------:R-:W-:Y:S02]  /*5470*/  PRMT R40, RZ, 0x7610, R40 ;  /* 0x00007610ff287816 */ /* 0x000fe40000000028 */
[----:B------:R-:W-:Y:S02]  /*5480*/  @!P1 PRMT R41, R14, 0x7632, R41 ;  /* 0x000076320e299816 */ /* 0x000fe40000000029 */
[C---:B------:R-:W-:Y:S02]  /*5490*/  @!P1 PRMT R48, R17.reuse, 0x7610, R48 ;  /* 0x0000761011309816 */ /* 0x040fe40000000030 */
[----:B------:R-:W-:Y:S02]  /*54a0*/  @!P1 PRMT R40, R17, 0x7632, R40 ;  /* 0x0000763211289816 */ /* 0x000fe40000000028 */
[----:B--2---:R-:W-:-:S13]  /*54b0*/  R2UR UR28, R2 ;  /* 0x00000000021c72ca */ /* 0x004fda00000e0000 */
[----:B------:R-:W-:-:S05]  /*54c0*/  MOV R0, UR28 ;  /* 0x0000001c00007c02 */ /* 0x000fca0008000f00 */
[----:B------:R-:W-:Y:S01]  /*54d0*/  FFMA.FTZ R0, -R0, UR28, R3 ;  /* 0x0000001c00007c23 */ /* 0x000fe20008010103 */
[----:B----4-:R-:W-:-:S04]  /*54e0*/  PRMT R7, R7, 0x5410, RZ ;  /* 0x0000541007077816 */ /* 0x010fc800000000ff */
        /* <DEDUP_REMOVED lines=9> */
[----:B------:R-:W-:-:S03]  /*5580*/  PRMT R34, RZ, 0x7610, R34 ;  /* 0x00007610ff227816 */ /* 0x000fc60000000022 */
[----:B-1----:R-:W-:Y:S01]  /*5590*/  @P1 FADD.FTZ R0, R0, UR5 ;  /* 0x0000000500001e21 */ /* 0x002fe20008010000 */
[----:B---3--:R-:W-:Y:S02]  /*55a0*/  @!P2 PRMT R39, R5, 0x7632, R39 ;  /* 0x000076320527a816 */ /* 0x008fe40000000027 */
[----:B------:R-:W-:-:S03]  /*55b0*/  @!P3 PRMT R38, R15, 0x7610, R38 ;  /* 0x000076100f26b816 */ /* 0x000fc60000000026 */
[----:B------:R-:W1:Y:S01]  /*55c0*/  @P1 MUFU.RSQ R0, R0 ;  /* 0x0000000000001308 */ /* 0x000e620000001400 */
[----:B------:R-:W-:Y:S02]  /*55d0*/  @!P3 PRMT R36, R15, 0x7632, R36 ;  /* 0x000076320f24b816 */ /* 0x000fe40000000024 */
[----:B------:R-:W-:Y:S02]  /*55e0*/  @!P4 PRMT R35, R23, 0x7610, R35 ;  /* 0x000076101723c816 */ /* 0x000fe40000000023 */
[----:B------:R-:W-:Y:S01]  /*55f0*/  @!P4 PRMT R34, R25, 0x7632, R34 ;  /* 0x000076321922c816 */ /* 0x000fe20000000022 */
[----:B------:R-:W-:Y:S04]  /*5600*/  STL.S16 [R1+0x160], R56 ;  /* 0x0001603801007387 */ /* 0x000fe80000100600 */
[----:B------:R-:W-:Y:S04]  /*5610*/  STL.S16 [R1+0x17c], R57 ;  /* 0x00017c3901007387 */ /* 0x000fe80000100600 */
[----:B------:R-:W-:Y:S04]  /*5620*/  STL.S16 [R1+0x178], R54 ;  /* 0x0001783601007387 */ /* 0x000fe80000100600 */
[----:B------:R-:W-:Y:S04]  /*5630*/  STL.S16 [R1+0x180], R55 ;  /* 0x0001803701007387 */ /* 0x000fe80000100600 */
        /* <DEDUP_REMOVED lines=20> */
[----:B------:R-:W-:Y:S04]  /*5780*/  STL [R1+0x10c], R24 ;  /* 0x00010c1801007387 */ /* 0x000fe80000100800 */
[----:B------:R2:W-:Y:S01]  /*5790*/  STL [R1+0x68], R4 ;  /* 0x0000680401007387 */ /* 0x0005e20000100800 */
[----:B------:R-:W-:-:S03]  /*57a0*/  UISETP.NE.AND UP1, UPT, UR6, URZ, UPT ;  /* 0x000000ff0600728c */ /* 0x000fc6000bf25270 */
[----:B------:R3:W-:Y:S01]  /*57b0*/  STL [R1+0xe8], R6 ;  /* 0x0000e80601007387 */ /* 0x0007e20000100800 */
[----:B--2---:R-:W-:-:S03]  /*57c0*/  PRMT R4, RZ, 0x7610, R4 ;  /* 0x00007610ff047816 */ /* 0x004fc60000000004 */
[----:B------:R2:W-:Y:S01]  /*57d0*/  STL [R1+0xec], R9 ;  /* 0x0000ec0901007387 */ /* 0x0005e20000100800 */
[----:B------:R-:W-:-:S03]  /*57e0*/  @!P2 PRMT R4, R5, 0x7610, R4 ;  /* 0x000076100504a816 */ /* 0x000fc60000000004 */
[----:B------:R4:W-:Y:S01]  /*57f0*/  STL [R1+0xfc], R5 ;  /* 0x0000fc0501007387 */ /* 0x0009e20000100800 */
[----:B---3--:R-:W-:Y:S02]  /*5800*/  PRMT R6, RZ, 0x7610, R6 ;  /* 0x00007610ff067816 */ /* 0x008fe40000000006 */
[----:B-1----:R-:W-:Y:S02]  /*5810*/  @P1 R2UR UR5, R0 ;  /* 0x00000000000512ca */ /* 0x002fe400000e0000 */
[----:B--2---:R-:W-:Y:S01]  /*5820*/  PRMT R9, RZ, 0x7610, R9 ;  /* 0x00007610ff097816 */ /* 0x004fe20000000009 */
[----:B------:R1:W-:Y:S01]  /*5830*/  STL [R1+0x6c], R8 ;  /* 0x00006c0801007387 */ /* 0x0003e20000100800 */
[----:B----4-:R-:W-:-:S03]  /*5840*/  PRMT R5, RZ, 0x7610, R5 ;  /* 0x00007610ff057816 */ /* 0x010fc60000000005 */
[----:B------:R2:W-:Y:S01]  /*5850*/  STL [R1+0x70], R10 ;  /* 0x0000700a01007387 */ /* 0x0005e20000100800 */
[----:B------:R-:W-:Y:S02]  /*5860*/  PRMT R3, RZ, 0x5410, RZ ;  /* 0x00005410ff037816 */ /* 0x000fe400000000ff */
[----:B------:R-:W-:Y:S02]  /*5870*/  @!P3 PRMT R5, R11, 0x7632, R5 ;  /* 0x000076320b05b816 */ /* 0x000fe40000000005 */
[----:B------:R-:W-:Y:S02]  /*5880*/  @!P4 PRMT R6, R25, 0x7610, R6 ;  /* 0x000076101906c816 */ /* 0x000fe40000000006 */
[----:B-1----:R-:W-:Y:S02]  /*5890*/  PRMT R8, RZ, 0x5410, RZ ;  /* 0x00005410ff087816 */ /* 0x002fe400000000ff */
[----:B------:R-:W-:Y:S02]  /*58a0*/  @!P5 PRMT R9, R20, 0x7610, R9 ;  /* 0x000076101409d816 */ /* 0x000fe40000000009 */
[----:B--2---:R-:W-:-:S02]  /*58b0*/  PRMT R10, RZ, 0x5410, RZ ;  /* 0x00005410ff0a7816 */ /* 0x004fc400000000ff */
[----:B------:R-:W-:Y:S02]  /*58c0*/  PRMT R4, R4, 0x5410, RZ ;  /* 0x0000541004047816 */ /* 0x000fe400000000ff */
[----:B------:R-:W-:Y:S02]  /*58d0*/  @!P2 PRMT R3, R21, 0x7610, R3 ;  /* 0x000076101503a816 */ /* 0x000fe40000000003 */
[----:B------:R-:W-:Y:S02]  /*58e0*/  PRMT R5, R5, 0x5410, RZ ;  /* 0x0000541005057816 */ /* 0x000fe400000000ff */
[----:B------:R-:W-:Y:S02]  /*58f0*/  PRMT R6, R6, 0x5410, RZ ;  /* 0x0000541006067816 */ /* 0x000fe400000000ff */
[----:B------:R-:W-:Y:S02]  /*5900*/  @!P5 PRMT R8, R20, 0x7632, R8 ;  /* 0x000076321408d816 */ /* 0x000fe40000000008 */
[----:B------:R-:W-:-:S02]  /*5910*/  PRMT R9, R9, 0x5410, RZ ;  /* 0x0000541009097816 */ /* 0x000fc400000000ff */
[----:B------:R-:W-:Y:S02]  /*5920*/  PRMT R87, RZ, 0x7610, R87 ;  /* 0x00007610ff577816 */ /* 0x000fe40000000057 */
[----:B------:R-:W-:Y:S01]  /*5930*/  @!P6 PRMT R10, R22, 0x7632, R10 ;  /* 0x00007632160ae816 */ /* 0x000fe2000000000a */
[----:B------:R1:W-:Y:S01]  /*5940*/  STL [R1+0x74], R13 ;  /* 0x0000740d01007387 */ /* 0x0003e20000100800 */
[----:B------:R-:W-:Y:S01]  /*5950*/  @!P3 PRMT R4, R4, 0x5410, R11 ;  /* 0x000054100404b816 */ /* 0x000fe2000000000b */
[----:B------:R-:W-:Y:S01]  /*5960*/  HFMA2 R0, -RZ, RZ, 0, 0 ;  /* 0x00000000ff007431 */ /* 0x000fe200000001ff */
[----:B------:R-:W-:Y:S01]  /*5970*/  MOV R2, RZ ;  /* 0x000000ff00027202 */ /* 0x000fe20000000f00 */
[----:B------:R2:W-:Y:S01]  /*5980*/  STL [R1+0x80], R11 ;  /* 0x0000800b01007387 */ /* 0x0005e20000100800 */
[----:B------:R-:W-:Y:S01]  /*5990*/  @!P2 PRMT R3, R3, 0x7610, R21 ;  /* 0x000076100303a816 */ /* 0x000fe20000000015 */
[----:B------:R-:W-:Y:S01]  /*59a0*/  @P0 HADD2.F32 R0, -RZ, R7.H0_H0 ;  /* 0x20000007ff000230 */ /* 0x000fe20000004100 */
[----:B------:R-:W-:Y:S01]  /*59b0*/  @!P4 PRMT R5, R5, 0x7610, R23 ;  /* 0x000076100505c816 */ /* 0x000fe20000000017 */
[----:B------:R-:W-:Y:S01]  /*59c0*/  @P0 HADD2.F32 R2, -RZ, R27.H0_H0 ;  /* 0x2000001bff020230 */ /* 0x000fe20000004100 */
[--C-:B------:R-:W-:Y:S01]  /*59d0*/  @!P5 PRMT R8, R8, 0x5410, R26.reuse ;  /* 0x000054100808d816 */ /* 0x100fe2000000001a */
[----:B-1----:R-:W-:Y:S01]  /*59e0*/  HADD2.F32 R13, -RZ, R18.H0_H0 ;  /* 0x20000012ff0d7230 */ /* 0x002fe20000004100 */
[----:B------:R-:W-:-:S02]  /*59f0*/  @!P5 PRMT R6, R6, 0x7610, R26 ;  /* 0x000076100606d816 */ /* 0x000fc4000000001a */
[----:B------:R-:W-:Y:S01]  /*5a00*/  @!P6 PRMT R9, R9, 0x5410, R22 ;  /* 0x000054100909e816 */ /* 0x000fe20000000016 */
[----:B--2---:R-:W-:Y:S01]  /*5a10*/  HADD2.F32 R11, -RZ, R28.H0_H0 ;  /* 0x2000001cff0b7230 */ /* 0x004fe20000004100 */
[----:B------:R-:W-:Y:S02]  /*5a20*/  @!P6 PRMT R10, R10, 0x5410, R24 ;  /* 0x000054100a0ae816 */ /* 0x000fe40000000018 */
[----:B------:R-:W-:Y:S01]  /*5a30*/  @!P6 PRMT R87, R24, 0x7632, R87 ;  /* 0x000076321857e816 */ /* 0x000fe20000000057 */
[----:B------:R-:W-:Y:S01]  /*5a40*/  UMOV UR16, 0x3f800000 ;  /* 0x3f80000000107882 */ /* 0x000fe20000000000 */
[----:B------:R-:W-:Y:S01]  /*5a50*/  @UP0 UMOV UR16, UR5 ;  /* 0x0000000500100c82 */ /* 0x000fe20008000000 */
[----:B0-----:R-:W-:Y:S05]  /*5a60*/  BRA.U UP1, `(.L_x_1142) ;  /* 0x00000025018c7547 */ /* 0x001fea000b800000 */
[----:B------:R-:W2:Y:S04]  /*5a70*/  LDL.S16 R49, [R1+0x11e] ;  /* 0x00011e0001317983 */ /* 0x000ea80000100600 */
[----:B------:R-:W3:Y:S01]  /*5a80*/  LDL.LU.S16 R59, [R1+0x11c] ;  /* 0x00011c00013b7983 */ /* 0x000ee20000300600 */
[----:B-----5:R-:W-:Y:S02]  /*5a90*/  HADD2.F32 R15, -RZ, R37.H0_H0 ;  /* 0x20000025ff0f7230 */ /* 0x020fe40000004100 */
[----:B------:R-:W-:Y:S01]  /*5aa0*/  HADD2.F32 R16, -RZ, R52.H0_H0 ;  /* 0x20000034ff107230 */ /* 0x000fe20000004100 */
[----:B------:R-:W4:Y:S01]  /*5ab0*/  LDL.LU.S16 R50, [R1+0x12a] ;  /* 0x00012a0001327983 */ /* 0x000f220000300600 */
[----:B------:R-:W-:Y:S02]  /*5ac0*/  HADD2.F32 R12, -RZ, R45.H0_H0 ;  /* 0x2000002dff0c7230 */ /* 0x000fe40000004100 */
[----:B------:R-:W-:Y:S01]  /*5ad0*/  FADD.FTZ R15, R15, -UR28 ;  /* 0x8000001c0f0f7e21 */ /* 0x000fe20008010000 */
[----:B------:R-:W-:-:S02]  /*5ae0*/  HADD2.F32 R14, -RZ, R46.H0_H0 ;  /* 0x2000002eff0e7230 */ /* 0x000fc40000004100 */
[----:B------:R-:W-:Y:S01]  /*5af0*/  FADD.FTZ R17, R16, -UR28 ;  /* 0x8000001c10117e21 */ /* 0x000fe20008010000 */
[----:B------:R-:W-:Y:S02]  /*5b00*/  HADD2.F32 R20, -RZ, R53.H0_H0 ;  /* 0x20000035ff147230 */ /* 0x000fe40000004100 */
[----:B------:R-:W-:Y:S01]  /*5b10*/  FMUL.FTZ R16, R11, R12 ;  /* 0x0000000c0b107220 */ /* 0x000fe20000410000 */
[----:B------:R-:W-:Y:S01]  /*5b20*/  FMUL.FTZ R15, R15, UR16 ;  /* 0x000000100f0f7c20 */ /* 0x000fe20008410000 */
[----:B------:R-:W-:Y:S01]  /*5b30*/  FMUL.FTZ R18, R13, R14 ;  /* 0x0000000e0d127220 */ /* 0x000fe20000410000 */
[----:B------:R-:W-:Y:S01]  /*5b40*/  FMUL.FTZ R17, R17, UR16 ;  /* 0x0000001011117c20 */ /* 0x000fe20008410000 */
[----:B------:R-:W-:Y:S01]  /*5b50*/  FADD.FTZ R19, RZ, R16 ;  /* 0x00000010ff137221 */ /* 0x000fe20000010000 */
[----:B------:R-:W-:Y:S01]  /*5b60*/  FFMA.FTZ R16, R15, R16, RZ ;  /* 0x000000100f107223 */ /* 0x000fe200000100ff */
[----:B------:R-:W-:Y:S01]  /*5b70*/  FADD.FTZ R20, R20, -UR28 ;  /* 0x8000001c14147e21 */ /* 0x000fe20008010000 */
[----:B------:R-:W-:Y:S01]  /*5b80*/  FFMA.FTZ R15, R12, R15, RZ ;  /* 0x0000000f0c0f7223 */ /* 0x000fe200000100ff */
[----:B------:R-:W-:Y:S01]  /*5b90*/  FADD.FTZ R19, R18, R19 ;  /* 0x0000001312137221 */ /* 0x000fe20000010000 */
[----:B------:R-:W-:Y:S01]  /*5ba0*/  FFMA.FTZ R16, R17, R18, R16 ;  /* 0x0000001211107223 */ /* 0x000fe20000010010 */
[----:B------:R-:W-:-:S02]  /*5bb0*/  HADD2.F32 R18, -RZ, R93.H1_H1 ;  /* 0x3000005dff127230 */ /* 0x000fc40000004100 */
[----:B------:R-:W-:Y:S01]  /*5bc0*/  FADD.FTZ R12, RZ, R12 ;  /* 0x0000000cff0c7221 */ /* 0x000fe20000010000 */
[----:B------:R-:W-:Y:S02]  /*5bd0*/  HADD2.F32 R21, -RZ, R44.H0_H0 ;  /* 0x2000002cff157230 */ /* 0x000fe40000004100 */
[----:B------:R-:W-:Y:S01]  /*5be0*/  FMUL.FTZ R20, R20, UR16 ;  /* 0x0000001014147c20 */ /* 0x000fe20008410000 */
[----:B------:R-:W-:Y:S02]  /*5bf0*/  HADD2.F32 R23, -RZ, R47.H0_H0 ;  /* 0x2000002fff177230 */ /* 0x000fe40000004100 */
[C---:B------:R-:W-:Y:S01]  /*5c00*/  FADD.FTZ R12, R18.reuse, R12 ;  /* 0x0000000c120c7221 */ /* 0x040fe20000010000 */
[----:B------:R-:W-:Y:S02]  /*5c10*/  HADD2.F32 R22, -RZ, R92.H1_H1 ;  /* 0x3000005cff167230 */ /* 0x000fe40000004100 */
[----:B------:R-:W-:Y:S01]  /*5c20*/  FFMA.FTZ R15, R18, R20, R15 ;  /* 0x00000014120f7223 */ /* 0x000fe2000001000f */
[----:B------:R-:W-:Y:S01]  /*5c30*/  FADD.FTZ R21, R21, -UR28 ;  /* 0x8000001c15157e21 */ /* 0x000fe20008010000 */
[----:B------:R-:W-:Y:S01]  /*5c40*/  FMUL.FTZ R18, R11, R18 ;  /* 0x000000120b127220 */ /* 0x000fe20000410000 */
[----:B------:R-:W-:Y:S01]  /*5c50*/  FADD.FTZ R23, R23, -UR28 ;  /* 0x8000001c17177e21 */ /* 0x000fe20008010000 */
[----:B------:R-:W-:Y:S01]  /*5c60*/  FFMA.FTZ R17, R14, R17, RZ ;  /* 0x000000110e117223 */ /* 0x000fe200000100ff */
[----:B------:R-:W-:-:S02]  /*5c70*/  HADD2.F32 R93, -RZ, R93.H0_H0 ;  /* 0x2000005dff5d7230 */ /* 0x000fc40000004100 */
[----:B------:R-:W-:Y:S01]  /*5c80*/  FADD.FTZ R14, RZ, R14 ;  /* 0x0000000eff0e7221 */ /* 0x000fe20000010000 */
[----:B------:R-:W-:Y:S01]  /*5c90*/  FMUL.FTZ R21, R21, UR16 ;  /* 0x0000001015157c20 */ /* 0x000fe20008410000 */
[----:B------:R-:W-:Y:S01]  /*5ca0*/  FADD.FTZ R19, R19, R18 ;  /* 0x0000001213137221 */ /* 0x000fe20000010000 */
[----:B------:R-:W-:Y:S01]  /*5cb0*/  FFMA.FTZ R16, R20, R18, R16 ;  /* 0x0000001214107223 */ /* 0x000fe20000010010 */
[----:B------:R-:W-:Y:S02]  /*5cc0*/  HADD2.F32 R18, -RZ, R91.H1_H1 ;  /* 0x3000005bff127230 */ /* 0x000fe40000004100 */
[----:B------:R-:W-:Y:S01]  /*5cd0*/  FMUL.FTZ R23, R23, UR16 ;  /* 0x0000001017177c20 */ /* 0x000fe20008410000 */
[C---:B------:R-:W-:Y:S01]  /*5ce0*/  FADD.FTZ R14, R22.reuse, R14 ;  /* 0x0000000e160e7221 */ /* 0x040fe20000010000 */
[----:B------:R-:W-:Y:S01]  /*5cf0*/  FFMA.FTZ R17, R22, R21, R17 ;  /* 0x0000001516117223 */ /* 0x000fe20000010011 */
[----:B------:R-:W-:Y:S01]  /*5d00*/  FADD.FTZ R93, R93, -UR28 ;  /* 0x8000001c5d5d7e21 */ /* 0x000fe20008010000 */
[----:B------:R-:W-:Y:S01]  /*5d10*/  FMUL.FTZ R22, R13, R22 ;  /* 0x000000160d167220 */ /* 0x000fe20000410000 */
[----:B------:R-:W-:Y:S01]  /*5d20*/  FMUL.FTZ R20, R11, R18 ;  /* 0x000000120b147220 */ /* 0x000fe20000410000 */
[----:B------:R-:W-:Y:S01]  /*5d30*/  FADD.FTZ R12, R12, R18 ;  /* 0x000000120c0c7221 */ /* 0x000fe20000010000 */
[----:B------:R-:W-:Y:S01]  /*5d40*/  FFMA.FTZ R15, R18, R23, R15 ;  /* 0x00000017120f7223 */ /* 0x000fe2000001000f */
[----:B------:R-:W-:-:S02]  /*5d50*/  HADD2.F32 R18, -RZ, R90.H1_H1 ;  /* 0x3000005aff127230 */ /* 0x000fc40000004100 */
[----:B------:R-:W-:Y:S01]  /*5d60*/  FMUL.FTZ R93, R93, UR16 ;  /* 0x000000105d5d7c20 */ /* 0x000fe20008410000 */
[----:B------:R-:W-:Y:S01]  /*5d70*/  FADD.FTZ R19, R22, R19 ;  /* 0x0000001316137221 */ /* 0x000fe20000010000 */
[----:B------:R-:W-:Y:S01]  /*5d80*/  FFMA.FTZ R16, R21, R22, R16 ;  /* 0x0000001615107223 */ /* 0x000fe20000010010 */
[----:B------:R-:W-:Y:S01]  /*5d90*/  HADD2.F32 R92, -RZ, R92.H0_H0 ;  /* 0x2000005cff5c7230 */ /* 0x000fe20000004100 */
[----:B------:R-:W4:Y:S01]  /*5da0*/  LDL.S16 R51, [R1+0x142] ;  /* 0x0001420001337983 */ /* 0x000f220000100600 */
[----:B------:R-:W-:Y:S02]  /*5db0*/  HADD2.F32 R90, -RZ, R90.H0_H0 ;  /* 0x2000005aff5a7230 */ /* 0x000fe40000004100 */
[----:B------:R-:W-:Y:S01]  /*5dc0*/  FADD.FTZ R14, R14, R18 ;  /* 0x000000120e0e7221 */ /* 0x000fe20000010000 */
[----:B------:R-:W-:Y:S01]  /*5dd0*/  FFMA.FTZ R17, R18, R93, R17 ;  /* 0x0000005d12117223 */ /* 0x000fe20000010011 */
[----:B------:R-:W-:Y:S01]  /*5de0*/  FADD.FTZ R19, R19, R20 ;  /* 0x0000001413137221 */ /* 0x000fe20000010000 */
[----:B------:R-:W-:Y:S01]  /*5df0*/  FFMA.FTZ R16, R23, R20, R16 ;  /* 0x0000001417107223 */ /* 0x000fe20000010010 */
[----:B------:R-:W-:Y:S01]  /*5e00*/  FMUL.FTZ R18, R13, R18 ;  /* 0x000000120d127220 */ /* 0x000fe20000410000 */
[----:B------:R-:W-:Y:S01]  /*5e10*/  FADD.FTZ R92, R92, -UR28 ;  /* 0x8000001c5c5c7e21 */ /* 0x000fe20008010000 */
[----:B------:R-:W-:Y:S01]  /*5e20*/  FADD.FTZ R90, R90, -UR28 ;  /* 0x8000001c5a5a7e21 */ /* 0x000fe20008010000 */
[----:B------:R-:W-:-:S02]  /*5e30*/  HADD2.F32 R91, -RZ, R91.H0_H0 ;  /* 0x2000005bff5b7230 */ /* 0x000fc40000004100 */
[----:B------:R-:W-:Y:S01]  /*5e40*/  FADD.FTZ R19, R18, R19 ;  /* 0x0000001312137221 */ /* 0x000fe20000010000 */
[----:B------:R-:W-:Y:S01]  /*5e50*/  FFMA.FTZ R16, R93, R18, R16 ;  /* 0x000000125d107223 */ /* 0x000fe20000010010 */
[----:B------:R-:W-:Y:S01]  /*5e60*/  FMUL.FTZ R92, R92, UR16 ;  /* 0x000000105c5c7c20 */ /* 0x000fe20008410000 */
[--C-:B------:R-:W-:Y:S02]  /*5e70*/  HADD2.F32 R18, -RZ, R89.reuse.H1_H1 ;  /* 0x30000059ff127230 */ /* 0x100fe40000004100 */
[----:B------:R-:W-:Y:S01]  /*5e80*/  FMUL.FTZ R90, R90, UR16 ;  /* 0x000000105a5a7c20 */ /* 0x000fe20008410000 */
[----:B------:R-:W-:Y:S02]  /*5e90*/  HADD2.F32 R89, -RZ, R89.H0_H0 ;  /* 0x20000059ff597230 */ /* 0x000fe40000004100 */
[----:B------:R-:W-:Y:S01]  /*5ea0*/  FADD.FTZ R12, R12, R91 ;  /* 0x0000005b0c0c7221 */ /* 0x000fe20000010000 */
[----:B------:R-:W-:Y:S01]  /*5eb0*/  FFMA.FTZ R15, R91, R92, R15 ;  /* 0x0000005c5b0f7223 */ /* 0x000fe2000001000f */
        /* <DEDUP_REMOVED lines=18> */
[----:B------:R-:W-:-:S02]  /*5fe0*/  HADD2.F32 R21, -RZ, R87.H1_H1 ;  /* 0x30000057ff157230 */ /* 0x000fc40000004100 */
        /* <DEDUP_REMOVED lines=8> */
[--C-:B------:R-:W-:Y:S02]  /*6070*/  HADD2.F32 R18, -RZ, R84.reuse.H0_H0 ;  /* 0x20000054ff127230 */ /* 0x100fe40000004100 */
[----:B------:R-:W-:Y:S01]  /*6080*/  FADD.FTZ R19, R20, R19 ;  /* 0x0000001314137221 */ /* 0x000fe20000010000 */
[----:B------:R-:W-:Y:S01]  /*6090*/  FMUL.FTZ R21, R21, UR16 ;  /* 0x0000001015157c20 */ /* 0x000fe20008410000 */
[----:B------:R-:W-:Y:S01]  /*60a0*/  FMUL.FTZ R20, R11, R86 ;  /* 0x000000560b147220 */ /* 0x000fe20000410000 */
[----:B------:R-:W-:-:S02]  /*60b0*/  HADD2.F32 R84, -RZ, R84.H1_H1 ;  /* 0x30000054ff547230 */ /* 0x000fc40000004100 */
[----:B------:R-:W-:Y:S01]  /*60c0*/  FADD.FTZ R18, R18, -UR28 ;  /* 0x8000001c12127e21 */ /* 0x000fe20008010000 */
[----:B------:R-:W-:Y:S01]  /*60d0*/  FFMA.FTZ R15, R86, R21, R15 ;  /* 0x00000015560f7223 */ /* 0x000fe2000001000f */
[----:B------:R-:W-:Y:S01]  /*60e0*/  FADD.FTZ R19, R19, R20 ;  /* 0x0000001413137221 */ /* 0x000fe20000010000 */
[----:B------:R-:W-:Y:S01]  /*60f0*/  FFMA.FTZ R16, R21, R20, R16 ;  /* 0x0000001415107223 */ /* 0x000fe20000010010 */
[----:B------:R-:W-:Y:S02]  /*6100*/  HADD2.F32 R20, -RZ, R85.H1_H1 ;  /* 0x30000055ff147230 */ /* 0x000fe40000004100 */
[----:B------:R-:W-:Y:S01]  /*6110*/  FMUL.FTZ R18, R18, UR16 ;  /* 0x0000001012127c20 */ /* 0x000fe20008410000 */
[----:B------:R-:W-:Y:S02]  /*6120*/  HADD2.F32 R21, -RZ, R83.H1_H1 ;  /* 0x30000053ff157230 */ /* 0x000fe40000004100 */
[----:B------:R-:W-:Y:S01]  /*6130*/  FADD.FTZ R84, R84, -UR28 ;  /* 0x8000001c54547e21 */ /* 0x000fe20008010000 */
[----:B------:R-:W-:-:S02]  /*6140*/  HADD2.F32 R85, -RZ, R85.H0_H0 ;  /* 0x20000055ff557230 */ /* 0x000fc40000004100 */
[----:B------:R-:W-:Y:S01]  /*6150*/  FADD.FTZ R14, R14, R20 ;  /* 0x000000140e0e7221 */ /* 0x000fe20000010000 */
[----:B------:R-:W-:Y:S01]  /*6160*/  FFMA.FTZ R17, R20, R18, R17 ;  /* 0x0000001214117223 */ /* 0x000fe20000010011 */
[----:B------:R-:W-:Y:S01]  /*6170*/  FMUL.FTZ R20, R13, R20 ;  /* 0x000000140d147220 */ /* 0x000fe20000410000 */
[----:B------:R-:W-:Y:S01]  /*6180*/  FADD.FTZ R21, R21, -UR28 ;  /* 0x8000001c15157e21 */ /* 0x000fe20008010000 */
[----:B------:R-:W-:Y:S02]  /*6190*/  HADD2.F32 R83, -RZ, R83.H0_H0 ;  /* 0x20000053ff537230 */ /* 0x000fe40000004100 */
[----:B------:R-:W-:Y:S01]  /*61a0*/  FADD.FTZ R12, R12, R86 ;  /* 0x000000560c0c7221 */ /* 0x000fe20000010000 */
[----:B------:R-:W-:Y:S01]  /*61b0*/  FFMA.FTZ R16, R18, R20, R16 ;  /* 0x0000001412107223 */ /* 0x000fe20000010010 */
[----:B------:R-:W-:Y:S02]  /*61c0*/  HADD2.F32 R18, -RZ, R82.H1_H1 ;  /* 0x30000052ff127230 */ /* 0x000fe40000004100 */
[----:B------:R-:W-:Y:S01]  /*61d0*/  FMUL.FTZ R21, R21, UR16 ;  /* 0x0000001015157c20 */ /* 0x000fe20008410000 */
[----:B------:R-:W-:Y:S01]  /*61e0*/  FMUL.FTZ R84, R84, UR16 ;  /* 0x0000001054547c20 */ /* 0x000fe20008410000 */
[----:B------:R-:W-:Y:S01]  /*61f0*/  FADD.FTZ R19, R20, R19 ;  /* 0x0000001314137221 */ /* 0x000fe20000010000 */
[----:B------:R-:W-:Y:S01]  /*6200*/  FADD.FTZ R12, R12, R85 ;  /* 0x000000550c0c7221 */ /* 0x000fe20000010000 */
[----:B------:R-:W-:Y:S01]  /*6210*/  FMUL.FTZ R20, R13, R18 ;  /* 0x000000120d147220 */ /* 0x000fe20000410000 */
[----:B------:R-:W-:Y:S01]  /*6220*/  FADD.FTZ R14, R14, R18 ;  /* 0x000000120e0e7221 */ /* 0x000fe20000010000 */
[----:B------:R-:W-:Y:S01]  /*6230*/  FFMA.FTZ R17, R18, R21, R17 ;  /* 0x0000001512117223 */ /* 0x000fe20000010011 */
[----:B------:R-:W-:-:S02]  /*6240*/  HADD2.F32 R18, -RZ, R81.H1_H1 ;  /* 0x30000051ff127230 */ /* 0x000fc40000004100 */
[----:B------:R-:W-:Y:S01]  /*6250*/  FFMA.FTZ R15, R85, R84, R15 ;  /* 0x00000054550f7223 */ /* 0x000fe2000001000f */
[----:B------:R-:W-:Y:S01]  /*6260*/  FADD.FTZ R83, R83, -UR28 ;  /* 0x8000001c53537e21 */ /* 0x000fe20008010000 */
[----:B------:R-:W-:Y:S01]  /*6270*/  FMUL.FTZ R85, R11, R85 ;  /* 0x000000550b557220 */ /* 0x000fe20000410000 */
[----:B------:R-:W-:Y:S02]  /*6280*/  HADD2.F32 R82, -RZ, R82.H0_H0 ;  /* 0x20000052ff527230 */ /* 0x000fe40000004100 */
[----:B------:R-:W-:Y:S01]  /*6290*/  FADD.FTZ R18, R18, -UR28 ;  /* 0x8000001c12127e21 */ /* 0x000fe20008010000 */
[----:B------:R-:W-:Y:S01]  /*62a0*/  FMUL.FTZ R83, R83, UR16 ;  /* 0x0000001053537c20 */ /* 0x000fe20008410000 */
[----:B------:R-:W-:Y:S01]  /*62b0*/  FFMA.FTZ R16, R84, R85, R16 ;  /* 0x0000005554107223 */ /* 0x000fe20000010010 */
[----:B------:R-:W-:Y:S02]  /*62c0*/  HADD2.F32 R81, -RZ, R81.H0_H0 ;  /* 0x20000051ff517230 */ /* 0x000fe40000004100 */
[----:B------:R-:W-:Y:S01]  /*62d0*/  FMUL.FTZ R18, R18, UR16 ;  /* 0x0000001012127c20 */ /* 0x000fe20008410000 */
[----:B------:R-:W-:Y:S01]  /*62e0*/  FADD.FTZ R12, R12, R82 ;  /* 0x000000520c0c7221 */ /* 0x000fe20000010000 */
[----:B------:R-:W-:Y:S01]  /*62f0*/  FFMA.FTZ R15, R82, R83, R15 ;  /* 0x00000053520f7223 */ /* 0x000fe2000001000f */
[----:B------:R-:W-:Y:S01]  /*6300*/  FFMA.FTZ R16, R21, R20, R16 ;  /* 0x0000001415107223 */ /* 0x000fe20000010010 */
[----:B------:R-:W-:Y:S01]  /*6310*/  FMUL.FTZ R82, R11, R82 ;  /* 0x000000520b527220 */ /* 0x000fe20000410000 */
[----:B------:R-:W-:Y:S01]  /*6320*/  FADD.FTZ R19, R19, R85 ;  /* 0x0000005513137221 */ /* 0x000fe20000010000 */
[----:B------:R-:W-:Y:S01]  /*6330*/  FADD.FTZ R14, R14, R81 ;  /* 0x000000510e0e7221 */ /* 0x000fe20000010000 */
[----:B------:R-:W-:Y:S01]  /*6340*/  FFMA.FTZ R17, R81, R18, R17 ;  /* 0x0000001251117223 */ /* 0x000fe20000010011 */
[----:B------:R-:W-:Y:S01]  /*6350*/  FMUL.FTZ R81, R13, R81 ;  /* 0x000000510d517220 */ /* 0x000fe20000410000 */
[----:B------:R-:W-:Y:S01]  /*6360*/  FFMA.FTZ R16, R83, R82, R16 ;  /* 0x0000005253107223 */ /* 0x000fe20000010010 */
[----:B------:R-:W-:Y:S01]  /*6370*/  FADD.FTZ R19, R20, R19 ;  /* 0x0000001314137221 */ /* 0x000fe20000010000 */
[----:B------:R-:W-:Y:S01]  /*6380*/  HADD2.F32 R20, -RZ, R80.H1_H1 ;  /* 0x30000050ff147230 */ /* 0x000fe20000004100 */
[----:B------:R-:W4:Y:S01]  /*6390*/  LDL.S16 R29, [R1+0x14a] ;  /* 0x00014a00011d7983 */ /* 0x000f220000100600 */
[----:B------:R-:W-:Y:S01]  /*63a0*/  FFMA.FTZ R16, R18, R81, R16 ;  /* 0x0000005112107223 */ /* 0x000fe20000010010 */
[----:B------:R-:W-:-:S02]  /*63b0*/  HADD2.F32 R18, -RZ, R79.H1_H1 ;  /* 0x3000004fff127230 */ /* 0x000fc40000004100 */
[----:B------:R-:W-:Y:S01]  /*63c0*/  FADD.FTZ R19, R19, R82 ;  /* 0x0000005213137221 */ /* 0x000fe20000010000 */
[----:B------:R-:W-:Y:S02]  /*63d0*/  HADD2.F32 R80, -RZ, R80.H0_H0 ;  /* 0x20000050ff507230 */ /* 0x000fe40000004100 */
[----:B------:R-:W-:Y:S01]  /*63e0*/  FADD.FTZ R20, R20, -UR28 ;  /* 0x8000001c14147e21 */ /* 0x000fe20008010000 */
[----:B------:R-:W-:Y:S02]  /*63f0*/  HADD2.F32 R79, -RZ, R79.H0_H0 ;  /* 0x2000004fff4f7230 */ /* 0x000fe40000004100 */
[----:B------:R-:W-:Y:S01]  /*6400*/  FADD.FTZ R18, R18, -UR28 ;  /* 0x8000001c12127e21 */ /* 0x000fe20008010000 */
[----:B------:R-:W-:Y:S02]  /*6410*/  HADD2.F32 R22, -RZ, R78.H1_H1 ;  /* 0x3000004eff167230 */ /* 0x000fe40000004100 */
[----:B------:R-:W-:Y:S01]  /*6420*/  FMUL.FTZ R20, R20, UR16 ;  /* 0x0000001014147c20 */ /* 0x000fe20008410000 */
[----:B------:R-:W-:Y:S01]  /*6430*/  FMUL.FTZ R21, R11, R80 ;  /* 0x000000500b157220 */ /* 0x000fe20000410000 */
[----:B------:R-:W-:Y:S01]  /*6440*/  FMUL.FTZ R18, R18, UR16 ;  /* 0x0000001012127c20 */ /* 0x000fe20008410000 */
[----:B------:R-:W-:Y:S01]  /*6450*/  FADD.FTZ R14, R14, R79 ;  /* 0x0000004f0e0e7221 */ /* 0x000fe20000010000 */
[----:B------:R-:W-:Y:S01]  /*6460*/  FFMA.FTZ R15, R80, R20, R15 ;  /* 0x00000014500f7223 */ /* 0x000fe2000001000f */
[----:B------:R-:W-:Y:S01]  /*6470*/  FFMA.FTZ R16, R20, R21, R16 ;  /* 0x0000001514107223 */ /* 0x000fe20000010010 */
[----:B------:R-:W-:-:S02]  /*6480*/  HADD2.F32 R20, -RZ, R77.H0_H0 ;  /* 0x2000004dff147230 */ /* 0x000fc40000004100 */
[----:B------:R-:W-:Y:S01]  /*6490*/  FFMA.FTZ R17, R79, R18, R17 ;  /* 0x000000124f117223 */ /* 0x000fe20000010011 */
[----:B------:R-:W-:Y:S01]  /*64a0*/  FMUL.FTZ R79, R13, R79 ;  /* 0x0000004f0d4f7220 */ /* 0x000fe20000410000 */
[----:B------:R-:W-:Y:S01]  /*64b0*/  FADD.FTZ R22, R22, -UR28 ;  /* 0x8000001c16167e21 */ /* 0x000fe20008010000 */
[----:B------:R-:W-:Y:S01]  /*64c0*/  FADD.FTZ R19, R81, R19 ;  /* 0x0000001351137221 */ /* 0x000fe20000010000 */
[----:B------:R-:W-:Y:S01]  /*64d0*/  FADD.FTZ R20, R20, -UR28 ;  /* 0x8000001c14147e21 */ /* 0x000fe20008010000 */
[----:B------:R-:W-:Y:S01]  /*64e0*/  FFMA.FTZ R16, R18, R79, R16 ;  /* 0x0000004f12107223 */ /* 0x000fe20000010010 */
[----:B------:R-:W-:Y:S02]  /*64f0*/  HADD2.F32 R18, -RZ, R75.H1_H1 ;  /* 0x3000004bff127230 */ /* 0x000fe40000004100 */
[----:B------:R-:W-:Y:S01]  /*6500*/  FADD.FTZ R12, R12, R80 ;  /* 0x000000500c0c7221 */ /* 0x000fe20000010000 */
[----:B------:R-:W-:Y:S01]  /*6510*/  FMUL.FTZ R20, R20, UR16 ;  /* 0x0000001014147c20 */ /* 0x000fe20008410000 */
[----:B------:R-:W-:-:S02]  /*6520*/  HADD2.F32 R78, -RZ, R78.H0_H0 ;  /* 0x2000004eff4e7230 */ /* 0x000fc40000004100 */
[----:B------:R-:W-:Y:S01]  /*6530*/  FMUL.FTZ R22, R22, UR16 ;  /* 0x0000001016167c20 */ /* 0x000fe20008410000 */
[----:B------:R-:W-:Y:S02]  /*6540*/  HADD2.F32 R77, -RZ, R77.H1_H1 ;  /* 0x3000004dff4d7230 */ /* 0x000fe40000004100 */
[----:B------:R-:W-:Y:S01]  /*6550*/  FADD.FTZ R19, R19, R21 ;  /* 0x0000001513137221 */ /* 0x000fe20000010000 */
[----:B------:R-:W-:Y:S01]  /*6560*/  FMUL.FTZ R21, R13, R18 ;  /* 0x000000120d157220 */ /* 0x000fe20000410000 */
[----:B------:R-:W-:Y:S01]  /*6570*/  FADD.FTZ R14, R14, R18 ;  /* 0x000000120e0e7221 */ /* 0x000fe20000010000 */
[----:B------:R-:W-:Y:S01]  /*6580*/  FFMA.FTZ R17, R18, R20, R17 ;  /* 0x0000001412117223 */ /* 0x000fe20000010011 */
[--C-:B------:R-:W-:Y:S02]  /*6590*/  HADD2.F32 R18, -RZ, R76.reuse.H0_H0 ;  /* 0x2000004cff127230 */ /* 0x100fe40000004100 */
[----:B------:R-:W-:Y:S01]  /*65a0*/  FADD.FTZ R12, R12, R78 ;  /* 0x0000004e0c0c7221 */ /* 0x000fe20000010000 */
[----:B------:R-:W-:Y:S01]  /*65b0*/  FFMA.FTZ R15, R78, R22, R15 ;  /* 0x000000164e0f7223 */ /* 0x000fe2000001000f */
[----:B------:R-:W-:Y:S01]  /*65c0*/  FADD.FTZ R77, R77, -UR28 ;  /* 0x8000001c4d4d7e21 */ /* 0x000fe20008010000 */
[----:B------:R-:W-:Y:S01]  /*65d0*/  FMUL.FTZ R78, R11, R78 ;  /* 0x0000004e0b4e7220 */ /* 0x000fe20000410000 */
[----:B------:R-:W-:-:S02]  /*65e0*/  HADD2.F32 R76, -RZ, R76.H1_H1 ;  /* 0x3000004cff4c7230 */ /* 0x000fc40000004100 */
        /* <DEDUP_REMOVED lines=19> */
[--C-:B------:R-:W-:Y:S02]  /*6720*/  HADD2.F32 R18, -RZ, R73.reuse.H1_H1 ;  /* 0x30000049ff127230 */ /* 0x100fe40000004100 */
[----:B------:R-:W-:Y:S01]  /*6730*/  FADD.FTZ R19, R21, R19 ;  /* 0x0000001315137221 */ /* 0x000fe20000010000 */
[----:B------:R-:W-:Y:S01]  /*6740*/  FMUL.FTZ R20, R20, UR16 ;  /* 0x0000001014147c20 */ /* 0x000fe20008410000 */
[----:B------:R-:W-:Y:S01]  /*6750*/  FMUL.FTZ R21, R11, R74 ;  /* 0x0000004a0b157220 */ /* 0x000fe20000410000 */
[----:B------:R-:W-:-:S02]  /*6760*/  HADD2.F32 R73, -RZ, R73.H0_H0 ;  /* 0x20000049ff497230 */ /* 0x000fc40000004100 */
[----:B------:R-:W-:Y:S01]  /*6770*/  FADD.FTZ R18, R18, -UR28 ;  /* 0x8000001c12127e21 */ /* 0x000fe20008010000 */
[----:B------:R-:W-:Y:S01]  /*6780*/  FADD.FTZ R19, R19, R76 ;  /* 0x0000004c13137221 */ /* 0x000fe20000010000 */
[----:B------:R-:W-:Y:S01]  /*6790*/  FFMA.FTZ R15, R74, R20, R15 ;  /* 0x000000144a0f7223 */ /* 0x000fe2000001000f */
[----:B------:R-:W-:Y:S01]  /*67a0*/  FFMA.FTZ R16, R20, R21, R16 ;  /* 0x0000001514107223 */ /* 0x000fe20000010010 */
[--C-:B------:R-:W-:Y:S02]  /*67b0*/  HADD2.F32 R20, -RZ, R72.reuse.H1_H1 ;  /* 0x30000048ff147230 */ /* 0x100fe40000004100 */
[----:B------:R-:W-:Y:S01]  /*67c0*/  FMUL.FTZ R18, R18, UR16 ;  /* 0x0000001012127c20 */ /* 0x000fe20008410000 */
[----:B------:R-:W-:Y:S01]  /*67d0*/  FADD.FTZ R19, R75, R19 ;  /* 0x000000134b137221 */ /* 0x000fe20000010000 */
[----:B------:R-:W-:Y:S01]  /*67e0*/  FADD.FTZ R73, R73, -UR28 ;  /* 0x8000001c49497e21 */ /* 0x000fe20008010000 */
[----:B------:R-:W-:Y:S02]  /*67f0*/  HADD2.F32 R72, -RZ, R72.H0_H0 ;  /* 0x20000048ff487230 */ /* 0x000fe40000004100 */
[----:B------:R-:W-:Y:S01]  /*6800*/  FADD.FTZ R14, R14, R20 ;  /* 0x000000140e0e7221 */ /* 0x000fe20000010000 */
[----:B------:R-:W-:Y:S01]  /*6810*/  FFMA.FTZ R17, R20, R18, R17 ;  /* 0x0000001214117223 */ /* 0x000fe20000010011 */
[----:B------:R-:W-:Y:S01]  /*6820*/  FADD.FTZ R19, R19, R21 ;  /* 0x0000001513137221 */ /* 0x000fe20000010000 */
[----:B------:R-:W-:Y:S01]  /*6830*/  FMUL.FTZ R20, R13, R20 ;  /* 0x000000140d147220 */ /* 0x000fe20000410000 */
[----:B------:R-:W-:Y:S01]  /*6840*/  FADD.FTZ R12, R12, R74 ;  /* 0x0000004a0c0c7221 */ /* 0x000fe20000010000 */
[----:B------:R-:W-:-:S02]  /*6850*/  HADD2.F32 R21, -RZ, R71.H1_H1 ;  /* 0x30000047ff157230 */ /* 0x000fc40000004100 */
[----:B------:R-:W-:Y:S01]  /*6860*/  FMUL.FTZ R73, R73, UR16 ;  /* 0x0000001049497c20 */ /* 0x000fe20008410000 */
[----:B------:R-:W-:Y:S01]  /*6870*/  FFMA.FTZ R16, R18, R20, R16 ;  /* 0x0000001412107223 */ /* 0x000fe20000010010 */
[----:B------:R-:W-:Y:S01]  /*6880*/  FADD.FTZ R12, R12, R72 ;  /* 0x000000480c0c7221 */ /* 0x000fe20000010000 */
[----:B------:R-:W-:Y:S02]  /*6890*/  HADD2.F32 R18, -RZ, R58.H0_H0 ;  /* 0x2000003aff127230 */ /* 0x000fe40000004100 */
[----:B------:R-:W-:Y:S01]  /*68a0*/  FFMA.FTZ R15, R72, R73, R15 ;  /* 0x00000049480f7223 */ /* 0x000fe2000001000f */
[----:B------:R-:W-:Y:S01]  /*68b0*/  FMUL.FTZ R72, R11, R72 ;  /* 0x000000480b487220 */ /* 0x000fe20000410000 */
[----:B------:R-:W-:Y:S01]  /*68c0*/  FADD.FTZ R19, R20, R19 ;  /* 0x0000001314137221 */ /* 0x000fe20000010000 */
[----:B------:R-:W-:Y:S01]  /*68d0*/  FADD.FTZ R21, R21, -UR28 ;  /* 0x8000001c15157e21 */ /* 0x000fe20008010000 */
[----:B------:R-:W-:Y:S02]  /*68e0*/  HADD2.F32 R71, -RZ, R71.H0_H0 ;  /* 0x20000047ff477230 */ /* 0x000fe40000004100 */
        /* <DEDUP_REMOVED lines=9> */
[----:B------:R-:W-:-:S02]  /*6980*/  HADD2.F32 R20, -RZ, R43.H0_H0 ;  /* 0x2000002bff147230 */ /* 0x000fc40000004100 */
[----:B------:R-:W-:Y:S01]  /*6990*/  FMUL.FTZ R71, R71, UR16 ;  /* 0x0000001047477c20 */ /* 0x000fe20008410000 */
[----:B------:R-:W-:Y:S01]  /*69a0*/  HADD2.F32 R18, -RZ, R42.H1_H1 ;  /* 0x3000002aff127230 */ /* 0x000fe20000004100 */
[----:B------:R-:W4:Y:S01]  /*69b0*/  LDL.S16 R60, [R1+0x154] ;  /* 0x00015400013c7983 */ /* 0x000f220000100600 */
[----:B------:R-:W-:Y:S02]  /*69c0*/  HADD2.F32 R22, -RZ, R61.H0_H0 ;  /* 0x2000003dff167230 */ /* 0x000fe40000004100 */
[----:B------:R-:W-:Y:S01]  /*69d0*/  FADD.FTZ R12, R12, R20 ;  /* 0x000000140c0c7221 */ /* 0x000fe20000010000 */
[----:B------:R-:W-:Y:S01]  /*69e0*/  FFMA.FTZ R15, R20, R71, R15 ;  /* 0x00000047140f7223 */ /* 0x000fe2000001000f */
[----:B------:R-:W-:Y:S01]  /*69f0*/  FADD.FTZ R18, R18, -UR28 ;  /* 0x8000001c12127e21 */ /* 0x000fe20008010000 */
[----:B------:R-:W-:Y:S02]  /*6a00*/  HADD2.F32 R43, -RZ, R43.H1_H1 ;  /* 0x3000002bff2b7230 */ /* 0x000fe40000004100 */
[----:B------:R-:W-:Y:S01]  /*6a10*/  FMUL.FTZ R20, R11, R20 ;  /* 0x000000140b147220 */ /* 0x000fe20000410000 */
[----:B------:R-:W-:Y:S01]  /*6a20*/  FMUL.FTZ R21, R13, R22 ;  /* 0x000000160d157220 */ /* 0x000fe20000410000 */
[----:B------:R-:W-:Y:S01]  /*6a30*/  FMUL.FTZ R18, R18, UR16 ;  /* 0x0000001012127c20 */ /* 0x000fe20008410000 */
[----:B------:R-:W-:Y:S01]  /*6a40*/  FADD.FTZ R14, R14, R22 ;  /* 0x000000160e0e7221 */ /* 0x000fe20000010000 */
[----:B------:R-:W-:Y:S01]  /*6a50*/  FFMA.FTZ R71, R71, R20, R16 ;  /* 0x0000001447477223 */ /* 0x000fe20000010010 */
[----:B------:R-:W-:Y:S01]  /*6a60*/  FADD.FTZ R43, R43, -UR28 ;  /* 0x8000001c2b2b7e21 */ /* 0x000fe20008010000 */
[----:B------:R-:W-:Y:S01]  /*6a70*/  FFMA.FTZ R17, R22, R18, R17 ;  /* 0x0000001216117223 */ /* 0x000fe20000010011 */
[----:B------:R-:W-:Y:S01]  /*6a80*/  FADD.FTZ R22, R19, R20 ;  /* 0x0000001413167221 */ /* 0x000fe20000010000 */
[----:B------:R-:W-:Y:S01]  /*6a90*/  FFMA.FTZ R71, R18, R21, R71 ;  /* 0x0000001512477223 */ /* 0x000fe20000010047 */
[----:B------:R-:W-:Y:S01]  /*6aa0*/  FMUL.FTZ R18, R43, UR16 ;  /* 0x000000102b127c20 */ /* 0x000fe20008410000 */
[----:B------:R-:W-:Y:S01]  /*6ab0*/  HADD2.F32 R24, -RZ, R63.H0_H0 ;  /* 0x2000003fff187230 */ /* 0x000fe20000004100 */
[----:B------:R-:W4:Y:S04]  /*6ac0*/  LDL.LU.S16 R27, [R1+0x16a] ;  /* 0x00016a00011b7983 */ /* 0x000f280000300600 */
[----:B------:R-:W4:Y:S01]  /*6ad0*/  LDL.S16 R26, [R1+0x16e] ;  /* 0x00016e00011a7983 */ /* 0x000f220000100600 */
[----:B--2---:R-:W-:-:S03]  /*6ae0*/  HADD2.F32 R16, -RZ, R49.H0_H0 ;  /* 0x20000031ff107230 */ /* 0x004fc60000004100 */
[----:B------:R-:W2:Y:S01]  /*6af0*/  LDL.LU.S16 R49, [R1+0x126] ;  /* 0x0001260001317983 */ /* 0x000ea20000300600 */
[----:B------:R-:W-:Y:S01]  /*6b00*/  FADD.FTZ R22, R21, R22 ;  /* 0x0000001615167221 */ /* 0x000fe20000010000 */
[----:B------:R-:W-:Y:S02]  /*6b10*/  HADD2.F32 R42, -RZ, R42.H0_H0 ;  /* 0x2000002aff2a7230 */ /* 0x000fe40000004100 */
[----:B------:R-:W-:Y:S01]  /*6b20*/  FMUL.FTZ R19, R11, R16 ;  /* 0x000000100b137220 */ /* 0x000fe20000410000 */
[----:B------:R-:W-:Y:S01]  /*6b30*/  FADD.FTZ R12, R12, R16 ;  /* 0x000000100c0c7221 */ /* 0x000fe20000010000 */
[----:B------:R-:W-:Y:S01]  /*6b40*/  FFMA.FTZ R15, R16, R18, R15 ;  /* 0x00000012100f7223 */ /* 0x000fe2000001000f */
[----:B---3--:R-:W-:Y:S02]  /*6b50*/  HADD2.F32 R16, -RZ, R59.H0_H0 ;  /* 0x2000003bff107230 */ /* 0x008fe40000004100 */
[----:B------:R-:W3:Y:S01]  /*6b60*/  LDL.S16 R59, [R1+0x14c] ;  /* 0x00014c00013b7983 */ /* 0x000ee20000100600 */
[----:B------:R-:W-:Y:S01]  /*6b70*/  FADD.FTZ R22, R22, R19 ;  /* 0x0000001316167221 */ /* 0x000fe20000010000 */
[----:B------:R-:W-:Y:S01]  /*6b80*/  FFMA.FTZ R71, R18, R19, R71 ;  /* 0x0000001312477223 */ /* 0x000fe20000010047 */
[----:B------:R-:W-:Y:S01]  /*6b90*/  FADD.FTZ R20, R42, -UR28 ;  /* 0x8000001c2a147e21 */ /* 0x000fe20008010000 */
[----:B------:R-:W-:Y:S01]  /*6ba0*/  FADD.FTZ R19, R16, -UR28 ;  /* 0x8000001c10137e21 */ /* 0x000fe20008010000 */
[----:B------:R-:W-:-:S02]  /*6bb0*/  HADD2.F32 R16, -RZ, R70.H0_H0 ;  /* 0x20000046ff107230 */ /* 0x000fc40000004100 */
[----:B------:R-:W-:Y:S01]  /*6bc0*/  FMUL.FTZ R21, R13, R24 ;  /* 0x000000180d157220 */ /* 0x000fe20000410000 */
[----:B------:R-:W-:Y:S01]  /*6bd0*/  FMUL.FTZ R20, R20, UR16 ;  /* 0x0000001014147c20 */ /* 0x000fe20008410000 */
[----:B----4-:R-:W-:Y:S02]  /*6be0*/  HADD2.F32 R18, -RZ, R50.H0_H0 ;  /* 0x20000032ff127230 */ /* 0x010fe40000004100 */
[----:B------:R-:W-:Y:S01]  /*6bf0*/  FMUL.FTZ R19, R19, UR16 ;  /* 0x0000001013137c20 */ /* 0x000fe20008410000 */
[----:B------:R-:W-:Y:S01]  /*6c00*/  FADD.FTZ R12, R12, R16 ;  /* 0x000000100c0c7221 */ /* 0x000fe20000010000 */
[----:B------:R-:W-:Y:S01]  /*6c10*/  FFMA.FTZ R17, R24, R20, R17 ;  /* 0x0000001418117223 */ /* 0x000fe20000010011 */
[----:B------:R-:W-:Y:S01]  /*6c20*/  FMUL.FTZ R23, R11, R16 ;  /* 0x000000100b177220 */ /* 0x000fe20000410000 */
[----:B------:R-:W-:Y:S01]  /*6c30*/  FFMA.FTZ R15, R16, R19, R15 ;  /* 0x00000013100f7223 */ /* 0x000fe2000001000f */
[----:B------:R-:W-:Y:S01]  /*6c40*/  FADD.FTZ R22, R21, R22 ;  /* 0x0000001615167221 */ /* 0x000fe20000010000 */
[----:B------:R-:W-:Y:S01]  /*6c50*/  FFMA.FTZ R20, R20, R21, R71 ;  /* 0x0000001514147223 */ /* 0x000fe20000010047 */
[----:B------:R-:W-:Y:S01]  /*6c60*/  FADD.FTZ R18, R18, -UR28 ;  /* 0x8000001c12127e21 */ /* 0x000fe20008010000 */
[----:B------:R-:W-:Y:S01]  /*6c70*/  FADD.FTZ R14, R14, R24 ;  /* 0x000000180e0e7221 */ /* 0x000fe20000010000 */
[----:B------:R-:W-:Y:S01]  /*6c80*/  FADD.FTZ R22, R22, R23 ;  /* 0x0000001716167221 */ /* 0x000fe20000010000 */
[----:B------:R-:W-:Y:S01]  /*6c90*/  FFMA.FTZ R23, R19, R23, R20 ;  /* 0x0000001713177223 */ /* 0x000fe20000010014 */
[----:B------:R-:W-:Y:S01]  /*6ca0*/  FMUL.FTZ R18, R18, UR16 ;  /* 0x0000001012127c20 */ /* 0x000fe20008410000 */
[----:B------:R-:W4:Y:S01]  /*6cb0*/  LDL.LU.S16 R50, [R1+0x13c] ;  /* 0x00013c0001327983 */ /* 0x000f220000300600 */
[----:B------:R-:W-:-:S02]  /*6cc0*/  HADD2.F32 R16, -RZ, R51.H0_H0 ;  /* 0x20000033ff107230 */ /* 0x000fc40000004100 */
[----:B------:R-:W-:Y:S01]  /*6cd0*/  HADD2.F32 R21, -RZ, R69.H0_H0 ;  /* 0x20000045ff157230 */ /* 0x000fe20000004100 */
[----:B------:R-:W4:Y:S02]  /*6ce0*/  LDL.S16 R51, [R1+0x146] ;  /* 0x0001460001337983 */ /* 0x000f240000100600 */
[----:B------:R-:W-:Y:S01]  /*6cf0*/  FMUL.FTZ R19, R13, R16 ;  /* 0x000000100d137220 */ /* 0x000fe20000410000 */
[----:B------:R-:W-:Y:S01]  /*6d00*/  FADD.FTZ R14, R14, R16 ;  /* 0x000000100e0e7221 */ /* 0x000fe20000010000 */
[----:B------:R-:W-:Y:S02]  /*6d10*/  FFMA.FTZ R17, R16, R18, R17 ;  /* 0x0000001210117223 */ /* 0x000fe40000010011 */
[----:B------:R-:W-:Y:S01]  /*6d20*/  FADD.FTZ R16, R19, R22 ;  /* 0x0000001613107221 */ /* 0x000fe20000010000 */
[----:B--2---:R-:W-:Y:S02]  /*6d30*/  HADD2.F32 R20, -RZ, R49.H0_H0 ;  /* 0x20000031ff147230 */ /* 0x004fe40000004100 */
[----:B------:R-:W2:Y:S01]  /*6d40*/  LDL.LU.S16 R49, [R1+0x140] ;  /* 0x0001400001317983 */ /* 0x000ea20000300600 */
[----:B---3--:R-:W-:-:S03]  /*6d50*/  HADD2.F32 R22, -RZ, R59.H0_H0 ;  /* 0x2000003bff167230 */ /* 0x008fc60000004100 */
[----:B------:R-:W3:Y:S01]  /*6d60*/  LDL.S16 R59, [R1+0x13e] ;  /* 0x00013e00013b7983 */ /* 0x000ee20000100600 */
[----:B------:R-:W-:Y:S01]  /*6d70*/  FFMA.FTZ R18, R18, R19, R23 ;  /* 0x0000001312127223 */ /* 0x000fe20000010017 */
[----:B------:R-:W-:Y:S01]  /*6d80*/  FADD.FTZ R19, R20, -UR28 ;  /* 0x8000001c14137e21 */ /* 0x000fe20008010000 */
[----:B------:R-:W-:Y:S02]  /*6d90*/  HADD2.F32 R20, -RZ, R68.H0_H0 ;  /* 0x20000044ff147230 */ /* 0x000fe40000004100 */
[----:B------:R-:W-:Y:S01]  /*6da0*/  FADD.FTZ R21, R21, -UR28 ;  /* 0x8000001c15157e21 */ /* 0x000fe20008010000 */
[----:B------:R-:W-:-:S03]  /*6db0*/  FMUL.FTZ R19, R19, UR16 ;  /* 0x0000001013137c20 */ /* 0x000fc60008410000 */
        /* <DEDUP_REMOVED lines=11> */
[----:B------:R-:W-:Y:S01]  /*6e70*/  FADD.FTZ R24, R24, -UR28 ;  /* 0x8000001c18187e21 */ /* 0x000fe20008010000 */
[----:B------:R-:W-:Y:S01]  /*6e80*/  FADD.FTZ R25, R22, R25 ;  /* 0x0000001916197221 */ /* 0x000fe20000010000 */
[----:B------:R-:W-:Y:S01]  /*6e90*/  FFMA.FTZ R18, R21, R22, R18 ;  /* 0x0000001615127223 */ /* 0x000fe20000010012 */
[----:B------:R-:W-:Y:S01]  /*6ea0*/  FMUL.FTZ R22, R11, R20 ;  /* 0x000000140b167220 */ /* 0x000fe20000410000 */
[----:B------:R-:W-:-:S03]  /*6eb0*/  FMUL.FTZ R19, R24, UR16 ;  /* 0x0000001018137c20 */ /* 0x000fc60008410000 */
[----:B------:R-:W-:Y:S01]  /*6ec0*/  FADD.FTZ R24, R25, R22 ;  /* 0x0000001619187221 */ /* 0x000fe20000010000 */
[----:B------:R-:W-:Y:S01]  /*6ed0*/  FFMA.FTZ R23, R19, R22, R18 ;  /* 0x0000001613177223 */ /* 0x000fe20000010012 */
[----:B--2---:R-:W-:Y:S02]  /*6ee0*/  HADD2.F32 R25, -RZ, R49.H0_H0 ;  /* 0x20000031ff197230 */ /* 0x004fe40000004100 */
[----:B------:R-:W2:Y:S01]  /*6ef0*/  LDL.S16 R49, [R1+0x15c] ;  /* 0x00015c0001317983 */ /* 0x000ea20000100600 */
[----:B---3--:R-:W-:-:S03]  /*6f00*/  HADD2.F32 R18, -RZ, R59.H0_H0 ;  /* 0x2000003bff127230 */ /* 0x008fc60000004100 */
[----:B------:R-:W3:Y:S01]  /*6f10*/  LDL.LU.S16 R59, [R1+0x144] ;  /* 0x00014400013b7983 */ /* 0x000ee20000300600 */
[----:B------:R-:W-:Y:S02]  /*6f20*/  HADD2.F32 R16, -RZ, R66.H0_H0 ;  /* 0x20000042ff107230 */ /* 0x000fe40000004100 */
[----:B------:R-:W-:Y:S01]  /*6f30*/  FADD.FTZ R21, R12, R20 ;  /* 0x000000140c157221 */ /* 0x000fe20000010000 */
[----:B------:R-:W-:Y:S01]  /*6f40*/  FFMA.FTZ R20, R20, R19, R15 ;  /* 0x0000001314147223 */ /* 0x000fe2000001000f */
[----:B------:R-:W-:Y:S02]  /*6f50*/  HADD2.F32 R15, -RZ, R64.H0_H0 ;  /* 0x20000040ff0f7230 */ /* 0x000fe40000004100 */
[----:B------:R-:W-:Y:S02]  /*6f60*/  HADD2.F32 R12, -RZ, R29.H0_H0 ;  /* 0x2000001dff0c7230 */ /* 0x000fe40000004100 */
[----:B------:R-:W-:Y:S01]  /*6f70*/  FADD.FTZ R16, R16, -UR28 ;  /* 0x8000001c10107e21 */ /* 0x000fe20008010000 */
[----:B------:R-:W3:Y:S01]  /*6f80*/  LDL.LU.S16 R29, [R1+0x148] ;  /* 0x00014800011d7983 */ /* 0x000ee20000300600 */
[----:B------:R-:W-:-:S02]  /*6f90*/  FADD.FTZ R15, R15, -UR28 ;  /* 0x8000001c0f0f7e21 */ /* 0x000fc40008010000 */
[----:B------:R-:W-:Y:S01]  /*6fa0*/  FMUL.FTZ R16, R16, UR16 ;  /* 0x0000001010107c20 */ /* 0x000fe20008410000 */
[----:B------:R-:W-:Y:S01]  /*6fb0*/  FMUL.FTZ R19, R13, R12 ;  /* 0x0000000c0d137220 */ /* 0x000fe20000410000 */
[----:B------:R-:W-:Y:S01]  /*6fc0*/  FMUL.FTZ R22, R15, UR16 ;  /* 0x000000100f167c20 */ /* 0x000fe20008410000 */
[----:B------:R-:W-:Y:S01]  /*6fd0*/  FADD.FTZ R18, R18, -UR28 ;  /* 0x8000001c12127e21 */ /* 0x000fe20008010000 */
[----:B------:R-:W-:Y:S01]  /*6fe0*/  FFMA.FTZ R17, R12, R16, R17 ;  /* 0x000000100c117223 */ /* 0x000fe20000010011 */
[----:B------:R-:W-:Y:S01]  /*6ff0*/  FFMA.FTZ R23, R16, R19, R23 ;  /* 0x0000001310177223 */ /* 0x000fe20000010017 */
[----:B------:R-:W-:Y:S01]  /*7000*/  FADD.FTZ R15, R14, R12 ;  /* 0x0000000c0e0f7221 */ /* 0x000fe20000010000 */
[----:B------:R-:W-:Y:S02]  /*7010*/  HADD2.F32 R16, -RZ, R60.H0_H0 ;  /* 0x2000003cff107230 */ /* 0x000fe40000004100 */
[----:B------:R-:W-:Y:S01]  /*7020*/  FADD.FTZ R12, R21, R25 ;  /* 0x00000019150c7221 */ /* 0x000fe20000010000 */
[----:B------:R-:W-:Y:S01]  /*7030*/  FFMA.FTZ R14, R25, R22, R20 ;  /* 0x00000016190e7223 */ /* 0x000fe20000010014 */
[----:B------:R-:W-:Y:S01]  /*7040*/  FMUL.FTZ R18, R18, UR16 ;  /* 0x0000001012127c20 */ /* 0x000fe20008410000 */
[----:B------:R-:W-:Y:S01]  /*7050*/  FMUL.FTZ R25, R11, R25 ;  /* 0x000000190b197220 */ /* 0x000fe20000410000 */
[----:B------:R-:W3:Y:S01]  /*7060*/  LDL.S16 R60, [R1+0x152] ;  /* 0x00015200013c7983 */ /* 0x000ee20000100600 */
[----:B------:R-:W-:Y:S01]  /*7070*/  FADD.FTZ R24, R19, R24 ;  /* 0x0000001813187221 */ /* 0x000fe20000010000 */
[----:B------:R-:W-:Y:S01]  /*7080*/  FMUL.FTZ R19, R13, R16 ;  /* 0x000000100d137220 */ /* 0x000fe20000410000 */
[----:B------:R-:W-:Y:S01]  /*7090*/  FADD.FTZ R15, R15, R16 ;  /* 0x000000100f0f7221 */ /* 0x000fe20000010000 */
[----:B------:R-:W-:Y:S01]  /*70a0*/  FFMA.FTZ R17, R16, R18, R17 ;  /* 0x0000001210117223 */ /* 0x000fe20000010011 */
[----:B------:R-:W-:Y:S01]  /*70b0*/  FFMA.FTZ R23, R22, R25, R23 ;  /* 0x0000001916177223 */ /* 0x000fe20000010017 */
[----:B----4-:R-:W-:-:S02]  /*70c0*/  HADD2.F32 R16, -RZ, R51.H0_H0 ;  /* 0x20000033ff107230 */ /* 0x010fc40000004100 */
[----:B------:R-:W-:Y:S02]  /*70d0*/  HADD2.F32 R20, -RZ, R50.H0_H0 ;  /* 0x20000032ff147230 */ /* 0x000fe40000004100 */
[----:B------:R-:W-:Y:S01]  /*70e0*/  FFMA.FTZ R23, R18, R19, R23 ;  /* 0x0000001312177223 */ /* 0x000fe20000010017 */
[----:B------:R-:W4:Y:S01]  /*70f0*/  LDL.LU.S16 R50, [R1+0x150] ;  /* 0x0001500001327983 */ /* 0x000f220000300600 */
[----:B------:R-:W-:-:S03]  /*7100*/  FADD.FTZ R18, R16, -UR28 ;  /* 0x8000001c10127e21 */ /* 0x000fc60008010000 */
[----:B------:R-:W4:Y:S01]  /*7110*/  LDL.LU.S16 R51, [R1+0x14e] ;  /* 0x00014e0001337983 */ /* 0x000f220000300600 */
[----:B--2---:R-:W-:-:S03]  /*7120*/  HADD2.F32 R16, -RZ, R49.H0_H0 ;  /* 0x20000031ff107230 */ /* 0x004fc60000004100 */
[----:B------:R-:W2:Y:S01]  /*7130*/  LDL.S16 R49, [R1+0x15a] ;  /* 0x00015a0001317983 */ /* 0x000ea20000100600 */
[----:B---3--:R-:W-:-:S03]  /*7140*/  HADD2.F32 R22, -RZ, R59.H0_H0 ;  /* 0x2000003bff167230 */ /* 0x008fc60000004100 */
[----:B------:R-:W3:Y:S01]  /*7150*/  LDL.LU.S16 R59, [R1+0x158] ;  /* 0x00015800013b7983 */ /* 0x000ee20000300600 */
[----:B------:R-:W-:Y:S01]  /*7160*/  FADD.FTZ R24, R24, R25 ;  /* 0x0000001918187221 */ /* 0x000fe20000010000 */
[----:B------:R-:W-:-:S03]  /*7170*/  FADD.FTZ R20, R20, -UR28 ;  /* 0x8000001c14147e21 */ /* 0x000fc60008010000 */
[----:B------:R-:W-:Y:S01]  /*7180*/  FADD.FTZ R24, R19, R24 ;  /* 0x0000001813187221 */ /* 0x000fe20000010000 */
[----:B------:R-:W-:Y:S02]  /*7190*/  HADD2.F32 R19, -RZ, R29.H0_H0 ;  /* 0x2000001dff137230 */ /* 0x000fe40000004100 */
[----:B------:R-:W-:Y:S01]  /*71a0*/  FMUL.FTZ R20, R20, UR16 ;  /* 0x0000001014147c20 */ /* 0x000fe20008410000 */
[----:B------:R-:W3:Y:S02]  /*71b0*/  LDL.LU.S16 R29, [R1+0x15e] ;  /* 0x00015e00011d7983 */ /* 0x000ee40000300600 */
[----:B------:R-:W-:Y:S01]  /*71c0*/  FADD.FTZ R12, R12, R19 ;  /* 0x000000130c0c7221 */ /* 0x000fe20000010000 */
[----:B------:R-:W-:Y:S01]  /*71d0*/  FFMA.FTZ R14, R19, R20, R14 ;  /* 0x00000014130e7223 */ /* 0x000fe2000001000e */
[----:B------:R-:W-:Y:S01]  /*71e0*/  FMUL.FTZ R19, R11, R19 ;  /* 0x000000130b137220 */ /* 0x000fe20000410000 */
[----:B------:R-:W-:Y:S01]  /*71f0*/  FMUL.FTZ R18, R18, UR16 ;  /* 0x0000001012127c20 */ /* 0x000fe20008410000 */
[----:B------:R-:W-:-:S02]  /*7200*/  FMUL.FTZ R21, R13, R16 ;  /* 0x000000100d157220 */ /* 0x000fc40000410000 */
[----:B------:R-:W-:Y:S01]  /*7210*/  FADD.FTZ R24, R24, R19 ;  /* 0x0000001318187221 */ /* 0x000fe20000010000 */
[----:B------:R-:W-:Y:S01]  /*7220*/  FFMA.FTZ R23, R20, R19, R23 ;  /* 0x0000001314177223 */ /* 0x000fe20000010017 */
[----:B------:R-:W-:Y:S01]  /*7230*/  FADD.FTZ R22, R22, -UR28 ;  /* 0x8000001c16167e21 */ /* 0x000fe20008010000 */
[----:B------:R-:W-:Y:S02]  /*7240*/  HADD2.F32 R19, -RZ, R60.H0_H0 ;  /* 0x2000003cff137230 */ /* 0x000fe40000004100 */
[----:B------:R-:W3:Y:S01]  /*7250*/  LDL.LU.S16 R60, [R1+0x162] ;  /* 0x00016200013c7983 */ /* 0x000ee20000300600 */
[----:B------:R-:W-:Y:S01]  /*7260*/  FADD.FTZ R24, R21, R24 ;  /* 0x0000001815187221 */ /* 0x000fe20000010000 */
[----:B------:R-:W-:Y:S01]  /*7270*/  FFMA.FTZ R23, R18, R21, R23 ;  /* 0x0000001512177223 */ /* 0x000fe20000010017 */
[----:B------:R-:W-:Y:S01]  /*7280*/  FMUL.FTZ R22, R22, UR16 ;  /* 0x0000001016167c20 */ /* 0x000fe20008410000 */
[----:B------:R-:W-:Y:S01]  /*7290*/  FMUL.FTZ R21, R11, R19 ;  /* 0x000000130b157220 */ /* 0x000fe20000410000 */
[----:B------:R-:W-:Y:S01]  /*72a0*/  FADD.FTZ R15, R15, R16 ;  /* 0x000000100f0f7221 */ /* 0x000fe20000010000 */
[----:B------:R-:W-:Y:S01]  /*72b0*/  FFMA.FTZ R17, R16, R18, R17 ;  /* 0x0000001210117223 */ /* 0x000fe20000010011 */
[----:B----4-:R-:W-:-:S02]  /*72c0*/  HADD2.F32 R16, -RZ, R50.H0_H0 ;  /* 0x20000032ff107230 */ /* 0x010fc40000004100 */
[----:B------:R-:W-:Y:S01]  /*72d0*/  FADD.FTZ R24, R24, R21 ;  /* 0x0000001518187221 */ /* 0x000fe20000010000 */
[----:B------:R-:W4:Y:S01]  /*72e0*/  LDL.LU.S16 R50, [R1+0x156] ;  /* 0x0001560001327983 */ /* 0x000f220000300600 */
[----:B------:R-:W-:Y:S01]  /*72f0*/  FFMA.FTZ R23, R22, R21, R23 ;  /* 0x0000001516177223 */ /* 0x000fe20000010017 */
[----:B------:R-:W-:Y:S01]  /*7300*/  FADD.FTZ R18, R12, R19 ;  /* 0x000000130c127221 */ /* 0x000fe20000010000 */
[----:B------:R-:W-:Y:S01]  /*7310*/  FFMA.FTZ R14, R19, R22, R14 ;  /* 0x00000016130e7223 */ /* 0x000fe2000001000e */
[----:B------:R-:W-:Y:S02]  /*7320*/  HADD2.F32 R19, -RZ, R51.H0_H0 ;  /* 0x20000033ff137230 */ /* 0x000fe40000004100 */
[----:B------:R-:W4:Y:S01]  /*7330*/  LDL.S16 R51, [R1+0x166] ;  /* 0x0001660001337983 */ /* 0x000f220000100600 */
[----:B--2---:R-:W-:-:S03]  /*7340*/  HADD2.F32 R21, -RZ, R49.H0_H0 ;  /* 0x20000031ff157230 */ /* 0x004fc60000004100 */
[----:B------:R-:W2:Y:S01]  /*7350*/  LDL.S16 R49, [R1+0x168] ;  /* 0x0001680001317983 */ /* 0x000ea20000100600 */
[----:B---3--:R-:W-:-:S03]  /*7360*/  HADD2.F32 R20, -RZ, R59.H0_H0 ;  /* 0x2000003bff147230 */ /* 0x008fc60000004100 */
[----:B------:R-:W3:Y:S01]  /*7370*/  LDL.LU.S16 R59, [R1+0x164] ;  /* 0x00016400013b7983 */ /* 0x000ee20000300600 */
[----:B------:R-:W-:Y:S01]  /*7380*/  FADD.FTZ R16, R16, -UR28 ;  /* 0x8000001c10107e21 */ /* 0x000fe20008010000 */
[----:B------:R-:W-:Y:S01]  /*7390*/  FADD.FTZ R19, R19, -UR28 ;  /* 0x8000001c13137e21 */ /* 0x000fe20008010000 */
[----:B------:R-:W-:Y:S02]  /*73a0*/  HADD2.F32 R12, -RZ, R29.H0_H0 ;  /* 0x2000001dff0c7230 */ /* 0x000fe40000004100 */
[----:B------:R-:W-:Y:S01]  /*73b0*/  FMUL.FTZ R16, R16, UR16 ;  /* 0x0000001010107c20 */ /* 0x000fe20008410000 */
[----:B------:R-:W-:Y:S01]  /*73c0*/  FMUL.FTZ R22, R19, UR16 ;  /* 0x0000001013167c20 */ /* 0x000fe20008410000 */
[----:B------:R-:W-:Y:S01]  /*73d0*/  FADD.FTZ R18, R18, R21 ;  /* 0x0000001512127221 */ /* 0x000fe20000010000 */
[----:B------:R-:W-:Y:S01]  /*73e0*/  FADD.FTZ R20, R20, -UR28 ;  /* 0x8000001c14147e21 */ /* 0x000fe20008010000 */
[----:B------:R-:W-:Y:S01]  /*73f0*/  FMUL.FTZ R19, R13, R12 ;  /* 0x0000000c0d137220 */ /* 0x000fe20000410000 */
[----:B------:R-:W-:Y:S01]  /*7400*/  FADD.FTZ R15, R15, R12 ;  /* 0x0000000c0f0f7221 */ /* 0x000fe20000010000 */
[----:B------:R-:W-:Y:S01]  /*7410*/  FFMA.FTZ R17, R12, R16, R17 ;  /* 0x000000100c117223 */ /* 0x000fe20000010011 */
[----:B------:R-:W-:Y:S01]  /*7420*/  FFMA.FTZ R14, R21, R22, R14 ;  /* 0x00000016150e7223 */ /* 0x000fe2000001000e */
[----:B------:R-:W-:Y:S01]  /*7430*/  FMUL.FTZ R21, R11, R21 ;  /* 0x000000150b157220 */ /* 0x000fe20000410000 */
[----:B------:R-:W-:Y:S01]  /*7440*/  FADD.FTZ R24, R19, R24 ;  /* 0x0000001813187221 */ /* 0x000fe20000010000 */
[----:B------:R-:W-:Y:S01]  /*7450*/  FFMA.FTZ R23, R16, R19, R23 ;  /* 0x0000001310177223 */ /* 0x000fe20000010017 */
[----:B------:R-:W3:Y:S01]  /*7460*/  LDL.LU.S16 R29, [R1+0x16c] ;  /* 0x00016c00011d7983 */ /* 0x000ee20000300600 */
[----:B------:R-:W-:-:S03]  /*7470*/  HADD2.F32 R12, -RZ, R60.H0_H0 ;  /* 0x2000003cff0c7230 */ /* 0x000fc60000004100 */
[----:B------:R-:W3:Y:S01]  /*7480*/  LDL.S16 R60, [R1+0x170] ;  /* 0x00017000013c7983 */ /* 0x000ee20000100600 */
[----:B------:R-:W-:Y:S01]  /*7490*/  FADD.FTZ R24, R24, R21 ;  /* 0x0000001518187221 */ /* 0x000fe20000010000 */
[----:B------:R-:W-:Y:S01]  /*74a0*/  FFMA.FTZ R23, R22, R21, R23 ;  /* 0x0000001516177223 */ /* 0x000fe20000010017 */
[----:B------:R-:W-:Y:S01]  /*74b0*/  FMUL.FTZ R20, R20, UR16 ;  /* 0x0000001014147c20 */ /* 0x000fe20008410000 */
[----:B------:R-:W-:Y:S01]  /*74c0*/  FMUL.FTZ R19, R13, R12 ;  /* 0x0000000c0d137220 */ /* 0x000fe20000410000 */
[----:B------:R-:W-:Y:S01]  /*74d0*/  FADD.FTZ R15, R15, R12 ;  /* 0x0000000c0f0f7221 */ /* 0x000fe20000010000 */
[----:B----4-:R-:W-:Y:S02]  /*74e0*/  HADD2.F32 R16, -RZ, R50.H0_H0 ;  /* 0x20000032ff107230 */ /* 0x010fe40000004100 */
[----:B------:R-:W-:Y:S01]  /*74f0*/  FADD.FTZ R24, R19, R24 ;  /* 0x0000001813187221 */ /* 0x000fe20000010000 */
[----:B------:R-:W4:Y:S01]  /*7500*/  LDL.LU.S16 R50, [R1+0x172] ;  /* 0x0001720001327983 */ /* 0x000f220000300600 */
[----:B------:R-:W-:Y:S01]  /*7510*/  FFMA.FTZ R23, R20, R19, R23 ;  /* 0x0000001314177223 */ /* 0x000fe20000010017 */
[----:B------:R-:W-:Y:S01]  /*7520*/  FFMA.FTZ R17, R12, R20, R17 ;  /* 0x000000140c117223 */ /* 0x000fe20000010011 */
[----:B------:R-:W-:-:S02]  /*7530*/  HADD2.F32 R12, -RZ, R51.H0_H0 ;  /* 0x20000033ff0c7230 */ /* 0x000fc40000004100 */
[----:B------:R-:W4:Y:S01]  /*7540*/  LDL.S16 R51, [R1+0x176] ;  /* 0x0001760001337983 */ /* 0x000f220000100600 */
[----:B--2---:R-:W-:-:S03]  /*7550*/  HADD2.F32 R19, -RZ, R49.H0_H0 ;  /* 0x20000031ff137230 */ /* 0x004fc60000004100 */
[----:B------:R-:W2:Y:S01]  /*7560*/  LDL.LU.S16 R49, [R1+0x174] ;  /* 0x0001740001317983 */ /* 0x000ea20000300600 */
[----:B---3--:R-:W-:-:S03]  /*7570*/  HADD2.F32 R22, -RZ, R59.H0_H0 ;  /* 0x2000003bff167230 */ /* 0x008fc60000004100 */
[----:B------:R-:W3:Y:S01]  /*7580*/  LDL.LU.S16 R59, [R1+0x17a] ;  /* 0x00017a00013b7983 */ /* 0x000ee20000300600 */
[----:B------:R-:W-:-:S04]  /*7590*/  FADD.FTZ R16, R16, -UR28 ;  /* 0x8000001c10107e21 */ /* 0x000fc80008010000 */
[----:B------:R-:W-:Y:S01]  /*75a0*/  FMUL.FTZ R16, R16, UR16 ;  /* 0x0000001010107c20 */ /* 0x000fe20008410000 */
[----:B------:R-:W-:Y:S01]  /*75b0*/  FADD.FTZ R20, R12, -UR28 ;  /* 0x8000001c0c147e21 */ /* 0x000fe20008010000 */
[----:B------:R-:W-:Y:S01]  /*75c0*/  FADD.FTZ R18, R18, R19 ;  /* 0x0000001312127221 */ /* 0x000fe20000010000 */
[----:B------:R-:W-:Y:S02]  /*75d0*/  HADD2.F32 R12, -RZ, R27.H0_H0 ;  /* 0x2000001bff0c7230 */ /* 0x000fe40000004100 */
[----:B------:R-:W-:Y:S01]  /*75e0*/  FFMA.FTZ R14, R19, R16, R14 ;  /* 0x00000010130e7223 */ /* 0x000fe2000001000e */
[----:B------:R-:W-:Y:S01]  /*75f0*/  FMUL.FTZ R19, R11, R19 ;  /* 0x000000130b137220 */ /* 0x000fe20000410000 */
[----:B------:R-:W-:Y:S01]  /*7600*/  FMUL.FTZ R20, R20, UR16 ;  /* 0x0000001014147c20 */ /* 0x000fe20008410000 */
[----:B------:R-:W-:Y:S01]  /*7610*/  FADD.FTZ R22, R22, -UR28 ;  /* 0x8000001c16167e21 */ /* 0x000fe20008010000 */
[----:B------:R-:W-:Y:S01]  /*7620*/  FMUL.FTZ R21, R13, R12 ;  /* 0x0000000c0d157220 */ /* 0x000fe20000410000 */
[----:B------:R-:W-:Y:S01]  /*7630*/  FADD.FTZ R24, R24, R19 ;  /* 0x0000001318187221 */ /* 0x000fe20000010000 */
[----:B------:R-:W-:Y:S01]  /*7640*/  FFMA.FTZ R23, R16, R19, R23 ;  /* 0x0000001310177223 */ /* 0x000fe20000010017 */
[----:B------:R-:W-:-:S02]  /*7650*/  HADD2.F32 R19, -RZ, R26.H0_H0 ;  /* 0x2000001aff137230 */ /* 0x000fc40000004100 */
[----:B------:R-:W-:Y:S01]  /*7660*/  FADD.FTZ R15, R15, R12 ;  /* 0x0000000c0f0f7221 */ /* 0x000fe20000010000 */
[----:B------:R-:W-:Y:S01]  /*7670*/  FFMA.FTZ R17, R12, R20, R17 ;  /* 0x000000140c117223 */ /* 0x000fe20000010011 */
[----:B------:R-:W-:Y:S01]  /*7680*/  FADD.FTZ R24, R21, R24 ;  /* 0x0000001815187221 */ /* 0x000fe20000010000 */
[----:B------:R-:W-:Y:S01]  /*7690*/  FFMA.FTZ R23, R20, R21, R23 ;  /* 0x0000001514177223 */ /* 0x000fe20000010017 */
[----:B------:R-:W-:Y:S01]  /*76a0*/  FMUL.FTZ R22, R22, UR16 ;  /* 0x0000001016167c20 */ /* 0x000fe20008410000 */
[----:B------:R-:W-:Y:S02]  /*76b0*/  HADD2.F32 R12, -RZ, R29.H0_H0 ;  /* 0x2000001dff0c7230 */ /* 0x000fe40000004100 */
[----:B------:R-:W-:Y:S01]  /*76c0*/  FMUL.FTZ R21, R11, R19 ;  /* 0x000000130b157220 */ /* 0x000fe20000410000 */
[----:B------:R-:W-:Y:S02]  /*76d0*/  HADD2.F32 R16, -RZ, R60.H0_H0 ;  /* 0x2000003cff107230 */ /* 0x000fe40000004100 */
[----:B------:R-:W-:Y:S01]  /*76e0*/  FADD.FTZ R18, R18, R19 ;  /* 0x0000001312127221 */ /* 0x000fe20000010000 */
[----:B------:R-:W-:Y:S01]  /*76f0*/  FFMA.FTZ R19, R19, R22, R14 ;  /* 0x0000001613137223 */ /* 0x000fe2000001000e */
[----:B------:R-:W-:Y:S01]  /*7700*/  FADD.FTZ R24, R24, R21 ;  /* 0x0000001518187221 */ /* 0x000fe20000010000 */
[----:B------:R-:W-:Y:S01]  /*7710*/  FFMA.FTZ R23, R22, R21, R23 ;  /* 0x0000001516177223 */ /* 0x000fe20000010017 */
[----:B------:R-:W-:Y:S01]  /*7720*/  FADD.FTZ R14, R12, -UR28 ;  /* 0x8000001c0c0e7e21 */ /* 0x000fe20008010000 */
[----:B------:R-:W-:Y:S01]  /*7730*/  FADD.FTZ R21, R16, -UR28 ;  /* 0x8000001c10157e21 */ /* 0x000fe20008010000 */
[----:B----4-:R-:W-:-:S02]  /*7740*/  HADD2.F32 R12, -RZ, R50.H0_H0 ;  /* 0x20000032ff0c7230 */ /* 0x010fc40000004100 */
[----:B------:R-:W-:Y:S01]  /*7750*/  FMUL.FTZ R14, R14, UR16 ;  /* 0x000000100e0e7c20 */ /* 0x000fe20008410000 */
[----:B------:R-:W-:Y:S02]  /*7760*/  FMUL.FTZ R22, R21, UR16 ;  /* 0x0000001015167c20 */ /* 0x000fe40008410000 */
[----:B------:R-:W-:Y:S01]  /*7770*/  FMUL.FTZ R21, R13, R12 ;  /* 0x0000000c0d157220 */ /* 0x000fe20000410000 */
[----:B------:R-:W-:Y:S02]  /*7780*/  HADD2.F32 R20, -RZ, R51.H0_H0 ;  /* 0x20000033ff147230 */ /* 0x000fe40000004100 */
[----:B------:R-:W-:Y:S01]  /*7790*/  FADD.FTZ R15, R15, R12 ;  /* 0x0000000c0f0f7221 */ /* 0x000fe20000010000 */
[----:B------:R-:W-:Y:S01]  /*77a0*/  FFMA.FTZ R17, R12, R14, R17 ;  /* 0x0000000e0c117223 */ /* 0x000fe20000010011 */
[----:B------:R-:W-:Y:S01]  /*77b0*/  FFMA.FTZ R23, R14, R21, R23 ;  /* 0x000000150e177223 */ /* 0x000fe20000010017 */
[----:B------:R-:W-:Y:S01]  /*77c0*/  FMUL.FTZ R25, R11, R20 ;  /* 0x000000140b197220 */ /* 0x000fe20000410000 */
[----:B------:R-:W-:Y:S01]  /*77d0*/  FADD.FTZ R24, R21, R24 ;  /* 0x0000001815187221 */ /* 0x000fe20000010000 */
[----:B------:R-:W-:-:S02]  /*77e0*/  HADD2.F32 R14, -RZ, R56.H0_H0 ;  /* 0x20000038ff0e7230 */ /* 0x000fc40000004100 */
[----:B------:R-:W-:Y:S01]  /*77f0*/  FFMA.FTZ R23, R22, R25, R23 ;  /* 0x0000001916177223 */ /* 0x000fe20000010017 */
[----:B------:R-:W-:Y:S01]  /*7800*/  FADD.FTZ R24, R24, R25 ;  /* 0x0000001918187221 */ /* 0x000fe20000010000 */
[----:B------:R-:W-:Y:S01]  /*7810*/  FADD.FTZ R18, R18, R20 ;  /* 0x0000001412127221 */ /* 0x000fe20000010000 */
[----:B------:R-:W-:Y:S01]  /*7820*/  FFMA.FTZ R19, R20, R22, R19 ;  /* 0x0000001614137223 */ /* 0x000fe20000010013 */
[----:B------:R-:W-:-:S05]  /*7830*/  HADD2.F32 R22, -RZ, R7.H1_H1 ;  /* 0x30000007ff167230 */ /* 0x000fca0000004100 */
[----:B------:R-:W-:-:S04]  /*7840*/  FADD.FTZ R22, R22, -UR28 ;  /* 0x8000001c16167e21 */ /* 0x000fc80008010000 */
[----:B------:R-:W-:Y:S01]  /*7850*/  FMUL.FTZ R22, R22, UR16 ;  /* 0x0000001016167c20 */ /* 0x000fe20008410000 */
[----:B--2---:R-:W-:-:S05]  /*7860*/  HADD2.F32 R16, -RZ, R49.H0_H0 ;  /* 0x20000031ff107230 */ /* 0x004fca0000004100 */
[----:B------:R-:W-:Y:S01]  /*7870*/  FADD.FTZ R16, R16, -UR28 ;  /* 0x8000001c10107e21 */ /* 0x000fe20008010000 */
[----:B---3--:R-:W-:-:S03]  /*7880*/  HADD2.F32 R12, -RZ, R59.H0_H0 ;  /* 0x2000003bff0c7230 */ /* 0x008fc60000004100 */
[----:B------:R-:W-:Y:S02]  /*7890*/  FMUL.FTZ R16, R16, UR16 ;  /* 0x0000001010107c20 */ /* 0x000fe40008410000 */
[----:B------:R-:W-:Y:S01]  /*78a0*/  FMUL.FTZ R21, R13, R12 ;  /* 0x0000000c0d157220 */ /* 0x000fe20000410000 */
[----:B------:R-:W-:Y:S01]  /*78b0*/  FADD.FTZ R15, R15, R12 ;  /* 0x0000000c0f0f7221 */ /* 0x000fe20000010000 */
[----:B------:R-:W-:Y:S01]  /*78c0*/  FFMA.FTZ R17, R12, R16, R17 ;  /* 0x000000100c117223 */ /* 0x000fe20000010011 */
[----:B------:R-:W-:Y:S02]  /*78d0*/  HADD2.F32 R12, -RZ, R57.H0_H0 ;  /* 0x20000039ff0c7230 */ /* 0x000fe40000004100 */
[----:B------:R-:W-:Y:S01]  /*78e0*/  FFMA.FTZ R23, R16, R21, R23 ;  /* 0x0000001510177223 */ /* 0x000fe20000010017 */
[----:B------:R-:W-:Y:S01]  /*78f0*/  FADD.FTZ R16, R14, -UR28 ;  /* 0x8000001c0e107e21 */ /* 0x000fe20008010000 */
[----:B------:R-:W-:Y:S02]  /*7900*/  HADD2.F32 R14, -RZ, R54.H0_H0 ;  /* 0x20000036ff0e7230 */ /* 0x000fe40000004100 */
[----:B------:R-:W-:Y:S01]  /*7910*/  FADD.FTZ R20, R12, -UR28 ;  /* 0x8000001c0c147e21 */ /* 0x000fe20008010000 */
[----:B------:R-:W-:Y:S01]  /*7920*/  FADD.FTZ R24, R21, R24 ;  /* 0x0000001815187221 */ /* 0x000fe20000010000 */
[----:B------:R-:W-:Y:S01]  /*7930*/  FMUL.FTZ R16, R16, UR16 ;  /* 0x0000001010107c20 */ /* 0x000fe20008410000 */
[----:B------:R-:W-:Y:S01]  /*7940*/  FMUL.FTZ R7, R11, R14 ;  /* 0x0000000e0b077220 */ /* 0x000fe20000410000 */
[----:B------:R-:W-:-:S02]  /*7950*/  HADD2.F32 R12, -RZ, R55.H0_H0 ;  /* 0x20000037ff0c7230 */ /* 0x000fc40000004100 */
[----:B------:R-:W-:Y:S01]  /*7960*/  FMUL.FTZ R20, R20, UR16 ;  /* 0x0000001014147c20 */ /* 0x000fe20008410000 */
[----:B------:R-:W-:Y:S01]  /*7970*/  FADD.FTZ R24, R24, R7 ;  /* 0x0000000718187221 */ /* 0x000fe20000010000 */
[----:B------:R-:W-:Y:S01]  /*7980*/  FFMA.FTZ R23, R16, R7, R23 ;  /* 0x0000000710177223 */ /* 0x000fe20000010017 */
[----:B------:R-:W-:Y:S02]  /*7990*/  HADD2.F32 R7, -RZ, R41.H0_H0 ;  /* 0x20000029ff077230 */ /* 0x000fe40000004100 */
[----:B------:R-:W-:Y:S01]  /*79a0*/  FADD.FTZ R15, R15, R12 ;  /* 0x0000000c0f0f7221 */ /* 0x000fe20000010000 */
[----:B------:R-:W-:Y:S01]  /*79b0*/  FFMA.FTZ R17, R12, R20, R17 ;  /* 0x000000140c117223 */ /* 0x000fe20000010011 */
[----:B------:R-:W-:Y:S01]  /*79c0*/  FMUL.FTZ R21, R13, R12 ;  /* 0x0000000c0d157220 */ /* 0x000fe20000410000 */
[----:B------:R-:W-:Y:S02]  /*79d0*/  HADD2.F32 R12, -RZ, R48.H0_H0 ;  /* 0x20000030ff0c7230 */ /* 0x000fe40000004100 */
[----:B------:R-:W-:Y:S01]  /*79e0*/  FADD.FTZ R18, R18, R14 ;  /* 0x0000000e12127221 */ /* 0x000fe20000010000 */
[----:B------:R-:W-:Y:S01]  /*79f0*/  FFMA.FTZ R19, R14, R16, R19 ;  /* 0x000000100e137223 */ /* 0x000fe20000010013 */
[----:B------:R-:W-:Y:S01]  /*7a00*/  FADD.FTZ R7, R7, -UR28 ;  /* 0x8000001c07077e21 */ /* 0x000fe20008010000 */
[----:B------:R-:W-:Y:S01]  /*7a10*/  FADD.FTZ R24, R21, R24 ;  /* 0x0000001815187221 */ /* 0x000fe20000010000 */
[----:B------:R-:W-:Y:S01]  /*7a20*/  FFMA.FTZ R23, R20, R21, R23 ;  /* 0x0000001514177223 */ /* 0x000fe20000010017 */
[----:B------:R-:W-:-:S02]  /*7a30*/  HADD2.F32 R14, -RZ, R3.H0_H0 ;  /* 0x20000003ff0e7230 */ /* 0x000fc40000004100 */
[----:B------:R-:W-:Y:S01]  /*7a40*/  FMUL.FTZ R21, R11, R12 ;  /* 0x0000000c0b157220 */ /* 0x000fe20000410000 */
[----:B------:R-:W-:Y:S01]  /*7a50*/  FADD.FTZ R18, R18, R12 ;  /* 0x0000000c12127221 */ /* 0x000fe20000010000 */
[----:B------:R-:W-:Y:S01]  /*7a60*/  FFMA.FTZ R19, R12, R22, R19 ;  /* 0x000000160c137223 */ /* 0x000fe20000010013 */
[----:B------:R-:W-:Y:S02]  /*7a70*/  HADD2.F32 R12, -RZ, R40.H0_H0 ;  /* 0x20000028ff0c7230 */ /* 0x000fe40000004100 */
[----:B------:R-:W-:Y:S01]  /*7a80*/  FMUL.FTZ R7, R7, UR16 ;  /* 0x0000001007077c20 */ /* 0x000fe20008410000 */
[----:B------:R-:W-:Y:S01]  /*7a90*/  FADD.FTZ R16, R14, -UR28 ;  /* 0x8000001c0e107e21 */ /* 0x000fe20008010000 */
[----:B------:R-:W-:Y:S02]  /*7aa0*/  HADD2.F32 R3, -RZ, R3.H1_H1 ;  /* 0x30000003ff037230 */ /* 0x000fe40000004100 */
[----:B------:R-:W-:Y:S01]  /*7ab0*/  FADD.FTZ R25, R24, R21 ;  /* 0x0000001518197221 */ /* 0x000fe20000010000 */
[----:B------:R-:W-:Y:S01]  /*7ac0*/  FADD.FTZ R15, R15, R12 ;  /* 0x0000000c0f0f7221 */ /* 0x000fe20000010000 */
[----:B------:R-:W-:Y:S01]  /*7ad0*/  FFMA.FTZ R17, R12, R7, R17 ;  /* 0x000000070c117223 */ /* 0x000fe20000010011 */
[----:B------:R-:W-:Y:S01]  /*7ae0*/  FFMA.FTZ R22, R22, R21, R23 ;  /* 0x0000001516167223 */ /* 0x000fe20000010017 */
[----:B------:R-:W-:-:S02]  /*7af0*/  HADD2.F32 R14, -RZ, R4.H0_H0 ;  /* 0x20000004ff0e7230 */ /* 0x000fc40000004100 */
[----:B------:R-:W-:Y:S01]  /*7b00*/  FMUL.FTZ R12, R13, R12 ;  /* 0x0000000c0d0c7220 */ /* 0x000fe20000410000 */
[----:B------:R-:W-:Y:S01]  /*7b10*/  FMUL.FTZ R21, R16, UR16 ;  /* 0x0000001010157c20 */ /* 0x000fe20008410000 */
[----:B------:R-:W-:Y:S02]  /*7b20*/  FADD.FTZ R3, R3, -UR28 ;  /* 0x8000001c03037e21 */ /* 0x000fe40008010000 */
[----:B------:R-:W-:Y:S01]  /*7b30*/  FADD.FTZ R25, R12, R25 ;  /* 0x000000190c197221 */ /* 0x000fe20000010000 */
[----:B------:R-:W-:Y:S01]  /*7b40*/  FFMA.FTZ R22, R7, R12, R22 ;  /* 0x0000000c07167223 */ /* 0x000fe20000010016 */
[----:B------:R-:W-:Y:S01]  /*7b50*/  FADD.FTZ R18, R18, R14 ;  /* 0x0000000e12127221 */ /* 0x000fe20000010000 */
[----:B------:R-:W-:Y:S01]  /*7b60*/  FFMA.FTZ R19, R14, R21, R19 ;  /* 0x000000150e137223 */ /* 0x000fe20000010013 */
[----:B------:R-:W-:Y:S02]  /*7b70*/  HADD2.F32 R12, -RZ, R39.H0_H0 ;  /* 0x20000027ff0c7230 */ /* 0x000fe40000004100 */
[----:B------:R-:W-:Y:S01]  /*7b80*/  FMUL.FTZ R14, R11, R14 ;  /* 0x0000000e0b0e7220 */ /* 0x000fe20000410000 */
[----:B------:R-:W-:Y:S01]  /*7b90*/  FMUL.FTZ R3, R3, UR16 ;  /* 0x0000001003037c20 */ /* 0x000fe20008410000 */
[----:B------:R-:W-:-:S02]  /*7ba0*/  HADD2.F32 R7, -RZ, R4.H1_H1 ;  /* 0x30000004ff077230 */ /* 0x000fc40000004100 */
        /* <DEDUP_REMOVED lines=21> */
[----:B------:R-:W-:Y:S01]  /*7d00*/  FFMA.FTZ R22, R7, R4, R22 ;  /* 0x0000000407167223 */ /* 0x000fe20000010016 */
[----:B------:R-:W-:Y:S01]  /*7d10*/  FADD.FTZ R25, R25, R4 ;  /* 0x0000000419197221 */ /* 0x000fe20000010000 */
[----:B------:R-:W-:Y:S01]  /*7d20*/  FADD.FTZ R14, R14, -UR28 ;  /* 0x8000001c0e0e7e21 */ /* 0x000fe20008010000 */
[----:B------:R-:W-:-:S02]  /*7d30*/  HADD2.F32 R4, -RZ, R6.H0_H0 ;  /* 0x20000006ff047230 */ /* 0x000fc40000004100 */
[----:B------:R-:W-:Y:S01]  /*7d40*/  FFMA.FTZ R22, R3, R12, R22 ;  /* 0x0000000c03167223 */ /* 0x000fe20000010016 */
[----:B------:R-:W-:Y:S01]  /*7d50*/  FADD.FTZ R25, R12, R25 ;  /* 0x000000190c197221 */ /* 0x000fe20000010000 */
[----:B------:R-:W-:Y:S01]  /*7d60*/  FMUL.FTZ R3, R14, UR16 ;  /* 0x000000100e037c20 */ /* 0x000fe20008410000 */
[----:B------:R-:W-:Y:S02]  /*7d70*/  HADD2.F32 R5, -RZ, R5.H1_H1 ;  /* 0x30000005ff057230 */ /* 0x000fe40000004100 */
[----:B------:R-:W-:Y:S01]  /*7d80*/  FMUL.FTZ R12, R11, R4 ;  /* 0x000000040b0c7220 */ /* 0x000fe20000410000 */
[----:B------:R-:W-:Y:S01]  /*7d90*/  FADD.FTZ R18, R18, R4 ;  /* 0x0000000412127221 */ /* 0x000fe20000010000 */
[----:B------:R-:W-:Y:S01]  /*7da0*/  FFMA.FTZ R19, R4, R3, R19 ;  /* 0x0000000304137223 */ /* 0x000fe20000010013 */
        /* <DEDUP_REMOVED lines=21> */
[----:B------:R-:W-:Y:S01]  /*7f00*/  FMUL.FTZ R7, R13, R6 ;  /* 0x000000060d077220 */ /* 0x000fe20000410000 */
[----:B------:R-:W-:-:S02]  /*7f10*/  HADD2.F32 R10, -RZ, R10.H0_H0 ;  /* 0x2000000aff0a7230 */ /* 0x000fc40000004100 */
[----:B------:R-:W-:Y:S01]  /*7f20*/  FFMA.FTZ R21, R3, R12, R22 ;  /* 0x0000000c03157223 */ /* 0x000fe20000010016 */
[----:B------:R-:W-:Y:S01]  /*7f30*/  FMUL.FTZ R8, R8, UR16 ;  /* 0x0000001008087c20 */ /* 0x000fe20008410000 */
[----:B------:R-:W-:Y:S01]  /*7f40*/  FADD.FTZ R9, R9, -UR28 ;  /* 0x8000001c09097e21 */ /* 0x000fe20008010000 */
[----:B------:R-:W-:Y:S02]  /*7f50*/  HADD2.F32 R12, -RZ, R87.H0_H0 ;  /* 0x20000057ff0c7230 */ /* 0x000fe40000004100 */
[----:B------:R-:W-:Y:S01]  /*7f60*/  FADD.FTZ R16, R7, R16 ;  /* 0x0000001007107221 */ /* 0x000fe20000010000 */
[----:B------:R-:W-:Y:S01]  /*7f70*/  FMUL.FTZ R5, R11, R4 ;  /* 0x000000040b057220 */ /* 0x000fe20000410000 */
[----:B------:R-:W-:Y:S01]  /*7f80*/  FFMA.FTZ R21, R8, R7, R21 ;  /* 0x0000000708157223 */ /* 0x000fe20000010015 */
[----:B------:R-:W-:Y:S01]  /*7f90*/  FMUL.FTZ R20, R9, UR16 ;  /* 0x0000001009147c20 */ /* 0x000fe20008410000 */
[----:B------:R-:W-:Y:S01]  /*7fa0*/  FADD.FTZ R10, R10, -UR28 ;  /* 0x8000001c0a0a7e21 */ /* 0x000fe20008010000 */
[----:B------:R-:W-:Y:S01]  /*7fb0*/  FFMA.FTZ R19, R14, R3, R19 ;  /* 0x000000030e137223 */ /* 0x000fe20000010013 */
[----:B------:R-:W-:Y:S01]  /*7fc0*/  FADD.FTZ R18, R18, R14 ;  /* 0x0000000e12127221 */ /* 0x000fe20000010000 */
        /* <DEDUP_REMOVED lines=13> */
.L_x_1142:
        /* <DEDUP_REMOVED lines=11> */
[----:B------:R-:W-:Y:S01]  /*8150*/  FFMA.FTZ R26, R11, R14, R0 ;  /* 0x0000000e0b1a7223 */ /* 0x000fe20000010000 */
[----:B------:R-:W-:Y:S01]  /*8160*/  FMUL.FTZ R28, R28, UR16 ;  /* 0x000000101c1c7c20 */ /* 0x000fe20008410000 */
[----:B------:R-:W-:Y:S01]  /*8170*/  FFMA.FTZ R19, R13, R12, R2 ;  /* 0x0000000c0d137223 */ /* 0x000fe20000010002 */
        /* <DEDUP_REMOVED lines=9> */
[--C-:B------:R-:W-:Y:S02]  /*8210*/  HADD2.F32 R37, -RZ, R93.reuse.H1_H1 ;  /* 0x3000005dff257230 */ /* 0x100fe40000004100 */
[----:B------:R-:W1:Y:S01]  /*8220*/  MUFU.EX2 R17, R17 ;  /* 0x0000001100117308 */ /* 0x000e620000000800 */
[----:B------:R-:W-:Y:S02]  /*8230*/  HADD2.F32 R36, -RZ, R92.H1_H1 ;  /* 0x3000005cff247230 */ /* 0x000fe40000004100 */
[----:B------:R-:W-:Y:S01]  /*8240*/  HADD2.F32 R93, -RZ, R93.H0_H0 ;  /* 0x2000005dff5d7230 */ /* 0x000fe20000004100 */
[----:B------:R-:W2:Y:S01]  /*8250*/  MUFU.EX2 R16, R16 ;  /* 0x0000001000107308 */ /* 0x000ea20000000800 */
[----:B------:R-:W-:-:S02]  /*8260*/  HADD2.F32 R29, -RZ, R91.H1_H1 ;  /* 0x3000005bff1d7230 */ /* 0x000fc40000004100 */
[----:B------:R-:W-:Y:S01]  /*8270*/  HADD2.F32 R53, -RZ, R87.H1_H1 ;  /* 0x30000057ff357230 */ /* 0x000fe20000004100 */
[----:B------:R-:W3:Y:S01]  /*8280*/  MUFU.EX2 R18, R18 ;  /* 0x0000001200127308 */ /* 0x000ee20000000800 */
[----:B------:R-:W-:Y:S02]  /*8290*/  HADD2.F32 R45, -RZ, R86.H0_H0 ;  /* 0x20000056ff2d7230 */ /* 0x000fe40000004100 */
[----:B0-----:R-:W-:Y:S01]  /*82a0*/  FADD.FTZ R15, R15, 1 ;  /* 0x3f8000000f0f7421 */ /* 0x001fe20000010000 */
[----:B------:R-:W-:Y:S02]  /*82b0*/  HADD2.F32 R51, -RZ, R84.H0_H0 ;  /* 0x20000054ff337230 */ /* 0x000fe40000004100 */
[----:B------:R-:W-:Y:S01]  /*82c0*/  FADD.FTZ R53, R53, -UR28 ;  /* 0x8000001c35357e21 */ /* 0x000fe20008010000 */
[----:B------:R-:W-:Y:S02]  /*82d0*/  HADD2.F32 R52, -RZ, R85.H1_H1 ;  /* 0x30000055ff347230 */ /* 0x000fe40000004100 */
[----:B-1----:R-:W-:Y:S01]  /*82e0*/  FADD.FTZ R17, R17, 1 ;  /* 0x3f80000011117421 */ /* 0x002fe20000010000 */
[----:B------:R-:W-:Y:S01]  /*82f0*/  HADD2.F32 R48, -RZ, R83.H1_H1 ;  /* 0x30000053ff307230 */ /* 0x000fe20000004100 */
[----:B------:R-:W0:Y:S01]  /*8300*/  MUFU.RCP R15, R15 ;  /* 0x0000000f000f7308 */ /* 0x000e220000001000 */
[----:B------:R-:W-:Y:S01]  /*8310*/  FMUL.FTZ R53, R53, UR16 ;  /* 0x0000001035357c20 */ /* 0x000fe20008410000 */
[----:B--2---:R-:W-:Y:S01]  /*8320*/  FADD.FTZ R16, R16, 1 ;  /* 0x3f80000010107421 */ /* 0x004fe20000010000 */
[----:B------:R-:W-:Y:S01]  /*8330*/  FADD.FTZ R51, R51, -UR28 ;  /* 0x8000001c33337e21 */ /* 0x000fe20008010000 */
[----:B------:R-:W-:Y:S01]  /*8340*/  FADD.FTZ R48, R48, -UR28 ;  /* 0x8000001c30307e21 */ /* 0x000fe20008010000 */
[----:B------:R-:W-:Y:S01]  /*8350*/  FFMA.FTZ R46, R11, R53, R0 ;  /* 0x000000350b2e7223 */ /* 0x000fe20000010000 */
[----:B---3--:R-:W-:Y:S01]  /*8360*/  FADD.FTZ R18, R18, 1 ;  /* 0x3f80000012127421 */ /* 0x008fe20000010000 */
[----:B------:R-:W-:Y:S01]  /*8370*/  FMUL.FTZ R51, R51, UR16 ;  /* 0x0000001033337c20 */ /* 0x000fe20008410000 */
[----:B------:R-:W1:Y:S01]  /*8380*/  MUFU.RCP R17, R17 ;  /* 0x0000001100117308 */ /* 0x000e620000001000 */
[----:B------:R-:W-:-:S02]  /*8390*/  HADD2.F32 R50, -RZ, R85.H0_H0 ;  /* 0x20000055ff327230 */ /* 0x000fc40000004100 */
[----:B------:R-:W-:Y:S01]  /*83a0*/  FMUL.FTZ R48, R48, UR16 ;  /* 0x0000001030307c20 */ /* 0x000fe20008410000 */
[----:B------:R-:W-:Y:S02]  /*83b0*/  HADD2.F32 R49, -RZ, R82.H1_H1 ;  /* 0x30000052ff317230 */ /* 0x000fe40000004100 */
[----:B------:R-:W-:Y:S02]  /*83c0*/  HADD2.F32 R57, -RZ, R72.H1_H1 ;  /* 0x30000048ff397230 */ /* 0x000fe40000004100 */
[----:B------:R-:W-:Y:S01]  /*83d0*/  HADD2.F32 R58, -RZ, R58.H0_H0 ;  /* 0x2000003aff3a7230 */ /* 0x000fe20000004100 */
[----:B------:R-:W2:Y:S01]  /*83e0*/  MUFU.RCP R16, R16 ;  /* 0x0000001000107308 */ /* 0x000ea20000001000 */
[----:B0-----:R-:W-:Y:S01]  /*83f0*/  FMUL.FTZ R35, R35, R15 ;  /* 0x0000000f23237220 */ /* 0x001fe20000410000 */
[----:B------:R-:W-:-:S04]  /*8400*/  FADD.FTZ R20, -R15, 1 ;  /* 0x3f8000000f147421 */ /* 0x000fc80000010100 */
[----:B------:R-:W-:Y:S02]  /*8410*/  FFMA.FTZ R26, R26, R20, 1 ;  /* 0x3f8000001a1a7423 */ /* 0x000fe40000010014 */
[----:B------:R0:W3:Y:S01]  /*8420*/  MUFU.RCP R15, R18 ;  /* 0x00000012000f7308 */ /* 0x0000e20000001000 */
[----:B-1----:R-:W-:Y:S01]  /*8430*/  FMUL.FTZ R34, R34, R17 ;  /* 0x0000001122227220 */ /* 0x002fe20000410000 */
[----:B------:R-:W-:Y:S01]  /*8440*/  FADD.FTZ R17, -R17, 1 ;  /* 0x3f80000011117421 */ /* 0x000fe20000010100 */
[----:B------:R-:W-:-:S03]  /*8450*/  FMUL.FTZ R35, R35, R26 ;  /* 0x0000001a23237220 */ /* 0x000fc60000410000 */
[----:B------:R-:W-:Y:S01]  /*8460*/  FFMA.FTZ R19, R19, R17, 1 ;  /* 0x3f80000013137423 */ /* 0x000fe20000010011 */
[----:B0-----:R-:W-:Y:S02]  /*8470*/  HADD2.F32 R18, -RZ, R47.H0_H0 ;  /* 0x2000002fff127230 */ /* 0x001fe40000004100 */
[----:B--2---:R-:W-:Y:S01]  /*8480*/  FMUL.FTZ R37, R37, R16 ;  /* 0x0000001025257220 */ /* 0x004fe20000410000 */
[----:B------:R-:W-:Y:S01]  /*8490*/  FADD.FTZ R16, -R16, 1 ;  /* 0x3f80000010107421 */ /* 0x000fe20000010100 */
[----:B------:R-:W-:Y:S01]  /*84a0*/  FMUL.FTZ R34, R34, R19 ;  /* 0x0000001322227220 */ /* 0x000fe20000410000 */
[----:B------:R-:W-:Y:S02]  /*84b0*/  HADD2.F32 R47, -RZ, R84.H1_H1 ;  /* 0x30000054ff2f7230 */ /* 0x000fe40000004100 */
[----:B------:R-:W-:Y:S01]  /*84c0*/  FADD.FTZ R18, R18, -UR28 ;  /* 0x8000001c12127e21 */ /* 0x000fe20008010000 */
[----:B------:R-:W-:-:S03]  /*84d0*/  FFMA.FTZ R39, R39, R16, 1 ;  /* 0x3f80000027277423 */ /* 0x000fc60000010010 */
[----:B------:R-:W-:Y:S01]  /*84e0*/  FMUL.FTZ R21, R18, UR16 ;  /* 0x0000001012157c20 */ /* 0x000fe20008410000 */
[----:B---3--:R-:W-:Y:S01]  /*84f0*/  FMUL.FTZ R36, R36, R15 ;  /* 0x0000000f24247220 */ /* 0x008fe20000410000 */
[----:B------:R-:W-:Y:S01]  /*8500*/  FADD.FTZ R18, R93, -UR28 ;  /* 0x8000001c5d127e21 */ /* 0x000fe20008010000 */
[----:B------:R-:W-:Y:S01]  /*8510*/  FADD.FTZ R15, -R15, 1 ;  /* 0x3f8000000f0f7421 */ /* 0x000fe20000010100 */
[----:B------:R-:W-:Y:S01]  /*8520*/  FFMA.FTZ R17, R11, R21, R0 ;  /* 0x000000150b117223 */ /* 0x000fe20000010000 */
[----:B------:R-:W-:Y:S01]  /*8530*/  FMUL.FTZ R37, R37, R39 ;  /* 0x0000002725257220 */ /* 0x000fe20000410000 */
[----:B------:R-:W-:Y:S01]  /*8540*/  FMUL.FTZ R18, R18, UR16 ;  /* 0x0000001012127c20 */ /* 0x000fe20008410000 */
[----:B------:R-:W-:Y:S01]  /*8550*/  FFMA.FTZ R23, R23, R15, 1 ;  /* 0x3f80000017177423 */ /* 0x000fe2000001000f */
[----:B------:R-:W-:Y:S01]  /*8560*/  FMUL.FTZ R16, R17, -1.4426950216293334961 ;  /* 0xbfb8aa3b11107820 */ /* 0x000fe20000410000 */
[----:B------:R-:W-:Y:S02]  /*8570*/  HADD2.F32 R15, -RZ, R92.H0_H0 ;  /* 0x2000005cff0f7230 */ /* 0x000fe40000004100 */
[----:B------:R-:W-:Y:S01]  /*8580*/  FFMA.FTZ R20, R13, R18, R2 ;  /* 0x000000120d147223 */ /* 0x000fe20000010002 */
[----:B------:R-:W-:Y:S01]  /*8590*/  FMUL.FTZ R36, R36, R23 ;  /* 0x0000001724247220 */ /* 0x000fe20000410000 */
[----:B------:R-:W-:Y:S01]  /*85a0*/  FADD.FTZ R47, R47, -UR28 ;  /* 0x8000001c2f2f7e21 */ /* 0x000fe20008010000 */
[----:B------:R-:W2:Y:S01]  /*85b0*/  LDL.S16 R93, [R1+0x11e] ;  /* 0x00011e00015d7983 */ /* 0x000ea20000100600 */
[----:B------:R-:W0:Y:S01]  /*85c0*/  MUFU.EX2 R16, R16 ;  /* 0x0000001000107308 */ /* 0x000e220000000800 */
[----:B------:R-:W-:Y:S01]  /*85d0*/  FADD.FTZ R15, R15, -UR28 ;  /* 0x8000001c0f0f7e21 */ /* 0x000fe20008010000 */
[----:B------:R-:W-:Y:S01]  /*85e0*/  FMUL.FTZ R24, R20, -1.4426950216293334961 ;  /* 0xbfb8aa3b14187820 */ /* 0x000fe20000410000 */
[----:B------:R-:W-:Y:S01]  /*85f0*/  FMUL.FTZ R47, R47, UR16 ;  /* 0x000000102f2f7c20 */ /* 0x000fe20008410000 */
[----:B------:R-:W-:-:S02]  /*8600*/  HADD2.F32 R60, -RZ, R71.H0_H0 ;  /* 0x20000047ff3c7230 */ /* 0x000fc40000004100 */
[----:B------:R-:W-:Y:S01]  /*8610*/  FMUL.FTZ R15, R15, UR16 ;  /* 0x000000100f0f7c20 */ /* 0x000fe20008410000 */
[----:B------:R-:W-:Y:S01]  /*8620*/  HADD2.F32 R61, -RZ, R61.H0_H0 ;  /* 0x2000003dff3d7230 */ /* 0x000fe20000004100 */
[----:B------:R-:W3:Y:S01]  /*8630*/  LDL.LU.S16 R92, [R1+0x11c] ;  /* 0x00011c00015c7983 */ /* 0x000ee20000300600 */
[----:B------:R-:W1:Y:S01]  /*8640*/  MUFU.EX2 R24, R24 ;  /* 0x0000001800187308 */ /* 0x000e620000000800 */
[----:B------:R-:W-:Y:S01]  /*8650*/  FFMA.FTZ R22, R11, R15, R0 ;  /* 0x0000000f0b167223 */ /* 0x000fe20000010000 */
[----:B0-----:R-:W-:-:S04]  /*8660*/  FADD.FTZ R16, R16, 1 ;  /* 0x3f80000010107421 */ /* 0x001fc80000010000 */
[----:B------:R0:W4:Y:S01]  /*8670*/  MUFU.RCP R27, R16 ;  /* 0x00000010001b7308 */ /* 0x0001220000001000 */
[----:B-1----:R-:W-:Y:S01]  /*8680*/  FADD.FTZ R24, R24, 1 ;  /* 0x3f80000018187421 */ /* 0x002fe20000010000 */
[----:B0-----:R-:W-:-:S06]  /*8690*/  FMUL.FTZ R16, R22, -1.4426950216293334961 ;  /* 0xbfb8aa3b16107820 */ /* 0x001fcc0000410000 */
[----:B------:R-:W0:Y:S08]  /*86a0*/  MUFU.RCP R24, R24 ;  /* 0x0000001800187308 */ /* 0x000e300000001000 */
[----:B------:R-:W1:Y:S01]  /*86b0*/  MUFU.EX2 R16, R16 ;  /* 0x0000001000107308 */ /* 0x000e620000000800 */
[----:B----4-:R-:W-:Y:S01]  /*86c0*/  FMUL.FTZ R29, R29, R27 ;  /* 0x0000001b1d1d7220 */ /* 0x010fe20000410000 */
[----:B------:R-:W-:-:S04]  /*86d0*/  FADD.FTZ R27, -R27, 1 ;  /* 0x3f8000001b1b7421 */ /* 0x000fc80000010100 */
[----:B------:R-:W-:Y:S01]  /*86e0*/  FFMA.FTZ R17, R17, R27, 1 ;  /* 0x3f80000011117423 */ /* 0x000fe2000001001b */
[--C-:B------:R-:W-:Y:S02]  /*86f0*/  HADD2.F32 R27, -RZ, R90.reuse.H1_H1 ;  /* 0x3000005aff1b7230 */ /* 0x100fe40000004100 */
[----:B------:R-:W-:Y:S02]  /*8700*/  HADD2.F32 R90, -RZ, R90.H0_H0 ;  /* 0x2000005aff5a7230 */ /* 0x000fe40000004100 */
[----:B------:R-:W-:Y:S01]  /*8710*/  FMUL.FTZ R29, R29, R17 ;  /* 0x000000111d1d7220 */ /* 0x000fe20000410000 */
[----:B0-----:R-:W-:Y:S01]  /*8720*/  FMUL.FTZ R27, R27, R24 ;  /* 0x000000181b1b7220 */ /* 0x001fe20000410000 */
[----:B------:R-:W-:Y:S01]  /*8730*/  FADD.FTZ R24, -R24, 1 ;  /* 0x3f80000018187421 */ /* 0x000fe20000010100 */
[----:B-1----:R-:W-:Y:S01]  /*8740*/  FADD.FTZ R16, R16, 1 ;  /* 0x3f80000010107421 */ /* 0x002fe20000010000 */
[----:B------:R-:W-:Y:S02]  /*8750*/  FADD.FTZ R90, R90, -UR28 ;  /* 0x8000001c5a5a7e21 */ /* 0x000fe40008010000 */
[----:B------:R-:W-:Y:S01]  /*8760*/  FFMA.FTZ R20, R20, R24, 1 ;  /* 0x3f80000014147423 */ /* 0x000fe20000010018 */
[----:B------:R-:W-:-:S02]  /*8770*/  HADD2.F32 R24, -RZ, R91.H0_H0 ;  /* 0x2000005bff187230 */ /* 0x000fc40000004100 */
[----:B------:R-:W0:Y:S01]  /*8780*/  MUFU.RCP R16, R16 ;  /* 0x0000001000107308 */ /* 0x000e220000001000 */
[----:B------:R-:W-:Y:S01]  /*8790*/  FMUL.FTZ R27, R27, R20 ;  /* 0x000000141b1b7220 */ /* 0x000fe20000410000 */
[----:B------:R-:W-:Y:S01]  /*87a0*/  FADD.FTZ R60, R60, -UR28 ;  /* 0x8000001c3c3c7e21 */ /* 0x000fe20008010000 */
[----:B------:R-:W4:Y:S01]  /*87b0*/  LDL.S16 R91, [R1+0x12a] ;  /* 0x00012a00015b7983 */ /* 0x000f220000100600 */
[----:B0-----:R-:W-:Y:S01]  /*87c0*/  FMUL.FTZ R24, R24, R16 ;  /* 0x0000001018187220 */ /* 0x001fe20000410000 */
[----:B------:R-:W-:-:S04]  /*87d0*/  FADD.FTZ R16, -R16, 1 ;  /* 0x3f80000010107421 */ /* 0x000fc80000010100 */
[----:B------:R-:W-:Y:S01]  /*87e0*/  FFMA.FTZ R22, R22, R16, 1 ;  /* 0x3f80000016167423 */ /* 0x000fe20000010010 */
[----:B------:R-:W-:Y:S01]  /*87f0*/  FMUL.FTZ R16, R90, UR16 ;  /* 0x000000105a107c20 */ /* 0x000fe20008410000 */
[----:B------:R-:W-:Y:S01]  /*8800*/  HADD2.F32 R63, -RZ, R63.H0_H0 ;  /* 0x2000003fff3f7230 */ /* 0x000fe20000004100 */
[----:B------:R-:W4:Y:S01]  /*8810*/  LDL.LU.S16 R90, [R1+0x13c] ;  /* 0x00013c00015a7983 */ /* 0x000f220000300600 */
[----:B------:R-:W-:Y:S01]  /*8820*/  FMUL.FTZ R24, R24, R22 ;  /* 0x0000001618187220 */ /* 0x000fe20000410000 */
        /* <DEDUP_REMOVED lines=9> */
[----:B------:R-:W-:-:S03]  /*88c0*/  HADD2.F32 R40, -RZ, R89.H0_H0 ;  /* 0x20000059ff287230 */ /* 0x000fc60000004100 */
[----:B------:R-:W-:Y:S01]  /*88d0*/  FMUL.FTZ R20, R26, R38 ;  /* 0x000000261a147220 */ /* 0x000fe20000410000 */
[----:B------:R-:W-:Y:S01]  /*88e0*/  FMUL.FTZ R38, R11, R35 ;  /* 0x000000230b267220 */ /* 0x000fe20000410000 */
[----:B------:R-:W-:-:S04]  /*88f0*/  FADD.FTZ R40, R40, -UR28 ;  /* 0x8000001c28287e21 */ /* 0x000fc80008010000 */
        /* <DEDUP_REMOVED lines=10> */
[----:B------:R-:W-:-:S05]  /*89a0*/  HADD2.F32 R41, -RZ, R88.H0_H0 ;  /* 0x20000058ff297230 */ /* 0x000fca0000004100 */
[----:B------:R-:W-:-:S04]  /*89b0*/  FADD.FTZ R41, R41, -UR28 ;  /* 0x8000001c29297e21 */ /* 0x000fc80008010000 */
[----:B------:R-:W-:Y:S01]  /*89c0*/  FMUL.FTZ R23, R41, UR16 ;  /* 0x0000001029177c20 */ /* 0x000fe20008410000 */
[----:B------:R-:W-:-:S03]  /*89d0*/  HADD2.F32 R41, -RZ, R86.H1_H1 ;  /* 0x30000056ff297230 */ /* 0x000fc60000004100 */
        /* <DEDUP_REMOVED lines=8> */
[----:B------:R-:W-:-:S03]  /*8a60*/  FMUL.FTZ R17, R46, -1.4426950216293334961 ;  /* 0xbfb8aa3b2e117820 */ /* 0x000fc60000410000 */
[----:B------:R-:W-:Y:S01]  /*8a70*/  FMUL.FTZ R22, R41, R44 ;  /* 0x0000002c29167220 */ /* 0x000fe20000410000 */
[----:B------:R-:W-:Y:S02]  /*8a80*/  HADD2.F32 R44, -RZ, R80.H0_H0 ;  /* 0x20000050ff2c7230 */ /* 0x000fe40000004100 */
[----:B------:R-:W0:Y:S02]  /*8a90*/  MUFU.EX2 R17, R17 ;  /* 0x0000001100117308 */ /* 0x000e240000000800 */
[----:B0-----:R-:W-:-:S06]  /*8aa0*/  FADD.FTZ R17, R17, 1 ;  /* 0x3f80000011117421 */ /* 0x001fcc0000010000 */
[----:B------:R-:W0:Y:S02]  /*8ab0*/  MUFU.RCP R17, R17 ;  /* 0x0000001100117308 */ /* 0x000e240000001000 */
[----:B0-----:R-:W-:Y:S01]  /*8ac0*/  FMUL.FTZ R45, R45, R17 ;  /* 0x000000112d2d7220 */ /* 0x001fe20000410000 */
[----:B------:R-:W-:-:S04]  /*8ad0*/  FADD.FTZ R17, -R17, 1 ;  /* 0x3f80000011117421 */ /* 0x000fc80000010100 */
[----:B------:R-:W-:Y:S01]  /*8ae0*/  FFMA.FTZ R46, R46, R17, 1 ;  /* 0x3f8000002e2e7423 */ /* 0x000fe20000010011 */
[----:B------:R-:W-:Y:S01]  /*8af0*/  FMUL.FTZ R17, R39, R40 ;  /* 0x0000002827117220 */ /* 0x000fe20000410000 */
[----:B------:R-:W-:Y:S01]  /*8b00*/  FFMA.FTZ R39, R14, R38, RZ ;  /* 0x000000260e277223 */ /* 0x000fe200000100ff */
[----:B------:R-:W-:Y:S01]  /*8b10*/  FADD.FTZ R38, RZ, R38 ;  /* 0x00000026ff267221 */ /* 0x000fe20000010000 */
[----:B------:R-:W-:Y:S01]  /*8b20*/  FMUL.FTZ R40, R13, R34 ;  /* 0x000000220d287220 */ /* 0x000fe20000410000 */
[----:B------:R-:W-:Y:S01]  /*8b30*/  FMUL.FTZ R26, R45, R46 ;  /* 0x0000002e2d1a7220 */ /* 0x000fe20000410000 */
[----:B------:R-:W-:Y:S02]  /*8b40*/  HADD2.F32 R46, -RZ, R82.H0_H0 ;  /* 0x20000052ff2e7230 */ /* 0x000fe40000004100 */
[----:B------:R-:W-:Y:S01]  /*8b50*/  FMUL.FTZ R59, R11, R17 ;  /* 0x000000110b3b7220 */ /* 0x000fe20000410000 */
[----:B------:R-:W-:Y:S01]  /*8b60*/  FFMA.FTZ R39, R12, R40, R39 ;  /* 0x000000280c277223 */ /* 0x000fe20000010027 */
[----:B------:R-:W-:Y:S01]  /*8b70*/  FADD.FTZ R38, R40, R38 ;  /* 0x0000002628267221 */ /* 0x000fe20000010000 */
        /* <DEDUP_REMOVED lines=9> */
[----:B------:R-:W-:Y:S01]  /*8c10*/  FFMA.FTZ R40, R14, R35, RZ ;  /* 0x000000230e287223 */ /* 0x000fe200000100ff */
[----:B------:R-:W-:Y:S02]  /*8c20*/  FADD.FTZ R14, RZ, R35 ;  /* 0x00000023ff0e7221 */ /* 0x000fe40000010000 */
[----:B------:R-:W-:Y:S01]  /*8c30*/  FMUL.FTZ R52, R52, R41 ;  /* 0x0000002934347220 */ /* 0x000fe20000410000 */
[-C--:B------:R-:W-:Y:S01]  /*8c40*/  FFMA.FTZ R35, R28, R37.reuse, R40 ;  /* 0x000000251c237223 */ /* 0x080fe20000010028 */
[----:B------:R-:W-:Y:S01]  /*8c50*/  FADD.FTZ R14, R14, R37 ;  /* 0x000000250e0e7221 */ /* 0x000fe20000010000 */
[C---:B------:R-:W-:Y:S01]  /*8c60*/  FMUL.FTZ R37, R11.reuse, R37 ;  /* 0x000000250b257220 */ /* 0x040fe20000410000 */
[----:B------:R-:W-:Y:S02]  /*8c70*/  HADD2.F32 R41, -RZ, R79.H0_H0 ;  /* 0x2000004fff297230 */ /* 0x000fe40000004100 */
[----:B------:R-:W-:Y:S01]  /*8c80*/  FADD.FTZ R14, R14, R29 ;  /* 0x0000001d0e0e7221 */ /* 0x000fe20000010000 */
[----:B------:R-:W-:Y:S01]  /*8c90*/  FFMA.FTZ R28, R28, R37, R39 ;  /* 0x000000251c1c7223 */ /* 0x000fe20000010027 */
[----:B------:R-:W-:Y:S01]  /*8ca0*/  FFMA.FTZ R39, R11, R47, R0 ;  /* 0x0000002f0b277223 */ /* 0x000fe20000010000 */
[----:B------:R-:W-:Y:S01]  /*8cb0*/  FADD.FTZ R38, R38, R37 ;  /* 0x0000002526267221 */ /* 0x000fe20000010000 */
[----:B------:R-:W-:Y:S01]  /*8cc0*/  FFMA.FTZ R37, R13, R48, R2 ;  /* 0x000000300d257223 */ /* 0x000fe20000010002 */
[----:B------:R-:W-:Y:S01]  /*8cd0*/  FADD.FTZ R54, R14, R24 ;  /* 0x000000180e367221 */ /* 0x000fe20000010000 */
[----:B------:R-:W-:-:S03]  /*8ce0*/  FMUL.FTZ R40, R39, -1.4426950216293334961 ;  /* 0xbfb8aa3b27287820 */ /* 0x000fc60000410000 */
[----:B------:R-:W-:-:S03]  /*8cf0*/  FADD.FTZ R54, R54, R17 ;  /* 0x0000001136367221 */ /* 0x000fc60000010000 */
        /* <DEDUP_REMOVED lines=15> */
[----:B------:R-:W-:Y:S01]  /*8df0*/  FFMA.FTZ R37, R12, R34, RZ ;  /* 0x000000220c257223 */ /* 0x000fe200000100ff */
[----:B------:R-:W-:Y:S01]  /*8e00*/  FADD.FTZ R12, RZ, R34 ;  /* 0x00000022ff0c7221 */ /* 0x000fe20000010000 */
[-C--:B------:R-:W-:Y:S01]  /*8e10*/  FMUL.FTZ R34, R13, R36.reuse ;  /* 0x000000240d227220 */ /* 0x080fe20000410000 */
[----:B------:R-:W-:Y:S01]  /*8e20*/  FMUL.FTZ R49, R49, R39 ;  /* 0x0000002731317220 */ /* 0x000fe20000410000 */
[----:B------:R-:W-:Y:S02]  /*8e30*/  HADD2.F32 R39, -RZ, R83.H0_H0 ;  /* 0x20000053ff277230 */ /* 0x000fe40000004100 */
[C---:B------:R-:W-:Y:S01]  /*8e40*/  FFMA.FTZ R37, R25.reuse, R36, R37 ;  /* 0x0000002419257223 */ /* 0x040fe20000010025 */
[----:B------:R-:W-:Y:S01]  /*8e50*/  FFMA.FTZ R28, R25, R34, R28 ;  /* 0x00000022191c7223 */ /* 0x000fe2000001001c */
[----:B------:R-:W-:Y:S01]  /*8e60*/  FADD.FTZ R12, R12, R36 ;  /* 0x000000240c0c7221 */ /* 0x000fe20000010000 */
[----:B------:R-:W-:Y:S01]  /*8e70*/  FADD.FTZ R38, R34, R38 ;  /* 0x0000002622267221 */ /* 0x000fe20000010000 */
[----:B------:R-:W-:-:S02]  /*8e80*/  FADD.FTZ R39, R39, -UR28 ;  /* 0x8000001c27277e21 */ /* 0x000fc40008010000 */
        /* <DEDUP_REMOVED lines=22> */
[-C--:B------:R-:W-:Y:S01]  /*8ff0*/  FFMA.FTZ R25, R21, R29.reuse, R35 ;  /* 0x0000001d15197223 */ /* 0x080fe20000010023 */
[----:B------:R-:W-:Y:S02]  /*9000*/  FMUL.FTZ R29, R11, R29 ;  /* 0x0000001d0b1d7220 */ /* 0x000fe40000410000 */
[----:B------:R-:W-:Y:S01]  /*9010*/  FMUL.FTZ R45, R45, R34 ;  /* 0x000000222d2d7220 */ /* 0x000fe20000410000 */
[----:B------:R-:W-:Y:S02]  /*9020*/  HADD2.F32 R34, -RZ, R80.H1_H1 ;  /* 0x30000050ff227230 */ /* 0x000fe40000004100 */
[----:B------:R-:W-:Y:S01]  /*9030*/  FFMA.FTZ R28, R21, R29, R28 ;  /* 0x0000001d151c7223 */ /* 0x000fe2000001001c */
[----:B------:R-:W-:Y:S01]  /*9040*/  FADD.FTZ R38, R38, R29 ;  /* 0x0000001d26267221 */ /* 0x000fe20000010000 */
[-C--:B------:R-:W-:Y:S01]  /*9050*/  FFMA.FTZ R25, R15, R24.reuse, R25 ;  /* 0x000000180f197223 */ /* 0x080fe20000010019 */
        /* <DEDUP_REMOVED lines=23> */
[CC--:B------:R-:W-:Y:S01]  /*91d0*/  FFMA.FTZ R21, R18.reuse, R27.reuse, R37 ;  /* 0x0000001b12157223 */ /* 0x0c0fe20000010025 */
[----:B------:R-:W-:Y:S02]  /*91e0*/  FMUL.FTZ R27, R13, R27 ;  /* 0x0000001b0d1b7220 */ /* 0x000fe40000410000 */
[----:B------:R-:W-:Y:S01]  /*91f0*/  FMUL.FTZ R41, R41, R29 ;  /* 0x0000001d29297220 */ /* 0x000fe20000410000 */
[----:B------:R-:W-:Y:S02]  /*9200*/  HADD2.F32 R29, -RZ, R78.H1_H1 ;  /* 0x3000004eff1d7230 */ /* 0x000fe40000004100 */
[----:B------:R-:W-:Y:S01]  /*9210*/  FFMA.FTZ R18, R18, R27, R28 ;  /* 0x0000001b12127223 */ /* 0x000fe2000001001c */
[----:B------:R-:W-:Y:S01]  /*9220*/  FADD.FTZ R55, R27, R38 ;  /* 0x000000261b377221 */ /* 0x000fe20000010000 */
[----:B------:R-:W-:Y:S02]  /*9230*/  HADD2.F32 R38, -RZ, R75.H1_H1 ;  /* 0x3000004bff267230 */ /* 0x000fe40000004100 */
[----:B------:R-:W-:Y:S01]  /*9240*/  FADD.FTZ R29, R29, -UR28 ;  /* 0x8000001c1d1d7e21 */ /* 0x000fe20008010000 */
[----:B------:R-:W-:Y:S01]  /*9250*/  FFMA.FTZ R14, R15, R24, R18 ;  /* 0x000000180f0e7223 */ /* 0x000fe20000010012 */
        /* <DEDUP_REMOVED lines=24> */
[----:B------:R-:W-:Y:S02]  /*93e0*/  HADD2.F32 R27, -RZ, R77.H1_H1 ;  /* 0x3000004dff1b7230 */ /* 0x000fe40000004100 */
[----:B------:R-:W-:Y:S02]  /*93f0*/  HADD2.F32 R77, -RZ, R75.H0_H0 ;  /* 0x2000004bff4d7230 */ /* 0x000fe40000004100 */
        /* <DEDUP_REMOVED lines=52> */
[C---:B------:R-:W-:Y:S01]  /*9740*/  FFMA.FTZ R56, R19.reuse, R17, R25 ;  /* 0x0000001113387223 */ /* 0x040fe20000010019 */
[----:B------:R-:W-:Y:S01]  /*9750*/  FFMA.FTZ R25, R19, R59, R20 ;  /* 0x0000003b13197223 */ /* 0x000fe20000010014 */
[----:B------:R-:W-:Y:S01]  /*9760*/  FADD.FTZ R59, R21, R59 ;  /* 0x0000003b153b7221 */ /* 0x000fe20000010000 */
[----:B------:R-:W-:Y:S01]  /*9770*/  FMUL.FTZ R16, R57, R16 ;  /* 0x0000001039107220 */ /* 0x000fe20000410000 */
[----:B------:R-:W-:-:S05]  /*9780*/  HADD2.F32 R57, -RZ, R73.H0_H0 ;  /* 0x20000049ff397230 */ /* 0x000fca0000004100 */
[----:B------:R-:W-:-:S04]  /*9790*/  FADD.FTZ R57, R57, -UR28 ;  /* 0x8000001c39397e21 */ /* 0x000fc80008010000 */
[----:B------:R-:W-:Y:S01]  /*97a0*/  FMUL.FTZ R17, R57, UR16 ;  /* 0x0000001039117c20 */ /* 0x000fe20008410000 */
[----:B------:R-:W-:-:S03]  /*97b0*/  HADD2.F32 R57, -RZ, R72.H0_H0 ;  /* 0x20000048ff397230 */ /* 0x000fc60000004100 */
        /* <DEDUP_REMOVED lines=49> */
[----:B--2---:R-:W-:Y:S02]  /*9ad0*/  HADD2.F32 R61, -RZ, R93.H0_H0 ;  /* 0x2000005dff3d7230 */ /* 0x004fe40000004100 */
[----:B------:R-:W2:Y:S01]  /*9ae0*/  LDL.S16 R93, [R1+0x142] ;  /* 0x00014200015d7983 */ /* 0x000ea20000100600 */
[----:B------:R-:W-:Y:S02]  /*9af0*/  HADD2.F32 R60, -RZ, R43.H1_H1 ;  /* 0x3000002bff3c7230 */ /* 0x000fe40000004100 */
[-C--:B------:R-:W-:Y:S01]  /*9b00*/  FMUL.FTZ R43, R11, R26.reuse ;  /* 0x0000001a0b2b7220 */ /* 0x080fe20000410000 */
[----:B------:R-:W-:Y:S01]  /*9b10*/  FFMA.FTZ R56, R53, R26, R56 ;  /* 0x0000001a35387223 */ /* 0x000fe20000010038 */
[----:B------:R-:W-:Y:S01]  /*9b20*/  FADD.FTZ R57, R57, R52 ;  /* 0x0000003439397221 */ /* 0x000fe20000010000 */
[-C--:B------:R-:W-:Y:S01]  /*9b30*/  FFMA.FTZ R58, R51, R52.reuse, R58 ;  /* 0x00000034333a7223 */ /* 0x080fe2000001003a */
[----:B------:R-:W-:Y:S01]  /*9b40*/  FFMA.FTZ R53, R53, R43, R55 ;  /* 0x0000002b35357223 */ /* 0x000fe20000010037 */
[----:B------:R-:W-:-:S04]  /*9b50*/  FMUL.FTZ R52, R13, R52 ;  /* 0x000000340d347220 */ /* 0x000fc80000410000 */
[----:B------:R-:W-:Y:S01]  /*9b60*/  FFMA.FTZ R53, R51, R52, R53 ;  /* 0x0000003433357223 */ /* 0x000fe20000010035 */
[----:B--2---:R-:W-:Y:S02]  /*9b70*/  HADD2.F32 R51, -RZ, R93.H0_H0 ;  /* 0x2000005dff337230 */ /* 0x004fe40000004100 */
[----:B------:R-:W2:Y:S01]  /*9b80*/  LDL.S16 R93, [R1+0x14c] ;  /* 0x00014c00015d7983 */ /* 0x000ea20000100600 */
[----:B------:R-:W-:Y:S01]  /*9b90*/  FADD.FTZ R54, R54, R26 ;  /* 0x0000001a36367221 */ /* 0x000fe20000010000 */
[----:B------:R-:W-:-:S03]  /*9ba0*/  FFMA.FTZ R56, R47, R50, R56 ;  /* 0x000000322f387223 */ /* 0x000fc60000010038 */
[----:B------:R-:W-:Y:S01]  /*9bb0*/  FADD.FTZ R54, R54, R50 ;  /* 0x0000003236367221 */ /* 0x000fe20000010000 */
[----:B------:R-:W-:-:S04]  /*9bc0*/  FMUL.FTZ R50, R11, R50 ;  /* 0x000000320b327220 */ /* 0x000fc80000410000 */
[----:B------:R-:W-:Y:S01]  /*9bd0*/  FFMA.FTZ R53, R47, R50, R53 ;  /* 0x000000322f357223 */ /* 0x000fe20000010035 */
[----:B---3--:R-:W-:Y:S02]  /*9be0*/  HADD2.F32 R73, -RZ, R92.H0_H0 ;  /* 0x2000005cff497230 */ /* 0x008fe40000004100 */
[----:B------:R-:W3:Y:S01]  /*9bf0*/  LDL.LU.S16 R92, [R1+0x126] ;  /* 0x00012600015c7983 */ /* 0x000ee20000300600 */
[----:B------:R-:W-:-:S05]  /*9c00*/  HADD2.F32 R74, -RZ, R42.H0_H0 ;  /* 0x2000002aff4a7230 */ /* 0x000fca0000004100 */
[----:B------:R-:W-:-:S04]  /*9c10*/  FADD.FTZ R74, R74, -UR28 ;  /* 0x8000001c4a4a7e21 */ /* 0x000fc80008010000 */
[----:B------:R-:W-:Y:S01]  /*9c20*/  FMUL.FTZ R74, R74, UR16 ;  /* 0x000000104a4a7c20 */ /* 0x000fe20008410000 */
[----:B------:R-:W-:-:S03]  /*9c30*/  FADD.FTZ R59, R59, R43 ;  /* 0x0000002b3b3b7221 */ /* 0x000fc60000010000 */
[----:B------:R-:W-:-:S04]  /*9c40*/  FFMA.FTZ R42, R13, R74, R2 ;  /* 0x0000004a0d2a7223 */ /* 0x000fc80000010002 */
[----:B------:R-:W-:-:S06]  /*9c50*/  FMUL.FTZ R43, R42, -1.4426950216293334961 ;  /* 0xbfb8aa3b2a2b7820 */ /* 0x000fcc0000410000 */
[----:B------:R-:W0:Y:S02]  /*9c60*/  MUFU.EX2 R43, R43 ;  /* 0x0000002b002b7308 */ /* 0x000e240000000800 */
[----:B0-----:R-:W-:Y:S01]  /*9c70*/  FADD.FTZ R43, R43, 1 ;  /* 0x3f8000002b2b7421 */ /* 0x001fe20000010000 */
[----:B--2---:R-:W-:Y:S02]  /*9c80*/  HADD2.F32 R47, -RZ, R93.H0_H0 ;  /* 0x2000005dff2f7230 */ /* 0x004fe40000004100 */
[----:B------:R-:W2:Y:S03]  /*9c90*/  LDL.S16 R93, [R1+0x14a] ;  /* 0x00014a00015d7983 */ /* 0x000ea60000100600 */
        /* <DEDUP_REMOVED lines=8> */
[----:B------:R-:W-:Y:S01]  /*9d20*/  FMUL.FTZ R43, R42, -1.4426950216293334961 ;  /* 0xbfb8aa3b2a2b7820 */ /* 0x000fe20000410000 */
[----:B----4-:R-:W-:Y:S02]  /*9d30*/  HADD2.F32 R72, -RZ, R91.H0_H0 ;  /* 0x2000005bff487230 */ /* 0x010fe40000004100 */
[----:B------:R-:W4:Y:S03]  /*9d40*/  LDL.LU.S16 R91, [R1+0x140] ;  /* 0x00014000015b7983 */ /* 0x000f260000300600 */
[----:B------:R-:W0:Y:S01]  /*9d50*/  MUFU.EX2 R43, R43 ;  /* 0x0000002b002b7308 */ /* 0x000e220000000800 */
[----:B------:R-:W-:Y:S01]  /*9d60*/  FADD.FTZ R57, R57, R49 ;  /* 0x0000003139397221 */ /* 0x000fe20000010000 */
[-C--:B------:R-:W-:Y:S01]  /*9d70*/  FFMA.FTZ R58, R48, R49.reuse, R58 ;  /* 0x00000031303a7223 */ /* 0x080fe2000001003a */
[----:B------:R-:W-:-:S04]  /*9d80*/  FMUL.FTZ R49, R13, R49 ;  /* 0x000000310d317220 */ /* 0x000fc80000410000 */
[----:B------:R-:W-:Y:S01]  /*9d90*/  FFMA.FTZ R53, R48, R49, R53 ;  /* 0x0000003130357223 */ /* 0x000fe20000010035 */
        /* <DEDUP_REMOVED lines=14> */
[----:B---3--:R-:W-:Y:S02]  /*9e80*/  HADD2.F32 R71, -RZ, R92.H0_H0 ;  /* 0x2000005cff477230 */ /* 0x008fe40000004100 */
[----:B------:R-:W-:Y:S01]  /*9e90*/  HADD2.F32 R69, -RZ, R69.H0_H0 ;  /* 0x20000045ff457230 */ /* 0x000fe20000004100 */
[----:B------:R-:W3:Y:S02]  /*9ea0*/  LDL.S16 R92, [R1+0x13e] ;  /* 0x00013e00015c7983 */ /* 0x000ee40000100600 */
        /* <DEDUP_REMOVED lines=12> */
[----:B------:R-:W-:-:S04]  /*9f70*/  FADD.FTZ R69, R69, -UR28 ;  /* 0x8000001c45457e21 */ /* 0x000fc80008010000 */
[----:B------:R-:W-:Y:S01]  /*9f80*/  FMUL.FTZ R69, R69, UR16 ;  /* 0x0000001045457c20 */ /* 0x000fe20008410000 */
[----:B--2---:R-:W-:Y:S02]  /*9f90*/  HADD2.F32 R48, -RZ, R93.H0_H0 ;  /* 0x2000005dff307230 */ /* 0x004fe40000004100 */
[----:B------:R-:W2:Y:S01]  /*9fa0*/  LDL.S16 R93, [R1+0x154] ;  /* 0x00015400015d7983 */ /* 0x000ea20000100600 */
        /* <DEDUP_REMOVED lines=19> */
[----:B------:R-:W-:Y:S01]  /*a0e0*/  FADD.FTZ R60, R60, -UR28 ;  /* 0x8000001c3c3c7e21 */ /* 0x000fe20008010000 */
[----:B0-----:R-:W-:-:S06]  /*a0f0*/  FADD.FTZ R43, R43, 1 ;  /* 0x3f8000002b2b7421 */ /* 0x001fcc0000010000 */
[----:B------:R-:W0:Y:S01]  /*a100*/  MUFU.RCP R43, R43 ;  /* 0x0000002b002b7308 */ /* 0x000e220000001000 */
[----:B------:R-:W-:Y:S01]  /*a110*/  FMUL.FTZ R26, R60, UR16 ;  /* 0x000000103c1a7c20 */ /* 0x000fe20008410000 */
[----:B------:R-:W-:Y:S02]  /*a120*/  HADD2.F32 R66, -RZ, R66.H0_H0 ;  /* 0x20000042ff427230 */ /* 0x000fe40000004100 */
[----:B------:R-:W-:Y:S02]  /*a130*/  HADD2.F32 R65, -RZ, R65.H0_H0 ;  /* 0x20000041ff417230 */ /* 0x000fe40000004100 */
[----:B------:R-:W-:Y:S01]  /*a140*/  FFMA.FTZ R55, R11, R26, R0 ;  /* 0x0000001a0b377223 */ /* 0x000fe20000010000 */
[----:B------:R-:W-:-:S03]  /*a150*/  FADD.FTZ R66, R66, -UR28 ;  /* 0x8000001c42427e21 */ /* 0x000fc60008010000 */
[----:B------:R-:W-:Y:S01]  /*a160*/  FMUL.FTZ R60, R55, -1.4426950216293334961 ;  /* 0xbfb8aa3b373c7820 */ /* 0x000fe20000410000 */
[----:B------:R-:W-:Y:S01]  /*a170*/  FMUL.FTZ R66, R66, UR16 ;  /* 0x0000001042427c20 */ /* 0x000fe20008410000 */
[----:B0-----:R-:W-:Y:S01]  /*a180*/  FMUL.FTZ R65, R65, R43 ;  /* 0x0000002b41417220 */ /* 0x001fe20000410000 */
[----:B------:R-:W-:-:S03]  /*a190*/  FADD.FTZ R43, -R43, 1 ;  /* 0x3f8000002b2b7421 */ /* 0x000fc60000010100 */
[----:B------:R-:W0:Y:S01]  /*a1a0*/  MUFU.EX2 R60, R60 ;  /* 0x0000003c003c7308 */ /* 0x000e220000000800 */
[----:B------:R-:W-:Y:S01]  /*a1b0*/  FFMA.FTZ R43, R42, R43, 1 ;  /* 0x3f8000002a2b7423 */ /* 0x000fe2000001002b */
[----:B------:R-:W-:-:S03]  /*a1c0*/  FFMA.FTZ R42, R13, R66, R2 ;  /* 0x000000420d2a7223 */ /* 0x000fc60000010002 */
[----:B------:R-:W-:Y:S01]  /*a1d0*/  FMUL.FTZ R65, R65, R43 ;  /* 0x0000002b41417220 */ /* 0x000fe20000410000 */
[----:B------:R-:W-:-:S06]  /*a1e0*/  FMUL.FTZ R43, R42, -1.4426950216293334961 ;  /* 0xbfb8aa3b2a2b7820 */ /* 0x000fcc0000410000 */
[----:B------:R-:W1:Y:S01]  /*a1f0*/  MUFU.EX2 R43, R43 ;  /* 0x0000002b002b7308 */ /* 0x000e620000000800 */
[----:B0-----:R-:W-:-:S06]  /*a200*/  FADD.FTZ R60, R60, 1 ;  /* 0x3f8000003c3c7421 */ /* 0x001fcc0000010000 */
[----:B------:R-:W0:Y:S01]  /*a210*/  MUFU.RCP R60, R60 ;  /* 0x0000003c003c7308 */ /* 0x000e220000001000 */
[----:B-1----:R-:W-:-:S07]  /*a220*/  FADD.FTZ R43, R43, 1 ;  /* 0x3f8000002b2b7421 */ /* 0x002fce0000010000 */
[----:B------:R-:W1:Y:S01]  /*a230*/  MUFU.RCP R43, R43 ;  /* 0x0000002b002b7308 */ /* 0x000e620000001000 */
[----:B0-----:R-:W-:Y:S01]  /*a240*/  FMUL.FTZ R61, R61, R60 ;  /* 0x0000003c3d3d7220 */ /* 0x001fe20000410000 */
[----:B------:R-:W-:-:S04]  /*a250*/  FADD.FTZ R60, -R60, 1 ;  /* 0x3f8000003c3c7421 */ /* 0x000fc80000010100 */
[----:B------:R-:W-:Y:S01]  /*a260*/  FFMA.FTZ R55, R55, R60, 1 ;  /* 0x3f80000037377423 */ /* 0x000fe2000001003c */
[----:B----4-:R-:W-:Y:S02]  /*a270*/  HADD2.F32 R60, -RZ, R91.H0_H0 ;  /* 0x2000005bff3c7230 */ /* 0x010fe40000004100 */
[----:B------:R-:W4:Y:S01]  /*a280*/  LDL.LU.S16 R91, [R1+0x148] ;  /* 0x00014800015b7983 */ /* 0x000f220000300600 */
[----:B------:R-:W-:Y:S01]  /*a290*/  FADD.FTZ R59, R52, R59 ;  /* 0x0000003b343b7221 */ /* 0x000fe20000010000 */
[----:B-1----:R-:W-:Y:S01]  /*a2a0*/  FMUL.FTZ R48, R48, R43 ;  /* 0x0000002b30307220 */ /* 0x002fe20000410000 */
[----:B------:R-:W-:Y:S02]  /*a2b0*/  FADD.FTZ R43, -R43, 1 ;  /* 0x3f8000002b2b7421 */ /* 0x000fe40000010100 */
[----:B------:R-:W-:Y:S01]  /*a2c0*/  FADD.FTZ R59, R59, R50 ;  /* 0x000000323b3b7221 */ /* 0x000fe20000010000 */
[----:B------:R-:W-:Y:S01]  /*a2d0*/  FADD.FTZ R54, R54, R46 ;  /* 0x0000002e36367221 */ /* 0x000fe20000010000 */
[-C--:B------:R-:W-:Y:S01]  /*a2e0*/  FFMA.FTZ R56, R39, R46.reuse, R56 ;  /* 0x0000002e27387223 */ /* 0x080fe20000010038 */
[----:B------:R-:W-:Y:S01]  /*a2f0*/  FFMA.FTZ R43, R42, R43, 1 ;  /* 0x3f8000002a2b7423 */ /* 0x000fe2000001002b */
[----:B------:R-:W-:Y:S01]  /*a300*/  FADD.FTZ R59, R49, R59 ;  /* 0x0000003b313b7221 */ /* 0x000fe20000010000 */
[----:B------:R-:W-:-:S02]  /*a310*/  FMUL.FTZ R46, R11, R46 ;  /* 0x0000002e0b2e7220 */ /* 0x000fc40000410000 */
[----:B------:R-:W-:Y:S02]  /*a320*/  FMUL.FTZ R43, R48, R43 ;  /* 0x0000002b302b7220 */ /* 0x000fe40000410000 */
[----:B------:R-:W-:Y:S01]  /*a330*/  FFMA.FTZ R53, R39, R46, R53 ;  /* 0x0000002e27357223 */ /* 0x000fe20000010035 */
[----:B------:R-:W-:Y:S01]  /*a340*/  FADD.FTZ R48, R59, R46 ;  /* 0x0000002e3b307221 */ /* 0x000fe20000010000 */
[----:B------:R-:W-:-:S05]  /*a350*/  HADD2.F32 R64, -RZ, R64.H0_H0 ;  /* 0x20000040ff407230 */ /* 0x000fca0000004100 */
[----:B------:R-:W-:Y:S01]  /*a360*/  FADD.FTZ R64, R64, -UR28 ;  /* 0x8000001c40407e21 */ /* 0x000fe20008010000 */
[----:B--2---:R-:W-:Y:S02]  /*a370*/  HADD2.F32 R46, -RZ, R93.H0_H0 ;  /* 0x2000005dff2e7230 */ /* 0x004fe40000004100 */
[----:B------:R-:W2:Y:S01]  /*a380*/  LDL.S16 R93, [R1+0x15c] ;  /* 0x00015c00015d7983 */ /* 0x000ea20000100600 */
[----:B------:R-:W-:-:S04]  /*a390*/  FMUL.FTZ R64, R64, UR16 ;  /* 0x0000001040407c20 */ /* 0x000fc80008410000 */
[----:B------:R-:W-:-:S04]  /*a3a0*/  FFMA.FTZ R39, R11, R64, R0 ;  /* 0x000000400b277223 */ /* 0x000fc80000010000 */
[----:B------:R-:W-:-:S06]  /*a3b0*/  FMUL.FTZ R42, R39, -1.4426950216293334961 ;  /* 0xbfb8aa3b272a7820 */ /* 0x000fcc0000410000 */
[----:B------:R-:W0:Y:S01]  /*a3c0*/  MUFU.EX2 R42, R42 ;  /* 0x0000002a002a7308 */ /* 0x000e220000000800 */
[----:B------:R-:W-:Y:S01]  /*a3d0*/  FMUL.FTZ R55, R61, R55 ;  /* 0x000000373d377220 */ /* 0x000fe20000410000 */
[----:B---3--:R-:W-:Y:S02]  /*a3e0*/  HADD2.F32 R61, -RZ, R92.H0_H0 ;  /* 0x2000005cff3d7230 */ /* 0x008fe40000004100 */
[----:B------:R-:W3:Y:S01]  /*a3f0*/  LDL.S16 R92, [R1+0x146] ;  /* 0x00014600015c7983 */ /* 0x000ee20000100600 */
        /* <DEDUP_REMOVED lines=14> */
[----:B------:R-:W3:Y:S03]  /*a4e0*/  LDL.LU.S16 R90, [R1+0x144] ;  /* 0x00014400015a7983 */ /* 0x000ee60000300600 */
        /* <DEDUP_REMOVED lines=19> */
[----:B------:R-:W-:-:S04]  /*a620*/  FFMA.FTZ R49, R36, R49, 1 ;  /* 0x3f80000024317423 */ /* 0x000fc80000010031 */
[----:B------:R-:W-:Y:S01]  /*a630*/  FMUL.FTZ R57, R57, R49 ;  /* 0x0000003139397220 */ /* 0x000fe20000410000 */
[----:B------:R-:W-:Y:S01]  /*a640*/  FADD.FTZ R49, R45, R48 ;  /* 0x000000302d317221 */ /* 0x000fe20000010000 */
[----:B--2---:R-:W-:Y:S02]  /*a650*/  HADD2.F32 R48, -RZ, R93.H0_H0 ;  /* 0x2000005dff307230 */ /* 0x004fe40000004100 */
[----:B------:R-:W2:Y:S01]  /*a660*/  LDL.LU.S16 R93, [R1+0x15e] ;  /* 0x00015e00015d7983 */ /* 0x000ea20000300600 */
[----:B---3--:R-:W-:-:S03]  /*a670*/  HADD2.F32 R58, -RZ, R92.H0_H0 ;  /* 0x2000005cff3a7230 */ /* 0x008fc60000004100 */
[----:B------:R-:W3:Y:S02]  /*a680*/  LDL.LU.S16 R92, [R1+0x150] ;  /* 0x00015000015c7983 */ /* 0x000ee40000300600 */
        /* <DEDUP_REMOVED lines=11> */
[----:B------:R-:W-:Y:S02]  /*a740*/  HADD2.F32 R50, -RZ, R90.H0_H0 ;  /* 0x2000005aff327230 */ /* 0x000fe40000004100 */
[----:B------:R-:W3:Y:S01]  /*a750*/  LDL.LU.S16 R90, [R1+0x14e] ;  /* 0x00014e00015a7983 */ /* 0x000ee20000300600 */
[----:B------:R-:W-:Y:S02]  /*a760*/  FMUL.FTZ R36, R48, R36 ;  /* 0x0000002430247220 */ /* 0x000fe40000410000 */
[----:B------:R-:W-:Y:S01]  /*a770*/  FADD.FTZ R50, R50, -UR28 ;  /* 0x8000001c32327e21 */ /* 0x000fe20008010000 */
[C---:B------:R-:W-:Y:S01]  /*a780*/  FFMA.FTZ R48, R35.reuse, R44, R56 ;  /* 0x0000002c23307223 */ /* 0x040fe20000010038 */
[----:B------:R-:W-:Y:S02]  /*a790*/  FADD.FTZ R45, R54, R44 ;  /* 0x0000002c362d7221 */ /* 0x000fe40000010000 */
[----:B------:R-:W-:Y:S01]  /*a7a0*/  FMUL.FTZ R56, R50, UR16 ;  /* 0x0000001032387c20 */ /* 0x000fe20008410000 */
[----:B------:R-:W-:-:S03]  /*a7b0*/  FFMA.FTZ R44, R35, R76, R53 ;  /* 0x0000004c232c7223 */ /* 0x000fc60000010035 */
        /* <DEDUP_REMOVED lines=11> */
[----:B--2---:R-:W-:Y:S02]  /*a870*/  HADD2.F32 R50, -RZ, R93.H0_H0 ;  /* 0x2000005dff327230 */ /* 0x004fe40000004100 */
[----:B------:R-:W2:Y:S01]  /*a880*/  LDL.S16 R93, [R1+0x162] ;  /* 0x00016200015d7983 */ /* 0x000ea20000100600 */
[----:B---3--:R-:W-:-:S03]  /*a890*/  HADD2.F32 R54, -RZ, R92.H0_H0 ;  /* 0x2000005cff367230 */ /* 0x008fc60000004100 */
[----:B------:R-:W3:Y:S02]  /*a8a0*/  LDL.LU.S16 R92, [R1+0x158] ;  /* 0x00015800015c7983 */ /* 0x000ee40000300600 */
[----:B------:R-:W-:-:S04]  /*a8b0*/  FADD.FTZ R54, R54, -UR28 ;  /* 0x8000001c36367e21 */ /* 0x000fc80008010000 */
[----:B------:R-:W-:Y:S01]  /*a8c0*/  FMUL.FTZ R54, R54, UR16 ;  /* 0x0000001036367c20 */ /* 0x000fe20008410000 */
[----:B------:R-:W-:-:S03]  /*a8d0*/  FADD.FTZ R76, R49, R76 ;  /* 0x0000004c314c7221 */ /* 0x000fc60000010000 */
[----:B------:R-:W-:Y:S01]  /*a8e0*/  FFMA.FTZ R35, R13, R54, R2 ;  /* 0x000000360d237223 */ /* 0x000fe20000010002 */
[----:B------:R-:W-:Y:S01]  /*a8f0*/  FADD.FTZ R42, R42, R41 ;  /* 0x000000292a2a7221 */ /* 0x000fe20000010000 */
[-C--:B------:R-:W-:Y:S02]  /*a900*/  FFMA.FTZ R75, R34, R41.reuse, R46 ;  /* 0x00000029224b7223 */ /* 0x080fe4000001002e */
[----:B------:R-:W-:Y:S01]  /*a910*/  FMUL.FTZ R49, R35, -1.4426950216293334961 ;  /* 0xbfb8aa3b23317820 */ /* 0x000fe20000410000 */
[----:B------:R-:W-:-:S04]  /*a920*/  FMUL.FTZ R41, R13, R41 ;  /* 0x000000290d297220 */ /* 0x000fc80000410000 */
[----:B------:R-:W-:Y:S01]  /*a930*/  FFMA.FTZ R44, R34, R41, R44 ;  /* 0x00000029222c7223 */ /* 0x000fe2000001002c */
[----:B------:R-:W0:Y:S02]  /*a940*/  MUFU.EX2 R49, R49 ;  /* 0x0000003100317308 */ /* 0x000e240000000800 */
[----:B0-----:R-:W-:Y:S01]  /*a950*/  FADD.FTZ R49, R49, 1 ;  /* 0x3f80000031317421 */ /* 0x001fe20000010000 */
[----:B------:R-:W-:Y:S02]  /*a960*/  HADD2.F32 R52, -RZ, R90.H0_H0 ;  /* 0x2000005aff347230 */ /* 0x000fe40000004100 */
[----:B------:R-:W3:Y:S03]  /*a970*/  LDL.LU.S16 R90, [R1+0x156] ;  /* 0x00015600015a7983 */ /* 0x000ee60000300600 */
[----:B------:R-:W-:-:S04]  /*a980*/  FADD.FTZ R52, R52, -UR28 ;  /* 0x8000001c34347e21 */ /* 0x000fc80008010000 */
[----:B------:R-:W-:-:S04]  /*a990*/  FMUL.FTZ R52, R52, UR16 ;  /* 0x0000001034347c20 */ /* 0x000fc80008410000 */
[----:B------:R-:W-:-:S04]  /*a9a0*/  FFMA.FTZ R34, R11, R52, R0 ;  /* 0x000000340b227223 */ /* 0x000fc80000010000 */
[----:B------:R-:W-:-:S06]  /*a9b0*/  FMUL.FTZ R46, R34, -1.4426950216293334961 ;  /* 0xbfb8aa3b222e7820 */ /* 0x000fcc0000410000 */
[----:B------:R-:W0:Y:S04]  /*a9c0*/  MUFU.EX2 R46, R46 ;  /* 0x0000002e002e7308 */ /* 0x000e280000000800 */
[----:B------:R-:W1:Y:S01]  /*a9d0*/  MUFU.RCP R49, R49 ;  /* 0x0000003100317308 */ /* 0x000e620000001000 */
[----:B0-----:R-:W-:-:S07]  /*a9e0*/  FADD.FTZ R46, R46, 1 ;  /* 0x3f8000002e2e7421 */ /* 0x001fce0000010000 */
[----:B------:R-:W0:Y:S01]  /*a9f0*/  MUFU.RCP R46, R46 ;  /* 0x0000002e002e7308 */ /* 0x000e220000001000 */
[----:B-1----:R-:W-:Y:S01]  /*aa00*/  FMUL.FTZ R50, R50, R49 ;  /* 0x0000003132327220 */ /* 0x002fe20000410000 */
[----:B------:R-:W-:-:S04]  /*aa10*/  FADD.FTZ R49, -R49, 1 ;  /* 0x3f80000031317421 */ /* 0x000fc80000010100 */
[----:B------:R-:W-:Y:S01]  /*aa20*/  FFMA.FTZ R35, R35, R49, 1 ;  /* 0x3f80000023237423 */ /* 0x000fe20000010031 */
[----:B----4-:R-:W-:Y:S02]  /*aa30*/  HADD2.F32 R49, -RZ, R91.H0_H0 ;  /* 0x2000005bff317230 */ /* 0x010fe40000004100 */
[----:B------:R-:W4:Y:S03]  /*aa40*/  LDL.S16 R91, [R1+0x168] ;  /* 0x00016800015b7983 */ /* 0x000f260000100600 */
[----:B0-----:R-:W-:Y:S01]  /*aa50*/  FMUL.FTZ R49, R49, R46 ;  /* 0x0000002e31317220 */ /* 0x001fe20000410000 */
[----:B------:R-:W-:-:S04]  /*aa60*/  FADD.FTZ R46, -R46, 1 ;  /* 0x3f8000002e2e7421 */ /* 0x000fc80000010100 */
[----:B------:R-:W-:-:S04]  /*aa70*/  FFMA.FTZ R46, R34, R46, 1 ;  /* 0x3f800000222e7423 */ /* 0x000fc8000001002e */
[----:B------:R-:W-:Y:S01]  /*aa80*/  FMUL.FTZ R49, R49, R46 ;  /* 0x0000002e31317220 */ /* 0x000fe20000410000 */
[----:B--2---:R-:W-:Y:S02]  /*aa90*/  HADD2.F32 R46, -RZ, R93.H0_H0 ;  /* 0x2000005dff2e7230 */ /* 0x004fe40000004100 */
[----:B------:R-:W2:Y:S01]  /*aaa0*/  LDL.LU.S16 R93, [R1+0x16a] ;  /* 0x00016a00015d7983 */ /* 0x000ea20000300600 */
[----:B------:R-:W-:Y:S01]  /*aab0*/  FMUL.FTZ R35, R50, R35 ;  /* 0x0000002332237220 */ /* 0x000fe20000410000 */
[----:B---3--:R-:W-:Y:S02]  /*aac0*/  HADD2.F32 R50, -RZ, R92.H0_H0 ;  /* 0x2000005cff327230 */ /* 0x008fe40000004100 */
[----:B------:R-:W3:Y:S03]  /*aad0*/  LDL.S16 R92, [R1+0x166] ;  /* 0x00016600015c7983 */ /* 0x000ee60000100600 */
[----:B------:R-:W-:-:S04]  /*aae0*/  FADD.FTZ R50, R50, -UR28 ;  /* 0x8000001c32327e21 */ /* 0x000fc80008010000 */
        /* <DEDUP_REMOVED lines=12> */
[----:B------:R-:W-:Y:S01]  /*abb0*/  FADD.FTZ R83, R45, R40 ;  /* 0x000000282d537221 */ /* 0x000fe20000010000 */
[-C--:B------:R-:W-:Y:S01]  /*abc0*/  FMUL.FTZ R79, R11, R40.reuse ;  /* 0x000000280b4f7220 */ /* 0x080fe20000410000 */
[----:B------:R-:W-:-:S03]  /*abd0*/  FFMA.FTZ R81, R29, R40, R48 ;  /* 0x000000281d517223 */ /* 0x000fc60000010030 */
[----:B------:R-:W-:Y:S01]  /*abe0*/  FFMA.FTZ R40, R29, R79, R44 ;  /* 0x0000004f1d287223 */ /* 0x000fe2000001002c */
[----:B----4-:R-:W-:Y:S02]  /*abf0*/  HADD2.F32 R45, -RZ, R91.H0_H0 ;  /* 0x2000005bff2d7230 */ /* 0x010fe40000004100 */
[----:B------:R-:W4:Y:S01]  /*ac00*/  LDL.S16 R91, [R1+0x16e] ;  /* 0x00016e00015b7983 */ /* 0x000f220000100600 */
[----:B------:R-:W-:-:S04]  /*ac10*/  FADD.FTZ R41, R41, -UR28 ;  /* 0x8000001c29297e21 */ /* 0x000fc80008010000 */
[----:B------:R-:W-:-:S04]  /*ac20*/  FMUL.FTZ R48, R41, UR16 ;  /* 0x0000001029307c20 */ /* 0x000fc80008410000 */
[----:B------:R-:W-:-:S04]  /*ac30*/  FFMA.FTZ R29, R11, R48, R0 ;  /* 0x000000300b1d7223 */ /* 0x000fc80000010000 */
[----:B------:R-:W-:Y:S01]  /*ac40*/  FMUL.FTZ R41, R29, -1.4426950216293334961 ;  /* 0xbfb8aa3b1d297820 */ /* 0x000fe20000410000 */
[----:B--2---:R-:W-:Y:S02]  /*ac50*/  HADD2.F32 R44, -RZ, R93.H0_H0 ;  /* 0x2000005dff2c7230 */ /* 0x004fe40000004100 */
[----:B------:R-:W2:Y:S03]  /*ac60*/  LDL.S16 R93, [R1+0x172] ;  /* 0x00017200015d7983 */ /* 0x000ea60000100600 */
[----:B------:R-:W0:Y:S02]  /*ac70*/  MUFU.EX2 R41, R41 ;  /* 0x0000002900297308 */ /* 0x000e240000000800 */
[----:B0-----:R-:W-:-:S06]  /*ac80*/  FADD.FTZ R41, R41, 1 ;  /* 0x3f80000029297421 */ /* 0x001fcc0000010000 */
[----:B------:R-:W0:Y:S01]  /*ac90*/  MUFU.RCP R41, R41 ;  /* 0x0000002900297308 */ /* 0x000e220000001000 */
[----:B------:R-:W-:Y:S01]  /*aca0*/  FMUL.FTZ R34, R46, R34 ;  /* 0x000000222e227220 */ /* 0x000fe20000410000 */
[----:B---3--:R-:W-:Y:S02]  /*acb0*/  HADD2.F32 R46, -RZ, R92.H0_H0 ;  /* 0x2000005cff2e7230 */ /* 0x008fe40000004100 */
[----:B------:R-:W3:Y:S03]  /*acc0*/  LDL.LU.S16 R92, [R1+0x16c] ;  /* 0x00016c00015c7983 */ /* 0x000ee60000300600 */
        /* <DEDUP_REMOVED lines=12> */
[----:B0-----:R-:W-:Y:S01]  /*ad90*/  FMUL.FTZ R44, R44, R41 ;  /* 0x000000292c2c7220 */ /* 0x001fe20000410000 */
[----:B------:R-:W-:-:S04]  /*ada0*/  FADD.FTZ R41, -R41, 1 ;  /* 0x3f80000029297421 */ /* 0x000fc80000010100 */
[----:B------:R-:W-:-:S04]  /*adb0*/  FFMA.FTZ R29, R29, R41, 1 ;  /* 0x3f8000001d1d7423 */ /* 0x000fc80000010029 */
[----:B------:R-:W-:Y:S01]  /*adc0*/  FMUL.FTZ R29, R44, R29 ;  /* 0x0000001d2c1d7220 */ /* 0x000fe20000410000 */
[----:B------:R-:W-:Y:S02]  /*add0*/  HADD2.F32 R44, -RZ, R90.H0_H0 ;  /* 0x2000005aff2c7230 */ /* 0x000fe40000004100 */
[----:B------:R-:W-:Y:S01]  /*ade0*/  FADD.FTZ R76, R42, R38 ;  /* 0x000000262a4c7221 */ /* 0x000fe20000010000 */
[-C--:B------:R-:W-:Y:S01]  /*adf0*/  FFMA.FTZ R75, R28, R38.reuse, R75 ;  /* 0x000000261c4b7223 */ /* 0x080fe2000001004b */
[----:B------:R-:W3:Y:S01]  /*ae00*/  LDL.LU.S16 R90, [R1+0x170] ;  /* 0x00017000015a7983 */ /* 0x000ee20000300600 */
        /* <DEDUP_REMOVED lines=31> */
[-C--:B------:R-:W-:Y:S01]  /*b000*/  FMUL.FTZ R78, R11, R37.reuse ;  /* 0x000000250b4e7220 */ /* 0x080fe20000410000 */
[----:B------:R-:W-:Y:S02]  /*b010*/  HADD2.F32 R40, -RZ, R90.H0_H0 ;  /* 0x2000005aff287230 */ /* 0x000fe40000004100 */
[----:B------:R-:W3:Y:S03]  /*b020*/  LDL.LU.S16 R90, [R1+0x160] ;  /* 0x00016000015a7983 */ /* 0x000ee60000300600 */
        /* <DEDUP_REMOVED lines=10> */
[----:B--2---:R-:W-:Y:S02]  /*b0d0*/  HADD2.F32 R80, -RZ, R93.H0_H0 ;  /* 0x2000005dff507230 */ /* 0x004fe40000004100 */
[----:B------:R-:W2:Y:S01]  /*b0e0*/  LDL.S16 R93, [R1+0x180] ;  /* 0x00018000015d7983 */ /* 0x000ea20000100600 */
[----:B----4-:R-:W-:-:S03]  /*b0f0*/  HADD2.F32 R38, -RZ, R91.H0_H0 ;  /* 0x2000005bff267230 */ /* 0x010fc60000004100 */
[----:B------:R-:W4:Y:S02]  /*b100*/  LDL.LU.S16 R91, [R1+0x178] ;  /* 0x00017800015b7983 */ /* 0x000f240000300600 */
[----:B0-----:R-:W-:Y:S01]  /*b110*/  FMUL.FTZ R38, R38, R37 ;  /* 0x0000002526267220 */ /* 0x001fe20000410000 */
[----:B------:R-:W-:-:S04]  /*b120*/  FADD.FTZ R37, -R37, 1 ;  /* 0x3f80000025257421 */ /* 0x000fc80000010100 */
[----:B------:R-:W-:Y:S01]  /*b130*/  FFMA.FTZ R37, R27, R37, 1 ;  /* 0x3f8000001b257423 */ /* 0x000fe20000010025 */
[----:B---3--:R-:W-:Y:S02]  /*b140*/  HADD2.F32 R27, -RZ, R92.H0_H0 ;  /* 0x2000005cff1b7230 */ /* 0x008fe40000004100 */
[----:B------:R-:W3:Y:S03]  /*b150*/  LDL.S16 R92, [R1+0x17c] ;  /* 0x00017c00015c7983 */ /* 0x000ee60000100600 */
        /* <DEDUP_REMOVED lines=15> */
[----:B------:R-:W-:Y:S01]  /*b250*/  FMUL.FTZ R80, R13, R77 ;  /* 0x0000004d0d507220 */ /* 0x000fe20000410000 */
[----:B------:R-:W-:-:S05]  /*b260*/  HADD2.F32 R78, -RZ, R90.H0_H0 ;  /* 0x2000005aff4e7230 */ /* 0x000fca0000004100 */
        /* <DEDUP_REMOVED lines=8> */
[----:B--2---:R-:W-:Y:S02]  /*b2f0*/  HADD2.F32 R85, -RZ, R93.H0_H0 ;  /* 0x2000005dff557230 */ /* 0x004fe40000004100 */
[----:B------:R-:W2:Y:S01]  /*b300*/  LDL.LU.S16 R93, [R1+0x182] ;  /* 0x00018200015d7983 */ /* 0x000ea20000300600 */
[----:B----4-:R-:W-:-:S03]  /*b310*/  HADD2.F32 R84, -RZ, R91.H0_H0 ;  /* 0x2000005bff547230 */ /* 0x010fc60000004100 */
[----:B------:R-:W4:Y:S02]  /*b320*/  LDL.LU.S16 R91, [R1+0x128] ;  /* 0x00012800015b7983 */ /* 0x000f240000300600 */
[----:B0-----:R-:W-:Y:S01]  /*b330*/  FMUL.FTZ R84, R84, R78 ;  /* 0x0000004e54547220 */ /* 0x001fe20000410000 */
[----:B------:R-:W-:-:S04]  /*b340*/  FADD.FTZ R78, -R78, 1 ;  /* 0x3f8000004e4e7421 */ /* 0x000fc80000010100 */
[----:B------:R-:W-:Y:S01]  /*b350*/  FFMA.FTZ R18, R18, R78, 1 ;  /* 0x3f80000012127423 */ /* 0x000fe2000001004e */
[----:B---3--:R-:W-:Y:S02]  /*b360*/  HADD2.F32 R78, -RZ, R92.H0_H0 ;  /* 0x2000005cff4e7230 */ /* 0x008fe40000004100 */
        /* <DEDUP_REMOVED lines=14> */
[----:B------:R-:W-:Y:S02]  /*b450*/  HADD2.F32 R85, -RZ, R7.H1_H1 ;  /* 0x30000007ff557230 */ /* 0x000fe40000004100 */
        /* <DEDUP_REMOVED lines=12> */
[----:B------:R-:W2:Y:S01]  /*b520*/  LDL.S16 R93, [R1+0x184] ;  /* 0x00018400015d7983 */ /* 0x000ea20000100600 */
[----:B----4-:R-:W-:Y:S02]  /*b530*/  HADD2.F32 R85, -RZ, R91.H0_H0 ;  /* 0x2000005bff557230 */ /* 0x010fe40000004100 */
[----:B------:R-:W-:Y:S01]  /*b540*/  FADD.FTZ R79, R79, R84 ;  /* 0x000000544f4f7221 */ /* 0x000fe20000010000 */
[----:B------:R-:W-:Y:S01]  /*b550*/  FADD.FTZ R76, R76, R16 ;  /* 0x000000104c4c7221 */ /* 0x000fe20000010000 */
[----:B------:R-:W-:Y:S01]  /*b560*/  FFMA.FTZ R75, R14, R16, R75 ;  /* 0x000000100e4b7223 */ /* 0x000fe2000001004b */
[----:B------:R-:W-:Y:S02]  /*b570*/  HADD2.F32 R88, -RZ, R4.H0_H0 ;  /* 0x20000004ff587230 */ /* 0x000fe40000004100 */
[----:B0-----:R-:W-:Y:S01]  /*b580*/  FMUL.FTZ R85, R85, R83 ;  /* 0x0000005355557220 */ /* 0x001fe20000410000 */
[----:B------:R-:W-:Y:S01]  /*b590*/  FADD.FTZ R83, -R83, 1 ;  /* 0x3f80000053537421 */ /* 0x000fe20000010100 */
[----:B------:R-:W4:Y:S03]  /*b5a0*/  LDL.LU.S16 R91, [R1+0x186] ;  /* 0x00018600015b7983 */ /* 0x000f260000300600 */
[----:B------:R-:W-:Y:S01]  /*b5b0*/  FFMA.FTZ R82, R82, R83, 1 ;  /* 0x3f80000052527423 */ /* 0x000fe20000010053 */
[----:B---3--:R-:W-:-:S03]  /*b5c0*/  HADD2.F32 R83, -RZ, R92.H0_H0 ;  /* 0x2000005cff537230 */ /* 0x008fc60000004100 */
[----:B------:R-:W-:Y:S01]  /*b5d0*/  FMUL.FTZ R82, R85, R82 ;  /* 0x0000005255527220 */ /* 0x000fe20000410000 */
[----:B------:R-:W-:Y:S01]  /*b5e0*/  FMUL.FTZ R16, R13, R16 ;  /* 0x000000100d107220 */ /* 0x000fe20000410000 */
        /* <DEDUP_REMOVED lines=52> */
[----:B----4-:R-:W-:-:S05]  /*b930*/  HADD2.F32 R17, -RZ, R91.H0_H0 ;  /* 0x2000005bff117230 */ /* 0x010fca0000004100 */
        /* <DEDUP_REMOVED lines=10> */
[----:B------:R-:W0:Y:S01]  /*b9e0*/  MUFU.EX2 R19, R19 ;  /* 0x0000001300137308 */ /* 0x000e220000000800 */
[----:B--2---:R-:W-:Y:S02]  /*b9f0*/  HADD2.F32 R89, -RZ, R93.H0_H0 ;  /* 0x2000005dff597230 */ /* 0x004fe40000004100 */
[----:B------:R-:W2:Y:S01]  /*ba00*/  LDL.LU.S16 R93, [R1+0x18c] ;  /* 0x00018c00015d7983 */ /* 0x000ea20000300600 */
[----:B0-----:R-:W-:-:S06]  /*ba10*/  FADD.FTZ R19, R19, 1 ;  /* 0x3f80000013137421 */ /* 0x001fcc0000010000 */
[----:B------:R-:W0:Y:S01]  /*ba20*/  MUFU.RCP R19, R19 ;  /* 0x0000001300137308 */ /* 0x000e220000001000 */
[----:B------:R-:W-:Y:S01]  /*ba30*/  FADD.FTZ R76, R76, R21 ;  /* 0x000000154c4c7221 */ /* 0x000fe20000010000 */
[----:B0-----:R-:W-:Y:S01]  /*ba40*/  FMUL.FTZ R89, R89, R19 ;  /* 0x0000001359597220 */ /* 0x001fe20000410000 */
[----:B------:R-:W-:-:S04]  /*ba50*/  FADD.FTZ R19, -R19, 1 ;  /* 0x3f80000013137421 */ /* 0x000fc80000010100 */
[----:B------:R-:W-:Y:S01]  /*ba60*/  FFMA.FTZ R19, R17, R19, 1 ;  /* 0x3f80000011137423 */ /* 0x000fe20000010013 */
[----:B---3--:R-:W-:-:S05]  /*ba70*/  HADD2.F32 R17, -RZ, R92.H0_H0 ;  /* 0x2000005cff117230 */ /* 0x008fca0000004100 */
[----:B------:R-:W-:Y:S01]  /*ba80*/  FADD.FTZ R17, R17, -UR28 ;  /* 0x8000001c11117e21 */ /* 0x000fe20008010000 */
[----:B------:R-:W-:-:S03]  /*ba90*/  FFMA.FTZ R75, R20, R21, R75 ;  /* 0x00000015144b7223 */ /* 0x000fc6000001004b */
[----:B------:R-:W-:Y:S01]  /*baa0*/  FMUL.FTZ R17, R17, UR16 ;  /* 0x0000001011117c20 */ /* 0x000fe20008410000 */
[----:B------:R-:W-:Y:S01]  /*bab0*/  FMUL.FTZ R89, R89, R19 ;  /* 0x0000001359597220 */ /* 0x000fe20000410000 */
[----:B------:R-:W-:Y:S02]  /*bac0*/  FMUL.FTZ R21, R13, R21 ;  /* 0x000000150d157220 */ /* 0x000fe40000410000 */
[----:B------:R-:W-:Y:S02]  /*bad0*/  FFMA.FTZ R19, R11, R17, R0 ;  /* 0x000000110b137223 */ /* 0x000fe40000010000 */
[----:B------:R-:W-:Y:S02]  /*bae0*/  FFMA.FTZ R15, R20, R21, R15 ;  /* 0x00000015140f7223 */ /* 0x000fe4000001000f */
        /* <DEDUP_REMOVED lines=14> */
[----:B------:R-:W0:Y:S02]  /*bbd0*/  MUFU.EX2 R21, R21 ;  /* 0x0000001500157308 */ /* 0x000e240000000800 */
[----:B0-----:R-:W-:-:S06]  /*bbe0*/  FADD.FTZ R21, R21, 1 ;  /* 0x3f80000015157421 */ /* 0x001fcc0000010000 */
[----:B------:R-:W0:Y:S01]  /*bbf0*/  MUFU.RCP R21, R21 ;  /* 0x0000001500157308 */ /* 0x000e220000001000 */
[----:B------:R-:W-:Y:S01]  /*bc00*/  FMUL.FTZ R20, R90, R20 ;  /* 0x000000145a147220 */ /* 0x000fe20000410000 */
[----:B------:R-:W-:Y:S01]  /*bc10*/  FADD.FTZ R7, R7, R23 ;  /* 0x0000001707077221 */ /* 0x000fe20000010000 */
[-C--:B------:R-:W-:Y:S01]  /*bc20*/  FFMA.FTZ R81, R22, R23.reuse, R81 ;  /* 0x0000001716517223 */ /* 0x080fe20000010051 */
[----:B------:R-:W-:-:S04]  /*bc30*/  FMUL.FTZ R23, R11, R23 ;  /* 0x000000170b177220 */ /* 0x000fc80000410000 */
[----:B------:R-:W-:Y:S01]  /*bc40*/  FFMA.FTZ R15, R22, R23, R15 ;  /* 0x00000017160f7223 */ /* 0x000fe2000001000f */
[--C-:B------:R-:W-:Y:S02]  /*bc50*/  HADD2.F32 R91, -RZ, R8.reuse.H1_H1 ;  /* 0x30000008ff5b7230 */ /* 0x100fe40000004100 */
[----:B------:R-:W-:-:S05]  /*bc60*/  HADD2.F32 R8, -RZ, R8.H0_H0 ;  /* 0x20000008ff087230 */ /* 0x000fca0000004100 */
[----:B------:R-:W-:-:S04]  /*bc70*/  FADD.FTZ R8, R8, -UR28 ;  /* 0x8000001c08087e21 */ /* 0x000fc80008010000 */
[----:B------:R-:W-:Y:S01]  /*bc80*/  FMUL.FTZ R8, R8, UR16 ;  /* 0x0000001008087c20 */ /* 0x000fe20008410000 */
[----:B------:R-:W-:Y:S01]  /*bc90*/  FADD.FTZ R79, R79, R23 ;  /* 0x000000174f4f7221 */ /* 0x000fe20000010000 */
[----:B------:R-:W-:Y:S01]  /*bca0*/  FADD.FTZ R76, R76, R24 ;  /* 0x000000184c4c7221 */ /* 0x000fe20000010000 */
[-C--:B------:R-:W-:Y:S01]  /*bcb0*/  FFMA.FTZ R75, R25, R24.reuse, R75 ;  /* 0x00000018194b7223 */ /* 0x080fe2000001004b */
[----:B------:R-:W-:-:S04]  /*bcc0*/  FMUL.FTZ R24, R13, R24 ;  /* 0x000000180d187220 */ /* 0x000fc80000410000 */
[----:B------:R-:W-:Y:S01]  /*bcd0*/  FFMA.FTZ R15, R25, R24, R15 ;  /* 0x00000018190f7223 */ /* 0x000fe2000001000f */
[----:B--2---:R-:W-:-:S05]  /*bce0*/  HADD2.F32 R90, -RZ, R93.H0_H0 ;  /* 0x2000005dff5a7230 */ /* 0x004fca0000004100 */
        /* <DEDUP_REMOVED lines=20> */
[----:B------:R-:W-:Y:S02]  /*be30*/  HADD2.F32 R9, -RZ, R9.H1_H1 ;  /* 0x30000009ff097230 */ /* 0x000fe40000004100 */
[----:B------:R-:W-:Y:S01]  /*be40*/  FMUL.FTZ R92, R91, R92 ;  /* 0x0000005c5b5c7220 */ /* 0x000fe20000410000 */
[----:B------:R-:W-:Y:S02]  /*be50*/  HADD2.F32 R91, -RZ, R6.H1_H1 ;  /* 0x30000006ff5b7230 */ /* 0x000fe40000004100 */
        /* <DEDUP_REMOVED lines=25> */
[----:B------:R-:W-:Y:S02]  /*bff0*/  HADD2.F32 R24, -RZ, R87.H0_H0 ;  /* 0x20000057ff187230 */ /* 0x000fe40000004100 */
[----:B------:R-:W-:Y:S01]  /*c000*/  FADD.FTZ R7, R7, R55 ;  /* 0x0000003707077221 */ /* 0x000fe20000010000 */
[----:B------:R-:W-:Y:S01]  /*c010*/  FADD.FTZ R76, R76, R63 ;  /* 0x0000003f4c4c7221 */ /* 0x000fe20000010000 */
[-C--:B------:R-:W-:Y:S01]  /*c020*/  FFMA.FTZ R75, R74, R63.reuse, R75 ;  /* 0x0000003f4a4b7223 */ /* 0x080fe2000001004b */
[----:B------:R-:W-:Y:S01]  /*c030*/  FMUL.FTZ R63, R13, R63 ;  /* 0x0000003f0d3f7220 */ /* 0x000fe20000410000 */
[----:B0-----:R-:W-:Y:S01]  /*c040*/  FMUL.FTZ R23, R24, R91 ;  /* 0x0000005b18177220 */ /* 0x001fe20000410000 */
[-C--:B------:R-:W-:Y:S01]  /*c050*/  FFMA.FTZ R24, R26, R55.reuse, R81 ;  /* 0x000000371a187223 */ /* 0x080fe20000010051 */
[----:B------:R-:W-:Y:S01]  /*c060*/  FMUL.FTZ R55, R11, R55 ;  /* 0x000000370b377220 */ /* 0x000fe20000410000 */
[----:B------:R-:W-:-:S03]  /*c070*/  FADD.FTZ R87, -R91, 1 ;  /* 0x3f8000005b577421 */ /* 0x000fc60000010100 */
[----:B------:R-:W-:Y:S01]  /*c080*/  FFMA.FTZ R26, R26, R55, R15 ;  /* 0x000000371a1a7223 */ /* 0x000fe2000001000f */
[----:B------:R-:W-:Y:S01]  /*c090*/  FFMA.FTZ R22, R22, R87, 1 ;  /* 0x3f80000016167423 */ /* 0x000fe20000010057 */
[----:B------:R-:W-:Y:S01]  /*c0a0*/  FADD.FTZ R79, R79, R55 ;  /* 0x000000374f4f7221 */ /* 0x000fe20000010000 */
[----:B------:R-:W-:Y:S01]  /*c0b0*/  FMUL.FTZ R15, R11, R70 ;  /* 0x000000460b0f7220 */ /* 0x000fe20000410000 */
[----:B------:R-:W-:Y:S01]  /*c0c0*/  FFMA.FTZ R26, R74, R63, R26 ;  /* 0x0000003f4a1a7223 */ /* 0x000fe2000001001a */
[----:B------:R-:W-:Y:S01]  /*c0d0*/  FMUL.FTZ R22, R23, R22 ;  /* 0x0000001617167220 */ /* 0x000fe20000410000 */
[----:B------:R-:W-:Y:S01]  /*c0e0*/  FADD.FTZ R7, R7, R70 ;  /* 0x0000004607077221 */ /* 0x000fe20000010000 */
[----:B------:R-:W-:Y:S01]  /*c0f0*/  FFMA.FTZ R24, R73, R70, R24 ;  /* 0x0000004649187223 */ /* 0x000fe20000010018 */
[----:B------:R-:W-:Y:S01]  /*c100*/  FADD.FTZ R79, R63, R79 ;  /* 0x0000004f3f4f7221 */ /* 0x000fe20000010000 */
[----:B------:R-:W-:Y:S01]  /*c110*/  FFMA.FTZ R70, R73, R15, R26 ;  /* 0x0000000f49467223 */ /* 0x000fe2000001001a */
[----:B------:R-:W-:-:S02]  /*c120*/  FMUL.FTZ R23, R13, R51 ;  /* 0x000000330d177220 */ /* 0x000fc40000410000 */
[----:B------:R-:W-:Y:S01]  /*c130*/  FADD.FTZ R74, R79, R15 ;  /* 0x0000000f4f4a7221 */ /* 0x000fe20000010000 */
[-C--:B------:R-:W-:Y:S01]  /*c140*/  FMUL.FTZ R15, R11, R68.reuse ;  /* 0x000000440b0f7220 */ /* 0x080fe20000410000 */
[C---:B------:R-:W-:Y:S01]  /*c150*/  FFMA.FTZ R70, R72.reuse, R23, R70 ;  /* 0x0000001748467223 */ /* 0x040fe20000010046 */
[C---:B------:R-:W-:Y:S01]  /*c160*/  FFMA.FTZ R24, R71.reuse, R68, R24 ;  /* 0x0000004447187223 */ /* 0x040fe20000010018 */
[----:B------:R-:W-:Y:S02]  /*c170*/  FFMA.FTZ R26, R72, R51, R75 ;  /* 0x00000033481a7223 */ /* 0x000fe4000001004b */
        /* <DEDUP_REMOVED lines=11> */
[C---:B------:R-:W-:Y:S01]  /*c230*/  FFMA.FTZ R26, R67.reuse, R25, R26 ;  /* 0x00000019431a7223 */ /* 0x040fe2000001001a */
[----:B------:R-:W-:Y:S01]  /*c240*/  FADD.FTZ R15, R70, R15 ;  /* 0x0000000f460f7221 */ /* 0x000fe20000010000 */
[----:B------:R-:W-:Y:S01]  /*c250*/  FFMA.FTZ R23, R67, R65, R24 ;  /* 0x0000004143177223 */ /* 0x000fe20000010018 */
[----:B------:R-:W-:Y:S01]  /*c260*/  FFMA.FTZ R24, R66, R43, R7 ;  /* 0x0000002b42187223 */ /* 0x000fe20000010007 */
[----:B------:R-:W-:Y:S01]  /*c270*/  FADD.FTZ R65, R68, R65 ;  /* 0x0000004144417221 */ /* 0x000fe20000010000 */
[----:B------:R-:W-:Y:S01]  /*c280*/  FFMA.FTZ R7, R66, R47, R26 ;  /* 0x0000002f42077223 */ /* 0x000fe2000001001a */
[----:B------:R-:W-:Y:S01]  /*c290*/  FADD.FTZ R68, R15, R25 ;  /* 0x000000190f447221 */ /* 0x000fe20000010000 */
[-C--:B------:R-:W-:Y:S01]  /*c2a0*/  FMUL.FTZ R66, R11, R60.reuse ;  /* 0x0000003c0b427220 */ /* 0x080fe20000410000 */
[----:B------:R-:W-:-:S02]  /*c2b0*/  FFMA.FTZ R26, R64, R60, R23 ;  /* 0x0000003c401a7223 */ /* 0x000fc40000010017 */
[----:B------:R-:W-:Y:S01]  /*c2c0*/  FADD.FTZ R68, R47, R68 ;  /* 0x000000442f447221 */ /* 0x000fe20000010000 */
[----:B------:R-:W-:Y:S01]  /*c2d0*/  FFMA.FTZ R15, R64, R66, R7 ;  /* 0x00000042400f7223 */ /* 0x000fe20000010007 */
[-C--:B------:R-:W-:Y:S01]  /*c2e0*/  FMUL.FTZ R64, R13, R39.reuse ;  /* 0x000000270d407220 */ /* 0x080fe20000410000 */
[----:B------:R-:W-:Y:S01]  /*c2f0*/  FFMA.FTZ R7, R61, R39, R24 ;  /* 0x000000273d077223 */ /* 0x000fe20000010018 */
[----:B------:R-:W-:Y:S01]  /*c300*/  FADD.FTZ R23, R68, R66 ;  /* 0x0000004244177221 */ /* 0x000fe20000010000 */
        /* <DEDUP_REMOVED lines=10> */
[----:B------:R-:W-:Y:S01]  /*c3b0*/  FADD.FTZ R26, R43, R26 ;  /* 0x0000001a2b1a7221 */ /* 0x000fe20000010000 */
[C---:B------:R-:W-:Y:S02]  /*c3c0*/  FFMA.FTZ R15, R56.reuse, R53, R15 ;  /* 0x00000035380f7223 */ /* 0x040fe4000001000f */
[----:B------:R-:W-:Y:S01]  /*c3d0*/  FFMA.FTZ R56, R56, R24, R23 ;  /* 0x0000001838387223 */ /* 0x000fe20000010017 */
[----:B------:R-:W-:Y:S01]  /*c3e0*/  FMUL.FTZ R23, R13, R35 ;  /* 0x000000230d177220 */ /* 0x000fe20000410000 */
[----:B------:R-:W-:Y:S01]  /*c3f0*/  FADD.FTZ R26, R26, R24 ;  /* 0x000000181a1a7221 */ /* 0x000fe20000010000 */
[----:B------:R-:W-:Y:S02]  /*c400*/  FMUL.FTZ R24, R11, R49 ;  /* 0x000000310b187220 */ /* 0x000fe40000410000 */
[----:B------:R-:W-:Y:S01]  /*c410*/  FFMA.FTZ R25, R54, R23, R56 ;  /* 0x0000001736197223 */ /* 0x000fe20000010038 */
[----:B------:R-:W-:Y:S01]  /*c420*/  FADD.FTZ R26, R23, R26 ;  /* 0x0000001a171a7221 */ /* 0x000fe20000010000 */
[C---:B------:R-:W-:Y:S01]  /*c430*/  FFMA.FTZ R15, R52.reuse, R49, R15 ;  /* 0x00000031340f7223 */ /* 0x040fe2000001000f */
[----:B------:R-:W-:Y:S01]  /*c440*/  FMUL.FTZ R23, R13, R34 ;  /* 0x000000220d177220 */ /* 0x000fe20000410000 */
[----:B------:R-:W-:Y:S01]  /*c450*/  FFMA.FTZ R52, R52, R24, R25 ;  /* 0x0000001834347223 */ /* 0x000fe20000010019 */
[----:B------:R-:W-:Y:S01]  /*c460*/  FADD.FTZ R26, R26, R24 ;  /* 0x000000181a1a7221 */ /* 0x000fe20000010000 */
[----:B------:R-:W-:Y:S01]  /*c470*/  FADD.FTZ R39, R76, R39 ;  /* 0x000000274c277221 */ /* 0x000fe20000010000 */
[----:B------:R-:W-:Y:S01]  /*c480*/  FMUL.FTZ R24, R11, R45 ;  /* 0x0000002d0b187220 */ /* 0x000fe20000410000 */
[----:B------:R-:W-:Y:S01]  /*c490*/  FFMA.FTZ R25, R50, R23, R52 ;  /* 0x0000001732197223 */ /* 0x000fe20000010034 */
[----:B------:R-:W-:Y:S01]  /*c4a0*/  FADD.FTZ R60, R65, R60 ;  /* 0x0000003c413c7221 */ /* 0x000fe20000010000 */
[----:B------:R-:W-:Y:S01]  /*c4b0*/  FFMA.FTZ R7, R58, R36, R7 ;  /* 0x000000243a077223 */ /* 0x000fe20000010007 */
[----:B------:R-:W-:Y:S01]  /*c4c0*/  FADD.FTZ R26, R23, R26 ;  /* 0x0000001a171a7221 */ /* 0x000fe20000010000 */
[----:B------:R-:W-:Y:S01]  /*c4d0*/  FADD.FTZ R36, R39, R36 ;  /* 0x0000002427247221 */ /* 0x000fe20000010000 */
[C---:B------:R-:W-:Y:S01]  /*c4e0*/  FFMA.FTZ R15, R48.reuse, R45, R15 ;  /* 0x0000002d300f7223 */ /* 0x040fe2000001000f */
[----:B------:R-:W-:Y:S01]  /*c4f0*/  FFMA.FTZ R48, R48, R24, R25 ;  /* 0x0000001830307223 */ /* 0x000fe20000010019 */
[----:B------:R-:W-:Y:S01]  /*c500*/  FMUL.FTZ R23, R13, R29 ;  /* 0x0000001d0d177220 */ /* 0x000fe20000410000 */
[----:B------:R-:W-:Y:S01]  /*c510*/  FADD.FTZ R60, R60, R57 ;  /* 0x000000393c3c7221 */ /* 0x000fe20000010000 */
[----:B------:R-:W-:Y:S01]  /*c520*/  FFMA.FTZ R7, R54, R35, R7 ;  /* 0x0000002336077223 */ /* 0x000fe20000010007 */
[----:B------:R-:W-:Y:S01]  /*c530*/  FADD.FTZ R26, R26, R24 ;  /* 0x000000181a1a7221 */ /* 0x000fe20000010000 */
[----:B------:R-:W-:Y:S01]  /*c540*/  FADD.FTZ R35, R36, R35 ;  /* 0x0000002324237221 */ /* 0x000fe20000010000 */
[----:B------:R-:W-:Y:S01]  /*c550*/  FFMA.FTZ R25, R46, R23, R48 ;  /* 0x000000172e197223 */ /* 0x000fe20000010030 */
[-C--:B------:R-:W-:Y:S01]  /*c560*/  FMUL.FTZ R24, R11, R41.reuse ;  /* 0x000000290b187220 */ /* 0x080fe20000410000 */
        /* <DEDUP_REMOVED lines=20> */
[----:B------:R-:W-:Y:S01]  /*c6b0*/  FFMA.FTZ R7, R42, R28, R7 ;  /* 0x0000001c2a077223 */ /* 0x000fe20000010007 */
[----:B------:R-:W-:Y:S01]  /*c6c0*/  FFMA.FTZ R40, R38, R15, R40 ;  /* 0x0000000f26287223 */ /* 0x000fe20000010028 */
[----:B------:R-:W-:Y:S01]  /*c6d0*/  FMUL.FTZ R23, R11, R18 ;  /* 0x000000120b177220 */ /* 0x000fe20000410000 */
[----:B------:R-:W-:Y:S01]  /*c6e0*/  FADD.FTZ R37, R60, R37 ;  /* 0x000000253c257221 */ /* 0x000fe20000010000 */
[----:B------:R-:W-:Y:S01]  /*c6f0*/  FADD.FTZ R26, R15, R26 ;  /* 0x0000001a0f1a7221 */ /* 0x000fe20000010000 */
[----:B------:R-:W-:Y:S01]  /*c700*/  FFMA.FTZ R7, R38, R27, R7 ;  /* 0x0000001b26077223 */ /* 0x000fe20000010007 */
[----:B------:R-:W-:Y:S01]  /*c710*/  FFMA.FTZ R40, R77, R23, R40 ;  /* 0x000000174d287223 */ /* 0x000fe20000010028 */
[----:B------:R-:W-:Y:S01]  /*c720*/  FMUL.FTZ R25, R13, R80 ;  /* 0x000000500d197220 */ /* 0x000fe20000410000 */
[----:B------:R-:W-:Y:S01]  /*c730*/  FFMA.FTZ R15, R77, R18, R24 ;  /* 0x000000124d0f7223 */ /* 0x000fe20000010018 */
[----:B------:R-:W-:Y:S01]  /*c740*/  FADD.FTZ R37, R37, R18 ;  /* 0x0000001225257221 */ /* 0x000fe20000010000 */
[----:B------:R-:W-:Y:S01]  /*c750*/  FADD.FTZ R26, R26, R23 ;  /* 0x000000171a1a7221 */ /* 0x000fe20000010000 */
[C---:B------:R-:W-:Y:S01]  /*c760*/  FFMA.FTZ R18, R78.reuse, R80, R7 ;  /* 0x000000504e127223 */ /* 0x040fe20000010007 */
[----:B------:R-:W-:Y:S01]  /*c770*/  FFMA.FTZ R7, R78, R25, R40 ;  /* 0x000000194e077223 */ /* 0x000fe20000010028 */
[-C--:B------:R-:W-:Y:S01]  /*c780*/  FMUL.FTZ R24, R11, R82.reuse ;  /* 0x000000520b187220 */ /* 0x080fe20000410000 */
[----:B------:R-:W-:Y:S01]  /*c790*/  FADD.FTZ R26, R25, R26 ;  /* 0x0000001a191a7221 */ /* 0x000fe20000010000 */
[----:B------:R-:W-:-:S02]  /*c7a0*/  FFMA.FTZ R15, R12, R82, R15 ;  /* 0x000000520c0f7223 */ /* 0x000fc4000001000f */
[----:B------:R-:W-:Y:S01]  /*c7b0*/  FFMA.FTZ R7, R12, R24, R7 ;  /* 0x000000180c077223 */ /* 0x000fe20000010007 */
[----:B------:R-:W-:Y:S01]  /*c7c0*/  FMUL.FTZ R12, R13, R86 ;  /* 0x000000560d0c7220 */ /* 0x000fe20000410000 */
[----:B------:R-:W-:Y:S01]  /*c7d0*/  FADD.FTZ R23, R26, R24 ;  /* 0x000000181a177221 */ /* 0x000fe20000010000 */
[-C--:B------:R-:W-:Y:S02]  /*c7e0*/  FMUL.FTZ R24, R11, R85.reuse ;  /* 0x000000550b187220 */ /* 0x080fe40000410000 */
[C---:B------:R-:W-:Y:S01]  /*c7f0*/  FFMA.FTZ R7, R83.reuse, R12, R7 ;  /* 0x0000000c53077223 */ /* 0x040fe20000010007 */
[----:B------:R-:W-:Y:S01]  /*c800*/  FADD.FTZ R23, R12, R23 ;  /* 0x000000170c177221 */ /* 0x000fe20000010000 */
[----:B------:R-:W-:Y:S01]  /*c810*/  FFMA.FTZ R18, R83, R86, R18 ;  /* 0x0000005653127223 */ /* 0x000fe20000010012 */
[----:B------:R-:W-:Y:S01]  /*c820*/  FMUL.FTZ R12, R13, R88 ;  /* 0x000000580d0c7220 */ /* 0x000fe20000410000 */
[----:B------:R-:W-:Y:S01]  /*c830*/  FFMA.FTZ R25, R84, R24, R7 ;  /* 0x0000001854197223 */ /* 0x000fe20000010007 */
[----:B------:R-:W-:Y:S01]  /*c840*/  FADD.FTZ R23, R23, R24 ;  /* 0x0000001817177221 */ /* 0x000fe20000010000 */
[----:B------:R-:W-:Y:S01]  /*c850*/  FFMA.FTZ R7, R3, R88, R18 ;  /* 0x0000005803077223 */ /* 0x000fe20000010012 */
[----:B------:R-:W-:Y:S01]  /*c860*/  FMUL.FTZ R18, R11, R16 ;  /* 0x000000100b127220 */ /* 0x000fe20000410000 */
[----:B------:R-:W-:Y:S01]  /*c870*/  FFMA.FTZ R25, R3, R12, R25 ;  /* 0x0000000c03197223 */ /* 0x000fe20000010019 */
[----:B------:R-:W-:Y:S01]  /*c880*/  FADD.FTZ R23, R12, R23 ;  /* 0x000000170c177221 */ /* 0x000fe20000010000 */
[----:B------:R-:W-:Y:S01]  /*c890*/  FADD.FTZ R28, R29, R28 ;  /* 0x0000001c1d1c7221 */ /* 0x000fe20000010000 */
[----:B------:R-:W-:Y:S01]  /*c8a0*/  FFMA.FTZ R15, R84, R85, R15 ;  /* 0x00000055540f7223 */ /* 0x000fe2000001000f */
[----:B------:R-:W-:Y:S01]  /*c8b0*/  FFMA.FTZ R24, R4, R18, R25 ;  /* 0x0000001204187223 */ /* 0x000fe20000010019 */
[-C--:B------:R-:W-:Y:S01]  /*c8c0*/  FMUL.FTZ R3, R13, R89.reuse ;  /* 0x000000590d037220 */ /* 0x080fe20000410000 */
        /* <DEDUP_REMOVED lines=20> */
[----:B------:R-:W-:Y:S01]  /*ca10*/  FMUL.FTZ R5, R13, R6 ;  /* 0x000000060d057220 */ /* 0x000fe20000410000 */
[----:B------:R-:W-:Y:S01]  /*ca20*/  FFMA.FTZ R17, R19, R14, R4 ;  /* 0x0000000e13117223 */ /* 0x000fe20000010004 */
[----:B------:R-:W-:Y:S01]  /*ca30*/  FADD.FTZ R14, R15, R14 ;  /* 0x0000000e0f0e7221 */ /* 0x000fe20000010000 */
[----:B------:R-:W-:Y:S01]  /*ca40*/  FADD.FTZ R85, R85, R16 ;  /* 0x0000001055557221 */ /* 0x000fe20000010000 */
[----:B------:R-:W-:Y:S01]  /*ca50*/  FADD.FTZ R89, R88, R89 ;  /* 0x0000005958597221 */ /* 0x000fe20000010000 */
[----:B------:R-:W-:Y:S01]  /*ca60*/  FFMA.FTZ R4, R19, R92, R3 ;  /* 0x0000005c13047223 */ /* 0x000fe20000010003 */
        /* <DEDUP_REMOVED lines=17> */
.L_x_1143:
        /* <DEDUP_REMOVED lines=24> */
[----:B------:R-:W3:Y:S08]  /*cd00*/  SHFL.DOWN PT, R9, R16, 0x4, 0x1f ;  /* 0x08801f0010097f89 */ /* 0x000ef000000e0000 */
[----:B-1----:R-:W-:Y:S01]  /*cd10*/  @!P0 FADD.FTZ R12, R12, R8 ;  /* 0x000000080c0c8221 */ /* 0x002fe20000010000 */
[----:B---3--:R-:W-:-:S04]  /*cd20*/  @!P0 FADD.FTZ R16, R16, R9 ;  /* 0x0000000910108221 */ /* 0x008fc80000010000 */
        /* <DEDUP_REMOVED lines=12> */
[----:B--2-4-:R-:W-:Y:S05]  /*cdf0*/  @P2 BRA `(.L_x_1145) ;  /* 0x0000000000202947 */ /* 0x014fea0003800000 */
[----:B------:R-:W-:Y:S01]  /*ce00*/  ISETP.NE.AND P1, PT, R18, RZ, PT ;  /* 0x000000ff1200720c */ /* 0x000fe20003f25270 */
[----:B0--3--:R-:W-:Y:S01]  /*ce10*/  FADD.FTZ R8, R15, R14 ;  /* 0x0000000e0f087221 */ /* 0x009fe20000010000 */
[----:B-1----:R-:W-:-:S11]  /*ce20*/  FADD.FTZ R9, R17, R16 ;  /* 0x0000001011097221 */ /* 0x002fd60000010000 */
[----:B------:R-:W-:Y:S01]  /*ce30*/  VOTEU.ALL UP0, P1 ;  /* 0x0000000000ff7886 */ /* 0x000fe20000800000 */
[----:B------:R-:W-:-:S04]  /*ce40*/  @!P1 SHF.R.U32.HI R12, RZ, 0x2, R3 ;  /* 0x00000002ff0c9819 */ /* 0x000fc80000011603 */
[----:B------:R-:W-:Y:S01]  /*ce50*/  @!UP0 ULEA UR5, UR7, UR6, 0x18 ;  /* 0x0000000607058291 */ /* 0x000fe2000f8ec0ff */
[----:B------:R-:W-:-:S08]  /*ce60*/  @!P1 LOP3.LUT R12, R12, 0xf8, RZ, 0xc0, !PT ;  /* 0x000000f80c0c9812 */ /* 0x000fd000078ec0ff */
[----:B------:R2:W-:Y:S03]  /*ce70*/  @!P1 STS.64 [R12+UR5+0x18], R8 ;  /* 0x000018080c009988 */ /* 0x0005e60008000a05 */
.L_x_1145:
[----:B------:R-:W-:Y:S05]  /*ce80*/  BSYNC.RECONVERGENT B0 ;  /* 0x0000000000007941 */ /* 0x000fea0003800200 */
.L_x_1144:
[----:B------:R-:W-:Y:S06]  /*ce90*/  BAR.SYNC.DEFER_BLOCKING 0x0 ;  /* 0x0000000000007b1d */ /* 0x000fec0000010000 */
[----:B------:R-:W-:Y:S04]  /*cea0*/  BSSY.RECONVERGENT B0, `(.L_x_1146) ;  /* 0x0000033000007945 */ /* 0x000fe80003800200 */
[----:B------:R-:W-:Y:S05]  /*ceb0*/  @P0 BRA `(.L_x_1147) ;  /* 0x0000000000c40947 */ /* 0x000fea0003800000 */
[----:B------:R-:W-:-:S09]  /*cec0*/  ULEA UR5, UR7, UR6, 0x18 ;  /* 0x0000000607057291 */ /* 0x000fd2000f8ec0ff */
[----:B------:R-:W4:Y:S04]  /*ced0*/  LDS.128 R44, [UR5+0x20] ;  /* 0x00002005ff2c7984 */ /* 0x000f280008000c00 */
[----:B------:R-:W5:Y:S04]  /*cee0*/  LDS.128 R40, [UR5+0x30] ;  /* 0x00003005ff287984 */ /* 0x000f680008000c00 */
[----:B------:R-:W0:Y:S04]  /*cef0*/  LDS.128 R36, [UR5+0x40] ;  /* 0x00004005ff247984 */ /* 0x000e280008000c00 */
[----:B-1----:R-:W1:Y:S04]  /*cf00*/  LDS.128 R16, [UR5+0x50] ;  /* 0x00005005ff107984 */ /* 0x002e680008000c00 */
[----:B------:R-:W1:Y:S04]  /*cf10*/  LDS.128 R20, [UR5+0x60] ;  /* 0x00006005ff147984 */ /* 0x000e680008000c00 */
[----:B------:R-:W1:Y:S01]  /*cf20*/  LDS.128 R24, [UR5+0x70] ;  /* 0x00007005ff187984 */ /* 0x000e620008000c00 */
[----:B----4-:R-:W-:Y:S01]  /*cf30*/  FADD.FTZ R15, R8, R44 ;  /* 0x0000002c080f7221 */ /* 0x010fe20000010000 */
[----:B--23--:R-:W-:-:S03]  /*cf40*/  FADD.FTZ R8, R9, R45 ;  /* 0x0000002d09087221 */ /* 0x00cfc60000010000 */
[----:B------:R-:W-:Y:S01]  /*cf50*/  FADD.FTZ R15, R15, R46 ;  /* 0x0000002e0f0f7221 */ /* 0x000fe20000010000 */
[----:B------:R-:W-:Y:S02]  /*cf60*/  FADD.FTZ R8, R8, R47 ;  /* 0x0000002f08087221 */ /* 0x000fe40000010000 */
[----:B------:R-:W2:Y:S01]  /*cf70*/  LDS.128 R44, [UR5+0x80] ;  /* 0x00008005ff2c7984 */ /* 0x000ea20008000c00 */
[----:B-----5:R-:W-:Y:S01]  /*cf80*/  FADD.FTZ R15, R15, R40 ;  /* 0x000000280f0f7221 */ /* 0x020fe20000010000 */
[----:B------:R-:W-:-:S03]  /*cf90*/  FADD.FTZ R8, R8, R41 ;  /* 0x0000002908087221 */ /* 0x000fc60000010000 */
[----:B------:R-:W-:Y:S01]  /*cfa0*/  FADD.FTZ R15, R15, R42 ;  /* 0x0000002a0f0f7221 */ /* 0x000fe20000010000 */
[----:B------:R-:W-:Y:S02]  /*cfb0*/  FADD.FTZ R8, R8, R43 ;  /* 0x0000002b08087221 */ /* 0x000fe40000010000 */
[----:B------:R-:W3:Y:S01]  /*cfc0*/  LDS.128 R40, [UR5+0x90] ;  /* 0x00009005ff287984 */ /* 0x000ee20008000c00 */
[----:B0-----:R-:W-:Y:S01]  /*cfd0*/  FADD.FTZ R15, R15, R36 ;  /* 0x000000240f0f7221 */ /* 0x001fe20000010000 */
[----:B------:R-:W-:-:S03]  /*cfe0*/  FADD.FTZ R8, R8, R37 ;  /* 0x0000002508087221 */ /* 0x000fc60000010000 */
[----:B------:R-:W-:Y:S01]  /*cff0*/  FADD.FTZ R15, R15, R38 ;  /* 0x000000260f0f7221 */ /* 0x000fe20000010000 */
[----:B------:R-:W-:Y:S02]  /*d000*/  FADD.FTZ R8, R8, R39 ;  /* 0x0000002708087221 */ /* 0x000fe40000010000 */
[----:B------:R-:W0:Y:S01]  /*d010*/  LDS.128 R36, [UR5+0xa0] ;  /* 0x0000a005ff247984 */ /* 0x000e220008000c00 */
[----:B-1----:R-:W-:Y:S01]  /*d020*/  FADD.FTZ R15, R15, R16 ;  /* 0x000000100f0f7221 */ /* 0x002fe20000010000 */
[----:B------:R-:W-:Y:S02]  /*d030*/  FADD.FTZ R8, R8, R17 ;  /* 0x0000001108087221 */ /* 0x000fe40000010000 */
[----:B------:R-:W1:Y:S01]  /*d040*/  LDS.64 R16, [UR5+0xb0] ;  /* 0x0000b005ff107984 */ /* 0x000e620008000a00 */
        /* <DEDUP_REMOVED lines=23> */
[----:B------:R-:W-:-:S07]  /*d1c0*/  FADD.FTZ R9, R12, R17 ;  /* 0x000000110c097221 */ /* 0x000fce0000010000 */
.L_x_1147:
[----:B------:R-:W-:Y:S05]  /*d1d0*/  BSYNC.RECONVERGENT B0 ;  /* 0x0000000000007941 */ /* 0x000fea0003800200 */
.L_x_1146:
[----:B------:R-:W-:Y:S06]  /*d1e0*/  BAR.SYNC.DEFER_BLOCKING 0x0 ;  /* 0x0000000000007b1d */ /* 0x000fec0000010000 */
[----:B------:R-:W-:Y:S04]  /*d1f0*/  BSSY.RECONVERGENT B0, `(.L_x_1148) ;  /* 0x0000025000007945 */ /* 0x000fe80003800200 */
[----:B------:R-:W-:Y:S05]  /*d200*/  @P3 BRA `(.L_x_1149) ;  /* 0x00000000008c3947 */ /* 0x000fea0003800000 */
[----:B------:R-:W4:Y:S04]  /*d210*/  LDS.128 R44, [R10+0x500] ;  /* 0x000500000a2c7984 */ /* 0x000f280000000c00 */
[----:B------:R-:W5:Y:S04]  /*d220*/  LDS.128 R40, [R10+0xa00] ;  /* 0x000a00000a287984 */ /* 0x000f680000000c00 */
[----:B------:R-:W0:Y:S04]  /*d230*/  LDS.128 R36, [R10+0xf00] ;  /* 0x000f00000a247984 */ /* 0x000e280000000c00 */
[----:B------:R-:W2:Y:S04]  /*d240*/  LDS.128 R24, [R10+0x1400] ;  /* 0x001400000a187984 */ /* 0x000ea80000000c00 */
[----:B------:R-:W2:Y:S04]  /*d250*/  LDS.128 R20, [R10+0x1900] ;  /* 0x001900000a147984 */ /* 0x000ea80000000c00 */
[----:B-1----:R-:W1:Y:S04]  /*d260*/  LDS.128 R16, [R10+0x1e00] ;  /* 0x001e00000a107984 */ /* 0x002e680000000c00 */
[----:B------:R1:W1:Y:S01]  /*d270*/  LDS.128 R48, [R10+0x2300] ;  /* 0x002300000a307984 */ /* 0x0002620000000c00 */
[----:B----4-:R-:W-:Y:S01]  /*d280*/  FADD.FTZ R15, R4, R44 ;  /* 0x0000002c040f7221 */ /* 0x010fe20000010000 */
[----:B---3--:R-:W-:Y:S01]  /*d290*/  FADD.FTZ R4, R5, R45 ;  /* 0x0000002d05047221 */ /* 0x008fe20000010000 */
        /* <DEDUP_REMOVED lines=10> */
[----:B--2---:R-:W-:Y:S01]  /*d340*/  FADD.FTZ R15, R15, R24 ;  /* 0x000000180f0f7221 */ /* 0x004fe20000010000 */
        /* <DEDUP_REMOVED lines=14> */
[----:B------:R-:W-:-:S07]  /*d430*/  FADD.FTZ R7, R12, R51 ;  /* 0x000000330c077221 */ /* 0x000fce0000010000 */
.L_x_1149:
[----:B------:R-:W-:Y:S05]  /*d440*/  BSYNC.RECONVERGENT B0 ;  /* 0x0000000000007941 */ /* 0x000fea0003800200 */
.L_x_1148:
[----:B------:R-:W-:Y:S04]  /*d450*/  BSSY.RECONVERGENT B0, `(.L_x_1150) ;  /* 0x000001e000007945 */ /* 0x000fe80003800200 */
[----:B------:R-:W-:Y:S05]  /*d460*/  @P3 BRA `(.L_x_1151) ;  /* 0x0000000000703947 */ /* 0x000fea0003800000 */
[----:B------:R-:W1:Y:S01]  /*d470*/  LDC.64 R26, c[0x0][0x3f8] ;  /* 0x0000fe00ff1a7b82 */ /* 0x000e620000000a00 */
[----:B---3--:R-:W-:-:S05]  /*d480*/  MOV R10, UR13 ;  /* 0x0000000d000a7c02 */ /* 0x008fca0008000f00 */
[----:B------:R-:W-:Y:S02]  /*d490*/  IMAD R21, R10, 0x50, R3 ;  /* 0x000000500a157824 */ /* 0x000fe400078e0203 */
[----:B0-----:R-:W0:Y:S01]  /*d4a0*/  LDC.64 R14, c[0x0][0x3d8] ;  /* 0x0000f600ff0e7b82 */ /* 0x001e220000000a00 */
[----:B-1----:R-:W-:Y:S01]  /*d4b0*/  IMAD.WIDE.U32 R16, R26, 0x3, RZ ;  /* 0x000000031a107825 */ /* 0x002fe200078e00ff */
[C---:B------:R-:W-:Y:S02]  /*d4c0*/  LEA R19, R27.reuse, R27, 0x1 ;  /* 0x0000001b1b137211 */ /* 0x040fe400078e08ff */
[----:B------:R-:W-:Y:S02]  /*d4d0*/  LEA.HI R25, P1, R27, R26, RZ, 0x1 ;  /* 0x0000001a1b197211 */ /* 0x000fe400078308ff */
[----:B------:R-:W-:Y:S02]  /*d4e0*/  IADD3 R19, PT, PT, R17, R19, RZ ;  /* 0x0000001311137210 */ /* 0x000fe40007ffe0ff */
[----:B------:R-:W-:Y:S01]  /*d4f0*/  IADD3.X R10, PT, PT, RZ, R27, RZ, P1, !PT ;  /* 0x0000001bff0a7210 */ /* 0x000fe20000ffe4ff */
[----:B0-----:R-:W-:Y:S01]  /*d500*/  IMAD.WIDE R14, R21, 0x4, R14 ;  /* 0x00000004150e7825 */ /* 0x001fe200078e020e */
        /* <DEDUP_REMOVED lines=18> */
.L_x_1151:
[----:B------:R-:W-:Y:S05]  /*d630*/  BSYNC.RECONVERGENT B0 ;  /* 0x0000000000007941 */ /* 0x000fea0003800200 */
.L_x_1150:
[----:B------:R-:W-:-:S09]  /*d640*/  UISETP.GE.U32.AND UP0, UPT, UR12, 0x2, UPT ;  /* 0x000000020c00788c */ /* 0x000fd2000bf06070 */
[----:B------:R-:W-:Y:S05]  /*d650*/  BRA.U !UP0, `(.L_x_1152) ;  /* 0x0000000d08787547 */ /* 0x000fea000b800000 */
[----:B---34-:R-:W3:Y:S01]  /*d660*/  LDC.64 R6, c[0x0][0x3d0] ;  /* 0x0000f400ff067b82 */ /* 0x018ee20000000a00 */
        /* <DEDUP_REMOVED lines=8> */
[----:B---3--:R-:W-:Y:S01]  /*d6f0*/  IMAD.WIDE R6, R5, 0x4, R6 ;  /* 0x0000000405067825 */ /* 0x008fe200078e0206 */
[----:B0---4-:R-:W-:Y:S06]  /*d700*/  @P0 BRA `(.L_x_1154) ;  /* 0x0000000000680947 */ /* 0x011fec0003800000 */
[----:B------:R-:W1:Y:S01]  /*d710*/  LDC.64 R4, c[0x0][0x3c8] ;  /* 0x0000f200ff047b82 */ /* 0x000e620000000a00 */
[----:B------:R-:W-:Y:S02]  /*d720*/  UIADD3 UR7, UPT, UPT, UR6, UR14, URZ ;  /* 0x0000000e06077290 */ /* 0x000fe4000fffe0ff */
[----:B------:R-:W-:Y:S02]  /*d730*/  UIMAD UR13, UR29, UR9, UR14 ;  /* 0x000000091d0d72a4 */ /* 0x000fe4000f8e020e */
[----:B------:R-:W-:Y:S02]  /*d740*/  ULOP3.LUT UP0, UR5, UR4, 0x2, URZ, 0xc0, !UPT ;  /* 0x0000000204057892 */ /* 0x000fe4000f80c0ff */
[----:B------:R-:W-:Y:S02]  /*d750*/  MOV R17, UR7 ;  /* 0x0000000700117c02 */ /* 0x000fe40008000f00 */
[----:B------:R-:W-:Y:S01]  /*d760*/  UIADD3 UR5, UPT, UPT, -UR5, 0x1, URZ ;  /* 0x0000000105057890 */ /* 0x000fe2000fffe1ff */
[----:B------:R-:W-:-:S05]  /*d770*/  MOV R15, UR13 ;  /* 0x0000000d000f7c02 */ /* 0x000fca0008000f00 */
[----:B------:R-:W-:-:S05]  /*d780*/  IMAD.WIDE.U32 R14, R15, 0x8, R6 ;  /* 0x000000080f0e7825 */ /* 0x000fca00078e0006 */
        /* <DEDUP_REMOVED lines=13> */
.L_x_1155:
[----:B------:R-:W3:Y:S04]  /*d860*/  LDG.E.STRONG.GPU R4, desc[UR10][R16.64] ;  /* 0x0000000a10047981 */ /* 0x000ee8000c1ef900 */
[----:B---3--:R-:W-:Y:S04]  /*d870*/  CCTL.IVALL ;  /* 0x00000000ff00798f */ /* 0x008fe80002000000 */
[----:B------:R0:W-:Y:S01]  /*d880*/  STL [R1], R4 ;  /* 0x0000000401007387 */ /* 0x0001e20000100800 */
[----:B------:R-:W-:-:S13]  /*d890*/  ISETP.NE.AND P0, PT, R4, UR5, PT ;  /* 0x0000000504007c0c */ /* 0x000fda000bf05270 */
[----:B0-----:R-:W-:Y:S05]  /*d8a0*/  @P0 BRA `(.L_x_1155) ;  /* 0xfffffffc00ec0947 */ /* 0x001fea000383ffff */
.L_x_1154:
[----:B------:R-:W-:Y:S05]  /*d8b0*/  BSYNC.RECONVERGENT B0 ;  /* 0x0000000000007941 */ /* 0x000fea0003800200 */
.L_x_1153:
        /* <DEDUP_REMOVED lines=15> */
.L_x_1157:
[----:B------:R-:W-:Y:S02]  /*d9b0*/  ISETP.NE.AND P1, PT, RZ, UR23, PT ;  /* 0x00000017ff007c0c */ /* 0x000fe4000bf25270 */
[----:B------:R-:W-:Y:S02]  /*d9c0*/  MOV R5, UR6 ;  /* 0x0000000600057c02 */ /* 0x000fe40008000f00 */
[----:B------:R-:W-:-:S13]  /*d9d0*/  ISETP.NE.OR P1, PT, R3, RZ, !P1 ;  /* 0x000000ff0300720c */ /* 0x000fda0004f25670 */
[----:B------:R-:W-:-:S06]  /*d9e0*/  @!P1 IMAD.WIDE.U32 R4, R5, 0x8, R6 ;  /* 0x0000000805049825 */ /* 0x000fcc00078e0006 */
        /* <DEDUP_REMOVED lines=21> */
[----:B------:R-:W-:-:S03]  /*db40*/  ISETP.NE.AND P5, PT, R10, UR26, PT ;  /* 0x0000001a0a007c0c */ /* 0x000fc6000bfa5270 */
[----:B------:R-:W-:Y:S01]  /*db50*/  @!P4 IMAD.WIDE.U32 R14, R15, 0x8, R6 ;  /* 0x000000080f0ec825 */ /* 0x000fe200078e0006 */
[----:B------:R-:W-:-:S03]  /*db60*/  ISETP.NE.OR P6, PT, R3, RZ, !P6 ;  /* 0x000000ff0300720c */ /* 0x000fc600077c5670 */
[--C-:B-1----:R-:W-:Y:S01]  /*db70*/  @!P3 IMAD.WIDE.U32 R16, R17, 0x8, R6.reuse ;  /* 0x000000081110b825 */ /* 0x102fe200078e0006 */
[----:B------:R0:W3:Y:S01]  /*db80*/  @!P4 LDG.E.64 R24, desc[UR10][R14.64] ;  /* 0x0000000a0e18c981 */ /* 0x0000e2000c1e1b00 */
[----:B------:R-:W-:Y:S02]  /*db90*/  MOV R21, UR18 ;  /* 0x0000001200157c02 */ /* 0x000fe40008000f00 */
[----:B------:R-:W-:Y:S01]  /*dba0*/  ISETP.NE.OR P5, PT, R3, RZ, !P5 ;  /* 0x000000ff0300720c */ /* 0x000fe20006fa5670 */
[--C-:B------:R-:W-:Y:S01]  /*dbb0*/  @!P2 IMAD.WIDE.U32 R18, R19, 0x8, R6.reuse ;  /* 0x000000081312a825 */ /* 0x100fe200078e0006 */
[----:B------:R-:W4:Y:S01]  /*dbc0*/  @!P3 LDG.E.64 R16, desc[UR10][R16.64] ;  /* 0x0000000a1010b981 */ /* 0x000f22000c1e1b00 */
[----:B------:R-:W-:Y:S02]  /*dbd0*/  MOV R27, UR20 ;  /* 0x00000014001b7c02 */ /* 0x000fe40008000f00 */
[----:B------:R-:W-:Y:S02]  /*dbe0*/  MOV R29, UR19 ;  /* 0x00000013001d7c02 */ /* 0x000fe40008000f00 */
[----:B------:R-:W5:Y:S06]  /*dbf0*/  @!P2 LDG.E.64 R18, desc[UR10][R18.64] ;  /* 0x0000000a1212a981 */ /* 0x000f6c000c1e1b00 */
[----:B0-----:R-:W-:-:S06]  /*dc00*/  @!P5 IMAD.WIDE.U32 R14, R29, 0x8, R6 ;  /* 0x000000081d0ed825 */ /* 0x001fcc00078e0006 */
[----:B------:R-:W5:Y:S01]  /*dc10*/  @!P5 LDG.E.64 R14, desc[UR10][R14.64] ;  /* 0x0000000a0e0ed981 */ /* 0x000f62000c1e1b00 */
        /* <DEDUP_REMOVED lines=9> */
[----:B------:R-:W5:Y:S04]  /*dcb0*/  @!P1 LDG.E.64 R20, desc[UR10][R20.64] ;  /* 0x0000000a14149981 */ /* 0x000f68000c1e1b00 */
[----:B------:R-:W5:Y:S01]  /*dcc0*/  @!P6 LDG.E.64 R4, desc[UR10][R4.64] ;  /* 0x0000000a0404e981 */ /* 0x000f62000c1e1b00 */
        /* <DEDUP_REMOVED lines=13> */
[----:B---3--:R-:W-:Y:S01]  /*dda0*/  @!P4 FADD.FTZ R8, R8, R24 ;  /* 0x000000180808c221 */ /* 0x008fe20000010000 */
[----:B------:R-:W-:-:S03]  /*ddb0*/  @!P4 FADD.FTZ R9, R9, R25 ;  /* 0x000000190909c221 */ /* 0x000fc60000010000 */
[----:B----4-:R-:W-:Y:S01]  /*ddc0*/  @!P3 FADD.FTZ R8, R8, R16 ;  /* 0x000000100808b221 */ /* 0x010fe20000010000 */
[----:B------:R-:W-:-:S03]  /*ddd0*/  @!P3 FADD.FTZ R9, R9, R17 ;  /* 0x000000110909b221 */ /* 0x000fc60000010000 */
[----:B-----5:R-:W-:Y:S01]  /*dde0*/  @!P2 FADD.FTZ R8, R8, R18 ;  /* 0x000000120808a221 */ /* 0x020fe20000010000 */
        /* <DEDUP_REMOVED lines=9> */
.L_x_1156:
        /* <DEDUP_REMOVED lines=35> */
[----:B------:R-:W-:-:S04]  /*e0b0*/  MOV R17, UR7 ;  /* 0x0000000700117c02 */ /* 0x000fc80008000f00 */
[----:B------:R-:W2:Y:S01]  /*e0c0*/  @!P0 LDG.E.64 R4, desc[UR10][R4.64] ;  /* 0x0000000a04048981 */ /* 0x000ea2000c1e1b00 */
[----:B-1----:R-:W-:-:S04]  /*e0d0*/  @!P2 IMAD.WIDE.U32 R16, R17, 0x8, R6 ;  /* 0x000000081110a825 */ /* 0x002fc800078e0006 */
[----:B------:R-:W-:Y:S02]  /*e0e0*/  @!P3 IMAD.WIDE.U32 R18, R19, 0x8, R6 ;  /* 0x000000081312b825 */ /* 0x000fe400078e0006 */
[----:B------:R-:W4:Y:S04]  /*e0f0*/  @!P2 LDG.E.64 R16, desc[UR10][R16.64] ;  /* 0x0000000a1010a981 */ /* 0x000f28000c1e1b00 */
[----:B------:R-:W5:Y:S01]  /*e100*/  @!P3 LDG.E.64 R18, desc[UR10][R18.64] ;  /* 0x0000000a1212b981 */ /* 0x000f62000c1e1b00 */
        /* <DEDUP_REMOVED lines=11> */
.L_x_1158:
[----:B------:R-:W-:Y:S05]  /*e1c0*/  BRA.U !UP0, `(.L_x_1152) ;  /* 0x00000001089c7547 */ /* 0x000fea000b800000 */
[----:B--2---:R-:W0:Y:S01]  /*e1d0*/  S2R R12, SR_CTAID.X ;  /* 0x00000000000c7919 */ /* 0x004e220000002500 */
[----:B------:R-:W-:Y:S02]  /*e1e0*/  UISETP.NE.AND UP0, UPT, UR18, 0x1, UPT ;  /* 0x000000011200788c */ /* 0x000fe4000bf05270 */
[----:B------:R-:W-:-:S07]  /*e1f0*/  ULOP3.LUT UR6, UR12, 0x1, URZ, 0xc0, !UPT ;  /* 0x000000010c067892 */ /* 0x000fce000f8ec0ff */
[----:B------:R-:W-:Y:S05]  /*e200*/  BRA.U !UP0, `(.L_x_1159) ;  /* 0x0000000108587547 */ /* 0x000fea000b800000 */
[----:B------:R-:W2:Y:S01]  /*e210*/  S2R R5, SR_CTAID.X ;  /* 0x0000000000057919 */ /* 0x000ea20000002500 */
[----:B------:R-:W-:Y:S01]  /*e220*/  MOV R10, UR5 ;  /* 0x00000005000a7c02 */ /* 0x000fe20008000f00 */
[----:B------:R-:W3:Y:S01]  /*e230*/  S2R R4, SR_CTAID.Y ;  /* 0x0000000000047919 */ /* 0x000ee20000002600 */
[----:B--2---:R-:W-:Y:S02]  /*e240*/  ISETP.NE.AND P0, PT, R5, UR5, PT ;  /* 0x0000000505007c0c */ /* 0x004fe4000bf05270 */
[----:B------:R-:W-:Y:S02]  /*e250*/  IADD3 R5, PT, PT, R10, 0x1, RZ ;  /* 0x000000010a057810 */ /* 0x000fe40007ffe0ff */
[----:B------:R-:W-:Y:S02]  /*e260*/  ISETP.NE.OR P1, PT, R3, RZ, !P0 ;  /* 0x000000ff0300720c */ /* 0x000fe40004725670 */
[----:B------:R-:W-:-:S04]  /*e270*/  ISETP.NE.AND P0, PT, R5, UR29, PT ;  /* 0x0000001d05007c0c */ /* 0x000fc8000bf05270 */
[----:B------:R-:W-:-:S07]  /*e280*/  ISETP.NE.OR P0, PT, R3, RZ, !P0 ;  /* 0x000000ff0300720c */ /* 0x000fce0004705670 */
[----:B------:R-:W-:-:S05]  /*e290*/  VOTEU.ALL UP0, P1 ;  /* 0x0000000000ff7886 */ /* 0x000fca0000800000 */
[----:B------:R-:W-:Y:S02]  /*e2a0*/  @!UP0 UIMAD UR5, UR5, UR9, UR14 ;  /* 0x00000009050582a4 */ /* 0x000fe4000f8e020e */
[----:B---3--:R-:W-:-:S04]  /*e2b0*/  @!P0 IMAD R5, R5, UR9, R4 ;  /* 0x0000000905058c24 */ /* 0x008fc8000f8e0204 */
[----:B------:R-:W-:Y:S01]  /*e2c0*/  @!P0 IMAD.WIDE.U32 R4, R5, 0x8, R6 ;  /* 0x0000000805048825 */ /* 0x000fe200078e0006 */
[----:B------:R-:W-:-:S05]  /*e2d0*/  MOV R15, UR5 ;  /* 0x00000005000f7c02 */ /* 0x000fca0008000f00 */
[----:B------:R-:W-:Y:S01]  /*e2e0*/  @!P1 IMAD.WIDE.U32 R14, R15, 0x8, R6 ;  /* 0x000000080f0e9825 */ /* 0x000fe200078e0006 */
        /* <DEDUP_REMOVED lines=8> */
.L_x_1159:
        /* <DEDUP_REMOVED lines=12> */
.L_x_1160:
[----:B------:R-:W-:Y:S05]  /*e430*/  BSYNC.RECONVERGENT B0 ;  /* 0x0000000000007941 */ /* 0x000fea0003800200 */
.L_x_1152:
[----:B------:R-:W5:Y:S01]  /*e440*/  S2UR UR6, SR_CgaCtaId ;  /* 0x00000000000679c3 */ /* 0x000f620000008800 */
[----:B------:R-:W-:Y:S01]  /*e450*/  ISETP.NE.AND P0, PT, R3, RZ, PT ;  /* 0x000000ff0300720c */ /* 0x000fe20003f05270 */
[----:B------:R-:W-:Y:S01]  /*e460*/  UMOV UR5, 0x400 ;  /* 0x0000040000057882 */ /* 0x000fe20000000000 */
[----:B------:R-:W0:Y:S01]  /*e470*/  LDCU.U8 UR12, c[0x0][0x414] ;  /* 0x00008280ff0c77ac */ /* 0x000e220008000000 */
[----:B---34-:R-:W-:Y:S01]  /*e480*/  HFMA2 R7, -RZ, RZ, 0, 0 ;  /* 0x00000000ff077431 */ /* 0x018fe200000001ff */
[----:B------:R-:W3:Y:S01]  /*e490*/  LDCU.64 UR20, c[0x0][0x3f8] ;  /* 0x00007f00ff1477ac */ /* 0x000ee20008000a00 */
[----:B------:R-:W4:Y:S01]  /*e4a0*/  LDCU.64 UR18, c[0x0][0x400] ;  /* 0x00008000ff1277ac */ /* 0x000f220008000a00 */
[----:B0-----:R-:W-:Y:S02]  /*e4b0*/  UISETP.NE.AND UP0, UPT, UR12, URZ, UPT ;  /* 0x000000ff0c00728c */ /* 0x001fe4000bf05270 */
[----:B-----5:R-:W-:Y:S01]  /*e4c0*/  ULEA UR5, UR6, UR5, 0x18 ;  /* 0x0000000506057291 */ /* 0x020fe2000f8ec0ff */
[----:B------:R-:W0:Y:S03]  /*e4d0*/  LDCU.64 UR6, c[0x0][0x380] ;  /* 0x00007000ff0677ac */ /* 0x000e260008000a00 */
[----:B------:R-:W-:-:S05]  /*e4e0*/  PLOP3.LUT P2, PT, PT, PT, UP0, 0x80, 0x8 ;  /* 0x000000000008781c */ /* 0x000fca0003f4f008 */
[----:B------:R-:W-:Y:S01]  /*e4f0*/  @!P0 STS.64 [UR5+0xc0], R8 ;  /* 0x0000c008ff008988 */ /* 0x000fe20008000a05 */
[----:B------:R-:W-:Y:S06]  /*e500*/  BAR.SYNC.DEFER_BLOCKING 0x0 ;  /* 0x0000000000007b1d */ /* 0x000fec0000010000 */
[----:B------:R-:W5:Y:S01]  /*e510*/  LDS.64 R4, [UR5+0xc0] ;  /* 0x0000c005ff047984 */ /* 0x000f620008000a00 */
[----:B------:R-:W5:Y:S02]  /*e520*/  LDCU UR5, c[0x0][0x42c] ;  /* 0x00008580ff0577ac */ /* 0x000f640008000800 */
[----:B-----5:R-:W-:Y:S01]  /*e530*/  FMUL.FTZ R3, R4, UR5 ;  /* 0x0000000504037c20 */ /* 0x020fe20008410000 */
[----:B0--34-:R-:W-:-:S07]  /*e540*/  FMUL.FTZ R6, R5, UR5 ;  /* 0x0000000505067c20 */ /* 0x019fce0008410000 */
.L_x_1166:
[----:B0-----:R-:W-:-:S05]  /*e550*/  LEA R15, R7, UR15, 0x2 ;  /* 0x0000000f070f7c11 */ /* 0x001fca000f8e10ff */
[----:B-12---:R-:W2:Y:S04]  /*e560*/  LDL.64 R8, [R15+0x10] ;  /* 0x000010000f087983 */ /* 0x006ea80000100a00 */
[----:B------:R-:W3:Y:S01]  /*e570*/  LDL.64 R4, [R15+0x90] ;  /* 0x000090000f047983 */ /* 0x000ee20000100a00 */
[----:B------:R-:W-:Y:S01]  /*e580*/  LEA R23, R7, R62, 0x3 ;  /* 0x0000003e07177211 */ /* 0x000fe200078e18ff */
[----:B------:R-:W-:Y:S03]  /*e590*/  BSSY.RECONVERGENT B0, `(.L_x_1161) ;  /* 0x000003a000007945 */ /* 0x000fe60003800200 */
[C---:B------:R-:W-:Y:S02]  /*e5a0*/  ISETP.GE.U32.AND P0, PT, R23.reuse, UR18, PT ;  /* 0x0000001217007c0c */ /* 0x040fe4000bf06070 */
[----:B------:R-:W-:-:S04]  /*e5b0*/  IADD3 R25, PT, PT, R23, 0x8, RZ ;  /* 0x0000000817197810 */ /* 0x000fc80007ffe0ff */
[----:B------:R-:W-:Y:S01]  /*e5c0*/  ISETP.GE.U32.AND P1, PT, R25, UR18, PT ;  /* 0x0000001219007c0c */ /* 0x000fe2000bf26070 */
[--C-:B--2---:R-:W-:Y:S02]  /*e5d0*/  HADD2.F32 R10, -RZ, R8.reuse.H0_H0 ;  /* 0x20000008ff0a7230 */ /* 0x104fe40000004100 */
[----:B------:R-:W-:-:S03]  /*e5e0*/  HADD2.F32 R8, -RZ, R8.H1_H1 ;  /* 0x30000008ff087230 */ /* 0x000fc60000004100 */
[----:B------:R-:W-:Y:S02]  /*e5f0*/  FADD.FTZ R10, R10, -UR28 ;  /* 0x8000001c0a0a7e21 */ /* 0x000fe40008010000 */
[----:B------:R-:W-:Y:S02]  /*e600*/  FADD.FTZ R8, R8, -UR28 ;  /* 0x8000001c08087e21 */ /* 0x000fe40008010000 */
[----:B------:R-:W-:Y:S02]  /*e610*/  FMUL.FTZ R18, R10, UR16 ;  /* 0x000000100a127c20 */ /* 0x000fe40008410000 */
[----:B------:R-:W-:Y:S01]  /*e620*/  FMUL.FTZ R20, R8, UR16 ;  /* 0x0000001008147c20 */ /* 0x000fe20008410000 */
[--C-:B---3--:R-:W-:Y:S02]  /*e630*/  HADD2.F32 R8, -RZ, R4.reuse.H0_H0 ;  /* 0x20000004ff087230 */ /* 0x108fe40000004100 */
[----:B------:R-:W-:Y:S01]  /*e640*/  @P2 FFMA.FTZ R10, R11, R18, R0 ;  /* 0x000000120b0a2223 */ /* 0x000fe20000010000 */
[----:B------:R-:W-:-:S02]  /*e650*/  HADD2.F32 R4, -RZ, R4.H1_H1 ;  /* 0x30000004ff047230 */ /* 0x000fc40000004100 */
[----:B------:R-:W-:Y:S01]  /*e660*/  @P2 FFMA.FTZ R12, R13, R20, R2 ;  /* 0x000000140d0c2223 */ /* 0x000fe20000010002 */
[----:B------:R-:W-:-:S03]  /*e670*/  @P2 FMUL.FTZ R14, R10, -1.4426950216293334961 ;  /* 0xbfb8aa3b0a0e2820 */ /* 0x000fc60000410000 */
[----:B-1----:R-:W-:-:S03]  /*e680*/  @P2 FMUL.FTZ R16, R12, -1.4426950216293334961 ;  /* 0xbfb8aa3b0c102820 */ /* 0x002fc60000410000 */
        /* <DEDUP_REMOVED lines=13> */
[----:B------:R-:W-:Y:S01]  /*e760*/  FFMA.FTZ R10, R3, R18, R6 ;  /* 0x00000012030a7223 */ /* 0x000fe20000010006 */
[----:B------:R-:W-:Y:S01]  /*e770*/  @P2 FFMA.FTZ R21, R12, R21, 1 ;  /* 0x3f8000000c152423 */ /* 0x000fe20000010015 */
[----:B------:R-:W-:Y:S02]  /*e780*/  @P2 FMUL.FTZ R12, R4, R17 ;  /* 0x00000011040c2220 */ /* 0x000fe40000410000 */
[----:B------:R-:W-:-:S02]  /*e790*/  FFMA.FTZ R10, R11, R8, -R10 ;  /* 0x000000080b0a7223 */ /* 0x000fc4000001080a */
[----:B------:R-:W-:Y:S01]  /*e7a0*/  @P2 FMUL.FTZ R4, R12, R21 ;  /* 0x000000150c042220 */ /* 0x000fe20000410000 */
[--C-:B------:R-:W-:Y:S01]  /*e7b0*/  HADD2.F32 R12, -RZ, R9.reuse.H0_H0 ;  /* 0x20000009ff0c7230 */ /* 0x100fe20000004100 */
[----:B------:R-:W-:Y:S01]  /*e7c0*/  SHF.R.S32.HI R21, RZ, 0x1f, R25 ;  /* 0x0000001fff157819 */ /* 0x000fe20000011419 */
[----:B------:R-:W-:Y:S01]  /*e7d0*/  HADD2.F32 R9, -RZ, R9.H1_H1 ;  /* 0x30000009ff097230 */ /* 0x000fe20000004100 */
[----:B------:R-:W-:Y:S02]  /*e7e0*/  ISETP.NE.AND P2, PT, RZ, UR12, PT ;  /* 0x0000000cff007c0c */ /* 0x000fe4000bf45270 */
[----:B------:R-:W-:Y:S01]  /*e7f0*/  FADD.FTZ R14, R12, -UR28 ;  /* 0x8000001c0c0e7e21 */ /* 0x000fe20008010000 */
[----:B------:R-:W-:Y:S01]  /*e800*/  FFMA.FTZ R12, R3, R20, R6 ;  /* 0x00000014030c7223 */ /* 0x000fe20000010006 */
[----:B------:R-:W-:Y:S01]  /*e810*/  FADD.FTZ R9, R9, -UR28 ;  /* 0x8000001c09097e21 */ /* 0x000fe20008010000 */
[----:B------:R-:W-:Y:S01]  /*e820*/  ISETP.GE.AND.EX P1, PT, R21, UR19, PT, P1 ;  /* 0x0000001315007c0c */ /* 0x000fe2000bf26310 */
[----:B------:R-:W-:Y:S01]  /*e830*/  FMUL.FTZ R16, R14, UR16 ;  /* 0x000000100e107c20 */ /* 0x000fe20008410000 */
[----:B------:R-:W-:Y:S01]  /*e840*/  FFMA.FTZ R12, R13, R4, -R12 ;  /* 0x000000040d0c7223 */ /* 0x000fe2000001080c */
[----:B------:R-:W-:Y:S01]  /*e850*/  FMUL.FTZ R19, R9, UR16 ;  /* 0x0000001009137c20 */ /* 0x000fe20008410000 */
[----:B------:R-:W-:Y:S09]  /*e860*/  @P0 BRA `(.L_x_1162) ;  /* 0x0000000000300947 */ /* 0x000ff20003800000 */
        /* <DEDUP_REMOVED lines=12> */
.L_x_1162:
[----:B------:R-:W-:Y:S05]  /*e930*/  BSYNC.RECONVERGENT B0 ;  /* 0x0000000000007941 */ /* 0x000fea0003800200 */
.L_x_1161:
[--C-:B------:R-:W-:Y:S02]  /*e940*/  HADD2.F32 R4, -RZ, R5.reuse.H0_H0 ;  /* 0x20000005ff047230 */ /* 0x100fe40000004100 */
[C-C-:B------:R-:W-:Y:S01]  /*e950*/  FFMA.FTZ R22, R3.reuse, R16, R6.reuse ;  /* 0x0000001003167223 */ /* 0x140fe20000010006 */
[----:B------:R-:W-:Y:S01]  /*e960*/  FFMA.FTZ R24, R3, R19, R6 ;  /* 0x0000001303187223 */ /* 0x000fe20000010006 */
[----:B------:R-:W-:Y:S01]  /*e970*/  HADD2.F32 R8, -RZ, R5.H1_H1 ;  /* 0x30000005ff087230 */ /* 0x000fe20000004100 */
[----:B------:R-:W-:Y:S06]  /*e980*/  @!P2 BRA `(.L_x_1163) ;  /* 0x000000000048a947 */ /* 0x000fec0003800000 */
[----:B------:R-:W-:Y:S01]  /*e990*/  FFMA.FTZ R5, R11, R16, R0 ;  /* 0x000000100b057223 */ /* 0x000fe20000010000 */
[----:B0-----:R-:W-:-:S03]  /*e9a0*/  FFMA.FTZ R9, R13, R19, R2 ;  /* 0x000000130d097223 */ /* 0x001fc60000010002 */
        /* <DEDUP_REMOVED lines=16> */
.L_x_1163:
[----:B------:R-:W-:Y:S01]  /*eab0*/  BSSY.RECONVERGENT B0, `(.L_x_1164) ;  /* 0x0000010000007945 */ /* 0x000fe20003800200 */
[----:B------:R-:W-:Y:S01]  /*eac0*/  FFMA.FTZ R22, R11, R4, -R22 ;  /* 0x000000040b167223 */ /* 0x000fe20000010816 */
[----:B------:R-:W-:Y:S02]  /*ead0*/  FFMA.FTZ R10, R13, R8, -R24 ;  /* 0x000000080d0a7223 */ /* 0x000fe40000010818 */
[----:B------:R-:W-:Y:S05]  /*eae0*/  @P1 BRA `(.L_x_1165) ;  /* 0x0000000000301947 */ /* 0x000fea0003800000 */
[----:B------:R-:W-:Y:S01]  /*eaf0*/  MOV R4, R30 ;  /* 0x0000001e00047202 */ /* 0x000fe20000000f00 */
[----:B------:R-:W-:Y:S01]  /*eb00*/  IMAD R8, R21, UR20, RZ ;  /* 0x0000001415087c24 */ /* 0x000fe2000f8e02ff */
[----:B------:R-:W-:Y:S01]  /*eb10*/  MOV R5, R33 ;  /* 0x0000002100057202 */ /* 0x000fe20000000f00 */
[----:B0-----:R-:W-:Y:S01]  /*eb20*/  FMUL.FTZ R15, R22, UR16 ;  /* 0x00000010160f7c20 */ /* 0x001fe20008410000 */
        /* <DEDUP_REMOVED lines=8> */
.L_x_1165:
[----:B------:R-:W-:Y:S05]  /*ebb0*/  BSYNC.RECONVERGENT B0 ;  /* 0x0000000000007941 */ /* 0x000fea0003800200 */
.L_x_1164:
        /* <DEDUP_REMOVED lines=10> */
.L_x_1141:
[----:B01----:R-:W0:Y:S01]  /*ec60*/  S2R R9, SR_TID.X ;  /* 0x0000000000097919 */ /* 0x003e220000002100 */
        /* <DEDUP_REMOVED lines=15> */
.L_x_1169:
[----:B------:R-:W-:Y:S05]  /*ed60*/  BSYNC.RECONVERGENT B0 ;  /* 0x0000000000007941 */ /* 0x000fea0003800200 */
.L_x_1168:
        /* <DEDUP_REMOVED lines=11> */
.L_x_1171:
[----:B------:R-:W2:Y:S04]  /*ee20*/  LDG.E.STRONG.GPU R5, desc[UR10][R2.64] ;  /* 0x0000000a02057981 */ /* 0x000ea8000c1ef900 */
[----:B--2---:R-:W-:Y:S01]  /*ee30*/  CCTL.IVALL ;  /* 0x00000000ff00798f */ /* 0x004fe20002000000 */
[----:B------:R-:W-:Y:S05]  /*ee40*/  YIELD ;  /* 0x0000000000007946 */ /* 0x000fea0003800000 */
[----:B------:R-:W-:-:S13]  /*ee50*/  ISETP.NE.AND P0, PT, R5, R0, PT ;  /* 0x000000000500720c */ /* 0x000fda0003f05270 */
[----:B------:R-:W-:Y:S05]  /*ee60*/  @P0 BRA `(.L_x_1171) ;  /* 0xfffffffc00ec0947 */ /* 0x000fea000383ffff */
.L_x_1170:
        /* <DEDUP_REMOVED lines=75> */
.L_x_1174:
        /* <DEDUP_REMOVED lines=31> */
.L_x_1173:
[----:B------:R-:W-:Y:S05]  /*f510*/  BSYNC.RECONVERGENT B0 ;  /* 0x0000000000007941 */ /* 0x000fea0003800200 */
.L_x_1172:
        /* <DEDUP_REMOVED lines=10> */
.L_x_1175:
        /* <DEDUP_REMOVED lines=87> */
.L_x_1176:
        /* <DEDUP_REMOVED lines=13> */
.L_x_4902:


//--------------------- .text._Z35group_norm_nhwc_bwd_one_pass_kernelI11Fp16IOFp16WLi512ELi160ELi640EEv26Group_norm_nhwc_bwd_params --------------------------
	.section	.text._Z35group_norm_nhwc_bwd_one_pass_kernelI11Fp16IOFp16WLi512ELi160ELi640EEv26Group_norm_nhwc_bwd_params,"ax",@progbits
	.align	128
        .global         _Z35group_norm_nhwc_bwd_one_pass_kernelI11Fp16IOFp16WLi512ELi160ELi640EEv26Group_norm_nhwc_bwd_params
        .type           _Z35group_norm_nhwc_bwd_one_pass_kernelI11Fp16IOFp16WLi512ELi160ELi640EEv26Group_norm_nhwc_bwd_params,@function
        .size           _Z35group_norm_nhwc_bwd_one_pass_kernelI11Fp16IOFp16WLi512ELi160ELi640EEv26Group_norm_nhwc_bwd_params,(.L_x_4903 - _Z35group_norm_nhwc_bwd_one_pass_kernelI11Fp16IOFp16WLi512ELi160ELi640EEv26Group_norm_nhwc_bwd_params)
        .other          _Z35group_norm_nhwc_bwd_one_pass_kernelI11Fp16IOFp16WLi512ELi160ELi640EEv26Group_norm_nhwc_bwd_params,@"STO_CUDA_ENTRY STV_DEFAULT"
_Z35group_norm_nhwc_bwd_one_pass_kernelI11Fp16IOFp16WLi512ELi160ELi640EEv26Group_norm_nhwc_bwd_params:
.text._Z35group_norm_nhwc_bwd_one_pass_kernelI11Fp16IOFp16WLi512ELi160ELi640EEv26Group_norm_nhwc_bwd_params:
        /* <DEDUP_REMOVED lines=28> */
.L_x_1203:
        /* <DEDUP_REMOVED lines=3848> */
[----:B------:R-:W-:Y:S01]  /*f240*/  FSETP.GTU.FTZ.AND P1, PT, R8, RZ, PT ;  /* 0x000000ff0800720b */ /* 0x000fe20003f3c000 */
[----:B------:R1:W-:-:S12]  /*f250*/  STL [R1+0x200], R2 ;  /* 0x0002000201007387 */ /* 0x0003d80000100800 */
[----:B------:R-:W-:-:S05]  /*f260*/  VOTEU.ANY UP0, P1 ;  /* 0x0000000000ff7886 */ /* 0x000fca0000800100 */
[----:B------:R-:W4:Y:S01]  /*f270*/  @UP0 LDCU UR5, c[0x0][0x3c0] ;  /* 0x00007800ff0507ac */ /* 0x000f220008000800 */
[----:B------:R-:W-:Y:S02]  /*f280*/  PLOP3.LUT P1, PT, PT, PT, UP0, 0x80, 0x8 ;  /* 0x000000000008781c */ /* 0x000fe40003f2f008 */
[----:B-1----:R-:W-:-:S04]  /*f290*/  PRMT R2, RZ, 0x7610, R2 ;  /* 0x00007610ff027816 */ /* 0x002fc80000000002 */
[----:B--2---:R-:W-:-:S05]  /*f2a0*/  @!P5 PRMT R2, R0, 0x7610, R2 ;  /* 0x000076100002d816 */ /* 0x004fca0000000002 */
[----:B------:R4:W-:Y:S01]  /*f2b0*/  STL.S16 [R1+0x446], R2 ;  /* 0x0004460201007387 */ /* 0x0009e20000100600 */
[----:B------:R-:W-:Y:S02]  /*f2c0*/  PRMT R22, RZ, 0x7610, R22 ;  /* 0x00007610ff167816 */ /* 0x000fe40000000016 */
[----:B------:R-:W-:Y:S01]  /*f2d0*/  PRMT R24, RZ, 0x7610, R24 ;  /* 0x00007610ff187816 */ /* 0x000fe20000000018 */
[----:B------:R1:W-:Y:S01]  /*f2e0*/  STL [R1+0xf0], R21 ;  /* 0x0000f01501007387 */ /* 0x0003e20000100800 */
[----:B----4-:R-:W-:Y:S01]  /*f2f0*/  @P1 FADD.FTZ R2, R8, UR5 ;  /* 0x0000000508021e21 */ /* 0x010fe20008010000 */
[----:B-1----:R-:W-:-:S05]  /*f300*/  PRMT R21, RZ, 0x7610, R21 ;  /* 0x00007610ff157816 */ /* 0x002fca0000000015 */
[----:B------:R-:W1:Y:S01]  /*f310*/  @P1 MUFU.RSQ R2, R2 ;  /* 0x0000000200021308 */ /* 0x000e620000001400 */
[----:B------:R-:W-:Y:S02]  /*f320*/  @!P6 PRMT R22, R16, 0x7610, R22 ;  /* 0x000076101016e816 */ /* 0x000fe40000000016 */
[----:B------:R-:W-:Y:S02]  /*f330*/  @!P5 PRMT R21, R0, 0x7632, R21 ;  /* 0x000076320015d816 */ /* 0x000fe40000000015 */
[----:B------:R-:W-:Y:S01]  /*f340*/  @!P6 PRMT R24, R17, 0x7632, R24 ;  /* 0x000076321118e816 */ /* 0x000fe20000000018 */
[----:B------:R-:W-:Y:S04]  /*f350*/  STL [R1+0xec], R15 ;  /* 0x0000ec0f01007387 */ /* 0x000fe80000100800 */
[----:B------:R-:W-:Y:S04]  /*f360*/  STL.S16 [R1+0x41c], R19 ;  /* 0x00041c1301007387 */ /* 0x000fe80000100600 */
[----:B------:R-:W-:Y:S04]  /*f370*/  STL.S16 [R1+0x42a], R20 ;  /* 0x00042a1401007387 */ /* 0x000fe80000100600 */
[----:B------:R-:W-:Y:S04]  /*f380*/  STL.S16 [R1+0x44a], R21 ;  /* 0x00044a1501007387 */ /* 0x000fe80000100600 */
[----:B------:R-:W-:Y:S04]  /*f390*/  STL [R1+0x10c], R16 ;  /* 0x00010c1001007387 */ /* 0x000fe80000100800 */
[----:B------:R-:W-:Y:S04]  /*f3a0*/  STL.S16 [R1+0x44c], R22 ;  /* 0x00044c1601007387 */ /* 0x000fe80000100600 */
[----:B------:R-:W-:Y:S04]  /*f3b0*/  STL [R1+0x20c], R17 ;  /* 0x00020c1101007387 */ /* 0x000fe80000100800 */
[----:B------:R-:W-:Y:S01]  /*f3c0*/  STL.S16 [R1+0x452], R24 ;  /* 0x0004521801007387 */ /* 0x000fe20000100600 */
[----:B------:R-:W-:Y:S01]  /*f3d0*/  UISETP.NE.AND UP1, UPT, UR6, URZ, UPT ;  /* 0x000000ff0600728c */ /* 0x000fe2000bf25270 */
[----:B-1----:R-:W-:-:S02]  /*f3e0*/  @P1 R2UR UR5, R2 ;  /* 0x00000000020512ca */ /* 0x002fc400000e0000 */
[----:B------:R1:W-:Y:S04]  /*f3f0*/  STL [R1+0x208], R0 ;  /* 0x0002080001007387 */ /* 0x0003e80000100800 */
[----:B------:R2:W-:Y:S01]  /*f400*/  STL [R1+0x204], R3 ;  /* 0x0002040301007387 */ /* 0x0005e20000100800 */
[----:B-1----:R-:W-:Y:S02]  /*f410*/  PRMT R0, RZ, 0x7610, R0 ;  /* 0x00007610ff007816 */ /* 0x002fe40000000000 */
[----:B--2---:R-:W-:Y:S02]  /*f420*/  PRMT R3, RZ, 0x7610, R3 ;  /* 0x00007610ff037816 */ /* 0x004fe40000000003 */
[----:B------:R-:W-:Y:S02]  /*f430*/  @!P6 PRMT R0, R17, 0x7610, R0 ;  /* 0x000076101100e816 */ /* 0x000fe40000000000 */
[----:B------:R-:W-:Y:S01]  /*f440*/  @!P6 PRMT R3, R16, 0x7632, R3 ;  /* 0x000076321003e816 */ /* 0x000fe20000000003 */
[----:B------:R-:W-:Y:S01]  /*f450*/  STL [R1+0x108], R5 ;  /* 0x0001080501007387 */ /* 0x000fe20000100800 */
[----:B------:R-:W-:-:S03]  /*f460*/  MOV R2, RZ ;  /* 0x000000ff00027202 */ /* 0x000fc60000000f00 */
[----:B------:R1:W-:Y:S01]  /*f470*/  STL.S16 [R1+0x44e], R0 ;  /* 0x00044e0001007387 */ /* 0x0003e20000100600 */
[----:B------:R-:W-:-:S03]  /*f480*/  @P0 HADD2.F32 R2, -RZ, R13.H0_H0 ;  /* 0x2000000dff020230 */ /* 0x000fc60000004100 */
[----:B------:R2:W-:Y:S01]  /*f490*/  STL.S16 [R1+0x450], R3 ;  /* 0x0004500301007387 */ /* 0x0005e20000100600 */
[----:B------:R-:W-:Y:S01]  /*f4a0*/  UMOV UR16, 0x3f800000 ;  /* 0x3f80000000107882 */ /* 0x000fe20000000000 */
[----:B------:R-:W-:Y:S01]  /*f4b0*/  @UP0 UMOV UR16, UR5 ;  /* 0x0000000500100c82 */ /* 0x000fe20008000000 */
[----:B-1----:R-:W-:Y:S02]  /*f4c0*/  HFMA2 R0, -RZ, RZ, 0, 0 ;  /* 0x00000000ff007431 */ /* 0x002fe400000001ff */
[----:B---3--:R-:W-:Y:S02]  /*f4d0*/  @P0 HADD2.F32 R0, -RZ, R14.H0_H0 ;  /* 0x2000000eff000230 */ /* 0x008fe40000004100 */
[----:B--2---:R-:W-:Y:S02]  /*f4e0*/  HADD2.F32 R3, -RZ, R12.H0_H0 ;  /* 0x2000000cff037230 */ /* 0x004fe40000004100 */
[----:B------:R-:W-:Y:S01]  /*f4f0*/  HADD2.F32 R5, -RZ, R10.H0_H0 ;  /* 0x2000000aff057230 */ /* 0x000fe20000004100 */
        /* <DEDUP_REMOVED lines=1419> */
.L_x_1178:
        /* <DEDUP_REMOVED lines=2813> */
.L_x_1179:
        /* <DEDUP_REMOVED lines=47> */
.L_x_1181:
[----:B------:R-:W-:Y:S05]  /*20070*/  BSYNC.RECONVERGENT B0 ;  /* 0x0000000000007941 */ /* 0x000fea0003800200 */
.L_x_1180:
        /* <DEDUP_REMOVED lines=52> */
.L_x_1183:
[----:B------:R-:W-:Y:S05]  /*203c0*/  BSYNC.RECONVERGENT B0 ;  /* 0x0000000000007941 */ /* 0x000fea0003800200 */
.L_x_1182:
        /* <DEDUP_REMOVED lines=38> */
.L_x_1185:
[----:B------:R-:W-:Y:S05]  /*20630*/  BSYNC.RECONVERGENT B0 ;  /* 0x0000000000007941 */ /* 0x000fea0003800200 */
.L_x_1184:
        /* <DEDUP_REMOVED lines=30> */
.L_x_1187:
[----:B------:R-:W-:Y:S05]  /*20820*/  BSYNC.RECONVERGENT B0 ;  /* 0x0000000000007941 */ /* 0x000fea0003800200 */
.L_x_1186:
        /* <DEDUP_REMOVED lines=34> */
.L_x_1191:
[----:B------:R-:W2:Y:S04]  /*20a50*/  LDG.E.STRONG.GPU R8, desc[UR10][R14.64] ;  /* 0x0000000a0e087981 */ /* 0x000ea8000c1ef900 */
[----:B--2---:R-:W-:Y:S04]  /*20a60*/  CCTL.IVALL ;  /* 0x00000000ff00798f */ /* 0x004fe80002000000 */
[----:B------:R0:W-:Y:S01]  /*20a70*/  STL [R1], R8 ;  /* 0x0000000801007387 */ /* 0x0001e20000100800 */
[----:B------:R-:W-:-:S13]  /*20a80*/  ISETP.NE.AND P0, PT, R8, UR5, PT ;  /* 0x0000000508007c0c */ /* 0x000fda000bf05270 */
[----:B0-----:R-:W-:Y:S05]  /*20a90*/  @P0 BRA `(.L_x_1191) ;  /* 0xfffffffc00ec0947 */ /* 0x001fea000383ffff */
.L_x_1190:
[----:B------:R-:W-:Y:S05]  /*20aa0*/  BSYNC.RECONVERGENT B0 ;  /* 0x0000000000007941 */ /* 0x000fea0003800200 */
.L_x_1189:
        /* <DEDUP_REMOVED lines=15> */
.L_x_1193:
        /* <DEDUP_REMOVED lines=77> */
.L_x_1192:
        /* <DEDUP_REMOVED lines=52> */
.L_x_1194:
        /* <DEDUP_REMOVED lines=27> */
.L_x_1195:
        /* <DEDUP_REMOVED lines=12> */
.L_x_1196:
[----:B------:R-:W-:Y:S05]  /*21620*/  BSYNC.RECONVERGENT B0 ;  /* 0x0000000000007941 */ /* 0x000fea0003800200 */
.L_x_1188:
        /* <DEDUP_REMOVED lines=17> */
.L_x_1202:
        /* <DEDUP_REMOVED lines=62> */
.L_x_1198:
[----:B------:R-:W-:Y:S05]  /*21b20*/  BSYNC.RECONVERGENT B0 ;  /* 0x0000000000007941 */ /* 0x000fea0003800200 */
.L_x_1197:
        /* <DEDUP_REMOVED lines=23> */
.L_x_1199:
        /* <DEDUP_REMOVED lines=16> */
.L_x_1201:
[----:B------:R-:W-:Y:S05]  /*21da0*/  BSYNC.RECONVERGENT B0 ;  /* 0x0000000000007941 */ /* 0x000fea0003800200 */
.L_x_1200:
        /* <DEDUP_REMOVED lines=10> */
.L_x_1177:
        /* <DEDUP_REMOVED lines=16> */
.L_x_1205:
[----:B------:R-:W-:Y:S05]  /*21f50*/  BSYNC.RECONVERGENT B0 ;  /* 0x0000000000007941 */ /* 0x000fea0003800200 */
.L_x_1204:
        /* <DEDUP_REMOVED lines=11> */
.L_x_1207:
[----:B------:R-:W2:Y:S04]  /*22010*/  LDG.E.STRONG.GPU R5, desc[UR10][R2.64] ;  /* 0x0000000a02057981 */ /* 0x000ea8000c1ef900 */
[----:B--2---:R-:W-:Y:S01]  /*22020*/  CCTL.IVALL ;  /* 0x00000000ff00798f */ /* 0x004fe20002000000 */
[----:B------:R-:W-:Y:S05]  /*22030*/  YIELD ;  /* 0x0000000000007946 */ /* 0x000fea0003800000 */
[----:B------:R-:W-:-:S13]  /*22040*/  ISETP.NE.AND P0, PT, R5, R0, PT ;  /* 0x000000000500720c */ /* 0x000fda0003f05270 */
[----:B------:R-:W-:Y:S05]  /*22050*/  @P0 BRA `(.L_x_1207) ;  /* 0xfffffffc00ec0947 */ /* 0x000fea000383ffff */
.L_x_1206:
        /* <DEDUP_REMOVED lines=75> */
.L_x_1210:
        /* <DEDUP_REMOVED lines=29> */
.L_x_1209:
[----:B------:R-:W-:Y:S05]  /*226e0*/  BSYNC.RECONVERGENT B0 ;  /* 0x0000000000007941 */ /* 0x000fea0003800200 */
.L_x_1208:
        /* <DEDUP_REMOVED lines=10> */
.L_x_1211:
        /* <DEDUP_REMOVED lines=87> */
.L_x_1212:
        /* <DEDUP_REMOVED lines=16> */
.L_x_4903:


//--------------------- .text._Z35group_norm_nhwc_bwd_one_pass_kernelI11Fp32IOFp32WLi64ELi160ELi640EEv26Group_norm_nhwc_bwd_params --------------------------
	.section	.text._Z35group_norm_nhwc_bwd_one_pass_kernelI11Fp32IOFp32WLi64ELi160ELi640EEv26Group_norm_nhwc_bwd_params,"ax",@progbits
	.align	128
        .global         _Z35group_norm_nhwc_bwd_one_pass_kernelI11Fp32IOFp32WLi64ELi160ELi640EEv26Group_norm_nhwc_bwd_params
        .type           _Z35group_norm_nhwc_bwd_one_pass_kernelI11Fp32IOFp32WLi64ELi160ELi640EEv26Group_norm_nhwc_bwd_params,@function
        .size           _Z35group_norm_nhwc_bwd_one_pass_kernelI11Fp32IOFp32WLi64ELi160ELi640EEv26Group_norm_nhwc_bwd_params,(.L_x_4904 - _Z35group_norm_nhwc_bwd_one_pass_kernelI11Fp32IOFp32WLi64ELi160ELi640EEv26Group_norm_nhwc_bwd_params)
        .other          _Z35group_norm_nhwc_bwd_one_pass_kernelI11Fp32IOFp32WLi64ELi160ELi640EEv26Group_norm_nhwc_bwd_params,@"STO_CUDA_ENTRY STV_DEFAULT"
_Z35group_norm_nhwc_bwd_one_pass_kernelI11Fp32IOFp32WLi64ELi160ELi640EEv26Group_norm_nhwc_bwd_params:
.text._Z35group_norm_nhwc_bwd_one_pass_kernelI11Fp32IOFp32WLi64ELi160ELi640EEv26Group_norm_nhwc_bwd_params:
[----:B------:R-:W-:Y:S01]  /*0000*/  LDC R1, c[0x0][0x37c] ;  /* 0x0000df00ff017b82 */ /* 0x000fe20000000800 */
[----:B------:R-:W0:Y:S01]  /*0010*/  S2R R71, SR_CTAID.Y ;  /* 0x0000000000477919 */ /* 0x000e220000002600 */
[----:B------:R-:W1:Y:S06]  /*0020*/  LDCU UR4, c[0x0][0x410] ;  /* 0x00008200ff0477ac */ /* 0x000e6c0008000800 */
[----:B------:R-:W2:Y:S01]  /*0030*/  S2UR UR11, SR_CTAID.X ;  /* 0x00000000000b79c3 */ /* 0x000ea20000002500 */
[----:B------:R-:W3:Y:S01]  /*0040*/  S2R R72, SR_TID.X ;  /* 0x0000000000487919 */ /* 0x000ee20000002100 */
[----:B------:R-:W1:Y:S01]  /*0050*/  LDCU UR5, c[0x0][0x3e0] ;  /* 0x00007c00ff0577ac */ /* 0x000e620008000800 */
[----:B------:R-:W4:Y:S01]  /*0060*/  LDCU.64 UR8, c[0x0][0x358] ;  /* 0x00006b00ff0877ac */ /* 0x000f220008000a00 */
[----:B-1----:R-:W-:-:S06]  /*0070*/  UIMAD UR4, UR4, UR5, URZ ;  /* 0x00000005040472a4 */ /* 0x002fcc000f8e02ff */
[----:B0-----:R-:W-:-:S13]  /*0080*/  ISETP.GE.AND P0, PT, R71, UR4, PT ;  /* 0x0000000447007c0c */ /* 0x001fda000bf06270 */
[----:B--234-:R-:W-:Y:S05]  /*0090*/  @P0 BRA `(.L_x_1213) ;  /* 0x0000005400100947 */ /* 0x01cfea0003800000 */
[----:B------:R-:W0:Y:S01]  /*00a0*/  LDC R3, c[0x0][0x41c] ;  /* 0x00010700ff037b82 */ /* 0x000e220000000800 */
[----:B------:R-:W-:Y:S01]  /*00b0*/  LOP3.LUT R0, R72, 0xffff, RZ, 0xc0, !PT ;  /* 0x0000ffff48007812 */ /* 0x000fe200078ec0ff */
[----:B------:R-:W1:Y:S01]  /*00c0*/  S2R R69, SR_LANEID ;  /* 0x0000000000457919 */ /* 0x000e620000000000 */
[----:B------:R-:W-:Y:S01]  /*00d0*/  UMOV UR5, 0x400 ;  /* 0x0000040000057882 */ /* 0x000fe20000000000 */
[----:B------:R-:W-:Y:S01]  /*00e0*/  SHF.R.U32.HI R86, RZ, 0x2, R72 ;  /* 0x00000002ff567819 */ /* 0x000fe20000011648 */
[----:B------:R-:W-:Y:S01]  /*00f0*/  UIADD3 UR6, UPT, UPT, UR5, 0xd0, URZ ;  /* 0x000000d005067890 */ /* 0x000fe2000fffe0ff */
[----:B------:R-:W-:Y:S02]  /*0100*/  IMAD R0, R0, 0x334, RZ ;  /* 0x0000033400007824 */ /* 0x000fe400078e02ff */
[----:B------:R-:W-:Y:S01]  /*0110*/  HFMA2 R74, -RZ, RZ, 0, 0 ;  /* 0x00000000ff4a7431 */ /* 0x000fe200000001ff */
[----:B------:R-:W2:Y:S01]  /*0120*/  S2UR UR7, SR_CgaCtaId ;  /* 0x00000000000779c3 */ /* 0x000ea20000008800 */
[----:B------:R-:W-:Y:S01]  /*0130*/  MOV R73, R71 ;  /* 0x0000004700497202 */ /* 0x000fe20000000f00 */
[----:B------:R-:W3:Y:S01]  /*0140*/  LDCU.U8 UR12, c[0x0][0x414] ;  /* 0x00008280ff0c77ac */ /* 0x000ee20008000000 */
[----:B------:R-:W-:-:S02]  /*0150*/  SHF.R.U32.HI R0, RZ, 0x10, R0 ;  /* 0x00000010ff007819 */ /* 0x000fc40000011600 */
[----:B------:R-:W-:-:S03]  /*0160*/  LOP3.LUT R86, R86, 0xf8, RZ, 0xc0, !PT ;  /* 0x000000f856567812 */ /* 0x000fc600078ec0ff */
[----:B------:R-:W4:Y:S01]  /*0170*/  LDC R70, c[0x0][0x374] ;  /* 0x0000dd00ff467b82 */ /* 0x000f220000000800 */
[----:B0-----:R-:W-:Y:S01]  /*0180*/  IMAD R88, R3, UR11, R0 ;  /* 0x0000000b03587c24 */ /* 0x001fe2000f8e0200 */
[----:B------:R-:W-:-:S06]  /*0190*/  PRMT R0, R0, 0x9910, RZ ;  /* 0x0000991000007816 */ /* 0x000fcc00000000ff */
[----:B------:R-:W0:Y:S01]  /*01a0*/  LDC R68, c[0x0][0x370] ;  /* 0x0000dc00ff447b82 */ /* 0x000e220000000800 */
[----:B------:R-:W-:Y:S01]  /*01b0*/  IADD3 R84, PT, PT, R88, 0x8, RZ ;  /* 0x0000000858547810 */ /* 0x000fe20007ffe0ff */
[----:B------:R-:W-:Y:S01]  /*01c0*/  IMAD R0, R0, 0x50, RZ ;  /* 0x0000005000007824 */ /* 0x000fe200078e02ff */
[C---:B------:R-:W-:Y:S01]  /*01d0*/  IADD3 R83, PT, PT, R88.reuse, 0x10, RZ ;  /* 0x0000001058537810 */ /* 0x040fe20007ffe0ff */
[----:B--2---:R-:W-:Y:S01]  /*01e0*/  ULEA UR6, UR7, UR6, 0x18 ;  /* 0x0000000607067291 */ /* 0x004fe2000f8ec0ff */
[C---:B------:R-:W-:Y:S01]  /*01f0*/  IADD3 R82, PT, PT, R88.reuse, 0x18, RZ ;  /* 0x0000001858527810 */ /* 0x040fe20007ffe0ff */
[----:B------:R-:W-:Y:S01]  /*0200*/  ULEA UR5, UR7, UR5, 0x18 ;  /* 0x0000000507057291 */ /* 0x000fe2000f8ec0ff */
[----:B------:R-:W-:Y:S02]  /*0210*/  IADD3 R0, PT, PT, RZ, -R0, RZ ;  /* 0x80000000ff007210 */ /* 0x000fe40007ffe0ff */
[----:B------:R-:W-:Y:S02]  /*0220*/  IADD3 R81, PT, PT, R88, 0x20, RZ ;  /* 0x0000002058517810 */ /* 0x000fe40007ffe0ff */
[----:B------:R-:W-:Y:S01]  /*0230*/  PRMT R3, R0, 0x7710, RZ ;  /* 0x0000771000037816 */ /* 0x000fe200000000ff */
[----:B----4-:R-:W-:Y:S01]  /*0240*/  IMAD R76, R70, 0x7, R71 ;  /* 0x00000007464c7824 */ /* 0x010fe200078e0247 */
[----:B------:R-:W-:-:S02]  /*0250*/  IADD3 R80, PT, PT, R88, 0x28, RZ ;  /* 0x0000002858507810 */ /* 0x000fc40007ffe0ff */
[----:B------:R-:W-:Y:S02]  /*0260*/  IADD3 R0, PT, PT, R3, R72, RZ ;  /* 0x0000004803007210 */ /* 0x000fe40007ffe0ff */
[C---:B------:R-:W-:Y:S02]  /*0270*/  IADD3 R79, PT, PT, R88.reuse, 0x30, RZ ;  /* 0x00000030584f7810 */ /* 0x040fe40007ffe0ff */
[----:B------:R-:W-:Y:S02]  /*0280*/  IADD3 R78, PT, PT, R88, 0x38, RZ ;  /* 0x00000038584e7810 */ /* 0x000fe40007ffe0ff */
[----:B------:R-:W-:Y:S02]  /*0290*/  SHF.L.U32 R67, R0, 0x1, RZ ;  /* 0x0000000100437819 */ /* 0x000fe400000006ff */
[----:B------:R-:W-:Y:S02]  /*02a0*/  LEA R75, R70, R71, 0x1 ;  /* 0x00000047464b7211 */ /* 0x000fe400078e08ff */
[----:B0-----:R-:W-:-:S02]  /*02b0*/  LOP3.LUT R85, R68, 0x7, RZ, 0xc0, !PT ;  /* 0x0000000744557812 */ /* 0x001fc400078ec0ff */
[----:B------:R-:W-:Y:S02]  /*02c0*/  LOP3.LUT R77, R68, 0x7ffffff8, RZ, 0xc0, !PT ;  /* 0x7ffffff8444d7812 */ /* 0x000fe400078ec0ff */
[----:B------:R-:W-:Y:S02]  /*02d0*/  LEA R87, R72, UR6, 0x4 ;  /* 0x0000000648577c11 */ /* 0x000fe4000f8e20ff */
[----:B------:R-:W-:Y:S02]  /*02e0*/  SHF.R.S32.HI R66, RZ, 0x1f, R88 ;  /* 0x0000001fff427819 */ /* 0x000fe40000011458 */
[----:B------:R-:W-:Y:S02]  /*02f0*/  SHF.R.S32.HI R65, RZ, 0x1f, R84 ;  /* 0x0000001fff417819 */ /* 0x000fe40000011454 */
[----:B------:R-:W-:Y:S02]  /*0300*/  SHF.R.S32.HI R64, RZ, 0x1f, R83 ;  /* 0x0000001fff407819 */ /* 0x000fe40000011453 */
[----:B------:R-:W-:-:S02]  /*0310*/  SHF.R.S32.HI R61, RZ, 0x1f, R82 ;  /* 0x0000001fff3d7819 */ /* 0x000fc40000011452 */
[----:B------:R-:W-:Y:S02]  /*0320*/  SHF.R.S32.HI R60, RZ, 0x1f, R81 ;  /* 0x0000001fff3c7819 */ /* 0x000fe40000011451 */
[----:B------:R-:W-:Y:S02]  /*0330*/  SHF.R.S32.HI R59, RZ, 0x1f, R80 ;  /* 0x0000001fff3b7819 */ /* 0x000fe40000011450 */
[----:B------:R-:W-:Y:S02]  /*0340*/  SHF.R.S32.HI R58, RZ, 0x1f, R79 ;  /* 0x0000001fff3a7819 */ /* 0x000fe4000001144f */
[----:B------:R-:W-:Y:S02]  /*0350*/  SHF.R.S32.HI R0, RZ, 0x1f, R78 ;  /* 0x0000001fff007819 */ /* 0x000fe4000001144e */
[----:B-1-3--:R-:W-:-:S07]  /*0360*/  LOP3.LUT R67, R67, 0xffff, RZ, 0xc0, !PT ;  /* 0x0000ffff43437812 */ /* 0x00afce00078ec0ff */
.L_x_1256:
[----:B0-----:R-:W0:Y:S01]  /*0370*/  LDC R8, c[0x0][0x410] ;  /* 0x00010400ff087b82 */ /* 0x001e220000000800 */
[----:B-1----:R-:W1:Y:S01]  /*0380*/  LDCU.128 UR16, c[0x0][0x400] ;  /* 0x00008000ff1077ac */ /* 0x002e620008000c00 */
[----:B------:R-:W-:-:S06]  /*0390*/  ISETP.GE.AND P1, PT, R73, RZ, PT ;  /* 0x000000ff4900720c */ /* 0x000fcc0003f26270 */
[----:B------:R-:W2:Y:S01]  /*03a0*/  LDC.64 R56, c[0x0][0x3a8] ;  /* 0x0000ea00ff387b82 */ /* 0x000ea20000000a00 */
[----:B-1----:R-:W-:-:S04]  /*03b0*/  ISETP.GE.U32.AND P4, PT, R88, UR16, PT ;  /* 0x0000001058007c0c */ /* 0x002fc8000bf86070 */
[----:B------:R-:W-:Y:S02]  /*03c0*/  ISETP.GE.AND.EX P4, PT, R66, UR17, PT, P4 ;  /* 0x0000001142007c0c */ /* 0x000fe4000bf86340 */
[----:B0-----:R-:W-:-:S04]  /*03d0*/  IABS R5, R8 ;  /* 0x0000000800057213 */ /* 0x001fc80000000000 */
[----:B------:R-:W0:Y:S08]  /*03e0*/  I2F.RP R4, R5 ;  /* 0x0000000500047306 */ /* 0x000e300000209400 */
[----:B0-----:R-:W0:Y:S02]  /*03f0*/  MUFU.RCP R4, R4 ;  /* 0x0000000400047308 */ /* 0x001e240000001000 */
[----:B0-----:R-:W-:-:S06]  /*0400*/  IADD3 R2, PT, PT, R4, 0xffffffe, RZ ;  /* 0x0ffffffe04027810 */ /* 0x001fcc0007ffe0ff */
[----:B------:R0:W1:Y:S02]  /*0410*/  F2I.FTZ.U32.TRUNC.NTZ R3, R2 ;  /* 0x0000000200037305 */ /* 0x000064000021f000 */
[----:B0-----:R-:W-:Y:S02]  /*0420*/  MOV R2, RZ ;  /* 0x000000ff00027202 */ /* 0x001fe40000000f00 */
[----:B-1----:R-:W-:-:S05]  /*0430*/  IADD3 R6, PT, PT, RZ, -R3, RZ ;  /* 0x80000003ff067210 */ /* 0x002fca0007ffe0ff */
[----:B------:R-:W-:Y:S01]  /*0440*/  IMAD R7, R6, R5, RZ ;  /* 0x0000000506077224 */ /* 0x000fe200078e02ff */
[----:B------:R-:W-:-:S03]  /*0450*/  IABS R6, R73 ;  /* 0x0000004900067213 */ /* 0x000fc60000000000 */
[----:B------:R-:W-:Y:S01]  /*0460*/  IMAD.HI.U32 R3, R3, R7, R2 ;  /* 0x0000000703037227 */ /* 0x000fe200078e0002 */
[----:B------:R-:W-:-:S04]  /*0470*/  LOP3.LUT R2, R73, R8, RZ, 0x3c, !PT ;  /* 0x0000000849027212 */ /* 0x000fc800078e3cff */
[----:B------:R-:W-:Y:S01]  /*0480*/  ISETP.GE.AND P0, PT, R2, RZ, PT ;  /* 0x000000ff0200720c */ /* 0x000fe20003f06270 */
[----:B------:R-:W-:-:S05]  /*0490*/  IMAD.HI.U32 R3, R3, R6, RZ ;  /* 0x0000000603037227 */ /* 0x000fca00078e00ff */
[----:B------:R-:W-:-:S05]  /*04a0*/  IADD3 R4, PT, PT, -R3, RZ, RZ ;  /* 0x000000ff03047210 */ /* 0x000fca0007ffe1ff */
[----:B------:R-:W-:-:S05]  /*04b0*/  IMAD R4, R5, R4, R6 ;  /* 0x0000000405047224 */ /* 0x000fca00078e0206 */
        /* <DEDUP_REMOVED lines=8> */
[----:B------:R-:W-:Y:S02]  /*0540*/  LOP3.LUT R5, RZ, R8, RZ, 0x33, !PT ;  /* 0x00000008ff057212 */ /* 0x000fe400078e33ff */
[----:B------:R-:W-:Y:S02]  /*0550*/  @!P1 IADD3 R4, PT, PT, -R4, RZ, RZ ;  /* 0x000000ff04049210 */ /* 0x000fe40007ffe1ff */
[----:B------:R-:W-:Y:S02]  /*0560*/  @P2 IADD3 R3, PT, PT, R3, 0x1, RZ ;  /* 0x0000000103032810 */ /* 0x000fe40007ffe0ff */
[----:B------:R-:W-:Y:S02]  /*0570*/  ISETP.NE.AND P2, PT, R8, RZ, PT ;  /* 0x000000ff0800720c */ /* 0x000fe40003f45270 */
[----:B------:R-:W-:Y:S01]  /*0580*/  ISETP.GE.U32.AND P5, PT, R84, UR16, PT ;  /* 0x0000001054007c0c */ /* 0x000fe2000bfa6070 */
[----:B------:R-:W0:Y:S01]  /*0590*/  @!P4 LDC.64 R8, c[0x0][0x3a0] ;  /* 0x0000e800ff08cb82 */ /* 0x000e220000000a00 */
[----:B------:R-:W-:-:S02]  /*05a0*/  MOV R6, R3 ;  /* 0x0000000300067202 */ /* 0x000fc40000000f00 */
[----:B------:R-:W-:Y:S02]  /*05b0*/  SEL R89, R5, R4, !P2 ;  /* 0x0000000405597207 */ /* 0x000fe40005000000 */
[----:B------:R-:W-:Y:S02]  /*05c0*/  ISETP.GE.AND.EX P5, PT, R65, UR17, PT, P5 ;  /* 0x0000001141007c0c */ /* 0x000fe4000bfa6350 */
[----:B------:R-:W-:Y:S01]  /*05d0*/  @!P0 IADD3 R6, PT, PT, -R6, RZ, RZ ;  /* 0x000000ff06068210 */ /* 0x000fe20007ffe1ff */
[----:B------:R-:W1:Y:S01]  /*05e0*/  @!P4 LDC.64 R2, c[0x0][0x3f8] ;  /* 0x0000fe00ff02cb82 */ /* 0x000e620000000a00 */
[----:B------:R-:W-:Y:S01]  /*05f0*/  IMAD R48, R89, 0xa0, RZ ;  /* 0x000000a059307824 */ /* 0x000fe200078e02ff */
[----:B------:R-:W-:Y:S02]  /*0600*/  ISETP.GE.AND.EX P3, PT, R61, UR17, PT, P3 ;  /* 0x000000113d007c0c */ /* 0x000fe4000bf66330 */
[----:B------:R-:W-:Y:S02]  /*0610*/  SEL R5, R5, R6, !P2 ;  /* 0x0000000605057207 */ /* 0x000fe40005000000 */
[----:B------:R-:W-:-:S02]  /*0620*/  IADD3 R90, P0, PT, R48, R67, RZ ;  /* 0x00000043305a7210 */ /* 0x000fc40007f1e0ff */
[----:B------:R-:W-:Y:S01]  /*0630*/  SHF.R.S32.HI R4, RZ, 0x1f, R5 ;  /* 0x0000001fff047819 */ /* 0x000fe20000011405 */
[----:B---3--:R-:W3:Y:S01]  /*0640*/  @!P4 LDC.64 R6, c[0x0][0x398] ;  /* 0x0000e600ff06cb82 */ /* 0x008ee20000000a00 */
[----:B------:R-:W-:Y:S02]  /*0650*/  LEA.HI.X.SX32 R91, R48, RZ, 0x1, P0 ;  /* 0x000000ff305b7211 */ /* 0x000fe400000f0eff */
[----:B------:R-:W-:Y:S01]  /*0660*/  ISETP.GE.U32.AND P0, PT, R81, UR16, PT ;  /* 0x0000001051007c0c */ /* 0x000fe2000bf06070 */
[----:B------:R-:W-:Y:S01]  /*0670*/  IMAD R4, R4, UR18, RZ ;  /* 0x0000001204047c24 */ /* 0x000fe2000f8e02ff */
[----:B------:R-:W-:Y:S01]  /*0680*/  ISETP.GE.U32.AND P2, PT, R80, UR16, PT ;  /* 0x0000001050007c0c */ /* 0x000fe2000bf46070 */
[----:B------:R-:W-:Y:S01]  /*0690*/  IMAD.WIDE.U32 R90, R5, UR18, R90 ;  /* 0x00000012055a7c25 */ /* 0x000fe2000f8e005a */
[----:B------:R-:W-:Y:S01]  /*06a0*/  ISETP.GE.AND.EX P0, PT, R60, UR17, PT, P0 ;  /* 0x000000113c007c0c */ /* 0x000fe2000bf06300 */
[----:B------:R-:W4:Y:S01]  /*06b0*/  @!P5 LDC.64 R12, c[0x0][0x3f8] ;  /* 0x0000fe00ff0cdb82 */ /* 0x000f220000000a00 */
[----:B------:R-:W-:Y:S01]  /*06c0*/  ISETP.GE.AND.EX P2, PT, R59, UR17, PT, P2 ;  /* 0x000000113b007c0c */ /* 0x000fe2000bf46320 */
[----:B------:R-:W-:Y:S01]  /*06d0*/  IMAD R93, R5, UR19, R4 ;  /* 0x00000013055d7c24 */ /* 0x000fe2000f8e0204 */
[----:B------:R-:W-:Y:S01]  /*06e0*/  @!P4 MOV R92, R90 ;  /* 0x0000005a005cc202 */ /* 0x000fe20000000f00 */
[----:B-1----:R-:W-:-:S03]  /*06f0*/  @!P4 IMAD R10, R66, R2, RZ ;  /* 0x00000002420ac224 */ /* 0x002fc600078e02ff */
[----:B------:R-:W-:Y:S01]  /*0700*/  IADD3 R93, PT, PT, R91, R93, RZ ;  /* 0x0000005d5b5d7210 */ /* 0x000fe20007ffe0ff */
[----:B------:R-:W1:Y:S01]  /*0710*/  @!P5 LDC.64 R20, c[0x0][0x3a0] ;  /* 0x0000e800ff14db82 */ /* 0x000e620000000a00 */
[C---:B------:R-:W-:Y:S02]  /*0720*/  @!P4 IMAD R15, R88.reuse, R3, R10 ;  /* 0x00000003580fc224 */ /* 0x040fe400078e020a */
[----:B------:R-:W-:-:S05]  /*0730*/  @!P4 IMAD.WIDE.U32 R2, R88, R2, R92 ;  /* 0x000000025802c225 */ /* 0x000fca00078e005c */
[----:B------:R-:W2:Y:S01]  /*0740*/  @!P5 LDC.64 R10, c[0x0][0x398] ;  /* 0x0000e600ff0adb82 */ /* 0x000ea20000000a00 */
[----:B------:R-:W-:Y:S02]  /*0750*/  @!P4 IADD3 R3, PT, PT, R3, R15, RZ ;  /* 0x0000000f0303c210 */ /* 0x000fe40007ffe0ff */
[C---:B------:R-:W-:Y:S02]  /*0760*/  @!P4 SHF.L.U32 R15, R2.reuse, 0x2, RZ ;  /* 0x00000002020fc819 */ /* 0x040fe400000006ff */
[----:B------:R-:W-:Y:S01]  /*0770*/  @!P4 SHF.L.U64.HI R18, R2, 0x2, R3 ;  /* 0x000000020212c819 */ /* 0x000fe20000010203 */
[----:B----4-:R-:W-:Y:S02]  /*0780*/  @!P5 IMAD R14, R65, R12, RZ ;  /* 0x0000000c410ed224 */ /* 0x010fe400078e02ff */
[----:B------:R-:W4:Y:S01]  /*0790*/  @!P3 LDC.64 R4, c[0x0][0x3f8] ;  /* 0x0000fe00ff04bb82 */ /* 0x000f220000000a00 */
[----:B------:R-:W-:Y:S02]  /*07a0*/  @!P5 MOV R2, R90 ;  /* 0x0000005a0002d202 */ /* 0x000fe40000000f00 */
[----:B------:R-:W-:Y:S01]  /*07b0*/  @!P5 MOV R3, R93 ;  /* 0x0000005d0003d202 */ /* 0x000fe20000000f00 */
[----:B------:R-:W-:Y:S01]  /*07c0*/  @!P5 IMAD R19, R84, R13, R14 ;  /* 0x0000000d5413d224 */ /* 0x000fe200078e020e */
[----:B0-----:R-:W-:-:S02]  /*07d0*/  @!P4 IADD3 R8, P1, PT, R15, R8, RZ ;  /* 0x000000080f08c210 */ /* 0x001fc40007f3e0ff */
[----:B---3--:R-:W-:Y:S01]  /*07e0*/  @!P4 IADD3 R6, P6, PT, R15, R6, RZ ;  /* 0x000000060f06c210 */ /* 0x008fe20007fde0ff */
[----:B------:R-:W-:Y:S01]  /*07f0*/  @!P5 IMAD.WIDE.U32 R12, R84, R12, R2 ;  /* 0x0000000c540cd225 */ /* 0x000fe200078e0002 */
[C---:B------:R-:W-:Y:S01]  /*0800*/  @!P4 IADD3.X R9, PT, PT, R18.reuse, R9, RZ, P1, !PT ;  /* 0x000000091209c210 */ /* 0x040fe20000ffe4ff */
[----:B------:R-:W0:Y:S01]  /*0810*/  @!P0 LDC.64 R2, c[0x0][0x3f8] ;  /* 0x0000fe00ff028b82 */ /* 0x000e220000000a00 */
[----:B------:R-:W-:Y:S02]  /*0820*/  @!P4 IADD3.X R7, PT, PT, R18, R7, RZ, P6, !PT ;  /* 0x000000071207c210 */ /* 0x000fe400037fe4ff */
[----:B------:R-:W-:Y:S02]  /*0830*/  @!P5 IADD3 R13, PT, PT, R13, R19, RZ ;  /* 0x000000130d0dd210 */ /* 0x000fe40007ffe0ff */
[C---:B------:R-:W-:Y:S02]  /*0840*/  @!P5 SHF.L.U32 R15, R12.reuse, 0x2, RZ ;  /* 0x000000020c0fd819 */ /* 0x040fe400000006ff */
[----:B------:R-:W-:Y:S01]  /*0850*/  @!P5 SHF.L.U64.HI R14, R12, 0x2, R13 ;  /* 0x000000020c0ed819 */ /* 0x000fe2000001020d */
[----:B------:R-:W3:Y:S01]  /*0860*/  @!P3 LDC.64 R16, c[0x0][0x3a0] ;  /* 0x0000e800ff10bb82 */ /* 0x000ee20000000a00 */
[----:B-1----:R-:W-:-:S02]  /*0870*/  @!P5 IADD3 R20, P1, PT, R15, R20, RZ ;  /* 0x000000140f14d210 */ /* 0x002fc40007f3e0ff */
[----:B--2---:R-:W-:Y:S02]  /*0880*/  @!P5 IADD3 R10, P6, PT, R15, R10, RZ ;  /* 0x0000000a0f0ad210 */ /* 0x004fe40007fde0ff */
[C---:B------:R-:W-:Y:S01]  /*0890*/  @!P5 IADD3.X R21, PT, PT, R14.reuse, R21, RZ, P1, !PT ;  /* 0x000000150e15d210 */ /* 0x040fe20000ffe4ff */
[----:B----4-:R-:W-:Y:S01]  /*08a0*/  @!P3 IMAD R19, R61, R4, RZ ;  /* 0x000000043d13b224 */ /* 0x010fe200078e02ff */
[----:B------:R-:W-:Y:S01]  /*08b0*/  @!P5 IADD3.X R11, PT, PT, R14, R11, RZ, P6, !PT ;  /* 0x0000000b0e0bd210 */ /* 0x000fe200037fe4ff */
[----:B------:R-:W1:Y:S01]  /*08c0*/  @!P3 LDC.64 R24, c[0x0][0x398] ;  /* 0x0000e600ff18bb82 */ /* 0x000e620000000a00 */
[----:B------:R-:W-:Y:S01]  /*08d0*/  @!P3 MOV R12, R90 ;  /* 0x0000005a000cb202 */ /* 0x000fe20000000f00 */
[----:B------:R-:W-:Y:S01]  /*08e0*/  @!P3 IMAD R19, R82, R5, R19 ;  /* 0x000000055213b224 */ /* 0x000fe200078e0213 */
[----:B------:R-:W-:-:S05]  /*08f0*/  @!P3 MOV R13, R93 ;  /* 0x0000005d000db202 */ /* 0x000fca0000000f00 */
[----:B------:R-:W2:Y:S01]  /*0900*/  @!P2 LDC.64 R14, c[0x0][0x3f8] ;  /* 0x0000fe00ff0eab82 */ /* 0x000ea20000000a00 */
[----:B------:R-:W-:-:S04]  /*0910*/  @!P3 IMAD.WIDE.U32 R4, R82, R4, R12 ;  /* 0x000000045204b225 */ /* 0x000fc800078e000c */
[----:B0-----:R-:W-:Y:S01]  /*0920*/  @!P0 IMAD R12, R60, R2, RZ ;  /* 0x000000023c0c8224 */ /* 0x001fe200078e02ff */
[----:B------:R-:W-:Y:S02]  /*0930*/  @!P3 IADD3 R13, PT, PT, R5, R19, RZ ;  /* 0x00000013050db210 */ /* 0x000fe40007ffe0ff */
[C---:B------:R-:W-:Y:S01]  /*0940*/  @!P3 SHF.L.U32 R5, R4.reuse, 0x2, RZ ;  /* 0x000000020405b819 */ /* 0x040fe200000006ff */
[----:B------:R-:W-:Y:S01]  /*0950*/  @!P0 IMAD R19, R81, R3, R12 ;  /* 0x0000000351138224 */ /* 0x000fe200078e020c */
[----:B------:R-:W-:Y:S01]  /*0960*/  @!P3 SHF.L.U64.HI R4, R4, 0x2, R13 ;  /* 0x000000020404b819 */ /* 0x000fe2000001020d */
[----:B------:R-:W0:Y:S01]  /*0970*/  @!P0 LDC.64 R44, c[0x0][0x3a0] ;  /* 0x0000e800ff2c8b82 */ /* 0x000e220000000a00 */
[----:B------:R-:W-:Y:S02]  /*0980*/  @!P0 MOV R12, R90 ;  /* 0x0000005a000c8202 */ /* 0x000fe40000000f00 */
[----:B------:R-:W-:Y:S02]  /*0990*/  @!P0 MOV R13, R93 ;  /* 0x0000005d000d8202 */ /* 0x000fe40000000f00 */
[----:B---3--:R-:W-:-:S02]  /*09a0*/  @!P3 IADD3 R16, P1, PT, R5, R16, RZ ;  /* 0x000000100510b210 */ /* 0x008fc40007f3e0ff */
[----:B-1----:R-:W-:Y:S01]  /*09b0*/  @!P3 IADD3 R24, P6, PT, R5, R24, RZ ;  /* 0x000000180518b210 */ /* 0x002fe20007fde0ff */
[----:B------:R-:W-:Y:S01]  /*09c0*/  @!P0 IMAD.WIDE.U32 R12, R81, R2, R12 ;  /* 0x00000002510c8225 */ /* 0x000fe200078e000c */
[C---:B------:R-:W-:Y:S01]  /*09d0*/  @!P3 IADD3.X R17, PT, PT, R4.reuse, R17, RZ, P1, !PT ;  /* 0x000000110411b210 */ /* 0x040fe20000ffe4ff */
[----:B------:R-:W1:Y:S01]  /*09e0*/  @!P0 LDC.64 R42, c[0x0][0x398] ;  /* 0x0000e600ff2a8b82 */ /* 0x000e620000000a00 */
[----:B------:R-:W-:Y:S01]  /*09f0*/  ISETP.GE.U32.AND P1, PT, R79, UR16, PT ;  /* 0x000000104f007c0c */ /* 0x000fe2000bf26070 */
[----:B--2---:R-:W-:Y:S01]  /*0a00*/  @!P2 IMAD R18, R59, R14, RZ ;  /* 0x0000000e3b12a224 */ /* 0x004fe200078e02ff */
[----:B------:R-:W-:Y:S02]  /*0a10*/  @!P0 IADD3 R13, PT, PT, R13, R19, RZ ;  /* 0x000000130d0d8210 */ /* 0x000fe40007ffe0ff */
[----:B------:R-:W-:Y:S01]  /*0a20*/  @!P3 IADD3.X R25, PT, PT, R4, R25, RZ, P6, !PT ;  /* 0x000000190419b210 */ /* 0x000fe200037fe4ff */
[----:B------:R-:W-:Y:S01]  /*0a30*/  @!P2 IMAD R31, R80, R15, R18 ;  /* 0x0000000f501fa224 */ /* 0x000fe200078e0212 */
[----:B------:R-:W-:Y:S01]  /*0a40*/  CS2R R4, SRZ ;  /* 0x0000000000047805 */ /* 0x000fe2000001ff00 */
[----:B------:R-:W2:Y:S01]  /*0a50*/  LDC.64 R18, c[0x0][0x3b8] ;  /* 0x0000ee00ff127b82 */ /* 0x000ea20000000a00 */
[----:B------:R-:W-:-:S02]  /*0a60*/  MOV R3, RZ ;  /* 0x000000ff00037202 */ /* 0x000fc40000000f00 */
[----:B------:R-:W-:Y:S02]  /*0a70*/  MOV R2, RZ ;  /* 0x000000ff00027202 */ /* 0x000fe40000000f00 */
[----:B------:R-:W-:Y:S01]  /*0a80*/  ISETP.GE.AND.EX P1, PT, R58, UR17, PT, P1 ;  /* 0x000000113a007c0c */ /* 0x000fe2000bf26310 */
[----:B------:R3:W5:Y:S02]  /*0a90*/  @!P4 LDG.E.64 R4, desc[UR8][R8.64] ;  /* 0x000000080804c981 */ /* 0x000764000c1e1b00 */
[----:B------:R-:W4:Y:S02]  /*0aa0*/  @!P2 LDC.64 R34, c[0x0][0x3a0] ;  /* 0x0000e800ff22ab82 */ /* 0x000f240000000a00 */
[----:B------:R0:W5:Y:S01]  /*0ab0*/  @!P4 LDG.E.64 R2, desc[UR8][R6.64] ;  /* 0x000000080602c981 */ /* 0x000162000c1e1b00 */
[----:B------:R-:W-:Y:S02]  /*0ac0*/  ISETP.GE.U32.AND P4, PT, R83, UR16, PT ;  /* 0x0000001053007c0c */ /* 0x000fe4000bf86070 */
[----:B------:R-:W-:-:S02]  /*0ad0*/  @!P0 SHF.L.U32 R23, R12, 0x2, RZ ;  /* 0x000000020c178819 */ /* 0x000fc400000006ff */
[----:B------:R-:W-:Y:S02]  /*0ae0*/  ISETP.GE.AND.EX P4, PT, R64, UR17, PT, P4 ;  /* 0x0000001140007c0c */ /* 0x000fe4000bf86340 */
[----:B---3--:R-:W-:Y:S02]  /*0af0*/  CS2R R8, SRZ ;  /* 0x0000000000087805 */ /* 0x008fe4000001ff00 */
[----:B------:R-:W-:Y:S01]  /*0b00*/  @!P0 SHF.L.U64.HI R22, R12, 0x2, R13 ;  /* 0x000000020c168819 */ /* 0x000fe2000001020d */
[----:B------:R-:W3:Y:S01]  /*0b10*/  @!P2 LDC.64 R28, c[0x0][0x398] ;  /* 0x0000e600ff1cab82 */ /* 0x000ee20000000a00 */
[----:B0-----:R-:W-:Y:S02]  /*0b20*/  CS2R R6, SRZ ;  /* 0x0000000000067805 */ /* 0x001fe4000001ff00 */
[----:B------:R0:W5:Y:S01]  /*0b30*/  @!P5 LDG.E.64 R8, desc[UR8][R10.64] ;  /* 0x000000080a08d981 */ /* 0x000162000c1e1b00 */
[----:B--2---:R-:W-:-:S04]  /*0b40*/  IMAD.WIDE R18, R73, 0x8, R18 ;  /* 0x0000000849127825 */ /* 0x004fc800078e0212 */
[----:B------:R-:W2:Y:S01]  /*0b50*/  @!P1 LDC.64 R12, c[0x0][0x3f8] ;  /* 0x0000fe00ff0c9b82 */ /* 0x000ea20000000a00 */
[----:B------:R1:W5:Y:S04]  /*0b60*/  @!P5 LDG.E.64 R6, desc[UR8][R20.64] ;  /* 0x000000081406d981 */ /* 0x000368000c1e1b00 */
[----:B------:R4:W3:Y:S03]  /*0b70*/  LDG.E.64 R36, desc[UR8][R18.64] ;  /* 0x0000000812247981 */ /* 0x0008e6000c1e1b00 */
[----:B0-----:R-:W0:Y:S01]  /*0b80*/  @!P4 LDC.64 R10, c[0x0][0x3f8] ;  /* 0x0000fe00ff0acb82 */ /* 0x001e220000000a00 */
[----:B-1----:R-:W-:Y:S02]  /*0b90*/  @!P2 MOV R20, R90 ;  /* 0x0000005a0014a202 */ /* 0x002fe40000000f00 */
[----:B------:R-:W-:-:S02]  /*0ba0*/  @!P2 MOV R21, R93 ;  /* 0x0000005d0015a202 */ /* 0x000fc40000000f00 */
[----:B------:R-:W-:-:S03]  /*0bb0*/  ISETP.GE.U32.AND P5, PT, R78, UR16, PT ;  /* 0x000000104e007c0c */ /* 0x000fc6000bfa6070 */
[----:B------:R-:W1:Y:S01]  /*0bc0*/  @!P1 LDC.64 R26, c[0x0][0x3a0] ;  /* 0x0000e800ff1a9b82 */ /* 0x000e620000000a00 */
[C---:B------:R-:W-:Y:S01]  /*0bd0*/  @!P0 IADD3 R44, P6, PT, R23.reuse, R44, RZ ;  /* 0x0000002c172c8210 */ /* 0x040fe20007fde0ff */
[----:B------:R-:W-:Y:S01]  /*0be0*/  @!P2 IMAD.WIDE.U32 R14, R80, R14, R20 ;  /* 0x0000000e500ea225 */ /* 0x000fe200078e0014 */
[----:B------:R-:W-:Y:S02]  /*0bf0*/  ISETP.GE.AND.EX P5, PT, R0, UR17, PT, P5 ;  /* 0x0000001100007c0c */ /* 0x000fe4000bfa6350 */
[----:B------:R-:W-:Y:S02]  /*0c00*/  @!P0 IADD3.X R45, PT, PT, R22, R45, RZ, P6, !PT ;  /* 0x0000002d162d8210 */ /* 0x000fe400037fe4ff */
[----:B------:R-:W-:Y:S01]  /*0c10*/  @!P0 IADD3 R42, P6, PT, R23, R42, RZ ;  /* 0x0000002a172a8210 */ /* 0x000fe20007fde0ff */
[----:B----4-:R-:W4:Y:S01]  /*0c20*/  @!P4 LDC.64 R18, c[0x0][0x398] ;  /* 0x0000e600ff12cb82 */ /* 0x010f220000000a00 */
[----:B------:R-:W-:Y:S02]  /*0c30*/  @!P2 IADD3 R15, PT, PT, R15, R31, RZ ;  /* 0x0000001f0f0fa210 */ /* 0x000fe40007ffe0ff */
[----:B------:R-:W-:Y:S01]  /*0c40*/  @!P2 SHF.L.U32 R21, R14, 0x2, RZ ;  /* 0x000000020e15a819 */ /* 0x000fe200000006ff */
[----:B--2---:R-:W-:Y:S01]  /*0c50*/  @!P1 IMAD R20, R58, R12, RZ ;  /* 0x0000000c3a149224 */ /* 0x004fe200078e02ff */
[----:B------:R-:W-:-:S02]  /*0c60*/  @!P0 IADD3.X R43, PT, PT, R22, R43, RZ, P6, !PT ;  /* 0x0000002b162b8210 */ /* 0x000fc400037fe4ff */
[----:B------:R-:W-:Y:S01]  /*0c70*/  @!P2 SHF.L.U64.HI R30, R14, 0x2, R15 ;  /* 0x000000020e1ea819 */ /* 0x000fe2000001020f */
[----:B------:R-:W-:Y:S01]  /*0c80*/  @!P1 IMAD R31, R79, R13, R20 ;  /* 0x0000000d4f1f9224 */ /* 0x000fe200078e0214 */
[C---:B------:R-:W-:Y:S01]  /*0c90*/  @!P2 IADD3 R34, P6, PT, R21.reuse, R34, RZ ;  /* 0x000000221522a210 */ /* 0x040fe20007fde0ff */
[----:B------:R-:W2:Y:S01]  /*0ca0*/  @!P1 LDC.64 R22, c[0x0][0x398] ;  /* 0x0000e600ff169b82 */ /* 0x000ea20000000a00 */
[----:B------:R-:W-:Y:S02]  /*0cb0*/  @!P1 MOV R14, R90 ;  /* 0x0000005a000e9202 */ /* 0x000fe40000000f00 */
[----:B------:R-:W-:Y:S02]  /*0cc0*/  @!P1 MOV R15, R93 ;  /* 0x0000005d000f9202 */ /* 0x000fe40000000f00 */
[----:B------:R-:W-:Y:S02]  /*0cd0*/  @!P2 IADD3.X R35, PT, PT, R30, R35, RZ, P6, !PT ;  /* 0x000000231e23a210 */ /* 0x000fe400037fe4ff */
[----:B---3--:R-:W-:-:S02]  /*0ce0*/  @!P2 IADD3 R28, P6, PT, R21, R28, RZ ;  /* 0x0000001c151ca210 */ /* 0x008fc40007fde0ff */
[----:B------:R-:W3:Y:S01]  /*0cf0*/  @!P5 LDC.64 R20, c[0x0][0x3f8] ;  /* 0x0000fe00ff14db82 */ /* 0x000ee20000000a00 */
[----:B------:R-:W-:Y:S01]  /*0d00*/  @!P1 IMAD.WIDE.U32 R12, R79, R12, R14 ;  /* 0x0000000c4f0c9225 */ /* 0x000fe200078e000e */
[----:B------:R-:W-:-:S03]  /*0d10*/  @!P4 MOV R32, R90 ;  /* 0x0000005a0020c202 */ /* 0x000fc60000000f00 */
[----:B0-----:R-:W-:Y:S01]  /*0d20*/  @!P4 IMAD R14, R64, R10, RZ ;  /* 0x0000000a400ec224 */ /* 0x001fe200078e02ff */
[----:B------:R-:W-:-:S03]  /*0d30*/  @!P4 MOV R33, R93 ;  /* 0x0000005d0021c202 */ /* 0x000fc60000000f00 */
[----:B------:R-:W-:Y:S01]  /*0d40*/  @!P4 IMAD R39, R83, R11, R14 ;  /* 0x0000000b5327c224 */ /* 0x000fe200078e020e */
[----:B------:R-:W-:Y:S01]  /*0d50*/  @!P1 IADD3 R13, PT, PT, R13, R31, RZ ;  /* 0x0000001f0d0d9210 */ /* 0x000fe20007ffe0ff */
[----:B------:R-:W0:Y:S01]  /*0d60*/  @!P4 LDC.64 R14, c[0x0][0x3a0] ;  /* 0x0000e800ff0ecb82 */ /* 0x000e220000000a00 */
[----:B------:R-:W-:Y:S01]  /*0d70*/  @!P4 IMAD.WIDE.U32 R32, R83, R10, R32 ;  /* 0x0000000a5320c225 */ /* 0x000fe200078e0020 */
[----:B------:R-:W-:Y:S02]  /*0d80*/  CS2R R10, SRZ ;  /* 0x00000000000a7805 */ /* 0x000fe4000001ff00 */
[C---:B------:R-:W-:Y:S02]  /*0d90*/  @!P1 SHF.L.U32 R31, R12.reuse, 0x2, RZ ;  /* 0x000000020c1f9819 */ /* 0x040fe400000006ff */
[----:B------:R-:W-:Y:S02]  /*0da0*/  @!P1 SHF.L.U64.HI R38, R12, 0x2, R13 ;  /* 0x000000020c269819 */ /* 0x000fe4000001020d */
[----:B------:R-:W-:-:S02]  /*0db0*/  CS2R R12, SRZ ;  /* 0x00000000000c7805 */ /* 0x000fc4000001ff00 */
[----:B------:R-:W-:Y:S01]  /*0dc0*/  @!P2 IADD3.X R29, PT, PT, R30, R29, RZ, P6, !PT ;  /* 0x0000001d1e1da210 */ /* 0x000fe200037fe4ff */
[----:B------:R4:W5:Y:S01]  /*0dd0*/  @!P3 LDG.E.64 R10, desc[UR8][R16.64] ;  /* 0x00000008100ab981 */ /* 0x000962000c1e1b00 */
[----:B-1----:R-:W-:-:S03]  /*0de0*/  @!P1 IADD3 R26, P6, PT, R31, R26, RZ ;  /* 0x0000001a1f1a9210 */ /* 0x002fc60007fde0ff */
[----:B------:R1:W5:Y:S01]  /*0df0*/  @!P3 LDG.E.64 R12, desc[UR8][R24.64] ;  /* 0x00000008180cb981 */ /* 0x000362000c1e1b00 */
[----:B------:R-:W-:Y:S02]  /*0e00*/  @!P1 IADD3.X R27, PT, PT, R38, R27, RZ, P6, !PT ;  /* 0x0000001b261b9210 */ /* 0x000fe400037fe4ff */
[----:B------:R-:W-:Y:S01]  /*0e10*/  ISETP.NE.AND P3, PT, RZ, UR12, PT ;  /* 0x0000000cff007c0c */ /* 0x000fe2000bf65270 */
[----:B----4-:R-:W4:Y:S01]  /*0e20*/  @!P5 LDC.64 R16, c[0x0][0x3a0] ;  /* 0x0000e800ff10db82 */ /* 0x010f220000000a00 */
[----:B--2---:R-:W-:Y:S01]  /*0e30*/  @!P1 IADD3 R30, P6, PT, R31, R22, RZ ;  /* 0x000000161f1e9210 */ /* 0x004fe20007fde0ff */
[----:B---3--:R-:W-:Y:S01]  /*0e40*/  @!P5 IMAD R22, R0, R20, RZ ;  /* 0x000000140016d224 */ /* 0x008fe200078e02ff */
[----:B------:R-:W-:-:S05]  /*0e50*/  @!P4 IADD3 R33, PT, PT, R33, R39, RZ ;  /* 0x000000272121c210 */ /* 0x000fca0007ffe0ff */
[----:B-1----:R-:W1:Y:S01]  /*0e60*/  @!P5 LDC.64 R24, c[0x0][0x398] ;  /* 0x0000e600ff18db82 */ /* 0x002e620000000a00 */
[----:B------:R-:W-:Y:S01]  /*0e70*/  @!P1 IADD3.X R31, PT, PT, R38, R23, RZ, P6, !PT ;  /* 0x00000017261f9210 */ /* 0x000fe200037fe4ff */
[----:B------:R-:W-:Y:S01]  /*0e80*/  @!P5 IMAD R39, R78, R21, R22 ;  /* 0x000000154e27d224 */ /* 0x000fe200078e0216 */
[C---:B------:R-:W-:Y:S02]  /*0e90*/  @!P4 SHF.L.U32 R47, R32.reuse, 0x2, RZ ;  /* 0x00000002202fc819 */ /* 0x040fe400000006ff */
[----:B------:R-:W-:Y:S02]  /*0ea0*/  @!P5 MOV R22, R90 ;  /* 0x0000005a0016d202 */ /* 0x000fe40000000f00 */
[----:B------:R-:W-:Y:S02]  /*0eb0*/  @!P5 MOV R23, R93 ;  /* 0x0000005d0017d202 */ /* 0x000fe40000000f00 */
[----:B------:R-:W-:Y:S02]  /*0ec0*/  @!P4 SHF.L.U64.HI R38, R32, 0x2, R33 ;  /* 0x000000022026c819 */ /* 0x000fe40000010221 */
[----:B0-----:R-:W-:Y:S01]  /*0ed0*/  @!P4 IADD3 R32, P6, PT, R47, R14, RZ ;  /* 0x0000000e2f20c210 */ /* 0x001fe20007fde0ff */
[----:B------:R-:W-:-:S02]  /*0ee0*/  @!P5 IMAD.WIDE.U32 R22, R78, R20, R22 ;  /* 0x000000144e16d225 */ /* 0x000fc400078e0016 */
[----:B------:R-:W0:Y:S01]  /*0ef0*/  @P3 LDC.64 R20, c[0x0][0x3b0] ;  /* 0x0000ec00ff143b82 */ /* 0x000e220000000a00 */
[----:B------:R-:W-:Y:S02]  /*0f00*/  @!P4 IADD3.X R33, PT, PT, R38, R15, RZ, P6, !PT ;  /* 0x0000000f2621c210 */ /* 0x000fe400037fe4ff */
[----:B------:R-:W-:Y:S02]  /*0f10*/  @!P4 IADD3 R46, P6, PT, R47, R18, RZ ;  /* 0x000000122f2ec210 */ /* 0x000fe40007fde0ff */
[----:B------:R-:W-:Y:S02]  /*0f20*/  @!P5 IADD3 R15, PT, PT, R23, R39, RZ ;  /* 0x00000027170fd210 */ /* 0x000fe40007ffe0ff */
[----:B------:R-:W-:Y:S02]  /*0f30*/  @!P5 SHF.L.U32 R41, R22, 0x2, RZ ;  /* 0x000000021629d819 */ /* 0x000fe400000006ff */
[----:B------:R-:W-:Y:S02]  /*0f40*/  @!P4 IADD3.X R47, PT, PT, R38, R19, RZ, P6, !PT ;  /* 0x00000013262fc210 */ /* 0x000fe400037fe4ff */
[----:B------:R-:W-:-:S02]  /*0f50*/  @!P5 SHF.L.U64.HI R22, R22, 0x2, R15 ;  /* 0x000000021616d819 */ /* 0x000fc4000001020f */
[----:B----4-:R-:W-:-:S04]  /*0f60*/  @!P5 IADD3 R38, P6, PT, R41, R16, RZ ;  /* 0x000000102926d210 */ /* 0x010fc80007fde0ff */
[----:B------:R-:W-:Y:S02]  /*0f70*/  @!P5 IADD3.X R39, PT, PT, R22, R17, RZ, P6, !PT ;  /* 0x000000111627d210 */ /* 0x000fe400037fe4ff */
[----:B-1----:R-:W-:Y:S02]  /*0f80*/  @!P5 IADD3 R40, P6, PT, R41, R24, RZ ;  /* 0x000000182928d210 */ /* 0x002fe40007fde0ff */
[----:B------:R-:W-:Y:S02]  /*0f90*/  IADD3 R49, PT, PT, R48, R67, RZ ;  /* 0x0000004330317210 */ /* 0x000fe40007ffe0ff */
[----:B------:R-:W-:Y:S02]  /*0fa0*/  @!P5 IADD3.X R41, PT, PT, R22, R25, RZ, P6, !PT ;  /* 0x000000191629d210 */ /* 0x000fe400037fe4ff */
[----:B------:R-:W-:Y:S01]  /*0fb0*/  CS2R R22, SRZ ;  /* 0x0000000000167805 */ /* 0x000fe2000001ff00 */
[----:B------:R-:W-:Y:S01]  /*0fc0*/  IMAD.WIDE R56, R49, 0x4, R56 ;  /* 0x0000000431387825 */ /* 0x000fe200078e0238 */
[----:B------:R-:W-:-:S02]  /*0fd0*/  CS2R R18, SRZ ;  /* 0x0000000000127805 */ /* 0x000fc4000001ff00 */
[----:B------:R-:W-:Y:S01]  /*0fe0*/  CS2R R24, SRZ ;  /* 0x0000000000187805 */ /* 0x000fe2000001ff00 */
[----:B0-----:R-:W-:Y:S01]  /*0ff0*/  @P3 IMAD.WIDE R48, R49, 0x4, R20 ;  /* 0x0000000431303825 */ /* 0x001fe200078e0214 */
[----:B------:R0:W5:Y:S01]  /*1000*/  @!P1 LDG.E.64 R22, desc[UR8][R26.64] ;  /* 0x000000081a169981 */ /* 0x000162000c1e1b00 */
[----:B------:R-:W-:-:S03]  /*1010*/  CS2R R20, SRZ ;  /* 0x0000000000147805 */ /* 0x000fc6000001ff00 */
[----:B------:R1:W5:Y:S04]  /*1020*/  @!P2 LDG.E.64 R18, desc[UR8][R34.64] ;  /* 0x000000082212a981 */ /* 0x000368000c1e1b00 */
[----:B------:R2:W5:Y:S01]  /*1030*/  @!P2 LDG.E.64 R20, desc[UR8][R28.64] ;  /* 0x000000081c14a981 */ /* 0x000562000c1e1b00 */
[----:B0-----:R-:W-:-:S03]  /*1040*/  CS2R R26, SRZ ;  /* 0x00000000001a7805 */ /* 0x001fc6000001ff00 */
[----:B------:R0:W5:Y:S01]  /*1050*/  @!P1 LDG.E.64 R24, desc[UR8][R30.64] ;  /* 0x000000081e189981 */ /* 0x000162000c1e1b00 */
[----:B-1----:R-:W-:-:S03]  /*1060*/  CS2R R34, SRZ ;  /* 0x0000000000227805 */ /* 0x002fc6000001ff00 */
[----:B------:R1:W5:Y:S01]  /*1070*/  @!P4 LDG.E.64 R26, desc[UR8][R32.64] ;  /* 0x00000008201ac981 */ /* 0x000362000c1e1b00 */
[----:B--2---:R-:W-:-:S03]  /*1080*/  CS2R R28, SRZ ;  /* 0x00000000001c7805 */ /* 0x004fc6000001ff00 */
[----:B------:R2:W5:Y:S01]  /*1090*/  @P3 LDG.E.64 R34, desc[UR8][R48.64] ;  /* 0x0000000830223981 */ /* 0x000562000c1e1b00 */
[----:B0-----:R-:W-:-:S03]  /*10a0*/  CS2R R30, SRZ ;  /* 0x00000000001e7805 */ /* 0x001fc6000001ff00 */
[----:B------:R2:W5:Y:S01]  /*10b0*/  @!P4 LDG.E.64 R28, desc[UR8][R46.64] ;  /* 0x000000082e1cc981 */ /* 0x000562000c1e1b00 */
[----:B-1----:R-:W-:-:S03]  /*10c0*/  CS2R R32, SRZ ;  /* 0x0000000000207805 */ /* 0x002fc6000001ff00 */
[----:B------:R2:W5:Y:S04]  /*10d0*/  @!P5 LDG.E.64 R30, desc[UR8][R38.64] ;  /* 0x00000008261ed981 */ /* 0x000568000c1e1b00 */
[----:B------:R2:W5:Y:S04]  /*10e0*/  @!P5 LDG.E.64 R32, desc[UR8][R40.64] ;  /* 0x000000082820d981 */ /* 0x000568000c1e1b00 */
[----:B------:R-:W5:Y:S01]  /*10f0*/  LDG.E.64 R56, desc[UR8][R56.64] ;  /* 0x0000000838387981 */ /* 0x000f62000c1e1b00 */
[----:B------:R-:W-:Y:S02]  /*1100*/  CS2R R14, SRZ ;  /* 0x00000000000e7805 */ /* 0x000fe4000001ff00 */
[----:B------:R-:W-:-:S04]  /*1110*/  CS2R R16, SRZ ;  /* 0x0000000000107805 */ /* 0x000fc8000001ff00 */
[----:B------:R2:W5:Y:S04]  /*1120*/  @!P0 LDG.E.64 R14, desc[UR8][R44.64] ;  /* 0x000000082c0e8981 */ /* 0x000568000c1e1b00 */
[----:B------:R2:W5:Y:S01]  /*1130*/  @!P0 LDG.E.64 R16, desc[UR8][R42.64] ;  /* 0x000000082a108981 */ /* 0x000562000c1e1b00 */
[----:B------:R-:W-:Y:S01]  /*1140*/  UISETP.NE.AND UP1, UPT, UR12, URZ, UPT ;  /* 0x000000ff0c00728c */ /* 0x000fe2000bf25270 */
[----:B------:R-:W-:Y:S01]  /*1150*/  UMOV UR10, 0x3f800000 ;  /* 0x3f800000000a7882 */ /* 0x000fe20000000000 */
[----:B------:R-:W-:-:S13]  /*1160*/  R2UR UR13, R36 ;  /* 0x00000000240d72ca */ /* 0x000fda00000e0000 */
[----:B------:R-:W-:-:S05]  /*1170*/  MOV R36, UR13 ;  /* 0x0000000d00247c02 */ /* 0x000fca0008000f00 */
[----:B------:R-:W-:-:S05]  /*1180*/  FFMA.FTZ R37, -R36, UR13, R37 ;  /* 0x0000000d24257c23 */ /* 0x000fca0008010125 */
[----:B------:R-:W-:-:S13]  /*1190*/  FSETP.GTU.FTZ.AND P0, PT, R37, RZ, PT ;  /* 0x000000ff2500720b */ /* 0x000fda0003f1c000 */
[----:B------:R-:W-:-:S05]  /*11a0*/  VOTEU.ANY UP0, P0 ;  /* 0x0000000000ff7886 */ /* 0x000fca0000000100 */
[----:B------:R-:W0:Y:S01]  /*11b0*/  @UP0 LDCU UR6, c[0x0][0x3c0] ;  /* 0x00007800ff0607ac */ /* 0x000e220008000800 */
[----:B------:R-:W-:-:S13]  /*11c0*/  PLOP3.LUT P0, PT, PT, PT, UP0, 0x80, 0x8 ;  /* 0x000000000008781c */ /* 0x000fda0003f0f008 */
[----:B0-----:R-:W-:-:S06]  /*11d0*/  @P0 FADD.FTZ R36, R37, UR6 ;  /* 0x0000000625240e21 */ /* 0x001fcc0008010000 */
[----:B------:R-:W0:Y:S02]  /*11e0*/  @P0 MUFU.RSQ R36, R36 ;  /* 0x0000002400240308 */ /* 0x000e240000001400 */
[----:B0-----:R-:W-:-:S13]  /*11f0*/  @P0 R2UR UR6, R36 ;  /* 0x00000000240602ca */ /* 0x001fda00000e0000 */
[----:B------:R-:W-:Y:S01]  /*1200*/  @UP0 UMOV UR10, UR6 ;  /* 0x00000006000a0c82 */ /* 0x000fe20008000000 */
[----:B--2---:R-:W-:Y:S05]  /*1210*/  BRA.U UP1, `(.L_x_1214) ;  /* 0x0000000501c47547 */ /* 0x004fea000b800000 */
[----:B-----5:R-:W-:Y:S01]  /*1220*/  FADD.FTZ R37, R4, -UR13 ;  /* 0x8000000d04257e21 */ /* 0x020fe20008010000 */
[----:B------:R-:W-:Y:S01]  /*1230*/  FMUL.FTZ R38, R2, R56 ;  /* 0x0000003802267220 */ /* 0x000fe20000410000 */
[----:B------:R-:W-:Y:S01]  /*1240*/  FADD.FTZ R36, R5, -UR13 ;  /* 0x8000000d05247e21 */ /* 0x000fe20008010000 */
[----:B------:R-:W-:Y:S01]  /*1250*/  FMUL.FTZ R39, R3, R57 ;  /* 0x0000003903277220 */ /* 0x000fe20000410000 */
[----:B------:R-:W-:Y:S01]  /*1260*/  FMUL.FTZ R37, R37, UR10 ;  /* 0x0000000a25257c20 */ /* 0x000fe20008410000 */
[----:B------:R-:W-:Y:S01]  /*1270*/  FADD.FTZ R42, R6, -UR13 ;  /* 0x8000000d062a7e21 */ /* 0x000fe20008010000 */
[----:B------:R-:W-:Y:S01]  /*1280*/  FMUL.FTZ R36, R36, UR10 ;  /* 0x0000000a24247c20 */ /* 0x000fe20008410000 */
[----:B------:R-:W-:Y:S01]  /*1290*/  FADD.FTZ R40, RZ, R38 ;  /* 0x00000026ff287221 */ /* 0x000fe20000010000 */
[----:B------:R-:W-:Y:S01]  /*12a0*/  FFMA.FTZ R41, R37, R38, RZ ;  /* 0x0000002625297223 */ /* 0x000fe200000100ff */
[----:B------:R-:W-:Y:S01]  /*12b0*/  FFMA.FTZ R43, R2, R37, RZ ;  /* 0x00000025022b7223 */ /* 0x000fe200000100ff */
[----:B------:R-:W-:Y:S01]  /*12c0*/  FADD.FTZ R37, R7, -UR13 ;  /* 0x8000000d07257e21 */ /* 0x000fe20008010000 */
[----:B------:R-:W-:Y:S01]  /*12d0*/  FMUL.FTZ R45, R8, R56 ;  /* 0x00000038082d7220 */ /* 0x000fe20000410000 */
[----:B------:R-:W-:Y:S01]  /*12e0*/  FMUL.FTZ R42, R42, UR10 ;  /* 0x0000000a2a2a7c20 */ /* 0x000fe20008410000 */
[----:B------:R-:W-:Y:S01]  /*12f0*/  FADD.FTZ R40, R39, R40 ;  /* 0x0000002827287221 */ /* 0x000fe20000010000 */
[----:B------:R-:W-:Y:S01]  /*1300*/  FFMA.FTZ R41, R36, R39, R41 ;  /* 0x0000002724297223 */ /* 0x000fe20000010029 */
[----:B------:R-:W-:Y:S01]  /*1310*/  FMUL.FTZ R38, R37, UR10 ;  /* 0x0000000a25267c20 */ /* 0x000fe20008410000 */
[----:B------:R-:W-:Y:S01]  /*1320*/  FADD.FTZ R39, R26, -UR13 ;  /* 0x8000000d1a277e21 */ /* 0x000fe20008010000 */
[----:B------:R-:W-:Y:S01]  /*1330*/  FADD.FTZ R40, R40, R45 ;  /* 0x0000002d28287221 */ /* 0x000fe20000010000 */
[----:B------:R-:W-:Y:S01]  /*1340*/  FFMA.FTZ R41, R42, R45, R41 ;  /* 0x0000002d2a297223 */ /* 0x000fe20000010029 */
[----:B------:R-:W-:Y:S01]  /*1350*/  FMUL.FTZ R37, R9, R57 ;  /* 0x0000003909257220 */ /* 0x000fe20000410000 */
[----:B------:R-:W-:Y:S01]  /*1360*/  FFMA.FTZ R43, R8, R42, R43 ;  /* 0x0000002a082b7223 */ /* 0x000fe2000001002b */
[----:B------:R-:W-:Y:S01]  /*1370*/  FFMA.FTZ R36, R3, R36, RZ ;  /* 0x0000002403247223 */ /* 0x000fe200000100ff */
[----:B------:R-:W-:Y:S01]  /*1380*/  FMUL.FTZ R45, R28, R56 ;  /* 0x000000381c2d7220 */ /* 0x000fe20000410000 */
[----:B------:R-:W-:Y:S01]  /*1390*/  FMUL.FTZ R42, R39, UR10 ;  /* 0x0000000a272a7c20 */ /* 0x000fe20008410000 */
[----:B------:R-:W-:Y:S01]  /*13a0*/  FADD.FTZ R40, R37, R40 ;  /* 0x0000002825287221 */ /* 0x000fe20000010000 */
[----:B------:R-:W-:Y:S01]  /*13b0*/  FFMA.FTZ R41, R38, R37, R41 ;  /* 0x0000002526297223 */ /* 0x000fe20000010029 */
[----:B------:R-:W-:Y:S01]  /*13c0*/  FADD.FTZ R37, R27, -UR13 ;  /* 0x8000000d1b257e21 */ /* 0x000fe20008010000 */
[----:B------:R-:W-:Y:S01]  /*13d0*/  FFMA.FTZ R36, R9, R38, R36 ;  /* 0x0000002609247223 */ /* 0x000fe20000010024 */
[----:B------:R-:W-:Y:S01]  /*13e0*/  FFMA.FTZ R43, R28, R42, R43 ;  /* 0x0000002a1c2b7223 */ /* 0x000fe2000001002b */
[----:B------:R-:W-:Y:S01]  /*13f0*/  FADD.FTZ R39, R40, R45 ;  /* 0x0000002d28277221 */ /* 0x000fe20000010000 */
[----:B------:R-:W-:Y:S01]  /*1400*/  FMUL.FTZ R38, R29, R57 ;  /* 0x000000391d267220 */ /* 0x000fe20000410000 */
[----:B------:R-:W-:Y:S01]  /*1410*/  FFMA.FTZ R42, R42, R45, R41 ;  /* 0x0000002d2a2a7223 */ /* 0x000fe20000010029 */
[----:B------:R-:W-:Y:S01]  /*1420*/  FMUL.FTZ R37, R37, UR10 ;  /* 0x0000000a25257c20 */ /* 0x000fe20008410000 */
[----:B------:R-:W-:Y:S01]  /*1430*/  FADD.FTZ R40, R10, -UR13 ;  /* 0x8000000d0a287e21 */ /* 0x000fe20008010000 */
[----:B------:R-:W-:Y:S01]  /*1440*/  FMUL.FTZ R44, R12, R56 ;  /* 0x000000380c2c7220 */ /* 0x000fe20000410000 */
[----:B------:R-:W-:Y:S01]  /*1450*/  FADD.FTZ R39, R38, R39 ;  /* 0x0000002726277221 */ /* 0x000fe20000010000 */
[----:B------:R-:W-:Y:S01]  /*1460*/  FFMA.FTZ R36, R29, R37, R36 ;  /* 0x000000251d247223 */ /* 0x000fe20000010024 */
[----:B------:R-:W-:Y:S01]  /*1470*/  FFMA.FTZ R42, R37, R38, R42 ;  /* 0x00000026252a7223 */ /* 0x000fe2000001002a */
[----:B------:R-:W-:Y:S01]  /*1480*/  FMUL.FTZ R41, R40, UR10 ;  /* 0x0000000a28297c20 */ /* 0x000fe20008410000 */
[----:B------:R-:W-:Y:S01]  /*1490*/  FADD.FTZ R37, R11, -UR13 ;  /* 0x8000000d0b257e21 */ /* 0x000fe20008010000 */
        /* <DEDUP_REMOVED lines=9> */
[----:B------:R-:W-:Y:S01]  /*1530*/  FFMA.FTZ R42, R37, R38, R42 ;  /* 0x00000026252a7223 */ /* 0x000fe2000001002a */
[----:B------:R-:W-:Y:S01]  /*1540*/  FMUL.FTZ R41, R40, UR10 ;  /* 0x0000000a28297c20 */ /* 0x000fe20008410000 */
[----:B------:R-:W-:Y:S01]  /*1550*/  FADD.FTZ R37, R15, -UR13 ;  /* 0x8000000d0f257e21 */ /* 0x000fe20008010000 */
[----:B------:R-:W-:Y:S01]  /*1560*/  FADD.FTZ R39, R39, R44 ;  /* 0x0000002c27277221 */ /* 0x000fe20000010000 */
[----:B------:R-:W-:Y:S01]  /*1570*/  FMUL.FTZ R38, R17, R57 ;  /* 0x0000003911267220 */ /* 0x000fe20000410000 */
[----:B------:R-:W-:Y:S01]  /*1580*/  FFMA.FTZ R42, R41, R44, R42 ;  /* 0x0000002c292a7223 */ /* 0x000fe2000001002a */
[----:B------:R-:W-:Y:S01]  /*1590*/  FADD.FTZ R40, R18, -UR13 ;  /* 0x8000000d12287e21 */ /* 0x000fe20008010000 */
[----:B------:R-:W-:Y:S01]  /*15a0*/  FMUL.FTZ R37, R37, UR10 ;  /* 0x0000000a25257c20 */ /* 0x000fe20008410000 */
[----:B------:R-:W-:Y:S01]  /*15b0*/  FMUL.FTZ R44, R20, R56 ;  /* 0x00000038142c7220 */ /* 0x000fe20000410000 */
[----:B------:R-:W-:Y:S01]  /*15c0*/  FADD.FTZ R39, R38, R39 ;  /* 0x0000002726277221 */ /* 0x000fe20000010000 */
[----:B------:R-:W-:Y:S01]  /*15d0*/  FFMA.FTZ R43, R16, R41, R43 ;  /* 0x00000029102b7223 */ /* 0x000fe2000001002b */
[----:B------:R-:W-:Y:S01]  /*15e0*/  FMUL.FTZ R41, R40, UR10 ;  /* 0x0000000a28297c20 */ /* 0x000fe20008410000 */
[----:B------:R-:W-:Y:S01]  /*15f0*/  FFMA.FTZ R36, R17, R37, R36 ;  /* 0x0000002511247223 */ /* 0x000fe20000010024 */
[----:B------:R-:W-:Y:S01]  /*1600*/  FFMA.FTZ R42, R37, R38, R42 ;  /* 0x00000026252a7223 */ /* 0x000fe2000001002a */
        /* <DEDUP_REMOVED lines=11> */
[----:B------:R-:W-:Y:S01]  /*16c0*/  FADD.FTZ R46, R39, R44 ;  /* 0x0000002c272e7221 */ /* 0x000fe20000010000 */
[----:B------:R-:W-:Y:S01]  /*16d0*/  FFMA.FTZ R38, R21, R37, R36 ;  /* 0x0000002515267223 */ /* 0x000fe20000010024 */
[----:B------:R-:W-:Y:S01]  /*16e0*/  FADD.FTZ R40, R23, -UR13 ;  /* 0x8000000d17287e21 */ /* 0x000fe20008010000 */
[----:B------:R-:W-:Y:S01]  /*16f0*/  FADD.FTZ R39, RZ, R2 ;  /* 0x00000002ff277221 */ /* 0x000fe20000010000 */
[----:B------:R-:W-:Y:S01]  /*1700*/  FADD.FTZ R36, RZ, R3 ;  /* 0x00000003ff247221 */ /* 0x000fe20000010000 */
[----:B------:R-:W-:Y:S01]  /*1710*/  FFMA.FTZ R37, R24, R41, R43 ;  /* 0x0000002918257223 */ /* 0x000fe2000001002b */
[----:B------:R-:W-:Y:S01]  /*1720*/  FFMA.FTZ R43, R41, R44, R42 ;  /* 0x0000002c292b7223 */ /* 0x000fe2000001002a */
[----:B------:R-:W-:Y:S01]  /*1730*/  FMUL.FTZ R40, R40, UR10 ;  /* 0x0000000a28287c20 */ /* 0x000fe20008410000 */
[----:B------:R-:W-:Y:S01]  /*1740*/  FMUL.FTZ R41, R25, R57 ;  /* 0x0000003919297220 */ /* 0x000fe20000410000 */
[----:B------:R-:W-:Y:S01]  /*1750*/  FADD.FTZ R39, R8, R39 ;  /* 0x0000002708277221 */ /* 0x000fe20000010000 */
[----:B------:R-:W-:Y:S01]  /*1760*/  FADD.FTZ R36, R9, R36 ;  /* 0x0000002409247221 */ /* 0x000fe20000010000 */
[----:B------:R-:W-:Y:S01]  /*1770*/  FFMA.FTZ R38, R25, R40, R38 ;  /* 0x0000002819267223 */ /* 0x000fe20000010026 */
[----:B------:R-:W-:Y:S01]  /*1780*/  FFMA.FTZ R43, R40, R41, R43 ;  /* 0x00000029282b7223 */ /* 0x000fe2000001002b */
[----:B------:R-:W-:Y:S01]  /*1790*/  FADD.FTZ R39, R28, R39 ;  /* 0x000000271c277221 */ /* 0x000fe20000010000 */
[----:B------:R-:W-:Y:S01]  /*17a0*/  FADD.FTZ R40, R29, R36 ;  /* 0x000000241d287221 */ /* 0x000fe20000010000 */
[----:B------:R-:W-:Y:S01]  /*17b0*/  FADD.FTZ R46, R41, R46 ;  /* 0x0000002e292e7221 */ /* 0x000fe20000010000 */
[----:B------:R-:W-:Y:S01]  /*17c0*/  FADD.FTZ R41, R30, -UR13 ;  /* 0x8000000d1e297e21 */ /* 0x000fe20008010000 */
[----:B------:R-:W-:Y:S01]  /*17d0*/  FADD.FTZ R39, R12, R39 ;  /* 0x000000270c277221 */ /* 0x000fe20000010000 */
[----:B------:R-:W-:Y:S01]  /*17e0*/  FADD.FTZ R40, R13, R40 ;  /* 0x000000280d287221 */ /* 0x000fe20000010000 */
[----:B------:R-:W-:Y:S01]  /*17f0*/  FMUL.FTZ R45, R32, R56 ;  /* 0x00000038202d7220 */ /* 0x000fe20000410000 */
[----:B------:R-:W-:Y:S01]  /*1800*/  FMUL.FTZ R36, R41, UR10 ;  /* 0x0000000a29247c20 */ /* 0x000fe20008410000 */
[----:B------:R-:W-:Y:S01]  /*1810*/  FADD.FTZ R39, R16, R39 ;  /* 0x0000002710277221 */ /* 0x000fe20000010000 */
[----:B------:R-:W-:Y:S01]  /*1820*/  FADD.FTZ R40, R17, R40 ;  /* 0x0000002811287221 */ /* 0x000fe20000010000 */
[----:B------:R-:W-:Y:S01]  /*1830*/  FADD.FTZ R41, R31, -UR13 ;  /* 0x8000000d1f297e21 */ /* 0x000fe20008010000 */
[----:B------:R-:W-:Y:S01]  /*1840*/  FADD.FTZ R47, R46, R45 ;  /* 0x0000002d2e2f7221 */ /* 0x000fe20000010000 */
[----:B------:R-:W-:Y:S01]  /*1850*/  FADD.FTZ R39, R20, R39 ;  /* 0x0000002714277221 */ /* 0x000fe20000010000 */
[----:B------:R-:W-:Y:S01]  /*1860*/  FADD.FTZ R42, R21, R40 ;  /* 0x00000028152a7221 */ /* 0x000fe20000010000 */
[----:B------:R-:W-:Y:S01]  /*1870*/  FFMA.FTZ R46, R36, R45, R43 ;  /* 0x0000002d242e7223 */ /* 0x000fe2000001002b */
[----:B------:R-:W-:Y:S01]  /*1880*/  FMUL.FTZ R43, R41, UR10 ;  /* 0x0000000a292b7c20 */ /* 0x000fe20008410000 */
[----:B------:R-:W-:Y:S01]  /*1890*/  FADD.FTZ R39, R24, R39 ;  /* 0x0000002718277221 */ /* 0x000fe20000010000 */
[----:B------:R-:W-:Y:S01]  /*18a0*/  FMUL.FTZ R44, R33, R57 ;  /* 0x00000039212c7220 */ /* 0x000fe20000410000 */
[----:B------:R-:W-:Y:S01]  /*18b0*/  FADD.FTZ R42, R25, R42 ;  /* 0x0000002a192a7221 */ /* 0x000fe20000010000 */
[C---:B------:R-:W-:Y:S01]  /*18c0*/  FFMA.FTZ R36, R32.reuse, R36, R37 ;  /* 0x0000002420247223 */ /* 0x040fe20000010025 */
[----:B------:R-:W-:Y:S01]  /*18d0*/  FFMA.FTZ R37, R33, R43, R38 ;  /* 0x0000002b21257223 */ /* 0x000fe20000010026 */
[----:B------:R-:W-:Y:S01]  /*18e0*/  FADD.FTZ R38, R32, R39 ;  /* 0x0000002720267221 */ /* 0x000fe20000010000 */
[----:B------:R-:W-:Y:S01]  /*18f0*/  FADD.FTZ R40, R44, R47 ;  /* 0x0000002f2c287221 */ /* 0x000fe20000010000 */
[----:B------:R-:W-:Y:S01]  /*1900*/  FFMA.FTZ R41, R43, R44, R46 ;  /* 0x0000002c2b297223 */ /* 0x000fe2000001002e */
[----:B------:R-:W-:Y:S01]  /*1910*/  FADD.FTZ R39, R33, R42 ;  /* 0x0000002a21277221 */ /* 0x000fe20000010000 */
[----:B------:R-:W-:Y:S06]  /*1920*/  BRA `(.L_x_1215) ;  /* 0x0000001000007947 */ /* 0x000fec0003800000 */
.L_x_1214:
[----:B-----5:R-:W-:Y:S01]  /*1930*/  FADD.FTZ R37, R4, -UR13 ;  /* 0x8000000d04257e21 */ /* 0x020fe20008010000 */
[----:B------:R-:W-:Y:S01]  /*1940*/  FADD.FTZ R36, R5, -UR13 ;  /* 0x8000000d05247e21 */ /* 0x000fe20008010000 */
[----:B------:R-:W-:Y:S01]  /*1950*/  FADD.FTZ R45, R6, -UR13 ;  /* 0x8000000d062d7e21 */ /* 0x000fe20008010000 */
[----:B------:R-:W-:Y:S01]  /*1960*/  FADD.FTZ R48, R7, -UR13 ;  /* 0x8000000d07307e21 */ /* 0x000fe20008010000 */
[----:B------:R-:W-:Y:S01]  /*1970*/  FMUL.FTZ R37, R37, UR10 ;  /* 0x0000000a25257c20 */ /* 0x000fe20008410000 */
[----:B------:R-:W-:Y:S01]  /*1980*/  FMUL.FTZ R36, R36, UR10 ;  /* 0x0000000a24247c20 */ /* 0x000fe20008410000 */
[----:B------:R-:W-:Y:S01]  /*1990*/  FMUL.FTZ R45, R45, UR10 ;  /* 0x0000000a2d2d7c20 */ /* 0x000fe20008410000 */
[----:B------:R-:W-:Y:S01]  /*19a0*/  FMUL.FTZ R48, R48, UR10 ;  /* 0x0000000a30307c20 */ /* 0x000fe20008410000 */
[C-C-:B------:R-:W-:Y:S01]  /*19b0*/  FFMA.FTZ R42, R56.reuse, R37, R34.reuse ;  /* 0x00000025382a7223 */ /* 0x140fe20000010022 */
[----:B------:R-:W-:Y:S01]  /*19c0*/  FFMA.FTZ R40, R57, R36, R35 ;  /* 0x0000002439287223 */ /* 0x000fe20000010023 */
[----:B------:R-:W-:Y:S01]  /*19d0*/  FFMA.FTZ R39, R56, R45, R34 ;  /* 0x0000002d38277223 */ /* 0x000fe20000010022 */
[----:B------:R-:W-:Y:S01]  /*19e0*/  FADD.FTZ R51, R26, -UR13 ;  /* 0x8000000d1a337e21 */ /* 0x000fe20008010000 */
[----:B------:R-:W-:Y:S01]  /*19f0*/  FMUL.FTZ R38, R42, -1.4426950216293334961 ;  /* 0xbfb8aa3b2a267820 */ /* 0x000fe20000410000 */
[----:B------:R-:W-:Y:S01]  /*1a00*/  FMUL.FTZ R43, R40, -1.4426950216293334961 ;  /* 0xbfb8aa3b282b7820 */ /* 0x000fe20000410000 */
[----:B------:R-:W-:-:S04]  /*1a10*/  FMUL.FTZ R46, R39, -1.4426950216293334961 ;  /* 0xbfb8aa3b272e7820 */ /* 0x000fc80000410000 */
[----:B------:R-:W0:Y:S04]  /*1a20*/  MUFU.EX2 R38, R38 ;  /* 0x0000002600267308 */ /* 0x000e280000000800 */
[----:B------:R-:W1:Y:S04]  /*1a30*/  MUFU.EX2 R43, R43 ;  /* 0x0000002b002b7308 */ /* 0x000e680000000800 */
[----:B------:R-:W2:Y:S01]  /*1a40*/  MUFU.EX2 R46, R46 ;  /* 0x0000002e002e7308 */ /* 0x000ea20000000800 */
[----:B0-----:R-:W-:Y:S01]  /*1a50*/  FADD.FTZ R47, R38, 1 ;  /* 0x3f800000262f7421 */ /* 0x001fe20000010000 */
[----:B------:R-:W-:Y:S01]  /*1a60*/  FFMA.FTZ R38, R57, R48, R35 ;  /* 0x0000003039267223 */ /* 0x000fe20000010023 */
[----:B-1----:R-:W-:-:S03]  /*1a70*/  FADD.FTZ R44, R43, 1 ;  /* 0x3f8000002b2c7421 */ /* 0x002fc60000010000 */
[----:B------:R-:W-:Y:S01]  /*1a80*/  FMUL.FTZ R50, R38, -1.4426950216293334961 ;  /* 0xbfb8aa3b26327820 */ /* 0x000fe20000410000 */
[----:B------:R-:W0:Y:S01]  /*1a90*/  MUFU.RCP R47, R47 ;  /* 0x0000002f002f7308 */ /* 0x000e220000001000 */
[----:B--2---:R-:W-:-:S07]  /*1aa0*/  FADD.FTZ R41, R46, 1 ;  /* 0x3f8000002e297421 */ /* 0x004fce0000010000 */
[----:B------:R-:W1:Y:S08]  /*1ab0*/  MUFU.RCP R44, R44 ;  /* 0x0000002c002c7308 */ /* 0x000e700000001000 */
[----:B------:R-:W2:Y:S01]  /*1ac0*/  MUFU.RCP R41, R41 ;  /* 0x0000002900297308 */ /* 0x000ea20000001000 */
[----:B0-----:R-:W-:Y:S01]  /*1ad0*/  FADD.FTZ R43, -R47, 1 ;  /* 0x3f8000002f2b7421 */ /* 0x001fe20000010100 */
[----:B------:R-:W-:-:S03]  /*1ae0*/  FMUL.FTZ R47, R2, R47 ;  /* 0x0000002f022f7220 */ /* 0x000fc60000410000 */
[----:B------:R-:W-:-:S03]  /*1af0*/  FFMA.FTZ R42, R42, R43, 1 ;  /* 0x3f8000002a2a7423 */ /* 0x000fc6000001002b */
[----:B------:R-:W0:Y:S01]  /*1b00*/  MUFU.EX2 R43, R50 ;  /* 0x00000032002b7308 */ /* 0x000e220000000800 */
[----:B-1----:R-:W-:Y:S01]  /*1b10*/  FADD.FTZ R49, -R44, 1 ;  /* 0x3f8000002c317421 */ /* 0x002fe20000010100 */
[----:B------:R-:W-:Y:S01]  /*1b20*/  FMUL.FTZ R47, R47, R42 ;  /* 0x0000002a2f2f7220 */ /* 0x000fe20000410000 */
[----:B------:R-:W-:Y:S02]  /*1b30*/  FADD.FTZ R42, R27, -UR13 ;  /* 0x8000000d1b2a7e21 */ /* 0x000fe40008010000 */
[----:B------:R-:W-:Y:S01]  /*1b40*/  FFMA.FTZ R46, R40, R49, 1 ;  /* 0x3f800000282e7423 */ /* 0x000fe20000010031 */
[----:B------:R-:W-:Y:S01]  /*1b50*/  FMUL.FTZ R49, R51, UR10 ;  /* 0x0000000a33317c20 */ /* 0x000fe20008410000 */
[----:B------:R-:W-:Y:S01]  /*1b60*/  FMUL.FTZ R51, R3, R44 ;  /* 0x0000002c03337220 */ /* 0x000fe20000410000 */
[----:B------:R-:W-:Y:S01]  /*1b70*/  FMUL.FTZ R42, R42, UR10 ;  /* 0x0000000a2a2a7c20 */ /* 0x000fe20008410000 */
[----:B--2---:R-:W-:Y:S01]  /*1b80*/  FADD.FTZ R44, -R41, 1 ;  /* 0x3f800000292c7421 */ /* 0x004fe20000010100 */
[----:B------:R-:W-:Y:S01]  /*1b90*/  FFMA.FTZ R40, R56, R49, R34 ;  /* 0x0000003138287223 */ /* 0x000fe20000010022 */
[----:B------:R-:W-:Y:S01]  /*1ba0*/  FMUL.FTZ R51, R51, R46 ;  /* 0x0000002e33337220 */ /* 0x000fe20000410000 */
[----:B------:R-:W-:Y:S01]  /*1bb0*/  FMUL.FTZ R41, R8, R41 ;  /* 0x0000002908297220 */ /* 0x000fe20000410000 */
[----:B0-----:R-:W-:Y:S01]  /*1bc0*/  FADD.FTZ R50, R43, 1 ;  /* 0x3f8000002b327421 */ /* 0x001fe20000010000 */
[----:B------:R-:W-:Y:S01]  /*1bd0*/  FMUL.FTZ R46, R40, -1.4426950216293334961 ;  /* 0xbfb8aa3b282e7820 */ /* 0x000fe20000410000 */
[----:B------:R-:W-:Y:S01]  /*1be0*/  FFMA.FTZ R44, R39, R44, 1 ;  /* 0x3f800000272c7423 */ /* 0x000fe2000001002c */
[----:B------:R-:W-:Y:S01]  /*1bf0*/  FFMA.FTZ R43, R57, R42, R35 ;  /* 0x0000002a392b7223 */ /* 0x000fe20000010023 */
[----:B------:R-:W-:-:S02]  /*1c00*/  FADD.FTZ R39, R10, -UR13 ;  /* 0x8000000d0a277e21 */ /* 0x000fc40008010000 */
[----:B------:R-:W0:Y:S01]  /*1c10*/  MUFU.RCP R50, R50 ;  /* 0x0000003200327308 */ /* 0x000e220000001000 */
[----:B------:R-:W-:Y:S01]  /*1c20*/  FMUL.FTZ R41, R41, R44 ;  /* 0x0000002c29297220 */ /* 0x000fe20000410000 */
[----:B------:R-:W-:Y:S01]  /*1c30*/  FMUL.FTZ R44, R43, -1.4426950216293334961 ;  /* 0xbfb8aa3b2b2c7820 */ /* 0x000fe20000410000 */
[----:B------:R-:W-:-:S04]  /*1c40*/  FMUL.FTZ R39, R39, UR10 ;  /* 0x0000000a27277c20 */ /* 0x000fc80008410000 */
[----:B------:R-:W-:Y:S01]  /*1c50*/  FFMA.FTZ R52, R56, R39, R34 ;  /* 0x0000002738347223 */ /* 0x000fe20000010022 */
[----:B------:R-:W1:Y:S04]  /*1c60*/  MUFU.EX2 R46, R46 ;  /* 0x0000002e002e7308 */ /* 0x000e680000000800 */
[----:B------:R-:W2:Y:S01]  /*1c70*/  MUFU.EX2 R44, R44 ;  /* 0x0000002c002c7308 */ /* 0x000ea20000000800 */
[----:B0-----:R-:W-:Y:S01]  /*1c80*/  FADD.FTZ R55, -R50, 1 ;  /* 0x3f80000032377421 */ /* 0x001fe20000010100 */
[----:B------:R-:W-:Y:S01]  /*1c90*/  FMUL.FTZ R50, R9, R50 ;  /* 0x0000003209327220 */ /* 0x000fe20000410000 */
[----:B-1----:R-:W-:Y:S01]  /*1ca0*/  FADD.FTZ R53, R46, 1 ;  /* 0x3f8000002e357421 */ /* 0x002fe20000010000 */
[----:B------:R-:W-:Y:S01]  /*1cb0*/  FMUL.FTZ R46, R52, -1.4426950216293334961 ;  /* 0xbfb8aa3b342e7820 */ /* 0x000fe20000410000 */
[----:B------:R-:W-:Y:S01]  /*1cc0*/  FFMA.FTZ R55, R38, R55, 1 ;  /* 0x3f80000026377423 */ /* 0x000fe20000010037 */
[----:B------:R-:W-:Y:S01]  /*1cd0*/  FADD.FTZ R38, R11, -UR13 ;  /* 0x8000000d0b267e21 */ /* 0x000fe20008010000 */
[----:B--2---:R-:W-:-:S02]  /*1ce0*/  FADD.FTZ R54, R44, 1 ;  /* 0x3f8000002c367421 */ /* 0x004fc40000010000 */
[----:B------:R-:W0:Y:S01]  /*1cf0*/  MUFU.RCP R53, R53 ;  /* 0x0000003500357308 */ /* 0x000e220000001000 */
[----:B------:R-:W-:Y:S01]  /*1d00*/  FMUL.FTZ R38, R38, UR10 ;  /* 0x0000000a26267c20 */ /* 0x000fe20008410000 */
[----:B------:R-:W-:-:S03]  /*1d10*/  FMUL.FTZ R44, R50, R55 ;  /* 0x00000037322c7220 */ /* 0x000fc60000410000 */
[----:B------:R-:W-:-:S03]  /*1d20*/  FFMA.FTZ R50, R57, R38, R35 ;  /* 0x0000002639327223 */ /* 0x000fc60000010023 */
[----:B------:R-:W1:Y:S01]  /*1d30*/  MUFU.EX2 R46, R46 ;  /* 0x0000002e002e7308 */ /* 0x000e620000000800 */
[----:B------:R-:W-:-:S03]  /*1d40*/  FMUL.FTZ R63, R50, -1.4426950216293334961 ;  /* 0xbfb8aa3b323f7820 */ /* 0x000fc60000410000 */
[----:B------:R-:W2:Y:S01]  /*1d50*/  MUFU.RCP R54, R54 ;  /* 0x0000003600367308 */ /* 0x000ea20000001000 */
[----:B0-----:R-:W-:Y:S01]  /*1d60*/  FADD.FTZ R55, -R53, 1 ;  /* 0x3f80000035377421 */ /* 0x001fe20000010100 */
[----:B------:R-:W-:-:S03]  /*1d70*/  FMUL.FTZ R53, R28, R53 ;  /* 0x000000351c357220 */ /* 0x000fc60000410000 */
[----:B------:R-:W-:Y:S01]  /*1d80*/  FFMA.FTZ R62, R40, R55, 1 ;  /* 0x3f800000283e7423 */ /* 0x000fe20000010037 */
[----:B-1----:R-:W-:Y:S02]  /*1d90*/  FADD.FTZ R55, R46, 1 ;  /* 0x3f8000002e377421 */ /* 0x002fe40000010000 */
[----:B------:R-:W0:Y:S01]  /*1da0*/  MUFU.EX2 R40, R63 ;  /* 0x0000003f00287308 */ /* 0x000e220000000800 */
[----:B------:R-:W-:-:S03]  /*1db0*/  FMUL.FTZ R46, R53, R62 ;  /* 0x0000003e352e7220 */ /* 0x000fc60000410000 */
[----:B------:R-:W1:Y:S01]  /*1dc0*/  MUFU.RCP R55, R55 ;  /* 0x0000003700377308 */ /* 0x000e620000001000 */
[----:B--2---:R-:W-:Y:S01]  /*1dd0*/  FADD.FTZ R62, -R54, 1 ;  /* 0x3f800000363e7421 */ /* 0x004fe20000010100 */
[----:B------:R-:W-:-:S03]  /*1de0*/  FMUL.FTZ R54, R29, R54 ;  /* 0x000000361d367220 */ /* 0x000fc60000410000 */
[----:B------:R-:W-:Y:S01]  /*1df0*/  FFMA.FTZ R43, R43, R62, 1 ;  /* 0x3f8000002b2b7423 */ /* 0x000fe2000001003e */
[----:B0-----:R-:W-:-:S03]  /*1e00*/  FADD.FTZ R62, R40, 1 ;  /* 0x3f800000283e7421 */ /* 0x001fc60000010000 */
[----:B------:R-:W-:-:S03]  /*1e10*/  FMUL.FTZ R43, R54, R43 ;  /* 0x0000002b362b7220 */ /* 0x000fc60000410000 */
[----:B------:R-:W0:Y:S01]  /*1e20*/  MUFU.RCP R62, R62 ;  /* 0x0000003e003e7308 */ /* 0x000e220000001000 */
[----:B-1----:R-:W-:Y:S01]  /*1e30*/  FADD.FTZ R53, -R55, 1 ;  /* 0x3f80000037357421 */ /* 0x002fe20000010100 */
[----:B------:R-:W-:-:S03]  /*1e40*/  FMUL.FTZ R55, R12, R55 ;  /* 0x000000370c377220 */ /* 0x000fc60000410000 */
[----:B------:R-:W-:Y:S01]  /*1e50*/  FFMA.FTZ R40, R52, R53, 1 ;  /* 0x3f80000034287423 */ /* 0x000fe20000010035 */
[----:B------:R-:W-:Y:S01]  /*1e60*/  FMUL.FTZ R52, R56, R47 ;  /* 0x0000002f38347220 */ /* 0x000fe20000410000 */
[----:B------:R-:W-:Y:S02]  /*1e70*/  FMUL.FTZ R53, R57, R51 ;  /* 0x0000003339357220 */ /* 0x000fe40000410000 */
[----:B------:R-:W-:Y:S01]  /*1e80*/  FMUL.FTZ R40, R55, R40 ;  /* 0x0000002837287220 */ /* 0x000fe20000410000 */
[----:B------:R-:W-:Y:S01]  /*1e90*/  FFMA.FTZ R55, R37, R52, RZ ;  /* 0x0000003425377223 */ /* 0x000fe200000100ff */
[----:B------:R-:W-:-:S03]  /*1ea0*/  FADD.FTZ R54, RZ, R52 ;  /* 0x00000034ff367221 */ /* 0x000fc60000010000 */
[----:B------:R-:W-:Y:S01]  /*1eb0*/  FFMA.FTZ R52, R36, R53, R55 ;  /* 0x0000003524347223 */ /* 0x000fe20000010037 */
[----:B------:R-:W-:Y:S01]  /*1ec0*/  FADD.FTZ R53, R53, R54 ;  /* 0x0000003635357221 */ /* 0x000fe20000010000 */
[----:B0-----:R-:W-:Y:S01]  /*1ed0*/  FADD.FTZ R55, -R62, 1 ;  /* 0x3f8000003e377421 */ /* 0x001fe20000010100 */
[----:B------:R-:W-:Y:S01]  /*1ee0*/  FADD.FTZ R54, RZ, R47 ;  /* 0x0000002fff367221 */ /* 0x000fe20000010000 */
[----:B------:R-:W-:Y:S02]  /*1ef0*/  FMUL.FTZ R62, R13, R62 ;  /* 0x0000003e0d3e7220 */ /* 0x000fe40000410000 */
[----:B------:R-:W-:Y:S01]  /*1f00*/  FFMA.FTZ R55, R50, R55, 1 ;  /* 0x3f80000032377423 */ /* 0x000fe20000010037 */
[----:B------:R-:W-:Y:S01]  /*1f10*/  FFMA.FTZ R50, R37, R47, RZ ;  /* 0x0000002f25327223 */ /* 0x000fe200000100ff */
[----:B------:R-:W-:Y:S01]  /*1f20*/  FADD.FTZ R47, R54, R41 ;  /* 0x00000029362f7221 */ /* 0x000fe20000010000 */
[----:B------:R-:W-:Y:S01]  /*1f30*/  FADD.FTZ R54, R14, -UR13 ;  /* 0x8000000d0e367e21 */ /* 0x000fe20008010000 */
[----:B------:R-:W-:Y:S01]  /*1f40*/  FMUL.FTZ R37, R62, R55 ;  /* 0x000000373e257220 */ /* 0x000fe20000410000 */
        /* <DEDUP_REMOVED lines=9> */
[----:B------:R-:W-:-:S05]  /*1fe0*/  FADD.FTZ R62, R15, -UR13 ;  /* 0x8000000d0f3e7e21 */ /* 0x000fca0008010000 */
[----:B------:R-:W0:Y:S02]  /*1ff0*/  MUFU.RCP R63, R63 ;  /* 0x0000003f003f7308 */ /* 0x000e240000001000 */
[----:B0-----:R-:W-:-:S04]  /*2000*/  FADD.FTZ R55, -R63, 1 ;  /* 0x3f8000003f377421 */ /* 0x001fc80000010100 */
[----:B------:R-:W-:Y:S01]  /*2010*/  FFMA.FTZ R54, R52, R55, 1 ;  /* 0x3f80000034367423 */ /* 0x000fe20000010037 */
[----:B------:R-:W-:Y:S01]  /*2020*/  FMUL.FTZ R52, R16, R63 ;  /* 0x0000003f10347220 */ /* 0x000fe20000410000 */
[----:B------:R-:W-:Y:S01]  /*2030*/  FFMA.FTZ R55, R36, R51, RZ ;  /* 0x0000003324377223 */ /* 0x000fe200000100ff */
[----:B------:R-:W-:Y:S02]  /*2040*/  FADD.FTZ R51, RZ, R51 ;  /* 0x00000033ff337221 */ /* 0x000fe40000010000 */
[----:B------:R-:W-:Y:S01]  /*2050*/  FMUL.FTZ R36, R52, R54 ;  /* 0x0000003634247220 */ /* 0x000fe20000410000 */
[-C--:B------:R-:W-:Y:S01]  /*2060*/  FMUL.FTZ R52, R57, R44.reuse ;  /* 0x0000002c39347220 */ /* 0x080fe20000410000 */
[----:B------:R-:W-:Y:S01]  /*2070*/  FADD.FTZ R54, R51, R44 ;  /* 0x0000002c33367221 */ /* 0x000fe20000010000 */
[----:B------:R-:W-:Y:S01]  /*2080*/  FFMA.FTZ R51, R48, R44, R55 ;  /* 0x0000002c30337223 */ /* 0x000fe20000010037 */
[----:B------:R-:W-:Y:S01]  /*2090*/  FMUL.FTZ R44, R62, UR10 ;  /* 0x0000000a3e2c7c20 */ /* 0x000fe20008410000 */
[----:B------:R-:W-:Y:S01]  /*20a0*/  FFMA.FTZ R48, R48, R52, R45 ;  /* 0x0000003430307223 */ /* 0x000fe2000001002d */
[----:B------:R-:W-:Y:S01]  /*20b0*/  FADD.FTZ R55, R52, R53 ;  /* 0x0000003534377221 */ /* 0x000fe20000010000 */
[----:B------:R-:W-:Y:S01]  /*20c0*/  FADD.FTZ R53, R47, R46 ;  /* 0x0000002e2f357221 */ /* 0x000fe20000010000 */
[----:B------:R-:W-:Y:S01]  /*20d0*/  FFMA.FTZ R45, R57, R44, R35 ;  /* 0x0000002c392d7223 */ /* 0x000fe20000010023 */
[----:B------:R-:W-:-:S03]  /*20e0*/  FADD.FTZ R47, R18, -UR13 ;  /* 0x8000000d122f7e21 */ /* 0x000fc60008010000 */
[----:B------:R-:W-:Y:S01]  /*20f0*/  FMUL.FTZ R63, R45, -1.4426950216293334961 ;  /* 0xbfb8aa3b2d3f7820 */ /* 0x000fe20000410000 */
[----:B------:R-:W-:-:S05]  /*2100*/  FMUL.FTZ R47, R47, UR10 ;  /* 0x0000000a2f2f7c20 */ /* 0x000fca0008410000 */
[----:B------:R-:W0:Y:S02]  /*2110*/  MUFU.EX2 R63, R63 ;  /* 0x0000003f003f7308 */ /* 0x000e240000000800 */
[----:B0-----:R-:W-:-:S06]  /*2120*/  FADD.FTZ R62, R63, 1 ;  /* 0x3f8000003f3e7421 */ /* 0x001fcc0000010000 */
[----:B------:R-:W0:Y:S02]  /*2130*/  MUFU.RCP R62, R62 ;  /* 0x0000003e003e7308 */ /* 0x000e240000001000 */
[----:B0-----:R-:W-:-:S04]  /*2140*/  FADD.FTZ R52, -R62, 1 ;  /* 0x3f8000003e347421 */ /* 0x001fc80000010100 */
[----:B------:R-:W-:Y:S01]  /*2150*/  FFMA.FTZ R52, R45, R52, 1 ;  /* 0x3f8000002d347423 */ /* 0x000fe20000010034 */
[----:B------:R-:W-:Y:S01]  /*2160*/  FMUL.FTZ R45, R17, R62 ;  /* 0x0000003e112d7220 */ /* 0x000fe20000410000 */
[----:B------:R-:W-:-:S03]  /*2170*/  FMUL.FTZ R62, R57, R43 ;  /* 0x0000002b393e7220 */ /* 0x000fc60000410000 */
[----:B------:R-:W-:Y:S01]  /*2180*/  FMUL.FTZ R45, R45, R52 ;  /* 0x000000342d2d7220 */ /* 0x000fe20000410000 */
[-C--:B------:R-:W-:Y:S01]  /*2190*/  FFMA.FTZ R52, R49, R46.reuse, R50 ;  /* 0x0000002e31347223 */ /* 0x080fe20000010032 */
[----:B------:R-:W-:-:S03]  /*21a0*/  FMUL.FTZ R46, R56, R46 ;  /* 0x0000002e382e7220 */ /* 0x000fc60000410000 */
[----:B------:R-:W-:Y:S01]  /*21b0*/  FFMA.FTZ R52, R39, R40, R52 ;  /* 0x0000002827347223 */ /* 0x000fe20000010034 */
[----:B------:R-:W-:Y:S01]  /*21c0*/  FFMA.FTZ R63, R49, R46, R48 ;  /* 0x0000002e313f7223 */ /* 0x000fe20000010030 */
[----:B------:R-:W-:Y:S01]  /*21d0*/  FFMA.FTZ R48, R56, R47, R34 ;  /* 0x0000002f38307223 */ /* 0x000fe20000010022 */
[----:B------:R-:W-:Y:S01]  /*21e0*/  FADD.FTZ R55, R55, R46 ;  /* 0x0000002e37377221 */ /* 0x000fe20000010000 */
[----:B------:R-:W-:Y:S02]  /*21f0*/  FFMA.FTZ R52, R41, R36, R52 ;  /* 0x0000002429347223 */ /* 0x000fe40000010034 */
[----:B------:R-:W-:Y:S01]  /*2200*/  FMUL.FTZ R50, R48, -1.4426950216293334961 ;  /* 0xbfb8aa3b30327820 */ /* 0x000fe20000410000 */
[----:B------:R-:W-:-:S05]  /*2210*/  FADD.FTZ R55, R62, R55 ;  /* 0x000000373e377221 */ /* 0x000fca0000010000 */
[----:B------:R-:W0:Y:S02]  /*2220*/  MUFU.EX2 R50, R50 ;  /* 0x0000003200327308 */ /* 0x000e240000000800 */
[----:B0-----:R-:W-:-:S06]  /*2230*/  FADD.FTZ R49, R50, 1 ;  /* 0x3f80000032317421 */ /* 0x001fcc0000010000 */
[----:B------:R-:W0:Y:S02]  /*2240*/  MUFU.RCP R49, R49 ;  /* 0x0000003100317308 */ /* 0x000e240000001000 */
[----:B0-----:R-:W-:-:S04]  /*2250*/  FADD.FTZ R46, -R49, 1 ;  /* 0x3f800000312e7421 */ /* 0x001fc80000010100 */
[----:B------:R-:W-:Y:S01]  /*2260*/  FFMA.FTZ R48, R48, R46, 1 ;  /* 0x3f80000030307423 */ /* 0x000fe2000001002e */
[----:B------:R-:W-:Y:S01]  /*2270*/  FMUL.FTZ R46, R20, R49 ;  /* 0x00000031142e7220 */ /* 0x000fe20000410000 */
[----:B------:R-:W-:-:S03]  /*2280*/  FFMA.FTZ R49, R42, R43, R51 ;  /* 0x0000002b2a317223 */ /* 0x000fc60000010033 */
[----:B------:R-:W-:Y:S01]  /*2290*/  FMUL.FTZ R46, R46, R48 ;  /* 0x000000302e2e7220 */ /* 0x000fe20000410000 */
[----:B------:R-:W-:Y:S01]  /*22a0*/  FADD.FTZ R48, R54, R43 ;  /* 0x0000002b36307221 */ /* 0x000fe20000010000 */
[----:B------:R-:W-:Y:S01]  /*22b0*/  FADD.FTZ R54, R19, -UR13 ;  /* 0x8000000d13367e21 */ /* 0x000fe20008010000 */
[----:B------:R-:W-:Y:S01]  /*22c0*/  FFMA.FTZ R49, R38, R37, R49 ;  /* 0x0000002526317223 */ /* 0x000fe20000010031 */
[----:B------:R-:W-:Y:S01]  /*22d0*/  FFMA.FTZ R52, R47, R46, R52 ;  /* 0x0000002e2f347223 */ /* 0x000fe20000010034 */
[----:B------:R-:W-:Y:S01]  /*22e0*/  FADD.FTZ R48, R48, R37 ;  /* 0x0000002530307221 */ /* 0x000fe20000010000 */
[----:B------:R-:W-:Y:S01]  /*22f0*/  FMUL.FTZ R50, R54, UR10 ;  /* 0x0000000a36327c20 */ /* 0x000fe20008410000 */
[----:B------:R-:W-:Y:S01]  /*2300*/  FFMA.FTZ R54, R42, R62, R63 ;  /* 0x0000003e2a367223 */ /* 0x000fe2000001003f */
[----:B------:R-:W-:Y:S02]  /*2310*/  FFMA.FTZ R49, R44, R45, R49 ;  /* 0x0000002d2c317223 */ /* 0x000fe40000010031 */
[----:B------:R-:W-:-:S04]  /*2320*/  FFMA.FTZ R42, R57, R50, R35 ;  /* 0x00000032392a7223 */ /* 0x000fc80000010023 */
[----:B------:R-:W-:-:S06]  /*2330*/  FMUL.FTZ R51, R42, -1.4426950216293334961 ;  /* 0xbfb8aa3b2a337820 */ /* 0x000fcc0000410000 */
[----:B------:R-:W0:Y:S02]  /*2340*/  MUFU.EX2 R51, R51 ;  /* 0x0000003300337308 */ /* 0x000e240000000800 */
[----:B0-----:R-:W-:-:S06]  /*2350*/  FADD.FTZ R43, R51, 1 ;  /* 0x3f800000332b7421 */ /* 0x001fcc0000010000 */
[----:B------:R-:W0:Y:S02]  /*2360*/  MUFU.RCP R43, R43 ;  /* 0x0000002b002b7308 */ /* 0x000e240000001000 */
[----:B0-----:R-:W-:-:S04]  /*2370*/  FADD.FTZ R63, -R43, 1 ;  /* 0x3f8000002b3f7421 */ /* 0x001fc80000010100 */
[----:B------:R-:W-:Y:S01]  /*2380*/  FFMA.FTZ R63, R42, R63, 1 ;  /* 0x3f8000002a3f7423 */ /* 0x000fe2000001003f */
[----:B------:R-:W-:Y:S01]  /*2390*/  FMUL.FTZ R42, R21, R43 ;  /* 0x0000002b152a7220 */ /* 0x000fe20000410000 */
[----:B------:R-:W-:Y:S01]  /*23a0*/  FADD.FTZ R43, R53, R40 ;  /* 0x00000028352b7221 */ /* 0x000fe20000010000 */
[----:B------:R-:W-:Y:S02]  /*23b0*/  FADD.FTZ R53, R22, -UR13 ;  /* 0x8000000d16357e21 */ /* 0x000fe40008010000 */
[----:B------:R-:W-:Y:S01]  /*23c0*/  FMUL.FTZ R42, R42, R63 ;  /* 0x0000003f2a2a7220 */ /* 0x000fe20000410000 */
[C---:B------:R-:W-:Y:S01]  /*23d0*/  FMUL.FTZ R63, R56.reuse, R40 ;  /* 0x00000028383f7220 */ /* 0x040fe20000410000 */
[----:B------:R-:W-:Y:S01]  /*23e0*/  FMUL.FTZ R51, R53, UR10 ;  /* 0x0000000a35337c20 */ /* 0x000fe20008410000 */
[----:B------:R-:W-:Y:S01]  /*23f0*/  FADD.FTZ R43, R43, R36 ;  /* 0x000000242b2b7221 */ /* 0x000fe20000010000 */
[C---:B------:R-:W-:Y:S01]  /*2400*/  FMUL.FTZ R36, R56.reuse, R36 ;  /* 0x0000002438247220 */ /* 0x040fe20000410000 */
[----:B------:R-:W-:Y:S01]  /*2410*/  FFMA.FTZ R53, R39, R63, R54 ;  /* 0x0000003f27357223 */ /* 0x000fe20000010036 */
[----:B------:R-:W-:Y:S01]  /*2420*/  FFMA.FTZ R39, R56, R51, R34 ;  /* 0x0000003338277223 */ /* 0x000fe20000010022 */
[----:B------:R-:W-:Y:S01]  /*2430*/  FADD.FTZ R55, R55, R63 ;  /* 0x0000003f37377221 */ /* 0x000fe20000010000 */
[----:B------:R-:W-:-:S02]  /*2440*/  FFMA.FTZ R49, R50, R42, R49 ;  /* 0x0000002a32317223 */ /* 0x000fc40000010031 */
[----:B------:R-:W-:-:S06]  /*2450*/  FMUL.FTZ R54, R39, -1.4426950216293334961 ;  /* 0xbfb8aa3b27367820 */ /* 0x000fcc0000410000 */
[----:B------:R-:W0:Y:S02]  /*2460*/  MUFU.EX2 R54, R54 ;  /* 0x0000003600367308 */ /* 0x000e240000000800 */
[----:B0-----:R-:W-:Y:S01]  /*2470*/  FADD.FTZ R62, R54, 1 ;  /* 0x3f800000363e7421 */ /* 0x001fe20000010000 */
[----:B------:R-:W-:-:S03]  /*2480*/  FMUL.FTZ R54, R57, R37 ;  /* 0x0000002539367220 */ /* 0x000fc60000410000 */
[----:B------:R-:W0:Y:S01]  /*2490*/  MUFU.RCP R40, R62 ;  /* 0x0000003e00287308 */ /* 0x000e220000001000 */
[----:B------:R-:W-:Y:S01]  /*24a0*/  FFMA.FTZ R38, R38, R54, R53 ;  /* 0x0000003626267223 */ /* 0x000fe20000010035 */
[----:B------:R-:W-:-:S04]  /*24b0*/  FADD.FTZ R55, R54, R55 ;  /* 0x0000003736377221 */ /* 0x000fc80000010000 */
[----:B------:R-:W-:Y:S01]  /*24c0*/  FADD.FTZ R55, R55, R36 ;  /* 0x0000002437377221 */ /* 0x000fe20000010000 */
[----:B0-----:R-:W-:-:S04]  /*24d0*/  FADD.FTZ R63, -R40, 1 ;  /* 0x3f800000283f7421 */ /* 0x001fc80000010100 */
[----:B------:R-:W-:Y:S01]  /*24e0*/  FFMA.FTZ R63, R39, R63, 1 ;  /* 0x3f800000273f7423 */ /* 0x000fe2000001003f */
[----:B------:R-:W-:Y:S01]  /*24f0*/  FMUL.FTZ R39, R24, R40 ;  /* 0x0000002818277220 */ /* 0x000fe20000410000 */
[----:B------:R-:W-:-:S03]  /*2500*/  FADD.FTZ R40, R23, -UR13 ;  /* 0x8000000d17287e21 */ /* 0x000fc60008010000 */
[----:B------:R-:W-:Y:S01]  /*2510*/  FMUL.FTZ R39, R39, R63 ;  /* 0x0000003f27277220 */ /* 0x000fe20000410000 */
[----:B------:R-:W-:Y:S01]  /*2520*/  FMUL.FTZ R40, R40, UR10 ;  /* 0x0000000a28287c20 */ /* 0x000fe20008410000 */
[----:B------:R-:W-:Y:S02]  /*2530*/  FFMA.FTZ R63, R41, R36, R38 ;  /* 0x00000024293f7223 */ /* 0x000fe40000010026 */
[----:B------:R-:W-:Y:S01]  /*2540*/  FFMA.FTZ R52, R51, R39, R52 ;  /* 0x0000002733347223 */ /* 0x000fe20000010034 */
[----:B------:R-:W-:-:S04]  /*2550*/  FFMA.FTZ R37, R57, R40, R35 ;  /* 0x0000002839257223 */ /* 0x000fc80000010023 */
[----:B------:R-:W-:-:S06]  /*2560*/  FMUL.FTZ R53, R37, -1.4426950216293334961 ;  /* 0xbfb8aa3b25357820 */ /* 0x000fcc0000410000 */
[----:B------:R-:W0:Y:S02]  /*2570*/  MUFU.EX2 R53, R53 ;  /* 0x0000003500357308 */ /* 0x000e240000000800 */
[----:B0-----:R-:W-:-:S06]  /*2580*/  FADD.FTZ R62, R53, 1 ;  /* 0x3f800000353e7421 */ /* 0x001fcc0000010000 */
[----:B------:R-:W0:Y:S02]  /*2590*/  MUFU.RCP R62, R62 ;  /* 0x0000003e003e7308 */ /* 0x000e240000001000 */
[----:B0-----:R-:W-:-:S04]  /*25a0*/  FADD.FTZ R54, -R62, 1 ;  /* 0x3f8000003e367421 */ /* 0x001fc80000010100 */
[----:B------:R-:W-:Y:S01]  /*25b0*/  FFMA.FTZ R54, R37, R54, 1 ;  /* 0x3f80000025367423 */ /* 0x000fe20000010036 */
[----:B------:R-:W-:-:S04]  /*25c0*/  FMUL.FTZ R37, R25, R62 ;  /* 0x0000003e19257220 */ /* 0x000fc80000410000 */
[----:B------:R-:W-:Y:S01]  /*25d0*/  FMUL.FTZ R37, R37, R54 ;  /* 0x0000003625257220 */ /* 0x000fe20000410000 */
[----:B------:R-:W-:-:S03]  /*25e0*/  FADD.FTZ R54, R30, -UR13 ;  /* 0x8000000d1e367e21 */ /* 0x000fc60008010000 */
[----:B------:R-:W-:Y:S01]  /*25f0*/  FFMA.FTZ R49, R40, R37, R49 ;  /* 0x0000002528317223 */ /* 0x000fe20000010031 */
[----:B------:R-:W-:-:S04]  /*2600*/  FMUL.FTZ R53, R54, UR10 ;  /* 0x0000000a36357c20 */ /* 0x000fc80008410000 */
[----:B------:R-:W-:-:S04]  /*2610*/  FFMA.FTZ R38, R56, R53, R34 ;  /* 0x0000003538267223 */ /* 0x000fc80000010022 */
[----:B------:R-:W-:-:S06]  /*2620*/  FMUL.FTZ R54, R38, -1.4426950216293334961 ;  /* 0xbfb8aa3b26367820 */ /* 0x000fcc0000410000 */
[----:B------:R-:W0:Y:S02]  /*2630*/  MUFU.EX2 R54, R54 ;  /* 0x0000003600367308 */ /* 0x000e240000000800 */
[----:B0-----:R-:W-:-:S04]  /*2640*/  FADD.FTZ R62, R54, 1 ;  /* 0x3f800000363e7421 */ /* 0x001fc80000010000 */
[----:B------:R-:W0:Y:S02]  /*2650*/  MUFU.RCP R41, R62 ;  /* 0x0000003e00297308 */ /* 0x000e240000001000 */
[----:B0-----:R-:W-:-:S04]  /*2660*/  FADD.FTZ R36, -R41, 1 ;  /* 0x3f80000029247421 */ /* 0x001fc80000010100 */
[----:B------:R-:W-:Y:S01]  /*2670*/  FFMA.FTZ R36, R38, R36, 1 ;  /* 0x3f80000026247423 */ /* 0x000fe20000010024 */
[----:B------:R-:W-:Y:S01]  /*2680*/  FMUL.FTZ R38, R32, R41 ;  /* 0x0000002920267220 */ /* 0x000fe20000410000 */
[----:B------:R-:W-:Y:S01]  /*2690*/  FADD.FTZ R41, R48, R45 ;  /* 0x0000002d30297221 */ /* 0x000fe20000010000 */
[----:B------:R-:W-:Y:S02]  /*26a0*/  FADD.FTZ R48, R31, -UR13 ;  /* 0x8000000d1f307e21 */ /* 0x000fe40008010000 */
[----:B------:R-:W-:Y:S01]  /*26b0*/  FMUL.FTZ R38, R38, R36 ;  /* 0x0000002426267220 */ /* 0x000fe20000410000 */
[----:B------:R-:W-:Y:S01]  /*26c0*/  FMUL.FTZ R36, R57, R45 ;  /* 0x0000002d39247220 */ /* 0x000fe20000410000 */
[----:B------:R-:W-:-:S03]  /*26d0*/  FMUL.FTZ R48, R48, UR10 ;  /* 0x0000000a30307c20 */ /* 0x000fc60008410000 */
[----:B------:R-:W-:Y:S01]  /*26e0*/  FFMA.FTZ R44, R44, R36, R63 ;  /* 0x000000242c2c7223 */ /* 0x000fe2000001003f */
[----:B------:R-:W-:Y:S01]  /*26f0*/  FFMA.FTZ R45, R57, R48, R35 ;  /* 0x00000030392d7223 */ /* 0x000fe20000010023 */
[----:B------:R-:W-:Y:S01]  /*2700*/  FADD.FTZ R55, R36, R55 ;  /* 0x0000003724377221 */ /* 0x000fe20000010000 */
[----:B------:R-:W-:Y:S02]  /*2710*/  FMUL.FTZ R63, R56, R46 ;  /* 0x0000002e383f7220 */ /* 0x000fe40000410000 */
        /* <DEDUP_REMOVED lines=8> */
[----:B------:R-:W-:Y:S01]  /*27a0*/  FFMA.FTZ R46, R47, R63, R44 ;  /* 0x0000003f2f2e7223 */ /* 0x000fe2000001002c */
[----:B------:R-:W-:Y:S01]  /*27b0*/  FADD.FTZ R44, R41, R42 ;  /* 0x0000002a292c7221 */ /* 0x000fe20000010000 */
[----:B------:R-:W-:Y:S01]  /*27c0*/  FMUL.FTZ R43, R54, R45 ;  /* 0x0000002d362b7220 */ /* 0x000fe20000410000 */
[----:B------:R-:W-:Y:S01]  /*27d0*/  FADD.FTZ R54, R55, R63 ;  /* 0x0000003f37367221 */ /* 0x000fe20000010000 */
[----:B------:R-:W-:Y:S01]  /*27e0*/  FMUL.FTZ R45, R57, R42 ;  /* 0x0000002a392d7220 */ /* 0x000fe20000410000 */
[----:B------:R-:W-:Y:S01]  /*27f0*/  FMUL.FTZ R41, R56, R39 ;  /* 0x0000002738297220 */ /* 0x000fe20000410000 */
[----:B------:R-:W-:Y:S01]  /*2800*/  FADD.FTZ R39, R36, R39 ;  /* 0x0000002724277221 */ /* 0x000fe20000010000 */
[----:B------:R-:W-:Y:S01]  /*2810*/  FADD.FTZ R44, R44, R37 ;  /* 0x000000252c2c7221 */ /* 0x000fe20000010000 */
[----:B------:R-:W-:Y:S01]  /*2820*/  FFMA.FTZ R46, R50, R45, R46 ;  /* 0x0000002d322e7223 */ /* 0x000fe2000001002e */
[----:B------:R-:W-:Y:S01]  /*2830*/  FADD.FTZ R54, R45, R54 ;  /* 0x000000362d367221 */ /* 0x000fe20000010000 */
[----:B------:R-:W-:-:S02]  /*2840*/  FFMA.FTZ R36, R53, R38, R52 ;  /* 0x0000002635247223 */ /* 0x000fc40000010034 */
[----:B------:R-:W-:Y:S01]  /*2850*/  FFMA.FTZ R45, R51, R41, R46 ;  /* 0x00000029332d7223 */ /* 0x000fe2000001002e */
[----:B------:R-:W-:Y:S01]  /*2860*/  FADD.FTZ R54, R54, R41 ;  /* 0x0000002936367221 */ /* 0x000fe20000010000 */
[----:B------:R-:W-:Y:S01]  /*2870*/  FMUL.FTZ R41, R57, R37 ;  /* 0x0000002539297220 */ /* 0x000fe20000410000 */
[----:B------:R-:W-:-:S03]  /*2880*/  FFMA.FTZ R37, R48, R43, R49 ;  /* 0x0000002b30257223 */ /* 0x000fc60000010031 */
[----:B------:R-:W-:Y:S01]  /*2890*/  FFMA.FTZ R42, R40, R41, R45 ;  /* 0x00000029282a7223 */ /* 0x000fe2000001002d */
[----:B------:R-:W-:Y:S01]  /*28a0*/  FADD.FTZ R54, R41, R54 ;  /* 0x0000003629367221 */ /* 0x000fe20000010000 */
[----:B------:R-:W-:Y:S01]  /*28b0*/  FMUL.FTZ R41, R56, R38 ;  /* 0x0000002638297220 */ /* 0x000fe20000410000 */
[----:B------:R-:W-:Y:S01]  /*28c0*/  FMUL.FTZ R45, R57, R43 ;  /* 0x0000002b392d7220 */ /* 0x000fe20000410000 */
[----:B------:R-:W-:Y:S01]  /*28d0*/  FADD.FTZ R38, R39, R38 ;  /* 0x0000002627267221 */ /* 0x000fe20000010000 */
[----:B------:R-:W-:Y:S01]  /*28e0*/  FADD.FTZ R39, R44, R43 ;  /* 0x0000002b2c277221 */ /* 0x000fe20000010000 */
[----:B------:R-:W-:Y:S01]  /*28f0*/  FFMA.FTZ R47, R53, R41, R42 ;  /* 0x00000029352f7223 */ /* 0x000fe2000001002a */
[----:B------:R-:W-:-:S03]  /*2900*/  FADD.FTZ R54, R54, R41 ;  /* 0x0000002936367221 */ /* 0x000fc60000010000 */
[----:B------:R-:W-:Y:S01]  /*2910*/  FFMA.FTZ R41, R48, R45, R47 ;  /* 0x0000002d30297223 */ /* 0x000fe2000001002f */
[----:B------:R-:W-:-:S07]  /*2920*/  FADD.FTZ R40, R45, R54 ;  /* 0x000000362d287221 */ /* 0x000fce0000010000 */
.L_x_1215:
[----:B------:R-:W-:Y:S01]  /*2930*/  MOV R43, R41 ;  /* 0x00000029002b7202 */ /* 0x000fe20000000f00 */
[----:B------:R-:W-:Y:S01]  /*2940*/  STS.128 [R87], R36 ;  /* 0x0000002457007388 */ /* 0x000fe20000000c00 */
[----:B------:R-:W-:Y:S01]  /*2950*/  MOV R42, R40 ;  /* 0x00000028002a7202 */ /* 0x000fe20000000f00 */
[----:B------:R-:W-:Y:S01]  /*2960*/  BSSY.RECONVERGENT B0, `(.L_x_1216) ;  /* 0x0000022000007945 */ /* 0x000fe20003800200 */
[C---:B------:R-:W-:Y:S01]  /*2970*/  ISETP.GT.AND P0, PT, R69.reuse, 0x1e, PT ;  /* 0x0000001e4500780c */ /* 0x040fe20003f04270 */
[----:B------:R-:W0:Y:S01]  /*2980*/  SHFL.DOWN PT, R40, R43, 0x1, 0x1f ;  /* 0x08201f002b287f89 */ /* 0x000e2200000e0000 */
[C---:B------:R-:W-:Y:S02]  /*2990*/  ISETP.GT.AND P6, PT, R69.reuse, 0xf, PT ;  /* 0x0000000f4500780c */ /* 0x040fe40003fc4270 */
[----:B------:R-:W-:Y:S01]  /*29a0*/  ISETP.GT.AND P5, PT, R69, 0x17, PT ;  /* 0x000000174500780c */ /* 0x000fe20003fa4270 */
[----:B------:R-:W1:Y:S01]  /*29b0*/  SHFL.DOWN PT, R41, R42, 0x1, 0x1f ;  /* 0x08201f002a297f89 */ /* 0x000e6200000e0000 */
[----:B------:R-:W-:-:S02]  /*29c0*/  ISETP.NE.AND P1, PT, R72, RZ, PT ;  /* 0x000000ff4800720c */ /* 0x000fc40003f25270 */
[----:B------:R-:W-:-:S05]  /*29d0*/  ISETP.GE.U32.AND P2, PT, R68, 0x2, PT ;  /* 0x000000024400780c */ /* 0x000fca0003f46070 */
        /* <DEDUP_REMOVED lines=13> */
[----:B------:R-:W-:-:S03]  /*2ab0*/  ISETP.GT.U32.AND P0, PT, R72, 0x4f, PT ;  /* 0x0000004f4800780c */ /* 0x000fc60003f04070 */
        /* <DEDUP_REMOVED lines=11> */
[----:B------:R3:W-:Y:S02]  /*2b70*/  @!P5 STS.64 [R86+UR5+0x18], R62 ;  /* 0x0000183e5600d988 */ /* 0x0007e40008000a05 */
.L_x_1217:
[----:B------:R-:W-:Y:S05]  /*2b80*/  BSYNC.RECONVERGENT B0 ;  /* 0x0000000000007941 */ /* 0x000fea0003800200 */
.L_x_1216:
[----:B------:R-:W-:Y:S06]  /*2b90*/  BAR.SYNC.DEFER_BLOCKING 0x0 ;  /* 0x0000000000007b1d */ /* 0x000fec0000010000 */
[----:B------:R-:W-:Y:S04]  /*2ba0*/  BSSY.RECONVERGENT B0, `(.L_x_1218) ;  /* 0x0000035000007945 */ /* 0x000fe80003800200 */
[----:B------:R-:W-:Y:S05]  /*2bb0*/  @P1 BRA `(.L_x_1219) ;  /* 0x0000000000cc1947 */ /* 0x000fea0003800000 */
[----:B------:R-:W4:Y:S01]  /*2bc0*/  S2UR UR7, SR_CgaCtaId ;  /* 0x00000000000779c3 */ /* 0x000f220000008800 */
[----:B------:R-:W-:Y:S02]  /*2bd0*/  UMOV UR6, 0x400 ;  /* 0x0000040000067882 */ /* 0x000fe40000000000 */
[----:B----4-:R-:W-:-:S09]  /*2be0*/  ULEA UR6, UR7, UR6, 0x18 ;  /* 0x0000000607067291 */ /* 0x010fd2000f8ec0ff */
[----:B------:R-:W4:Y:S04]  /*2bf0*/  LDS.128 R44, [UR6+0x20] ;  /* 0x00002006ff2c7984 */ /* 0x000f280008000c00 */
[----:B------:R-:W5:Y:S04]  /*2c00*/  LDS.128 R48, [UR6+0x30] ;  /* 0x00003006ff307984 */ /* 0x000f680008000c00 */
[----:B-12---:R-:W0:Y:S01]  /*2c10*/  LDS.128 R40, [UR6+0x40] ;  /* 0x00004006ff287984 */ /* 0x006e220008000c00 */
[----:B----4-:R-:W-:Y:S01]  /*2c20*/  FADD.FTZ R53, R62, R44 ;  /* 0x0000002c3e357221 */ /* 0x010fe20000010000 */
[----:B------:R-:W-:-:S03]  /*2c30*/  FADD.FTZ R44, R63, R45 ;  /* 0x0000002d3f2c7221 */ /* 0x000fc60000010000 */
[----:B------:R-:W-:Y:S01]  /*2c40*/  FADD.FTZ R53, R53, R46 ;  /* 0x0000002e35357221 */ /* 0x000fe20000010000 */
[----:B------:R-:W-:-:S03]  /*2c50*/  FADD.FTZ R44, R44, R47 ;  /* 0x0000002f2c2c7221 */ /* 0x000fc60000010000 */
[----:B-----5:R-:W-:Y:S01]  /*2c60*/  FADD.FTZ R53, R53, R48 ;  /* 0x0000003035357221 */ /* 0x020fe20000010000 */
[----:B------:R-:W-:Y:S02]  /*2c70*/  FADD.FTZ R48, R44, R49 ;  /* 0x000000312c307221 */ /* 0x000fe40000010000 */
[----:B------:R-:W1:Y:S01]  /*2c80*/  LDS.128 R44, [UR6+0x50] ;  /* 0x00005006ff2c7984 */ /* 0x000e620008000c00 */
[----:B------:R-:W-:Y:S01]  /*2c90*/  FADD.FTZ R53, R53, R50 ;  /* 0x0000003235357221 */ /* 0x000fe20000010000 */
[----:B------:R-:W-:Y:S02]  /*2ca0*/  FADD.FTZ R52, R48, R51 ;  /* 0x0000003330347221 */ /* 0x000fe40000010000 */
[----:B------:R-:W2:Y:S01]  /*2cb0*/  LDS.128 R48, [UR6+0x60] ;  /* 0x00006006ff307984 */ /* 0x000ea20008000c00 */
[----:B0--3--:R-:W-:Y:S01]  /*2cc0*/  FADD.FTZ R63, R53, R40 ;  /* 0x00000028353f7221 */ /* 0x009fe20000010000 */
[----:B------:R-:W-:Y:S02]  /*2cd0*/  FADD.FTZ R40, R52, R41 ;  /* 0x0000002934287221 */ /* 0x000fe40000010000 */
[----:B------:R-:W0:Y:S01]  /*2ce0*/  LDS.128 R52, [UR6+0x70] ;  /* 0x00007006ff347984 */ /* 0x000e220008000c00 */
[----:B------:R-:W-:Y:S01]  /*2cf0*/  FADD.FTZ R63, R63, R42 ;  /* 0x0000002a3f3f7221 */ /* 0x000fe20000010000 */
[----:B------:R-:W-:-:S04]  /*2d00*/  FADD.FTZ R40, R40, R43 ;  /* 0x0000002b28287221 */ /* 0x000fc80000010000 */
[----:B-1----:R-:W-:Y:S01]  /*2d10*/  FADD.FTZ R40, R40, R45 ;  /* 0x0000002d28287221 */ /* 0x002fe20000010000 */
[----:B------:R-:W-:-:S03]  /*2d20*/  FADD.FTZ R63, R63, R44 ;  /* 0x0000002c3f3f7221 */ /* 0x000fc60000010000 */
[----:B------:R-:W-:Y:S01]  /*2d30*/  FADD.FTZ R40, R40, R47 ;  /* 0x0000002f28287221 */ /* 0x000fe20000010000 */
[----:B------:R-:W-:-:S03]  /*2d40*/  FADD.FTZ R63, R63, R46 ;  /* 0x0000002e3f3f7221 */ /* 0x000fc60000010000 */
[----:B--2---:R-:W-:Y:S01]  /*2d50*/  FADD.FTZ R44, R40, R49 ;  /* 0x00000031282c7221 */ /* 0x004fe20000010000 */
[----:B------:R-:W-:Y:S01]  /*2d60*/  FADD.FTZ R63, R63, R48 ;  /* 0x000000303f3f7221 */ /* 0x000fe20000010000 */
[----:B------:R-:W1:Y:S02]  /*2d70*/  LDS.128 R40, [UR6+0x80] ;  /* 0x00008006ff287984 */ /* 0x000e640008000c00 */
[----:B------:R-:W-:Y:S01]  /*2d80*/  FADD.FTZ R44, R44, R51 ;  /* 0x000000332c2c7221 */ /* 0x000fe20000010000 */
[----:B------:R-:W-:-:S03]  /*2d90*/  FADD.FTZ R63, R63, R50 ;  /* 0x000000323f3f7221 */ /* 0x000fc60000010000 */
[----:B0-----:R-:W-:Y:S01]  /*2da0*/  FADD.FTZ R48, R44, R53 ;  /* 0x000000352c307221 */ /* 0x001fe20000010000 */
[----:B------:R-:W-:Y:S01]  /*2db0*/  FADD.FTZ R63, R63, R52 ;  /* 0x000000343f3f7221 */ /* 0x000fe20000010000 */
[----:B------:R-:W0:Y:S02]  /*2dc0*/  LDS.128 R44, [UR6+0x90] ;  /* 0x00009006ff2c7984 */ /* 0x000e240008000c00 */
[----:B------:R-:W-:Y:S01]  /*2dd0*/  FADD.FTZ R52, R48, R55 ;  /* 0x0000003730347221 */ /* 0x000fe20000010000 */
[----:B------:R-:W-:Y:S01]  /*2de0*/  FADD.FTZ R53, R63, R54 ;  /* 0x000000363f357221 */ /* 0x000fe20000010000 */
[----:B------:R-:W2:Y:S04]  /*2df0*/  LDS.128 R48, [UR6+0xa0] ;  /* 0x0000a006ff307984 */ /* 0x000ea80008000c00 */
[----:B------:R-:W3:Y:S01]  /*2e00*/  LDS.64 R62, [UR6+0xb0] ;  /* 0x0000b006ff3e7984 */ /* 0x000ee20008000a00 */
        /* <DEDUP_REMOVED lines=14> */
.L_x_1219:
[----:B------:R-:W-:Y:S05]  /*2ef0*/  BSYNC.RECONVERGENT B0 ;  /* 0x0000000000007941 */ /* 0x000fea0003800200 */
.L_x_1218:
[----:B------:R-:W-:Y:S06]  /*2f00*/  BAR.SYNC.DEFER_BLOCKING 0x0 ;  /* 0x0000000000007b1d */ /* 0x000fec0000010000 */
[----:B------:R-:W-:Y:S04]  /*2f10*/  BSSY.RECONVERGENT B0, `(.L_x_1220) ;  /* 0x0000025000007945 */ /* 0x000fe80003800200 */
[----:B------:R-:W-:Y:S05]  /*2f20*/  @P0 BRA `(.L_x_1221) ;  /* 0x00000000008c0947 */ /* 0x000fea0003800000 */
[----:B-12---:R-:W1:Y:S04]  /*2f30*/  LDS.128 R40, [R87+0x500] ;  /* 0x0005000057287984 */ /* 0x006e680000000c00 */
[----:B------:R-:W2:Y:S04]  /*2f40*/  LDS.128 R44, [R87+0xa00] ;  /* 0x000a0000572c7984 */ /* 0x000ea80000000c00 */
[----:B------:R-:W4:Y:S04]  /*2f50*/  LDS.128 R48, [R87+0xf00] ;  /* 0x000f000057307984 */ /* 0x000f280000000c00 */
[----:B------:R-:W5:Y:S01]  /*2f60*/  LDS.128 R52, [R87+0x1400] ;  /* 0x0014000057347984 */ /* 0x000f620000000c00 */
        /* <DEDUP_REMOVED lines=8> */
[----:B----4-:R-:W-:Y:S01]  /*2ff0*/  FADD.FTZ R41, R39, R48 ;  /* 0x0000003027297221 */ /* 0x010fe20000010000 */
[----:B------:R-:W-:Y:S01]  /*3000*/  FADD.FTZ R40, R36, R49 ;  /* 0x0000003124287221 */ /* 0x000fe20000010000 */
[----:B------:R-:W-:Y:S01]  /*3010*/  FADD.FTZ R49, R37, R50 ;  /* 0x0000003225317221 */ /* 0x000fe20000010000 */
[----:B------:R-:W-:Y:S01]  /*3020*/  FADD.FTZ R48, R38, R51 ;  /* 0x0000003326307221 */ /* 0x000fe20000010000 */
[----:B-----5:R-:W-:Y:S01]  /*3030*/  FADD.FTZ R51, R41, R52 ;  /* 0x0000003429337221 */ /* 0x020fe20000010000 */
[----:B------:R-:W1:Y:S01]  /*3040*/  LDS.128 R36, [R87+0x1900] ;  /* 0x0019000057247984 */ /* 0x000e620000000c00 */
[----:B------:R-:W-:Y:S01]  /*3050*/  FADD.FTZ R50, R40, R53 ;  /* 0x0000003528327221 */ /* 0x000fe20000010000 */
[----:B------:R-:W-:Y:S01]  /*3060*/  FADD.FTZ R49, R49, R54 ;  /* 0x0000003631317221 */ /* 0x000fe20000010000 */
[----:B------:R-:W-:Y:S01]  /*3070*/  FADD.FTZ R48, R48, R55 ;  /* 0x0000003730307221 */ /* 0x000fe20000010000 */
[----:B------:R-:W2:Y:S04]  /*3080*/  LDS.128 R40, [R87+0x1e00] ;  /* 0x001e000057287984 */ /* 0x000ea80000000c00 */
        /* <DEDUP_REMOVED lines=12> */
[----:B------:R-:W-:-:S07]  /*3150*/  FADD.FTZ R39, R48, R47 ;  /* 0x0000002f30277221 */ /* 0x000fce0000010000 */
.L_x_1221:
[----:B------:R-:W-:Y:S05]  /*3160*/  BSYNC.RECONVERGENT B0 ;  /* 0x0000000000007941 */ /* 0x000fea0003800200 */
.L_x_1220:
[----:B------:R-:W-:Y:S04]  /*3170*/  BSSY.RECONVERGENT B0, `(.L_x_1222) ;  /* 0x000001d000007945 */ /* 0x000fe80003800200 */
[----:B------:R-:W-:Y:S05]  /*3180*/  @P0 BRA `(.L_x_1223) ;  /* 0x00000000006c0947 */ /* 0x000fea0003800000 */
[----:B------:R-:W4:Y:S01]  /*3190*/  LDC.64 R40, c[0x0][0x3f8] ;  /* 0x0000fe00ff287b82 */ /* 0x000f220000000a00 */
[----:B------:R-:W-:-:S07]  /*31a0*/  IMAD R89, R89, 0x50, R72 ;  /* 0x0000005059597824 */ /* 0x000fce00078e0248 */
[----:B-12---:R-:W1:Y:S01]  /*31b0*/  LDC.64 R42, c[0x0][0x3d8] ;  /* 0x0000f600ff2a7b82 */ /* 0x006e620000000a00 */
[----:B----4-:R-:W-:Y:S01]  /*31c0*/  IMAD.WIDE.U32 R44, R40, 0x3, RZ ;  /* 0x00000003282c7825 */ /* 0x010fe200078e00ff */
        /* <DEDUP_REMOVED lines=23> */
.L_x_1223:
[----:B------:R-:W-:Y:S05]  /*3340*/  BSYNC.RECONVERGENT B0 ;  /* 0x0000000000007941 */ /* 0x000fea0003800200 */
.L_x_1222:
[----:B------:R-:W-:Y:S05]  /*3350*/  @!P2 BRA `(.L_x_1224) ;  /* 0x000000080090a947 */ /* 0x000fea0003800000 */
[----:B------:R-:W5:Y:S01]  /*3360*/  LDC.64 R54, c[0x0][0x3d0] ;  /* 0x0000f400ff367b82 */ /* 0x000f620000000a00 */
[----:B----4-:R-:W-:Y:S02]  /*3370*/  LOP3.LUT R37, R74, 0x1, RZ, 0xc0, !PT ;  /* 0x000000014a257812 */ /* 0x010fe400078ec0ff */
[----:B------:R-:W-:-:S03]  /*3380*/  ISETP.GE.U32.AND P2, PT, R68, 0x8, PT ;  /* 0x000000084400780c */ /* 0x000fc60003f46070 */
[----:B------:R-:W-:-:S04]  /*3390*/  IMAD R39, R37, R70, RZ ;  /* 0x0000004625277224 */ /* 0x000fc800078e02ff */
[----:B------:R-:W-:-:S05]  /*33a0*/  IMAD R36, R39, R68, RZ ;  /* 0x0000004427247224 */ /* 0x000fca00078e02ff */
[----:B------:R-:W-:-:S05]  /*33b0*/  SHF.L.U32 R37, R36, 0x1, RZ ;  /* 0x0000000124257819 */ /* 0x000fca00000006ff */
[----:B-----5:R-:W-:Y:S01]  /*33c0*/  IMAD.WIDE R54, R37, 0x4, R54 ;  /* 0x0000000425367825 */ /* 0x020fe200078e0236 */
[----:B------:R-:W-:Y:S06]  /*33d0*/  @P1 BRA `(.L_x_1225) ;  /* 0x0000000000501947 */ /* 0x000fec0003800000 */
[----:B------:R-:W4:Y:S01]  /*33e0*/  LDC.64 R36, c[0x0][0x3c8] ;  /* 0x0000f200ff247b82 */ /* 0x000f220000000a00 */
[----:B------:R-:W-:Y:S01]  /*33f0*/  LOP3.LUT P0, R40, R74, 0x2, RZ, 0xc0, !PT ;  /* 0x000000024a287812 */ /* 0x000fe2000780c0ff */
[----:B------:R-:W-:Y:S01]  /*3400*/  IMAD R41, R70, UR11, R71 ;  /* 0x0000000b46297c24 */ /* 0x000fe2000f8e0247 */
[----:B------:R-:W-:Y:S02]  /*3410*/  IADD3 R39, PT, PT, R39, R71, RZ ;  /* 0x0000004727277210 */ /* 0x000fe40007ffe0ff */
[----:B-1----:R-:W-:-:S04]  /*3420*/  SEL R43, R68, RZ, !P0 ;  /* 0x000000ff442b7207 */ /* 0x002fc80004000000 */
[----:B------:R-:W-:Y:S01]  /*3430*/  ISETP.NE.AND P0, PT, R43, -0x1, PT ;  /* 0xffffffff2b00780c */ /* 0x000fe20003f05270 */
[----:B----4-:R-:W-:-:S04]  /*3440*/  IMAD.WIDE.U32 R36, R39, 0x4, R36 ;  /* 0x0000000427247825 */ /* 0x010fc800078e0024 */
        /* <DEDUP_REMOVED lines=8> */
.L_x_1226:
[----:B----4-:R-:W4:Y:S04]  /*34d0*/  LDG.E.STRONG.GPU R38, desc[UR8][R36.64] ;  /* 0x0000000824267981 */ /* 0x010f28000c1ef900 */
[----:B----4-:R-:W-:Y:S01]  /*34e0*/  CCTL.IVALL ;  /* 0x00000000ff00798f */ /* 0x010fe20002000000 */
[----:B------:R-:W-:Y:S05]  /*34f0*/  YIELD ;  /* 0x0000000000007946 */ /* 0x000fea0003800000 */
[----:B------:R-:W-:-:S13]  /*3500*/  ISETP.NE.AND P0, PT, R38, R43, PT ;  /* 0x0000002b2600720c */ /* 0x000fda0003f05270 */
[----:B------:R-:W-:Y:S05]  /*3510*/  @P0 BRA `(.L_x_1226) ;  /* 0xfffffffc00ec0947 */ /* 0x000fea000383ffff */
.L_x_1225:
[----:B------:R-:W-:Y:S05]  /*3520*/  WARPSYNC.ALL ;  /* 0x0000000000007948 */ /* 0x000fea0003800000 */
[----:B------:R-:W-:Y:S01]  /*3530*/  BAR.SYNC.DEFER_BLOCKING 0x0 ;  /* 0x0000000000007b1d */ /* 0x000fe20000010000 */
[----:B--2---:R-:W-:-:S05]  /*3540*/  HFMA2 R42, -RZ, RZ, 0, 0 ;  /* 0x00000000ff2a7431 */ /* 0x004fca00000001ff */
[----:B------:R-:W-:Y:S05]  /*3550*/  @!P2 BRA `(.L_x_1227) ;  /* 0x000000040018a947 */ /* 0x000fea0003800000 */
[CC--:B------:R-:W-:Y:S01]  /*3560*/  LEA R52, R70.reuse, R71.reuse, 0x2 ;  /* 0x0000004746347211 */ /* 0x0c0fe200078e10ff */
[C-C-:B------:R-:W-:Y:S01]  /*3570*/  IMAD R51, R70.reuse, 0x6, R71.reuse ;  /* 0x0000000646337824 */ /* 0x140fe200078e0247 */
[----:B------:R-:W-:Y:S01]  /*3580*/  IADD3 R44, PT, PT, R71, R70, RZ ;  /* 0x00000046472c7210 */ /* 0x000fe20007ffe0ff */
[C-C-:B------:R-:W-:Y:S01]  /*3590*/  IMAD R50, R70.reuse, 0x5, R71.reuse ;  /* 0x0000000546327824 */ /* 0x140fe200078e0247 */
[----:B------:R-:W-:Y:S01]  /*35a0*/  MOV R45, RZ ;  /* 0x000000ff002d7202 */ /* 0x000fe20000000f00 */
[----:B------:R-:W-:Y:S01]  /*35b0*/  IMAD R49, R70, 0x3, R71 ;  /* 0x0000000346317824 */ /* 0x000fe200078e0247 */
[----:B------:R-:W-:Y:S01]  /*35c0*/  MOV R46, R71 ;  /* 0x00000047002e7202 */ /* 0x000fe20000000f00 */
[----:B------:R-:W-:Y:S01]  /*35d0*/  UIADD3 UR6, UPT, UPT, -UR11, URZ, URZ ;  /* 0x000000ff0b067290 */ /* 0x000fe2000fffe1ff */
[----:B------:R-:W-:Y:S02]  /*35e0*/  MOV R47, R75 ;  /* 0x0000004b002f7202 */ /* 0x000fe40000000f00 */
[----:B------:R-:W-:-:S09]  /*35f0*/  MOV R48, R76 ;  /* 0x0000004c00307202 */ /* 0x000fd20000000f00 */
.L_x_1228:
[----:B------:R-:W-:Y:S02]  /*3600*/  ISETP.EQ.OR P0, PT, RZ, UR6, P1 ;  /* 0x00000006ff007c0c */ /* 0x000fe40008f02670 */
[C---:B----4-:R-:W-:Y:S02]  /*3610*/  IADD3 R36, PT, PT, R45.reuse, 0x1, RZ ;  /* 0x000000012d247810 */ /* 0x050fe40007ffe0ff */
[C---:B------:R-:W-:Y:S02]  /*3620*/  IADD3 R38, PT, PT, R45.reuse, 0x3, RZ ;  /* 0x000000032d267810 */ /* 0x040fe40007ffe0ff */
[----:B------:R-:W-:Y:S02]  /*3630*/  ISETP.EQ.OR P2, PT, R36, UR11, P1 ;  /* 0x0000000b24007c0c */ /* 0x000fe40008f42670 */
[----:B------:R-:W-:Y:S02]  /*3640*/  IADD3 R36, PT, PT, R45, 0x2, RZ ;  /* 0x000000022d247810 */ /* 0x000fe40007ffe0ff */
[----:B------:R-:W-:-:S02]  /*3650*/  ISETP.EQ.OR P5, PT, R38, UR11, P1 ;  /* 0x0000000b26007c0c */ /* 0x000fc40008fa2670 */
[----:B------:R-:W-:Y:S01]  /*3660*/  ISETP.EQ.OR P6, PT, R36, UR11, P1 ;  /* 0x0000000b24007c0c */ /* 0x000fe20008fc2670 */
[----:B------:R-:W-:-:S06]  /*3670*/  @!P0 IMAD.WIDE.U32 R36, R46, 0x8, R54 ;  /* 0x000000082e248825 */ /* 0x000fcc00078e0036 */
[----:B------:R-:W0:Y:S01]  /*3680*/  @!P0 LDG.E.64 R36, desc[UR8][R36.64] ;  /* 0x0000000824248981 */ /* 0x000e22000c1e1b00 */
[----:B------:R-:W-:-:S05]  /*3690*/  @!P2 IMAD.WIDE.U32 R38, R44, 0x8, R54 ;  /* 0x000000082c26a825 */ /* 0x000fca00078e0036 */
[--C-:B------:R-:W-:Y:S01]  /*36a0*/  @!P6 IMAD.WIDE.U32 R40, R47, 0x8, R54.reuse ;  /* 0x000000082f28e825 */ /* 0x100fe200078e0036 */
[----:B------:R-:W2:Y:S03]  /*36b0*/  @!P2 LDG.E.64 R38, desc[UR8][R38.64] ;  /* 0x000000082626a981 */ /* 0x000ea6000c1e1b00 */
[----:B-1----:R-:W-:Y:S02]  /*36c0*/  @!P5 IMAD.WIDE.U32 R42, R49, 0x8, R54 ;  /* 0x00000008312ad825 */ /* 0x002fe400078e0036 */
[----:B------:R-:W4:Y:S04]  /*36d0*/  @!P6 LDG.E.64 R40, desc[UR8][R40.64] ;  /* 0x000000082828e981 */ /* 0x000f28000c1e1b00 */
[----:B------:R-:W5:Y:S01]  /*36e0*/  @!P5 LDG.E.64 R42, desc[UR8][R42.64] ;  /* 0x000000082a2ad981 */ /* 0x000f62000c1e1b00 */
[----:B0--3--:R-:W-:Y:S01]  /*36f0*/  @!P0 FADD.FTZ R62, R62, R36 ;  /* 0x000000243e3e8221 */ /* 0x009fe20000010000 */
[----:B------:R-:W-:Y:S01]  /*3700*/  IADD3 R36, PT, PT, R45, 0x4, RZ ;  /* 0x000000042d247810 */ /* 0x000fe20007ffe0ff */
[----:B------:R-:W-:-:S03]  /*3710*/  @!P0 FADD.FTZ R63, R63, R37 ;  /* 0x000000253f3f8221 */ /* 0x000fc60000010000 */
[----:B------:R-:W-:Y:S02]  /*3720*/  ISETP.EQ.OR P0, PT, R36, UR11, P1 ;  /* 0x0000000b24007c0c */ /* 0x000fe40008f02670 */
[----:B------:R-:W-:Y:S01]  /*3730*/  IADD3 R36, PT, PT, R45, 0x5, RZ ;  /* 0x000000052d247810 */ /* 0x000fe20007ffe0ff */
[----:B--2---:R-:W-:Y:S01]  /*3740*/  @!P2 FADD.FTZ R62, R62, R38 ;  /* 0x000000263e3ea221 */ /* 0x004fe20000010000 */
[----:B------:R-:W-:Y:S02]  /*3750*/  @!P2 FADD.FTZ R63, R63, R39 ;  /* 0x000000273f3fa221 */ /* 0x000fe40000010000 */
[----:B------:R-:W-:Y:S02]  /*3760*/  ISETP.EQ.OR P2, PT, R36, UR11, P1 ;  /* 0x0000000b24007c0c */ /* 0x000fe40008f42670 */
[----:B------:R-:W-:Y:S01]  /*3770*/  IADD3 R36, PT, PT, R45, 0x6, RZ ;  /* 0x000000062d247810 */ /* 0x000fe20007ffe0ff */
[----:B----4-:R-:W-:Y:S01]  /*3780*/  @!P6 FADD.FTZ R62, R62, R40 ;  /* 0x000000283e3ee221 */ /* 0x010fe20000010000 */
[----:B------:R-:W-:-:S02]  /*3790*/  @!P6 FADD.FTZ R63, R63, R41 ;  /* 0x000000293f3fe221 */ /* 0x000fc40000010000 */
[----:B------:R-:W-:Y:S02]  /*37a0*/  ISETP.EQ.OR P6, PT, R36, UR11, P1 ;  /* 0x0000000b24007c0c */ /* 0x000fe40008fc2670 */
[----:B------:R-:W-:Y:S01]  /*37b0*/  IADD3 R36, PT, PT, R45, 0x7, RZ ;  /* 0x000000072d247810 */ /* 0x000fe20007ffe0ff */
[----:B-----5:R-:W-:Y:S01]  /*37c0*/  @!P5 FADD.FTZ R62, R62, R42 ;  /* 0x0000002a3e3ed221 */ /* 0x020fe20000010000 */
[----:B------:R-:W-:Y:S02]  /*37d0*/  @!P5 FADD.FTZ R63, R63, R43 ;  /* 0x0000002b3f3fd221 */ /* 0x000fe40000010000 */
[----:B------:R-:W-:Y:S01]  /*37e0*/  ISETP.EQ.OR P5, PT, R36, UR11, P1 ;  /* 0x0000000b24007c0c */ /* 0x000fe20008fa2670 */
[----:B------:R-:W-:-:S04]  /*37f0*/  @!P0 IMAD.WIDE.U32 R36, R52, 0x8, R54 ;  /* 0x0000000834248825 */ /* 0x000fc800078e0036 */
[--C-:B------:R-:W-:Y:S02]  /*3800*/  @!P2 IMAD.WIDE.U32 R38, R50, 0x8, R54.reuse ;  /* 0x000000083226a825 */ /* 0x100fe400078e0036 */
[----:B------:R-:W2:Y:S02]  /*3810*/  @!P0 LDG.E.64 R36, desc[UR8][R36.64] ;  /* 0x0000000824248981 */ /* 0x000ea4000c1e1b00 */
[--C-:B------:R-:W-:Y:S02]  /*3820*/  @!P6 IMAD.WIDE.U32 R40, R51, 0x8, R54.reuse ;  /* 0x000000083328e825 */ /* 0x100fe400078e0036 */
[----:B------:R-:W3:Y:S02]  /*3830*/  @!P2 LDG.E.64 R38, desc[UR8][R38.64] ;  /* 0x000000082626a981 */ /* 0x000ee4000c1e1b00 */
[----:B------:R-:W-:Y:S02]  /*3840*/  @!P5 IMAD.WIDE.U32 R42, R48, 0x8, R54 ;  /* 0x00000008302ad825 */ /* 0x000fe400078e0036 */
[----:B------:R-:W4:Y:S04]  /*3850*/  @!P6 LDG.E.64 R40, desc[UR8][R40.64] ;  /* 0x000000082828e981 */ /* 0x000f28000c1e1b00 */
[----:B------:R-:W5:Y:S01]  /*3860*/  @!P5 LDG.E.64 R42, desc[UR8][R42.64] ;  /* 0x000000082a2ad981 */ /* 0x000f62000c1e1b00 */
[----:B------:R-:W-:Y:S01]  /*3870*/  IADD3 R45, PT, PT, R45, 0x8, RZ ;  /* 0x000000082d2d7810 */ /* 0x000fe20007ffe0ff */
[----:B------:R-:W-:Y:S01]  /*3880*/  UIADD3 UR6, UPT, UPT, UR6, 0x8, URZ ;  /* 0x0000000806067890 */ /* 0x000fe2000fffe0ff */
[----:B------:R-:W-:-:S02]  /*3890*/  LEA R46, R70, R46, 0x3 ;  /* 0x0000002e462e7211 */ /* 0x000fc400078e18ff */
        /* <DEDUP_REMOVED lines=8> */
[----:B------:R-:W-:Y:S01]  /*3920*/  @!P0 FADD.FTZ R63, R63, R37 ;  /* 0x000000253f3f8221 */ /* 0x000fe20000010000 */
[----:B------:R-:W-:Y:S02]  /*3930*/  ISETP.NE.AND P0, PT, R45, R77, PT ;  /* 0x0000004d2d00720c */ /* 0x000fe40003f05270 */
[----:B---3--:R-:W-:Y:S01]  /*3940*/  @!P2 FADD.FTZ R62, R62, R38 ;  /* 0x000000263e3ea221 */ /* 0x008fe20000010000 */
[----:B------:R-:W-:-:S03]  /*3950*/  @!P2 FADD.FTZ R63, R63, R39 ;  /* 0x000000273f3fa221 */ /* 0x000fc60000010000 */
[----:B----4-:R-:W-:Y:S01]  /*3960*/  @!P6 FADD.FTZ R62, R62, R40 ;  /* 0x000000283e3ee221 */ /* 0x010fe20000010000 */
[----:B------:R-:W-:-:S03]  /*3970*/  @!P6 FADD.FTZ R63, R63, R41 ;  /* 0x000000293f3fe221 */ /* 0x000fc60000010000 */
[----:B-----5:R-:W-:Y:S01]  /*3980*/  @!P5 FADD.FTZ R62, R62, R42 ;  /* 0x0000002a3e3ed221 */ /* 0x020fe20000010000 */
[----:B------:R-:W-:Y:S02]  /*3990*/  @!P5 FADD.FTZ R63, R63, R43 ;  /* 0x0000002b3f3fd221 */ /* 0x000fe40000010000 */
[----:B------:R-:W-:Y:S05]  /*39a0*/  @P0 BRA `(.L_x_1228) ;  /* 0xfffffffc00140947 */ /* 0x000fea000383ffff */
[----:B------:R-:W-:-:S07]  /*39b0*/  MOV R42, R77 ;  /* 0x0000004d002a7202 */ /* 0x000fce0000000f00 */
.L_x_1227:
[----:B------:R-:W-:-:S13]  /*39c0*/  ISETP.NE.AND P0, PT, R85, RZ, PT ;  /* 0x000000ff5500720c */ /* 0x000fda0003f05270 */
[----:B------:R-:W-:Y:S05]  /*39d0*/  @!P0 BRA `(.L_x_1224) ;  /* 0x0000000000f08947 */ /* 0x000fea0003800000 */
[----:B----4-:R-:W-:Y:S02]  /*39e0*/  IADD3 R36, PT, PT, R85, -0x1, RZ ;  /* 0xffffffff55247810 */ /* 0x010fe40007ffe0ff */
[----:B-1----:R-:W-:Y:S02]  /*39f0*/  LOP3.LUT P0, R43, R68, 0x3, RZ, 0xc0, !PT ;  /* 0x00000003442b7812 */ /* 0x002fe4000780c0ff */
[----:B------:R-:W-:-:S13]  /*3a00*/  ISETP.GE.U32.AND P2, PT, R36, 0x3, PT ;  /* 0x000000032400780c */ /* 0x000fda0003f46070 */
[----:B------:R-:W-:Y:S05]  /*3a10*/  @!P2 BRA `(.L_x_1229) ;  /* 0x000000000070a947 */ /* 0x000fea0003800000 */
[----:B------:R-:W-:-:S13]  /*3a20*/  ISETP.EQ.OR P6, PT, R42, UR11, P1 ;  /* 0x0000000b2a007c0c */ /* 0x000fda0008fc2670 */
[----:B------:R-:W-:-:S04]  /*3a30*/  @!P6 IMAD R37, R42, R70, R71 ;  /* 0x000000462a25e224 */ /* 0x000fc800078e0247 */
[----:B------:R-:W-:-:S06]  /*3a40*/  @!P6 IMAD.WIDE.U32 R36, R37, 0x8, R54 ;  /* 0x000000082524e825 */ /* 0x000fcc00078e0036 */
[----:B------:R-:W0:Y:S01]  /*3a50*/  @!P6 LDG.E.64 R36, desc[UR8][R36.64] ;  /* 0x000000082424e981 */ /* 0x000e22000c1e1b00 */
[C---:B------:R-:W-:Y:S02]  /*3a60*/  IADD3 R39, PT, PT, R42.reuse, 0x1, RZ ;  /* 0x000000012a277810 */ /* 0x040fe40007ffe0ff */
[C---:B------:R-:W-:Y:S02]  /*3a70*/  IADD3 R41, PT, PT, R42.reuse, 0x2, RZ ;  /* 0x000000022a297810 */ /* 0x040fe40007ffe0ff */
[----:B------:R-:W-:Y:S02]  /*3a80*/  ISETP.EQ.OR P5, PT, R39, UR11, P1 ;  /* 0x0000000b27007c0c */ /* 0x000fe40008fa2670 */
[----:B------:R-:W-:Y:S02]  /*3a90*/  IADD3 R45, PT, PT, R42, 0x3, RZ ;  /* 0x000000032a2d7810 */ /* 0x000fe40007ffe0ff */
[----:B------:R-:W-:-:S09]  /*3aa0*/  ISETP.EQ.OR P2, PT, R41, UR11, P1 ;  /* 0x0000000b29007c0c */ /* 0x000fd20008f42670 */
[----:B------:R-:W-:-:S04]  /*3ab0*/  @!P5 IMAD R39, R39, R70, R71 ;  /* 0x000000462727d224 */ /* 0x000fc800078e0247 */
[----:B------:R-:W-:Y:S02]  /*3ac0*/  @!P2 IMAD R41, R41, R70, R71 ;  /* 0x000000462929a224 */ /* 0x000fe400078e0247 */
[----:B0--3--:R-:W-:Y:S01]  /*3ad0*/  @!P6 FADD.FTZ R62, R62, R36 ;  /* 0x000000243e3ee221 */ /* 0x009fe20000010000 */
[----:B------:R-:W-:Y:S01]  /*3ae0*/  @!P6 FADD.FTZ R63, R63, R37 ;  /* 0x000000253f3fe221 */ /* 0x000fe20000010000 */
[----:B------:R-:W-:Y:S01]  /*3af0*/  ISETP.EQ.OR P6, PT, R45, UR11, P1 ;  /* 0x0000000b2d007c0c */ /* 0x000fe20008fc2670 */
[----:B------:R-:W-:-:S04]  /*3b00*/  @!P5 IMAD.WIDE.U32 R36, R39, 0x8, R54 ;  /* 0x000000082724d825 */ /* 0x000fc800078e0036 */
[----:B------:R-:W-:Y:S02]  /*3b10*/  @!P2 IMAD.WIDE.U32 R38, R41, 0x8, R54 ;  /* 0x000000082926a825 */ /* 0x000fe400078e0036 */
[----:B------:R-:W2:Y:S04]  /*3b20*/  @!P5 LDG.E.64 R36, desc[UR8][R36.64] ;  /* 0x000000082424d981 */ /* 0x000ea8000c1e1b00 */
[----:B------:R-:W3:Y:S02]  /*3b30*/  @!P2 LDG.E.64 R38, desc[UR8][R38.64] ;  /* 0x000000082626a981 */ /* 0x000ee4000c1e1b00 */
[----:B------:R-:W-:-:S04]  /*3b40*/  @!P6 IMAD R45, R45, R70, R71 ;  /* 0x000000462d2de224 */ /* 0x000fc800078e0247 */
[----:B------:R-:W-:-:S06]  /*3b50*/  @!P6 IMAD.WIDE.U32 R40, R45, 0x8, R54 ;  /* 0x000000082d28e825 */ /* 0x000fcc00078e0036 */
[----:B------:R-:W4:Y:S01]  /*3b60*/  @!P6 LDG.E.64 R40, desc[UR8][R40.64] ;  /* 0x000000082828e981 */ /* 0x000f22000c1e1b00 */
[----:B------:R-:W-:Y:S01]  /*3b70*/  IADD3 R42, PT, PT, R42, 0x4, RZ ;  /* 0x000000042a2a7810 */ /* 0x000fe20007ffe0ff */
[----:B--2---:R-:W-:Y:S01]  /*3b80*/  @!P5 FADD.FTZ R62, R62, R36 ;  /* 0x000000243e3ed221 */ /* 0x004fe20000010000 */
[----:B------:R-:W-:-:S03]  /*3b90*/  @!P5 FADD.FTZ R63, R63, R37 ;  /* 0x000000253f3fd221 */ /* 0x000fc60000010000 */
[----:B---3--:R-:W-:Y:S01]  /*3ba0*/  @!P2 FADD.FTZ R62, R62, R38 ;  /* 0x000000263e3ea221 */ /* 0x008fe20000010000 */
[----:B------:R-:W-:-:S03]  /*3bb0*/  @!P2 FADD.FTZ R63, R63, R39 ;  /* 0x000000273f3fa221 */ /* 0x000fc60000010000 */
[----:B----4-:R-:W-:Y:S01]  /*3bc0*/  @!P6 FADD.FTZ R62, R62, R40 ;  /* 0x000000283e3ee221 */ /* 0x010fe20000010000 */
[----:B------:R-:W-:-:S07]  /*3bd0*/  @!P6 FADD.FTZ R63, R63, R41 ;  /* 0x000000293f3fe221 */ /* 0x000fce0000010000 */
.L_x_1229:
[----:B------:R-:W-:Y:S05]  /*3be0*/  @!P0 BRA `(.L_x_1224) ;  /* 0x00000000006c8947 */ /* 0x000fea0003800000 */
[----:B------:R-:W-:Y:S02]  /*3bf0*/  ISETP.NE.AND P0, PT, R43, 0x1, PT ;  /* 0x000000012b00780c */ /* 0x000fe40003f05270 */
[----:B------:R-:W-:-:S11]  /*3c00*/  LOP3.LUT R40, R68, 0x1, RZ, 0xc0, !PT ;  /* 0x0000000144287812 */ /* 0x000fd600078ec0ff */
[----:B------:R-:W-:Y:S05]  /*3c10*/  @!P0 BRA `(.L_x_1230) ;  /* 0x0000000000388947 */ /* 0x000fea0003800000 */
[C---:B------:R-:W-:Y:S02]  /*3c20*/  IADD3 R39, PT, PT, R42.reuse, 0x1, RZ ;  /* 0x000000012a277810 */ /* 0x040fe40007ffe0ff */
[----:B------:R-:W-:Y:S02]  /*3c30*/  ISETP.EQ.OR P2, PT, R42, UR11, P1 ;  /* 0x0000000b2a007c0c */ /* 0x000fe40008f42670 */
[----:B------:R-:W-:-:S11]  /*3c40*/  ISETP.EQ.OR P0, PT, R39, UR11, P1 ;  /* 0x0000000b27007c0c */ /* 0x000fd60008f02670 */
[-CC-:B------:R-:W-:Y:S02]  /*3c50*/  @!P2 IMAD R37, R42, R70.reuse, R71.reuse ;  /* 0x000000462a25a224 */ /* 0x180fe400078e0247 */
[----:B------:R-:W-:Y:S02]  /*3c60*/  @!P0 IMAD R39, R39, R70, R71 ;  /* 0x0000004627278224 */ /* 0x000fe400078e0247 */
[----:B------:R-:W-:-:S04]  /*3c70*/  @!P2 IMAD.WIDE.U32 R36, R37, 0x8, R54 ;  /* 0x000000082524a825 */ /* 0x000fc800078e0036 */
[----:B------:R-:W-:Y:S02]  /*3c80*/  @!P0 IMAD.WIDE.U32 R38, R39, 0x8, R54 ;  /* 0x0000000827268825 */ /* 0x000fe400078e0036 */
[----:B------:R-:W0:Y:S04]  /*3c90*/  @!P2 LDG.E.64 R36, desc[UR8][R36.64] ;  /* 0x000000082424a981 */ /* 0x000e28000c1e1b00 */
[----:B------:R-:W2:Y:S01]  /*3ca0*/  @!P0 LDG.E.64 R38, desc[UR8][R38.64] ;  /* 0x0000000826268981 */ /* 0x000ea2000c1e1b00 */
[----:B------:R-:W-:Y:S01]  /*3cb0*/  IADD3 R42, PT, PT, R42, 0x2, RZ ;  /* 0x000000022a2a7810 */ /* 0x000fe20007ffe0ff */
[----:B0--3--:R-:W-:Y:S01]  /*3cc0*/  @!P2 FADD.FTZ R62, R62, R36 ;  /* 0x000000243e3ea221 */ /* 0x009fe20000010000 */
[----:B------:R-:W-:-:S03]  /*3cd0*/  @!P2 FADD.FTZ R63, R63, R37 ;  /* 0x000000253f3fa221 */ /* 0x000fc60000010000 */
[----:B--2---:R-:W-:Y:S01]  /*3ce0*/  @!P0 FADD.FTZ R62, R62, R38 ;  /* 0x000000263e3e8221 */ /* 0x004fe20000010000 */
[----:B------:R-:W-:-:S07]  /*3cf0*/  @!P0 FADD.FTZ R63, R63, R39 ;  /* 0x000000273f3f8221 */ /* 0x000fce0000010000 */
.L_x_1230:
[----:B------:R-:W-:Y:S01]  /*3d00*/  ISETP.EQ.OR P0, PT, R42, UR11, P1 ;  /* 0x0000000b2a007c0c */ /* 0x000fe20008f02670 */
[----:B------:R-:W-:Y:S03]  /*3d10*/  BSSY.RECONVERGENT B0, `(.L_x_1224) ;  /* 0x0000008000007945 */ /* 0x000fe60003800200 */
[----:B------:R-:W-:-:S13]  /*3d20*/  ISETP.NE.U32.OR P0, PT, R40, 0x1, P0 ;  /* 0x000000012800780c */ /* 0x000fda0000705470 */
[----:B------:R-:W-:Y:S05]  /*3d30*/  @P0 BRA `(.L_x_1231) ;  /* 0x0000000000140947 */ /* 0x000fea0003800000 */
[----:B------:R-:W-:-:S04]  /*3d40*/  IMAD R37, R70, R42, R71 ;  /* 0x0000002a46257224 */ /* 0x000fc800078e0247 */
[----:B------:R-:W-:-:S06]  /*3d50*/  IMAD.WIDE.U32 R36, R37, 0x8, R54 ;  /* 0x0000000825247825 */ /* 0x000fcc00078e0036 */
[----:B------:R-:W0:Y:S02]  /*3d60*/  LDG.E.64 R36, desc[UR8][R36.64] ;  /* 0x0000000824247981 */ /* 0x000e24000c1e1b00 */
[----:B0--3--:R-:W-:Y:S01]  /*3d70*/  FADD.FTZ R62, R62, R36 ;  /* 0x000000243e3e7221 */ /* 0x009fe20000010000 */
[----:B------:R-:W-:-:S07]  /*3d80*/  FADD.FTZ R63, R63, R37 ;  /* 0x000000253f3f7221 */ /* 0x000fce0000010000 */
.L_x_1231:
[----:B------:R-:W-:Y:S05]  /*3d90*/  BSYNC.RECONVERGENT B0 ;  /* 0x0000000000007941 */ /* 0x000fea0003800200 */
.L_x_1224:
[----:B------:R-:W5:Y:S01]  /*3da0*/  S2UR UR7, SR_CgaCtaId ;  /* 0x00000000000779c3 */ /* 0x000f620000008800 */
[----:B------:R-:W-:Y:S01]  /*3db0*/  UMOV UR6, 0x400 ;  /* 0x0000040000067882 */ /* 0x000fe20000000000 */
[----:B------:R-:W0:Y:S01]  /*3dc0*/  LDCU.64 UR14, c[0x0][0x400] ;  /* 0x00008000ff0e77ac */ /* 0x000e220008000a00 */
[----:B------:R-:W-:Y:S01]  /*3dd0*/  FADD.FTZ R4, R4, -UR13 ;  /* 0x8000000d04047e21 */ /* 0x000fe20008010000 */
[----:B------:R-:W-:-:S03]  /*3de0*/  FADD.FTZ R5, R5, -UR13 ;  /* 0x8000000d05057e21 */ /* 0x000fc60008010000 */
[----:B----4-:R-:W-:Y:S01]  /*3df0*/  FMUL.FTZ R39, R4, UR10 ;  /* 0x0000000a04277c20 */ /* 0x010fe20008410000 */
[----:B------:R-:W-:Y:S01]  /*3e00*/  FMUL.FTZ R46, R5, UR10 ;  /* 0x0000000a052e7c20 */ /* 0x000fe20008410000 */
[----:B0-----:R-:W-:Y:S01]  /*3e10*/  ISETP.GE.U32.AND P0, PT, R88, UR14, PT ;  /* 0x0000000e58007c0c */ /* 0x001fe2000bf06070 */
[----:B-----5:R-:W-:-:S03]  /*3e20*/  ULEA UR6, UR7, UR6, 0x18 ;  /* 0x0000000607067291 */ /* 0x020fc6000f8ec0ff */
[----:B------:R-:W-:-:S06]  /*3e30*/  ISETP.GE.AND.EX P0, PT, R66, UR15, PT, P0 ;  /* 0x0000000f42007c0c */ /* 0x000fcc000bf06300 */
[----:B------:R-:W-:Y:S01]  /*3e40*/  @!P1 STS.64 [UR6+0xc0], R62 ;  /* 0x0000c03eff009988 */ /* 0x000fe20008000a06 */
[----:B------:R-:W-:Y:S01]  /*3e50*/  BAR.SYNC.DEFER_BLOCKING 0x0 ;  /* 0x0000000000007b1d */ /* 0x000fe20000010000 */
[----:B------:R-:W-:-:S04]  /*3e60*/  ISETP.GE.U32.AND P1, PT, R84, UR14, PT ;  /* 0x0000000e54007c0c */ /* 0x000fc8000bf26070 */
[----:B------:R-:W-:Y:S01]  /*3e70*/  ISETP.GE.AND.EX P1, PT, R65, UR15, PT, P1 ;  /* 0x0000000f41007c0c */ /* 0x000fe2000bf26310 */
[----:B------:R-:W0:Y:S01]  /*3e80*/  LDS.64 R36, [UR6+0xc0] ;  /* 0x0000c006ff247984 */ /* 0x000e220008000a00 */
[----:B------:R-:W0:Y:S02]  /*3e90*/  LDCU UR6, c[0x0][0x42c] ;  /* 0x00008580ff0677ac */ /* 0x000e240008000800 */
[----:B0-----:R-:W-:Y:S01]  /*3ea0*/  FMUL.FTZ R36, R36, UR6 ;  /* 0x0000000624247c20 */ /* 0x001fe20008410000 */
[----:B------:R-:W-:-:S04]  /*3eb0*/  FMUL.FTZ R37, R37, UR6 ;  /* 0x0000000625257c20 */ /* 0x000fc80008410000 */
[----:B------:R-:W-:Y:S01]  /*3ec0*/  FFMA.FTZ R45, R36, R39, R37 ;  /* 0x00000027242d7223 */ /* 0x000fe20000010025 */
[----:B------:R-:W-:Y:S06]  /*3ed0*/  @!P3 BRA `(.L_x_1232) ;  /* 0x000000000048b947 */ /* 0x000fec0003800000 */
[----:B------:R-:W-:Y:S01]  /*3ee0*/  FFMA.FTZ R4, R56, R39, R34 ;  /* 0x0000002738047223 */ /* 0x000fe20000010022 */
[----:B------:R-:W-:-:S03]  /*3ef0*/  FFMA.FTZ R5, R57, R46, R35 ;  /* 0x0000002e39057223 */ /* 0x000fc60000010023 */
[----:B------:R-:W-:Y:S01]  /*3f00*/  FMUL.FTZ R38, R4, -1.4426950216293334961 ;  /* 0xbfb8aa3b04267820 */ /* 0x000fe20000410000 */
[----:B------:R-:W-:-:S05]  /*3f10*/  FMUL.FTZ R40, R5, -1.4426950216293334961 ;  /* 0xbfb8aa3b05287820 */ /* 0x000fca0000410000 */
[----:B------:R-:W0:Y:S04]  /*3f20*/  MUFU.EX2 R38, R38 ;  /* 0x0000002600267308 */ /* 0x000e280000000800 */
[----:B------:R-:W4:Y:S01]  /*3f30*/  MUFU.EX2 R40, R40 ;  /* 0x0000002800287308 */ /* 0x000f220000000800 */
[----:B0-----:R-:W-:Y:S01]  /*3f40*/  FADD.FTZ R39, R38, 1 ;  /* 0x3f80000026277421 */ /* 0x001fe20000010000 */
[----:B----4-:R-:W-:-:S05]  /*3f50*/  FADD.FTZ R41, R40, 1 ;  /* 0x3f80000028297421 */ /* 0x010fca0000010000 */
[----:B------:R-:W1:Y:S08]  /*3f60*/  MUFU.RCP R39, R39 ;  /* 0x0000002700277308 */ /* 0x000e700000001000 */
[----:B--2---:R-:W0:Y:S01]  /*3f70*/  MUFU.RCP R42, R41 ;  /* 0x00000029002a7308 */ /* 0x004e220000001000 */
        /* <DEDUP_REMOVED lines=8> */
.L_x_1232:
[----:B------:R-:W-:Y:S01]  /*4000*/  FADD.FTZ R6, R6, -UR13 ;  /* 0x8000000d06067e21 */ /* 0x000fe20008010000 */
[----:B------:R-:W-:Y:S01]  /*4010*/  FFMA.FTZ R4, R36, R46, R37 ;  /* 0x0000002e24047223 */ /* 0x000fe20000010025 */
[----:B------:R-:W-:Y:S01]  /*4020*/  BSSY.RECONVERGENT B0, `(.L_x_1233) ;  /* 0x0000013000007945 */ /* 0x000fe20003800200 */
[----:B------:R-:W-:Y:S01]  /*4030*/  FFMA.FTZ R2, R56, R2, -R45 ;  /* 0x0000000238027223 */ /* 0x000fe2000001082d */
[----:B------:R-:W-:Y:S01]  /*4040*/  FADD.FTZ R38, R7, -UR13 ;  /* 0x8000000d07267e21 */ /* 0x000fe20008010000 */
[----:B------:R-:W-:Y:S01]  /*4050*/  FMUL.FTZ R39, R6, UR10 ;  /* 0x0000000a06277c20 */ /* 0x000fe20008410000 */
[----:B------:R-:W-:Y:S01]  /*4060*/  FFMA.FTZ R3, R57, R3, -R4 ;  /* 0x0000000339037223 */ /* 0x000fe20000010804 */
[----:B------:R-:W-:Y:S06]  /*4070*/  @P0 BRA `(.L_x_1234) ;  /* 0x0000000000340947 */ /* 0x000fec0003800000 */
[----:B------:R-:W0:Y:S01]  /*4080*/  LDCU.64 UR16, c[0x0][0x3f8] ;  /* 0x00007f00ff1077ac */ /* 0x000e220008000a00 */
[----:B------:R-:W-:Y:S01]  /*4090*/  MOV R4, R90 ;  /* 0x0000005a00047202 */ /* 0x000fe20000000f00 */
[----:B------:R-:W-:Y:S01]  /*40a0*/  FMUL.FTZ R2, R2, UR10 ;  /* 0x0000000a02027c20 */ /* 0x000fe20008410000 */
[----:B------:R-:W-:Y:S01]  /*40b0*/  MOV R5, R93 ;  /* 0x0000005d00057202 */ /* 0x000fe20000000f00 */
[----:B------:R-:W4:Y:S01]  /*40c0*/  LDCU.64 UR6, c[0x0][0x380] ;  /* 0x00007000ff0677ac */ /* 0x000f220008000a00 */
[----:B------:R-:W-:Y:S01]  /*40d0*/  FMUL.FTZ R3, R3, UR10 ;  /* 0x0000000a03037c20 */ /* 0x000fe20008410000 */
[----:B0-----:R-:W-:Y:S02]  /*40e0*/  IMAD R7, R66, UR16, RZ ;  /* 0x0000001042077c24 */ /* 0x001fe4000f8e02ff */
[----:B------:R-:W-:-:S04]  /*40f0*/  IMAD.WIDE.U32 R4, R88, UR16, R4 ;  /* 0x0000001058047c25 */ /* 0x000fc8000f8e0004 */
[----:B------:R-:W-:Y:S01]  /*4100*/  IMAD R7, R88, UR17, R7 ;  /* 0x0000001158077c24 */ /* 0x000fe2000f8e0207 */
[----:B----4-:R-:W-:-:S04]  /*4110*/  LEA R6, P0, R4, UR6, 0x2 ;  /* 0x0000000604067c11 */ /* 0x010fc8000f8010ff */
[----:B------:R-:W-:-:S04]  /*4120*/  IADD3 R7, PT, PT, R5, R7, RZ ;  /* 0x0000000705077210 */ /* 0x000fc80007ffe0ff */
[----:B------:R-:W-:-:S05]  /*4130*/  LEA.HI.X R7, R4, UR7, R7, 0x2, P0 ;  /* 0x0000000704077c11 */ /* 0x000fca00080f1407 */
[----:B------:R0:W-:Y:S02]  /*4140*/  STG.E.64 desc[UR8][R6.64], R2 ;  /* 0x0000000206007986 */ /* 0x0001e4000c101b08 */
.L_x_1234:
[----:B------:R-:W-:Y:S05]  /*4150*/  BSYNC.RECONVERGENT B0 ;  /* 0x0000000000007941 */ /* 0x000fea0003800200 */
.L_x_1233:
[----:B------:R-:W-:Y:S01]  /*4160*/  FFMA.FTZ R41, R36, R39, R37 ;  /* 0x0000002724297223 */ /* 0x000fe20000010025 */
[----:B--2---:R-:W-:Y:S01]  /*4170*/  FMUL.FTZ R42, R38, UR10 ;  /* 0x0000000a262a7c20 */ /* 0x004fe20008410000 */
[----:B------:R-:W-:Y:S06]  /*4180*/  @!P3 BRA `(.L_x_1235) ;  /* 0x000000000048b947 */ /* 0x000fec0003800000 */
[----:B0-----:R-:W-:Y:S01]  /*4190*/  FFMA.FTZ R2, R56, R39, R34 ;  /* 0x0000002738027223 */ /* 0x001fe20000010022 */
[----:B------:R-:W-:-:S03]  /*41a0*/  FFMA.FTZ R3, R57, R42, R35 ;  /* 0x0000002a39037223 */ /* 0x000fc60000010023 */
[----:B------:R-:W-:Y:S01]  /*41b0*/  FMUL.FTZ R4, R2, -1.4426950216293334961 ;  /* 0xbfb8aa3b02047820 */ /* 0x000fe20000410000 */
[----:B------:R-:W-:-:S05]  /*41c0*/  FMUL.FTZ R6, R3, -1.4426950216293334961 ;  /* 0xbfb8aa3b03067820 */ /* 0x000fca0000410000 */
[----:B------:R-:W0:Y:S04]  /*41d0*/  MUFU.EX2 R4, R4 ;  /* 0x0000000400047308 */ /* 0x000e280000000800 */
[----:B------:R-:W2:Y:S01]  /*41e0*/  MUFU.EX2 R6, R6 ;  /* 0x0000000600067308 */ /* 0x000ea20000000800 */
[----:B0-----:R-:W-:Y:S01]  /*41f0*/  FADD.FTZ R5, R4, 1 ;  /* 0x3f80000004057421 */ /* 0x001fe20000010000 */
[----:B--2---:R-:W-:-:S05]  /*4200*/  FADD.FTZ R7, R6, 1 ;  /* 0x3f80000006077421 */ /* 0x004fca0000010000 */
[----:B------:R-:W0:Y:S08]  /*4210*/  MUFU.RCP R5, R5 ;  /* 0x0000000500057308 */ /* 0x000e300000001000 */
[----:B------:R-:W2:Y:S01]  /*4220*/  MUFU.RCP R38, R7 ;  /* 0x0000000700267308 */ /* 0x000ea20000001000 */
[----:B0-----:R-:W-:Y:S01]  /*4230*/  FADD.FTZ R39, -R5, 1 ;  /* 0x3f80000005277421 */ /* 0x001fe20000010100 */
[----:B------:R-:W-:-:S03]  /*4240*/  FMUL.FTZ R8, R8, R5 ;  /* 0x0000000508087220 */ /* 0x000fc60000410000 */
[----:B------:R-:W-:Y:S01]  /*4250*/  FFMA.FTZ R39, R2, R39, 1 ;  /* 0x3f80000002277423 */ /* 0x000fe20000010027 */
[----:B--2---:R-:W-:Y:S01]  /*4260*/  FADD.FTZ R40, -R38, 1 ;  /* 0x3f80000026287421 */ /* 0x004fe20000010100 */
[----:B------:R-:W-:Y:S02]  /*4270*/  FMUL.FTZ R9, R9, R38 ;  /* 0x0000002609097220 */ /* 0x000fe40000410000 */
[----:B------:R-:W-:Y:S01]  /*4280*/  FMUL.FTZ R8, R8, R39 ;  /* 0x0000002708087220 */ /* 0x000fe20000410000 */
[----:B------:R-:W-:-:S04]  /*4290*/  FFMA.FTZ R40, R3, R40, 1 ;  /* 0x3f80000003287423 */ /* 0x000fc80000010028 */
[----:B------:R-:W-:-:S07]  /*42a0*/  FMUL.FTZ R9, R9, R40 ;  /* 0x0000002809097220 */ /* 0x000fce0000410000 */
.L_x_1235:
[----:B------:R-:W-:Y:S01]  /*42b0*/  FFMA.FTZ R4, R36, R42, R37 ;  /* 0x0000002a24047223 */ /* 0x000fe20000010025 */
[----:B------:R-:W-:Y:S01]  /*42c0*/  BSSY.RECONVERGENT B0, `(.L_x_1236) ;  /* 0x0000013000007945 */ /* 0x000fe20003800200 */
[----:B0-----:R-:W-:Y:S01]  /*42d0*/  FFMA.FTZ R2, R56, R8, -R41 ;  /* 0x0000000838027223 */ /* 0x001fe20000010829 */
[----:B------:R-:W-:Y:S01]  /*42e0*/  FADD.FTZ R26, R26, -UR13 ;  /* 0x8000000d1a1a7e21 */ /* 0x000fe20008010000 */
[----:B------:R-:W-:Y:S01]  /*42f0*/  FADD.FTZ R27, R27, -UR13 ;  /* 0x8000000d1b1b7e21 */ /* 0x000fe20008010000 */
[----:B------:R-:W-:Y:S01]  /*4300*/  FFMA.FTZ R3, R57, R9, -R4 ;  /* 0x0000000939037223 */ /* 0x000fe20000010804 */
[----:B------:R-:W-:Y:S06]  /*4310*/  @P1 BRA `(.L_x_1237) ;  /* 0x0000000000341947 */ /* 0x000fec0003800000 */
[----:B------:R-:W0:Y:S01]  /*4320*/  LDCU.64 UR6, c[0x0][0x3f8] ;  /* 0x00007f00ff0677ac */ /* 0x000e220008000a00 */
[----:B------:R-:W-:Y:S01]  /*4330*/  MOV R4, R90 ;  /* 0x0000005a00047202 */ /* 0x000fe20000000f00 */
[----:B------:R-:W-:Y:S01]  /*4340*/  FMUL.FTZ R2, R2, UR10 ;  /* 0x0000000a02027c20 */ /* 0x000fe20008410000 */
[----:B------:R-:W-:Y:S01]  /*4350*/  MOV R5, R93 ;  /* 0x0000005d00057202 */ /* 0x000fe20000000f00 */
[----:B------:R-:W2:Y:S01]  /*4360*/  LDCU.64 UR16, c[0x0][0x380] ;  /* 0x00007000ff1077ac */ /* 0x000ea20008000a00 */
[----:B------:R-:W-:Y:S01]  /*4370*/  FMUL.FTZ R3, R3, UR10 ;  /* 0x0000000a03037c20 */ /* 0x000fe20008410000 */
[----:B0-----:R-:W-:Y:S02]  /*4380*/  IMAD R7, R65, UR6, RZ ;  /* 0x0000000641077c24 */ /* 0x001fe4000f8e02ff */
[----:B------:R-:W-:-:S04]  /*4390*/  IMAD.WIDE.U32 R4, R84, UR6, R4 ;  /* 0x0000000654047c25 */ /* 0x000fc8000f8e0004 */
[----:B------:R-:W-:Y:S01]  /*43a0*/  IMAD R7, R84, UR7, R7 ;  /* 0x0000000754077c24 */ /* 0x000fe2000f8e0207 */
[----:B--2---:R-:W-:-:S04]  /*43b0*/  LEA R6, P0, R4, UR16, 0x2 ;  /* 0x0000001004067c11 */ /* 0x004fc8000f8010ff */
[----:B------:R-:W-:-:S04]  /*43c0*/  IADD3 R7, PT, PT, R5, R7, RZ ;  /* 0x0000000705077210 */ /* 0x000fc80007ffe0ff */
[----:B------:R-:W-:-:S05]  /*43d0*/  LEA.HI.X R7, R4, UR17, R7, 0x2, P0 ;  /* 0x0000001104077c11 */ /* 0x000fca00080f1407 */
[----:B------:R0:W-:Y:S02]  /*43e0*/  STG.E.64 desc[UR8][R6.64], R2 ;  /* 0x0000000206007986 */ /* 0x0001e4000c101b08 */
.L_x_1237:
[----:B------:R-:W-:Y:S05]  /*43f0*/  BSYNC.RECONVERGENT B0 ;  /* 0x0000000000007941 */ /* 0x000fea0003800200 */
.L_x_1236:
[----:B------:R-:W-:Y:S01]  /*4400*/  FADD.FTZ R10, R10, -UR13 ;  /* 0x8000000d0a0a7e21 */ /* 0x000fe20008010000 */
[----:B------:R-:W-:Y:S01]  /*4410*/  FADD.FTZ R11, R11, -UR13 ;  /* 0x8000000d0b0b7e21 */ /* 0x000fe20008010000 */
[----:B------:R-:W-:Y:S01]  /*4420*/  FMUL.FTZ R39, R26, UR10 ;  /* 0x0000000a1a277c20 */ /* 0x000fe20008410000 */
[----:B------:R-:W-:Y:S01]  /*4430*/  FMUL.FTZ R38, R27, UR10 ;  /* 0x0000000a1b267c20 */ /* 0x000fe20008410000 */
        /* <DEDUP_REMOVED lines=19> */
.L_x_1238:
[----:B------:R-:W-:Y:S04]  /*4570*/  BSSY.RECONVERGENT B0, `(.L_x_1239) ;  /* 0x0000013000007945 */ /* 0x000fe80003800200 */
[----:B------:R-:W-:Y:S05]  /*4580*/  @P4 BRA `(.L_x_1240) ;  /* 0x0000000000444947 */ /* 0x000fea0003800000 */
[----:B------:R-:W2:Y:S01]  /*4590*/  LDCU.64 UR6, c[0x0][0x3f8] ;  /* 0x00007f00ff0677ac */ /* 0x000ea20008000a00 */
[----:B------:R-:W-:Y:S01]  /*45a0*/  MOV R4, R90 ;  /* 0x0000005a00047202 */ /* 0x000fe20000000f00 */
[C-C-:B0-----:R-:W-:Y:S01]  /*45b0*/  FFMA.FTZ R3, R36.reuse, R39, R37.reuse ;  /* 0x0000002724037223 */ /* 0x141fe20000010025 */
[----:B------:R-:W-:Y:S01]  /*45c0*/  MOV R5, R93 ;  /* 0x0000005d00057202 */ /* 0x000fe20000000f00 */
[----:B------:R-:W0:Y:S01]  /*45d0*/  LDCU.64 UR16, c[0x0][0x380] ;  /* 0x00007000ff1077ac */ /* 0x000e220008000a00 */
[----:B------:R-:W-:Y:S01]  /*45e0*/  FFMA.FTZ R6, R36, R38, R37 ;  /* 0x0000002624067223 */ /* 0x000fe20000010025 */
[----:B------:R-:W-:Y:S01]  /*45f0*/  FFMA.FTZ R3, R56, R28, -R3 ;  /* 0x0000001c38037223 */ /* 0x000fe20000010803 */
[----:B--2---:R-:W-:Y:S02]  /*4600*/  IMAD R2, R64, UR6, RZ ;  /* 0x0000000640027c24 */ /* 0x004fe4000f8e02ff */
[----:B------:R-:W-:-:S04]  /*4610*/  IMAD.WIDE.U32 R4, R83, UR6, R4 ;  /* 0x0000000653047c25 */ /* 0x000fc8000f8e0004 */
[----:B------:R-:W-:Y:S01]  /*4620*/  IMAD R7, R83, UR7, R2 ;  /* 0x0000000753077c24 */ /* 0x000fe2000f8e0202 */
[----:B0-----:R-:W-:-:S04]  /*4630*/  LEA R2, P0, R4, UR16, 0x2 ;  /* 0x0000001004027c11 */ /* 0x001fc8000f8010ff */
[----:B------:R-:W-:Y:S01]  /*4640*/  IADD3 R5, PT, PT, R5, R7, RZ ;  /* 0x0000000705057210 */ /* 0x000fe20007ffe0ff */
[----:B------:R-:W-:Y:S01]  /*4650*/  FFMA.FTZ R7, R57, R29, -R6 ;  /* 0x0000001d39077223 */ /* 0x000fe20000010806 */
[----:B------:R-:W-:Y:S02]  /*4660*/  FMUL.FTZ R6, R3, UR10 ;  /* 0x0000000a03067c20 */ /* 0x000fe40008410000 */
[----:B------:R-:W-:Y:S01]  /*4670*/  LEA.HI.X R3, R4, UR17, R5, 0x2, P0 ;  /* 0x0000001104037c11 */ /* 0x000fe200080f1405 */
[----:B------:R-:W-:-:S05]  /*4680*/  FMUL.FTZ R7, R7, UR10 ;  /* 0x0000000a07077c20 */ /* 0x000fca0008410000 */
[----:B------:R2:W-:Y:S02]  /*4690*/  STG.E.64 desc[UR8][R2.64], R6 ;  /* 0x0000000602007986 */ /* 0x0005e4000c101b08 */
.L_x_1240:
[----:B------:R-:W-:Y:S05]  /*46a0*/  BSYNC.RECONVERGENT B0 ;  /* 0x0000000000007941 */ /* 0x000fea0003800200 */
.L_x_1239:
[----:B------:R-:W-:Y:S01]  /*46b0*/  UISETP.NE.AND UP0, UPT, UR12, URZ, UPT ;  /* 0x000000ff0c00728c */ /* 0x000fe2000bf05270 */
[----:B------:R-:W-:Y:S01]  /*46c0*/  FADD.FTZ R29, R14, -UR13 ;  /* 0x8000000d0e1d7e21 */ /* 0x000fe20008010000 */
[----:B------:R-:W-:Y:S01]  /*46d0*/  FADD.FTZ R15, R15, -UR13 ;  /* 0x8000000d0f0f7e21 */ /* 0x000fe20008010000 */
[----:B------:R-:W-:Y:S01]  /*46e0*/  FADD.FTZ R18, R18, -UR13 ;  /* 0x8000000d12127e21 */ /* 0x000fe20008010000 */
[----:B0-2---:R-:W-:Y:S01]  /*46f0*/  FADD.FTZ R2, R19, -UR13 ;  /* 0x8000000d13027e21 */ /* 0x005fe20008010000 */
[----:B------:R-:W-:Y:S01]  /*4700*/  FADD.FTZ R4, R22, -UR13 ;  /* 0x8000000d16047e21 */ /* 0x000fe20008010000 */
[----:B------:R-:W-:Y:S01]  /*4710*/  FADD.FTZ R14, R23, -UR13 ;  /* 0x8000000d170e7e21 */ /* 0x000fe20008010000 */
[----:B------:R-:W-:Y:S01]  /*4720*/  FADD.FTZ R8, R30, -UR13 ;  /* 0x8000000d1e087e21 */ /* 0x000fe20008010000 */
[----:B------:R-:W-:Y:S01]  /*4730*/  FADD.FTZ R31, R31, -UR13 ;  /* 0x8000000d1f1f7e21 */ /* 0x000fe20008010000 */
[----:B------:R-:W-:Y:S01]  /*4740*/  FMUL.FTZ R6, R11, UR10 ;  /* 0x0000000a0b067c20 */ /* 0x000fe20008410000 */
        /* <DEDUP_REMOVED lines=8> */
[----:B------:R-:W-:Y:S01]  /*47d0*/  ISETP.GE.U32.AND P1, PT, R82, UR14, PT ;  /* 0x0000000e52007c0c */ /* 0x000fe2000bf26070 */
[----:B------:R-:W-:Y:S01]  /*47e0*/  FMUL.FTZ R10, R31, UR10 ;  /* 0x0000000a1f0a7c20 */ /* 0x000fe20008410000 */
[----:B------:R-:W-:Y:S01]  /*47f0*/  ISETP.GE.U32.AND P3, PT, R81, UR14, PT ;  /* 0x0000000e51007c0c */ /* 0x000fe2000bf66070 */
[--C-:B------:R-:W-:Y:S01]  /*4800*/  FFMA.FTZ R39, R36, R3, R37.reuse ;  /* 0x0000000324277223 */ /* 0x100fe20000010025 */
[----:B------:R-:W-:Y:S01]  /*4810*/  ISETP.GE.U32.AND P4, PT, R80, UR14, PT ;  /* 0x0000000e50007c0c */ /* 0x000fe2000bf86070 */
[C-C-:B------:R-:W-:Y:S01]  /*4820*/  FFMA.FTZ R42, R36.reuse, R6, R37.reuse ;  /* 0x00000006242a7223 */ /* 0x140fe20000010025 */
[----:B------:R-:W-:Y:S01]  /*4830*/  ISETP.GE.U32.AND P2, PT, R79, UR14, PT ;  /* 0x0000000e4f007c0c */ /* 0x000fe2000bf46070 */
[C-C-:B------:R-:W-:Y:S01]  /*4840*/  FFMA.FTZ R27, R36.reuse, R29, R37.reuse ;  /* 0x0000001d241b7223 */ /* 0x140fe20000010025 */
[C-C-:B------:R-:W-:Y:S01]  /*4850*/  FFMA.FTZ R28, R36.reuse, R30, R37.reuse ;  /* 0x0000001e241c7223 */ /* 0x140fe20000010025 */
[C-C-:B------:R-:W-:Y:S01]  /*4860*/  FFMA.FTZ R23, R36.reuse, R19, R37.reuse ;  /* 0x0000001324177223 */ /* 0x140fe20000010025 */
[C-C-:B------:R-:W-:Y:S01]  /*4870*/  FFMA.FTZ R26, R36.reuse, R22, R37.reuse ;  /* 0x00000016241a7223 */ /* 0x140fe20000010025 */
[C-C-:B------:R-:W-:Y:S01]  /*4880*/  FFMA.FTZ R15, R36.reuse, R11, R37.reuse ;  /* 0x0000000b240f7223 */ /* 0x140fe20000010025 */
[C-C-:B------:R-:W-:Y:S01]  /*4890*/  FFMA.FTZ R18, R36.reuse, R14, R37.reuse ;  /* 0x0000000e24127223 */ /* 0x140fe20000010025 */
[--C-:B------:R-:W-:Y:S01]  /*48a0*/  FFMA.FTZ R9, R36, R8, R37.reuse ;  /* 0x0000000824097223 */ /* 0x100fe20000010025 */
[----:B------:R-:W-:Y:S01]  /*48b0*/  ISETP.GE.U32.AND P0, PT, R78, UR14, PT ;  /* 0x0000000e4e007c0c */ /* 0x000fe2000bf06070 */
[----:B------:R-:W-:Y:S01]  /*48c0*/  FFMA.FTZ R36, R36, R10, R37 ;  /* 0x0000000a24247223 */ /* 0x000fe20000010025 */
        /* <DEDUP_REMOVED lines=23> */
.L_x_1241:
        /* <DEDUP_REMOVED lines=17> */
.L_x_1243:
[----:B------:R-:W-:Y:S05]  /*4b50*/  BSYNC.RECONVERGENT B0 ;  /* 0x0000000000007941 */ /* 0x000fea0003800200 */
.L_x_1242:
[----:B------:R-:W-:Y:S05]  /*4b60*/  BRA.U !UP0, `(.L_x_1244) ;  /* 0x0000000108487547 */ /* 0x000fea000b800000 */
[----:B------:R-:W-:Y:S01]  /*4b70*/  FFMA.FTZ R29, R56, R29, R34 ;  /* 0x0000001d381d7223 */ /* 0x000fe20000010022 */
[----:B------:R-:W-:-:S03]  /*4b80*/  FFMA.FTZ R30, R57, R30, R35 ;  /* 0x0000001e391e7223 */ /* 0x000fc60000010023 */
[----:B------:R-:W-:Y:S01]  /*4b90*/  FMUL.FTZ R2, R29, -1.4426950216293334961 ;  /* 0xbfb8aa3b1d027820 */ /* 0x000fe20000410000 */
[----:B0-----:R-:W-:-:S05]  /*4ba0*/  FMUL.FTZ R4, R30, -1.4426950216293334961 ;  /* 0xbfb8aa3b1e047820 */ /* 0x001fca0000410000 */
        /* <DEDUP_REMOVED lines=14> */
.L_x_1244:
[----:B------:R-:W-:Y:S01]  /*4c90*/  BSSY.RECONVERGENT B0, `(.L_x_1245) ;  /* 0x0000011000007945 */ /* 0x000fe20003800200 */
[----:B0-----:R-:W-:Y:S01]  /*4ca0*/  FFMA.FTZ R6, R56, R16, -R27 ;  /* 0x0000001038067223 */ /* 0x001fe2000001081b */
        /* <DEDUP_REMOVED lines=15> */
.L_x_1246:
[----:B------:R-:W-:Y:S05]  /*4da0*/  BSYNC.RECONVERGENT B0 ;  /* 0x0000000000007941 */ /* 0x000fea0003800200 */
.L_x_1245:
        /* <DEDUP_REMOVED lines=19> */
.L_x_1247:
        /* <DEDUP_REMOVED lines=17> */
.L_x_1249:
[----:B------:R-:W-:Y:S05]  /*4ff0*/  BSYNC.RECONVERGENT B0 ;  /* 0x0000000000007941 */ /* 0x000fea0003800200 */
.L_x_1248:
        /* <DEDUP_REMOVED lines=19> */
.L_x_1250:
[----:B------:R-:W-:Y:S01]  /*5130*/  BSSY.RECONVERGENT B0, `(.L_x_1251) ;  /* 0x0000011000007945 */ /* 0x000fe20003800200 */
[----:B------:R-:W-:Y:S01]  /*5140*/  FFMA.FTZ R15, R56, R24, -R15 ;  /* 0x00000018380f7223 */ /* 0x000fe2000001080f */
[----:B0-----:R-:W-:Y:S02]  /*5150*/  FFMA.FTZ R7, R57, R25, -R18 ;  /* 0x0000001939077223 */ /* 0x001fe40000010812 */
        /* <DEDUP_REMOVED lines=14> */
.L_x_1252:
[----:B------:R-:W-:Y:S05]  /*5240*/  BSYNC.RECONVERGENT B0 ;  /* 0x0000000000007941 */ /* 0x000fea0003800200 */
.L_x_1251:
        /* <DEDUP_REMOVED lines=19> */
.L_x_1253:
        /* <DEDUP_REMOVED lines=8> */
[----:B------:R-:W-:Y:S01]  /*5400*/  MOV R91, R93 ;  /* 0x0000005d005b7202 */ /* 0x000fe20000000f00 */
[----:B------:R-:W2:Y:S01]  /*5410*/  LDCU.64 UR14, c[0x0][0x380] ;  /* 0x00007000ff0e77ac */ /* 0x000ea20008000a00 */
[----:B0-----:R-:W-:Y:S02]  /*5420*/  IMAD R3, R0, UR6, RZ ;  /* 0x0000000600037c24 */ /* 0x001fe4000f8e02ff */
[----:B------:R-:W-:-:S04]  /*5430*/  IMAD.WIDE.U32 R90, R78, UR6, R90 ;  /* 0x000000064e5a7c25 */ /* 0x000fc8000f8e005a */
[----:B------:R-:W-:Y:S01]  /*5440*/  IMAD R3, R78, UR7, R3 ;  /* 0x000000074e037c24 */ /* 0x000fe2000f8e0203 */
[----:B--2---:R-:W-:-:S04]  /*5450*/  LEA R2, P0, R90, UR14, 0x2 ;  /* 0x0000000e5a027c11 */ /* 0x004fc8000f8010ff */
[----:B------:R-:W-:-:S04]  /*5460*/  IADD3 R3, PT, PT, R91, R3, RZ ;  /* 0x000000035b037210 */ /* 0x000fc80007ffe0ff */
[----:B------:R-:W-:-:S05]  /*5470*/  LEA.HI.X R3, R90, UR15, R3, 0x2, P0 ;  /* 0x0000000f5a037c11 */ /* 0x000fca00080f1403 */
[----:B------:R0:W-:Y:S02]  /*5480*/  STG.E.64 desc[UR8][R2.64], R4 ;  /* 0x0000000402007986 */ /* 0x0001e4000c101b08 */
.L_x_1255:
[----:B------:R-:W-:Y:S05]  /*5490*/  BSYNC.RECONVERGENT B0 ;  /* 0x0000000000007941 */ /* 0x000fea0003800200 */
.L_x_1254:
[----:B------:R-:W-:Y:S02]  /*54a0*/  IADD3 R73, PT, PT, R70, R73, RZ ;  /* 0x0000004946497210 */ /* 0x000fe40007ffe0ff */
[----:B------:R-:W-:Y:S02]  /*54b0*/  IADD3 R74, PT, PT, R74, 0x1, RZ ;  /* 0x000000014a4a7810 */ /* 0x000fe40007ffe0ff */
[----:B------:R-:W-:-:S13]  /*54c0*/  ISETP.GE.AND P0, PT, R73, UR4, PT ;  /* 0x0000000449007c0c */ /* 0x000fda000bf06270 */
[----:B------:R-:W-:Y:S05]  /*54d0*/  @!P0 BRA `(.L_x_1256) ;  /* 0xffffffac00a48947 */ /* 0x000fea000383ffff */
.L_x_1213:
[----:B0-----:R-:W0:Y:S01]  /*54e0*/  LDC R4, c[0x0][0x370] ;  /* 0x0000dc00ff047b82 */ /* 0x001e220000000800 */
[----:B------:R-:W-:Y:S01]  /*54f0*/  ISETP.NE.AND P2, PT, R72, RZ, PT ;  /* 0x000000ff4800720c */ /* 0x000fe20003f45270 */
[----:B------:R-:W-:Y:S06]  /*5500*/  BSSY.RECONVERGENT B0, `(.L_x_1257) ;  /* 0x0000011000007945 */ /* 0x000fec0003800200 */
[----:B------:R-:W2:Y:S08]  /*5510*/  LDC R7, c[0x0][0x374] ;  /* 0x0000dd00ff077b82 */ /* 0x000eb00000000800 */
[----:B------:R-:W4:Y:S01]  /*5520*/  LDC.64 R2, c[0x0][0x3c8] ;  /* 0x0000f200ff027b82 */ /* 0x000f220000000a00 */
[----:B0-----:R-:W-:-:S02]  /*5530*/  IADD3 R5, PT, PT, R4, -0x1, RZ ;  /* 0xffffffff04057810 */ /* 0x001fc40007ffe0ff */
[----:B------:R-:W-:Y:S02]  /*5540*/  ISETP.NE.AND P1, PT, R4, 0x1, PT ;  /* 0x000000010400780c */ /* 0x000fe40003f25270 */
[----:B--2---:R-:W-:-:S04]  /*5550*/  IADD3 R0, PT, PT, R7, -0x1, RZ ;  /* 0xffffffff07007810 */ /* 0x004fc80007ffe0ff */
[----:B------:R-:W-:Y:S02]  /*5560*/  ISETP.NE.AND P0, PT, R71, R0, PT ;  /* 0x000000004700720c */ /* 0x000fe40003f05270 */
[----:B------:R-:W-:Y:S02]  /*5570*/  SHF.L.U32 R0, R7, 0x1, RZ ;  /* 0x0000000107007819 */ /* 0x000fe400000006ff */
[----:B------:R-:W-:Y:S02]  /*5580*/  ISETP.NE.OR P0, PT, R5, UR11, P0 ;  /* 0x0000000b05007c0c */ /* 0x000fe40008705670 */
[----:B------:R-:W-:-:S05]  /*5590*/  SEL R5, R0, RZ, P1 ;  /* 0x000000ff00057207 */ /* 0x000fca0000800000 */
[----:B----4-:R-:W-:Y:S01]  /*55a0*/  IMAD.WIDE.U32 R2, R5, 0x4, R2 ;  /* 0x0000000405027825 */ /* 0x010fe200078e0002 */
[----:B------:R-:W-:Y:S06]  /*55b0*/  @P2 BRA `(.L_x_1258) ;  /* 0x0000000000142947 */ /* 0x000fec0003800000 */
[----:B------:R-:W-:Y:S01]  /*55c0*/  HFMA2 R5, -RZ, RZ, 0, 5.9604644775390625e-08 ;  /* 0x00000001ff057431 */ /* 0x000fe200000001ff */
[----:B------:R-:W-:Y:S06]  /*55d0*/  MEMBAR.ALL.GPU ;  /* 0x0000000000007992 */ /* 0x000fec000000a000 */
[----:B------:R-:W-:-:S00]  /*55e0*/  ERRBAR ;  /* 0x00000000000079ab */ /* 0x000fc00000000000 */
[----:B------:R-:W-:Y:S06]  /*55f0*/  CGAERRBAR ;  /* 0x00000000000075ab */ /* 0x000fec0000000000 */
[----:B------:R0:W-:Y:S02]  /*5600*/  REDG.E.ADD.S32.STRONG.GPU desc[UR8][R2.64], R5 ;  /* 0x000000050200798e */ /* 0x0001e4000c12e308 */
.L_x_1258:
[----:B------:R-:W-:Y:S05]  /*5610*/  BSYNC.RECONVERGENT B0 ;  /* 0x0000000000007941 */ /* 0x000fea0003800200 */
.L_x_1257:
[----:B------:R-:W-:Y:S05]  /*5620*/  @P0 EXIT ;  /* 0x000000000000094d */ /* 0x000fea0003800000 */
[----:B------:R-:W-:Y:S05]  /*5630*/  @P2 BRA `(.L_x_1259) ;  /* 0x0000000000202947 */ /* 0x000fea0003800000 */
[----:B------:R-:W-:-:S05]  /*5640*/  IMAD R0, R4, R7, RZ ;  /* 0x0000000704007224 */ /* 0x000fca00078e02ff */
[----:B------:R-:W-:-:S13]  /*5650*/  ISETP.NE.AND P0, PT, R0, -0x1, PT ;  /* 0xffffffff0000780c */ /* 0x000fda0003f05270 */
[----:B------:R-:W-:Y:S05]  /*5660*/  @!P0 BRA `(.L_x_1259) ;  /* 0x0000000000148947 */ /* 0x000fea0003800000 */
.L_x_1260:
[----:B0-----:R-:W2:Y:S04]  /*5670*/  LDG.E.STRONG.GPU R5, desc[UR8][R2.64] ;  /* 0x0000000802057981 */ /* 0x001ea8000c1ef900 */
[----:B--2---:R-:W-:Y:S01]  /*5680*/  CCTL.IVALL ;  /* 0x00000000ff00798f */ /* 0x004fe20002000000 */
[----:B------:R-:W-:Y:S05]  /*5690*/  YIELD ;  /* 0x0000000000007946 */ /* 0x000fea0003800000 */
[----:B------:R-:W-:-:S13]  /*56a0*/  ISETP.NE.AND P0, PT, R5, R0, PT ;  /* 0x000000000500720c */ /* 0x000fda0003f05270 */
[----:B------:R-:W-:Y:S05]  /*56b0*/  @P0 BRA `(.L_x_1260) ;  /* 0xfffffffc00ec0947 */ /* 0x000fea000383ffff */
.L_x_1259:
[----:B------:R-:W-:Y:S05]  /*56c0*/  WARPSYNC.ALL ;  /* 0x0000000000007948 */ /* 0x000fea0003800000 */
[----:B0-----:R-:W0:Y:S08]  /*56d0*/  LDC.64 R4, c[0x0][0x3f8] ;  /* 0x0000fe00ff047b82 */ /* 0x001e300000000a00 */
        /* <DEDUP_REMOVED lines=49> */
[----:B------:R-:W2:Y:S01]  /*59f0*/  LDCU.64 UR6, c[0x0][0x390] ;  /* 0x00007200ff0677ac */ /* 0x000ea20008000a00 */
[----:B------:R-:W-:Y:S02]  /*5a00*/  LOP3.LUT R9, R9, 0x3, RZ, 0xc0, !PT ;  /* 0x0000000309097812 */ /* 0x000fe400078ec0ff */
[--C-:B------:R-:W-:Y:S01]  /*5a10*/  SHF.L.U64.HI R22, R72, 0x3, R73.reuse ;  /* 0x0000000348167819 */ /* 0x100fe20000010249 */
[----:B------:R-:W4:Y:S01]  /*5a20*/  LDCU.64 UR10, c[0x0][0x388] ;  /* 0x00007100ff0a77ac */ /* 0x000f220008000a00 */
[----:B------:R-:W-:Y:S01]  /*5a30*/  SHF.L.U32 R29, R5, 0x2, RZ ;  /* 0x00000002051d7819 */ /* 0x000fe200000006ff */
[----:B------:R-:W-:Y:S01]  /*5a40*/  IMAD.WIDE.U32 R6, R9, 0x280, R72 ;  /* 0x0000028009067825 */ /* 0x000fe200078e0048 */
[----:B------:R-:W-:-:S02]  /*5a50*/  SHF.L.U64.HI R31, R3, 0x2, R0 ;  /* 0x00000002031f7819 */ /* 0x000fc40000010200 */
[----:B------:R-:W-:Y:S02]  /*5a60*/  SHF.L.U64.HI R27, R28, 0x2, R33 ;  /* 0x000000021c1b7819 */ /* 0x000fe40000010221 */
[C---:B0-----:R-:W-:Y:S01]  /*5a70*/  LEA R25, P1, R72.reuse, UR4, 0x2 ;  /* 0x0000000448197c11 */ /* 0x041fe2000f8210ff */
[----:B------:R-:W-:Y:S01]  /*5a80*/  UMOV UR4, URZ ;  /* 0x000000ff00047c82 */ /* 0x000fe20008000000 */
[----:B--2---:R-:W-:Y:S02]  /*5a90*/  IADD3 R23, P2, PT, R21, UR6, RZ ;  /* 0x0000000615177c10 */ /* 0x004fe4000ff5e0ff */
[----:B------:R-:W-:Y:S02]  /*5aa0*/  LEA.HI.X R26, R72, UR5, R73, 0x2, P1 ;  /* 0x00000005481a7c11 */ /* 0x000fe400088f1449 */
[----:B------:R-:W-:Y:S02]  /*5ab0*/  IADD3 R73, PT, PT, R7, UR4, RZ ;  /* 0x0000000407497c10 */ /* 0x000fe4000fffe0ff */
[----:B------:R-:W-:Y:S01]  /*5ac0*/  MOV R72, R6 ;  /* 0x0000000600487202 */ /* 0x000fe20000000f00 */
[----:B------:R-:W-:Y:S01]  /*5ad0*/  IMAD.WIDE.U32 R6, R4, 0x4, RZ ;  /* 0x0000000404067825 */ /* 0x000fe200078e00ff */
[----:B------:R-:W-:-:S02]  /*5ae0*/  IADD3.X R24, PT, PT, R22, UR7, RZ, P2, !PT ;  /* 0x0000000716187c10 */ /* 0x000fc400097fe4ff */
[----:B----4-:R-:W-:Y:S02]  /*5af0*/  IADD3 R21, P1, PT, R21, UR10, RZ ;  /* 0x0000000a15157c10 */ /* 0x010fe4000ff3e0ff */
[----:B------:R-:W-:Y:S02]  /*5b00*/  IADD3 R2, P2, PT, RZ, -R9, RZ ;  /* 0x80000009ff027210 */ /* 0x000fe40007f5e0ff */
[----:B------:R-:W-:Y:S02]  /*5b10*/  IADD3.X R22, PT, PT, R22, UR11, RZ, P1, !PT ;  /* 0x0000000b16167c10 */ /* 0x000fe40008ffe4ff */
[----:B------:R-:W-:Y:S02]  /*5b20*/  IADD3 R29, PT, PT, R7, R29, RZ ;  /* 0x0000001d071d7210 */ /* 0x000fe40007ffe0ff */
[----:B------:R-:W-:-:S07]  /*5b30*/  IADD3.X R20, PT, PT, RZ, -0x1, RZ, P2, !PT ;  /* 0xffffffffff147810 */ /* 0x000fce00017fe4ff */
.L_x_1263:
        /* <DEDUP_REMOVED lines=10> */
[----:B------:R-:W5:Y:S04]  /*5be0*/  LDG.E R18, desc[UR8][R12.64] ;  /* 0x000000080c127981 */ /* 0x000f68000c1e1900 */
[----:B------:R-:W5:Y:S01]  /*5bf0*/  LDG.E R19, desc[UR8][R14.64] ;  /* 0x000000080e137981 */ /* 0x000f62000c1e1900 */
[----:B0-----:R-:W-:-:S02]  /*5c00*/  MOV R10, R23 ;  /* 0x00000017000a7202 */ /* 0x001fc40000000f00 */
[----:B----4-:R-:W-:Y:S02]  /*5c10*/  MOV R8, R21 ;  /* 0x0000001500087202 */ /* 0x010fe40000000f00 */
        /* <DEDUP_REMOVED lines=13> */
[----:B-----5:R0:W-:Y:S01]  /*5cf0*/  STG.E.64 desc[UR8][R10.64], R18 ;  /* 0x000000120a007986 */ /* 0x0201e2000c101b08 */
[----:B------:R-:W-:Y:S05]  /*5d00*/  @P1 BRA `(.L_x_1263) ;  /* 0xfffffffc008c1947 */ /* 0x000fea000383ffff */
.L_x_1262:
[----:B------:R-:W-:Y:S05]  /*5d10*/  BSYNC.RECONVERGENT B0 ;  /* 0x0000000000007941 */ /* 0x000fea0003800200 */
.L_x_1261:
[----:B------:R-:W-:Y:S05]  /*5d20*/  @!P0 EXIT ;  /* 0x000000000000894d */ /* 0x000fea0003800000 */
[----:B------:R-:W-:Y:S01]  /*5d30*/  SHF.L.U64.HI R37, R28, 0x2, R33 ;  /* 0x000000021c257819 */ /* 0x000fe20000010221 */
[----:B------:R-:W2:Y:S01]  /*5d40*/  LDCU.64 UR4, c[0x0][0x3d8] ;  /* 0x00007b00ff0477ac */ /* 0x000ea20008000a00 */
[C---:B------:R-:W-:Y:S02]  /*5d50*/  SHF.L.U64.HI R31, R4.reuse, 0x2, R5 ;  /* 0x00000002041f7819 */ /* 0x040fe40000010205 */
[----:B------:R-:W-:Y:S01]  /*5d60*/  SHF.L.U32 R29, R4, 0x2, RZ ;  /* 0x00000002041d7819 */ /* 0x000fe200000006ff */
[----:B------:R-:W4:Y:S01]  /*5d70*/  LDCU.64 UR6, c[0x0][0x388] ;  /* 0x00007100ff0677ac */ /* 0x000f220008000a00 */
[----:B------:R-:W-:Y:S02]  /*5d80*/  SHF.L.U32 R39, R28, 0x2, RZ ;  /* 0x000000021c277819 */ /* 0x000fe400000006ff */
[C---:B------:R-:W-:Y:S01]  /*5d90*/  SHF.L.U64.HI R33, R3.reuse, 0x2, R0 ;  /* 0x0000000203217819 */ /* 0x040fe20000010200 */
[----:B------:R-:W0:Y:S01]  /*5da0*/  LDCU.64 UR10, c[0x0][0x390] ;  /* 0x00007200ff0a77ac */ /* 0x000e220008000a00 */
[----:B------:R-:W-:-:S07]  /*5db0*/  SHF.L.U32 R35, R3, 0x2, RZ ;  /* 0x0000000203237819 */ /* 0x000fce00000006ff */
.L_x_1264:
[C---:B0-----:R-:W-:Y:S02]  /*5dc0*/  SHF.L.U32 R16, R72.reuse, 0x2, RZ ;  /* 0x0000000248107819 */ /* 0x041fe400000006ff */
[----:B------:R-:W-:Y:S02]  /*5dd0*/  SHF.L.U64.HI R2, R72, 0x2, R73 ;  /* 0x0000000248027819 */ /* 0x000fe40000010249 */
[----:B--2---:R-:W-:-:S04]  /*5de0*/  IADD3 R4, P0, PT, R16, UR4, RZ ;  /* 0x0000000410047c10 */ /* 0x004fc8000ff1e0ff */
[----:B------:R-:W-:Y:S02]  /*5df0*/  IADD3.X R5, PT, PT, R2, UR5, RZ, P0, !PT ;  /* 0x0000000502057c10 */ /* 0x000fe400087fe4ff */
[C---:B------:R-:W-:Y:S02]  /*5e00*/  IADD3 R6, P0, PT, R4.reuse, R35, RZ ;  /* 0x0000002304067210 */ /* 0x040fe40007f1e0ff */
[C---:B-1----:R-:W-:Y:S01]  /*5e10*/  IADD3 R10, P1, PT, R4.reuse, R39, RZ ;  /* 0x00000027040a7210 */ /* 0x042fe20007f3e0ff */
[----:B------:R0:W2:Y:S01]  /*5e20*/  LDG.E R18, desc[UR8][R4.64] ;  /* 0x0000000804127981 */ /* 0x0000a2000c1e1900 */
[C---:B------:R-:W-:Y:S02]  /*5e30*/  IADD3.X R7, PT, PT, R5.reuse, R33, RZ, P0, !PT ;  /* 0x0000002105077210 */ /* 0x040fe400007fe4ff */
[----:B------:R-:W-:Y:S02]  /*5e40*/  IADD3 R8, P0, PT, R4, R29, RZ ;  /* 0x0000001d04087210 */ /* 0x000fe40007f1e0ff */
[C---:B------:R-:W-:Y:S01]  /*5e50*/  IADD3.X R11, PT, PT, R5.reuse, R37, RZ, P1, !PT ;  /* 0x00000025050b7210 */ /* 0x040fe20000ffe4ff */
[----:B------:R5:W2:Y:S01]  /*5e60*/  LDG.E R19, desc[UR8][R6.64] ;  /* 0x0000000806137981 */ /* 0x000aa2000c1e1900 */
[----:B------:R-:W-:-:S03]  /*5e70*/  IADD3.X R9, PT, PT, R5, R31, RZ, P0, !PT ;  /* 0x0000001f05097210 */ /* 0x000fc600007fe4ff */
[----:B------:R-:W3:Y:S04]  /*5e80*/  LDG.E R21, desc[UR8][R10.64] ;  /* 0x000000080a157981 */ /* 0x000ee8000c1e1900 */
[----:B------:R1:W3:Y:S01]  /*5e90*/  LDG.E R20, desc[UR8][R8.64] ;  /* 0x0000000808147981 */ /* 0x0002e2000c1e1900 */
[C---:B------:R-:W-:Y:S02]  /*5ea0*/  SHF.L.U32 R27, R72.reuse, 0x3, RZ ;  /* 0x00000003481b7819 */ /* 0x040fe400000006ff */
[----:B------:R-:W-:Y:S02]  /*5eb0*/  SHF.L.U64.HI R73, R72, 0x3, R73 ;  /* 0x0000000348497819 */ /* 0x000fe40000010249 */
[----:B------:R-:W-:Y:S02]  /*5ec0*/  LOP3.LUT R14, R27, 0xfffffff8, RZ, 0xc0, !PT ;  /* 0xfffffff81b0e7812 */ /* 0x000fe400078ec0ff */
[----:B------:R-:W-:-:S02]  /*5ed0*/  LOP3.LUT R16, R16, 0xfffffffc, RZ, 0xc0, !PT ;  /* 0xfffffffc10107812 */ /* 0x000fc400078ec0ff */
[C---:B----4-:R-:W-:Y:S02]  /*5ee0*/  IADD3 R12, P0, PT, R14.reuse, UR6, RZ ;  /* 0x000000060e0c7c10 */ /* 0x050fe4000ff1e0ff */
[----:B0-----:R-:W-:Y:S02]  /*5ef0*/  LOP3.LUT R4, R73, 0x3, RZ, 0xc0, !PT ;  /* 0x0000000349047812 */ /* 0x001fe400078ec0ff */
[----:B------:R-:W-:Y:S02]  /*5f00*/  IADD3 R14, P1, PT, R14, UR10, RZ ;  /* 0x0000000a0e0e7c10 */ /* 0x000fe4000ff3e0ff */
[----:B------:R-:W-:Y:S02]  /*5f10*/  LOP3.LUT R2, R2, 0x3, RZ, 0xc0, !PT ;  /* 0x0000000302027812 */ /* 0x000fe400078ec0ff */
[----:B------:R-:W-:Y:S02]  /*5f20*/  IADD3 R16, P2, PT, R16, UR4, RZ ;  /* 0x0000000410107c10 */ /* 0x000fe4000ff5e0ff */
[----:B------:R-:W-:-:S02]  /*5f30*/  IADD3.X R13, PT, PT, R4, UR7, RZ, P0, !PT ;  /* 0x00000007040d7c10 */ /* 0x000fc400087fe4ff */
[----:B------:R-:W-:Y:S02]  /*5f40*/  IADD3.X R15, PT, PT, R4, UR11, RZ, P1, !PT ;  /* 0x0000000b040f7c10 */ /* 0x000fe40008ffe4ff */
[----:B------:R-:W-:Y:S02]  /*5f50*/  IADD3.X R17, PT, PT, R2, UR5, RZ, P2, !PT ;  /* 0x0000000502117c10 */ /* 0x000fe400097fe4ff */
[C---:B------:R-:W-:Y:S02]  /*5f60*/  IADD3 R4, P0, PT, R16.reuse, R35, RZ ;  /* 0x0000002310047210 */ /* 0x040fe40007f1e0ff */
[C---:B-----5:R-:W-:Y:S02]  /*5f70*/  IADD3 R6, P1, PT, R16.reuse, R29, RZ ;  /* 0x0000001d10067210 */ /* 0x060fe40007f3e0ff */
[----:B-1----:R-:W-:Y:S02]  /*5f80*/  IADD3 R8, P2, PT, R16, R39, RZ ;  /* 0x0000002710087210 */ /* 0x002fe40007f5e0ff */
[----:B------:R-:W-:-:S02]  /*5f90*/  IADD3.X R5, PT, PT, R17, R33, RZ, P0, !PT ;  /* 0x0000002111057210 */ /* 0x000fc400007fe4ff */
[C---:B------:R-:W-:Y:S02]  /*5fa0*/  IADD3.X R7, PT, PT, R17.reuse, R31, RZ, P1, !PT ;  /* 0x0000001f11077210 */ /* 0x040fe40000ffe4ff */
[----:B------:R-:W-:Y:S01]  /*5fb0*/  IADD3.X R9, PT, PT, R17, R37, RZ, P2, !PT ;  /* 0x0000002511097210 */ /* 0x000fe200017fe4ff */
[----:B--2---:R0:W-:Y:S04]  /*5fc0*/  STG.E.64 desc[UR8][R12.64], R18 ;  /* 0x000000120c007986 */ /* 0x0041e8000c101b08 */
[----:B---3--:R1:W-:Y:S04]  /*5fd0*/  STG.E.64 desc[UR8][R14.64], R20 ;  /* 0x000000140e007986 */ /* 0x0083e8000c101b08 */
        /* <DEDUP_REMOVED lines=48> */
.L_x_1265:
        /* <DEDUP_REMOVED lines=10> */
.L_x_4904:


//--------------------- .text._Z35group_norm_nhwc_bwd_one_pass_kernelI11Fp32IOFp32WLi128ELi160ELi640EEv26Group_norm_nhwc_bwd_params --------------------------
	.section	.text._Z35group_norm_nhwc_bwd_one_pass_kernelI11Fp32IOFp32WLi128ELi160ELi640EEv26Group_norm_nhwc_bwd_params,"ax",@progbits
	.align	128
        .global         _Z35group_norm_nhwc_bwd_one_pass_kernelI11Fp32IOFp32WLi128ELi160ELi640EEv26Group_norm_nhwc_bwd_params
        .type           _Z35group_norm_nhwc_bwd_one_pass_kernelI11Fp32IOFp32WLi128ELi160ELi640EEv26Group_norm_nhwc_bwd_params,@function
        .size           _Z35group_norm_nhwc_bwd_one_pass_kernelI11Fp32IOFp32WLi128ELi160ELi640EEv26Group_norm_nhwc_bwd_params,(.L_x_4905 - _Z35group_norm_nhwc_bwd_one_pass_kernelI11Fp32IOFp32WLi128ELi160ELi640EEv26Group_norm_nhwc_bwd_params)
        .other          _Z35group_norm_nhwc_bwd_one_pass_kernelI11Fp32IOFp32WLi128ELi160ELi640EEv26Group_norm_nhwc_bwd_params,@"STO_CUDA_ENTRY STV_DEFAULT"
_Z35group_norm_nhwc_bwd_one_pass_kernelI11Fp32IOFp32WLi128ELi160ELi640EEv26Group_norm_nhwc_bwd_params:
.text._Z35group_norm_nhwc_bwd_one_pass_kernelI11Fp32IOFp32WLi128ELi160ELi640EEv26Group_norm_nhwc_bwd_params:
        /* <DEDUP_REMOVED lines=10> */
[----:B------:R-:W-:-:S04]  /*00a0*/  UMOV UR4, URZ ;  /* 0x000000ff00047c82 */ /* 0x000fc80008000000 */
        /* <DEDUP_REMOVED lines=9> */
.L_x_1333:
[----:B0-----:R-:W0:Y:S01]  /*0140*/  LDC R6, c[0x0][0x410] ;  /* 0x00010400ff067b82 */ /* 0x001e220000000800 */
[----:B------:R-:W1:Y:S01]  /*0150*/  LDCU.128 UR16, c[0x0][0x400] ;  /* 0x00008000ff1077ac */ /* 0x000e620008000c00 */
[----:B------:R-:W-:Y:S01]  /*0160*/  ISETP.LE.AND P3, PT, RZ, UR5, PT ;  /* 0x00000005ff007c0c */ /* 0x000fe2000bf63270 */
[----:B------:R-:W2:Y:S05]  /*0170*/  LDCU.U8 UR9, c[0x0][0x414] ;  /* 0x00008280ff0977ac */ /* 0x000eaa0008000000 */
[----:B------:R-:W3:Y:S08]  /*0180*/  S2UR UR8, SR_CTAID.X ;  /* 0x00000000000879c3 */ /* 0x000ef00000002500 */
[----:B------:R-:W3:Y:S01]  /*0190*/  LDC R21, c[0x0][0x41c] ;  /* 0x00010700ff157b82 */ /* 0x000ee20000000800 */
[----:B------:R-:W-:-:S02]  /*01a0*/  CS2R R80, SRZ ;  /* 0x0000000000507805 */ /* 0x000fc4000001ff00 */
[----:B------:R-:W-:Y:S02]  /*01b0*/  CS2R R78, SRZ ;  /* 0x00000000004e7805 */ /* 0x000fe4000001ff00 */
[----:B------:R-:W-:Y:S02]  /*01c0*/  CS2R R76, SRZ ;  /* 0x00000000004c7805 */ /* 0x000fe4000001ff00 */
[----:B------:R-:W-:Y:S02]  /*01d0*/  CS2R R74, SRZ ;  /* 0x00000000004a7805 */ /* 0x000fe4000001ff00 */
[----:B------:R-:W-:Y:S02]  /*01e0*/  CS2R R70, SRZ ;  /* 0x0000000000467805 */ /* 0x000fe4000001ff00 */
[----:B------:R-:W-:Y:S02]  /*01f0*/  CS2R R72, SRZ ;  /* 0x0000000000487805 */ /* 0x000fe4000001ff00 */
[----:B------:R-:W-:-:S02]  /*0200*/  CS2R R68, SRZ ;  /* 0x0000000000447805 */ /* 0x000fc4000001ff00 */
[----:B0-----:R-:W-:Y:S02]  /*0210*/  IABS R5, R6 ;  /* 0x0000000600057213 */ /* 0x001fe40000000000 */
[----:B------:R-:W-:Y:S02]  /*0220*/  CS2R R66, SRZ ;  /* 0x0000000000427805 */ /* 0x000fe4000001ff00 */
[----:B------:R-:W-:Y:S02]  /*0230*/  CS2R R64, SRZ ;  /* 0x0000000000407805 */ /* 0x000fe4000001ff00 */
[----:B------:R-:W-:Y:S01]  /*0240*/  CS2R R62, SRZ ;  /* 0x00000000003e7805 */ /* 0x000fe2000001ff00 */
[----:B------:R-:W0:Y:S01]  /*0250*/  I2F.RP R0, R5 ;  /* 0x0000000500007306 */ /* 0x000e220000209400 */
[----:B------:R-:W-:Y:S02]  /*0260*/  CS2R R60, SRZ ;  /* 0x00000000003c7805 */ /* 0x000fe4000001ff00 */
[----:B------:R-:W-:-:S02]  /*0270*/  CS2R R58, SRZ ;  /* 0x00000000003a7805 */ /* 0x000fc4000001ff00 */
[----:B------:R-:W-:Y:S02]  /*0280*/  CS2R R56, SRZ ;  /* 0x0000000000387805 */ /* 0x000fe4000001ff00 */
[----:B------:R-:W-:Y:S01]  /*0290*/  CS2R R54, SRZ ;  /* 0x0000000000367805 */ /* 0x000fe2000001ff00 */
[----:B------:R-:W4:Y:S01]  /*02a0*/  LDCU.64 UR6, c[0x0][0x3b8] ;  /* 0x00007700ff0677ac */ /* 0x000f220008000a00 */
[----:B------:R-:W4:Y:S01]  /*02b0*/  LDC.64 R52, c[0x0][0x3a8] ;  /* 0x0000ea00ff347b82 */ /* 0x000f220000000a00 */
[----:B---3--:R-:W-:Y:S01]  /*02c0*/  IMAD R21, R21, UR8, R86 ;  /* 0x0000000815157c24 */ /* 0x008fe2000f8e0256 */
[----:B0-----:R-:W0:Y:S04]  /*02d0*/  MUFU.RCP R0, R0 ;  /* 0x0000000000007308 */ /* 0x001e280000001000 */
[----:B-1----:R-:W-:-:S02]  /*02e0*/  ISETP.GE.U32.AND P1, PT, R21, UR16, PT ;  /* 0x0000001015007c0c */ /* 0x002fc4000bf26070 */
[----:B------:R-:W-:Y:S02]  /*02f0*/  SHF.R.S32.HI R9, RZ, 0x1f, R21 ;  /* 0x0000001fff097819 */ /* 0x000fe40000011415 */
[----:B------:R-:W-:Y:S02]  /*0300*/  IADD3 R29, PT, PT, R21, 0x20, RZ ;  /* 0x00000020151d7810 */ /* 0x000fe40007ffe0ff */
[----:B------:R-:W-:Y:S02]  /*0310*/  ISETP.GE.AND.EX P1, PT, R9, UR17, PT, P1 ;  /* 0x0000001109007c0c */ /* 0x000fe4000bf26310 */
[----:B------:R-:W-:Y:S02]  /*0320*/  IADD3 R39, PT, PT, R21, 0x28, RZ ;  /* 0x0000002815277810 */ /* 0x000fe40007ffe0ff */
[----:B0-----:R-:W-:-:S09]  /*0330*/  IADD3 R2, PT, PT, R0, 0xffffffe, RZ ;  /* 0x0ffffffe00027810 */ /* 0x001fd20007ffe0ff */
[----:B------:R-:W0:Y:S01]  /*0340*/  @!P1 LDC.64 R12, c[0x0][0x3f8] ;  /* 0x0000fe00ff0c9b82 */ /* 0x000e220000000a00 */
[----:B------:R1:W3:Y:S07]  /*0350*/  F2I.FTZ.U32.TRUNC.NTZ R3, R2 ;  /* 0x0000000200037305 */ /* 0x0002ee000021f000 */
[----:B------:R-:W2:Y:S01]  /*0360*/  @!P1 LDC.64 R22, c[0x0][0x3a0] ;  /* 0x0000e800ff169b82 */ /* 0x000ea20000000a00 */
[----:B-1----:R-:W-:Y:S01]  /*0370*/  HFMA2 R2, -RZ, RZ, 0, 0 ;  /* 0x00000000ff027431 */ /* 0x002fe200000001ff */
[----:B---3--:R-:W-:-:S06]  /*0380*/  IADD3 R4, PT, PT, RZ, -R3, RZ ;  /* 0x80000003ff047210 */ /* 0x008fcc0007ffe0ff */
        /* <DEDUP_REMOVED lines=23> */
[----:B------:R-:W-:-:S02]  /*0500*/  ISETP.GE.U32.AND P2, PT, R7, UR16, PT ;  /* 0x0000001007007c0c */ /* 0x000fc4000bf46070 */
[----:B------:R-:W-:Y:S01]  /*0510*/  @!P0 IADD3 R3, PT, PT, -R3, RZ, RZ ;  /* 0x000000ff03038210 */ /* 0x000fe20007ffe1ff */
[----:B------:R-:W-:Y:S01]  /*0520*/  IMAD R2, R0, 0xa0, RZ ;  /* 0x000000a000027824 */ /* 0x000fe200078e02ff */
[----:B------:R-:W-:Y:S02]  /*0530*/  ISETP.GE.AND.EX P2, PT, R11, UR17, PT, P2 ;  /* 0x000000110b007c0c */ /* 0x000fe4000bf46320 */
[----:B------:R-:W-:Y:S02]  /*0540*/  SEL R3, R5, R3, !P4 ;  /* 0x0000000305037207 */ /* 0x000fe40006000000 */
[----:B------:R-:W-:Y:S02]  /*0550*/  IADD3 R5, PT, PT, R21, 0x10, RZ ;  /* 0x0000001015057810 */ /* 0x000fe40007ffe0ff */
[----:B------:R-:W-:Y:S02]  /*0560*/  IADD3 R90, P0, PT, R2, R85, RZ ;  /* 0x00000055025a7210 */ /* 0x000fe40007f1e0ff */
[----:B------:R-:W-:-:S02]  /*0570*/  SHF.R.S32.HI R4, RZ, 0x1f, R3 ;  /* 0x0000001fff047819 */ /* 0x000fc40000011403 */
[----:B------:R-:W-:Y:S02]  /*0580*/  ISETP.GE.U32.AND P3, PT, R5, UR16, PT ;  /* 0x0000001005007c0c */ /* 0x000fe4000bf66070 */
[----:B------:R-:W-:Y:S01]  /*0590*/  SHF.R.S32.HI R15, RZ, 0x1f, R5 ;  /* 0x0000001fff0f7819 */ /* 0x000fe20000011405 */
[----:B------:R-:W-:Y:S01]  /*05a0*/  IMAD R4, R4, UR18, RZ ;  /* 0x0000001204047c24 */ /* 0x000fe2000f8e02ff */
[----:B------:R-:W-:Y:S01]  /*05b0*/  LEA.HI.X.SX32 R91, R2, RZ, 0x1, P0 ;  /* 0x000000ff025b7211 */ /* 0x000fe200000f0eff */
[----:B------:R-:W3:Y:S01]  /*05c0*/  @!P2 LDC.64 R18, c[0x0][0x3f8] ;  /* 0x0000fe00ff12ab82 */ /* 0x000ee20000000a00 */
[----:B------:R-:W-:Y:S01]  /*05d0*/  ISETP.GE.AND.EX P3, PT, R15, UR17, PT, P3 ;  /* 0x000000110f007c0c */ /* 0x000fe2000bf66330 */
[C---:B------:R-:W-:Y:S01]  /*05e0*/  IMAD R93, R3.reuse, UR19, R4 ;  /* 0x00000013035d7c24 */ /* 0x040fe2000f8e0204 */
[----:B------:R-:W-:Y:S01]  /*05f0*/  LOP3.LUT R85, R84, 0xffff, RZ, 0xc0, !PT ;  /* 0x0000ffff54557812 */ /* 0x000fe200078ec0ff */
[----:B------:R-:W-:-:S04]  /*0600*/  IMAD.WIDE.U32 R90, R3, UR18, R90 ;  /* 0x00000012035a7c25 */ /* 0x000fc8000f8e005a */
[----:B0-----:R-:W-:Y:S01]  /*0610*/  @!P1 IMAD R2, R9, R12, RZ ;  /* 0x0000000c09029224 */ /* 0x001fe200078e02ff */
[----:B------:R-:W-:Y:S01]  /*0620*/  IADD3 R93, PT, PT, R91, R93, RZ ;  /* 0x0000005d5b5d7210 */ /* 0x000fe20007ffe0ff */
[----:B------:R-:W0:Y:S01]  /*0630*/  @!P2 LDC.64 R30, c[0x0][0x3a0] ;  /* 0x0000e800ff1eab82 */ /* 0x000e220000000a00 */
[----:B------:R-:W-:Y:S01]  /*0640*/  @!P1 MOV R92, R90 ;  /* 0x0000005a005c9202 */ /* 0x000fe20000000f00 */
[C---:B------:R-:W-:Y:S01]  /*0650*/  @!P1 IMAD R9, R21.reuse, R13, R2 ;  /* 0x0000000d15099224 */ /* 0x040fe200078e0202 */
[----:B------:R-:W-:-:S03]  /*0660*/  IADD3 R13, PT, PT, R21, 0x18, RZ ;  /* 0x00000018150d7810 */ /* 0x000fc60007ffe0ff */
[----:B------:R-:W-:Y:S01]  /*0670*/  @!P1 IMAD.WIDE.U32 R2, R21, R12, R92 ;  /* 0x0000000c15029225 */ /* 0x000fe200078e005c */
[----:B------:R-:W-:Y:S01]  /*0680*/  ISETP.GE.U32.AND P5, PT, R13, UR16, PT ;  /* 0x000000100d007c0c */ /* 0x000fe2000bfa6070 */
[----:B------:R-:W4:Y:S01]  /*0690*/  @!P3 LDC.64 R26, c[0x0][0x3f8] ;  /* 0x0000fe00ff1abb82 */ /* 0x000f220000000a00 */
[----:B------:R-:W-:Y:S02]  /*06a0*/  SHF.R.S32.HI R17, RZ, 0x1f, R13 ;  /* 0x0000001fff117819 */ /* 0x000fe4000001140d */
[----:B------:R-:W-:Y:S02]  /*06b0*/  @!P1 IADD3 R3, PT, PT, R3, R9, RZ ;  /* 0x0000000903039210 */ /* 0x000fe40007ffe0ff */
[C---:B------:R-:W-:Y:S01]  /*06c0*/  @!P1 SHF.L.U32 R9, R2.reuse, 0x2, RZ ;  /* 0x0000000202099819 */ /* 0x040fe200000006ff */
[----:B---3--:R-:W-:Y:S01]  /*06d0*/  @!P2 IMAD R6, R11, R18, RZ ;  /* 0x000000120b06a224 */ /* 0x008fe200078e02ff */
[----:B------:R-:W-:Y:S01]  /*06e0*/  ISETP.GE.AND.EX P5, PT, R17, UR17, PT, P5 ;  /* 0x0000001111007c0c */ /* 0x000fe2000bfa6350 */
[----:B------:R-:W3:Y:S01]  /*06f0*/  @!P2 LDC.64 R32, c[0x0][0x398] ;  /* 0x0000e600ff20ab82 */ /* 0x000ee20000000a00 */
[----:B------:R-:W-:Y:S01]  /*0700*/  @!P1 SHF.L.U64.HI R4, R2, 0x2, R3 ;  /* 0x0000000202049819 */ /* 0x000fe20000010203 */
[----:B------:R-:W-:Y:S01]  /*0710*/  @!P2 IMAD R19, R7, R19, R6 ;  /* 0x000000130713a224 */ /* 0x000fe200078e0206 */
[----:B--2---:R-:W-:-:S02]  /*0720*/  @!P1 IADD3 R10, P0, PT, R9, R22, RZ ;  /* 0x00000016090a9210 */ /* 0x004fc40007f1e0ff */
[----:B------:R-:W-:Y:S02]  /*0730*/  @!P2 MOV R2, R90 ;  /* 0x0000005a0002a202 */ /* 0x000fe40000000f00 */
[----:B------:R-:W-:Y:S01]  /*0740*/  @!P1 IADD3.X R11, PT, PT, R4, R23, RZ, P0, !PT ;  /* 0x00000017040b9210 */ /* 0x000fe200007fe4ff */
[----:B------:R-:W2:Y:S01]  /*0750*/  @!P3 LDC.64 R34, c[0x0][0x398] ;  /* 0x0000e600ff22bb82 */ /* 0x000ea20000000a00 */
[----:B------:R-:W-:Y:S02]  /*0760*/  @!P2 MOV R3, R93 ;  /* 0x0000005d0003a202 */ /* 0x000fe40000000f00 */
[----:B------:R-:W-:Y:S01]  /*0770*/  ISETP.NE.AND P0, PT, RZ, UR9, PT ;  /* 0x00000009ff007c0c */ /* 0x000fe2000bf05270 */
[----:B------:R-:W5:Y:S01]  /*0780*/  @!P1 LDG.E.64 R80, desc[UR12][R10.64] ;  /* 0x0000000c0a509981 */ /* 0x000f62000c1e1b00 */
[----:B-1----:R-:W-:Y:S01]  /*0790*/  @!P1 IADD3 R14, P4, PT, R9, R24, RZ ;  /* 0x00000018090e9210 */ /* 0x002fe20007f9e0ff */
[----:B------:R-:W-:Y:S02]  /*07a0*/  @!P2 IMAD.WIDE.U32 R2, R7, R18, R2 ;  /* 0x000000120702a225 */ /* 0x000fe400078e0002 */
[----:B------:R-:W1:Y:S02]  /*07b0*/  @!P3 LDC.64 R8, c[0x0][0x3a0] ;  /* 0x0000e800ff08bb82 */ /* 0x000e640000000a00 */
[----:B----4-:R-:W-:Y:S01]  /*07c0*/  @!P3 IMAD R6, R15, R26, RZ ;  /* 0x0000001a0f06b224 */ /* 0x010fe200078e02ff */
[----:B------:R-:W-:-:S02]  /*07d0*/  @!P2 IADD3 R3, PT, PT, R3, R19, RZ ;  /* 0x000000130303a210 */ /* 0x000fc40007ffe0ff */
[----:B------:R-:W-:Y:S01]  /*07e0*/  @!P1 IADD3.X R15, PT, PT, R4, R25, RZ, P4, !PT ;  /* 0x00000019040f9210 */ /* 0x000fe200027fe4ff */
[----:B------:R-:W-:Y:S01]  /*07f0*/  @!P3 IMAD R7, R5, R27, R6 ;  /* 0x0000001b0507b224 */ /* 0x000fe200078e0206 */
[C---:B------:R-:W-:Y:S01]  /*0800*/  @!P2 SHF.L.U32 R19, R2.reuse, 0x2, RZ ;  /* 0x000000020213a819 */ /* 0x040fe200000006ff */
[----:B------:R-:W4:Y:S01]  /*0810*/  @!P5 LDC.64 R36, c[0x0][0x3f8] ;  /* 0x0000fe00ff24db82 */ /* 0x000f220000000a00 */
[----:B------:R-:W-:Y:S01]  /*0820*/  @!P2 SHF.L.U64.HI R4, R2, 0x2, R3 ;  /* 0x000000020204a819 */ /* 0x000fe20000010203 */
[----:B------:R-:W5:Y:S01]  /*0830*/  @!P1 LDG.E.64 R78, desc[UR12][R14.64] ;  /* 0x0000000c0e4e9981 */ /* 0x000f62000c1e1b00 */
[----:B------:R-:W-:Y:S02]  /*0840*/  @!P3 MOV R2, R90 ;  /* 0x0000005a0002b202 */ /* 0x000fe40000000f00 */
[----:B------:R-:W-:Y:S02]  /*0850*/  @!P3 MOV R3, R93 ;  /* 0x0000005d0003b202 */ /* 0x000fe40000000f00 */
[----:B0-----:R-:W-:Y:S01]  /*0860*/  @!P2 IADD3 R22, P6, PT, R19, R30, RZ ;  /* 0x0000001e1316a210 */ /* 0x001fe20007fde0ff */
[----:B------:R-:W0:Y:S01]  /*0870*/  @P0 LDC.64 R24, c[0x0][0x3b0] ;  /* 0x0000ec00ff180b82 */ /* 0x000e220000000a00 */
[----:B------:R-:W-:Y:S01]  /*0880*/  ISETP.GE.U32.AND P4, PT, R29, UR16, PT ;  /* 0x000000101d007c0c */ /* 0x000fe2000bf86070 */
[----:B------:R-:W-:Y:S01]  /*0890*/  @!P3 IMAD.WIDE.U32 R2, R5, R26, R2 ;  /* 0x0000001a0502b225 */ /* 0x000fe200078e0002 */
[----:B------:R-:W-:-:S02]  /*08a0*/  SHF.R.S32.HI R27, RZ, 0x1f, R29 ;  /* 0x0000001fff1b7819 */ /* 0x000fc4000001141d */
[----:B------:R-:W-:Y:S02]  /*08b0*/  @!P2 IADD3.X R23, PT, PT, R4, R31, RZ, P6, !PT ;  /* 0x0000001f0417a210 */ /* 0x000fe400037fe4ff */
[----:B---3--:R-:W-:Y:S01]  /*08c0*/  @!P2 IADD3 R18, P6, PT, R19, R32, RZ ;  /* 0x000000201312a210 */ /* 0x008fe20007fde0ff */
[----:B------:R-:W3:Y:S01]  /*08d0*/  @!P5 LDC.64 R40, c[0x0][0x398] ;  /* 0x0000e600ff28db82 */ /* 0x000ee20000000a00 */
[----:B------:R-:W-:Y:S01]  /*08e0*/  @!P3 IADD3 R5, PT, PT, R3, R7, RZ ;  /* 0x000000070305b210 */ /* 0x000fe20007ffe0ff */
[----:B------:R-:W5:Y:S01]  /*08f0*/  @!P2 LDG.E.64 R76, desc[UR12][R22.64] ;  /* 0x0000000c164ca981 */ /* 0x000f62000c1e1b00 */
[----:B------:R-:W-:Y:S02]  /*0900*/  ISETP.GE.AND.EX P4, PT, R27, UR17, PT, P4 ;  /* 0x000000111b007c0c */ /* 0x000fe4000bf86340 */
[----:B------:R-:W-:Y:S02]  /*0910*/  @!P3 SHF.L.U32 R3, R2, 0x2, RZ ;  /* 0x000000020203b819 */ /* 0x000fe400000006ff */
[----:B------:R-:W-:-:S02]  /*0920*/  @!P2 IADD3.X R19, PT, PT, R4, R33, RZ, P6, !PT ;  /* 0x000000210413a210 */ /* 0x000fc400037fe4ff */
[----:B------:R-:W-:Y:S01]  /*0930*/  @!P3 SHF.L.U64.HI R6, R2, 0x2, R5 ;  /* 0x000000020206b819 */ /* 0x000fe20000010205 */
[----:B------:R-:W3:Y:S01]  /*0940*/  @!P5 LDC.64 R32, c[0x0][0x3a0] ;  /* 0x0000e800ff20db82 */ /* 0x000ee20000000a00 */
[----:B-1----:R-:W-:Y:S01]  /*0950*/  @!P3 IADD3 R8, P6, PT, R3, R8, RZ ;  /* 0x000000080308b210 */ /* 0x002fe20007fde0ff */
[----:B----4-:R-:W-:Y:S01]  /*0960*/  @!P5 IMAD R2, R17, R36, RZ ;  /* 0x000000241102d224 */ /* 0x010fe200078e02ff */
[----:B------:R-:W-:Y:S01]  /*0970*/  @!P5 MOV R4, R90 ;  /* 0x0000005a0004d202 */ /* 0x000fe20000000f00 */
[----:B------:R-:W-:Y:S01]  /*0980*/  IMAD R17, R0, 0xa0, R85 ;  /* 0x000000a000117824 */ /* 0x000fe200078e0255 */
[----:B------:R-:W-:Y:S01]  /*0990*/  @!P3 IADD3.X R9, PT, PT, R6, R9, RZ, P6, !PT ;  /* 0x000000090609b210 */ /* 0x000fe200037fe4ff */
[----:B------:R-:W-:Y:S01]  /*09a0*/  @!P5 IMAD R7, R13, R37, R2 ;  /* 0x000000250d07d224 */ /* 0x000fe200078e0202 */
[----:B--2---:R-:W-:Y:S02]  /*09b0*/  @!P3 IADD3 R12, P6, PT, R3, R34, RZ ;  /* 0x00000022030cb210 */ /* 0x004fe40007fde0ff */
[----:B------:R-:W-:Y:S01]  /*09c0*/  CS2R R2, SRZ ;  /* 0x0000000000027805 */ /* 0x000fe2000001ff00 */
[----:B0-----:R-:W-:Y:S01]  /*09d0*/  @P0 IMAD.WIDE R24, R17, 0x4, R24 ;  /* 0x0000000411180825 */ /* 0x001fe200078e0218 */
[----:B------:R-:W0:Y:S01]  /*09e0*/  @!P4 LDC.64 R42, c[0x0][0x3f8] ;  /* 0x0000fe00ff2acb82 */ /* 0x000e220000000a00 */
[----:B------:R-:W-:Y:S01]  /*09f0*/  @!P5 MOV R5, R93 ;  /* 0x0000005d0005d202 */ /* 0x000fe20000000f00 */
[----:B------:R-:W5:Y:S01]  /*0a00*/  @!P2 LDG.E.64 R74, desc[UR12][R18.64] ;  /* 0x0000000c124aa981 */ /* 0x000f62000c1e1b00 */
[----:B------:R-:W-:-:S03]  /*0a10*/  SHF.R.S32.HI R31, RZ, 0x1f, R39 ;  /* 0x0000001fff1f7819 */ /* 0x000fc60000011427 */
[----:B------:R1:W5:Y:S01]  /*0a20*/  @P0 LDG.E.64 R2, desc[UR12][R24.64] ;  /* 0x0000000c18020981 */ /* 0x000362000c1e1b00 */
[----:B------:R-:W-:Y:S01]  /*0a30*/  ISETP.GE.U32.AND P0, PT, R39, UR16, PT ;  /* 0x0000001027007c0c */ /* 0x000fe2000bf06070 */
[----:B------:R-:W-:Y:S01]  /*0a40*/  @!P5 IMAD.WIDE.U32 R4, R13, R36, R4 ;  /* 0x000000240d04d225 */ /* 0x000fe200078e0004 */
[----:B------:R-:W-:Y:S01]  /*0a50*/  @!P3 IADD3.X R13, PT, PT, R6, R35, RZ, P6, !PT ;  /* 0x00000023060db210 */ /* 0x000fe200037fe4ff */
[----:B------:R-:W2:Y:S01]  /*0a60*/  @!P4 LDC.64 R48, c[0x0][0x3a0] ;  /* 0x0000e800ff30cb82 */ /* 0x000ea20000000a00 */
[----:B------:R-:W-:Y:S01]  /*0a70*/  ISETP.GE.AND.EX P0, PT, R31, UR17, PT, P0 ;  /* 0x000000111f007c0c */ /* 0x000fe2000bf06300 */
[----:B------:R-:W5:Y:S01]  /*0a80*/  @!P3 LDG.E.64 R72, desc[UR12][R8.64] ;  /* 0x0000000c0848b981 */ /* 0x000f62000c1e1b00 */
[----:B------:R-:W-:Y:S02]  /*0a90*/  @!P5 IADD3 R7, PT, PT, R5, R7, RZ ;  /* 0x000000070507d210 */ /* 0x000fe40007ffe0ff */
[C---:B------:R-:W-:Y:S01]  /*0aa0*/  @!P5 SHF.L.U32 R5, R4.reuse, 0x2, RZ ;  /* 0x000000020405d819 */ /* 0x040fe200000006ff */
[----:B------:R4:W5:Y:S01]  /*0ab0*/  @!P3 LDG.E.64 R70, desc[UR12][R12.64] ;  /* 0x0000000c0c46b981 */ /* 0x000962000c1e1b00 */
[----:B------:R-:W-:-:S02]  /*0ac0*/  @!P5 SHF.L.U64.HI R16, R4, 0x2, R7 ;  /* 0x000000020410d819 */ /* 0x000fc40000010207 */
[----:B---3--:R-:W-:-:S04]  /*0ad0*/  @!P5 IADD3 R6, P6, PT, R5, R32, RZ ;  /* 0x000000200506d210 */ /* 0x008fc80007fde0ff */
[C---:B------:R-:W-:Y:S01]  /*0ae0*/  @!P5 IADD3.X R7, PT, PT, R16.reuse, R33, RZ, P6, !PT ;  /* 0x000000211007d210 */ /* 0x040fe200037fe4ff */
[----:B-1----:R-:W1:Y:S01]  /*0af0*/  @!P0 LDC.64 R24, c[0x0][0x3f8] ;  /* 0x0000fe00ff188b82 */ /* 0x002e620000000a00 */
[----:B------:R-:W-:Y:S01]  /*0b00*/  @!P5 IADD3 R4, P6, PT, R5, R40, RZ ;  /* 0x000000280504d210 */ /* 0x000fe20007fde0ff */
[----:B0-----:R-:W-:Y:S01]  /*0b10*/  @!P4 IMAD R20, R27, R42, RZ ;  /* 0x0000002a1b14c224 */ /* 0x001fe200078e02ff */
[----:B------:R-:W-:Y:S01]  /*0b20*/  @!P4 MOV R26, R90 ;  /* 0x0000005a001ac202 */ /* 0x000fe20000000f00 */
[----:B------:R-:W5:Y:S01]  /*0b30*/  @!P5 LDG.E.64 R68, desc[UR12][R6.64] ;  /* 0x0000000c0644d981 */ /* 0x000f62000c1e1b00 */
[----:B------:R-:W-:Y:S02]  /*0b40*/  @!P5 IADD3.X R5, PT, PT, R16, R41, RZ, P6, !PT ;  /* 0x000000291005d210 */ /* 0x000fe400037fe4ff */
[----:B------:R-:W-:Y:S01]  /*0b50*/  IADD3 R41, PT, PT, R21, 0x30, RZ ;  /* 0x0000003015297810 */ /* 0x000fe20007ffe0ff */
[----:B------:R-:W-:Y:S01]  /*0b60*/  @!P4 IMAD R33, R29, R43, R20 ;  /* 0x0000002b1d21c224 */ /* 0x000fe200078e0214 */
[----:B------:R-:W-:Y:S01]  /*0b70*/  @!P4 MOV R27, R93 ;  /* 0x0000005d001bc202 */ /* 0x000fe20000000f00 */
[----:B------:R-:W0:Y:S01]  /*0b80*/  @!P0 LDC.64 R22, c[0x0][0x398] ;  /* 0x0000e600ff168b82 */ /* 0x000e220000000a00 */
[----:B------:R-:W-:Y:S01]  /*0b90*/  ISETP.GE.U32.AND P1, PT, R41, UR16, PT ;  /* 0x0000001029007c0c */ /* 0x000fe2000bf26070 */
[----:B------:R-:W5:Y:S01]  /*0ba0*/  @!P5 LDG.E.64 R66, desc[UR12][R4.64] ;  /* 0x0000000c0442d981 */ /* 0x000f62000c1e1b00 */
[----:B------:R-:W-:Y:S01]  /*0bb0*/  SHF.R.S32.HI R43, RZ, 0x1f, R41 ;  /* 0x0000001fff2b7819 */ /* 0x000fe20000011429 */
[----:B------:R-:W-:Y:S01]  /*0bc0*/  @!P4 IMAD.WIDE.U32 R26, R29, R42, R26 ;  /* 0x0000002a1d1ac225 */ /* 0x000fe200078e001a */
[----:B------:R-:W-:-:S02]  /*0bd0*/  IADD3 R16, PT, PT, R21, 0x38, RZ ;  /* 0x0000003815107810 */ /* 0x000fc40007ffe0ff */
[----:B------:R-:W-:Y:S02]  /*0be0*/  ISETP.GE.AND.EX P1, PT, R43, UR17, PT, P1 ;  /* 0x000000112b007c0c */ /* 0x000fe4000bf26310 */
[----:B------:R-:W-:Y:S02]  /*0bf0*/  @!P4 IADD3 R11, PT, PT, R27, R33, RZ ;  /* 0x000000211b0bc210 */ /* 0x000fe40007ffe0ff */
[----:B------:R-:W-:Y:S01]  /*0c00*/  ISETP.GE.U32.AND P2, PT, R16, UR16, PT ;  /* 0x0000001010007c0c */ /* 0x000fe2000bf46070 */
[----:B------:R-:W3:Y:S01]  /*0c10*/  @!P4 LDC.64 R32, c[0x0][0x398] ;  /* 0x0000e600ff20cb82 */ /* 0x000ee20000000a00 */
[----:B------:R-:W-:Y:S01]  /*0c20*/  SHF.R.S32.HI R35, RZ, 0x1f, R16 ;  /* 0x0000001fff237819 */ /* 0x000fe20000011410 */
[----:B-1----:R-:W-:-:S03]  /*0c30*/  @!P0 IMAD R10, R31, R24, RZ ;  /* 0x000000181f0a8224 */ /* 0x002fc600078e02ff */
[----:B------:R-:W-:-:S03]  /*0c40*/  ISETP.GE.AND.EX P2, PT, R35, UR17, PT, P2 ;  /* 0x0000001123007c0c */ /* 0x000fc6000bf46320 */
[----:B------:R-:W1:Y:S01]  /*0c50*/  @!P1 LDC.64 R30, c[0x0][0x3f8] ;  /* 0x0000fe00ff1e9b82 */ /* 0x000e620000000a00 */
[C---:B------:R-:W-:Y:S02]  /*0c60*/  @!P4 SHF.L.U32 R45, R26.reuse, 0x2, RZ ;  /* 0x000000021a2dc819 */ /* 0x040fe400000006ff */
[----:B------:R-:W-:-:S05]  /*0c70*/  @!P4 SHF.L.U64.HI R20, R26, 0x2, R11 ;  /* 0x000000021a14c819 */ /* 0x000fca000001020b */
[----:B------:R-:W0:Y:S01]  /*0c80*/  @!P0 LDC.64 R26, c[0x0][0x3a0] ;  /* 0x0000e800ff1a8b82 */ /* 0x000e220000000a00 */
[----:B------:R-:W-:Y:S02]  /*0c90*/  @!P0 MOV R36, R90 ;  /* 0x0000005a00248202 */ /* 0x000fe40000000f00 */
[----:B------:R-:W-:Y:S01]  /*0ca0*/  @!P0 MOV R37, R93 ;  /* 0x0000005d00258202 */ /* 0x000fe20000000f00 */
[----:B------:R-:W-:Y:S01]  /*0cb0*/  @!P0 IMAD R47, R39, R25, R10 ;  /* 0x00000019272f8224 */ /* 0x000fe200078e020a */
[----:B--2---:R-:W-:-:S03]  /*0cc0*/  @!P4 IADD3 R10, P6, PT, R45, R48, RZ ;  /* 0x000000302d0ac210 */ /* 0x004fc60007fde0ff */
[----:B------:R-:W2:Y:S01]  /*0cd0*/  @!P2 LDC.64 R14, c[0x0][0x3f8] ;  /* 0x0000fe00ff0eab82 */ /* 0x000ea20000000a00 */
[----:B------:R-:W-:Y:S01]  /*0ce0*/  @!P0 IMAD.WIDE.U32 R36, R39, R24, R36 ;  /* 0x0000001827248225 */ /* 0x000fe200078e0024 */
[C---:B------:R-:W-:Y:S02]  /*0cf0*/  @!P4 IADD3.X R11, PT, PT, R20.reuse, R49, RZ, P6, !PT ;  /* 0x00000031140bc210 */ /* 0x040fe400037fe4ff */
[----:B---3--:R-:W-:Y:S02]  /*0d00*/  @!P4 IADD3 R18, P6, PT, R45, R32, RZ ;  /* 0x000000202d12c210 */ /* 0x008fe40007fde0ff */
[----:B----4-:R-:W-:Y:S01]  /*0d10*/  @!P0 IADD3 R13, PT, PT, R37, R47, RZ ;  /* 0x0000002f250d8210 */ /* 0x010fe20007ffe0ff */
[----:B------:R3:W5:Y:S01]  /*0d20*/  @!P4 LDG.E.64 R64, desc[UR12][R10.64] ;  /* 0x0000000c0a40c981 */ /* 0x000762000c1e1b00 */
[----:B------:R-:W-:Y:S01]  /*0d30*/  IADD3 R28, PT, PT, R21, 0x40, RZ ;  /* 0x00000040151c7810 */ /* 0x000fe20007ffe0ff */
[----:B------:R-:W4:Y:S01]  /*0d40*/  @!P1 LDC.64 R24, c[0x0][0x3a0] ;  /* 0x0000e800ff189b82 */ /* 0x000f220000000a00 */
[----:B------:R-:W-:-:S02]  /*0d50*/  @!P4 IADD3.X R19, PT, PT, R20, R33, RZ, P6, !PT ;  /* 0x000000211413c210 */ /* 0x000fc400037fe4ff */
[C---:B------:R-:W-:Y:S02]  /*0d60*/  @!P0 SHF.L.U32 R39, R36.reuse, 0x2, RZ ;  /* 0x0000000224278819 */ /* 0x040fe400000006ff */
[----:B------:R-:W-:Y:S01]  /*0d70*/  @!P0 SHF.L.U64.HI R20, R36, 0x2, R13 ;  /* 0x0000000224148819 */ /* 0x000fe2000001020d */
[----:B-1----:R-:W-:Y:S01]  /*0d80*/  @!P1 IMAD R12, R43, R30, RZ ;  /* 0x0000001e2b0c9224 */ /* 0x002fe200078e02ff */
[----:B------:R-:W-:Y:S01]  /*0d90*/  ISETP.GE.U32.AND P3, PT, R28, UR16, PT ;  /* 0x000000101c007c0c */ /* 0x000fe2000bf66070 */
[----:B------:R-:W1:Y:S01]  /*0da0*/  @!P1 LDC.64 R8, c[0x0][0x398] ;  /* 0x0000e600ff089b82 */ /* 0x000e620000000a00 */
[----:B------:R-:W-:Y:S01]  /*0db0*/  SHF.R.S32.HI R29, RZ, 0x1f, R28 ;  /* 0x0000001fff1d7819 */ /* 0x000fe2000001141c */
[----:B------:R-:W5:Y:S01]  /*0dc0*/  @!P4 LDG.E.64 R62, desc[UR12][R18.64] ;  /* 0x0000000c123ec981 */ /* 0x000f62000c1e1b00 */
[----:B------:R-:W-:Y:S02]  /*0dd0*/  @!P1 MOV R36, R90 ;  /* 0x0000005a00249202 */ /* 0x000fe40000000f00 */
[----:B------:R-:W-:Y:S01]  /*0de0*/  @!P1 MOV R37, R93 ;  /* 0x0000005d00259202 */ /* 0x000fe20000000f00 */
[----:B------:R-:W-:Y:S01]  /*0df0*/  @!P1 IMAD R43, R41, R31, R12 ;  /* 0x0000001f292b9224 */ /* 0x000fe200078e020c */
[----:B------:R-:W-:Y:S01]  /*0e00*/  ISETP.GE.AND.EX P3, PT, R29, UR17, PT, P3 ;  /* 0x000000111d007c0c */ /* 0x000fe2000bf66330 */
[----:B------:R-:W1:Y:S01]  /*0e10*/  @!P2 LDC.64 R12, c[0x0][0x3a0] ;  /* 0x0000e800ff0cab82 */ /* 0x000e620000000a00 */
[----:B0-----:R-:W-:Y:S01]  /*0e20*/  @!P0 IADD3 R26, P6, PT, R39, R26, RZ ;  /* 0x0000001a271a8210 */ /* 0x001fe20007fde0ff */
[----:B------:R-:W-:-:S03]  /*0e30*/  @!P1 IMAD.WIDE.U32 R36, R41, R30, R36 ;  /* 0x0000001e29249225 */ /* 0x000fc600078e0024 */
[----:B------:R-:W-:Y:S02]  /*0e40*/  @!P0 IADD3.X R27, PT, PT, R20, R27, RZ, P6, !PT ;  /* 0x0000001b141b8210 */ /* 0x000fe400037fe4ff */
[----:B------:R-:W-:Y:S01]  /*0e50*/  @!P0 IADD3 R22, P6, PT, R39, R22, RZ ;  /* 0x0000001627168210 */ /* 0x000fe20007fde0ff */
[----:B--2---:R-:W-:Y:S01]  /*0e60*/  @!P2 IMAD R35, R35, R14, RZ ;  /* 0x0000000e2323a224 */ /* 0x004fe200078e02ff */
[----:B------:R-:W-:Y:S01]  /*0e70*/  @!P1 IADD3 R39, PT, PT, R37, R43, RZ ;  /* 0x0000002b25279210 */ /* 0x000fe20007ffe0ff */
[----:B------:R-:W0:Y:S01]  /*0e80*/  @!P2 LDC.64 R32, c[0x0][0x398] ;  /* 0x0000e600ff20ab82 */ /* 0x000e220000000a00 */
[C---:B------:R-:W-:Y:S01]  /*0e90*/  @!P1 SHF.L.U32 R37, R36.reuse, 0x2, RZ ;  /* 0x0000000224259819 */ /* 0x040fe200000006ff */
[----:B------:R2:W5:Y:S01]  /*0ea0*/  @!P0 LDG.E.64 R60, desc[UR12][R26.64] ;  /* 0x0000000c1a3c8981 */ /* 0x000562000c1e1b00 */
[----:B------:R-:W-:Y:S01]  /*0eb0*/  @!P1 SHF.L.U64.HI R36, R36, 0x2, R39 ;  /* 0x0000000224249819 */ /* 0x000fe20000010227 */
[----:B------:R-:W-:Y:S01]  /*0ec0*/  @!P2 IMAD R39, R16, R15, R35 ;  /* 0x0000000f1027a224 */ /* 0x000fe200078e0223 */
[----:B------:R-:W-:-:S02]  /*0ed0*/  @!P2 MOV R34, R90 ;  /* 0x0000005a0022a202 */ /* 0x000fc40000000f00 */
[----:B------:R-:W-:Y:S01]  /*0ee0*/  @!P2 MOV R35, R93 ;  /* 0x0000005d0023a202 */ /* 0x000fe20000000f00 */
[----:B------:R-:W0:Y:S01]  /*0ef0*/  @!P3 LDC.64 R30, c[0x0][0x3f8] ;  /* 0x0000fe00ff1ebb82 */ /* 0x000e220000000a00 */
[----:B------:R-:W-:Y:S02]  /*0f00*/  @!P0 IADD3.X R23, PT, PT, R20, R23, RZ, P6, !PT ;  /* 0x0000001714178210 */ /* 0x000fe400037fe4ff */
[----:B----4-:R-:W-:Y:S01]  /*0f10*/  @!P1 IADD3 R24, P6, PT, R37, R24, RZ ;  /* 0x0000001825189210 */ /* 0x010fe20007fde0ff */
[----:B------:R-:W-:Y:S01]  /*0f20*/  @!P2 IMAD.WIDE.U32 R14, R16, R14, R34 ;  /* 0x0000000e100ea225 */ /* 0x000fe200078e0022 */
[----:B---3--:R-:W-:Y:S01]  /*0f30*/  IADD3 R10, PT, PT, R21, 0x58, RZ ;  /* 0x00000058150a7810 */ /* 0x008fe20007ffe0ff */
[----:B------:R-:W5:Y:S01]  /*0f40*/  @!P0 LDG.E.64 R58, desc[UR12][R22.64] ;  /* 0x0000000c163a8981 */ /* 0x000f62000c1e1b00 */
[----:B------:R-:W-:Y:S01]  /*0f50*/  @!P1 IADD3.X R25, PT, PT, R36, R25, RZ, P6, !PT ;  /* 0x0000001924199210 */ /* 0x000fe200037fe4ff */
[----:B--2---:R-:W2:Y:S01]  /*0f60*/  @!P3 LDC.64 R26, c[0x0][0x398] ;  /* 0x0000e600ff1abb82 */ /* 0x004ea20000000a00 */
[----:B-1----:R-:W-:-:S02]  /*0f70*/  @!P1 IADD3 R8, P6, PT, R37, R8, RZ ;  /* 0x0000000825089210 */ /* 0x002fc40007fde0ff */
[----:B------:R-:W-:Y:S01]  /*0f80*/  @!P2 IADD3 R35, PT, PT, R15, R39, RZ ;  /* 0x000000270f23a210 */ /* 0x000fe20007ffe0ff */
[----:B------:R1:W5:Y:S01]  /*0f90*/  @!P1 LDG.E.64 R56, desc[UR12][R24.64] ;  /* 0x0000000c18389981 */ /* 0x000362000c1e1b00 */
[----:B------:R-:W-:Y:S02]  /*0fa0*/  @!P2 SHF.L.U32 R15, R14, 0x2, RZ ;  /* 0x000000020e0fa819 */ /* 0x000fe400000006ff */
[----:B------:R-:W-:Y:S02]  /*0fb0*/  @!P1 IADD3.X R9, PT, PT, R36, R9, RZ, P6, !PT ;  /* 0x0000000924099210 */ /* 0x000fe400037fe4ff */
[----:B------:R-:W-:Y:S01]  /*0fc0*/  @!P2 SHF.L.U64.HI R16, R14, 0x2, R35 ;  /* 0x000000020e10a819 */ /* 0x000fe20000010223 */
[----:B------:R-:W3:Y:S01]  /*0fd0*/  @!P3 LDC.64 R36, c[0x0][0x3a0] ;  /* 0x0000e800ff24bb82 */ /* 0x000ee20000000a00 */
[----:B------:R-:W-:Y:S01]  /*0fe0*/  @!P2 IADD3 R12, P6, PT, R15, R12, RZ ;  /* 0x0000000c0f0ca210 */ /* 0x000fe20007fde0ff */
[----:B------:R4:W5:Y:S03]  /*0ff0*/  @!P1 LDG.E.64 R54, desc[UR12][R8.64] ;  /* 0x0000000c08369981 */ /* 0x000966000c1e1b00 */
[----:B------:R-:W-:-:S02]  /*1000*/  @!P2 IADD3.X R13, PT, PT, R16, R13, RZ, P6, !PT ;  /* 0x0000000d100da210 */ /* 0x000fc400037fe4ff */
[----:B0-----:R-:W-:Y:S01]  /*1010*/  @!P2 IADD3 R14, P6, PT, R15, R32, RZ ;  /* 0x000000200f0ea210 */ /* 0x001fe20007fde0ff */
[----:B------:R-:W-:Y:S01]  /*1020*/  @!P3 IMAD R29, R29, R30, RZ ;  /* 0x0000001e1d1db224 */ /* 0x000fe200078e02ff */
[----:B------:R-:W-:Y:S02]  /*1030*/  @!P3 MOV R32, R90 ;  /* 0x0000005a0020b202 */ /* 0x000fe40000000f00 */
[----:B------:R-:W-:Y:S02]  /*1040*/  @!P2 IADD3.X R15, PT, PT, R16, R33, RZ, P6, !PT ;  /* 0x00000021100fa210 */ /* 0x000fe400037fe4ff */
[----:B------:R-:W-:Y:S01]  /*1050*/  @!P3 MOV R33, R93 ;  /* 0x0000005d0021b202 */ /* 0x000fe20000000f00 */
[C---:B------:R-:W-:Y:S02]  /*1060*/  @!P3 IMAD R41, R28.reuse, R31, R29 ;  /* 0x0000001f1c29b224 */ /* 0x040fe400078e021d */
[----:B------:R-:W-:Y:S01]  /*1070*/  @!P3 IMAD.WIDE.U32 R28, R28, R30, R32 ;  /* 0x0000001e1c1cb225 */ /* 0x000fe200078e0020 */
[----:B------:R-:W-:-:S04]  /*1080*/  IADD3 R33, PT, PT, R21, 0x48, RZ ;  /* 0x0000004815217810 */ /* 0x000fc80007ffe0ff */
[----:B------:R-:W-:Y:S02]  /*1090*/  ISETP.GE.U32.AND P5, PT, R33, UR16, PT ;  /* 0x0000001021007c0c */ /* 0x000fe4000bfa6070 */
[----:B------:R-:W-:-:S04]  /*10a0*/  SHF.R.S32.HI R35, RZ, 0x1f, R33 ;  /* 0x0000001fff237819 */ /* 0x000fc80000011421 */
[----:B------:R-:W-:Y:S02]  /*10b0*/  ISETP.GE.AND.EX P5, PT, R35, UR17, PT, P5 ;  /* 0x0000001123007c0c */ /* 0x000fe4000bfa6350 */
[----:B------:R-:W-:-:S04]  /*10c0*/  IADD3 R16, PT, PT, R21, 0x50, RZ ;  /* 0x0000005015107810 */ /* 0x000fc80007ffe0ff */
[----:B------:R-:W-:Y:S02]  /*10d0*/  ISETP.GE.U32.AND P4, PT, R16, UR16, PT ;  /* 0x0000001010007c0c */ /* 0x000fe4000bf86070 */
[----:B------:R-:W-:-:S05]  /*10e0*/  SHF.R.S32.HI R39, RZ, 0x1f, R16 ;  /* 0x0000001fff277819 */ /* 0x000fca0000011410 */
[----:B------:R-:W0:Y:S01]  /*10f0*/  @!P5 LDC.64 R30, c[0x0][0x3f8] ;  /* 0x0000fe00ff1edb82 */ /* 0x000e220000000a00 */
[----:B------:R-:W-:Y:S02]  /*1100*/  ISETP.GE.AND.EX P4, PT, R39, UR17, PT, P4 ;  /* 0x0000001127007c0c */ /* 0x000fe4000bf86340 */
[----:B------:R-:W-:Y:S02]  /*1110*/  ISETP.GE.U32.AND P0, PT, R10, UR16, PT ;  /* 0x000000100a007c0c */ /* 0x000fe4000bf06070 */
[----:B------:R-:W-:Y:S02]  /*1120*/  SHF.R.S32.HI R19, RZ, 0x1f, R10 ;  /* 0x0000001fff137819 */ /* 0x000fe4000001140a */
[----:B------:R-:W-:Y:S01]  /*1130*/  IADD3 R18, PT, PT, R21, 0x60, RZ ;  /* 0x0000006015127810 */ /* 0x000fe20007ffe0ff */
[----:B-1----:R-:W1:Y:S01]  /*1140*/  @!P5 LDC.64 R24, c[0x0][0x3a0] ;  /* 0x0000e800ff18db82 */ /* 0x002e620000000a00 */
[----:B------:R-:W-:Y:S02]  /*1150*/  ISETP.GE.AND.EX P0, PT, R19, UR17, PT, P0 ;  /* 0x0000001113007c0c */ /* 0x000fe4000bf06300 */
[----:B------:R-:W-:-:S05]  /*1160*/  ISETP.GE.U32.AND P1, PT, R18, UR16, PT ;  /* 0x0000001012007c0c */ /* 0x000fca000bf26070 */
[----:B------:R-:W1:Y:S01]  /*1170*/  @!P4 LDC.64 R6, c[0x0][0x3f8] ;  /* 0x0000fe00ff06cb82 */ /* 0x000e620000000a00 */
[----:B------:R-:W-:Y:S02]  /*1180*/  SHF.R.S32.HI R11, RZ, 0x1f, R18 ;  /* 0x0000001fff0b7819 */ /* 0x000fe40000011412 */
[----:B------:R-:W-:Y:S02]  /*1190*/  @!P3 IADD3 R5, PT, PT, R29, R41, RZ ;  /* 0x000000291d05b210 */ /* 0x000fe40007ffe0ff */
[C---:B------:R-:W-:Y:S02]  /*11a0*/  @!P3 SHF.L.U32 R23, R28.reuse, 0x2, RZ ;  /* 0x000000021c17b819 */ /* 0x040fe400000006ff */
[----:B------:R-:W-:Y:S01]  /*11b0*/  ISETP.GE.AND.EX P1, PT, R11, UR17, PT, P1 ;  /* 0x000000110b007c0c */ /* 0x000fe2000bf26310 */
[----:B0-----:R-:W-:Y:S01]  /*11c0*/  @!P5 IMAD R4, R35, R30, RZ ;  /* 0x0000001e2304d224 */ /* 0x001fe200078e02ff */
[----:B----4-:R-:W-:Y:S01]  /*11d0*/  @!P5 MOV R8, R90 ;  /* 0x0000005a0008d202 */ /* 0x010fe20000000f00 */
[----:B------:R-:W0:Y:S01]  /*11e0*/  @!P5 LDC.64 R40, c[0x0][0x398] ;  /* 0x0000e600ff28db82 */ /* 0x000e220000000a00 */
[----:B------:R-:W-:Y:S01]  /*11f0*/  @!P5 MOV R9, R93 ;  /* 0x0000005d0009d202 */ /* 0x000fe20000000f00 */
[----:B------:R-:W-:Y:S01]  /*1200*/  @!P5 IMAD R35, R33, R31, R4 ;  /* 0x0000001f2123d224 */ /* 0x000fe200078e0204 */
[----:B------:R-:W-:-:S02]  /*1210*/  @!P3 SHF.L.U64.HI R20, R28, 0x2, R5 ;  /* 0x000000021c14b819 */ /* 0x000fc40000010205 */
[----:B---3--:R-:W-:Y:S01]  /*1220*/  @!P3 IADD3 R36, P6, PT, R23, R36, RZ ;  /* 0x000000241724b210 */ /* 0x008fe20007fde0ff */
[----:B------:R-:W-:Y:S02]  /*1230*/  @!P5 IMAD.WIDE.U32 R30, R33, R30, R8 ;  /* 0x0000001e211ed225 */ /* 0x000fe400078e0008 */
[----:B------:R-:W3:Y:S01]  /*1240*/  @!P0 LDC.64 R4, c[0x0][0x3f8] ;  /* 0x0000fe00ff048b82 */ /* 0x000ee20000000a00 */
[----:B------:R-:W-:Y:S02]  /*1250*/  @!P3 IADD3.X R37, PT, PT, R20, R37, RZ, P6, !PT ;  /* 0x000000251425b210 */ /* 0x000fe400037fe4ff */
[----:B--2---:R-:W-:Y:S02]  /*1260*/  @!P3 IADD3 R22, P6, PT, R23, R26, RZ ;  /* 0x0000001a1716b210 */ /* 0x004fe40007fde0ff */
[----:B------:R-:W-:-:S03]  /*1270*/  @!P5 IADD3 R9, PT, PT, R31, R35, RZ ;  /* 0x000000231f09d210 */ /* 0x000fc60007ffe0ff */
[----:B------:R-:W2:Y:S01]  /*1280*/  @!P4 LDC.64 R32, c[0x0][0x3a0] ;  /* 0x0000e800ff20cb82 */ /* 0x000ea20000000a00 */
[----:B------:R-:W-:Y:S02]  /*1290*/  @!P3 IADD3.X R23, PT, PT, R20, R27, RZ, P6, !PT ;  /* 0x0000001b1417b210 */ /* 0x000fe400037fe4ff */
[C---:B------:R-:W-:Y:S01]  /*12a0*/  @!P5 SHF.L.U32 R27, R30.reuse, 0x2, RZ ;  /* 0x000000021e1bd819 */ /* 0x040fe200000006ff */
[----:B-1----:R-:W-:Y:S01]  /*12b0*/  @!P4 IMAD R39, R39, R6, RZ ;  /* 0x000000062727c224 */ /* 0x002fe200078e02ff */
[----:B------:R-:W-:-:S03]  /*12c0*/  @!P5 SHF.L.U64.HI R30, R30, 0x2, R9 ;  /* 0x000000021e1ed819 */ /* 0x000fc60000010209 */
[----:B------:R-:W1:Y:S01]  /*12d0*/  @!P4 LDC.64 R28, c[0x0][0x398] ;  /* 0x0000e600ff1ccb82 */ /* 0x000e620000000a00 */
[----:B------:R-:W-:Y:S02]  /*12e0*/  @!P4 MOV R8, R90 ;  /* 0x0000005a0008c202 */ /* 0x000fe40000000f00 */
[----:B------:R-:W-:-:S05]  /*12f0*/  @!P4 MOV R9, R93 ;  /* 0x0000005d0009c202 */ /* 0x000fca0000000f00 */
[----:B------:R-:W4:Y:S01]  /*1300*/  @!P1 LDC.64 R50, c[0x0][0x3f8] ;  /* 0x0000fe00ff329b82 */ /* 0x000f220000000a00 */
[C---:B------:R-:W-:Y:S02]  /*1310*/  @!P4 IMAD R39, R16.reuse, R7, R39 ;  /* 0x000000071027c224 */ /* 0x040fe400078e0227 */
[----:B------:R-:W-:Y:S01]  /*1320*/  @!P4 IMAD.WIDE.U32 R6, R16, R6, R8 ;  /* 0x000000061006c225 */ /* 0x000fe200078e0008 */
[----:B------:R-:W-:-:S04]  /*1330*/  @!P5 IADD3 R24, P6, PT, R27, R24, RZ ;  /* 0x000000181b18d210 */ /* 0x000fc80007fde0ff */
[----:B------:R-:W-:Y:S01]  /*1340*/  @!P4 IADD3 R7, PT, PT, R7, R39, RZ ;  /* 0x000000270707c210 */ /* 0x000fe20007ffe0ff */
[----:B---3--:R-:W-:Y:S01]  /*1350*/  @!P0 IMAD R19, R19, R4, RZ ;  /* 0x0000000413138224 */ /* 0x008fe200078e02ff */
[----:B------:R-:W-:Y:S01]  /*1360*/  @!P5 IADD3.X R25, PT, PT, R30, R25, RZ, P6, !PT ;  /* 0x000000191e19d210 */ /* 0x000fe200037fe4ff */
[----:B------:R-:W-:Y:S01]  /*1370*/  UIMAD.WIDE UR6, UR5, 0x8, UR6 ;  /* 0x00000008050678a5 */ /* 0x000fe2000f8e0206 */
[----:B0-----:R-:W-:Y:S01]  /*1380*/  @!P5 IADD3 R40, P6, PT, R27, R40, RZ ;  /* 0x000000281b28d210 */ /* 0x001fe20007fde0ff */
[----:B------:R-:W0:Y:S01]  /*1390*/  @!P0 LDC.64 R34, c[0x0][0x398] ;  /* 0x0000e600ff228b82 */ /* 0x000e220000000a00 */
[C---:B------:R-:W-:Y:S02]  /*13a0*/  @!P4 SHF.L.U32 R9, R6.reuse, 0x2, RZ ;  /* 0x000000020609c819 */ /* 0x040fe400000006ff */
[----:B------:R-:W-:Y:S02]  /*13b0*/  @!P4 SHF.L.U64.HI R8, R6, 0x2, R7 ;  /* 0x000000020608c819 */ /* 0x000fe40000010207 */
[----:B------:R-:W-:-:S02]  /*13c0*/  @!P0 MOV R6, R90 ;  /* 0x0000005a00068202 */ /* 0x000fc40000000f00 */
[----:B------:R-:W-:Y:S01]  /*13d0*/  @!P0 MOV R7, R93 ;  /* 0x0000005d00078202 */ /* 0x000fe20000000f00 */
[----:B------:R-:W3:Y:S01]  /*13e0*/  @!P1 LDC.64 R38, c[0x0][0x398] ;  /* 0x0000e600ff269b82 */ /* 0x000ee20000000a00 */
[----:B------:R-:W-:Y:S02]  /*13f0*/  @!P5 IADD3.X R41, PT, PT, R30, R41, RZ, P6, !PT ;  /* 0x000000291e29d210 */ /* 0x000fe400037fe4ff */
[----:B--2---:R-:W-:Y:S01]  /*1400*/  @!P4 IADD3 R32, P6, PT, R9, R32, RZ ;  /* 0x000000200920c210 */ /* 0x004fe20007fde0ff */
[C---:B------:R-:W-:Y:S02]  /*1410*/  @!P0 IMAD R19, R10.reuse, R5, R19 ;  /* 0x000000050a138224 */ /* 0x040fe400078e0213 */
[----:B------:R-:W-:Y:S01]  /*1420*/  @!P0 IMAD.WIDE.U32 R4, R10, R4, R6 ;  /* 0x000000040a048225 */ /* 0x000fe200078e0006 */
[----:B------:R-:W-:Y:S02]  /*1430*/  @!P4 IADD3.X R33, PT, PT, R8, R33, RZ, P6, !PT ;  /* 0x000000210821c210 */ /* 0x000fe400037fe4ff */
[----:B------:R-:W-:-:S02]  /*1440*/  CS2R R6, SRZ ;  /* 0x0000000000067805 */ /* 0x000fc4000001ff00 */
[----:B-1----:R-:W-:Y:S01]  /*1450*/  @!P4 IADD3 R28, P6, PT, R9, R28, RZ ;  /* 0x0000001c091cc210 */ /* 0x002fe20007fde0ff */
[----:B----4-:R-:W-:Y:S01]  /*1460*/  @!P1 IMAD R11, R11, R50, RZ ;  /* 0x000000320b0b9224 */ /* 0x010fe200078e02ff */
[----:B------:R-:W-:Y:S01]  /*1470*/  @!P0 IADD3 R5, PT, PT, R5, R19, RZ ;  /* 0x0000001305058210 */ /* 0x000fe20007ffe0ff */
[----:B------:R-:W1:Y:S01]  /*1480*/  @!P0 LDC.64 R30, c[0x0][0x3a0] ;  /* 0x0000e800ff1e8b82 */ /* 0x000e620000000a00 */
[----:B------:R-:W-:Y:S01]  /*1490*/  @!P4 IADD3.X R29, PT, PT, R8, R29, RZ, P6, !PT ;  /* 0x0000001d081dc210 */ /* 0x000fe200037fe4ff */
[----:B------:R-:W-:Y:S01]  /*14a0*/  @!P1 IMAD R51, R18, R51, R11 ;  /* 0x0000003312339224 */ /* 0x000fe200078e020b */
[----:B------:R-:W-:Y:S01]  /*14b0*/  CS2R R8, SRZ ;  /* 0x0000000000087805 */ /* 0x000fe2000001ff00 */
[----:B------:R2:W5:Y:S01]  /*14c0*/  @!P2 LDG.E.64 R6, desc[UR12][R14.64] ;  /* 0x0000000c0e06a981 */ /* 0x000562000c1e1b00 */
[----:B------:R-:W-:Y:S02]  /*14d0*/  CS2R R10, SRZ ;  /* 0x00000000000a7805 */ /* 0x000fe4000001ff00 */
[----:B------:R-:W-:-:S02]  /*14e0*/  @!P0 SHF.L.U32 R49, R4, 0x2, RZ ;  /* 0x0000000204318819 */ /* 0x000fc400000006ff */
[----:B------:R-:W-:Y:S02]  /*14f0*/  @!P0 SHF.L.U64.HI R26, R4, 0x2, R5 ;  /* 0x00000002041a8819 */ /* 0x000fe40000010205 */
[----:B------:R-:W-:Y:S02]  /*1500*/  CS2R R4, SRZ ;  /* 0x0000000000047805 */ /* 0x000fe4000001ff00 */
[----:B------:R-:W-:Y:S01]  /*1510*/  IADD3 R47, PT, PT, R21, 0x68, RZ ;  /* 0x00000068152f7810 */ /* 0x000fe20007ffe0ff */
[----:B------:R4:W5:Y:S01]  /*1520*/  @!P3 LDG.E.64 R8, desc[UR12][R36.64] ;  /* 0x0000000c2408b981 */ /* 0x000962000c1e1b00 */
[----:B--2---:R-:W-:-:S03]  /*1530*/  @!P1 MOV R14, R90 ;  /* 0x0000005a000e9202 */ /* 0x004fc60000000f00 */
[----:B------:R-:W5:Y:S01]  /*1540*/  @!P3 LDG.E.64 R10, desc[UR12][R22.64] ;  /* 0x0000000c160ab981 */ /* 0x000f62000c1e1b00 */
[----:B------:R-:W-:Y:S02]  /*1550*/  @!P1 MOV R15, R93 ;  /* 0x0000005d000f9202 */ /* 0x000fe40000000f00 */
[----:B------:R-:W-:Y:S01]  /*1560*/  IADD3 R43, PT, PT, R21, 0x70, RZ ;  /* 0x00000070152b7810 */ /* 0x000fe20007ffe0ff */
[----:B------:R-:W5:Y:S01]  /*1570*/  @!P2 LDG.E.64 R4, desc[UR12][R12.64] ;  /* 0x0000000c0c04a981 */ /* 0x000f62000c1e1b00 */
[----:B------:R-:W-:Y:S01]  /*1580*/  ISETP.GE.U32.AND P3, PT, R47, UR16, PT ;  /* 0x000000102f007c0c */ /* 0x000fe2000bf66070 */
[----:B------:R-:W-:Y:S01]  /*1590*/  @!P1 IMAD.WIDE.U32 R18, R18, R50, R14 ;  /* 0x0000003212129225 */ /* 0x000fe200078e000e */
[----:B------:R-:W-:Y:S02]  /*15a0*/  SHF.R.S32.HI R45, RZ, 0x1f, R47 ;  /* 0x0000001fff2d7819 */ /* 0x000fe4000001142f */
[----:B------:R-:W-:Y:S02]  /*15b0*/  CS2R R14, SRZ ;  /* 0x00000000000e7805 */ /* 0x000fe4000001ff00 */
[----:B------:R-:W-:Y:S01]  /*15c0*/  ISETP.GE.U32.AND P2, PT, R43, UR16, PT ;  /* 0x000000102b007c0c */ /* 0x000fe2000bf46070 */
[----:B----4-:R-:W2:Y:S01]  /*15d0*/  @!P1 LDC.64 R36, c[0x0][0x3a0] ;  /* 0x0000e800ff249b82 */ /* 0x010ea20000000a00 */
[----:B------:R-:W-:-:S02]  /*15e0*/  ISETP.GE.AND.EX P3, PT, R45, UR17, PT, P3 ;  /* 0x000000112d007c0c */ /* 0x000fc4000bf66330 */
[----:B------:R-:W-:Y:S01]  /*15f0*/  SHF.R.S32.HI R27, RZ, 0x1f, R43 ;  /* 0x0000001fff1b7819 */ /* 0x000fe2000001142b */
[----:B------:R4:W5:Y:S03]  /*1600*/  @!P5 LDG.E.64 R14, desc[UR12][R40.64] ;  /* 0x0000000c280ed981 */ /* 0x000966000c1e1b00 */
[----:B------:R-:W-:Y:S02]  /*1610*/  ISETP.GE.AND.EX P2, PT, R27, UR17, PT, P2 ;  /* 0x000000111b007c0c */ /* 0x000fe4000bf46320 */
[----:B----4-:R-:W-:-:S05]  /*1620*/  MOV R40, UR6 ;  /* 0x0000000600287c02 */ /* 0x010fca0008000f00 */
[----:B------:R-:W4:Y:S01]  /*1630*/  @!P3 LDC.64 R22, c[0x0][0x3f8] ;  /* 0x0000fe00ff16bb82 */ /* 0x000f220000000a00 */
[----:B------:R-:W-:-:S06]  /*1640*/  MOV R41, UR7 ;  /* 0x0000000700297c02 */ /* 0x000fcc0008000f00 */
[----:B------:R-:W3:Y:S01]  /*1650*/  LDG.E.64 R40, desc[UR12][R40.64] ;  /* 0x0000000c28287981 */ /* 0x000ee2000c1e1b00 */
[----:B------:R-:W-:Y:S02]  /*1660*/  IADD3 R16, PT, PT, R21, 0x78, RZ ;  /* 0x0000007815107810 */ /* 0x000fe40007ffe0ff */
[----:B------:R-:W-:Y:S01]  /*1670*/  CS2R R12, SRZ ;  /* 0x00000000000c7805 */ /* 0x000fe2000001ff00 */
[----:B------:R-:W3:Y:S01]  /*1680*/  @!P2 LDC.64 R20, c[0x0][0x3f8] ;  /* 0x0000fe00ff14ab82 */ /* 0x000ee20000000a00 */
[----:B-1----:R-:W-:-:S04]  /*1690*/  @!P0 IADD3 R30, P6, PT, R49, R30, RZ ;  /* 0x0000001e311e8210 */ /* 0x002fc80007fde0ff */
[----:B------:R1:W5:Y:S01]  /*16a0*/  @!P5 LDG.E.64 R12, desc[UR12][R24.64] ;  /* 0x0000000c180cd981 */ /* 0x000362000c1e1b00 */
[----:B------:R-:W-:Y:S02]  /*16b0*/  ISETP.GE.U32.AND P5, PT, R16, UR16, PT ;  /* 0x0000001010007c0c */ /* 0x000fe4000bfa6070 */
[----:B------:R-:W-:Y:S01]  /*16c0*/  @!P0 IADD3.X R31, PT, PT, R26, R31, RZ, P6, !PT ;  /* 0x0000001f1a1f8210 */ /* 0x000fe200037fe4ff */
[----:B------:R-:W3:Y:S01]  /*16d0*/  @!P2 LDC.64 R82, c[0x0][0x3a0] ;  /* 0x0000e800ff52ab82 */ /* 0x000ee20000000a00 */
[----:B0-----:R-:W-:Y:S02]  /*16e0*/  @!P0 IADD3 R34, P6, PT, R49, R34, RZ ;  /* 0x0000002231228210 */ /* 0x001fe40007fde0ff */
[----:B-1----:R-:W-:Y:S02]  /*16f0*/  SHF.R.S32.HI R25, RZ, 0x1f, R16 ;  /* 0x0000001fff197819 */ /* 0x002fe40000011410 */
[----:B------:R-:W-:-:S03]  /*1700*/  @!P1 IADD3 R51, PT, PT, R19, R51, RZ ;  /* 0x0000003313339210 */ /* 0x000fc60007ffe0ff */
[----:B------:R-:W0:Y:S01]  /*1710*/  @!P3 LDC.64 R48, c[0x0][0x3a0] ;  /* 0x0000e800ff30bb82 */ /* 0x000e220000000a00 */
[----:B------:R-:W-:Y:S02]  /*1720*/  ISETP.GE.AND.EX P5, PT, R25, UR17, PT, P5 ;  /* 0x0000001119007c0c */ /* 0x000fe4000bfa6350 */
[----:B------:R-:W-:Y:S02]  /*1730*/  @!P1 SHF.L.U32 R19, R18, 0x2, RZ ;  /* 0x0000000212139819 */ /* 0x000fe400000006ff */
[----:B------:R-:W-:Y:S01]  /*1740*/  @!P0 IADD3.X R35, PT, PT, R26, R35, RZ, P6, !PT ;  /* 0x000000231a238210 */ /* 0x000fe200037fe4ff */
[----:B----4-:R-:W-:Y:S01]  /*1750*/  @!P3 IMAD R26, R45, R22, RZ ;  /* 0x000000162d1ab224 */ /* 0x010fe200078e02ff */
[----:B------:R-:W-:Y:S02]  /*1760*/  @!P1 SHF.L.U64.HI R24, R18, 0x2, R51 ;  /* 0x0000000212189819 */ /* 0x000fe40000010233 */
[----:B--2---:R-:W-:Y:S01]  /*1770*/  @!P1 IADD3 R36, P6, PT, R19, R36, RZ ;  /* 0x0000002413249210 */ /* 0x004fe20007fde0ff */
[----:B------:R-:W-:Y:S01]  /*1780*/  @!P3 IMAD R45, R47, R23, R26 ;  /* 0x000000172f2db224 */ /* 0x000fe200078e021a */
[----:B------:R-:W1:Y:S01]  /*1790*/  @!P3 LDC.64 R50, c[0x0][0x398] ;  /* 0x0000e600ff32bb82 */ /* 0x000e620000000a00 */
[----:B---3--:R-:W-:Y:S01]  /*17a0*/  @!P2 IMAD R42, R27, R20, RZ ;  /* 0x000000141b2aa224 */ /* 0x008fe200078e02ff */
[----:B------:R-:W-:-:S02]  /*17b0*/  @!P3 MOV R26, R90 ;  /* 0x0000005a001ab202 */ /* 0x000fc40000000f00 */
[----:B------:R-:W-:Y:S02]  /*17c0*/  @!P3 MOV R27, R93 ;  /* 0x0000005d001bb202 */ /* 0x000fe40000000f00 */
[----:B------:R-:W-:Y:S02]  /*17d0*/  @!P1 IADD3.X R37, PT, PT, R24, R37, RZ, P6, !PT ;  /* 0x0000002518259210 */ /* 0x000fe400037fe4ff */
[----:B------:R-:W-:Y:S02]  /*17e0*/  @!P1 IADD3 R38, P6, PT, R19, R38, RZ ;  /* 0x0000002613269210 */ /* 0x000fe40007fde0ff */
[----:B------:R-:W2:Y:S01]  /*17f0*/  @!P5 LDC.64 R18, c[0x0][0x3f8] ;  /* 0x0000fe00ff12db82 */ /* 0x000ea20000000a00 */
[----:B------:R-:W-:Y:S01]  /*1800*/  @!P3 IMAD.WIDE.U32 R22, R47, R22, R26 ;  /* 0x000000162f16b225 */ /* 0x000fe200078e001a */
[----:B------:R-:W-:Y:S02]  /*1810*/  @!P2 MOV R26, R90 ;  /* 0x0000005a001aa202 */ /* 0x000fe40000000f00 */
[----:B------:R-:W-:Y:S01]  /*1820*/  @!P2 MOV R27, R93 ;  /* 0x0000005d001ba202 */ /* 0x000fe20000000f00 */
[----:B------:R-:W-:Y:S01]  /*1830*/  @!P2 IMAD R47, R43, R21, R42 ;  /* 0x000000152b2fa224 */ /* 0x000fe200078e022a */
[----:B------:R-:W-:Y:S01]  /*1840*/  @!P3 IADD3 R45, PT, PT, R23, R45, RZ ;  /* 0x0000002d172db210 */ /* 0x000fe20007ffe0ff */
[----:B------:R-:W-:-:S02]  /*1850*/  @!P2 IMAD.WIDE.U32 R20, R43, R20, R26 ;  /* 0x000000142b14a225 */ /* 0x000fc400078e001a */
[----:B------:R-:W3:Y:S01]  /*1860*/  @!P2 LDC.64 R42, c[0x0][0x398] ;  /* 0x0000e600ff2aab82 */ /* 0x000ee20000000a00 */
[----:B------:R-:W-:Y:S02]  /*1870*/  @!P3 SHF.L.U32 R23, R22, 0x2, RZ ;  /* 0x000000021617b819 */ /* 0x000fe400000006ff */
[----:B------:R-:W-:Y:S02]  /*1880*/  @!P1 IADD3.X R39, PT, PT, R24, R39, RZ, P6, !PT ;  /* 0x0000002718279210 */ /* 0x000fe400037fe4ff */
[----:B------:R-:W-:-:S03]  /*1890*/  @!P3 SHF.L.U64.HI R24, R22, 0x2, R45 ;  /* 0x000000021618b819 */ /* 0x000fc6000001022d */
[----:B------:R-:W4:Y:S01]  /*18a0*/  @!P5 LDC.64 R44, c[0x0][0x3a0] ;  /* 0x0000e800ff2cdb82 */ /* 0x000f220000000a00 */
[----:B0-----:R-:W-:Y:S02]  /*18b0*/  @!P3 IADD3 R48, P6, PT, R23, R48, RZ ;  /* 0x000000301730b210 */ /* 0x001fe40007fde0ff */
[----:B------:R-:W-:Y:S02]  /*18c0*/  @!P2 IADD3 R21, PT, PT, R21, R47, RZ ;  /* 0x0000002f1515a210 */ /* 0x000fe40007ffe0ff */
[----:B------:R-:W-:-:S03]  /*18d0*/  @!P3 IADD3.X R49, PT, PT, R24, R49, RZ, P6, !PT ;  /* 0x000000311831b210 */ /* 0x000fc600037fe4ff */
[----:B------:R-:W0:Y:S01]  /*18e0*/  @!P5 LDC.64 R46, c[0x0][0x398] ;  /* 0x0000e600ff2edb82 */ /* 0x000e220000000a00 */
[----:B-1----:R-:W-:Y:S02]  /*18f0*/  @!P3 IADD3 R50, P6, PT, R23, R50, RZ ;  /* 0x000000321732b210 */ /* 0x002fe40007fde0ff */
[C---:B------:R-:W-:Y:S02]  /*1900*/  @!P2 SHF.L.U64.HI R22, R20.reuse, 0x2, R21 ;  /* 0x000000021416a819 */ /* 0x040fe40000010215 */
[----:B------:R-:W-:Y:S01]  /*1910*/  @!P2 SHF.L.U32 R23, R20, 0x2, RZ ;  /* 0x000000021417a819 */ /* 0x000fe200000006ff */
[----:B--2---:R-:W-:Y:S01]  /*1920*/  @!P5 IMAD R25, R25, R18, RZ ;  /* 0x000000121919d224 */ /* 0x004fe200078e02ff */
[----:B------:R-:W-:Y:S02]  /*1930*/  @!P5 MOV R20, R90 ;  /* 0x0000005a0014d202 */ /* 0x000fe40000000f00 */
[----:B------:R-:W-:Y:S01]  /*1940*/  @!P5 MOV R21, R93 ;  /* 0x0000005d0015d202 */ /* 0x000fe20000000f00 */
[----:B------:R-:W-:Y:S01]  /*1950*/  @!P5 IMAD R19, R16, R19, R25 ;  /* 0x000000131013d224 */ /* 0x000fe200078e0219 */
[----:B------:R-:W-:-:S02]  /*1960*/  @!P3 IADD3.X R51, PT, PT, R24, R51, RZ, P6, !PT ;  /* 0x000000331833b210 */ /* 0x000fc400037fe4ff */
[----:B------:R-:W-:Y:S01]  /*1970*/  @!P2 IADD3 R82, P6, PT, R23, R82, RZ ;  /* 0x000000521752a210 */ /* 0x000fe20007fde0ff */
[----:B------:R-:W-:-:S03]  /*1980*/  @!P5 IMAD.WIDE.U32 R20, R16, R18, R20 ;  /* 0x000000121014d225 */ /* 0x000fc600078e0014 */
[----:B------:R-:W-:Y:S02]  /*1990*/  @!P2 IADD3.X R83, PT, PT, R22, R83, RZ, P6, !PT ;  /* 0x000000531653a210 */ /* 0x000fe400037fe4ff */
[----:B---3--:R-:W-:Y:S02]  /*19a0*/  @!P2 IADD3 R42, P6, PT, R23, R42, RZ ;  /* 0x0000002a172aa210 */ /* 0x008fe40007fde0ff */
[----:B------:R-:W-:Y:S02]  /*19b0*/  @!P5 IADD3 R21, PT, PT, R21, R19, RZ ;  /* 0x000000131515d210 */ /* 0x000fe40007ffe0ff */
[----:B------:R-:W-:Y:S02]  /*19c0*/  @!P5 SHF.L.U32 R19, R20, 0x2, RZ ;  /* 0x000000021413d819 */ /* 0x000fe400000006ff */
[----:B------:R-:W-:Y:S02]  /*19d0*/  @!P2 IADD3.X R43, PT, PT, R22, R43, RZ, P6, !PT ;  /* 0x0000002b162ba210 */ /* 0x000fe400037fe4ff */
[----:B------:R-:W-:-:S02]  /*19e0*/  @!P5 SHF.L.U64.HI R20, R20, 0x2, R21 ;  /* 0x000000021414d819 */ /* 0x000fc40000010215 */
[----:B----4-:R-:W-:-:S04]  /*19f0*/  @!P5 IADD3 R44, P6, PT, R19, R44, RZ ;  /* 0x0000002c132cd210 */ /* 0x010fc80007fde0ff */
[C---:B------:R-:W-:Y:S02]  /*1a00*/  @!P5 IADD3.X R45, PT, PT, R20.reuse, R45, RZ, P6, !PT ;  /* 0x0000002d142dd210 */ /* 0x040fe400037fe4ff */
[----:B0-----:R-:W-:Y:S01]  /*1a10*/  @!P5 IADD3 R46, P6, PT, R19, R46, RZ ;  /* 0x0000002e132ed210 */ /* 0x001fe20007fde0ff */
[----:B------:R-:W-:Y:S01]  /*1a20*/  IMAD.WIDE R52, R17, 0x4, R52 ;  /* 0x0000000411347825 */ /* 0x000fe200078e0234 */
[----:B------:R-:W-:Y:S02]  /*1a30*/  CS2R R16, SRZ ;  /* 0x0000000000107805 */ /* 0x000fe4000001ff00 */
[----:B------:R-:W-:Y:S02]  /*1a40*/  CS2R R18, SRZ ;  /* 0x0000000000127805 */ /* 0x000fe4000001ff00 */
[----:B------:R-:W-:Y:S02]  /*1a50*/  @!P5 IADD3.X R47, PT, PT, R20, R47, RZ, P6, !PT ;  /* 0x0000002f142fd210 */ /* 0x000fe400037fe4ff */
[----:B------:R-:W-:-:S02]  /*1a60*/  CS2R R20, SRZ ;  /* 0x0000000000147805 */ /* 0x000fc4000001ff00 */
[----:B------:R-:W-:Y:S02]  /*1a70*/  CS2R R22, SRZ ;  /* 0x0000000000167805 */ /* 0x000fe4000001ff00 */
[----:B------:R-:W-:Y:S02]  /*1a80*/  CS2R R24, SRZ ;  /* 0x0000000000187805 */ /* 0x000fe4000001ff00 */
[----:B------:R-:W-:Y:S01]  /*1a90*/  CS2R R26, SRZ ;  /* 0x00000000001a7805 */ /* 0x000fe2000001ff00 */
[----:B------:R0:W5:Y:S04]  /*1aa0*/  @!P4 LDG.E.64 R16, desc[UR12][R32.64] ;  /* 0x0000000c2010c981 */ /* 0x000168000c1e1b00 */
[----:B------:R1:W5:Y:S04]  /*1ab0*/  @!P4 LDG.E.64 R18, desc[UR12][R28.64] ;  /* 0x0000000c1c12c981 */ /* 0x000368000c1e1b00 */
[----:B------:R2:W5:Y:S01]  /*1ac0*/  @!P0 LDG.E.64 R20, desc[UR12][R30.64] ;  /* 0x0000000c1e148981 */ /* 0x000562000c1e1b00 */
[----:B0-----:R-:W-:-:S03]  /*1ad0*/  CS2R R32, SRZ ;  /* 0x0000000000207805 */ /* 0x001fc6000001ff00 */
[----:B------:R0:W5:Y:S01]  /*1ae0*/  @!P0 LDG.E.64 R22, desc[UR12][R34.64] ;  /* 0x0000000c22168981 */ /* 0x000162000c1e1b00 */
[----:B-1----:R-:W-:-:S03]  /*1af0*/  CS2R R28, SRZ ;  /* 0x00000000001c7805 */ /* 0x002fc6000001ff00 */
[----:B------:R1:W5:Y:S01]  /*1b00*/  @!P1 LDG.E.64 R24, desc[UR12][R36.64] ;  /* 0x0000000c24189981 */ /* 0x000362000c1e1b00 */
[----:B--2---:R-:W-:-:S03]  /*1b10*/  CS2R R30, SRZ ;  /* 0x00000000001e7805 */ /* 0x004fc6000001ff00 */
[----:B------:R2:W5:Y:S01]  /*1b20*/  @!P1 LDG.E.64 R26, desc[UR12][R38.64] ;  /* 0x0000000c261a9981 */ /* 0x000562000c1e1b00 */
[----:B0-----:R-:W-:-:S03]  /*1b30*/  CS2R R34, SRZ ;  /* 0x0000000000227805 */ /* 0x001fc6000001ff00 */
[----:B------:R0:W5:Y:S01]  /*1b40*/  @!P3 LDG.E.64 R28, desc[UR12][R48.64] ;  /* 0x0000000c301cb981 */ /* 0x000162000c1e1b00 */
[----:B-1----:R-:W-:-:S03]  /*1b50*/  CS2R R36, SRZ ;  /* 0x0000000000247805 */ /* 0x002fc6000001ff00 */
[----:B------:R0:W5:Y:S01]  /*1b60*/  @!P3 LDG.E.64 R30, desc[UR12][R50.64] ;  /* 0x0000000c321eb981 */ /* 0x000162000c1e1b00 */
[----:B--2---:R-:W-:-:S03]  /*1b70*/  CS2R R38, SRZ ;  /* 0x0000000000267805 */ /* 0x004fc6000001ff00 */
[----:B------:R0:W5:Y:S04]  /*1b80*/  @!P2 LDG.E.64 R32, desc[UR12][R82.64] ;  /* 0x0000000c5220a981 */ /* 0x000168000c1e1b00 */
[----:B------:R0:W5:Y:S04]  /*1b90*/  @!P2 LDG.E.64 R34, desc[UR12][R42.64] ;  /* 0x0000000c2a22a981 */ /* 0x000168000c1e1b00 */
[----:B------:R0:W5:Y:S04]  /*1ba0*/  @!P5 LDG.E.64 R36, desc[UR12][R44.64] ;  /* 0x0000000c2c24d981 */ /* 0x000168000c1e1b00 */
[----:B------:R0:W5:Y:S04]  /*1bb0*/  @!P5 LDG.E.64 R38, desc[UR12][R46.64] ;  /* 0x0000000c2e26d981 */ /* 0x000168000c1e1b00 */
[----:B------:R-:W5:Y:S01]  /*1bc0*/  LDG.E.64 R52, desc[UR12][R52.64] ;  /* 0x0000000c34347981 */ /* 0x000f62000c1e1b00 */
[----:B------:R-:W-:Y:S01]  /*1bd0*/  UISETP.NE.AND UP1, UPT, UR9, URZ, UPT ;  /* 0x000000ff0900728c */ /* 0x000fe2000bf25270 */
[----:B------:R-:W-:Y:S01]  /*1be0*/  UMOV UR14, 0x3f800000 ;  /* 0x3f800000000e7882 */ /* 0x000fe20000000000 */
[----:B------:R-:W-:-:S13]  /*1bf0*/  R2UR UR11, R40 ;  /* 0x00000000280b72ca */ /* 0x000fda00000e0000 */
        /* <DEDUP_REMOVED lines=11> */
[----:B-----5:R-:W-:Y:S01]  /*1cb0*/  FADD.FTZ R41, R80, -UR11 ;  /* 0x8000000b50297e21 */ /* 0x020fe20008010000 */
[-C--:B------:R-:W-:Y:S01]  /*1cc0*/  FMUL.FTZ R42, R78, R52.reuse ;  /* 0x000000344e2a7220 */ /* 0x080fe20000410000 */
[----:B------:R-:W-:Y:S01]  /*1cd0*/  FADD.FTZ R40, R81, -UR11 ;  /* 0x8000000b51287e21 */ /* 0x000fe20008010000 */
[----:B------:R-:W-:Y:S01]  /*1ce0*/  FMUL.FTZ R43, R79, R53 ;  /* 0x000000354f2b7220 */ /* 0x000fe20000410000 */
[----:B------:R-:W-:Y:S01]  /*1cf0*/  FMUL.FTZ R41, R41, UR14 ;  /* 0x0000000e29297c20 */ /* 0x000fe20008410000 */
[----:B------:R-:W-:Y:S01]  /*1d00*/  FADD.FTZ R44, RZ, R42 ;  /* 0x0000002aff2c7221 */ /* 0x000fe20000010000 */
[----:B------:R-:W-:Y:S01]  /*1d10*/  FMUL.FTZ R40, R40, UR14 ;  /* 0x0000000e28287c20 */ /* 0x000fe20008410000 */
[----:B------:R-:W-:Y:S01]  /*1d20*/  FMUL.FTZ R47, R74, R52 ;  /* 0x000000344a2f7220 */ /* 0x000fe20000410000 */
[----:B------:R-:W-:Y:S01]  /*1d30*/  FFMA.FTZ R45, R41, R42, RZ ;  /* 0x0000002a292d7223 */ /* 0x000fe200000100ff */
[----:B------:R-:W-:Y:S01]  /*1d40*/  FADD.FTZ R42, R76, -UR11 ;  /* 0x8000000b4c2a7e21 */ /* 0x000fe20008010000 */
[----:B------:R-:W-:Y:S01]  /*1d50*/  FADD.FTZ R44, R43, R44 ;  /* 0x0000002c2b2c7221 */ /* 0x000fe20000010000 */
[----:B------:R-:W-:Y:S01]  /*1d60*/  FFMA.FTZ R41, R78, R41, RZ ;  /* 0x000000294e297223 */ /* 0x000fe200000100ff */
[----:B------:R-:W-:Y:S01]  /*1d70*/  FFMA.FTZ R45, R40, R43, R45 ;  /* 0x0000002b282d7223 */ /* 0x000fe2000001002d */
[----:B------:R-:W-:Y:S01]  /*1d80*/  FMUL.FTZ R42, R42, UR14 ;  /* 0x0000000e2a2a7c20 */ /* 0x000fe20008410000 */
[----:B------:R-:W-:Y:S01]  /*1d90*/  FADD.FTZ R43, R77, -UR11 ;  /* 0x8000000b4d2b7e21 */ /* 0x000fe20008010000 */
[----:B------:R-:W-:Y:S01]  /*1da0*/  FMUL.FTZ R49, R75, R53 ;  /* 0x000000354b317220 */ /* 0x000fe20000410000 */
[----:B------:R-:W-:Y:S01]  /*1db0*/  FADD.FTZ R44, R44, R47 ;  /* 0x0000002f2c2c7221 */ /* 0x000fe20000010000 */
[----:B------:R-:W-:Y:S01]  /*1dc0*/  FFMA.FTZ R41, R74, R42, R41 ;  /* 0x0000002a4a297223 */ /* 0x000fe20000010029 */
[----:B------:R-:W-:Y:S01]  /*1dd0*/  FFMA.FTZ R45, R42, R47, R45 ;  /* 0x0000002f2a2d7223 */ /* 0x000fe2000001002d */
[----:B------:R-:W-:Y:S01]  /*1de0*/  FADD.FTZ R42, R72, -UR11 ;  /* 0x8000000b482a7e21 */ /* 0x000fe20008010000 */
[----:B------:R-:W-:Y:S01]  /*1df0*/  FMUL.FTZ R46, R43, UR14 ;  /* 0x0000000e2b2e7c20 */ /* 0x000fe20008410000 */
[----:B------:R-:W-:Y:S01]  /*1e00*/  FADD.FTZ R44, R49, R44 ;  /* 0x0000002c312c7221 */ /* 0x000fe20000010000 */
[----:B------:R-:W-:Y:S01]  /*1e10*/  FMUL.FTZ R47, R70, R52 ;  /* 0x00000034462f7220 */ /* 0x000fe20000410000 */
[----:B------:R-:W-:Y:S01]  /*1e20*/  FFMA.FTZ R40, R79, R40, RZ ;  /* 0x000000284f287223 */ /* 0x000fe200000100ff */
[----:B------:R-:W-:Y:S01]  /*1e30*/  FMUL.FTZ R42, R42, UR14 ;  /* 0x0000000e2a2a7c20 */ /* 0x000fe20008410000 */
[----:B------:R-:W-:Y:S01]  /*1e40*/  FFMA.FTZ R45, R46, R49, R45 ;  /* 0x000000312e2d7223 */ /* 0x000fe2000001002d */
[----:B------:R-:W-:Y:S01]  /*1e50*/  FADD.FTZ R43, R73, -UR11 ;  /* 0x8000000b492b7e21 */ /* 0x000fe20008010000 */
[----:B------:R-:W-:Y:S01]  /*1e60*/  FADD.FTZ R49, R44, R47 ;  /* 0x0000002f2c317221 */ /* 0x000fe20000010000 */
[----:B------:R-:W-:Y:S01]  /*1e70*/  FFMA.FTZ R40, R75, R46, R40 ;  /* 0x0000002e4b287223 */ /* 0x000fe20000010028 */
[----:B------:R-:W-:Y:S01]  /*1e80*/  FFMA.FTZ R41, R70, R42, R41 ;  /* 0x0000002a46297223 */ /* 0x000fe20000010029 */
[----:B------:R-:W-:Y:S01]  /*1e90*/  FADD.FTZ R44, R68, -UR11 ;  /* 0x8000000b442c7e21 */ /* 0x000fe20008010000 */
[----:B------:R-:W-:Y:S01]  /*1ea0*/  FMUL.FTZ R46, R71, R53 ;  /* 0x00000035472e7220 */ /* 0x000fe20000410000 */
[----:B------:R-:W-:Y:S01]  /*1eb0*/  FMUL.FTZ R43, R43, UR14 ;  /* 0x0000000e2b2b7c20 */ /* 0x000fe20008410000 */
[----:B------:R-:W-:Y:S01]  /*1ec0*/  FFMA.FTZ R42, R42, R47, R45 ;  /* 0x0000002f2a2a7223 */ /* 0x000fe2000001002d */
[----:B------:R-:W-:Y:S01]  /*1ed0*/  FMUL.FTZ R45, R44, UR14 ;  /* 0x0000000e2c2d7c20 */ /* 0x000fe20008410000 */
[----:B------:R-:W-:Y:S01]  /*1ee0*/  FADD.FTZ R49, R46, R49 ;  /* 0x000000312e317221 */ /* 0x000fe20000010000 */
[----:B------:R-:W-:Y:S01]  /*1ef0*/  FMUL.FTZ R44, R66, R52 ;  /* 0x00000034422c7220 */ /* 0x000fe20000410000 */
[----:B------:R-:W-:Y:S01]  /*1f00*/  FFMA.FTZ R42, R43, R46, R42 ;  /* 0x0000002e2b2a7223 */ /* 0x000fe2000001002a */
[----:B------:R-:W-:Y:S01]  /*1f10*/  FFMA.FTZ R40, R71, R43, R40 ;  /* 0x0000002b47287223 */ /* 0x000fe20000010028 */
[----:B------:R-:W-:Y:S01]  /*1f20*/  FADD.FTZ R43, R69, -UR11 ;  /* 0x8000000b452b7e21 */ /* 0x000fe20008010000 */
[----:B------:R-:W-:Y:S01]  /*1f30*/  FADD.FTZ R49, R49, R44 ;  /* 0x0000002c31317221 */ /* 0x000fe20000010000 */
[----:B------:R-:W-:Y:S01]  /*1f40*/  FFMA.FTZ R42, R45, R44, R42 ;  /* 0x0000002c2d2a7223 */ /* 0x000fe2000001002a */
[----:B------:R-:W-:Y:S01]  /*1f50*/  FADD.FTZ R44, R64, -UR11 ;  /* 0x8000000b402c7e21 */ /* 0x000fe20008010000 */
[----:B------:R-:W-:Y:S01]  /*1f60*/  FMUL.FTZ R46, R67, R53 ;  /* 0x00000035432e7220 */ /* 0x000fe20000410000 */
[----:B------:R-:W-:Y:S01]  /*1f70*/  FMUL.FTZ R43, R43, UR14 ;  /* 0x0000000e2b2b7c20 */ /* 0x000fe20008410000 */
[----:B------:R-:W-:Y:S01]  /*1f80*/  FFMA.FTZ R41, R66, R45, R41 ;  /* 0x0000002d42297223 */ /* 0x000fe20000010029 */
[----:B------:R-:W-:Y:S01]  /*1f90*/  FMUL.FTZ R45, R44, UR14 ;  /* 0x0000000e2c2d7c20 */ /* 0x000fe20008410000 */
[----:B------:R-:W-:Y:S01]  /*1fa0*/  FADD.FTZ R49, R46, R49 ;  /* 0x000000312e317221 */ /* 0x000fe20000010000 */
[----:B------:R-:W-:Y:S01]  /*1fb0*/  FFMA.FTZ R42, R43, R46, R42 ;  /* 0x0000002e2b2a7223 */ /* 0x000fe2000001002a */
[----:B------:R-:W-:Y:S01]  /*1fc0*/  FMUL.FTZ R44, R62, R52 ;  /* 0x000000343e2c7220 */ /* 0x000fe20000410000 */
[----:B------:R-:W-:Y:S01]  /*1fd0*/  FFMA.FTZ R40, R67, R43, R40 ;  /* 0x0000002b43287223 */ /* 0x000fe20000010028 */
[----:B------:R-:W-:Y:S01]  /*1fe0*/  FADD.FTZ R43, R65, -UR11 ;  /* 0x8000000b412b7e21 */ /* 0x000fe20008010000 */
[----:B------:R-:W-:Y:S01]  /*1ff0*/  FMUL.FTZ R46, R63, R53 ;  /* 0x000000353f2e7220 */ /* 0x000fe20000410000 */
[----:B------:R-:W-:Y:S01]  /*2000*/  FADD.FTZ R49, R49, R44 ;  /* 0x0000002c31317221 */ /* 0x000fe20000010000 */
[----:B------:R-:W-:Y:S01]  /*2010*/  FFMA.FTZ R42, R45, R44, R42 ;  /* 0x0000002c2d2a7223 */ /* 0x000fe2000001002a */
[----:B------:R-:W-:Y:S01]  /*2020*/  FADD.FTZ R44, R60, -UR11 ;  /* 0x8000000b3c2c7e21 */ /* 0x000fe20008010000 */
[----:B------:R-:W-:Y:S01]  /*2030*/  FMUL.FTZ R43, R43, UR14 ;  /* 0x0000000e2b2b7c20 */ /* 0x000fe20008410000 */
[----:B------:R-:W-:Y:S01]  /*2040*/  FFMA.FTZ R41, R62, R45, R41 ;  /* 0x0000002d3e297223 */ /* 0x000fe20000010029 */
[----:B------:R-:W-:Y:S01]  /*2050*/  FADD.FTZ R49, R46, R49 ;  /* 0x000000312e317221 */ /* 0x000fe20000010000 */
[----:B------:R-:W-:Y:S01]  /*2060*/  FMUL.FTZ R45, R44, UR14 ;  /* 0x0000000e2c2d7c20 */ /* 0x000fe20008410000 */
        /* <DEDUP_REMOVED lines=61> */
[----:B------:R-:W-:Y:S01]  /*2440*/  FFMA.FTZ R42, R43, R46, R42 ;  /* 0x0000002e2b2a7223 */ /* 0x000fe2000001002a */
[C---:B------:R-:W-:Y:S01]  /*2450*/  FMUL.FTZ R44, R18.reuse, R52 ;  /* 0x00000034122c7220 */ /* 0x040fe20000410000 */
[----:B------:R-:W-:Y:S01]  /*2460*/  FADD.FTZ R43, R17, -UR11 ;  /* 0x8000000b112b7e21 */ /* 0x000fe20008010000 */
[----:B------:R-:W-:Y:S01]  /*2470*/  FMUL.FTZ R46, R19, R53 ;  /* 0x00000035132e7220 */ /* 0x000fe20000410000 */
[----:B------:R-:W-:Y:S01]  /*2480*/  FFMA.FTZ R41, R18, R45, R41 ;  /* 0x0000002d12297223 */ /* 0x000fe20000010029 */
[----:B------:R-:W-:Y:S01]  /*2490*/  FADD.FTZ R49, R49, R44 ;  /* 0x0000002c31317221 */ /* 0x000fe20000010000 */
[----:B------:R-:W-:Y:S01]  /*24a0*/  FFMA.FTZ R42, R45, R44, R42 ;  /* 0x0000002c2d2a7223 */ /* 0x000fe2000001002a */
[----:B------:R-:W-:Y:S01]  /*24b0*/  FMUL.FTZ R43, R43, UR14 ;  /* 0x0000000e2b2b7c20 */ /* 0x000fe20008410000 */
[----:B------:R-:W-:Y:S01]  /*24c0*/  FADD.FTZ R44, R20, -UR11 ;  /* 0x8000000b142c7e21 */ /* 0x000fe20008010000 */
[----:B------:R-:W-:-:S02]  /*24d0*/  FADD.FTZ R49, R46, R49 ;  /* 0x000000312e317221 */ /* 0x000fc40000010000 */
[----:B------:R-:W-:Y:S01]  /*24e0*/  FFMA.FTZ R40, R19, R43, R40 ;  /* 0x0000002b13287223 */ /* 0x000fe20000010028 */
[----:B------:R-:W-:Y:S01]  /*24f0*/  FFMA.FTZ R42, R43, R46, R42 ;  /* 0x0000002e2b2a7223 */ /* 0x000fe2000001002a */
[----:B------:R-:W-:Y:S01]  /*2500*/  FMUL.FTZ R45, R44, UR14 ;  /* 0x0000000e2c2d7c20 */ /* 0x000fe20008410000 */
[----:B------:R-:W-:Y:S01]  /*2510*/  FADD.FTZ R43, R21, -UR11 ;  /* 0x8000000b152b7e21 */ /* 0x000fe20008010000 */
[C---:B------:R-:W-:Y:S01]  /*2520*/  FMUL.FTZ R44, R22.reuse, R52 ;  /* 0x00000034162c7220 */ /* 0x040fe20000410000 */
[----:B------:R-:W-:Y:S01]  /*2530*/  FMUL.FTZ R46, R23, R53 ;  /* 0x00000035172e7220 */ /* 0x000fe20000410000 */
[----:B------:R-:W-:Y:S01]  /*2540*/  FFMA.FTZ R41, R22, R45, R41 ;  /* 0x0000002d16297223 */ /* 0x000fe20000010029 */
[----:B------:R-:W-:Y:S01]  /*2550*/  FMUL.FTZ R43, R43, UR14 ;  /* 0x0000000e2b2b7c20 */ /* 0x000fe20008410000 */
[----:B------:R-:W-:Y:S01]  /*2560*/  FADD.FTZ R49, R49, R44 ;  /* 0x0000002c31317221 */ /* 0x000fe20000010000 */
[----:B------:R-:W-:Y:S01]  /*2570*/  FFMA.FTZ R42, R45, R44, R42 ;  /* 0x0000002c2d2a7223 */ /* 0x000fe2000001002a */
[----:B------:R-:W-:Y:S01]  /*2580*/  FADD.FTZ R44, R24, -UR11 ;  /* 0x8000000b182c7e21 */ /* 0x000fe20008010000 */
[----:B------:R-:W-:Y:S01]  /*2590*/  FFMA.FTZ R40, R23, R43, R40 ;  /* 0x0000002b17287223 */ /* 0x000fe20000010028 */
[----:B------:R-:W-:Y:S01]  /*25a0*/  FADD.FTZ R49, R46, R49 ;  /* 0x000000312e317221 */ /* 0x000fe20000010000 */
[----:B------:R-:W-:Y:S01]  /*25b0*/  FFMA.FTZ R42, R43, R46, R42 ;  /* 0x0000002e2b2a7223 */ /* 0x000fe2000001002a */
[----:B------:R-:W-:Y:S01]  /*25c0*/  FMUL.FTZ R46, R26, R52 ;  /* 0x000000341a2e7220 */ /* 0x000fe20000410000 */
[----:B------:R-:W-:Y:S01]  /*25d0*/  FADD.FTZ R43, R25, -UR11 ;  /* 0x8000000b192b7e21 */ /* 0x000fe20008010000 */
[----:B------:R-:W-:Y:S01]  /*25e0*/  FMUL.FTZ R45, R44, UR14 ;  /* 0x0000000e2c2d7c20 */ /* 0x000fe20008410000 */
[----:B------:R-:W-:Y:S01]  /*25f0*/  FMUL.FTZ R44, R27, R53 ;  /* 0x000000351b2c7220 */ /* 0x000fe20000410000 */
[----:B------:R-:W-:Y:S01]  /*2600*/  FADD.FTZ R49, R49, R46 ;  /* 0x0000002e31317221 */ /* 0x000fe20000010000 */
[----:B------:R-:W-:Y:S01]  /*2610*/  FMUL.FTZ R43, R43, UR14 ;  /* 0x0000000e2b2b7c20 */ /* 0x000fe20008410000 */
[----:B------:R-:W-:Y:S01]  /*2620*/  FFMA.FTZ R46, R45, R46, R42 ;  /* 0x0000002e2d2e7223 */ /* 0x000fe2000001002a */
[----:B------:R-:W-:Y:S01]  /*2630*/  FFMA.FTZ R41, R26, R45, R41 ;  /* 0x0000002d1a297223 */ /* 0x000fe20000010029 */
[----:B------:R-:W-:Y:S01]  /*2640*/  FADD.FTZ R42, R44, R49 ;  /* 0x000000312c2a7221 */ /* 0x000fe20000010000 */
[----:B------:R-:W-:Y:S01]  /*2650*/  FFMA.FTZ R40, R27, R43, R40 ;  /* 0x0000002b1b287223 */ /* 0x000fe20000010028 */
[----:B------:R-:W-:Y:S01]  /*2660*/  FFMA.FTZ R46, R43, R44, R46 ;  /* 0x0000002c2b2e7223 */ /* 0x000fe2000001002e */
[----:B------:R-:W-:Y:S01]  /*2670*/  FADD.FTZ R43, RZ, R78 ;  /* 0x0000004eff2b7221 */ /* 0x000fe20000010000 */
[----:B------:R-:W-:Y:S01]  /*2680*/  FADD.FTZ R44, RZ, R79 ;  /* 0x0000004fff2c7221 */ /* 0x000fe20000010000 */
        /* <DEDUP_REMOVED lines=8> */
[----:B------:R-:W-:Y:S01]  /*2710*/  FADD.FTZ R42, R42, R49 ;  /* 0x000000312a2a7221 */ /* 0x000fe20000010000 */
[----:B------:R-:W-:Y:S01]  /*2720*/  FFMA.FTZ R49, R47, R49, R46 ;  /* 0x000000312f317223 */ /* 0x000fe2000001002e */
[----:B------:R-:W-:Y:S01]  /*2730*/  FADD.FTZ R43, R66, R43 ;  /* 0x0000002b422b7221 */ /* 0x000fe20000010000 */
[----:B------:R-:W-:Y:S01]  /*2740*/  FADD.FTZ R44, R67, R44 ;  /* 0x0000002c432c7221 */ /* 0x000fe20000010000 */
[----:B------:R-:W-:Y:S01]  /*2750*/  FMUL.FTZ R46, R45, UR14 ;  /* 0x0000000e2d2e7c20 */ /* 0x000fe20008410000 */
[----:B------:R-:W-:Y:S01]  /*2760*/  FFMA.FTZ R41, R30, R47, R41 ;  /* 0x0000002f1e297223 */ /* 0x000fe20000010029 */
[----:B------:R-:W-:Y:S01]  /*2770*/  FADD.FTZ R45, R62, R43 ;  /* 0x0000002b3e2d7221 */ /* 0x000fe20000010000 */
[----:B------:R-:W-:Y:S01]  /*2780*/  FADD.FTZ R44, R63, R44 ;  /* 0x0000002c3f2c7221 */ /* 0x000fe20000010000 */
[C---:B------:R-:W-:Y:S01]  /*2790*/  FMUL.FTZ R47, R31.reuse, R53 ;  /* 0x000000351f2f7220 */ /* 0x040fe20000410000 */
[----:B------:R-:W-:Y:S01]  /*27a0*/  FFMA.FTZ R40, R31, R46, R40 ;  /* 0x0000002e1f287223 */ /* 0x000fe20000010028 */
[----:B------:R-:W-:Y:S01]  /*27b0*/  FADD.FTZ R45, R58, R45 ;  /* 0x0000002d3a2d7221 */ /* 0x000fe20000010000 */
[----:B------:R-:W-:Y:S01]  /*27c0*/  FADD.FTZ R44, R59, R44 ;  /* 0x0000002c3b2c7221 */ /* 0x000fe20000010000 */
[----:B------:R-:W-:Y:S01]  /*27d0*/  FFMA.FTZ R43, R46, R47, R49 ;  /* 0x0000002f2e2b7223 */ /* 0x000fe20000010031 */
[----:B------:R-:W-:Y:S01]  /*27e0*/  FADD.FTZ R46, R32, -UR11 ;  /* 0x8000000b202e7e21 */ /* 0x000fe20008010000 */
[----:B------:R-:W-:Y:S01]  /*27f0*/  FADD.FTZ R45, R54, R45 ;  /* 0x0000002d362d7221 */ /* 0x000fe20000010000 */
[----:B------:R-:W-:Y:S01]  /*2800*/  FADD.FTZ R44, R55, R44 ;  /* 0x0000002c372c7221 */ /* 0x000fe20000010000 */
[----:B------:R-:W-:Y:S01]  /*2810*/  FADD.FTZ R42, R47, R42 ;  /* 0x0000002a2f2a7221 */ /* 0x000fe20000010000 */
[----:B------:R-:W-:Y:S01]  /*2820*/  FMUL.FTZ R48, R46, UR14 ;  /* 0x0000000e2e307c20 */ /* 0x000fe20008410000 */
[----:B------:R-:W-:Y:S01]  /*2830*/  FADD.FTZ R45, R6, R45 ;  /* 0x0000002d062d7221 */ /* 0x000fe20000010000 */
[----:B------:R-:W-:Y:S01]  /*2840*/  FADD.FTZ R44, R7, R44 ;  /* 0x0000002c072c7221 */ /* 0x000fe20000010000 */
[----:B------:R-:W-:Y:S01]  /*2850*/  FMUL.FTZ R47, R34, R52 ;  /* 0x00000034222f7220 */ /* 0x000fe20000410000 */
[----:B------:R-:W-:Y:S01]  /*2860*/  FADD.FTZ R46, R33, -UR11 ;  /* 0x8000000b212e7e21 */ /* 0x000fe20008010000 */
[----:B------:R-:W-:Y:S01]  /*2870*/  FADD.FTZ R45, R10, R45 ;  /* 0x0000002d0a2d7221 */ /* 0x000fe20000010000 */
[----:B------:R-:W-:Y:S01]  /*2880*/  FADD.FTZ R44, R11, R44 ;  /* 0x0000002c0b2c7221 */ /* 0x000fe20000010000 */
[----:B------:R-:W-:Y:S01]  /*2890*/  FADD.FTZ R50, R42, R47 ;  /* 0x0000002f2a327221 */ /* 0x000fe20000010000 */
[----:B------:R-:W-:Y:S01]  /*28a0*/  FMUL.FTZ R46, R46, UR14 ;  /* 0x0000000e2e2e7c20 */ /* 0x000fe20008410000 */
[----:B------:R-:W-:Y:S01]  /*28b0*/  FADD.FTZ R45, R14, R45 ;  /* 0x0000002d0e2d7221 */ /* 0x000fe20000010000 */
[----:B------:R-:W-:Y:S01]  /*28c0*/  FFMA.FTZ R47, R48, R47, R43 ;  /* 0x0000002f302f7223 */ /* 0x000fe2000001002b */
[----:B------:R-:W-:Y:S01]  /*28d0*/  FADD.FTZ R44, R15, R44 ;  /* 0x0000002c0f2c7221 */ /* 0x000fe20000010000 */
[C---:B------:R-:W-:Y:S01]  /*28e0*/  FMUL.FTZ R43, R35.reuse, R53 ;  /* 0x00000035232b7220 */ /* 0x040fe20000410000 */
[----:B------:R-:W-:Y:S01]  /*28f0*/  FFMA.FTZ R42, R35, R46, R40 ;  /* 0x0000002e232a7223 */ /* 0x000fe20000010028 */
[----:B------:R-:W-:Y:S01]  /*2900*/  FADD.FTZ R45, R18, R45 ;  /* 0x0000002d122d7221 */ /* 0x000fe20000010000 */
[----:B------:R-:W-:Y:S01]  /*2910*/  FADD.FTZ R40, R19, R44 ;  /* 0x0000002c13287221 */ /* 0x000fe20000010000 */
[----:B------:R-:W-:Y:S01]  /*2920*/  FADD.FTZ R50, R43, R50 ;  /* 0x000000322b327221 */ /* 0x000fe20000010000 */
[----:B------:R-:W-:Y:S01]  /*2930*/  FFMA.FTZ R47, R46, R43, R47 ;  /* 0x0000002b2e2f7223 */ /* 0x000fe2000001002f */
[----:B------:R-:W-:Y:S01]  /*2940*/  FADD.FTZ R43, R36, -UR11 ;  /* 0x8000000b242b7e21 */ /* 0x000fe20008010000 */
[----:B------:R-:W-:Y:S01]  /*2950*/  FADD.FTZ R45, R22, R45 ;  /* 0x0000002d162d7221 */ /* 0x000fe20000010000 */
[----:B------:R-:W-:Y:S01]  /*2960*/  FADD.FTZ R40, R23, R40 ;  /* 0x0000002817287221 */ /* 0x000fe20000010000 */
[----:B------:R-:W-:Y:S01]  /*2970*/  FMUL.FTZ R49, R38, R52 ;  /* 0x0000003426317220 */ /* 0x000fe20000410000 */
[----:B------:R-:W-:Y:S01]  /*2980*/  FMUL.FTZ R44, R43, UR14 ;  /* 0x0000000e2b2c7c20 */ /* 0x000fe20008410000 */
[----:B------:R-:W-:Y:S01]  /*2990*/  FADD.FTZ R43, R37, -UR11 ;  /* 0x8000000b252b7e21 */ /* 0x000fe20008010000 */
[----:B------:R-:W-:Y:S01]  /*29a0*/  FADD.FTZ R45, R26, R45 ;  /* 0x0000002d1a2d7221 */ /* 0x000fe20000010000 */
[----:B------:R-:W-:Y:S01]  /*29b0*/  FADD.FTZ R40, R27, R40 ;  /* 0x000000281b287221 */ /* 0x000fe20000010000 */
[----:B------:R-:W-:Y:S01]  /*29c0*/  FADD.FTZ R51, R50, R49 ;  /* 0x0000003132337221 */ /* 0x000fe20000010000 */
[----:B------:R-:W-:Y:S01]  /*29d0*/  FFMA.FTZ R41, R34, R48, R41 ;  /* 0x0000003022297223 */ /* 0x000fe20000010029 */
[----:B------:R-:W-:Y:S01]  /*29e0*/  FFMA.FTZ R50, R44, R49, R47 ;  /* 0x000000312c327223 */ /* 0x000fe2000001002f */
[----:B------:R-:W-:Y:S01]  /*29f0*/  FMUL.FTZ R48, R39, R53 ;  /* 0x0000003527307220 */ /* 0x000fe20000410000 */
[----:B------:R-:W-:Y:S01]  /*2a00*/  FMUL.FTZ R49, R43, UR14 ;  /* 0x0000000e2b317c20 */ /* 0x000fe20008410000 */
[----:B------:R-:W-:Y:S01]  /*2a10*/  FADD.FTZ R45, R30, R45 ;  /* 0x0000002d1e2d7221 */ /* 0x000fe20000010000 */
[----:B------:R-:W-:Y:S01]  /*2a20*/  FADD.FTZ R46, R31, R40 ;  /* 0x000000281f2e7221 */ /* 0x000fe20000010000 */
[----:B------:R-:W-:Y:S01]  /*2a30*/  FADD.FTZ R40, R48, R51 ;  /* 0x0000003330287221 */ /* 0x000fe20000010000 */
[----:B------:R-:W-:Y:S01]  /*2a40*/  FFMA.FTZ R43, R49, R48, R50 ;  /* 0x00000030312b7223 */ /* 0x000fe20000010032 */
[----:B------:R-:W-:Y:S01]  /*2a50*/  FADD.FTZ R47, R34, R45 ;  /* 0x0000002d222f7221 */ /* 0x000fe20000010000 */
[----:B------:R-:W-:Y:S01]  /*2a60*/  FADD.FTZ R48, R35, R46 ;  /* 0x0000002e23307221 */ /* 0x000fe20000010000 */
[C---:B------:R-:W-:Y:S01]  /*2a70*/  FFMA.FTZ R44, R38.reuse, R44, R41 ;  /* 0x0000002c262c7223 */ /* 0x040fe20000010029 */
[C---:B------:R-:W-:Y:S01]  /*2a80*/  FFMA.FTZ R45, R39.reuse, R49, R42 ;  /* 0x00000031272d7223 */ /* 0x040fe2000001002a */
[----:B------:R-:W-:Y:S01]  /*2a90*/  FADD.FTZ R46, R38, R47 ;  /* 0x0000002f262e7221 */ /* 0x000fe20000010000 */
[----:B------:R-:W-:Y:S01]  /*2aa0*/  FADD.FTZ R47, R39, R48 ;  /* 0x00000030272f7221 */ /* 0x000fe20000010000 */
[----:B------:R-:W-:Y:S06]  /*2ab0*/  BRA `(.L_x_1268) ;  /* 0x0000002000007947 */ /* 0x000fec0003800000 */
.L_x_1267:
        /* <DEDUP_REMOVED lines=10> */
[----:B------:R-:W-:-:S02]  /*2b60*/  FFMA.FTZ R45, R52, R47, R2 ;  /* 0x0000002f342d7223 */ /* 0x000fc40000010002 */
[----:B------:R-:W-:Y:S01]  /*2b70*/  FMUL.FTZ R42, R48, -1.4426950216293334961 ;  /* 0xbfb8aa3b302a7820 */ /* 0x000fe20000410000 */
[----:B------:R-:W-:Y:S01]  /*2b80*/  FMUL.FTZ R88, R49, -1.4426950216293334961 ;  /* 0xbfb8aa3b31587820 */ /* 0x000fe20000410000 */
[----:B------:R-:W-:-:S03]  /*2b90*/  FMUL.FTZ R89, R45, -1.4426950216293334961 ;  /* 0xbfb8aa3b2d597820 */ /* 0x000fc60000410000 */
[----:B------:R-:W0:Y:S04]  /*2ba0*/  MUFU.EX2 R82, R88 ;  /* 0x0000005800527308 */ /* 0x000e280000000800 */
[----:B------:R-:W1:Y:S04]  /*2bb0*/  MUFU.EX2 R42, R42 ;  /* 0x0000002a002a7308 */ /* 0x000e680000000800 */
[----:B------:R-:W2:Y:S01]  /*2bc0*/  MUFU.EX2 R51, R89 ;  /* 0x0000005900337308 */ /* 0x000ea20000000800 */
[----:B0-----:R-:W-:Y:S01]  /*2bd0*/  FADD.FTZ R82, R82, 1 ;  /* 0x3f80000052527421 */ /* 0x001fe20000010000 */
[----:B-1----:R-:W-:Y:S01]  /*2be0*/  FADD.FTZ R83, R42, 1 ;  /* 0x3f8000002a537421 */ /* 0x002fe20000010000 */
[----:B------:R-:W-:-:S04]  /*2bf0*/  FFMA.FTZ R42, R53, R46, R3 ;  /* 0x0000002e352a7223 */ /* 0x000fc80000010003 */
[----:B------:R-:W-:Y:S01]  /*2c00*/  MUFU.RCP R82, R82 ;  /* 0x0000005200527308 */ /* 0x000fe20000001000 */
[----:B--2---:R-:W-:Y:S01]  /*2c10*/  FADD.FTZ R51, R51, 1 ;  /* 0x3f80000033337421 */ /* 0x004fe20000010000 */
[----:B------:R-:W-:-:S06]  /*2c20*/  FMUL.FTZ R87, R42, -1.4426950216293334961 ;  /* 0xbfb8aa3b2a577820 */ /* 0x000fcc0000410000 */
[----:B------:R-:W0:Y:S08]  /*2c30*/  MUFU.RCP R83, R83 ;  /* 0x0000005300537308 */ /* 0x000e300000001000 */
[----:B------:R-:W1:Y:S04]  /*2c40*/  MUFU.EX2 R87, R87 ;  /* 0x0000005700577308 */ /* 0x000e680000000800 */
[----:B------:R-:W2:Y:S01]  /*2c50*/  MUFU.RCP R51, R51 ;  /* 0x0000003300337308 */ /* 0x000ea20000001000 */
[----:B0-----:R-:W-:Y:S01]  /*2c60*/  FADD.FTZ R43, -R83, 1 ;  /* 0x3f800000532b7421 */ /* 0x001fe20000010100 */
[----:B------:R-:W-:-:S03]  /*2c70*/  FMUL.FTZ R83, R78, R83 ;  /* 0x000000534e537220 */ /* 0x000fc60000410000 */
[----:B------:R-:W-:Y:S01]  /*2c80*/  FFMA.FTZ R48, R48, R43, 1 ;  /* 0x3f80000030307423 */ /* 0x000fe2000001002b */
[----:B------:R-:W-:Y:S01]  /*2c90*/  FADD.FTZ R43, R72, -UR11 ;  /* 0x8000000b482b7e21 */ /* 0x000fe20008010000 */
[----:B-1----:R-:W-:Y:S02]  /*2ca0*/  FADD.FTZ R88, R87, 1 ;  /* 0x3f80000057587421 */ /* 0x002fe40000010000 */
[----:B------:R-:W-:Y:S01]  /*2cb0*/  FMUL.FTZ R48, R83, R48 ;  /* 0x0000003053307220 */ /* 0x000fe20000410000 */
[----:B------:R-:W-:-:S03]  /*2cc0*/  FMUL.FTZ R43, R43, UR14 ;  /* 0x0000000e2b2b7c20 */ /* 0x000fc60008410000 */
[----:B------:R-:W0:Y:S01]  /*2cd0*/  MUFU.RCP R88, R88 ;  /* 0x0000005800587308 */ /* 0x000e220000001000 */
[----:B------:R-:W-:-:S04]  /*2ce0*/  FFMA.FTZ R44, R52, R43, R2 ;  /* 0x0000002b342c7223 */ /* 0x000fc80000010002 */
[----:B------:R-:W-:-:S06]  /*2cf0*/  FMUL.FTZ R50, R44, -1.4426950216293334961 ;  /* 0xbfb8aa3b2c327820 */ /* 0x000fcc0000410000 */
[----:B------:R-:W1:Y:S02]  /*2d00*/  MUFU.EX2 R50, R50 ;  /* 0x0000003200327308 */ /* 0x000e640000000800 */
[----:B-1----:R-:W-:Y:S01]  /*2d10*/  FADD.FTZ R87, R50, 1 ;  /* 0x3f80000032577421 */ /* 0x002fe20000010000 */
[----:B------:R-:W-:Y:S01]  /*2d20*/  FADD.FTZ R50, -R82, 1 ;  /* 0x3f80000052327421 */ /* 0x000fe20000010100 */
[----:B------:R-:W-:-:S03]  /*2d30*/  FMUL.FTZ R82, R79, R82 ;  /* 0x000000524f527220 */ /* 0x000fc60000410000 */
[----:B------:R-:W-:Y:S01]  /*2d40*/  FFMA.FTZ R83, R49, R50, 1 ;  /* 0x3f80000031537423 */ /* 0x000fe20000010032 */
[----:B------:R-:W1:Y:S01]  /*2d50*/  MUFU.RCP R87, R87 ;  /* 0x0000005700577308 */ /* 0x000e620000001000 */
[----:B--2---:R-:W-:Y:S01]  /*2d60*/  FADD.FTZ R50, -R51, 1 ;  /* 0x3f80000033327421 */ /* 0x004fe20000010100 */
[----:B------:R-:W-:Y:S01]  /*2d70*/  FMUL.FTZ R49, R74, R51 ;  /* 0x000000334a317220 */ /* 0x000fe20000410000 */
[----:B0-----:R-:W-:Y:S01]  /*2d80*/  FMUL.FTZ R51, R75, R88 ;  /* 0x000000584b337220 */ /* 0x001fe20000410000 */
[----:B------:R-:W-:Y:S01]  /*2d90*/  FMUL.FTZ R83, R82, R83 ;  /* 0x0000005352537220 */ /* 0x000fe20000410000 */
[----:B------:R-:W-:Y:S01]  /*2da0*/  FFMA.FTZ R50, R45, R50, 1 ;  /* 0x3f8000002d327423 */ /* 0x000fe20000010032 */
[----:B------:R-:W-:-:S03]  /*2db0*/  FADD.FTZ R45, -R88, 1 ;  /* 0x3f800000582d7421 */ /* 0x000fc60000010100 */
[----:B------:R-:W-:Y:S01]  /*2dc0*/  FMUL.FTZ R49, R49, R50 ;  /* 0x0000003231317220 */ /* 0x000fe20000410000 */
[----:B------:R-:W-:-:S04]  /*2dd0*/  FFMA.FTZ R42, R42, R45, 1 ;  /* 0x3f8000002a2a7423 */ /* 0x000fc8000001002d */
[----:B------:R-:W-:Y:S01]  /*2de0*/  FMUL.FTZ R51, R51, R42 ;  /* 0x0000002a33337220 */ /* 0x000fe20000410000 */
[----:B-1----:R-:W-:Y:S01]  /*2df0*/  FADD.FTZ R45, -R87, 1 ;  /* 0x3f800000572d7421 */ /* 0x002fe20000010100 */
[----:B------:R-:W-:-:S03]  /*2e00*/  FMUL.FTZ R87, R70, R87 ;  /* 0x0000005746577220 */ /* 0x000fc60000410000 */
[----:B------:R-:W-:Y:S01]  /*2e10*/  FFMA.FTZ R44, R44, R45, 1 ;  /* 0x3f8000002c2c7423 */ /* 0x000fe2000001002d */
[----:B------:R-:W-:-:S03]  /*2e20*/  FMUL.FTZ R45, R53, R83 ;  /* 0x00000053352d7220 */ /* 0x000fc60000410000 */
[----:B------:R-:W-:Y:S01]  /*2e30*/  FMUL.FTZ R42, R87, R44 ;  /* 0x0000002c572a7220 */ /* 0x000fe20000410000 */
[----:B------:R-:W-:-:S04]  /*2e40*/  FMUL.FTZ R44, R52, R48 ;  /* 0x00000030342c7220 */ /* 0x000fc80000410000 */
[----:B------:R-:W-:Y:S01]  /*2e50*/  FFMA.FTZ R87, R41, R44, RZ ;  /* 0x0000002c29577223 */ /* 0x000fe200000100ff */
[----:B------:R-:W-:Y:S01]  /*2e60*/  FADD.FTZ R50, RZ, R44 ;  /* 0x0000002cff327221 */ /* 0x000fe20000010000 */
[----:B------:R-:W-:Y:S01]  /*2e70*/  FADD.FTZ R44, R73, -UR11 ;  /* 0x8000000b492c7e21 */ /* 0x000fe20008010000 */
[----:B------:R-:W-:Y:S01]  /*2e80*/  FFMA.FTZ R41, R41, R48, RZ ;  /* 0x0000003029297223 */ /* 0x000fe200000100ff */
[----:B------:R-:W-:Y:S01]  /*2e90*/  FFMA.FTZ R82, R40, R45, R87 ;  /* 0x0000002d28527223 */ /* 0x000fe20000010057 */
[----:B------:R-:W-:Y:S01]  /*2ea0*/  FADD.FTZ R50, R45, R50 ;  /* 0x000000322d327221 */ /* 0x000fe20000010000 */
[----:B------:R-:W-:Y:S01]  /*2eb0*/  FMUL.FTZ R44, R44, UR14 ;  /* 0x0000000e2c2c7c20 */ /* 0x000fe20008410000 */
[----:B------:R-:W-:-:S03]  /*2ec0*/  FADD.FTZ R48, RZ, R48 ;  /* 0x00000030ff307221 */ /* 0x000fc60000010000 */
[----:B------:R-:W-:Y:S01]  /*2ed0*/  FFMA.FTZ R45, R53, R44, R3 ;  /* 0x0000002c352d7223 */ /* 0x000fe20000010003 */
[----:B------:R-:W-:Y:S01]  /*2ee0*/  FADD.FTZ R87, R48, R49 ;  /* 0x0000003130577221 */ /* 0x000fe20000010000 */
[-C--:B------:R-:W-:Y:S01]  /*2ef0*/  FFMA.FTZ R48, R47, R49.reuse, R41 ;  /* 0x000000312f307223 */ /* 0x080fe20000010029 */
[----:B------:R-:W-:Y:S01]  /*2f00*/  FMUL.FTZ R41, R52, R49 ;  /* 0x0000003134297220 */ /* 0x000fe20000410000 */
[----:B------:R-:W-:Y:S02]  /*2f10*/  FMUL.FTZ R89, R45, -1.4426950216293334961 ;  /* 0xbfb8aa3b2d597820 */ /* 0x000fe40000410000 */
[----:B------:R-:W-:Y:S01]  /*2f20*/  FFMA.FTZ R48, R43, R42, R48 ;  /* 0x0000002a2b307223 */ /* 0x000fe20000010030 */
[----:B------:R-:W-:Y:S01]  /*2f30*/  FFMA.FTZ R82, R47, R41, R82 ;  /* 0x000000292f527223 */ /* 0x000fe20000010052 */
[----:B------:R-:W-:Y:S02]  /*2f40*/  FADD.FTZ R50, R50, R41 ;  /* 0x0000002932327221 */ /* 0x000fe40000010000 */
[----:B------:R-:W0:Y:S02]  /*2f50*/  MUFU.EX2 R89, R89 ;  /* 0x0000005900597308 */ /* 0x000e240000000800 */
[----:B0-----:R-:W-:Y:S01]  /*2f60*/  FADD.FTZ R88, R89, 1 ;  /* 0x3f80000059587421 */ /* 0x001fe20000010000 */
[----:B------:R-:W-:Y:S01]  /*2f70*/  FFMA.FTZ R89, R40, R83, RZ ;  /* 0x0000005328597223 */ /* 0x000fe200000100ff */
[----:B------:R-:W-:-:S03]  /*2f80*/  FADD.FTZ R40, RZ, R83 ;  /* 0x00000053ff287221 */ /* 0x000fc60000010000 */
[-C--:B------:R-:W-:Y:S01]  /*2f90*/  FFMA.FTZ R89, R46, R51.reuse, R89 ;  /* 0x000000332e597223 */ /* 0x080fe20000010059 */
[----:B------:R-:W0:Y:S01]  /*2fa0*/  MUFU.RCP R88, R88 ;  /* 0x0000005800587308 */ /* 0x000e220000001000 */
[----:B------:R-:W-:Y:S01]  /*2fb0*/  FADD.FTZ R40, R40, R51 ;  /* 0x0000003328287221 */ /* 0x000fe20000010000 */
[----:B------:R-:W-:-:S04]  /*2fc0*/  FMUL.FTZ R51, R53, R51 ;  /* 0x0000003335337220 */ /* 0x000fc80000410000 */
[----:B------:R-:W-:Y:S01]  /*2fd0*/  FFMA.FTZ R83, R46, R51, R82 ;  /* 0x000000332e537223 */ /* 0x000fe20000010052 */
[----:B------:R-:W-:Y:S01]  /*2fe0*/  FADD.FTZ R82, R69, -UR11 ;  /* 0x8000000b45527e21 */ /* 0x000fe20008010000 */
[----:B------:R-:W-:-:S03]  /*2ff0*/  FADD.FTZ R50, R51, R50 ;  /* 0x0000003233327221 */ /* 0x000fc60000010000 */
[----:B------:R-:W-:Y:S01]  /*3000*/  FMUL.FTZ R82, R82, UR14 ;  /* 0x0000000e52527c20 */ /* 0x000fe20008410000 */
[----:B0-----:R-:W-:Y:S01]  /*3010*/  FADD.FTZ R47, -R88, 1 ;  /* 0x3f800000582f7421 */ /* 0x001fe20000010100 */
[----:B------:R-:W-:-:S03]  /*3020*/  FMUL.FTZ R49, R71, R88 ;  /* 0x0000005847317220 */ /* 0x000fc60000410000 */
[----:B------:R-:W-:-:S04]  /*3030*/  FFMA.FTZ R47, R45, R47, 1 ;  /* 0x3f8000002d2f7423 */ /* 0x000fc8000001002f */
[----:B------:R-:W-:Y:S01]  /*3040*/  FMUL.FTZ R49, R49, R47 ;  /* 0x0000002f31317220 */ /* 0x000fe20000410000 */
[----:B------:R-:W-:-:S03]  /*3050*/  FADD.FTZ R47, R68, -UR11 ;  /* 0x8000000b442f7e21 */ /* 0x000fc60008010000 */
[----:B------:R-:W-:Y:S01]  /*3060*/  FADD.FTZ R40, R40, R49 ;  /* 0x0000003128287221 */ /* 0x000fe20000010000 */
[----:B------:R-:W-:Y:S01]  /*3070*/  FMUL.FTZ R47, R47, UR14 ;  /* 0x0000000e2f2f7c20 */ /* 0x000fe20008410000 */
[-C--:B------:R-:W-:Y:S01]  /*3080*/  FFMA.FTZ R89, R44, R49.reuse, R89 ;  /* 0x000000312c597223 */ /* 0x080fe20000010059 */
[----:B------:R-:W-:Y:S02]  /*3090*/  FMUL.FTZ R49, R53, R49 ;  /* 0x0000003135317220 */ /* 0x000fe40000410000 */
[----:B------:R-:W-:-:S04]  /*30a0*/  FFMA.FTZ R41, R52, R47, R2 ;  /* 0x0000002f34297223 */ /* 0x000fc80000010002 */
[----:B------:R-:W-:-:S06]  /*30b0*/  FMUL.FTZ R88, R41, -1.4426950216293334961 ;  /* 0xbfb8aa3b29587820 */ /* 0x000fcc0000410000 */
[----:B------:R-:W0:Y:S02]  /*30c0*/  MUFU.EX2 R88, R88 ;  /* 0x0000005800587308 */ /* 0x000e240000000800 */
[----:B0-----:R-:W-:Y:S01]  /*30d0*/  FADD.FTZ R45, R88, 1 ;  /* 0x3f800000582d7421 */ /* 0x001fe20000010000 */
[----:B------:R-:W-:Y:S01]  /*30e0*/  FADD.FTZ R88, R87, R42 ;  /* 0x0000002a57587221 */ /* 0x000fe20000010000 */
[----:B------:R-:W-:-:S04]  /*30f0*/  FMUL.FTZ R42, R52, R42 ;  /* 0x0000002a342a7220 */ /* 0x000fc80000410000 */
[----:B------:R-:W0:Y:S01]  /*3100*/  MUFU.RCP R45, R45 ;  /* 0x0000002d002d7308 */ /* 0x000e220000001000 */
[----:B------:R-:W-:-:S04]  /*3110*/  FADD.FTZ R50, R50, R42 ;  /* 0x0000002a32327221 */ /* 0x000fc80000010000 */
[----:B------:R-:W-:Y:S01]  /*3120*/  FADD.FTZ R50, R49, R50 ;  /* 0x0000003231327221 */ /* 0x000fe20000010000 */
[----:B0-----:R-:W-:-:S04]  /*3130*/  FADD.FTZ R46, -R45, 1 ;  /* 0x3f8000002d2e7421 */ /* 0x001fc80000010100 */
[----:B------:R-:W-:Y:S01]  /*3140*/  FFMA.FTZ R46, R41, R46, 1 ;  /* 0x3f800000292e7423 */ /* 0x000fe2000001002e */
[----:B------:R-:W-:Y:S01]  /*3150*/  FMUL.FTZ R41, R66, R45 ;  /* 0x0000002d42297220 */ /* 0x000fe20000410000 */
[----:B------:R-:W-:-:S03]  /*3160*/  FFMA.FTZ R45, R53, R82, R3 ;  /* 0x00000052352d7223 */ /* 0x000fc60000010003 */
[----:B------:R-:W-:Y:S01]  /*3170*/  FMUL.FTZ R41, R41, R46 ;  /* 0x0000002e29297220 */ /* 0x000fe20000410000 */
[----:B------:R-:W-:-:S03]  /*3180*/  FMUL.FTZ R46, R45, -1.4426950216293334961 ;  /* 0xbfb8aa3b2d2e7820 */ /* 0x000fc60000410000 */
[----:B------:R-:W-:Y:S01]  /*3190*/  FADD.FTZ R88, R88, R41 ;  /* 0x0000002958587221 */ /* 0x000fe20000010000 */
[-C--:B------:R-:W-:Y:S01]  /*31a0*/  FFMA.FTZ R48, R47, R41.reuse, R48 ;  /* 0x000000292f307223 */ /* 0x080fe20000010030 */
[----:B------:R-:W-:Y:S01]  /*31b0*/  FMUL.FTZ R41, R52, R41 ;  /* 0x0000002934297220 */ /* 0x000fe20000410000 */
[----:B------:R-:W0:Y:S03]  /*31c0*/  MUFU.EX2 R46, R46 ;  /* 0x0000002e002e7308 */ /* 0x000e260000000800 */
[----:B------:R-:W-:Y:S01]  /*31d0*/  FADD.FTZ R50, R50, R41 ;  /* 0x0000002932327221 */ /* 0x000fe20000010000 */
[----:B0-----:R-:W-:Y:S01]  /*31e0*/  FADD.FTZ R51, R46, 1 ;  /* 0x3f8000002e337421 */ /* 0x001fe20000010000 */
[----:B------:R-:W-:-:S04]  /*31f0*/  FFMA.FTZ R46, R43, R42, R83 ;  /* 0x0000002a2b2e7223 */ /* 0x000fc80000010053 */
[----:B------:R-:W-:Y:S01]  /*3200*/  FFMA.FTZ R44, R44, R49, R46 ;  /* 0x000000312c2c7223 */ /* 0x000fe2000001002e */
[----:B------:R-:W0:Y:S03]  /*3210*/  MUFU.RCP R51, R51 ;  /* 0x0000003300337308 */ /* 0x000e260000001000 */
[----:B------:R-:W-:Y:S01]  /*3220*/  FFMA.FTZ R44, R47, R41, R44 ;  /* 0x000000292f2c7223 */ /* 0x000fe2000001002c */
[----:B0-----:R-:W-:-:S04]  /*3230*/  FADD.FTZ R43, -R51, 1 ;  /* 0x3f800000332b7421 */ /* 0x001fc80000010100 */
[----:B------:R-:W-:Y:S01]  /*3240*/  FFMA.FTZ R45, R45, R43, 1 ;  /* 0x3f8000002d2d7423 */ /* 0x000fe2000001002b */
[----:B------:R-:W-:-:S04]  /*3250*/  FMUL.FTZ R43, R67, R51 ;  /* 0x00000033432b7220 */ /* 0x000fc80000410000 */
[----:B------:R-:W-:Y:S01]  /*3260*/  FMUL.FTZ R43, R43, R45 ;  /* 0x0000002d2b2b7220 */ /* 0x000fe20000410000 */
[----:B------:R-:W-:-:S03]  /*3270*/  FADD.FTZ R45, R64, -UR11 ;  /* 0x8000000b402d7e21 */ /* 0x000fc60008010000 */
[----:B------:R-:W-:Y:S01]  /*3280*/  FADD.FTZ R40, R40, R43 ;  /* 0x0000002b28287221 */ /* 0x000fe20000010000 */
[----:B------:R-:W-:Y:S01]  /*3290*/  FMUL.FTZ R45, R45, UR14 ;  /* 0x0000000e2d2d7c20 */ /* 0x000fe20008410000 */
[-C--:B------:R-:W-:Y:S01]  /*32a0*/  FFMA.FTZ R89, R82, R43.reuse, R89 ;  /* 0x0000002b52597223 */ /* 0x080fe20000010059 */
[----:B------:R-:W-:Y:S02]  /*32b0*/  FMUL.FTZ R43, R53, R43 ;  /* 0x0000002b352b7220 */ /* 0x000fe40000410000 */
[----:B------:R-:W-:Y:S02]  /*32c0*/  FFMA.FTZ R42, R52, R45, R2 ;  /* 0x0000002d342a7223 */ /* 0x000fe40000010002 */
[----:B------:R-:W-:Y:S01]  /*32d0*/  FFMA.FTZ R82, R82, R43, R44 ;  /* 0x0000002b52527223 */ /* 0x000fe2000001002c */
[----:B------:R-:W-:Y:S01]  /*32e0*/  FADD.FTZ R50, R43, R50 ;  /* 0x000000322b327221 */ /* 0x000fe20000010000 */
[----:B------:R-:W-:-:S06]  /*32f0*/  FMUL.FTZ R83, R42, -1.4426950216293334961 ;  /* 0xbfb8aa3b2a537820 */ /* 0x000fcc0000410000 */
[----:B------:R-:W0:Y:S02]  /*3300*/  MUFU.EX2 R83, R83 ;  /* 0x0000005300537308 */ /* 0x000e240000000800 */
[----:B0-----:R-:W-:-:S04]  /*3310*/  FADD.FTZ R87, R83, 1 ;  /* 0x3f80000053577421 */ /* 0x001fc80000010000 */
[----:B------:R-:W0:Y:S02]  /*3320*/  MUFU.RCP R51, R87 ;  /* 0x0000005700337308 */ /* 0x000e240000001000 */
[----:B0-----:R-:W-:Y:S01]  /*3330*/  FADD.FTZ R46, -R51, 1 ;  /* 0x3f800000332e7421 */ /* 0x001fe20000010100 */
[----:B------:R-:W-:-:S03]  /*3340*/  FMUL.FTZ R51, R62, R51 ;  /* 0x000000333e337220 */ /* 0x000fc60000410000 */
[----:B------:R-:W-:Y:S01]  /*3350*/  FFMA.FTZ R46, R42, R46, 1 ;  /* 0x3f8000002a2e7423 */ /* 0x000fe2000001002e */
[----:B------:R-:W-:-:S03]  /*3360*/  FADD.FTZ R42, R65, -UR11 ;  /* 0x8000000b412a7e21 */ /* 0x000fc60008010000 */
[----:B------:R-:W-:Y:S01]  /*3370*/  FMUL.FTZ R51, R51, R46 ;  /* 0x0000002e33337220 */ /* 0x000fe20000410000 */
[----:B------:R-:W-:-:S03]  /*3380*/  FMUL.FTZ R42, R42, UR14 ;  /* 0x0000000e2a2a7c20 */ /* 0x000fc60008410000 */
[----:B------:R-:W-:Y:S01]  /*3390*/  FADD.FTZ R88, R88, R51 ;  /* 0x0000003358587221 */ /* 0x000fe20000010000 */
[----:B------:R-:W-:Y:S01]  /*33a0*/  FFMA.FTZ R46, R53, R42, R3 ;  /* 0x0000002a352e7223 */ /* 0x000fe20000010003 */
[CC--:B------:R-:W-:Y:S01]  /*33b0*/  FFMA.FTZ R48, R45.reuse, R51.reuse, R48 ;  /* 0x000000332d307223 */ /* 0x0c0fe20000010030 */
[----:B------:R-:W-:Y:S02]  /*33c0*/  FMUL.FTZ R51, R52, R51 ;  /* 0x0000003334337220 */ /* 0x000fe40000410000 */
[----:B------:R-:W-:Y:S02]  /*33d0*/  FMUL.FTZ R83, R46, -1.4426950216293334961 ;  /* 0xbfb8aa3b2e537820 */ /* 0x000fe40000410000 */
[----:B------:R-:W-:Y:S01]  /*33e0*/  FFMA.FTZ R82, R45, R51, R82 ;  /* 0x000000332d527223 */ /* 0x000fe20000010052 */
[----:B------:R-:W-:-:S03]  /*33f0*/  FADD.FTZ R50, R50, R51 ;  /* 0x0000003332327221 */ /* 0x000fc60000010000 */
[----:B------:R-:W0:Y:S02]  /*3400*/  MUFU.EX2 R83, R83 ;  /* 0x0000005300537308 */ /* 0x000e240000000800 */
[----:B0-----:R-:W-:-:S04]  /*3410*/  FADD.FTZ R87, R83, 1 ;  /* 0x3f80000053577421 */ /* 0x001fc80000010000 */
[----:B------:R-:W0:Y:S02]  /*3420*/  MUFU.RCP R49, R87 ;  /* 0x0000005700317308 */ /* 0x000e240000001000 */
[----:B0-----:R-:W-:-:S04]  /*3430*/  FADD.FTZ R47, -R49, 1 ;  /* 0x3f800000312f7421 */ /* 0x001fc80000010100 */
[----:B------:R-:W-:Y:S01]  /*3440*/  FFMA.FTZ R46, R46, R47, 1 ;  /* 0x3f8000002e2e7423 */ /* 0x000fe2000001002f */
[----:B------:R-:W-:Y:S01]  /*3450*/  FMUL.FTZ R47, R63, R49 ;  /* 0x000000313f2f7220 */ /* 0x000fe20000410000 */
        /* <DEDUP_REMOVED lines=9> */
[----:B------:R-:W-:Y:S01]  /*34f0*/  FADD.FTZ R82, R57, -UR11 ;  /* 0x8000000b39527e21 */ /* 0x000fe20008010000 */
[----:B------:R-:W-:Y:S02]  /*3500*/  FADD.FTZ R50, R47, R50 ;  /* 0x000000322f327221 */ /* 0x000fe40000010000 */
[----:B------:R-:W0:Y:S01]  /*3510*/  MUFU.EX2 R46, R46 ;  /* 0x0000002e002e7308 */ /* 0x000e220000000800 */
[----:B------:R-:W-:Y:S01]  /*3520*/  FMUL.FTZ R82, R82, UR14 ;  /* 0x0000000e52527c20 */ /* 0x000fe20008410000 */
[----:B0-----:R-:W-:Y:S01]  /*3530*/  FADD.FTZ R83, R46, 1 ;  /* 0x3f8000002e537421 */ /* 0x001fe20000010000 */
[----:B------:R-:W-:-:S04]  /*3540*/  FADD.FTZ R46, R61, -UR11 ;  /* 0x8000000b3d2e7e21 */ /* 0x000fc80008010000 */
[----:B------:R-:W-:Y:S01]  /*3550*/  FMUL.FTZ R46, R46, UR14 ;  /* 0x0000000e2e2e7c20 */ /* 0x000fe20008410000 */
[----:B------:R-:W0:Y:S03]  /*3560*/  MUFU.RCP R83, R83 ;  /* 0x0000005300537308 */ /* 0x000e260000001000 */
[----:B------:R-:W-:Y:S01]  /*3570*/  FFMA.FTZ R43, R53, R46, R3 ;  /* 0x0000002e352b7223 */ /* 0x000fe20000010003 */
[----:B0-----:R-:W-:-:S04]  /*3580*/  FADD.FTZ R44, -R83, 1 ;  /* 0x3f800000532c7421 */ /* 0x001fc80000010100 */
[----:B------:R-:W-:Y:S01]  /*3590*/  FFMA.FTZ R44, R41, R44, 1 ;  /* 0x3f800000292c7423 */ /* 0x000fe2000001002c */
[----:B------:R-:W-:Y:S01]  /*35a0*/  FMUL.FTZ R41, R58, R83 ;  /* 0x000000533a297220 */ /* 0x000fe20000410000 */
[----:B------:R-:W-:-:S03]  /*35b0*/  FMUL.FTZ R83, R43, -1.4426950216293334961 ;  /* 0xbfb8aa3b2b537820 */ /* 0x000fc60000410000 */
[----:B------:R-:W-:-:S03]  /*35c0*/  FMUL.FTZ R41, R41, R44 ;  /* 0x0000002c29297220 */ /* 0x000fc60000410000 */
[----:B------:R-:W0:Y:S01]  /*35d0*/  MUFU.EX2 R83, R83 ;  /* 0x0000005300537308 */ /* 0x000e220000000800 */
[----:B------:R-:W-:Y:S01]  /*35e0*/  FADD.FTZ R88, R88, R41 ;  /* 0x0000002958587221 */ /* 0x000fe20000010000 */
[-C--:B------:R-:W-:Y:S01]  /*35f0*/  FFMA.FTZ R48, R49, R41.reuse, R48 ;  /* 0x0000002931307223 */ /* 0x080fe20000010030 */
[----:B------:R-:W-:-:S04]  /*3600*/  FMUL.FTZ R41, R52, R41 ;  /* 0x0000002934297220 */ /* 0x000fc80000410000 */
[----:B------:R-:W-:Y:S01]  /*3610*/  FFMA.FTZ R42, R49, R41, R42 ;  /* 0x00000029312a7223 */ /* 0x000fe2000001002a */
[----:B------:R-:W-:Y:S01]  /*3620*/  FADD.FTZ R50, R50, R41 ;  /* 0x0000002932327221 */ /* 0x000fe20000010000 */
[----:B0-----:R-:W-:-:S06]  /*3630*/  FADD.FTZ R44, R83, 1 ;  /* 0x3f800000532c7421 */ /* 0x001fcc0000010000 */
[----:B------:R-:W0:Y:S02]  /*3640*/  MUFU.RCP R44, R44 ;  /* 0x0000002c002c7308 */ /* 0x000e240000001000 */
        /* <DEDUP_REMOVED lines=27> */
[----:B------:R-:W-:Y:S01]  /*3800*/  FADD.FTZ R50, R50, R87 ;  /* 0x0000005732327221 */ /* 0x000fe20000010000 */
[----:B0-----:R-:W-:Y:S01]  /*3810*/  FADD.FTZ R47, R83, 1 ;  /* 0x3f800000532f7421 */ /* 0x001fe20000010000 */
[----:B------:R-:W-:-:S04]  /*3820*/  FADD.FTZ R83, R4, -UR11 ;  /* 0x8000000b04537e21 */ /* 0x000fc80008010000 */
[----:B------:R-:W-:Y:S01]  /*3830*/  FMUL.FTZ R83, R83, UR14 ;  /* 0x0000000e53537c20 */ /* 0x000fe20008410000 */
[----:B------:R-:W0:Y:S03]  /*3840*/  MUFU.RCP R47, R47 ;  /* 0x0000002f002f7308 */ /* 0x000e260000001000 */
[----:B------:R-:W-:Y:S01]  /*3850*/  FFMA.FTZ R41, R52, R83, R2 ;  /* 0x0000005334297223 */ /* 0x000fe20000010002 */
[----:B0-----:R-:W-:Y:S01]  /*3860*/  FADD.FTZ R49, -R47, 1 ;  /* 0x3f8000002f317421 */ /* 0x001fe20000010100 */
[----:B------:R-:W-:-:S03]  /*3870*/  FMUL.FTZ R51, R55, R47 ;  /* 0x0000002f37337220 */ /* 0x000fc60000410000 */
[----:B------:R-:W-:Y:S01]  /*3880*/  FFMA.FTZ R44, R44, R49, 1 ;  /* 0x3f8000002c2c7423 */ /* 0x000fe20000010031 */
[----:B------:R-:W-:-:S03]  /*3890*/  FADD.FTZ R49, R5, -UR11 ;  /* 0x8000000b05317e21 */ /* 0x000fc60008010000 */
[----:B------:R-:W-:Y:S01]  /*38a0*/  FMUL.FTZ R51, R51, R44 ;  /* 0x0000002c33337220 */ /* 0x000fe20000410000 */
[----:B------:R-:W-:Y:S01]  /*38b0*/  FMUL.FTZ R44, R41, -1.4426950216293334961 ;  /* 0xbfb8aa3b292c7820 */ /* 0x000fe20000410000 */
[----:B------:R-:W-:Y:S02]  /*38c0*/  FMUL.FTZ R49, R49, UR14 ;  /* 0x0000000e31317c20 */ /* 0x000fe40008410000 */
[----:B------:R-:W-:-:S03]  /*38d0*/  FADD.FTZ R40, R40, R51 ;  /* 0x0000003328287221 */ /* 0x000fc60000010000 */
        /* <DEDUP_REMOVED lines=12> */
[----:B------:R-:W0:Y:S02]  /*39a0*/  MUFU.EX2 R47, R47 ;  /* 0x0000002f002f7308 */ /* 0x000e240000000800 */
[----:B0-----:R-:W-:Y:S01]  /*39b0*/  FADD.FTZ R44, R47, 1 ;  /* 0x3f8000002f2c7421 */ /* 0x001fe20000010000 */
[----:B------:R-:W-:-:S04]  /*39c0*/  FADD.FTZ R47, R8, -UR11 ;  /* 0x8000000b082f7e21 */ /* 0x000fc80008010000 */
[----:B------:R-:W-:Y:S01]  /*39d0*/  FMUL.FTZ R47, R47, UR14 ;  /* 0x0000000e2f2f7c20 */ /* 0x000fe20008410000 */
[----:B------:R-:W0:Y:S02]  /*39e0*/  MUFU.RCP R44, R44 ;  /* 0x0000002c002c7308 */ /* 0x000e240000001000 */
[----:B0-----:R-:W-:-:S04]  /*39f0*/  FADD.FTZ R45, -R44, 1 ;  /* 0x3f8000002c2d7421 */ /* 0x001fc80000010100 */
[----:B------:R-:W-:Y:S01]  /*3a00*/  FFMA.FTZ R42, R42, R45, 1 ;  /* 0x3f8000002a2a7423 */ /* 0x000fe2000001002d */
[----:B------:R-:W-:Y:S01]  /*3a10*/  FMUL.FTZ R45, R7, R44 ;  /* 0x0000002c072d7220 */ /* 0x000fe20000410000 */
[----:B------:R-:W-:-:S03]  /*3a20*/  FFMA.FTZ R44, R52, R47, R2 ;  /* 0x0000002f342c7223 */ /* 0x000fc60000010002 */
[----:B------:R-:W-:Y:S01]  /*3a30*/  FMUL.FTZ R45, R45, R42 ;  /* 0x0000002a2d2d7220 */ /* 0x000fe20000410000 */
[----:B------:R-:W-:Y:S01]  /*3a40*/  FMUL.FTZ R88, R44, -1.4426950216293334961 ;  /* 0xbfb8aa3b2c587820 */ /* 0x000fe20000410000 */
[-C--:B------:R-:W-:Y:S01]  /*3a50*/  FFMA.FTZ R42, R82, R51.reuse, R89 ;  /* 0x00000033522a7223 */ /* 0x080fe20000010059 */
[----:B------:R-:W-:Y:S01]  /*3a60*/  FMUL.FTZ R51, R53, R51 ;  /* 0x0000003335337220 */ /* 0x000fe20000410000 */
[----:B------:R-:W-:-:S03]  /*3a70*/  FADD.FTZ R40, R40, R45 ;  /* 0x0000002d28287221 */ /* 0x000fc60000010000 */
[----:B------:R-:W0:Y:S01]  /*3a80*/  MUFU.EX2 R88, R88 ;  /* 0x0000005800587308 */ /* 0x000e220000000800 */
[----:B------:R-:W-:Y:S01]  /*3a90*/  FFMA.FTZ R82, R82, R51, R46 ;  /* 0x0000003352527223 */ /* 0x000fe2000001002e */
[----:B------:R-:W-:Y:S01]  /*3aa0*/  FADD.FTZ R46, R9, -UR11 ;  /* 0x8000000b092e7e21 */ /* 0x000fe20008010000 */
[----:B------:R-:W-:Y:S02]  /*3ab0*/  FADD.FTZ R50, R51, R50 ;  /* 0x0000003233327221 */ /* 0x000fe40000010000 */
[----:B------:R-:W-:Y:S01]  /*3ac0*/  FFMA.FTZ R82, R83, R41, R82 ;  /* 0x0000002953527223 */ /* 0x000fe20000010052 */
[----:B------:R-:W-:Y:S01]  /*3ad0*/  FMUL.FTZ R46, R46, UR14 ;  /* 0x0000000e2e2e7c20 */ /* 0x000fe20008410000 */
[----:B------:R-:W-:-:S03]  /*3ae0*/  FADD.FTZ R50, R50, R41 ;  /* 0x0000002932327221 */ /* 0x000fc60000010000 */
[----:B------:R-:W-:Y:S01]  /*3af0*/  FFMA.FTZ R51, R53, R46, R3 ;  /* 0x0000002e35337223 */ /* 0x000fe20000010003 */
[----:B0-----:R-:W-:-:S06]  /*3b00*/  FADD.FTZ R87, R88, 1 ;  /* 0x3f80000058577421 */ /* 0x001fcc0000010000 */
[----:B------:R-:W0:Y:S02]  /*3b10*/  MUFU.RCP R87, R87 ;  /* 0x0000005700577308 */ /* 0x000e240000001000 */
[----:B0-----:R-:W-:-:S04]  /*3b20*/  FADD.FTZ R89, -R87, 1 ;  /* 0x3f80000057597421 */ /* 0x001fc80000010100 */
[----:B------:R-:W-:Y:S01]  /*3b30*/  FFMA.FTZ R89, R44, R89, 1 ;  /* 0x3f8000002c597423 */ /* 0x000fe20000010059 */
[----:B------:R-:W-:Y:S01]  /*3b40*/  FMUL.FTZ R44, R10, R87 ;  /* 0x000000570a2c7220 */ /* 0x000fe20000410000 */
[----:B------:R-:W-:-:S03]  /*3b50*/  FMUL.FTZ R87, R51, -1.4426950216293334961 ;  /* 0xbfb8aa3b33577820 */ /* 0x000fc60000410000 */
[----:B------:R-:W-:Y:S01]  /*3b60*/  FMUL.FTZ R44, R44, R89 ;  /* 0x000000592c2c7220 */ /* 0x000fe20000410000 */
[-C--:B------:R-:W-:Y:S01]  /*3b70*/  FFMA.FTZ R89, R49, R45.reuse, R42 ;  /* 0x0000002d31597223 */ /* 0x080fe2000001002a */
[----:B------:R-:W-:Y:S01]  /*3b80*/  FMUL.FTZ R45, R53, R45 ;  /* 0x0000002d352d7220 */ /* 0x000fe20000410000 */
[----:B------:R-:W0:Y:S01]  /*3b90*/  MUFU.EX2 R87, R87 ;  /* 0x0000005700577308 */ /* 0x000e220000000800 */
[----:B------:R-:W-:Y:S01]  /*3ba0*/  FADD.FTZ R43, R43, R44 ;  /* 0x0000002c2b2b7221 */ /* 0x000fe20000010000 */
[-C--:B------:R-:W-:Y:S01]  /*3bb0*/  FFMA.FTZ R48, R47, R44.reuse, R48 ;  /* 0x0000002c2f307223 */ /* 0x080fe20000010030 */
[----:B------:R-:W-:Y:S01]  /*3bc0*/  FFMA.FTZ R82, R49, R45, R82 ;  /* 0x0000002d31527223 */ /* 0x000fe20000010052 */
[----:B------:R-:W-:Y:S01]  /*3bd0*/  FADD.FTZ R50, R45, R50 ;  /* 0x000000322d327221 */ /* 0x000fe20000010000 */
        /* <DEDUP_REMOVED lines=10> */
[-C--:B------:R-:W-:Y:S01]  /*3c80*/  FMUL.FTZ R82, R53, R83.reuse ;  /* 0x0000005335527220 */ /* 0x080fe20000410000 */
[----:B------:R-:W-:Y:S01]  /*3c90*/  FMUL.FTZ R51, R51, UR14 ;  /* 0x0000000e33337c20 */ /* 0x000fe20008410000 */
[----:B------:R-:W-:Y:S01]  /*3ca0*/  FFMA.FTZ R89, R46, R83, R89 ;  /* 0x000000532e597223 */ /* 0x000fe20000010059 */
[----:B------:R-:W-:Y:S01]  /*3cb0*/  FADD.FTZ R40, R40, R83 ;  /* 0x0000005328287221 */ /* 0x000fe20000010000 */
[----:B------:R-:W-:Y:S01]  /*3cc0*/  FFMA.FTZ R46, R46, R82, R47 ;  /* 0x000000522e2e7223 */ /* 0x000fe2000001002f */
[----:B------:R-:W-:Y:S01]  /*3cd0*/  FFMA.FTZ R41, R52, R51, R2 ;  /* 0x0000003334297223 */ /* 0x000fe20000010002 */
[----:B------:R-:W-:-:S03]  /*3ce0*/  FADD.FTZ R50, R82, R50 ;  /* 0x0000003252327221 */ /* 0x000fc60000010000 */
        /* <DEDUP_REMOVED lines=37> */
[----:B------:R-:W-:Y:S01]  /*3f40*/  FADD.FTZ R87, R40, R44 ;  /* 0x0000002c28577221 */ /* 0x000fe20000010000 */
[----:B------:R-:W-:Y:S02]  /*3f50*/  FMUL.FTZ R44, R53, R44 ;  /* 0x0000002c352c7220 */ /* 0x000fe40000410000 */
[----:B------:R-:W-:Y:S01]  /*3f60*/  FMUL.FTZ R47, R47, R49 ;  /* 0x000000312f2f7220 */ /* 0x000fe20000410000 */
[----:B------:R-:W-:Y:S01]  /*3f70*/  FFMA.FTZ R49, R53, R88, R3 ;  /* 0x0000005835317223 */ /* 0x000fe20000010003 */
[----:B------:R-:W-:Y:S01]  /*3f80*/  FFMA.FTZ R42, R42, R44, R51 ;  /* 0x0000002c2a2a7223 */ /* 0x000fe20000010033 */
[----:B------:R-:W-:Y:S01]  /*3f90*/  FADD.FTZ R50, R44, R50 ;  /* 0x000000322c327221 */ /* 0x000fe20000010000 */
[----:B------:R-:W-:Y:S01]  /*3fa0*/  FADD.FTZ R43, R43, R47 ;  /* 0x0000002f2b2b7221 */ /* 0x000fe20000010000 */
[----:B------:R-:W-:Y:S01]  /*3fb0*/  FMUL.FTZ R83, R49, -1.4426950216293334961 ;  /* 0xbfb8aa3b31537820 */ /* 0x000fe20000410000 */
[-C--:B------:R-:W-:Y:S01]  /*3fc0*/  FFMA.FTZ R48, R45, R47.reuse, R48 ;  /* 0x0000002f2d307223 */ /* 0x080fe20000010030 */
[----:B------:R-:W-:-:S04]  /*3fd0*/  FMUL.FTZ R47, R52, R47 ;  /* 0x0000002f342f7220 */ /* 0x000fc80000410000 */
[----:B------:R-:W0:Y:S01]  /*3fe0*/  MUFU.EX2 R83, R83 ;  /* 0x0000005300537308 */ /* 0x000e220000000800 */
        /* <DEDUP_REMOVED lines=29> */
[----:B------:R-:W-:-:S05]  /*41c0*/  FFMA.FTZ R48, R49, R40, R48 ;  /* 0x0000002831307223 */ /* 0x000fca0000010030 */
        /* <DEDUP_REMOVED lines=20> */
[----:B------:R-:W-:Y:S02]  /*4310*/  FFMA.FTZ R82, R82, R42, R49 ;  /* 0x0000002a52527223 */ /* 0x000fe40000010031 */
[----:B------:R-:W-:Y:S01]  /*4320*/  FADD.FTZ R50, R42, R50 ;  /* 0x000000322a327221 */ /* 0x000fe20000010000 */
        /* <DEDUP_REMOVED lines=49> */
[----:B------:R-:W0:Y:S03]  /*4640*/  MUFU.RCP R88, R88 ;  /* 0x0000005800587308 */ /* 0x000e260000001000 */
[----:B------:R-:W-:-:S04]  /*4650*/  FFMA.FTZ R45, R52, R51, R2 ;  /* 0x00000033342d7223 */ /* 0x000fc80000010002 */
[----:B------:R-:W-:-:S06]  /*4660*/  FMUL.FTZ R82, R45, -1.4426950216293334961 ;  /* 0xbfb8aa3b2d527820 */ /* 0x000fcc0000410000 */
[----:B------:R-:W1:Y:S01]  /*4670*/  MUFU.EX2 R82, R82 ;  /* 0x0000005200527308 */ /* 0x000e620000000800 */
[----:B0-----:R-:W-:-:S04]  /*4680*/  FADD.FTZ R83, -R88, 1 ;  /* 0x3f80000058537421 */ /* 0x001fc80000010100 */
[----:B------:R-:W-:Y:S01]  /*4690*/  FFMA.FTZ R83, R42, R83, 1 ;  /* 0x3f8000002a537423 */ /* 0x000fe20000010053 */
[----:B------:R-:W-:-:S04]  /*46a0*/  FMUL.FTZ R42, R31, R88 ;  /* 0x000000581f2a7220 */ /* 0x000fc80000410000 */
[----:B------:R-:W-:Y:S01]  /*46b0*/  FMUL.FTZ R42, R42, R83 ;  /* 0x000000532a2a7220 */ /* 0x000fe20000410000 */
[----:B-1----:R-:W-:Y:S01]  /*46c0*/  FADD.FTZ R83, R82, 1 ;  /* 0x3f80000052537421 */ /* 0x002fe20000010000 */
[----:B------:R-:W-:Y:S02]  /*46d0*/  FADD.FTZ R82, R33, -UR11 ;  /* 0x8000000b21527e21 */ /* 0x000fe40008010000 */
[----:B------:R-:W-:Y:S01]  /*46e0*/  FADD.FTZ R87, R87, R42 ;  /* 0x0000002a57577221 */ /* 0x000fe20000010000 */
[-C--:B------:R-:W-:Y:S01]  /*46f0*/  FFMA.FTZ R89, R46, R42.reuse, R89 ;  /* 0x0000002a2e597223 */ /* 0x080fe20000010059 */
[----:B------:R-:W-:Y:S01]  /*4700*/  FMUL.FTZ R82, R82, UR14 ;  /* 0x0000000e52527c20 */ /* 0x000fe20008410000 */
[----:B------:R-:W0:Y:S01]  /*4710*/  MUFU.RCP R83, R83 ;  /* 0x0000005300537308 */ /* 0x000e220000001000 */
[C---:B------:R-:W-:Y:S02]  /*4720*/  FMUL.FTZ R42, R53.reuse, R42 ;  /* 0x0000002a352a7220 */ /* 0x040fe40000410000 */
[----:B------:R-:W-:-:S02]  /*4730*/  FFMA.FTZ R40, R53, R82, R3 ;  /* 0x0000005235287223 */ /* 0x000fc40000010003 */
[----:B------:R-:W-:Y:S01]  /*4740*/  FFMA.FTZ R46, R46, R42, R47 ;  /* 0x0000002a2e2e7223 */ /* 0x000fe2000001002f */
[----:B------:R-:W-:Y:S01]  /*4750*/  FADD.FTZ R50, R42, R50 ;  /* 0x000000322a327221 */ /* 0x000fe20000010000 */
[----:B0-----:R-:W-:Y:S01]  /*4760*/  FADD.FTZ R88, -R83, 1 ;  /* 0x3f80000053587421 */ /* 0x001fe20000010100 */
[----:B------:R-:W-:-:S03]  /*4770*/  FMUL.FTZ R41, R34, R83 ;  /* 0x0000005322297220 */ /* 0x000fc60000410000 */
[----:B------:R-:W-:Y:S01]  /*4780*/  FFMA.FTZ R88, R45, R88, 1 ;  /* 0x3f8000002d587423 */ /* 0x000fe20000010058 */
[----:B------:R-:W-:-:S03]  /*4790*/  FMUL.FTZ R45, R40, -1.4426950216293334961 ;  /* 0xbfb8aa3b282d7820 */ /* 0x000fc60000410000 */
[----:B------:R-:W-:-:S03]  /*47a0*/  FMUL.FTZ R41, R41, R88 ;  /* 0x0000005829297220 */ /* 0x000fc60000410000 */
[----:B------:R-:W0:Y:S01]  /*47b0*/  MUFU.EX2 R45, R45 ;  /* 0x0000002d002d7308 */ /* 0x000e220000000800 */
[----:B------:R-:W-:Y:S01]  /*47c0*/  FADD.FTZ R42, R43, R41 ;  /* 0x000000292b2a7221 */ /* 0x000fe20000010000 */
[-C--:B------:R-:W-:Y:S01]  /*47d0*/  FMUL.FTZ R43, R52, R41.reuse ;  /* 0x00000029342b7220 */ /* 0x080fe20000410000 */
[----:B------:R-:W-:-:S03]  /*47e0*/  FFMA.FTZ R48, R51, R41, R48 ;  /* 0x0000002933307223 */ /* 0x000fc60000010030 */
[----:B------:R-:W-:Y:S01]  /*47f0*/  FFMA.FTZ R51, R51, R43, R46 ;  /* 0x0000002b33337223 */ /* 0x000fe2000001002e */
[----:B------:R-:W-:Y:S01]  /*4800*/  FADD.FTZ R43, R50, R43 ;  /* 0x0000002b322b7221 */ /* 0x000fe20000010000 */
        /* <DEDUP_REMOVED lines=8> */
[----:B------:R-:W-:-:S03]  /*4890*/  FADD.FTZ R88, R37, -UR11 ;  /* 0x8000000b25587e21 */ /* 0x000fc60008010000 */
[----:B------:R-:W-:Y:S01]  /*48a0*/  FMUL.FTZ R40, R40, R83 ;  /* 0x0000005328287220 */ /* 0x000fe20000410000 */
[----:B------:R-:W-:Y:S01]  /*48b0*/  FMUL.FTZ R83, R44, -1.4426950216293334961 ;  /* 0xbfb8aa3b2c537820 */ /* 0x000fe20000410000 */
[----:B------:R-:W-:Y:S02]  /*48c0*/  FMUL.FTZ R88, R88, UR14 ;  /* 0x0000000e58587c20 */ /* 0x000fe40008410000 */
[----:B------:R-:W-:Y:S01]  /*48d0*/  FADD.FTZ R50, R87, R40 ;  /* 0x0000002857327221 */ /* 0x000fe20000010000 */
[----:B------:R-:W-:Y:S02]  /*48e0*/  FFMA.FTZ R89, R82, R40, R89 ;  /* 0x0000002852597223 */ /* 0x000fe40000010059 */
        /* <DEDUP_REMOVED lines=8> */
[----:B------:R-:W-:-:S06]  /*4970*/  FMUL.FTZ R83, R49, -1.4426950216293334961 ;  /* 0xbfb8aa3b31537820 */ /* 0x000fcc0000410000 */
[----:B------:R-:W0:Y:S02]  /*4980*/  MUFU.EX2 R83, R83 ;  /* 0x0000005300537308 */ /* 0x000e240000000800 */
[----:B0-----:R-:W-:-:S06]  /*4990*/  FADD.FTZ R44, R83, 1 ;  /* 0x3f800000532c7421 */ /* 0x001fcc0000010000 */
[----:B------:R-:W0:Y:S02]  /*49a0*/  MUFU.RCP R44, R44 ;  /* 0x0000002c002c7308 */ /* 0x000e240000001000 */
[----:B0-----:R-:W-:Y:S01]  /*49b0*/  FADD.FTZ R46, -R44, 1 ;  /* 0x3f8000002c2e7421 */ /* 0x001fe20000010100 */
[----:B------:R-:W-:Y:S01]  /*49c0*/  FMUL.FTZ R41, R39, R44 ;  /* 0x0000002c27297220 */ /* 0x000fe20000410000 */
[----:B------:R-:W-:Y:S01]  /*49d0*/  FMUL.FTZ R44, R53, R40 ;  /* 0x00000028352c7220 */ /* 0x000fe20000410000 */
[-C--:B------:R-:W-:Y:S01]  /*49e0*/  FMUL.FTZ R40, R52, R47.reuse ;  /* 0x0000002f34287220 */ /* 0x080fe20000410000 */
[----:B------:R-:W-:Y:S02]  /*49f0*/  FFMA.FTZ R46, R49, R46, 1 ;  /* 0x3f800000312e7423 */ /* 0x000fe4000001002e */
[----:B------:R-:W-:Y:S01]  /*4a00*/  FFMA.FTZ R82, R82, R44, R51 ;  /* 0x0000002c52527223 */ /* 0x000fe20000010033 */
[----:B------:R-:W-:Y:S01]  /*4a10*/  FADD.FTZ R43, R44, R43 ;  /* 0x0000002b2c2b7221 */ /* 0x000fe20000010000 */
[----:B------:R-:W-:Y:S01]  /*4a20*/  FMUL.FTZ R41, R41, R46 ;  /* 0x0000002e29297220 */ /* 0x000fe20000410000 */
[C---:B------:R-:W-:Y:S01]  /*4a30*/  FFMA.FTZ R44, R45.reuse, R47, R48 ;  /* 0x0000002f2d2c7223 */ /* 0x040fe20000010030 */
[----:B------:R-:W-:Y:S01]  /*4a40*/  FFMA.FTZ R51, R45, R40, R82 ;  /* 0x000000282d337223 */ /* 0x000fe20000010052 */
[----:B------:R-:W-:Y:S01]  /*4a50*/  FADD.FTZ R40, R43, R40 ;  /* 0x000000282b287221 */ /* 0x000fe20000010000 */
[-C--:B------:R-:W-:Y:S01]  /*4a60*/  FMUL.FTZ R49, R53, R41.reuse ;  /* 0x0000002935317220 */ /* 0x080fe20000410000 */
[----:B------:R-:W-:Y:S01]  /*4a70*/  FADD.FTZ R46, R42, R47 ;  /* 0x0000002f2a2e7221 */ /* 0x000fe20000010000 */
[----:B------:R-:W-:Y:S01]  /*4a80*/  FFMA.FTZ R45, R88, R41, R89 ;  /* 0x00000029582d7223 */ /* 0x000fe20000010059 */
[----:B------:R-:W-:Y:S01]  /*4a90*/  FADD.FTZ R47, R50, R41 ;  /* 0x00000029322f7221 */ /* 0x000fe20000010000 */
[----:B------:R-:W-:Y:S01]  /*4aa0*/  FFMA.FTZ R43, R88, R49, R51 ;  /* 0x00000031582b7223 */ /* 0x000fe20000010033 */
[----:B------:R-:W-:-:S07]  /*4ab0*/  FADD.FTZ R40, R49, R40 ;  /* 0x0000002831287221 */ /* 0x000fce0000010000 */
.L_x_1268:
[----:B------:R-:W0:Y:S01]  /*4ac0*/  S2R R48, SR_LANEID ;  /* 0x0000000000307919 */ /* 0x000e220000000000 */
[----:B------:R-:W1:Y:S01]  /*4ad0*/  S2UR UR9, SR_CgaCtaId ;  /* 0x00000000000979c3 */ /* 0x000e620000008800 */
[----:B------:R-:W-:Y:S01]  /*4ae0*/  UMOV UR7, 0x400 ;  /* 0x0000040000077882 */ /* 0x000fe20000000000 */
[----:B------:R-:W-:Y:S01]  /*4af0*/  BSSY.RECONVERGENT B0, `(.L_x_1269) ;  /* 0x000002b000007945 */ /* 0x000fe20003800200 */
[----:B------:R-:W2:Y:S01]  /*4b00*/  SHFL.DOWN PT, R42, R43, 0x1, 0x1f ;  /* 0x08201f002b2a7f89 */ /* 0x000ea200000e0000 */
[----:B------:R-:W-:-:S03]  /*4b10*/  UIADD3 UR6, UPT, UPT, UR7, 0xd0, URZ ;  /* 0x000000d007067890 */ /* 0x000fc6000fffe0ff */
[----:B------:R-:W3:Y:S01]  /*4b20*/  SHFL.DOWN PT, R41, R40, 0x1, 0x1f ;  /* 0x08201f0028297f89 */ /* 0x000ee200000e0000 */
[----:B------:R-:W4:Y:S01]  /*4b30*/  S2R R87, SR_TID.X ;  /* 0x0000000000577919 */ /* 0x000f220000002100 */
[----:B-1----:R-:W-:Y:S01]  /*4b40*/  ULEA UR6, UR9, UR6, 0x18 ;  /* 0x0000000609067291 */ /* 0x002fe2000f8ec0ff */
[C---:B0-----:R-:W-:Y:S02]  /*4b50*/  ISETP.GT.AND P0, PT, R48.reuse, 0x1e, PT ;  /* 0x0000001e3000780c */ /* 0x041fe40003f04270 */
[C---:B------:R-:W-:Y:S02]  /*4b60*/  ISETP.GT.AND P2, PT, R48.reuse, 0xf, PT ;  /* 0x0000000f3000780c */ /* 0x040fe40003f44270 */
[----:B------:R-:W-:Y:S02]  /*4b70*/  ISETP.GT.AND P1, PT, R48, 0x17, PT ;  /* 0x000000173000780c */ /* 0x000fe40003f24270 */
[----:B----4-:R-:W-:-:S07]  /*4b80*/  LEA R88, R87, UR6, 0x4 ;  /* 0x0000000657587c11 */ /* 0x010fce000f8e20ff */
[----:B--2---:R-:W-:Y:S01]  /*4b90*/  @!P0 FADD.FTZ R43, R42, R43 ;  /* 0x0000002b2a2b8221 */ /* 0x004fe20000010000 */
[----:B---3--:R-:W-:Y:S01]  /*4ba0*/  @!P0 FADD.FTZ R40, R41, R40 ;  /* 0x0000002829288221 */ /* 0x008fe20000010000 */
        /* <DEDUP_REMOVED lines=22> */
[----:B------:R-:W3:Y:S01]  /*4d10*/  S2R R40, SR_LANEID ;  /* 0x0000000000287919 */ /* 0x000ee20000000000 */
[----:B01----:R-:W-:Y:S01]  /*4d20*/  FADD.FTZ R82, R42, R43 ;  /* 0x0000002b2a527221 */ /* 0x003fe20000010000 */
[----:B--2---:R-:W-:Y:S01]  /*4d30*/  FADD.FTZ R83, R41, R48 ;  /* 0x0000003029537221 */ /* 0x004fe20000010000 */
[----:B---3--:R-:W-:-:S13]  /*4d40*/  ISETP.NE.AND P1, PT, R40, RZ, PT ;  /* 0x000000ff2800720c */ /* 0x008fda0003f25270 */
[----:B------:R-:W-:Y:S01]  /*4d50*/  VOTEU.ALL UP0, P1 ;  /* 0x0000000000ff7886 */ /* 0x000fe20000800000 */
[----:B------:R-:W-:-:S04]  /*4d60*/  @!P1 SHF.R.U32.HI R40, RZ, 0x2, R87 ;  /* 0x00000002ff289819 */ /* 0x000fc80000011657 */
[----:B------:R-:W-:Y:S01]  /*4d70*/  @!UP0 ULEA UR6, UR9, UR7, 0x18 ;  /* 0x0000000709068291 */ /* 0x000fe2000f8ec0ff */
[----:B------:R-:W-:-:S08]  /*4d80*/  @!P1 LOP3.LUT R40, R40, 0xf8, RZ, 0xc0, !PT ;  /* 0x000000f828289812 */ /* 0x000fd000078ec0ff */
[----:B------:R3:W-:Y:S03]  /*4d90*/  @!P1 STS.64 [R40+UR6+0x18], R82 ;  /* 0x0000185228009988 */ /* 0x0007e60008000a06 */
.L_x_1270:
[----:B------:R-:W-:Y:S05]  /*4da0*/  BSYNC.RECONVERGENT B0 ;  /* 0x0000000000007941 */ /* 0x000fea0003800200 */
.L_x_1269:
[----:B------:R-:W-:Y:S06]  /*4db0*/  BAR.SYNC.DEFER_BLOCKING 0x0 ;  /* 0x0000000000007b1d */ /* 0x000fec0000010000 */
[----:B------:R-:W-:Y:S04]  /*4dc0*/  BSSY.RECONVERGENT B0, `(.L_x_1271) ;  /* 0x0000033000007945 */ /* 0x000fe80003800200 */
[----:B------:R-:W-:Y:S05]  /*4dd0*/  @P0 BRA `(.L_x_1272) ;  /* 0x0000000000c40947 */ /* 0x000fea0003800000 */
[----:B------:R-:W-:-:S09]  /*4de0*/  ULEA UR6, UR9, UR7, 0x18 ;  /* 0x0000000709067291 */ /* 0x000fd2000f8ec0ff */
[----:B-1-3--:R-:W1:Y:S04]  /*4df0*/  LDS.128 R40, [UR6+0x20] ;  /* 0x00002006ff287984 */ /* 0x00ae680008000c00 */
[----:B--2---:R-:W2:Y:S01]  /*4e00*/  LDS.128 R48, [UR6+0x30] ;  /* 0x00003006ff307984 */ /* 0x004ea20008000c00 */
        /* <DEDUP_REMOVED lines=46> */
.L_x_1272:
[----:B------:R-:W-:Y:S05]  /*50f0*/  BSYNC.RECONVERGENT B0 ;  /* 0x0000000000007941 */ /* 0x000fea0003800200 */
.L_x_1271:
[----:B------:R-:W-:Y:S06]  /*5100*/  BAR.SYNC.DEFER_BLOCKING 0x0 ;  /* 0x0000000000007b1d */ /* 0x000fec0000010000 */
[----:B------:R-:W-:Y:S04]  /*5110*/  BSSY.RECONVERGENT B0, `(.L_x_1273) ;  /* 0x0000025000007945 */ /* 0x000fe80003800200 */
[----:B------:R-:W-:Y:S05]  /*5120*/  @P3 BRA `(.L_x_1274) ;  /* 0x00000000008c3947 */ /* 0x000fea0003800000 */
[----:B-1-3--:R-:W1:Y:S04]  /*5130*/  LDS.128 R40, [R88+0x500] ;  /* 0x0005000058287984 */ /* 0x00ae680000000c00 */
[----:B--2---:R-:W2:Y:S01]  /*5140*/  LDS.128 R48, [R88+0xa00] ;  /* 0x000a000058307984 */ /* 0x004ea20000000c00 */
[----:B-1----:R-:W-:Y:S01]  /*5150*/  FADD.FTZ R89, R44, R40 ;  /* 0x000000282c597221 */ /* 0x002fe20000010000 */
[----:B------:R-:W-:Y:S01]  /*5160*/  FADD.FTZ R44, R45, R41 ;  /* 0x000000292d2c7221 */ /* 0x000fe20000010000 */
[----:B------:R-:W-:Y:S01]  /*5170*/  FADD.FTZ R45, R46, R42 ;  /* 0x0000002a2e2d7221 */ /* 0x000fe20000010000 */
[----:B------:R-:W-:Y:S01]  /*5180*/  FADD.FTZ R46, R47, R43 ;  /* 0x0000002b2f2e7221 */ /* 0x000fe20000010000 */
[----:B--2---:R-:W-:Y:S01]  /*5190*/  FADD.FTZ R89, R89, R48 ;  /* 0x0000003059597221 */ /* 0x004fe20000010000 */
[----:B------:R-:W1:Y:S01]  /*51a0*/  LDS.128 R40, [R88+0xf00] ;  /* 0x000f000058287984 */ /* 0x000e620000000c00 */
[----:B------:R-:W-:Y:S01]  /*51b0*/  FADD.FTZ R48, R44, R49 ;  /* 0x000000312c307221 */ /* 0x000fe20000010000 */
[----:B------:R-:W-:Y:S01]  /*51c0*/  FADD.FTZ R49, R45, R50 ;  /* 0x000000322d317221 */ /* 0x000fe20000010000 */
[----:B------:R-:W-:-:S02]  /*51d0*/  FADD.FTZ R50, R46, R51 ;  /* 0x000000332e327221 */ /* 0x000fc40000010000 */
[----:B------:R-:W2:Y:S01]  /*51e0*/  LDS.128 R44, [R88+0x1400] ;  /* 0x00140000582c7984 */ /* 0x000ea20000000c00 */
        /* <DEDUP_REMOVED lines=8> */
[----:B------:R-:W-:-:S02]  /*5270*/  FADD.FTZ R50, R50, R47 ;  /* 0x0000002f32327221 */ /* 0x000fc40000010000 */
[----:B------:R-:W-:Y:S01]  /*5280*/  LDS.128 R44, [R88+0x2300] ;  /* 0x00230000582c7984 */ /* 0x000fe20000000c00 */
[----:B-1----:R-:W-:Y:S01]  /*5290*/  FADD.FTZ R49, R89, R40 ;  /* 0x0000002859317221 */ /* 0x002fe20000010000 */
[----:B------:R-:W-:Y:S01]  /*52a0*/  FADD.FTZ R48, R48, R41 ;  /* 0x0000002930307221 */ /* 0x000fe20000010000 */
[----:B------:R-:W-:Y:S01]  /*52b0*/  FADD.FTZ R51, R51, R42 ;  /* 0x0000002a33337221 */ /* 0x000fe20000010000 */
[----:B------:R-:W-:Y:S02]  /*52c0*/  FADD.FTZ R50, R50, R43 ;  /* 0x0000002b32327221 */ /* 0x000fe40000010000 */
[----:B------:R-:W1:Y:S02]  /*52d0*/  LDS.128 R40, [R88+0x1e00] ;  /* 0x001e000058287984 */ /* 0x000e640000000c00 */
        /* <DEDUP_REMOVED lines=8> */
.L_x_1274:
[----:B------:R-:W-:Y:S05]  /*5360*/  BSYNC.RECONVERGENT B0 ;  /* 0x0000000000007941 */ /* 0x000fea0003800200 */
.L_x_1273:
[----:B------:R-:W-:Y:S04]  /*5370*/  BSSY.RECONVERGENT B0, `(.L_x_1275) ;  /* 0x000001d000007945 */ /* 0x000fe80003800200 */
[----:B------:R-:W-:Y:S05]  /*5380*/  @P3 BRA `(.L_x_1276) ;  /* 0x00000000006c3947 */ /* 0x000fea0003800000 */
[----:B--2---:R-:W2:Y:S01]  /*5390*/  LDC.64 R48, c[0x0][0x3d8] ;  /* 0x0000f600ff307b82 */ /* 0x004ea20000000a00 */
[----:B-1----:R-:W-:-:S07]  /*53a0*/  IMAD R43, R0, 0x50, R87 ;  /* 0x00000050002b7824 */ /* 0x002fce00078e0257 */
[----:B---3--:R-:W1:Y:S01]  /*53b0*/  LDC.64 R40, c[0x0][0x3f8] ;  /* 0x0000fe00ff287b82 */ /* 0x008e620000000a00 */
[----:B--2---:R-:W-:-:S05]  /*53c0*/  IMAD.WIDE R48, R43, 0x4, R48 ;  /* 0x000000042b307825 */ /* 0x004fca00078e0230 */
[----:B------:R4:W-:Y:S01]  /*53d0*/  REDG.E.ADD.F32.FTZ.RN.STRONG.GPU desc[UR12][R48.64], R44 ;  /* 0x0000002c300079a6 */ /* 0x0009e2000c12f30c */
[----:B-1----:R-:W-:Y:S01]  /*53e0*/  IMAD.WIDE.U32 R42, R40, 0x3, RZ ;  /* 0x00000003282a7825 */ /* 0x002fe200078e00ff */
[C---:B------:R-:W-:Y:S02]  /*53f0*/  LEA R89, R41.reuse, R41, 0x1 ;  /* 0x0000002929597211 */ /* 0x040fe400078e08ff */
[----:B------:R-:W-:Y:S02]  /*5400*/  LEA.HI R50, P1, R41, R40, RZ, 0x1 ;  /* 0x0000002829327211 */ /* 0x000fe400078308ff */
[----:B------:R-:W-:Y:S02]  /*5410*/  IADD3 R89, PT, PT, R43, R89, RZ ;  /* 0x000000592b597210 */ /* 0x000fe40007ffe0ff */
[----:B------:R-:W-:Y:S02]  /*5420*/  IADD3.X R51, PT, PT, RZ, R41, RZ, P1, !PT ;  /* 0x00000029ff337210 */ /* 0x000fe40000ffe4ff */
[----:B------:R-:W-:-:S02]  /*5430*/  LEA.HI R0, P3, R89, R42, RZ, 0x1 ;  /* 0x0000002a59007211 */ /* 0x000fc400078708ff */
[----:B------:R-:W-:Y:S02]  /*5440*/  LEA R42, P2, R40, R48, 0x2 ;  /* 0x00000030282a7211 */ /* 0x000fe400078410ff */
[C---:B------:R-:W-:Y:S02]  /*5450*/  SHF.L.U64.HI R51, R50.reuse, 0x1, R51 ;  /* 0x0000000132337819 */ /* 0x040fe40000010233 */
[----:B------:R-:W-:Y:S02]  /*5460*/  SHF.L.U32 R50, R50, 0x1, RZ ;  /* 0x0000000132327819 */ /* 0x000fe400000006ff */
[----:B------:R-:W-:Y:S02]  /*5470*/  LEA.HI.X R43, R40, R49, R41, 0x2, P2 ;  /* 0x00000031282b7211 */ /* 0x000fe400010f1429 */
[----:B------:R-:W-:Y:S02]  /*5480*/  IADD3.X R41, PT, PT, RZ, R89, RZ, P3, !PT ;  /* 0x00000059ff297210 */ /* 0x000fe40001ffe4ff */
[----:B------:R-:W-:-:S02]  /*5490*/  LOP3.LUT R50, R50, 0xfffffffc, RZ, 0xc0, !PT ;  /* 0xfffffffc32327812 */ /* 0x000fc400078ec0ff */
[----:B------:R-:W-:Y:S02]  /*54a0*/  SHF.L.U32 R89, R0, 0x1, RZ ;  /* 0x0000000100597819 */ /* 0x000fe400000006ff */
[----:B------:R-:W-:Y:S02]  /*54b0*/  IADD3 R50, P1, PT, R48, R50, RZ ;  /* 0x0000003230327210 */ /* 0x000fe40007f3e0ff */
[----:B------:R-:W-:Y:S02]  /*54c0*/  LOP3.LUT R89, R89, 0xfffffffc, RZ, 0xc0, !PT ;  /* 0xfffffffc59597812 */ /* 0x000fe400078ec0ff */
[C---:B------:R-:W-:Y:S02]  /*54d0*/  IADD3.X R51, PT, PT, R49.reuse, R51, RZ, P1, !PT ;  /* 0x0000003331337210 */ /* 0x040fe40000ffe4ff */
[----:B------:R-:W-:Y:S02]  /*54e0*/  SHF.L.U64.HI R41, R0, 0x1, R41 ;  /* 0x0000000100297819 */ /* 0x000fe40000010229 */
[----:B------:R-:W-:Y:S01]  /*54f0*/  IADD3 R40, P1, PT, R48, R89, RZ ;  /* 0x0000005930287210 */ /* 0x000fe20007f3e0ff */
[----:B------:R4:W-:Y:S03]  /*5500*/  REDG.E.ADD.F32.FTZ.RN.STRONG.GPU desc[UR12][R50.64], R45 ;  /* 0x0000002d320079a6 */ /* 0x0009e6000c12f30c */
[----:B------:R-:W-:Y:S01]  /*5510*/  IADD3.X R41, PT, PT, R49, R41, RZ, P1, !PT ;  /* 0x0000002931297210 */ /* 0x000fe20000ffe4ff */
[----:B------:R4:W-:Y:S04]  /*5520*/  REDG.E.ADD.F32.FTZ.RN.STRONG.GPU desc[UR12][R42.64], R46 ;  /* 0x0000002e2a0079a6 */ /* 0x0009e8000c12f30c */
[----:B------:R4:W-:Y:S04]  /*5530*/  REDG.E.ADD.F32.FTZ.RN.STRONG.GPU desc[UR12][R40.64], R47 ;  /* 0x0000002f280079a6 */ /* 0x0009e8000c12f30c */
.L_x_1276:
[----:B------:R-:W-:Y:S05]  /*5540*/  BSYNC.RECONVERGENT B0 ;  /* 0x0000000000007941 */ /* 0x000fea0003800200 */
.L_x_1275:
[----:B------:R-:W5:Y:S02]  /*5550*/  LDC R0, c[0x0][0x370] ;  /* 0x0000dc00ff007b82 */ /* 0x000f640000000800 */
[----:B-----5:R-:W-:-:S13]  /*5560*/  ISETP.GE.U32.AND P1, PT, R0, 0x2, PT ;  /* 0x000000020000780c */ /* 0x020fda0003f26070 */
[----:B------:R-:W-:Y:S05]  /*5570*/  @!P1 BRA `(.L_x_1277) ;  /* 0x0000001400489947 */ /* 0x000fea0003800000 */
[----:B------:R-:W-:Y:S05]  /*5580*/  @P0 BRA `(.L_x_1278) ;  /* 0x0000000000900947 */ /* 0x000fea0003800000 */
[----:B----4-:R-:W4:Y:S01]  /*5590*/  LDC R47, c[0x0][0x374] ;  /* 0x0000dd00ff2f7b82 */ /* 0x010f220000000800 */
[----:B------:R-:W5:Y:S01]  /*55a0*/  S2R R46, SR_CTAID.Y ;  /* 0x00000000002e7919 */ /* 0x000f620000002600 */
[----:B------:R-:W-:-:S06]  /*55b0*/  ULOP3.LUT UR6, UR4, 0x1, URZ, 0xc0, !UPT ;  /* 0x0000000104067892 */ /* 0x000fcc000f8ec0ff */
[----:B-1----:R-:W1:Y:S08]  /*55c0*/  LDC.64 R42, c[0x0][0x3d0] ;  /* 0x0000f400ff2a7b82 */ /* 0x002e700000000a00 */
[----:B---3--:R-:W3:Y:S01]  /*55d0*/  LDC.64 R40, c[0x0][0x3c8] ;  /* 0x0000f200ff287b82 */ /* 0x008ee20000000a00 */
[----:B----4-:R-:W-:-:S04]  /*55e0*/  IMAD R45, R47, UR6, RZ ;  /* 0x000000062f2d7c24 */ /* 0x010fc8000f8e02ff */
[----:B------:R-:W-:-:S05]  /*55f0*/  IMAD R44, R45, R0, RZ ;  /* 0x000000002d2c7224 */ /* 0x000fca00078e02ff */
[----:B------:R-:W-:Y:S01]  /*5600*/  SHF.L.U32 R49, R44, 0x1, RZ ;  /* 0x000000012c317819 */ /* 0x000fe200000006ff */
[----:B-----5:R-:W-:Y:S01]  /*5610*/  IMAD R47, R47, UR8, R46 ;  /* 0x000000082f2f7c24 */ /* 0x020fe2000f8e022e */
[----:B------:R-:W-:Y:S02]  /*5620*/  MOV R44, UR4 ;  /* 0x00000004002c7c02 */ /* 0x000fe40008000f00 */
[----:B------:R-:W-:Y:S01]  /*5630*/  IADD3 R45, PT, PT, R45, R46, RZ ;  /* 0x0000002e2d2d7210 */ /* 0x000fe20007ffe0ff */
[----:B-1----:R-:W-:Y:S01]  /*5640*/  IMAD.WIDE R42, R49, 0x4, R42 ;  /* 0x00000004312a7825 */ /* 0x002fe200078e022a */
[----:B------:R-:W-:-:S03]  /*5650*/  LOP3.LUT P1, R44, R44, 0x2, RZ, 0xc0, !PT ;  /* 0x000000022c2c7812 */ /* 0x000fc6000782c0ff */
[----:B---3--:R-:W-:-:S04]  /*5660*/  IMAD.WIDE.U32 R40, R45, 0x4, R40 ;  /* 0x000000042d287825 */ /* 0x008fc800078e0028 */
[----:B------:R-:W-:Y:S01]  /*5670*/  IMAD.WIDE.U32 R42, R47, 0x8, R42 ;  /* 0x000000082f2a7825 */ /* 0x000fe200078e002a */
[----:B------:R-:W-:Y:S02]  /*5680*/  IADD3 R47, PT, PT, -R44, 0x1, RZ ;  /* 0x000000012c2f7810 */ /* 0x000fe40007ffe1ff */
[----:B------:R-:W-:Y:S02]  /*5690*/  SEL R44, R0, RZ, !P1 ;  /* 0x000000ff002c7207 */ /* 0x000fe40004800000 */
[----:B------:R1:W-:Y:S02]  /*56a0*/  STG.E.64 desc[UR12][R42.64], R82 ;  /* 0x000000522a007986 */ /* 0x0003e4000c101b0c */
[----:B------:R-:W-:Y:S01]  /*56b0*/  ISETP.NE.AND P0, PT, R44, -0x1, PT ;  /* 0xffffffff2c00780c */ /* 0x000fe20003f05270 */
[----:B------:R-:W-:Y:S06]  /*56c0*/  MEMBAR.ALL.GPU ;  /* 0x0000000000007992 */ /* 0x000fec000000a000 */
[----:B------:R-:W-:-:S00]  /*56d0*/  ERRBAR ;  /* 0x00000000000079ab */ /* 0x000fc00000000000 */
[----:B------:R-:W-:Y:S06]  /*56e0*/  CGAERRBAR ;  /* 0x00000000000075ab */ /* 0x000fec0000000000 */
[----:B------:R1:W-:Y:S01]  /*56f0*/  REDG.E.ADD.S32.STRONG.GPU desc[UR12][R40.64], R47 ;  /* 0x0000002f2800798e */ /* 0x0003e2000c12e30c */
[----:B------:R-:W-:Y:S05]  /*5700*/  @!P0 BRA `(.L_x_1278) ;  /* 0x0000000000308947 */ /* 0x000fea0003800000 */
[----:B------:R-:W3:Y:S01]  /*5710*/  LDC R46, c[0x0][0x2f8] ;  /* 0x0000be00ff2e7b82 */ /* 0x000ee20000000800 */
[----:B-1----:R-:W-:-:S07]  /*5720*/  MOV R43, 0xffffffff ;  /* 0xffffffff002b7802 */ /* 0x002fce0000000f00 */
.L_x_1279:
[----:B------:R-:W4:Y:S04]  /*5730*/  LDG.E.STRONG.GPU R45, desc[UR12][R40.64] ;  /* 0x0000000c282d7981 */ /* 0x000f28000c1ef900 */
[----:B----4-:R-:W-:Y:S01]  /*5740*/  CCTL.IVALL ;  /* 0x00000000ff00798f */ /* 0x010fe20002000000 */
[----:B------:R-:W1:Y:S01]  /*5750*/  LDC R42, c[0x0][0x370] ;  /* 0x0000dc00ff2a7b82 */ /* 0x000e620000000800 */
[----:B---3--:R-:W-:Y:S01]  /*5760*/  IADD3 R44, PT, PT, R46, -R46, RZ ;  /* 0x8000002e2e2c7210 */ /* 0x008fe20007ffe0ff */
[----:B------:R-:W-:Y:S05]  /*5770*/  YIELD ;  /* 0x0000000000007946 */ /* 0x000fea0003800000 */
[----:B------:R-:W-:-:S02]  /*5780*/  ISETP.EQ.AND P0, PT, R44, RZ, PT ;  /* 0x000000ff2c00720c */ /* 0x000fc40003f02270 */
[----:B-1----:R-:W-:-:S11]  /*5790*/  SEL R42, R42, RZ, !P1 ;  /* 0x000000ff2a2a7207 */ /* 0x002fd60004800000 */
[----:B------:R-:W-:-:S04]  /*57a0*/  @P0 MOV R43, R45 ;  /* 0x0000002d002b0202 */ /* 0x000fc80000000f00 */
[----:B------:R-:W-:-:S13]  /*57b0*/  ISETP.NE.AND P0, PT, R43, R42, PT ;  /* 0x0000002a2b00720c */ /* 0x000fda0003f05270 */
[----:B------:R-:W-:Y:S05]  /*57c0*/  @P0 BRA `(.L_x_1279) ;  /* 0xfffffffc00d80947 */ /* 0x000fea000383ffff */
.L_x_1278:
[----:B------:R-:W-:Y:S05]  /*57d0*/  WARPSYNC.ALL ;  /* 0x0000000000007948 */ /* 0x000fea0003800000 */
[----:B------:R-:W-:Y:S01]  /*57e0*/  ISETP.GE.U32.AND P0, PT, R0, 0x8, PT ;  /* 0x000000080000780c */ /* 0x000fe20003f06070 */
[----:B------:R-:W-:Y:S01]  /*57f0*/  BAR.SYNC.DEFER_BLOCKING 0x0 ;  /* 0x0000000000007b1d */ /* 0x000fe20000010000 */
[----:B--2-4-:R-:W-:-:S11]  /*5800*/  HFMA2 R48, -RZ, RZ, 0, 0 ;  /* 0x00000000ff307431 */ /* 0x014fd600000001ff */
[----:B------:R-:W-:Y:S05]  /*5810*/  @!P0 BRA `(.L_x_1280) ;  /* 0x0000000800988947 */ /* 0x000fea0003800000 */
[----:B------:R-:W2:Y:S01]  /*5820*/  S2UR UR6, SR_CTAID.Y ;  /* 0x00000000000679c3 */ /* 0x000ea20000002600 */
[----:B------:R-:W4:Y:S01]  /*5830*/  S2R R0, SR_TID.X ;  /* 0x0000000000007919 */ /* 0x000f220000002100 */
[----:B------:R-:W2:Y:S01]  /*5840*/  LDCU UR7, c[0x0][0x374] ;  /* 0x00006e80ff0777ac */ /* 0x000ea20008000800 */
[----:B------:R-:W-:Y:S01]  /*5850*/  MOV R50, RZ ;  /* 0x000000ff00327202 */ /* 0x000fe20000000f00 */
[----:B------:R-:W-:-:S04]  /*5860*/  UIADD3 UR21, UPT, UPT, -UR8, URZ, URZ ;  /* 0x000000ff08157290 */ /* 0x000fc8000fffe1ff */
[----:B------:R-:W0:Y:S01]  /*5870*/  S2UR UR10, SR_CTAID.X ;  /* 0x00000000000a79c3 */ /* 0x000e220000002500 */
[----:B--2---:R-:W-:Y:S02]  /*5880*/  UIMAD UR15, UR7, 0x3, UR6 ;  /* 0x00000003070f78a4 */ /* 0x004fe4000f8e0206 */
[----:B------:R-:W-:Y:S02]  /*5890*/  ULEA UR16, UR7, UR6, 0x1 ;  /* 0x0000000607107291 */ /* 0x000fe4000f8e08ff */
[----:B------:R-:W-:Y:S02]  /*58a0*/  UIMAD UR17, UR7, 0x7, UR6 ;  /* 0x00000007071178a4 */ /* 0x000fe4000f8e0206 */
[----:B------:R-:W-:Y:S02]  /*58b0*/  UIMAD UR18, UR7, 0x6, UR6 ;  /* 0x00000006071278a4 */ /* 0x000fe4000f8e0206 */
[----:B------:R-:W-:Y:S02]  /*58c0*/  UIMAD UR19, UR7, 0x5, UR6 ;  /* 0x00000005071378a4 */ /* 0x000fe4000f8e0206 */
[----:B------:R-:W-:-:S02]  /*58d0*/  ULEA UR20, UR7, UR6, 0x2 ;  /* 0x0000000607147291 */ /* 0x000fc4000f8e10ff */
[----:B0---4-:R-:W-:-:S12]  /*58e0*/  UIADD3 UR7, UPT, UPT, UR6, UR7, URZ ;  /* 0x0000000706077290 */ /* 0x011fd8000fffe0ff */
.L_x_1281:
[----:B------:R-:W-:Y:S01]  /*58f0*/  ISETP.NE.AND P5, PT, RZ, UR21, PT ;  /* 0x00000015ff007c0c */ /* 0x000fe2000bfa5270 */
[----:B------:R-:W-:Y:S01]  /*5900*/  UMOV UR8, UR10 ;  /* 0x0000000a00087c82 */ /* 0x000fe20008000000 */
[----:B-1----:R-:W-:Y:S02]  /*5910*/  IADD3 R41, PT, PT, R50, 0x1, RZ ;  /* 0x0000000132297810 */ /* 0x002fe40007ffe0ff */
[----:B------:R-:W-:Y:S02]  /*5920*/  ISETP.NE.OR P5, PT, R87, RZ, !P5 ;  /* 0x000000ff5700720c */ /* 0x000fe40006fa5670 */
[----:B------:R-:W-:Y:S02]  /*5930*/  ISETP.NE.AND P6, PT, R41, UR8, PT ;  /* 0x0000000829007c0c */ /* 0x000fe4000bfc5270 */
[----:B------:R-:W-:Y:S02]  /*5940*/  MOV R87, R0 ;  /* 0x0000000000577202 */ /* 0x000fe40000000f00 */
[----:B------:R-:W-:-:S02]  /*5950*/  MOV R43, UR4 ;  /* 0x00000004002b7c02 */ /* 0x000fc40008000f00 */
[----:B------:R-:W-:Y:S02]  /*5960*/  ISETP.NE.OR P6, PT, R87, RZ, !P6 ;  /* 0x000000ff5700720c */ /* 0x000fe400077c5670 */
[----:B------:R-:W-:-:S03]  /*5970*/  MOV R51, UR4 ;  /* 0x0000000400337c02 */ /* 0x000fc60008000f00 */
[----:B---3--:R-:W0:Y:S01]  /*5980*/  @!P5 LDC R40, c[0x0][0x374] ;  /* 0x0000dd00ff28db82 */ /* 0x008e220000000800 */
[----:B------:R-:W-:-:S07]  /*5990*/  @!P5 LOP3.LUT R43, R43, 0x1, RZ, 0xc0, !PT ;  /* 0x000000012b2bd812 */ /* 0x000fce00078ec0ff */
[----:B------:R-:W1:Y:S08]  /*59a0*/  @!P5 LDC R41, c[0x0][0x370] ;  /* 0x0000dc00ff29db82 */ /* 0x000e700000000800 */
[----:B------:R-:W2:Y:S01]  /*59b0*/  @!P6 LDC R46, c[0x0][0x374] ;  /* 0x0000dd00ff2eeb82 */ /* 0x000ea20000000800 */
[----:B0-----:R-:W-:-:S07]  /*59c0*/  @!P5 IMAD R40, R43, R40, RZ ;  /* 0x000000282b28d224 */ /* 0x001fce00078e02ff */
[----:B------:R-:W0:Y:S01]  /*59d0*/  @!P5 LDC.64 R44, c[0x0][0x3d0] ;  /* 0x0000f400ff2cdb82 */ /* 0x000e220000000a00 */
[----:B-1----:R-:W-:Y:S01]  /*59e0*/  @!P5 IMAD R40, R40, R41, RZ ;  /* 0x000000292828d224 */ /* 0x002fe200078e02ff */
[----:B------:R-:W-:-:S06]  /*59f0*/  IADD3 R41, PT, PT, R50, 0x2, RZ ;  /* 0x0000000232297810 */ /* 0x000fcc0007ffe0ff */
[----:B------:R-:W1:Y:S01]  /*5a00*/  @!P6 LDC R43, c[0x0][0x370] ;  /* 0x0000dc00ff2beb82 */ /* 0x000e620000000800 */
[----:B------:R-:W-:Y:S02]  /*5a10*/  ISETP.NE.AND P4, PT, R41, UR8, PT ;  /* 0x0000000829007c0c */ /* 0x000fe4000bf85270 */
[----:B------:R-:W-:Y:S02]  /*5a20*/  MOV R41, UR4 ;  /* 0x0000000400297c02 */ /* 0x000fe40008000f00 */
[----:B------:R-:W-:Y:S02]  /*5a30*/  ISETP.NE.OR P4, PT, R87, RZ, !P4 ;  /* 0x000000ff5700720c */ /* 0x000fe40006785670 */
[----:B------:R-:W-:-:S05]  /*5a40*/  @!P6 LOP3.LUT R41, R41, 0x1, RZ, 0xc0, !PT ;  /* 0x000000012929e812 */ /* 0x000fca00078ec0ff */
[----:B--2---:R-:W-:Y:S01]  /*5a50*/  @!P6 IMAD R46, R41, R46, RZ ;  /* 0x0000002e292ee224 */ /* 0x004fe200078e02ff */
[----:B------:R-:W-:-:S05]  /*5a60*/  @!P5 SHF.L.U32 R41, R40, 0x1, RZ ;  /* 0x000000012829d819 */ /* 0x000fca00000006ff */
[----:B------:R-:W2:Y:S01]  /*5a70*/  @!P4 LDC R48, c[0x0][0x374] ;  /* 0x0000dd00ff30cb82 */ /* 0x000ea20000000800 */
[----:B0-----:R-:W-:Y:S01]  /*5a80*/  @!P5 IMAD.WIDE R44, R41, 0x4, R44 ;  /* 0x00000004292cd825 */ /* 0x001fe200078e022c */
[----:B------:R-:W-:-:S03]  /*5a90*/  @!P4 LOP3.LUT R51, R51, 0x1, RZ, 0xc0, !PT ;  /* 0x000000013333c812 */ /* 0x000fc600078ec0ff */
[----:B-1----:R-:W-:Y:S01]  /*5aa0*/  @!P6 IMAD R46, R46, R43, RZ ;  /* 0x0000002b2e2ee224 */ /* 0x002fe200078e02ff */
[----:B------:R-:W-:Y:S02]  /*5ab0*/  MOV R43, UR6 ;  /* 0x00000006002b7c02 */ /* 0x000fe40008000f00 */
[----:B------:R-:W0:Y:S03]  /*5ac0*/  @!P4 LDC R47, c[0x0][0x370] ;  /* 0x0000dc00ff2fcb82 */ /* 0x000e260000000800 */
[----:B------:R-:W-:-:S05]  /*5ad0*/  @!P5 IMAD.WIDE.U32 R44, R43, 0x8, R44 ;  /* 0x000000082b2cd825 */ /* 0x000fca00078e002c */
[----:B------:R-:W1:Y:S01]  /*5ae0*/  @!P6 LDC.64 R40, c[0x0][0x3d0] ;  /* 0x0000f400ff28eb82 */ /* 0x000e620000000a00 */
[----:B------:R-:W3:Y:S01]  /*5af0*/  @!P5 LDG.E.64 R44, desc[UR12][R44.64] ;  /* 0x0000000c2c2cd981 */ /* 0x000ee2000c1e1b00 */
[----:B------:R-:W-:-:S06]  /*5b00*/  @!P6 SHF.L.U32 R49, R46, 0x1, RZ ;  /* 0x000000012e31e819 */ /* 0x000fcc00000006ff */
[----:B------:R-:W4:Y:S01]  /*5b10*/  @!P4 LDC.64 R42, c[0x0][0x3d0] ;  /* 0x0000f400ff2acb82 */ /* 0x000f220000000a00 */
[----:B--2---:R-:W-:-:S04]  /*5b20*/  @!P4 IMAD R48, R51, R48, RZ ;  /* 0x000000303330c224 */ /* 0x004fc800078e02ff */
[----:B0-----:R-:W-:-:S05]  /*5b30*/  @!P4 IMAD R47, R48, R47, RZ ;  /* 0x0000002f302fc224 */ /* 0x001fca00078e02ff */
[----:B------:R-:W-:Y:S01]  /*5b40*/  @!P4 SHF.L.U32 R47, R47, 0x1, RZ ;  /* 0x000000012f2fc819 */ /* 0x000fe200000006ff */
[----:B-1----:R-:W-:Y:S01]  /*5b50*/  @!P6 IMAD.WIDE R40, R49, 0x4, R40 ;  /* 0x000000043128e825 */ /* 0x002fe200078e0228 */
[----:B------:R-:W-:-:S05]  /*5b60*/  MOV R49, UR7 ;  /* 0x0000000700317c02 */ /* 0x000fca0008000f00 */
[----:B------:R-:W-:-:S04]  /*5b70*/  @!P6 IMAD.WIDE.U32 R40, R49, 0x8, R40 ;  /* 0x000000083128e825 */ /* 0x000fc800078e0028 */
[----:B----4-:R-:W-:Y:S01]  /*5b80*/  @!P4 IMAD.WIDE R42, R47, 0x4, R42 ;  /* 0x000000042f2ac825 */ /* 0x010fe200078e022a */
[----:B------:R-:W-:Y:S01]  /*5b90*/  MOV R47, UR16 ;  /* 0x00000010002f7c02 */ /* 0x000fe20008000f00 */
[----:B------:R-:W2:Y:S04]  /*5ba0*/  @!P6 LDG.E.64 R40, desc[UR12][R40.64] ;  /* 0x0000000c2828e981 */ /* 0x000ea8000c1e1b00 */
[----:B------:R-:W-:-:S06]  /*5bb0*/  @!P4 IMAD.WIDE.U32 R42, R47, 0x8, R42 ;  /* 0x000000082f2ac825 */ /* 0x000fcc00078e002a */
[----:B------:R-:W4:Y:S01]  /*5bc0*/  @!P4 LDG.E.64 R42, desc[UR12][R42.64] ;  /* 0x0000000c2a2ac981 */ /* 0x000f22000c1e1b00 */
[C---:B------:R-:W-:Y:S02]  /*5bd0*/  IADD3 R46, PT, PT, R50.reuse, 0x3, RZ ;  /* 0x00000003322e7810 */ /* 0x040fe40007ffe0ff */
[----:B------:R-:W-:Y:S02]  /*5be0*/  IADD3 R47, PT, PT, R50, 0x5, RZ ;  /* 0x00000005322f7810 */ /* 0x000fe40007ffe0ff */
[----:B------:R-:W-:Y:S02]  /*5bf0*/  ISETP.NE.AND P3, PT, R46, UR8, PT ;  /* 0x000000082e007c0c */ /* 0x000fe4000bf65270 */
[----:B------:R-:W-:Y:S02]  /*5c00*/  IADD3 R46, PT, PT, R50, 0x4, RZ ;  /* 0x00000004322e7810 */ /* 0x000fe40007ffe0ff */
[----:B------:R-:W-:Y:S02]  /*5c10*/  ISETP.NE.OR P3, PT, R87, RZ, !P3 ;  /* 0x000000ff5700720c */ /* 0x000fe40005f65670 */
[----:B------:R-:W-:-:S02]  /*5c20*/  ISETP.NE.AND P2, PT, R46, UR8, PT ;  /* 0x000000082e007c0c */ /* 0x000fc4000bf45270 */
[----:B------:R-:W-:Y:S02]  /*5c30*/  MOV R46, UR4 ;  /* 0x00000004002e7c02 */ /* 0x000fe40008000f00 */
[----:B------:R-:W-:Y:S02]  /*5c40*/  ISETP.NE.OR P2, PT, R87, RZ, !P2 ;  /* 0x000000ff5700720c */ /* 0x000fe40005745670 */
[----:B------:R-:W-:Y:S02]  /*5c50*/  ISETP.NE.AND P1, PT, R47, UR8, PT ;  /* 0x000000082f007c0c */ /* 0x000fe4000bf25270 */
[----:B------:R-:W-:Y:S02]  /*5c60*/  MOV R51, UR4 ;  /* 0x0000000400337c02 */ /* 0x000fe40008000f00 */
[----:B------:R-:W-:Y:S01]  /*5c70*/  ISETP.NE.OR P1, PT, R87, RZ, !P1 ;  /* 0x000000ff5700720c */ /* 0x000fe20004f25670 */
[----:B------:R-:W0:Y:S01]  /*5c80*/  @!P3 LDC R49, c[0x0][0x374] ;  /* 0x0000dd00ff31bb82 */ /* 0x000e220000000800 */
[----:B------:R-:W-:-:S02]  /*5c90*/  @!P3 LOP3.LUT R46, R46, 0x1, RZ, 0xc0, !PT ;  /* 0x000000012e2eb812 */ /* 0x000fc400078ec0ff */
[----:B------:R-:W-:-:S03]  /*5ca0*/  MOV R88, UR4 ;  /* 0x0000000400587c02 */ /* 0x000fc60008000f00 */
[----:B------:R-:W-:Y:S02]  /*5cb0*/  @!P2 LOP3.LUT R51, R51, 0x1, RZ, 0xc0, !PT ;  /* 0x000000013333a812 */ /* 0x000fe400078ec0ff */
[----:B------:R-:W1:Y:S01]  /*5cc0*/  @!P3 LDC R48, c[0x0][0x370] ;  /* 0x0000dc00ff30bb82 */ /* 0x000e620000000800 */
[----:B0-----:R-:W-:-:S07]  /*5cd0*/  @!P3 IMAD R49, R46, R49, RZ ;  /* 0x000000312e31b224 */ /* 0x001fce00078e02ff */
[----:B------:R-:W0:Y:S01]  /*5ce0*/  @!P2 LDC R46, c[0x0][0x374] ;  /* 0x0000dd00ff2eab82 */ /* 0x000e220000000800 */
[----:B-1----:R-:W-:-:S07]  /*5cf0*/  @!P3 IMAD R49, R49, R48, RZ ;  /* 0x000000303131b224 */ /* 0x002fce00078e02ff */
[----:B------:R-:W1:Y:S08]  /*5d00*/  @!P2 LDC R48, c[0x0][0x370] ;  /* 0x0000dc00ff30ab82 */ /* 0x000e700000000800 */
[----:B------:R-:W5:Y:S01]  /*5d10*/  @!P1 LDC R47, c[0x0][0x374] ;  /* 0x0000dd00ff2f9b82 */ /* 0x000f620000000800 */
[----:B0-----:R-:W-:Y:S01]  /*5d20*/  @!P2 IMAD R51, R51, R46, RZ ;  /* 0x0000002e3333a224 */ /* 0x001fe200078e02ff */
[----:B------:R-:W-:-:S04]  /*5d30*/  IADD3 R46, PT, PT, R50, 0x6, RZ ;  /* 0x00000006322e7810 */ /* 0x000fc80007ffe0ff */
[----:B------:R-:W-:Y:S01]  /*5d40*/  ISETP.NE.AND P0, PT, R46, UR8, PT ;  /* 0x000000082e007c0c */ /* 0x000fe2000bf05270 */
[----:B-1----:R-:W-:-:S03]  /*5d50*/  @!P2 IMAD R46, R51, R48, RZ ;  /* 0x00000030332ea224 */ /* 0x002fc600078e02ff */
[----:B------:R-:W-:Y:S02]  /*5d60*/  ISETP.NE.OR P0, PT, R87, RZ, !P0 ;  /* 0x000000ff5700720c */ /* 0x000fe40004705670 */
[----:B------:R-:W-:Y:S02]  /*5d70*/  MOV R48, UR4 ;  /* 0x0000000400307c02 */ /* 0x000fe40008000f00 */
[----:B------:R-:W-:Y:S02]  /*5d80*/  @!P2 SHF.L.U32 R89, R46, 0x1, RZ ;  /* 0x000000012e59a819 */ /* 0x000fe400000006ff */
[----:B------:R-:W-:-:S05]  /*5d90*/  @!P1 LOP3.LUT R48, R48, 0x1, RZ, 0xc0, !PT ;  /* 0x0000000130309812 */ /* 0x000fca00078ec0ff */
[----:B-----5:R-:W-:Y:S02]  /*5da0*/  @!P1 IMAD R47, R48, R47, RZ ;  /* 0x0000002f302f9224 */ /* 0x020fe400078e02ff */
[----:B------:R-:W0:Y:S08]  /*5db0*/  @!P1 LDC R48, c[0x0][0x370] ;  /* 0x0000dc00ff309b82 */ /* 0x000e300000000800 */
[----:B------:R-:W1:Y:S01]  /*5dc0*/  @!P0 LDC R51, c[0x0][0x374] ;  /* 0x0000dd00ff338b82 */ /* 0x000e620000000800 */
[----:B0-----:R-:W-:-:S02]  /*5dd0*/  @!P1 IMAD R48, R47, R48, RZ ;  /* 0x000000302f309224 */ /* 0x001fc400078e02ff */
[----:B---3--:R-:W-:Y:S01]  /*5de0*/  @!P5 FADD.FTZ R82, R82, R44 ;  /* 0x0000002c5252d221 */ /* 0x008fe20000010000 */
[----:B------:R-:W-:Y:S01]  /*5df0*/  MOV R44, UR4 ;  /* 0x00000004002c7c02 */ /* 0x000fe20008000f00 */
[----:B------:R-:W-:-:S03]  /*5e00*/  @!P5 FADD.FTZ R83, R83, R45 ;  /* 0x0000002d5353d221 */ /* 0x000fc60000010000 */
[----:B------:R-:W0:Y:S01]  /*5e10*/  @!P0 LDC R45, c[0x0][0x370] ;  /* 0x0000dc00ff2d8b82 */ /* 0x000e220000000800 */
[----:B------:R-:W-:-:S05]  /*5e20*/  @!P0 LOP3.LUT R44, R44, 0x1, RZ, 0xc0, !PT ;  /* 0x000000012c2c8812 */ /* 0x000fca00078ec0ff */
[----:B-1----:R-:W-:Y:S01]  /*5e30*/  @!P0 IMAD R44, R44, R51, RZ ;  /* 0x000000332c2c8224 */ /* 0x002fe200078e02ff */
[----:B------:R-:W-:-:S04]  /*5e40*/  IADD3 R51, PT, PT, R50, 0x7, RZ ;  /* 0x0000000732337810 */ /* 0x000fc80007ffe0ff */
[----:B------:R-:W-:Y:S02]  /*5e50*/  ISETP.NE.AND P5, PT, R51, UR8, PT ;  /* 0x0000000833007c0c */ /* 0x000fe4000bfa5270 */
[----:B------:R-:W-:Y:S02]  /*5e60*/  @!P3 SHF.L.U32 R51, R49, 0x1, RZ ;  /* 0x000000013133b819 */ /* 0x000fe400000006ff */
[----:B------:R-:W-:Y:S01]  /*5e70*/  ISETP.NE.OR P5, PT, R87, RZ, !P5 ;  /* 0x000000ff5700720c */ /* 0x000fe20006fa5670 */
[----:B0-----:R-:W-:Y:S02]  /*5e80*/  @!P0 IMAD R47, R44, R45, RZ ;  /* 0x0000002d2c2f8224 */ /* 0x001fe400078e02ff */
[----:B------:R-:W0:Y:S10]  /*5e90*/  @!P1 LDC.64 R44, c[0x0][0x3d0] ;  /* 0x0000f400ff2c9b82 */ /* 0x000e340000000a00 */
[----:B------:R-:W-:-:S02]  /*5ea0*/  @!P5 LOP3.LUT R88, R88, 0x1, RZ, 0xc0, !PT ;  /* 0x000000015858d812 */ /* 0x000fc400078ec0ff */
[----:B------:R-:W-:Y:S01]  /*5eb0*/  @!P0 SHF.L.U32 R47, R47, 0x1, RZ ;  /* 0x000000012f2f8819 */ /* 0x000fe200000006ff */
[----:B--2---:R-:W-:Y:S01]  /*5ec0*/  @!P6 FADD.FTZ R82, R82, R40 ;  /* 0x000000285252e221 */ /* 0x004fe20000010000 */
[----:B------:R-:W-:Y:S02]  /*5ed0*/  @!P6 FADD.FTZ R83, R83, R41 ;  /* 0x000000295353e221 */ /* 0x000fe40000010000 */
[----:B------:R-:W1:Y:S01]  /*5ee0*/  @!P3 LDC.64 R40, c[0x0][0x3d0] ;  /* 0x0000f400ff28bb82 */ /* 0x000e620000000a00 */
[----:B----4-:R-:W-:Y:S01]  /*5ef0*/  @!P4 FADD.FTZ R82, R82, R42 ;  /* 0x0000002a5252c221 */ /* 0x010fe20000010000 */
[----:B------:R-:W-:-:S06]  /*5f00*/  @!P4 FADD.FTZ R83, R83, R43 ;  /* 0x0000002b5353c221 */ /* 0x000fcc0000010000 */
[----:B------:R-:W2:Y:S08]  /*5f10*/  @!P5 LDC R49, c[0x0][0x374] ;  /* 0x0000dd00ff31db82 */ /* 0x000eb00000000800 */
[----:B------:R-:W3:Y:S01]  /*5f20*/  @!P2 LDC.64 R42, c[0x0][0x3d0] ;  /* 0x0000f400ff2aab82 */ /* 0x000ee20000000a00 */
[----:B-1----:R-:W-:Y:S01]  /*5f30*/  @!P3 IMAD.WIDE R40, R51, 0x4, R40 ;  /* 0x000000043328b825 */ /* 0x002fe200078e0228 */
[----:B------:R-:W-:-:S05]  /*5f40*/  MOV R51, UR15 ;  /* 0x0000000f00337c02 */ /* 0x000fca0008000f00 */
[----:B------:R-:W-:Y:S01]  /*5f50*/  @!P3 IMAD.WIDE.U32 R40, R51, 0x8, R40 ;  /* 0x000000083328b825 */ /* 0x000fe200078e0028 */
[----:B------:R-:W-:-:S03]  /*5f60*/  @!P1 SHF.L.U32 R51, R48, 0x1, RZ ;  /* 0x0000000130339819 */ /* 0x000fc600000006ff */
[----:B--2---:R-:W-:Y:S01]  /*5f70*/  @!P5 IMAD R48, R88, R49, RZ ;  /* 0x000000315830d224 */ /* 0x004fe200078e02ff */
[----:B------:R-:W-:Y:S01]  /*5f80*/  MOV R49, UR20 ;  /* 0x0000001400317c02 */ /* 0x000fe20008000f00 */
[----:B0-----:R-:W-:Y:S01]  /*5f90*/  @!P1 IMAD.WIDE R44, R51, 0x4, R44 ;  /* 0x00000004332c9825 */ /* 0x001fe200078e022c */
[----:B------:R-:W-:Y:S01]  /*5fa0*/  MOV R51, UR19 ;  /* 0x0000001300337c02 */ /* 0x000fe20008000f00 */
[----:B------:R-:W2:Y:S02]  /*5fb0*/  @!P3 LDG.E.64 R40, desc[UR12][R40.64] ;  /* 0x0000000c2828b981 */ /* 0x000ea4000c1e1b00 */
[----:B---3--:R-:W-:Y:S02]  /*5fc0*/  @!P2 IMAD.WIDE R42, R89, 0x4, R42 ;  /* 0x00000004592aa825 */ /* 0x008fe400078e022a */
[----:B------:R-:W0:Y:S02]  /*5fd0*/  @!P0 LDC.64 R88, c[0x0][0x3d0] ;  /* 0x0000f400ff588b82 */ /* 0x000e240000000a00 */
[----:B------:R-:W-:-:S04]  /*5fe0*/  @!P1 IMAD.WIDE.U32 R44, R51, 0x8, R44 ;  /* 0x00000008332c9825 */ /* 0x000fc800078e002c */
[----:B------:R-:W-:Y:S02]  /*5ff0*/  @!P2 IMAD.WIDE.U32 R42, R49, 0x8, R42 ;  /* 0x00000008312aa825 */ /* 0x000fe400078e002a */
[----:B------:R-:W1:Y:S01]  /*6000*/  @!P5 LDC R49, c[0x0][0x370] ;  /* 0x0000dc00ff31db82 */ /* 0x000e620000000800 */
[----:B------:R-:W3:Y:S04]  /*6010*/  @!P1 LDG.E.64 R44, desc[UR12][R44.64] ;  /* 0x0000000c2c2c9981 */ /* 0x000ee8000c1e1b00 */
[----:B------:R-:W4:Y:S01]  /*6020*/  @!P2 LDG.E.64 R42, desc[UR12][R42.64] ;  /* 0x0000000c2a2aa981 */ /* 0x000f22000c1e1b00 */
[----:B0-----:R-:W-:Y:S01]  /*6030*/  @!P0 IMAD.WIDE R88, R47, 0x4, R88 ;  /* 0x000000042f588825 */ /* 0x001fe200078e0258 */
[----:B------:R-:W-:-:S05]  /*6040*/  MOV R47, UR18 ;  /* 0x00000012002f7c02 */ /* 0x000fca0008000f00 */
[----:B------:R-:W-:Y:S02]  /*6050*/  @!P0 IMAD.WIDE.U32 R88, R47, 0x8, R88 ;  /* 0x000000082f588825 */ /* 0x000fe400078e0058 */
[----:B------:R-:W0:Y:S02]  /*6060*/  @!P5 LDC.64 R46, c[0x0][0x3d0] ;  /* 0x0000f400ff2edb82 */ /* 0x000e240000000a00 */
[----:B-1----:R-:W-:-:S05]  /*6070*/  @!P5 IMAD R48, R48, R49, RZ ;  /* 0x000000313030d224 */ /* 0x002fca00078e02ff */
[----:B------:R-:W-:Y:S02]  /*6080*/  @!P5 SHF.L.U32 R49, R48, 0x1, RZ ;  /* 0x000000013031d819 */ /* 0x000fe400000006ff */
[----:B------:R-:W-:-:S03]  /*6090*/  MOV R51, UR17 ;  /* 0x0000001100337c02 */ /* 0x000fc60008000f00 */
[----:B0-----:R-:W-:Y:S02]  /*60a0*/  @!P5 IMAD.WIDE R48, R49, 0x4, R46 ;  /* 0x000000043130d825 */ /* 0x001fe400078e022e */
[----:B------:R-:W5:Y:S02]  /*60b0*/  @!P0 LDG.E.64 R46, desc[UR12][R88.64] ;  /* 0x0000000c582e8981 */ /* 0x000f64000c1e1b00 */
        /* <DEDUP_REMOVED lines=17> */
[----:B----4-:R-:W-:Y:S01]  /*61d0*/  @!P2 FADD.FTZ R82, R82, R42 ;  /* 0x0000002a5252a221 */ /* 0x010fe20000010000 */
[----:B------:R-:W-:-:S03]  /*61e0*/  @!P2 FADD.FTZ R83, R83, R43 ;  /* 0x0000002b5353a221 */ /* 0x000fc60000010000 */
[----:B---3--:R-:W-:Y:S01]  /*61f0*/  @!P1 FADD.FTZ R82, R82, R44 ;  /* 0x0000002c52529221 */ /* 0x008fe20000010000 */
[----:B------:R-:W-:Y:S01]  /*6200*/  @!P1 FADD.FTZ R83, R83, R45 ;  /* 0x0000002d53539221 */ /* 0x000fe20000010000 */
[----:B------:R-:W-:Y:S02]  /*6210*/  ISETP.NE.AND P1, PT, R50, R41, PT ;  /* 0x000000293200720c */ /* 0x000fe40003f25270 */
[----:B-----5:R-:W-:Y:S01]  /*6220*/  @!P0 FADD.FTZ R82, R82, R46 ;  /* 0x0000002e52528221 */ /* 0x020fe20000010000 */
[----:B------:R-:W-:-:S03]  /*6230*/  @!P0 FADD.FTZ R83, R83, R47 ;  /* 0x0000002f53538221 */ /* 0x000fc60000010000 */
[----:B------:R-:W-:Y:S01]  /*6240*/  @!P5 FADD.FTZ R82, R82, R48 ;  /* 0x000000305252d221 */ /* 0x000fe20000010000 */
[----:B------:R-:W-:-:S06]  /*6250*/  @!P5 FADD.FTZ R83, R83, R49 ;  /* 0x000000315353d221 */ /* 0x000fcc0000010000 */
[----:B------:R-:W-:Y:S05]  /*6260*/  @P1 BRA `(.L_x_1281) ;  /* 0xfffffff400a01947 */ /* 0x000fea000383ffff */
[----:B------:R-:W-:-:S07]  /*6270*/  MOV R48, R41 ;  /* 0x0000002900307202 */ /* 0x000fce0000000f00 */
.L_x_1280:
[----:B------:R-:W1:Y:S02]  /*6280*/  LDC R0, c[0x0][0x370] ;  /* 0x0000dc00ff007b82 */ /* 0x000e640000000800 */
[----:B-1-3--:R-:W-:-:S13]  /*6290*/  LOP3.LUT P0, R40, R0, 0x7, RZ, 0xc0, !PT ;  /* 0x0000000700287812 */ /* 0x00afda000780c0ff */
[----:B------:R-:W-:Y:S05]  /*62a0*/  @!P0 BRA `(.L_x_1277) ;  /* 0x0000000400fc8947 */ /* 0x000fea0003800000 */
[----:B------:R-:W-:-:S04]  /*62b0*/  IADD3 R40, PT, PT, R40, -0x1, RZ ;  /* 0xffffffff28287810 */ /* 0x000fc80007ffe0ff */
[----:B------:R-:W-:-:S13]  /*62c0*/  ISETP.GE.U32.AND P0, PT, R40, 0x3, PT ;  /* 0x000000032800780c */ /* 0x000fda0003f06070 */
[----:B------:R-:W-:Y:S05]  /*62d0*/  @!P0 BRA `(.L_x_1282) ;  /* 0x0000000400088947 */ /* 0x000fea0003800000 */
[----:B------:R-:W-:Y:S02]  /*62e0*/  ISETP.NE.AND P0, PT, R87, RZ, PT ;  /* 0x000000ff5700720c */ /* 0x000fe40003f05270 */
[C---:B------:R-:W-:Y:S02]  /*62f0*/  IADD3 R40, PT, PT, R48.reuse, 0x2, RZ ;  /* 0x0000000230287810 */ /* 0x040fe40007ffe0ff */
[----:B------:R-:W-:Y:S02]  /*6300*/  IADD3 R41, PT, PT, R48, 0x1, RZ ;  /* 0x0000000130297810 */ /* 0x000fe40007ffe0ff */
[----:B------:R-:W-:Y:S02]  /*6310*/  ISETP.EQ.OR P3, PT, R40, UR8, P0 ;  /* 0x0000000828007c0c */ /* 0x000fe40008762670 */
[----:B------:R-:W-:Y:S02]  /*6320*/  ISETP.EQ.OR P1, PT, R48, UR8, P0 ;  /* 0x0000000830007c0c */ /* 0x000fe40008722670 */
[----:B------:R-:W-:-:S02]  /*6330*/  ISETP.EQ.OR P2, PT, R41, UR8, P0 ;  /* 0x0000000829007c0c */ /* 0x000fc40008742670 */
[----:B------:R-:W-:Y:S02]  /*6340*/  MOV R44, UR4 ;  /* 0x00000004002c7c02 */ /* 0x000fe40008000f00 */
[----:B------:R-:W-:-:S05]  /*6350*/  MOV R49, UR4 ;  /* 0x0000000400317c02 */ /* 0x000fca0008000f00 */
[----:B------:R-:W1:Y:S01]  /*6360*/  @!P3 S2R R45, SR_CTAID.Y ;  /* 0x00000000002db919 */ /* 0x000e620000002600 */
[----:B------:R-:W-:Y:S01]  /*6370*/  @!P3 LOP3.LUT R44, R44, 0x1, RZ, 0xc0, !PT ;  /* 0x000000012c2cb812 */ /* 0x000fe200078ec0ff */
[----:B------:R-:W2:Y:S01]  /*6380*/  @!P1 LDC R42, c[0x0][0x374] ;  /* 0x0000dd00ff2a9b82 */ /* 0x000ea20000000800 */
[----:B------:R-:W-:Y:S01]  /*6390*/  @!P1 LOP3.LUT R49, R49, 0x1, RZ, 0xc0, !PT ;  /* 0x0000000131319812 */ /* 0x000fe200078ec0ff */
[----:B------:R-:W2:Y:S01]  /*63a0*/  @!P1 S2R R89, SR_CTAID.Y ;  /* 0x0000000000599919 */ /* 0x000ea20000002600 */
[----:B------:R-:W3:Y:S05]  /*63b0*/  @!P2 S2R R41, SR_CTAID.Y ;  /* 0x000000000029a919 */ /* 0x000eea0000002600 */
[----:B------:R-:W4:Y:S08]  /*63c0*/  @!P2 LDC R43, c[0x0][0x374] ;  /* 0x0000dd00ff2bab82 */ /* 0x000f300000000800 */
[----:B------:R-:W1:Y:S08]  /*63d0*/  @!P3 LDC R47, c[0x0][0x374] ;  /* 0x0000dd00ff2fbb82 */ /* 0x000e700000000800 */
[----:B------:R-:W5:Y:S01]  /*63e0*/  @!P1 LDC.64 R50, c[0x0][0x3d0] ;  /* 0x0000f400ff329b82 */ /* 0x000f620000000a00 */
[----:B--2---:R-:W-:-:S02]  /*63f0*/  @!P1 IMAD R89, R48, R42, R89 ;  /* 0x0000002a30599224 */ /* 0x004fc400078e0259 */
[-C--:B-1----:R-:W-:Y:S02]  /*6400*/  @!P3 IMAD R45, R40, R47.reuse, R45 ;  /* 0x0000002f282db224 */ /* 0x082fe400078e022d */
[----:B------:R-:W-:Y:S01]  /*6410*/  @!P3 IMAD R47, R44, R47, RZ ;  /* 0x0000002f2c2fb224 */ /* 0x000fe200078e02ff */
[----:B------:R-:W-:Y:S01]  /*6420*/  MOV R44, UR4 ;  /* 0x00000004002c7c02 */ /* 0x000fe20008000f00 */
[----:B------:R-:W-:Y:S01]  /*6430*/  @!P1 IMAD R40, R49, R42, RZ ;  /* 0x0000002a31289224 */ /* 0x000fe200078e02ff */
[C---:B------:R-:W-:Y:S01]  /*6440*/  IADD3 R49, PT, PT, R48.reuse, 0x3, RZ ;  /* 0x0000000330317810 */ /* 0x040fe20007ffe0ff */
[----:B----4-:R-:W-:Y:S01]  /*6450*/  @!P2 IMAD R42, R48, R43, R43 ;  /* 0x0000002b302aa224 */ /* 0x010fe200078e022b */
[----:B------:R-:W-:Y:S01]  /*6460*/  @!P2 LOP3.LUT R44, R44, 0x1, RZ, 0xc0, !PT ;  /* 0x000000012c2ca812 */ /* 0x000fe200078ec0ff */
[-C--:B------:R-:W-:Y:S01]  /*6470*/  @!P1 IMAD R40, R40, R0.reuse, RZ ;  /* 0x0000000028289224 */ /* 0x080fe200078e02ff */
[----:B------:R-:W-:Y:S01]  /*6480*/  ISETP.EQ.OR P0, PT, R49, UR8, P0 ;  /* 0x0000000831007c0c */ /* 0x000fe20008702670 */
[-C--:B------:R-:W-:Y:S01]  /*6490*/  @!P3 IMAD R47, R47, R0.reuse, RZ ;  /* 0x000000002f2fb224 */ /* 0x080fe200078e02ff */
[----:B---3--:R-:W-:Y:S01]  /*64a0*/  @!P2 IADD3 R41, PT, PT, R42, R41, RZ ;  /* 0x000000292a29a210 */ /* 0x008fe20007ffe0ff */
[----:B------:R-:W-:Y:S01]  /*64b0*/  @!P2 IMAD R44, R44, R43, RZ ;  /* 0x0000002b2c2ca224 */ /* 0x000fe200078e02ff */
[----:B------:R-:W-:Y:S01]  /*64c0*/  @!P1 SHF.L.U32 R46, R40, 0x1, RZ ;  /* 0x00000001282e9819 */ /* 0x000fe200000006ff */
[----:B------:R-:W1:Y:S01]  /*64d0*/  @!P2 LDC.64 R42, c[0x0][0x3d0] ;  /* 0x0000f400ff2aab82 */ /* 0x000e620000000a00 */
[----:B------:R-:W-:Y:S01]  /*64e0*/  @!P3 SHF.L.U32 R47, R47, 0x1, RZ ;  /* 0x000000012f2fb819 */ /* 0x000fe200000006ff */
[----:B------:R-:W-:-:S02]  /*64f0*/  @!P2 IMAD R40, R44, R0, RZ ;  /* 0x000000002c28a224 */ /* 0x000fc400078e02ff */
[----:B-----5:R-:W-:-:S03]  /*6500*/  @!P1 IMAD.WIDE R50, R46, 0x4, R50 ;  /* 0x000000042e329825 */ /* 0x020fc600078e0232 */
[----:B------:R-:W-:Y:S01]  /*6510*/  @!P2 SHF.L.U32 R40, R40, 0x1, RZ ;  /* 0x000000012828a819 */ /* 0x000fe200000006ff */
[----:B------:R-:W2:Y:S01]  /*6520*/  @!P0 S2R R44, SR_CTAID.Y ;  /* 0x00000000002c8919 */ /* 0x000ea20000002600 */
[----:B------:R-:W2:Y:S01]  /*6530*/  @!P0 LDC R46, c[0x0][0x374] ;  /* 0x0000dd00ff2e8b82 */ /* 0x000ea20000000800 */
[----:B------:R-:W-:-:S04]  /*6540*/  @!P1 IMAD.WIDE.U32 R50, R89, 0x8, R50 ;  /* 0x0000000859329825 */ /* 0x000fc800078e0032 */
[----:B-1----:R-:W-:-:S04]  /*6550*/  @!P2 IMAD.WIDE R42, R40, 0x4, R42 ;  /* 0x00000004282aa825 */ /* 0x002fc800078e022a */
[----:B------:R-:W-:Y:S02]  /*6560*/  @!P2 IMAD.WIDE.U32 R42, R41, 0x8, R42 ;  /* 0x00000008292aa825 */ /* 0x000fe400078e002a */
[----:B------:R-:W1:Y:S04]  /*6570*/  @!P3 LDC.64 R40, c[0x0][0x3d0] ;  /* 0x0000f400ff28bb82 */ /* 0x000e680000000a00 */
[----:B------:R-:W3:Y:S01]  /*6580*/  @!P2 LDG.E.64 R42, desc[UR12][R42.64] ;  /* 0x0000000c2a2aa981 */ /* 0x000ee2000c1e1b00 */
[----:B--2---:R-:W-:Y:S01]  /*6590*/  @!P0 IMAD R44, R49, R46, R44 ;  /* 0x0000002e312c8224 */ /* 0x004fe200078e022c */
[----:B------:R-:W-:-:S04]  /*65a0*/  MOV R49, UR4 ;  /* 0x0000000400317c02 */ /* 0x000fc80008000f00 */
[----:B------:R-:W-:-:S05]  /*65b0*/  @!P0 LOP3.LUT R49, R49, 0x1, RZ, 0xc0, !PT ;  /* 0x0000000131318812 */ /* 0x000fca00078ec0ff */
[----:B------:R-:W-:-:S04]  /*65c0*/  @!P0 IMAD R49, R49, R46, RZ ;  /* 0x0000002e31318224 */ /* 0x000fc800078e02ff */
[----:B------:R-:W-:Y:S02]  /*65d0*/  @!P0 IMAD R49, R49, R0, RZ ;  /* 0x0000000031318224 */ /* 0x000fe400078e02ff */
[----:B-1----:R-:W-:Y:S02]  /*65e0*/  @!P3 IMAD.WIDE R88, R47, 0x4, R40 ;  /* 0x000000042f58b825 */ /* 0x002fe400078e0228 */
[----:B------:R-:W1:Y:S01]  /*65f0*/  @!P0 LDC.64 R46, c[0x0][0x3d0] ;  /* 0x0000f400ff2e8b82 */ /* 0x000e620000000a00 */
[----:B------:R-:W-:Y:S01]  /*6600*/  @!P0 SHF.L.U32 R49, R49, 0x1, RZ ;  /* 0x0000000131318819 */ /* 0x000fe200000006ff */
[----:B------:R-:W0:Y:S01]  /*6610*/  @!P1 LDG.E.64 R40, desc[UR12][R50.64] ;  /* 0x0000000c32289981 */ /* 0x000e22000c1e1b00 */
[----:B------:R-:W-:-:S04]  /*6620*/  @!P3 IMAD.WIDE.U32 R88, R45, 0x8, R88 ;  /* 0x000000082d58b825 */ /* 0x000fc800078e0058 */
[----:B-1----:R-:W-:-:S04]  /*6630*/  @!P0 IMAD.WIDE R46, R49, 0x4, R46 ;  /* 0x00000004312e8825 */ /* 0x002fc800078e022e */
[----:B------:R-:W-:Y:S02]  /*6640*/  @!P0 IMAD.WIDE.U32 R46, R44, 0x8, R46 ;  /* 0x000000082c2e8825 */ /* 0x000fe400078e002e */
[----:B------:R-:W2:Y:S04]  /*6650*/  @!P3 LDG.E.64 R44, desc[UR12][R88.64] ;  /* 0x0000000c582cb981 */ /* 0x000ea8000c1e1b00 */
[----:B------:R-:W4:Y:S01]  /*6660*/  @!P0 LDG.E.64 R46, desc[UR12][R46.64] ;  /* 0x0000000c2e2e8981 */ /* 0x000f22000c1e1b00 */
[----:B------:R-:W-:Y:S01]  /*6670*/  IADD3 R48, PT, PT, R48, 0x4, RZ ;  /* 0x0000000430307810 */ /* 0x000fe20007ffe0ff */
[----:B0-----:R-:W-:Y:S01]  /*6680*/  @!P1 FADD.FTZ R82, R82, R40 ;  /* 0x0000002852529221 */ /* 0x001fe20000010000 */
[----:B------:R-:W-:-:S03]  /*6690*/  @!P1 FADD.FTZ R83, R83, R41 ;  /* 0x0000002953539221 */ /* 0x000fc60000010000 */
[----:B---3--:R-:W-:Y:S01]  /*66a0*/  @!P2 FADD.FTZ R82, R82, R42 ;  /* 0x0000002a5252a221 */ /* 0x008fe20000010000 */
[----:B------:R-:W-:-:S03]  /*66b0*/  @!P2 FADD.FTZ R83, R83, R43 ;  /* 0x0000002b5353a221 */ /* 0x000fc60000010000 */
[----:B--2---:R-:W-:Y:S01]  /*66c0*/  @!P3 FADD.FTZ R82, R82, R44 ;  /* 0x0000002c5252b221 */ /* 0x004fe20000010000 */
[----:B------:R-:W-:-:S03]  /*66d0*/  @!P3 FADD.FTZ R83, R83, R45 ;  /* 0x0000002d5353b221 */ /* 0x000fc60000010000 */
[----:B----4-:R-:W-:Y:S01]  /*66e0*/  @!P0 FADD.FTZ R82, R82, R46 ;  /* 0x0000002e52528221 */ /* 0x010fe20000010000 */
[----:B------:R-:W-:-:S07]  /*66f0*/  @!P0 FADD.FTZ R83, R83, R47 ;  /* 0x0000002f53538221 */ /* 0x000fce0000010000 */
.L_x_1282:
[----:B------:R-:W-:-:S13]  /*6700*/  LOP3.LUT P0, R40, R0, 0x3, RZ, 0xc0, !PT ;  /* 0x0000000300287812 */ /* 0x000fda000780c0ff */
[----:B------:R-:W-:Y:S05]  /*6710*/  @!P0 BRA `(.L_x_1277) ;  /* 0x0000000000e08947 */ /* 0x000fea0003800000 */
[----:B------:R-:W-:-:S13]  /*6720*/  ISETP.NE.AND P0, PT, R40, 0x1, PT ;  /* 0x000000012800780c */ /* 0x000fda0003f05270 */
[----:B------:R-:W-:Y:S05]  /*6730*/  @!P0 BRA `(.L_x_1283) ;  /* 0x0000000000888947 */ /* 0x000fea0003800000 */
[----:B------:R-:W-:Y:S02]  /*6740*/  ISETP.NE.AND P0, PT, R87, RZ, PT ;  /* 0x000000ff5700720c */ /* 0x000fe40003f05270 */
[C---:B------:R-:W-:Y:S02]  /*6750*/  IADD3 R40, PT, PT, R48.reuse, 0x1, RZ ;  /* 0x0000000130287810 */ /* 0x040fe40007ffe0ff */
[----:B------:R-:W-:Y:S02]  /*6760*/  ISETP.EQ.OR P1, PT, R48, UR8, P0 ;  /* 0x0000000830007c0c */ /* 0x000fe40008722670 */
[----:B------:R-:W-:Y:S02]  /*6770*/  ISETP.EQ.OR P0, PT, R40, UR8, P0 ;  /* 0x0000000828007c0c */ /* 0x000fe40008702670 */
[----:B------:R-:W-:Y:S02]  /*6780*/  MOV R50, UR4 ;  /* 0x0000000400327c02 */ /* 0x000fe40008000f00 */
[----:B------:R-:W-:-:S07]  /*6790*/  MOV R51, UR4 ;  /* 0x0000000400337c02 */ /* 0x000fce0008000f00 */
[----:B------:R-:W1:Y:S01]  /*67a0*/  @!P1 LDC R45, c[0x0][0x374] ;  /* 0x0000dd00ff2d9b82 */ /* 0x000e620000000800 */
[----:B------:R-:W2:Y:S01]  /*67b0*/  @!P1 S2R R46, SR_CTAID.Y ;  /* 0x00000000002e9919 */ /* 0x000ea20000002600 */
[----:B------:R-:W-:Y:S01]  /*67c0*/  @!P1 LOP3.LUT R50, R50, 0x1, RZ, 0xc0, !PT ;  /* 0x0000000132329812 */ /* 0x000fe200078ec0ff */
[----:B------:R-:W3:Y:S05]  /*67d0*/  @!P0 S2R R44, SR_CTAID.Y ;  /* 0x00000000002c8919 */ /* 0x000eea0000002600 */
[----:B------:R-:W4:Y:S08]  /*67e0*/  @!P0 LDC R47, c[0x0][0x374] ;  /* 0x0000dd00ff2f8b82 */ /* 0x000f300000000800 */
[----:B------:R-:W5:Y:S08]  /*67f0*/  @!P1 LDC.64 R42, c[0x0][0x3d0] ;  /* 0x0000f400ff2a9b82 */ /* 0x000f700000000a00 */
[----:B------:R-:W0:Y:S01]  /*6800*/  @!P0 LDC.64 R40, c[0x0][0x3d0] ;  /* 0x0000f400ff288b82 */ /* 0x000e220000000a00 */
[----:B-1----:R-:W-:Y:S01]  /*6810*/  @!P1 IMAD R49, R50, R45, RZ ;  /* 0x0000002d32319224 */ /* 0x002fe200078e02ff */
[----:B------:R-:W-:-:S03]  /*6820*/  @!P0 LOP3.LUT R50, R51, 0x1, RZ, 0xc0, !PT ;  /* 0x0000000133328812 */ /* 0x000fc600078ec0ff */
[----:B------:R-:W-:Y:S02]  /*6830*/  @!P1 IMAD R49, R49, R0, RZ ;  /* 0x0000000031319224 */ /* 0x000fe400078e02ff */
[----:B----4-:R-:W-:-:S03]  /*6840*/  @!P0 IMAD R51, R50, R47, RZ ;  /* 0x0000002f32338224 */ /* 0x010fc600078e02ff */
[----:B------:R-:W-:Y:S01]  /*6850*/  @!P1 SHF.L.U32 R49, R49, 0x1, RZ ;  /* 0x0000000131319819 */ /* 0x000fe200000006ff */
[C---:B------:R-:W-:Y:S02]  /*6860*/  @!P0 IMAD R47, R48.reuse, R47, R47 ;  /* 0x0000002f302f8224 */ /* 0x040fe400078e022f */
[----:B------:R-:W-:Y:S02]  /*6870*/  @!P0 IMAD R51, R51, R0, RZ ;  /* 0x0000000033338224 */ /* 0x000fe400078e02ff */
[----:B--2---:R-:W-:Y:S01]  /*6880*/  @!P1 IMAD R45, R48, R45, R46 ;  /* 0x0000002d302d9224 */ /* 0x004fe200078e022e */
[----:B---3--:R-:W-:Y:S01]  /*6890*/  @!P0 IADD3 R47, PT, PT, R47, R44, RZ ;  /* 0x0000002c2f2f8210 */ /* 0x008fe20007ffe0ff */
[----:B-----5:R-:W-:Y:S01]  /*68a0*/  @!P1 IMAD.WIDE R42, R49, 0x4, R42 ;  /* 0x00000004312a9825 */ /* 0x020fe200078e022a */
[----:B------:R-:W-:-:S03]  /*68b0*/  @!P0 SHF.L.U32 R51, R51, 0x1, RZ ;  /* 0x0000000133338819 */ /* 0x000fc600000006ff */
[----:B------:R-:W-:-:S04]  /*68c0*/  @!P1 IMAD.WIDE.U32 R42, R45, 0x8, R42 ;  /* 0x000000082d2a9825 */ /* 0x000fc800078e002a */
[----:B0-----:R-:W-:Y:S02]  /*68d0*/  @!P0 IMAD.WIDE R40, R51, 0x4, R40 ;  /* 0x0000000433288825 */ /* 0x001fe400078e0228 */
        /* <DEDUP_REMOVED lines=8> */
.L_x_1283:
[----:B------:R-:W-:Y:S01]  /*6960*/  ISETP.NE.AND P0, PT, R48, UR8, PT ;  /* 0x0000000830007c0c */ /* 0x000fe2000bf05270 */
[----:B------:R-:W-:Y:S01]  /*6970*/  BSSY.RECONVERGENT B0, `(.L_x_1277) ;  /* 0x0000012000007945 */ /* 0x000fe20003800200 */
[----:B------:R-:W-:Y:S02]  /*6980*/  LOP3.LUT R40, R0, 0x1, RZ, 0xc0, !PT ;  /* 0x0000000100287812 */ /* 0x000fe400078ec0ff */
[----:B------:R-:W-:-:S04]  /*6990*/  ISETP.NE.OR P0, PT, R87, RZ, !P0 ;  /* 0x000000ff5700720c */ /* 0x000fc80004705670 */
[----:B------:R-:W-:-:S13]  /*69a0*/  ISETP.NE.U32.OR P0, PT, R40, 0x1, P0 ;  /* 0x000000012800780c */ /* 0x000fda0000705470 */
[----:B------:R-:W-:Y:S05]  /*69b0*/  @P0 BRA `(.L_x_1284) ;  /* 0x0000000000340947 */ /* 0x000fea0003800000 */
[----:B------:R-:W1:Y:S01]  /*69c0*/  LDCU UR7, c[0x0][0x374] ;  /* 0x00006e80ff0777ac */ /* 0x000e620008000800 */
[----:B------:R-:W2:Y:S01]  /*69d0*/  S2R R45, SR_CTAID.Y ;  /* 0x00000000002d7919 */ /* 0x000ea20000002600 */
[----:B------:R-:W3:Y:S01]  /*69e0*/  LDC.64 R40, c[0x0][0x3d0] ;  /* 0x0000f400ff287b82 */ /* 0x000ee20000000a00 */
[----:B------:R-:W-:-:S04]  /*69f0*/  ULOP3.LUT UR6, UR4, 0x1, URZ, 0xc0, !UPT ;  /* 0x0000000104067892 */ /* 0x000fc8000f8ec0ff */
[----:B-1----:R-:W-:-:S06]  /*6a00*/  UIMAD UR6, UR6, UR7, URZ ;  /* 0x00000007060672a4 */ /* 0x002fcc000f8e02ff */
[----:B------:R-:W-:-:S05]  /*6a10*/  IMAD R0, R0, UR6, RZ ;  /* 0x0000000600007c24 */ /* 0x000fca000f8e02ff */
[----:B------:R-:W-:-:S05]  /*6a20*/  SHF.L.U32 R43, R0, 0x1, RZ ;  /* 0x00000001002b7819 */ /* 0x000fca00000006ff */
[----:B---3--:R-:W-:-:S04]  /*6a30*/  IMAD.WIDE R40, R43, 0x4, R40 ;  /* 0x000000042b287825 */ /* 0x008fc800078e0228 */
[----:B--2---:R-:W-:-:S04]  /*6a40*/  IMAD R43, R48, UR7, R45 ;  /* 0x00000007302b7c24 */ /* 0x004fc8000f8e022d */
[----:B------:R-:W-:-:S06]  /*6a50*/  IMAD.WIDE.U32 R40, R43, 0x8, R40 ;  /* 0x000000082b287825 */ /* 0x000fcc00078e0028 */
[----:B------:R-:W0:Y:S02]  /*6a60*/  LDG.E.64 R40, desc[UR12][R40.64] ;  /* 0x0000000c28287981 */ /* 0x000e24000c1e1b00 */
[----:B0-----:R-:W-:Y:S01]  /*6a70*/  FADD.FTZ R82, R82, R40 ;  /* 0x0000002852527221 */ /* 0x001fe20000010000 */
[----:B------:R-:W-:-:S07]  /*6a80*/  FADD.FTZ R83, R83, R41 ;  /* 0x0000002953537221 */ /* 0x000fce0000010000 */
.L_x_1284:
[----:B------:R-:W-:Y:S05]  /*6a90*/  BSYNC.RECONVERGENT B0 ;  /* 0x0000000000007941 */ /* 0x000fea0003800200 */
.L_x_1277:
[----:B------:R-:W5:Y:S01]  /*6aa0*/  S2UR UR7, SR_CgaCtaId ;  /* 0x00000000000779c3 */ /* 0x000f620000008800 */
[----:B------:R-:W-:Y:S01]  /*6ab0*/  ISETP.NE.AND P0, PT, R87, RZ, PT ;  /* 0x000000ff5700720c */ /* 0x000fe20003f05270 */
[----:B------:R-:W-:Y:S01]  /*6ac0*/  UMOV UR6, 0x400 ;  /* 0x0000040000067882 */ /* 0x000fe20000000000 */
[----:B------:R-:W0:Y:S01]  /*6ad0*/  LDCU UR9, c[0x0][0x42c] ;  /* 0x00008580ff0977ac */ /* 0x000e220008000800 */
[----:B----4-:R-:W-:Y:S01]  /*6ae0*/  FADD.FTZ R45, R80, -UR11 ;  /* 0x8000000b502d7e21 */ /* 0x010fe20008010000 */
[----:B------:R-:W-:Y:S01]  /*6af0*/  FADD.FTZ R81, R81, -UR11 ;  /* 0x8000000b51517e21 */ /* 0x000fe20008010000 */
[----:B------:R-:W-:Y:S01]  /*6b00*/  FADD.FTZ R76, R76, -UR11 ;  /* 0x8000000b4c4c7e21 */ /* 0x000fe20008010000 */
[----:B------:R-:W4:Y:S01]  /*6b10*/  LDCU.U8 UR10, c[0x0][0x414] ;  /* 0x00008280ff0a77ac */ /* 0x000f220008000000 */
[----:B------:R-:W1:Y:S01]  /*6b20*/  LDC R41, c[0x0][0x41c] ;  /* 0x00010700ff297b82 */ /* 0x000e620000000800 */
[----:B------:R-:W-:Y:S01]  /*6b30*/  FADD.FTZ R77, R77, -UR11 ;  /* 0x8000000b4d4d7e21 */ /* 0x000fe20008010000 */
[----:B------:R-:W-:Y:S01]  /*6b40*/  FMUL.FTZ R45, R45, UR14 ;  /* 0x0000000e2d2d7c20 */ /* 0x000fe20008410000 */
[----:B-----5:R-:W-:-:S02]  /*6b50*/  ULEA UR6, UR7, UR6, 0x18 ;  /* 0x0000000607067291 */ /* 0x020fc4000f8ec0ff */
[----:B----4-:R-:W-:Y:S01]  /*6b60*/  UISETP.NE.AND UP0, UPT, UR10, URZ, UPT ;  /* 0x000000ff0a00728c */ /* 0x010fe2000bf05270 */
[----:B-1----:R-:W-:-:S06]  /*6b70*/  IMAD R0, R41, UR8, R86 ;  /* 0x0000000829007c24 */ /* 0x002fcc000f8e0256 */
[----:B------:R-:W-:Y:S01]  /*6b80*/  @!P0 STS.64 [UR6+0xc0], R82 ;  /* 0x0000c052ff008988 */ /* 0x000fe20008000a06 */
[----:B------:R-:W-:Y:S01]  /*6b90*/  BAR.SYNC.DEFER_BLOCKING 0x0 ;  /* 0x0000000000007b1d */ /* 0x000fe20000010000 */
[----:B------:R-:W-:-:S05]  /*6ba0*/  SHF.R.S32.HI R41, RZ, 0x1f, R0 ;  /* 0x0000001fff297819 */ /* 0x000fca0000011400 */
[----:B------:R-:W0:Y:S01]  /*6bb0*/  LDS.64 R42, [UR6+0xc0] ;  /* 0x0000c006ff2a7984 */ /* 0x000e220008000a00 */
[----:B------:R-:W1:Y:S02]  /*6bc0*/  LDCU.64 UR6, c[0x0][0x400] ;  /* 0x00008000ff0677ac */ /* 0x000e640008000a00 */
[----:B-1----:R-:W-:-:S04]  /*6bd0*/  ISETP.GE.U32.AND P0, PT, R0, UR6, PT ;  /* 0x0000000600007c0c */ /* 0x002fc8000bf06070 */
[----:B------:R-:W-:Y:S01]  /*6be0*/  ISETP.GE.AND.EX P0, PT, R41, UR7, PT, P0 ;  /* 0x0000000729007c0c */ /* 0x000fe2000bf06300 */
[----:B0-----:R-:W-:Y:S01]  /*6bf0*/  FMUL.FTZ R42, R42, UR9 ;  /* 0x000000092a2a7c20 */ /* 0x001fe20008410000 */
[----:B---3--:R-:W-:Y:S01]  /*6c00*/  FMUL.FTZ R40, R43, UR9 ;  /* 0x000000092b287c20 */ /* 0x008fe20008410000 */
[----:B------:R-:W-:-:S03]  /*6c10*/  FMUL.FTZ R43, R81, UR14 ;  /* 0x0000000e512b7c20 */ /* 0x000fc60008410000 */
[----:B------:R-:W-:Y:S01]  /*6c20*/  R2UR UR8, R42 ;  /* 0x000000002a0872ca */ /* 0x000fe200000e0000 */
[----:B------:R-:W-:-:S14]  /*6c30*/  BRA.U !UP0, `(.L_x_1285) ;  /* 0x0000000108487547 */ /* 0x000fdc000b800000 */
[----:B------:R-:W-:Y:S01]  /*6c40*/  FFMA.FTZ R44, R52, R45, R2 ;  /* 0x0000002d342c7223 */ /* 0x000fe20000010002 */
[----:B------:R-:W-:-:S03]  /*6c50*/  FFMA.FTZ R42, R53, R43, R3 ;  /* 0x0000002b352a7223 */ /* 0x000fc60000010003 */
[----:B------:R-:W-:Y:S01]  /*6c60*/  FMUL.FTZ R46, R44, -1.4426950216293334961 ;  /* 0xbfb8aa3b2c2e7820 */ /* 0x000fe20000410000 */
[----:B--2---:R-:W-:-:S05]  /*6c70*/  FMUL.FTZ R48, R42, -1.4426950216293334961 ;  /* 0xbfb8aa3b2a307820 */ /* 0x004fca0000410000 */
        /* <DEDUP_REMOVED lines=14> */
.L_x_1285:
[--C-:B------:R-:W-:Y:S01]  /*6d60*/  FFMA.FTZ R45, R45, UR8, R40.reuse ;  /* 0x000000082d2d7c23 */ /* 0x100fe20008010028 */
[----:B------:R-:W-:Y:S01]  /*6d70*/  FMUL.FTZ R51, R76, UR14 ;  /* 0x0000000e4c337c20 */ /* 0x000fe20008410000 */
[----:B------:R-:W-:Y:S01]  /*6d80*/  FMUL.FTZ R77, R77, UR14 ;  /* 0x0000000e4d4d7c20 */ /* 0x000fe20008410000 */
[--C-:B------:R-:W-:Y:S01]  /*6d90*/  FFMA.FTZ R42, R43, UR8, R40.reuse ;  /* 0x000000082b2a7c23 */ /* 0x100fe20008010028 */
[----:B------:R-:W-:Y:S01]  /*6da0*/  BSSY.RECONVERGENT B0, `(.L_x_1286) ;  /* 0x0000013000007945 */ /* 0x000fe20003800200 */
[----:B------:R-:W-:Y:S01]  /*6db0*/  FFMA.FTZ R45, R52, R78, -R45 ;  /* 0x0000004e342d7223 */ /* 0x000fe2000001082d */
[--C-:B------:R-:W-:Y:S01]  /*6dc0*/  FFMA.FTZ R47, R51, UR8, R40.reuse ;  /* 0x00000008332f7c23 */ /* 0x100fe20008010028 */
[----:B------:R-:W-:Y:S01]  /*6dd0*/  FFMA.FTZ R80, R77, UR8, R40 ;  /* 0x000000084d507c23 */ /* 0x000fe20008010028 */
[----:B------:R-:W-:Y:S01]  /*6de0*/  FFMA.FTZ R49, R53, R79, -R42 ;  /* 0x0000004f35317223 */ /* 0x000fe2000001082a */
[----:B------:R-:W-:Y:S06]  /*6df0*/  @P0 BRA `(.L_x_1287) ;  /* 0x0000000000340947 */ /* 0x000fec0003800000 */
[----:B------:R-:W0:Y:S01]  /*6e00*/  LDCU.64 UR18, c[0x0][0x3f8] ;  /* 0x00007f00ff1277ac */ /* 0x000e220008000a00 */
[----:B------:R-:W-:Y:S01]  /*6e10*/  MOV R42, R90 ;  /* 0x0000005a002a7202 */ /* 0x000fe20000000f00 */
[----:B--2---:R-:W-:Y:S01]  /*6e20*/  FMUL.FTZ R48, R45, UR14 ;  /* 0x0000000e2d307c20 */ /* 0x004fe20008410000 */
[----:B------:R-:W-:Y:S01]  /*6e30*/  MOV R43, R93 ;  /* 0x0000005d002b7202 */ /* 0x000fe20000000f00 */
[----:B------:R-:W1:Y:S01]  /*6e40*/  LDCU.64 UR16, c[0x0][0x380] ;  /* 0x00007000ff1077ac */ /* 0x000e620008000a00 */
[----:B------:R-:W-:Y:S01]  /*6e50*/  FMUL.FTZ R49, R49, UR14 ;  /* 0x0000000e31317c20 */ /* 0x000fe20008410000 */
[----:B0-----:R-:W-:Y:S02]  /*6e60*/  IMAD R41, R41, UR18, RZ ;  /* 0x0000001229297c24 */ /* 0x001fe4000f8e02ff */
[----:B------:R-:W-:-:S04]  /*6e70*/  IMAD.WIDE.U32 R42, R0, UR18, R42 ;  /* 0x00000012002a7c25 */ /* 0x000fc8000f8e002a */
[----:B------:R-:W-:Y:S01]  /*6e80*/  IMAD R41, R0, UR19, R41 ;  /* 0x0000001300297c24 */ /* 0x000fe2000f8e0229 */
[----:B-1----:R-:W-:-:S04]  /*6e90*/  LEA R44, P0, R42, UR16, 0x2 ;  /* 0x000000102a2c7c11 */ /* 0x002fc8000f8010ff */
[----:B------:R-:W-:-:S04]  /*6ea0*/  IADD3 R41, PT, PT, R43, R41, RZ ;  /* 0x000000292b297210 */ /* 0x000fc80007ffe0ff */
[----:B------:R-:W-:-:S05]  /*6eb0*/  LEA.HI.X R45, R42, UR17, R41, 0x2, P0 ;  /* 0x000000112a2d7c11 */ /* 0x000fca00080f1429 */
[----:B------:R0:W-:Y:S02]  /*6ec0*/  STG.E.64 desc[UR12][R44.64], R48 ;  /* 0x000000302c007986 */ /* 0x0001e4000c101b0c */
.L_x_1287:
[----:B------:R-:W-:Y:S05]  /*6ed0*/  BSYNC.RECONVERGENT B0 ;  /* 0x0000000000007941 */ /* 0x000fea0003800200 */
.L_x_1286:
[----:B------:R-:W-:Y:S05]  /*6ee0*/  BRA.U !UP0, `(.L_x_1288) ;  /* 0x0000000108487547 */ /* 0x000fea000b800000 */
        /* <DEDUP_REMOVED lines=8> */
[----:B------:R-:W2:Y:S08]  /*6f70*/  MUFU.RCP R43, R42 ;  /* 0x0000002a002b7308 */ /* 0x000eb00000001000 */
[----:B------:R-:W0:Y:S01]  /*6f80*/  MUFU.RCP R46, R45 ;  /* 0x0000002d002e7308 */ /* 0x000e220000001000 */
[----:B--2---:R-:W-:Y:S01]  /*6f90*/  FADD.FTZ R48, -R43, 1 ;  /* 0x3f8000002b307421 */ /* 0x004fe20000010100 */
[----:B------:R-:W-:-:S03]  /*6fa0*/  FMUL.FTZ R74, R74, R43 ;  /* 0x0000002b4a4a7220 */ /* 0x000fc60000410000 */
[----:B------:R-:W-:Y:S01]  /*6fb0*/  FFMA.FTZ R51, R51, R48, 1 ;  /* 0x3f80000033337423 */ /* 0x000fe20000010030 */
[----:B0-----:R-:W-:Y:S01]  /*6fc0*/  FADD.FTZ R50, -R46, 1 ;  /* 0x3f8000002e327421 */ /* 0x001fe20000010100 */
[----:B------:R-:W-:Y:S02]  /*6fd0*/  FMUL.FTZ R75, R75, R46 ;  /* 0x0000002e4b4b7220 */ /* 0x000fe40000410000 */
[----:B------:R-:W-:Y:S01]  /*6fe0*/  FMUL.FTZ R74, R74, R51 ;  /* 0x000000334a4a7220 */ /* 0x000fe20000410000 */
[----:B------:R-:W-:-:S04]  /*6ff0*/  FFMA.FTZ R50, R77, R50, 1 ;  /* 0x3f8000004d327423 */ /* 0x000fc80000010032 */
[----:B------:R-:W-:-:S07]  /*7000*/  FMUL.FTZ R75, R75, R50 ;  /* 0x000000324b4b7220 */ /* 0x000fce0000410000 */
.L_x_1288:
[----:B0-----:R-:W-:Y:S01]  /*7010*/  IADD3 R49, PT, PT, R0, 0x8, RZ ;  /* 0x0000000800317810 */ /* 0x001fe20007ffe0ff */
[----:B------:R-:W-:Y:S01]  /*7020*/  FFMA.FTZ R79, R52, R74, -R47 ;  /* 0x0000004a344f7223 */ /* 0x000fe2000001082f */
[----:B------:R-:W-:Y:S01]  /*7030*/  IADD3 R77, PT, PT, R0, 0x10, RZ ;  /* 0x00000010004d7810 */ /* 0x000fe20007ffe0ff */
[----:B------:R-:W-:Y:S01]  /*7040*/  FFMA.FTZ R80, R53, R75, -R80 ;  /* 0x0000004b35507223 */ /* 0x000fe20000010850 */
[----:B------:R-:W-:Y:S01]  /*7050*/  ISETP.GE.U32.AND P5, PT, R49, UR6, PT ;  /* 0x0000000631007c0c */ /* 0x000fe2000bfa6070 */
[----:B------:R-:W-:Y:S01]  /*7060*/  FADD.FTZ R50, R72, -UR11 ;  /* 0x8000000b48327e21 */ /* 0x000fe20008010000 */
[----:B--2---:R-:W-:Y:S01]  /*7070*/  SHF.R.S32.HI R48, RZ, 0x1f, R49 ;  /* 0x0000001fff307819 */ /* 0x004fe20000011431 */
[----:B------:R-:W-:Y:S01]  /*7080*/  BSSY.RECONVERGENT B0, `(.L_x_1289) ;  /* 0x0000029000007945 */ /* 0x000fe20003800200 */
[----:B------:R-:W-:Y:S01]  /*7090*/  IADD3 R41, PT, PT, R0, 0x18, RZ ;  /* 0x0000001800297810 */ /* 0x000fe20007ffe0ff */
[----:B------:R-:W-:Y:S01]  /*70a0*/  FADD.FTZ R72, R73, -UR11 ;  /* 0x8000000b49487e21 */ /* 0x000fe20008010000 */
[----:B------:R-:W-:Y:S01]  /*70b0*/  ISETP.GE.AND.EX P5, PT, R48, UR7, PT, P5 ;  /* 0x0000000730007c0c */ /* 0x000fe2000bfa6350 */
[----:B------:R-:W-:Y:S01]  /*70c0*/  FMUL.FTZ R73, R50, UR14 ;  /* 0x0000000e32497c20 */ /* 0x000fe20008410000 */
[----:B------:R-:W-:-:S02]  /*70d0*/  IADD3 R42, PT, PT, R0, 0x20, RZ ;  /* 0x00000020002a7810 */ /* 0x000fc40007ffe0ff */
[C---:B------:R-:W-:Y:S02]  /*70e0*/  IADD3 R43, PT, PT, R0.reuse, 0x28, RZ ;  /* 0x00000028002b7810 */ /* 0x040fe40007ffe0ff */
[C---:B------:R-:W-:Y:S02]  /*70f0*/  IADD3 R44, PT, PT, R0.reuse, 0x30, RZ ;  /* 0x00000030002c7810 */ /* 0x040fe40007ffe0ff */
[----:B------:R-:W-:Y:S02]  /*7100*/  IADD3 R45, PT, PT, R0, 0x38, RZ ;  /* 0x00000038002d7810 */ /* 0x000fe40007ffe0ff */
[----:B------:R-:W-:Y:S02]  /*7110*/  ISETP.GE.U32.AND P1, PT, R77, UR6, PT ;  /* 0x000000064d007c0c */ /* 0x000fe4000bf26070 */
[----:B------:R-:W-:Y:S02]  /*7120*/  ISETP.GE.U32.AND P0, PT, R41, UR6, PT ;  /* 0x0000000629007c0c */ /* 0x000fe4000bf06070 */
[----:B------:R-:W-:-:S02]  /*7130*/  ISETP.GE.U32.AND P6, PT, R42, UR6, PT ;  /* 0x000000062a007c0c */ /* 0x000fc4000bfc6070 */
[----:B------:R-:W-:Y:S02]  /*7140*/  ISETP.GE.U32.AND P2, PT, R43, UR6, PT ;  /* 0x000000062b007c0c */ /* 0x000fe4000bf46070 */
[----:B------:R-:W-:Y:S02]  /*7150*/  ISETP.GE.U32.AND P3, PT, R44, UR6, PT ;  /* 0x000000062c007c0c */ /* 0x000fe4000bf66070 */
[----:B------:R-:W-:Y:S02]  /*7160*/  ISETP.GE.U32.AND P4, PT, R45, UR6, PT ;  /* 0x000000062d007c0c */ /* 0x000fe4000bf86070 */
[----:B------:R-:W-:Y:S02]  /*7170*/  SHF.R.S32.HI R78, RZ, 0x1f, R77 ;  /* 0x0000001fff4e7819 */ /* 0x000fe4000001144d */
[----:B------:R-:W-:Y:S02]  /*7180*/  SHF.R.S32.HI R46, RZ, 0x1f, R41 ;  /* 0x0000001fff2e7819 */ /* 0x000fe40000011429 */
[----:B------:R-:W-:-:S02]  /*7190*/  SHF.R.S32.HI R47, RZ, 0x1f, R42 ;  /* 0x0000001fff2f7819 */ /* 0x000fc4000001142a */
[----:B------:R-:W-:Y:S02]  /*71a0*/  SHF.R.S32.HI R74, RZ, 0x1f, R43 ;  /* 0x0000001fff4a7819 */ /* 0x000fe4000001142b */
[----:B------:R-:W-:Y:S02]  /*71b0*/  SHF.R.S32.HI R75, RZ, 0x1f, R44 ;  /* 0x0000001fff4b7819 */ /* 0x000fe4000001142c */
[----:B------:R-:W-:Y:S02]  /*71c0*/  SHF.R.S32.HI R76, RZ, 0x1f, R45 ;  /* 0x0000001fff4c7819 */ /* 0x000fe4000001142d */
[----:B------:R-:W-:Y:S02]  /*71d0*/  ISETP.GE.AND.EX P1, PT, R78, UR7, PT, P1 ;  /* 0x000000074e007c0c */ /* 0x000fe4000bf26310 */
[----:B------:R-:W-:Y:S02]  /*71e0*/  ISETP.GE.AND.EX P0, PT, R46, UR7, PT, P0 ;  /* 0x000000072e007c0c */ /* 0x000fe4000bf06300 */
[----:B------:R-:W-:-:S02]  /*71f0*/  ISETP.GE.AND.EX P6, PT, R47, UR7, PT, P6 ;  /* 0x000000072f007c0c */ /* 0x000fc4000bfc6360 */
[----:B------:R-:W-:Y:S02]  /*7200*/  ISETP.GE.AND.EX P2, PT, R74, UR7, PT, P2 ;  /* 0x000000074a007c0c */ /* 0x000fe4000bf46320 */
[----:B------:R-:W-:Y:S02]  /*7210*/  ISETP.GE.AND.EX P3, PT, R75, UR7, PT, P3 ;  /* 0x000000074b007c0c */ /* 0x000fe4000bf66330 */
[----:B------:R-:W-:Y:S01]  /*7220*/  ISETP.GE.AND.EX P4, PT, R76, UR7, PT, P4 ;  /* 0x000000074c007c0c */ /* 0x000fe2000bf86340 */
[----:B------:R-:W-:-:S12]  /*7230*/  @P5 BRA `(.L_x_1290) ;  /* 0x0000000000345947 */ /* 0x000fd80003800000 */
[----:B------:R-:W0:Y:S01]  /*7240*/  LDCU.64 UR16, c[0x0][0x3f8] ;  /* 0x00007f00ff1077ac */ /* 0x000e220008000a00 */
[----:B------:R-:W-:Y:S02]  /*7250*/  MOV R50, R90 ;  /* 0x0000005a00327202 */ /* 0x000fe40000000f00 */
[----:B------:R-:W-:Y:S01]  /*7260*/  MOV R51, R93 ;  /* 0x0000005d00337202 */ /* 0x000fe20000000f00 */
[----:B------:R-:W1:Y:S01]  /*7270*/  LDCU.64 UR18, c[0x0][0x380] ;  /* 0x00007000ff1277ac */ /* 0x000e620008000a00 */
[----:B0-----:R-:W-:Y:S02]  /*7280*/  IMAD R48, R48, UR16, RZ ;  /* 0x0000001030307c24 */ /* 0x001fe4000f8e02ff */
[----:B------:R-:W-:-:S04]  /*7290*/  IMAD.WIDE.U32 R50, R49, UR16, R50 ;  /* 0x0000001031327c25 */ /* 0x000fc8000f8e0032 */
[----:B------:R-:W-:Y:S01]  /*72a0*/  IMAD R81, R49, UR17, R48 ;  /* 0x0000001131517c24 */ /* 0x000fe2000f8e0230 */
[----:B-1----:R-:W-:-:S04]  /*72b0*/  LEA R48, P5, R50, UR18, 0x2 ;  /* 0x0000001232307c11 */ /* 0x002fc8000f8a10ff */
[----:B------:R-:W-:Y:S01]  /*72c0*/  IADD3 R81, PT, PT, R51, R81, RZ ;  /* 0x0000005133517210 */ /* 0x000fe20007ffe0ff */
[----:B------:R-:W-:-:S03]  /*72d0*/  FMUL.FTZ R51, R80, UR14 ;  /* 0x0000000e50337c20 */ /* 0x000fc60008410000 */
[----:B------:R-:W-:Y:S01]  /*72e0*/  LEA.HI.X R49, R50, UR19, R81, 0x2, P5 ;  /* 0x0000001332317c11 */ /* 0x000fe2000a8f1451 */
[----:B------:R-:W-:-:S05]  /*72f0*/  FMUL.FTZ R50, R79, UR14 ;  /* 0x0000000e4f327c20 */ /* 0x000fca0008410000 */
[----:B------:R0:W-:Y:S02]  /*7300*/  STG.E.64 desc[UR12][R48.64], R50 ;  /* 0x0000003230007986 */ /* 0x0001e4000c101b0c */
.L_x_1290:
[----:B------:R-:W-:Y:S05]  /*7310*/  BSYNC.RECONVERGENT B0 ;  /* 0x0000000000007941 */ /* 0x000fea0003800200 */
.L_x_1289:
[----:B0-----:R-:W-:Y:S01]  /*7320*/  FFMA.FTZ R49, R73, UR8, R40 ;  /* 0x0000000849317c23 */ /* 0x001fe20008010028 */
        /* <DEDUP_REMOVED lines=20> */
.L_x_1291:
[----:B------:R-:W-:Y:S01]  /*7470*/  FADD.FTZ R73, R68, -UR11 ;  /* 0x8000000b44497e21 */ /* 0x000fe20008010000 */
[----:B------:R-:W-:Y:S01]  /*7480*/  FFMA.FTZ R48, R51, UR8, R40 ;  /* 0x0000000833307c23 */ /* 0x000fe20008010028 */
        /* <DEDUP_REMOVED lines=19> */
.L_x_1293:
[----:B------:R-:W-:Y:S05]  /*75c0*/  BSYNC.RECONVERGENT B0 ;  /* 0x0000000000007941 */ /* 0x000fea0003800200 */
.L_x_1292:
[----:B------:R-:W-:Y:S01]  /*75d0*/  FFMA.FTZ R49, R73, UR8, R40 ;  /* 0x0000000849317c23 */ /* 0x000fe20008010028 */
[----:B0-----:R-:W-:Y:S01]  /*75e0*/  FMUL.FTZ R51, R70, UR14 ;  /* 0x0000000e46337c20 */ /* 0x001fe20008410000 */
        /* <DEDUP_REMOVED lines=19> */
.L_x_1294:
        /* <DEDUP_REMOVED lines=21> */
.L_x_1296:
[----:B------:R-:W-:Y:S05]  /*7870*/  BSYNC.RECONVERGENT B0 ;  /* 0x0000000000007941 */ /* 0x000fea0003800200 */
.L_x_1295:
[----:B------:R-:W-:Y:S01]  /*7880*/  FFMA.FTZ R67, R69, UR8, R40 ;  /* 0x0000000845437c23 */ /* 0x000fe20008010028 */
[----:B------:R-:W-:Y:S01]  /*7890*/  FMUL.FTZ R71, R66, UR14 ;  /* 0x0000000e42477c20 */ /* 0x000fe20008410000 */
        /* <DEDUP_REMOVED lines=19> */
.L_x_1297:
[----:B------:R-:W-:Y:S01]  /*79d0*/  FADD.FTZ R60, R60, -UR11 ;  /* 0x8000000b3c3c7e21 */ /* 0x000fe20008010000 */
[----:B------:R-:W-:Y:S01]  /*79e0*/  FFMA.FTZ R46, R71, UR8, R40 ;  /* 0x00000008472e7c23 */ /* 0x000fe20008010028 */
[----:B------:R-:W-:Y:S01]  /*79f0*/  BSSY.RECONVERGENT B0, `(.L_x_1298) ;  /* 0x0000013000007945 */ /* 0x000fe20003800200 */
[----:B------:R-:W-:Y:S01]  /*7a00*/  FFMA.FTZ R67, R52, R62, -R67 ;  /* 0x0000003e34437223 */ /* 0x000fe20000010843 */
[----:B------:R-:W-:Y:S01]  /*7a10*/  FADD.FTZ R62, R61, -UR11 ;  /* 0x8000000b3d3e7e21 */ /* 0x000fe20008010000 */
[----:B0-----:R-:W-:Y:S01]  /*7a20*/  FMUL.FTZ R65, R60, UR14 ;  /* 0x0000000e3c417c20 */ /* 0x001fe20008410000 */
        /* <DEDUP_REMOVED lines=8> */
[----:B------:R-:W-:-:S03]  /*7ab0*/  MOV R47, R93 ;  /* 0x0000005d002f7202 */ /* 0x000fc60000000f00 */
[C---:B------:R-:W-:Y:S02]  /*7ac0*/  IMAD R41, R42.reuse, UR17, R41 ;  /* 0x000000112a297c24 */ /* 0x040fe4000f8e0229 */
[----:B------:R-:W-:-:S03]  /*7ad0*/  IMAD.WIDE.U32 R46, R42, UR16, R46 ;  /* 0x000000102a2e7c25 */ /* 0x000fc6000f8e002e */
[----:B-1----:R-:W-:Y:S02]  /*7ae0*/  LEA R48, P0, R46, UR18, 0x2 ;  /* 0x000000122e307c11 */ /* 0x002fe4000f8010ff */
[----:B------:R-:W-:-:S04]  /*7af0*/  IADD3 R41, PT, PT, R47, R41, RZ ;  /* 0x000000292f297210 */ /* 0x000fc80007ffe0ff */
[----:B------:R-:W-:-:S05]  /*7b00*/  LEA.HI.X R49, R46, UR19, R41, 0x2, P0 ;  /* 0x000000132e317c11 */ /* 0x000fca00080f1429 */
[----:B------:R0:W-:Y:S02]  /*7b10*/  STG.E.64 desc[UR12][R48.64], R50 ;  /* 0x0000003230007986 */ /* 0x0001e4000c101b0c */
.L_x_1299:
[----:B------:R-:W-:Y:S05]  /*7b20*/  BSYNC.RECONVERGENT B0 ;  /* 0x0000000000007941 */ /* 0x000fea0003800200 */
.L_x_1298:
        /* <DEDUP_REMOVED lines=21> */
.L_x_1300:
        /* <DEDUP_REMOVED lines=21> */
.L_x_1302:
[----:B------:R-:W-:Y:S05]  /*7dd0*/  BSYNC.RECONVERGENT B0 ;  /* 0x0000000000007941 */ /* 0x000fea0003800200 */
.L_x_1301:
        /* <DEDUP_REMOVED lines=21> */
.L_x_1303:
[----:B------:R-:W-:Y:S01]  /*7f30*/  FADD.FTZ R41, R4, -UR11 ;  /* 0x8000000b04297e21 */ /* 0x000fe20008010000 */
[----:B------:R-:W-:Y:S01]  /*7f40*/  FFMA.FTZ R4, R59, UR8, R40 ;  /* 0x000000083b047c23 */ /* 0x000fe20008010028 */
[----:B------:R-:W-:Y:S01]  /*7f50*/  BSSY.RECONVERGENT B0, `(.L_x_1304) ;  /* 0x0000013000007945 */ /* 0x000fe20003800200 */
[----:B------:R-:W-:Y:S01]  /*7f60*/  FFMA.FTZ R57, R52, R54, -R57 ;  /* 0x0000003634397223 */ /* 0x000fe20000010839 */
[----:B0-----:R-:W-:Y:S01]  /*7f70*/  FADD.FTZ R48, R5, -UR11 ;  /* 0x8000000b05307e21 */ /* 0x001fe20008010000 */
        /* <DEDUP_REMOVED lines=16> */
.L_x_1305:
[----:B------:R-:W-:Y:S05]  /*8080*/  BSYNC.RECONVERGENT B0 ;  /* 0x0000000000007941 */ /* 0x000fea0003800200 */
.L_x_1304:
        /* <DEDUP_REMOVED lines=21> */
.L_x_1306:
[----:B0-----:R-:W-:Y:S01]  /*81e0*/  FFMA.FTZ R4, R51, UR8, R40 ;  /* 0x0000000833047c23 */ /* 0x001fe20008010028 */
[----:B------:R-:W-:Y:S01]  /*81f0*/  BSSY.RECONVERGENT B0, `(.L_x_1307) ;  /* 0x0000013000007945 */ /* 0x000fe20003800200 */
[----:B------:R-:W-:Y:S01]  /*8200*/  FFMA.FTZ R49, R52, R6, -R49 ;  /* 0x0000000634317223 */ /* 0x000fe20000010831 */
[----:B------:R-:W-:Y:S01]  /*8210*/  FADD.FTZ R48, R8, -UR11 ;  /* 0x8000000b08307e21 */ /* 0x000fe20008010000 */
[----:B------:R-:W-:Y:S01]  /*8220*/  IADD3 R47, PT, PT, R0, 0x40, RZ ;  /* 0x00000040002f7810 */ /* 0x000fe20007ffe0ff */
        /* <DEDUP_REMOVED lines=15> */
.L_x_1308:
[----:B------:R-:W-:Y:S05]  /*8320*/  BSYNC.RECONVERGENT B0 ;  /* 0x0000000000007941 */ /* 0x000fea0003800200 */
.L_x_1307:
[----:B------:R-:W-:Y:S01]  /*8330*/  IADD3 R45, PT, PT, R0, 0x48, RZ ;  /* 0x00000048002d7810 */ /* 0x000fe20007ffe0ff */
[----:B------:R-:W-:Y:S01]  /*8340*/  FMUL.FTZ R49, R48, UR14 ;  /* 0x0000000e30317c20 */ /* 0x000fe20008410000 */
[C---:B0-----:R-:W-:Y:S01]  /*8350*/  IADD3 R43, PT, PT, R0.reuse, 0x50, RZ ;  /* 0x00000050002b7810 */ /* 0x041fe20007ffe0ff */
[----:B------:R-:W-:Y:S01]  /*8360*/  FADD.FTZ R9, R9, -UR11 ;  /* 0x8000000b09097e21 */ /* 0x000fe20008010000 */
[C---:B------:R-:W-:Y:S01]  /*8370*/  IADD3 R41, PT, PT, R0.reuse, 0x58, RZ ;  /* 0x0000005800297810 */ /* 0x040fe20007ffe0ff */
[----:B------:R-:W-:Y:S01]  /*8380*/  FFMA.FTZ R59, R49, UR8, R40 ;  /* 0x00000008313b7c23 */ /* 0x000fe20008010028 */
[C---:B------:R-:W-:Y:S01]  /*8390*/  IADD3 R7, PT, PT, R0.reuse, 0x60, RZ ;  /* 0x0000006000077810 */ /* 0x040fe20007ffe0ff */
[----:B------:R-:W-:Y:S01]  /*83a0*/  FMUL.FTZ R61, R9, UR14 ;  /* 0x0000000e093d7c20 */ /* 0x000fe20008410000 */
[C---:B------:R-:W-:Y:S02]  /*83b0*/  IADD3 R5, PT, PT, R0.reuse, 0x68, RZ ;  /* 0x0000006800057810 */ /* 0x040fe40007ffe0ff */
[----:B------:R-:W-:-:S02]  /*83c0*/  IADD3 R4, PT, PT, R0, 0x70, RZ ;  /* 0x0000007000047810 */ /* 0x000fc40007ffe0ff */
[----:B------:R-:W-:Y:S02]  /*83d0*/  ISETP.GE.U32.AND P2, PT, R47, UR6, PT ;  /* 0x000000062f007c0c */ /* 0x000fe4000bf46070 */
[----:B------:R-:W-:Y:S02]  /*83e0*/  ISETP.GE.U32.AND P1, PT, R45, UR6, PT ;  /* 0x000000062d007c0c */ /* 0x000fe4000bf26070 */
[----:B------:R-:W-:Y:S02]  /*83f0*/  ISETP.GE.U32.AND P0, PT, R43, UR6, PT ;  /* 0x000000062b007c0c */ /* 0x000fe4000bf06070 */
[----:B------:R-:W-:Y:S02]  /*8400*/  ISETP.GE.U32.AND P6, PT, R41, UR6, PT ;  /* 0x0000000629007c0c */ /* 0x000fe4000bfc6070 */
[----:B------:R-:W-:Y:S02]  /*8410*/  ISETP.GE.U32.AND P4, PT, R7, UR6, PT ;  /* 0x0000000607007c0c */ /* 0x000fe4000bf86070 */
[----:B------:R-:W-:-:S02]  /*8420*/  ISETP.GE.U32.AND P5, PT, R5, UR6, PT ;  /* 0x0000000605007c0c */ /* 0x000fc4000bfa6070 */
[----:B------:R-:W-:Y:S02]  /*8430*/  SHF.R.S32.HI R60, RZ, 0x1f, R47 ;  /* 0x0000001fff3c7819 */ /* 0x000fe4000001142f */
[----:B------:R-:W-:Y:S02]  /*8440*/  SHF.R.S32.HI R46, RZ, 0x1f, R45 ;  /* 0x0000001fff2e7819 */ /* 0x000fe4000001142d */
[----:B------:R-:W-:Y:S02]  /*8450*/  SHF.R.S32.HI R44, RZ, 0x1f, R43 ;  /* 0x0000001fff2c7819 */ /* 0x000fe4000001142b */
[----:B------:R-:W-:Y:S02]  /*8460*/  SHF.R.S32.HI R42, RZ, 0x1f, R41 ;  /* 0x0000001fff2a7819 */ /* 0x000fe40000011429 */
[----:B------:R-:W-:Y:S02]  /*8470*/  SHF.R.S32.HI R8, RZ, 0x1f, R7 ;  /* 0x0000001fff087819 */ /* 0x000fe40000011407 */
[----:B------:R-:W-:-:S02]  /*8480*/  SHF.R.S32.HI R6, RZ, 0x1f, R5 ;  /* 0x0000001fff067819 */ /* 0x000fc40000011405 */
[----:B------:R-:W-:Y:S02]  /*8490*/  ISETP.GE.U32.AND P3, PT, R4, UR6, PT ;  /* 0x0000000604007c0c */ /* 0x000fe4000bf66070 */
[----:B------:R-:W-:Y:S02]  /*84a0*/  ISETP.GE.AND.EX P2, PT, R60, UR7, PT, P2 ;  /* 0x000000073c007c0c */ /* 0x000fe4000bf46320 */
[----:B------:R-:W-:Y:S02]  /*84b0*/  ISETP.GE.AND.EX P1, PT, R46, UR7, PT, P1 ;  /* 0x000000072e007c0c */ /* 0x000fe4000bf26310 */
[----:B------:R-:W-:Y:S02]  /*84c0*/  ISETP.GE.AND.EX P0, PT, R44, UR7, PT, P0 ;  /* 0x000000072c007c0c */ /* 0x000fe4000bf06300 */
[----:B------:R-:W-:Y:S02]  /*84d0*/  ISETP.GE.AND.EX P6, PT, R42, UR7, PT, P6 ;  /* 0x000000072a007c0c */ /* 0x000fe4000bfc6360 */
[----:B------:R-:W-:-:S02]  /*84e0*/  ISETP.GE.AND.EX P4, PT, R8, UR7, PT, P4 ;  /* 0x0000000708007c0c */ /* 0x000fc4000bf86340 */
        /* <DEDUP_REMOVED lines=20> */
.L_x_1309:
        /* <DEDUP_REMOVED lines=21> */
.L_x_1311:
[----:B------:R-:W-:Y:S05]  /*8780*/  BSYNC.RECONVERGENT B0 ;  /* 0x0000000000007941 */ /* 0x000fea0003800200 */
.L_x_1310:
        /* <DEDUP_REMOVED lines=21> */
.L_x_1312:
[----:B------:R-:W-:Y:S01]  /*88e0*/  FADD.FTZ R16, R16, -UR11 ;  /* 0x8000000b10107e21 */ /* 0x000fe20008010000 */
[----:B0-----:R-:W-:Y:S01]  /*88f0*/  FFMA.FTZ R10, R55, UR8, R40 ;  /* 0x00000008370a7c23 */ /* 0x001fe20008010028 */
        /* <DEDUP_REMOVED lines=19> */
.L_x_1314:
[----:B------:R-:W-:Y:S05]  /*8a30*/  BSYNC.RECONVERGENT B0 ;  /* 0x0000000000007941 */ /* 0x000fea0003800200 */
.L_x_1313:
        /* <DEDUP_REMOVED lines=21> */
.L_x_1315:
        /* <DEDUP_REMOVED lines=21> */
.L_x_1317:
[----:B------:R-:W-:Y:S05]  /*8ce0*/  BSYNC.RECONVERGENT B0 ;  /* 0x0000000000007941 */ /* 0x000fea0003800200 */
.L_x_1316:
        /* <DEDUP_REMOVED lines=21> */
.L_x_1318:
        /* <DEDUP_REMOVED lines=21> */
.L_x_1320:
[----:B------:R-:W-:Y:S05]  /*8f90*/  BSYNC.RECONVERGENT B0 ;  /* 0x0000000000007941 */ /* 0x000fea0003800200 */
.L_x_1319:
        /* <DEDUP_REMOVED lines=21> */
.L_x_1321:
        /* <DEDUP_REMOVED lines=11> */
[----:B------:R-:W1:Y:S01]  /*91a0*/  LDCU.64 UR18, c[0x0][0x380] ;  /* 0x00007000ff1277ac */ /* 0x000e620008000a00 */
[----:B0-----:R-:W-:Y:S01]  /*91b0*/  IMAD R12, R8, UR16, RZ ;  /* 0x00000010080c7c24 */ /* 0x001fe2000f8e02ff */
[----:B------:R-:W-:-:S05]  /*91c0*/  MOV R8, R90 ;  /* 0x0000005a00087202 */ /* 0x000fca0000000f00 */
[----:B------:R-:W-:-:S04]  /*91d0*/  IMAD.WIDE.U32 R10, R7, UR16, R8 ;  /* 0x00000010070a7c25 */ /* 0x000fc8000f8e0008 */
[----:B------:R-:W-:Y:S01]  /*91e0*/  IMAD R7, R7, UR17, R12 ;  /* 0x0000001107077c24 */ /* 0x000fe2000f8e020c */
[----:B-1----:R-:W-:Y:S01]  /*91f0*/  LEA R8, P0, R10, UR18, 0x2 ;  /* 0x000000120a087c11 */ /* 0x002fe2000f8010ff */
[----:B------:R-:W-:-:S03]  /*9200*/  FMUL.FTZ R12, R19, UR14 ;  /* 0x0000000e130c7c20 */ /* 0x000fc60008410000 */
[----:B------:R-:W-:-:S04]  /*9210*/  IADD3 R7, PT, PT, R11, R7, RZ ;  /* 0x000000070b077210 */ /* 0x000fc80007ffe0ff */
[----:B------:R-:W-:-:S05]  /*9220*/  LEA.HI.X R9, R10, UR19, R7, 0x2, P0 ;  /* 0x000000130a097c11 */ /* 0x000fca00080f1407 */
[----:B------:R0:W-:Y:S02]  /*9230*/  STG.E.64 desc[UR12][R8.64], R12 ;  /* 0x0000000c08007986 */ /* 0x0001e4000c101b0c */
.L_x_1323:
[----:B------:R-:W-:Y:S05]  /*9240*/  BSYNC.RECONVERGENT B0 ;  /* 0x0000000000007941 */ /* 0x000fea0003800200 */
.L_x_1322:
        /* <DEDUP_REMOVED lines=21> */
.L_x_1324:
        /* <DEDUP_REMOVED lines=21> */
.L_x_1326:
[----:B------:R-:W-:Y:S05]  /*94f0*/  BSYNC.RECONVERGENT B0 ;  /* 0x0000000000007941 */ /* 0x000fea0003800200 */
.L_x_1325:
        /* <DEDUP_REMOVED lines=21> */
.L_x_1327:
[----:B------:R-:W-:Y:S01]  /*9650*/  SHF.R.S32.HI R5, RZ, 0x1f, R4 ;  /* 0x0000001fff057819 */ /* 0x000fe20000011404 */
[----:B------:R-:W-:Y:S01]  /*9660*/  FADD.FTZ R36, R36, -UR11 ;  /* 0x8000000b24247e21 */ /* 0x000fe20008010000 */
[----:B------:R-:W-:Y:S01]  /*9670*/  FADD.FTZ R37, R37, -UR11 ;  /* 0x8000000b25257e21 */ /* 0x000fe20008010000 */
[----:B------:R-:W-:Y:S01]  /*9680*/  IADD3 R17, PT, PT, R0, 0x78, RZ ;  /* 0x0000007800117810 */ /* 0x000fe20007ffe0ff */
[--C-:B------:R-:W-:Y:S01]  /*9690*/  FFMA.FTZ R0, R33, UR8, R40.reuse ;  /* 0x0000000821007c23 */ /* 0x100fe20008010028 */
[----:B------:R-:W-:Y:S01]  /*96a0*/  ISETP.GE.AND.EX P3, PT, R5, UR7, PT, P3 ;  /* 0x0000000705007c0c */ /* 0x000fe2000bf66330 */
[----:B------:R-:W-:Y:S01]  /*96b0*/  FMUL.FTZ R13, R36, UR14 ;  /* 0x0000000e240d7c20 */ /* 0x000fe20008410000 */
[----:B------:R-:W-:Y:S01]  /*96c0*/  FMUL.FTZ R37, R37, UR14 ;  /* 0x0000000e25257c20 */ /* 0x000fe20008410000 */
[----:B------:R-:W-:Y:S01]  /*96d0*/  BSSY.RECONVERGENT B0, `(.L_x_1328) ;  /* 0x0000015000007945 */ /* 0x000fe20003800200 */
[----:B------:R-:W-:Y:S01]  /*96e0*/  FFMA.FTZ R15, R52, R34, -R15 ;  /* 0x00000022340f7223 */ /* 0x000fe2000001080f */
[--C-:B0-----:R-:W-:Y:S01]  /*96f0*/  FFMA.FTZ R11, R13, UR8, R40.reuse ;  /* 0x000000080d0b7c23 */ /* 0x101fe20008010028 */
[----:B------:R-:W-:Y:S01]  /*9700*/  ISETP.GE.U32.AND P0, PT, R17, UR6, PT ;  /* 0x0000000611007c0c */ /* 0x000fe2000bf06070 */
[----:B------:R-:W-:Y:S01]  /*9710*/  FFMA.FTZ R40, R37, UR8, R40 ;  /* 0x0000000825287c23 */ /* 0x000fe20008010028 */
[----:B------:R-:W-:Y:S01]  /*9720*/  SHF.R.S32.HI R12, RZ, 0x1f, R17 ;  /* 0x0000001fff0c7819 */ /* 0x000fe20000011411 */
[----:B------:R-:W-:-:S04]  /*9730*/  FFMA.FTZ R0, R53, R35, -R0 ;  /* 0x0000002335007223 */ /* 0x000fc80000010800 */
        /* <DEDUP_REMOVED lines=14> */
.L_x_1329:
[----:B------:R-:W-:Y:S05]  /*9820*/  BSYNC.RECONVERGENT B0 ;  /* 0x0000000000007941 */ /* 0x000fea0003800200 */
.L_x_1328:
[----:B------:R-:W-:Y:S05]  /*9830*/  BRA.U !UP0, `(.L_x_1330) ;  /* 0x0000000108487547 */ /* 0x000fea000b800000 */
        /* <DEDUP_REMOVED lines=18> */
.L_x_1330:
        /* <DEDUP_REMOVED lines=9> */
[----:B------:R-:W1:Y:S01]  /*99f0*/  LDCU.64 UR8, c[0x0][0x380] ;  /* 0x00007000ff0877ac */ /* 0x000e620008000a00 */
[----:B0-----:R-:W-:Y:S02]  /*9a00*/  IMAD R12, R12, UR6, RZ ;  /* 0x000000060c0c7c24 */ /* 0x001fe4000f8e02ff */
[----:B------:R-:W-:-:S04]  /*9a10*/  IMAD.WIDE.U32 R90, R17, UR6, R90 ;  /* 0x00000006115a7c25 */ /* 0x000fc8000f8e005a */
[----:B------:R-:W-:Y:S01]  /*9a20*/  IMAD R17, R17, UR7, R12 ;  /* 0x0000000711117c24 */ /* 0x000fe2000f8e020c */
[----:B-1----:R-:W-:-:S04]  /*9a30*/  LEA R2, P0, R90, UR8, 0x2 ;  /* 0x000000085a027c11 */ /* 0x002fc8000f8010ff */
[----:B------:R-:W-:-:S04]  /*9a40*/  IADD3 R17, PT, PT, R91, R17, RZ ;  /* 0x000000115b117210 */ /* 0x000fc80007ffe0ff */
[----:B------:R-:W-:-:S05]  /*9a50*/  LEA.HI.X R3, R90, UR9, R17, 0x2, P0 ;  /* 0x000000095a037c11 */ /* 0x000fca00080f1411 */
[----:B------:R0:W-:Y:S02]  /*9a60*/  STG.E.64 desc[UR12][R2.64], R4 ;  /* 0x0000000402007986 */ /* 0x0001e4000c101b0c */
.L_x_1332:
[----:B------:R-:W-:Y:S05]  /*9a70*/  BSYNC.RECONVERGENT B0 ;  /* 0x0000000000007941 */ /* 0x000fea0003800200 */
.L_x_1331:
[----:B------:R-:W1:Y:S01]  /*9a80*/  LDCU UR6, c[0x0][0x374] ;  /* 0x00006e80ff0677ac */ /* 0x000e620008000800 */
[----:B------:R-:W2:Y:S01]  /*9a90*/  LDCU UR7, c[0x0][0x410] ;  /* 0x00008200ff0777ac */ /* 0x000ea20008000800 */
[----:B------:R-:W2:Y:S01]  /*9aa0*/  LDCU UR8, c[0x0][0x3e0] ;  /* 0x00007c00ff0877ac */ /* 0x000ea20008000800 */
[----:B------:R-:W-:Y:S02]  /*9ab0*/  UIADD3 UR4, UPT, UPT, UR4, 0x1, URZ ;  /* 0x0000000104047890 */ /* 0x000fe4000fffe0ff */
[----:B-1----:R-:W-:Y:S02]  /*9ac0*/  UIADD3 UR5, UPT, UPT, UR6, UR5, URZ ;  /* 0x0000000506057290 */ /* 0x002fe4000fffe0ff */
[----:B--2---:R-:W-:-:S04]  /*9ad0*/  UIMAD UR7, UR7, UR8, URZ ;  /* 0x00000008070772a4 */ /* 0x004fc8000f8e02ff */
[----:B------:R-:W-:-:S09]  /*9ae0*/  UISETP.GE.AND UP0, UPT, UR5, UR7, UPT ;  /* 0x000000070500728c */ /* 0x000fd2000bf06270 */
[----:B------:R-:W-:Y:S05]  /*9af0*/  BRA.U !UP0, `(.L_x_1333) ;  /* 0xffffff6508907547 */ /* 0x000fea000b83ffff */
.L_x_1266:
[----:B0-----:R-:W0:Y:S01]  /*9b00*/  LDC R4, c[0x0][0x370] ;  /* 0x0000dc00ff047b82 */ /* 0x001e220000000800 */
[----:B------:R-:W-:Y:S01]  /*9b10*/  ISETP.NE.AND P1, PT, R87, RZ, PT ;  /* 0x000000ff5700720c */ /* 0x000fe20003f25270 */
[----:B------:R-:W-:Y:S06]  /*9b20*/  BSSY.RECONVERGENT B0, `(.L_x_1334) ;  /* 0x000000d000007945 */ /* 0x000fec0003800200 */
[----:B------:R-:W1:Y:S08]  /*9b30*/  LDC R7, c[0x0][0x374] ;  /* 0x0000dd00ff077b82 */ /* 0x000e700000000800 */
[----:B------:R-:W2:Y:S01]  /*9b40*/  LDC.64 R2, c[0x0][0x3c8] ;  /* 0x0000f200ff027b82 */ /* 0x000ea20000000a00 */
[----:B0-----:R-:W-:-:S02]  /*9b50*/  ISETP.NE.AND P0, PT, R4, 0x1, PT ;  /* 0x000000010400780c */ /* 0x001fc40003f05270 */
[----:B-1----:R-:W-:-:S04]  /*9b60*/  SHF.L.U32 R0, R7, 0x1, RZ ;  /* 0x0000000107007819 */ /* 0x002fc800000006ff */
        /* <DEDUP_REMOVED lines=8> */
.L_x_1335:
[----:B------:R-:W-:Y:S05]  /*9bf0*/  BSYNC.RECONVERGENT B0 ;  /* 0x0000000000007941 */ /* 0x000fea0003800200 */
.L_x_1334:
        /* <DEDUP_REMOVED lines=11> */
.L_x_1337:
[----:B------:R-:W2:Y:S04]  /*9cb0*/  LDG.E.STRONG.GPU R5, desc[UR12][R2.64] ;  /* 0x0000000c02057981 */ /* 0x000ea8000c1ef900 */
[----:B--2---:R-:W-:Y:S01]  /*9cc0*/  CCTL.IVALL ;  /* 0x00000000ff00798f */ /* 0x004fe20002000000 */
[----:B------:R-:W-:Y:S05]  /*9cd0*/  YIELD ;  /* 0x0000000000007946 */ /* 0x000fea0003800000 */
[----:B------:R-:W-:-:S13]  /*9ce0*/  ISETP.NE.AND P0, PT, R5, R0, PT ;  /* 0x000000000500720c */ /* 0x000fda0003f05270 */
[----:B------:R-:W-:Y:S05]  /*9cf0*/  @P0 BRA `(.L_x_1337) ;  /* 0xfffffffc00ec0947 */ /* 0x000fea000383ffff */
.L_x_1336:
        /* <DEDUP_REMOVED lines=74> */
.L_x_1340:
        /* <DEDUP_REMOVED lines=29> */
.L_x_1339:
[----:B------:R-:W-:Y:S05]  /*a370*/  BSYNC.RECONVERGENT B0 ;  /* 0x0000000000007941 */ /* 0x000fea0003800200 */
.L_x_1338:
        /* <DEDUP_REMOVED lines=10> */
.L_x_1341:
        /* <DEDUP_REMOVED lines=18> */
[----:B--2---:R-:W-:Y:S02]  /*a540*/  IADD3 R12, P0, PT, R14, UR6, RZ ;  /* 0x000000060e0c7c10 */ /* 0x004fe4000ff1e0ff */
        /* <DEDUP_REMOVED lines=63> */
.L_x_1342:
        /* <DEDUP_REMOVED lines=12> */
.L_x_4905:


//--------------------- .text._Z35group_norm_nhwc_bwd_one_pass_kernelI11Fp32IOFp32WLi256ELi160ELi640EEv26Group_norm_nhwc_bwd_params --------------------------
	.section	.text._Z35group_norm_nhwc_bwd_one_pass_kernelI11Fp32IOFp32WLi256ELi160ELi640EEv26Group_norm_nhwc_bwd_params,"ax",@progbits
	.align	128
        .global         _Z35group_norm_nhwc_bwd_one_pass_kernelI11Fp32IOFp32WLi256ELi160ELi640EEv26Group_norm_nhwc_bwd_params
        .type           _Z35group_norm_nhwc_bwd_one_pass_kernelI11Fp32IOFp32WLi256ELi160ELi640EEv26Group_norm_nhwc_bwd_params,@function
        .size           _Z35group_norm_nhwc_bwd_one_pass_kernelI11Fp32IOFp32WLi256ELi160ELi640EEv26Group_norm_nhwc_bwd_params,(.L_x_4906 - _Z35group_norm_nhwc_bwd_one_pass_kernelI11Fp32IOFp32WLi256ELi160ELi640EEv26Group_norm_nhwc_bwd_params)
        .other          _Z35group_norm_nhwc_bwd_one_pass_kernelI11Fp32IOFp32WLi256ELi160ELi640EEv26Group_norm_nhwc_bwd_params,@"STO_CUDA_ENTRY STV_DEFAULT"
_Z35group_norm_nhwc_bwd_one_pass_kernelI11Fp32IOFp32WLi256ELi160ELi640EEv26Group_norm_nhwc_bwd_params:
.text._Z35group_norm_nhwc_bwd_one_pass_kernelI11Fp32IOFp32WLi256ELi160ELi640EEv26Group_norm_nhwc_bwd_params:
        /* <DEDUP_REMOVED lines=28> */
.L_x_1369:
        /* <DEDUP_REMOVED lines=31> */
[----:B------:R-:W-:Y:S01]  /*03b0*/  UISETP.GE.AND UP2, UPT, UR12, URZ, UPT ;  /* 0x000000ff0c00728c */ /* 0x000fe2000bf46270 */
[----:B------:R-:W-:Y:S01]  /*03c0*/  IADD3 R18, PT, PT, R0, 0x8, RZ ;  /* 0x0000000800127810 */ /* 0x000fe20007ffe0ff */
[----:B------:R-:W-:-:S02]  /*03d0*/  ULOP3.LUT UR9, URZ, UR14, URZ, 0x33, !UPT ;  /* 0x0000000eff097292 */ /* 0x000fc4000f8e33ff */
[----:B------:R-:W-:Y:S02]  /*03e0*/  UISETP.NE.AND UP0, UPT, UR14, URZ, UPT ;  /* 0x000000ff0e00728c */ /* 0x000fe4000bf05270 */
[----:B------:R-:W-:Y:S02]  /*03f0*/  @!UP4 UIADD3 UR5, UPT, UPT, -UR5, URZ, URZ ;  /* 0x000000ff0505c290 */ /* 0x000fe4000fffe1ff */
[----:B------:R-:W-:Y:S01]  /*0400*/  @UP1 UIADD3 UR7, UPT, UPT, UR7, 0x1, URZ ;  /* 0x0000000107071890 */ /* 0x000fe2000fffe0ff */
[----:B------:R-:W-:Y:S01]  /*0410*/  ISETP.GE.U32.AND P1, PT, R18, UR16, PT ;  /* 0x0000001012007c0c */ /* 0x000fe2000bf26070 */
[----:B------:R-:W-:Y:S01]  /*0420*/  USEL UR13, UR9, UR5, !UP0 ;  /* 0x00000005090d7287 */ /* 0x000fe2000c000000 */
[----:B------:R-:W-:Y:S01]  /*0430*/  SHF.R.S32.HI R13, RZ, 0x1f, R18 ;  /* 0x0000001fff0d7819 */ /* 0x000fe20000011412 */
[----:B------:R-:W-:Y:S02]  /*0440*/  @!UP2 UIADD3 UR7, UPT, UPT, -UR7, URZ, URZ ;  /* 0x000000ff0707a290 */ /* 0x000fe4000fffe1ff */
[----:B------:R-:W-:Y:S01]  /*0450*/  UIMAD UR5, UR13, 0xa0, URZ ;  /* 0x000000a00d0578a4 */ /* 0x000fe2000f8e02ff */
[----:B------:R-:W-:Y:S01]  /*0460*/  ISETP.GE.AND.EX P4, PT, R13, UR17, PT, P1 ;  /* 0x000000110d007c0c */ /* 0x000fe2000bf86310 */
[----:B------:R-:W-:Y:S01]  /*0470*/  USEL UR7, UR9, UR7, !UP0 ;  /* 0x0000000709077287 */ /* 0x000fe2000c000000 */
[----:B------:R-:W-:-:S03]  /*0480*/  IADD3 R25, PT, PT, R0, 0x10, RZ ;  /* 0x0000001000197810 */ /* 0x000fc60007ffe0ff */
[----:B------:R-:W-:Y:S02]  /*0490*/  MOV R3, UR5 ;  /* 0x0000000500037c02 */ /* 0x000fe40008000f00 */
[----:B------:R-:W-:Y:S02]  /*04a0*/  ISETP.GE.U32.AND P1, PT, R25, UR16, PT ;  /* 0x0000001019007c0c */ /* 0x000fe4000bf26070 */
[----:B------:R-:W-:-:S04]  /*04b0*/  SHF.R.S32.HI R17, RZ, 0x1f, R25 ;  /* 0x0000001fff117819 */ /* 0x000fc80000011419 */
[----:B------:R-:W0:Y:S01]  /*04c0*/  @!P4 LDC.64 R6, c[0x0][0x3f8] ;  /* 0x0000fe00ff06cb82 */ /* 0x000e220000000a00 */
[----:B------:R-:W-:Y:S02]  /*04d0*/  ISETP.GE.AND.EX P3, PT, R17, UR17, PT, P1 ;  /* 0x0000001111007c0c */ /* 0x000fe4000bf66310 */
[----:B------:R-:W-:-:S04]  /*04e0*/  LOP3.LUT R22, R22, 0xfeffffff, RZ, 0xc0, !PT ;  /* 0xfeffffff16167812 */ /* 0x000fc800078ec0ff */
[----:B------:R-:W-:Y:S02]  /*04f0*/  @P4 LOP3.LUT R22, R22, 0x1000000, RZ, 0xfc, !PT ;  /* 0x0100000016164812 */ /* 0x000fe400078efcff */
[----:B------:R-:W-:Y:S02]  /*0500*/  IADD3 R21, PT, PT, R0, 0x18, RZ ;  /* 0x0000001800157810 */ /* 0x000fe40007ffe0ff */
[----:B------:R-:W-:-:S03]  /*0510*/  LOP3.LUT R22, R22, 0xff7fffff, RZ, 0xc0, !PT ;  /* 0xff7fffff16167812 */ /* 0x000fc600078ec0ff */
[----:B------:R-:W1:Y:S01]  /*0520*/  @!P3 LDC.64 R26, c[0x0][0x3f8] ;  /* 0x0000fe00ff1abb82 */ /* 0x000e620000000a00 */
[----:B------:R-:W-:Y:S02]  /*0530*/  @P3 LOP3.LUT R22, R22, 0x800000, RZ, 0xfc, !PT ;  /* 0x0080000016163812 */ /* 0x000fe400078efcff */
[----:B------:R-:W-:Y:S02]  /*0540*/  ISETP.GE.U32.AND P1, PT, R21, UR16, PT ;  /* 0x0000001015007c0c */ /* 0x000fe4000bf26070 */
[----:B------:R-:W-:Y:S02]  /*0550*/  SHF.R.S32.HI R23, RZ, 0x1f, R21 ;  /* 0x0000001fff177819 */ /* 0x000fe40000011415 */
[----:B------:R-:W-:Y:S02]  /*0560*/  IADD3 R37, PT, PT, R0, 0x20, RZ ;  /* 0x0000002000257810 */ /* 0x000fe40007ffe0ff */
[----:B------:R-:W-:Y:S02]  /*0570*/  ISETP.GE.AND.EX P6, PT, R23, UR17, PT, P1 ;  /* 0x0000001117007c0c */ /* 0x000fe4000bfc6310 */
[----:B------:R-:W-:-:S11]  /*0580*/  ISETP.GE.U32.AND P1, PT, R37, UR16, PT ;  /* 0x0000001025007c0c */ /* 0x000fd6000bf26070 */
[----:B------:R-:W4:Y:S08]  /*0590*/  @!P6 LDC.64 R28, c[0x0][0x3f8] ;  /* 0x0000fe00ff1ceb82 */ /* 0x000f300000000a00 */
[----:B------:R-:W4:Y:S01]  /*05a0*/  @!P6 LDC.64 R38, c[0x0][0x398] ;  /* 0x0000e600ff26eb82 */ /* 0x000f220000000a00 */
[----:B--2---:R-:W-:-:S13]  /*05b0*/  ISETP.GE.AND.EX P0, PT, R10, UR17, PT, P0 ;  /* 0x000000110a007c0c */ /* 0x004fda000bf06300 */
[----:B------:R-:W2:Y:S01]  /*05c0*/  @!P0 LDC.64 R14, c[0x0][0x3f8] ;  /* 0x0000fe00ff0e8b82 */ /* 0x000ea20000000a00 */
[----:B---3--:R-:W-:Y:S01]  /*05d0*/  IADD3 R2, P2, PT, R5, UR5, RZ ;  /* 0x0000000505027c10 */ /* 0x008fe2000ff5e0ff */
[----:B------:R-:W-:Y:S01]  /*05e0*/  USHF.R.S32.HI UR5, URZ, 0x1f, UR7 ;  /* 0x0000001fff057899 */ /* 0x000fe20008011407 */
[----:B------:R-:W-:Y:S02]  /*05f0*/  MOV R5, UR18 ;  /* 0x0000001200057c02 */ /* 0x000fe40008000f00 */
[----:B------:R-:W-:Y:S01]  /*0600*/  LEA.HI.X.SX32 R3, R3, RZ, 0x1, P2 ;  /* 0x000000ff03037211 */ /* 0x000fe200010f0eff */
[----:B------:R-:W-:Y:S01]  /*0610*/  UIMAD UR5, UR5, UR18, URZ ;  /* 0x00000012050572a4 */ /* 0x000fe2000f8e02ff */
[----:B------:R-:W-:Y:S01]  /*0620*/  @!P0 SHF.R.S32.HI R10, RZ, 0x1f, R0 ;  /* 0x0000001fff0a8819 */ /* 0x000fe20000011400 */
[----:B------:R-:W3:Y:S02]  /*0630*/  @!P0 LDC.64 R8, c[0x0][0x398] ;  /* 0x0000e600ff088b82 */ /* 0x000ee40000000a00 */
[----:B------:R-:W-:-:S02]  /*0640*/  UIMAD UR5, UR7, UR19, UR5 ;  /* 0x00000013070572a4 */ /* 0x000fc4000f8e0205 */
[----:B------:R-:W-:-:S04]  /*0650*/  IMAD.WIDE.U32 R2, R5, UR7, R2 ;  /* 0x0000000705027c25 */ /* 0x000fc8000f8e0002 */
[----:B------:R-:W1:Y:S01]  /*0660*/  @!P0 LDC.64 R40, c[0x0][0x3a0] ;  /* 0x0000e800ff288b82 */ /* 0x000e620000000a00 */
[----:B------:R-:W-:Y:S01]  /*0670*/  IADD3 R5, PT, PT, R3, UR5, RZ ;  /* 0x0000000503057c10 */ /* 0x000fe2000fffe0ff */
[----:B--2---:R-:W-:Y:S01]  /*0680*/  @!P0 IMAD R4, R10, R14, RZ ;  /* 0x0000000e0a048224 */ /* 0x004fe200078e02ff */
[----:B------:R2:W-:Y:S01]  /*0690*/  @!P0 STL [R1+0x4a4], R10 ;  /* 0x0004a40a01008387 */ /* 0x0005e20000100800 */
[C---:B------:R-:W-:Y:S01]  /*06a0*/  IADD3 R44, PT, PT, R0.reuse, 0x40, RZ ;  /* 0x00000040002c7810 */ /* 0x040fe20007ffe0ff */
[----:B------:R-:W4:Y:S01]  /*06b0*/  LDCU.64 UR6, c[0x0][0x3b8] ;  /* 0x00007700ff0677ac */ /* 0x000f220008000a00 */
[----:B------:R-:W-:Y:S01]  /*06c0*/  @!P0 IMAD R15, R0, R15, R4 ;  /* 0x0000000f000f8224 */ /* 0x000fe200078e0204 */
[----:B------:R-:W-:-:S05]  /*06d0*/  @!P0 MOV R4, R2 ;  /* 0x0000000200048202 */ /* 0x000fca0000000f00 */
[----:B--2---:R-:W-:-:S05]  /*06e0*/  @!P0 IMAD.WIDE.U32 R10, R0, R14, R4 ;  /* 0x0000000e000a8225 */ /* 0x004fca00078e0004 */
[----:B------:R-:W-:Y:S02]  /*06f0*/  @!P0 IADD3 R15, PT, PT, R11, R15, RZ ;  /* 0x0000000f0b0f8210 */ /* 0x000fe40007ffe0ff */
[C---:B------:R-:W-:Y:S02]  /*0700*/  @!P0 SHF.L.U32 R11, R10.reuse, 0x2, RZ ;  /* 0x000000020a0b8819 */ /* 0x040fe400000006ff */
[----:B------:R-:W-:Y:S02]  /*0710*/  @!P0 SHF.L.U64.HI R12, R10, 0x2, R15 ;  /* 0x000000020a0c8819 */ /* 0x000fe4000001020f */
[----:B---3--:R-:W-:Y:S01]  /*0720*/  @!P0 IADD3 R8, P3, PT, R11, R8, RZ ;  /* 0x000000080b088210 */ /* 0x008fe20007f7e0ff */
[----:B0-----:R-:W-:Y:S01]  /*0730*/  @!P4 IMAD R14, R13, R6, RZ ;  /* 0x000000060d0ec224 */ /* 0x001fe200078e02ff */
[----:B-1----:R-:W-:Y:S02]  /*0740*/  @!P0 IADD3 R40, P2, PT, R11, R40, RZ ;  /* 0x000000280b288210 */ /* 0x002fe40007f5e0ff */
[----:B------:R-:W0:Y:S01]  /*0750*/  @!P4 LDC.64 R10, c[0x0][0x3a0] ;  /* 0x0000e800ff0acb82 */ /* 0x000e220000000a00 */
[----:B------:R-:W-:Y:S01]  /*0760*/  @!P0 IADD3.X R9, PT, PT, R12, R9, RZ, P3, !PT ;  /* 0x000000090c098210 */ /* 0x000fe20001ffe4ff */
[----:B------:R-:W-:Y:S01]  /*0770*/  @!P4 IMAD R31, R18, R7, R14 ;  /* 0x00000007121fc224 */ /* 0x000fe200078e020e */
[----:B------:R-:W-:-:S02]  /*0780*/  LOP3.LUT P3, RZ, R22, 0x800000, RZ, 0xc0, !PT ;  /* 0x0080000016ff7812 */ /* 0x000fc4000786c0ff */
[----:B------:R-:W-:Y:S02]  /*0790*/  SHF.R.S32.HI R7, RZ, 0x1f, R37 ;  /* 0x0000001fff077819 */ /* 0x000fe40000011425 */
[----:B------:R-:W-:Y:S02]  /*07a0*/  @!P4 MOV R14, R2 ;  /* 0x00000002000ec202 */ /* 0x000fe40000000f00 */
[----:B------:R-:W-:Y:S02]  /*07b0*/  @!P4 MOV R15, R5 ;  /* 0x00000005000fc202 */ /* 0x000fe40000000f00 */
[----:B------:R-:W-:Y:S02]  /*07c0*/  ISETP.GE.AND.EX P5, PT, R7, UR17, PT, P1 ;  /* 0x0000001107007c0c */ /* 0x000fe4000bfa6310 */
[----:B------:R-:W-:Y:S01]  /*07d0*/  LOP3.LUT R22, R22, 0xffbfffff, RZ, 0xc0, !PT ;  /* 0xffbfffff16167812 */ /* 0x000fe200078ec0ff */
[----:B------:R-:W-:Y:S01]  /*07e0*/  @!P4 IMAD.WIDE.U32 R18, R18, R6, R14 ;  /* 0x000000061212c225 */ /* 0x000fe200078e000e */
[----:B------:R-:W-:Y:S01]  /*07f0*/  @!P0 IADD3.X R41, PT, PT, R12, R41, RZ, P2, !PT ;  /* 0x000000290c298210 */ /* 0x000fe200017fe4ff */
[----:B------:R-:W1:Y:S01]  /*0800*/  @!P3 LDC.64 R14, c[0x0][0x3a0] ;  /* 0x0000e800ff0ebb82 */ /* 0x000e620000000a00 */
[----:B------:R-:W-:Y:S01]  /*0810*/  @P6 LOP3.LUT R22, R22, 0x400000, RZ, 0xfc, !PT ;  /* 0x0040000016166812 */ /* 0x000fe200078efcff */
[----:B------:R-:W-:Y:S01]  /*0820*/  @!P3 IMAD R20, R17, R26, RZ ;  /* 0x0000001a1114b224 */ /* 0x000fe200078e02ff */
[----:B------:R-:W-:-:S02]  /*0830*/  IADD3 R6, PT, PT, R0, 0x28, RZ ;  /* 0x0000002800067810 */ /* 0x000fc40007ffe0ff */
[----:B------:R-:W-:-:S03]  /*0840*/  LOP3.LUT R22, R22, 0xffdfffff, RZ, 0xc0, !PT ;  /* 0xffdfffff16167812 */ /* 0x000fc600078ec0ff */
[----:B------:R-:W2:Y:S01]  /*0850*/  @!P4 LDC.64 R12, c[0x0][0x398] ;  /* 0x0000e600ff0ccb82 */ /* 0x000ea20000000a00 */
[----:B------:R-:W-:Y:S01]  /*0860*/  @!P4 IADD3 R19, PT, PT, R19, R31, RZ ;  /* 0x0000001f1313c210 */ /* 0x000fe20007ffe0ff */
[----:B------:R-:W-:Y:S01]  /*0870*/  @!P3 IMAD R33, R25, R27, R20 ;  /* 0x0000001b1921b224 */ /* 0x000fe200078e0214 */
[----:B------:R-:W-:Y:S02]  /*0880*/  @!P4 SHF.L.U32 R31, R18, 0x2, RZ ;  /* 0x00000002121fc819 */ /* 0x000fe400000006ff */
[----:B------:R-:W-:Y:S02]  /*0890*/  ISETP.GE.U32.AND P2, PT, R6, UR16, PT ;  /* 0x0000001006007c0c */ /* 0x000fe4000bf46070 */
[----:B------:R-:W-:Y:S01]  /*08a0*/  SHF.R.S32.HI R20, RZ, 0x1f, R6 ;  /* 0x0000001fff147819 */ /* 0x000fe20000011406 */
[----:B------:R-:W3:Y:S01]  /*08b0*/  @!P3 LDC.64 R16, c[0x0][0x398] ;  /* 0x0000e600ff10bb82 */ /* 0x000ee20000000a00 */
[----:B------:R-:W-:Y:S02]  /*08c0*/  @P5 LOP3.LUT R22, R22, 0x200000, RZ, 0xfc, !PT ;  /* 0x0020000016165812 */ /* 0x000fe400078efcff */
[----:B------:R-:W-:-:S02]  /*08d0*/  @!P4 SHF.L.U64.HI R24, R18, 0x2, R19 ;  /* 0x000000021218c819 */ /* 0x000fc40000010213 */
[----:B0-----:R-:W-:Y:S02]  /*08e0*/  @!P4 IADD3 R10, P1, PT, R31, R10, RZ ;  /* 0x0000000a1f0ac210 */ /* 0x001fe40007f3e0ff */
[----:B------:R-:W-:Y:S01]  /*08f0*/  ISETP.GE.AND.EX P4, PT, R20, UR17, PT, P2 ;  /* 0x0000001114007c0c */ /* 0x000fe2000bf86320 */
[----:B------:R-:W0:Y:S01]  /*0900*/  @!P5 LDC.64 R34, c[0x0][0x3f8] ;  /* 0x0000fe00ff22db82 */ /* 0x000e220000000a00 */
[----:B------:R-:W-:Y:S02]  /*0910*/  LOP3.LUT P2, RZ, R22, 0x1000000, RZ, 0xc0, !PT ;  /* 0x0100000016ff7812 */ /* 0x000fe4000784c0ff */
[----:B------:R-:W-:Y:S02]  /*0920*/  @!P3 MOV R18, R2 ;  /* 0x000000020012b202 */ /* 0x000fe40000000f00 */
[----:B------:R-:W-:-:S03]  /*0930*/  @!P3 MOV R19, R5 ;  /* 0x000000050013b202 */ /* 0x000fc60000000f00 */
[----:B------:R-:W-:-:S03]  /*0940*/  @!P3 IMAD.WIDE.U32 R26, R25, R26, R18 ;  /* 0x0000001a191ab225 */ /* 0x000fc600078e0012 */
[----:B------:R-:W0:Y:S03]  /*0950*/  @!P6 LDC.64 R18, c[0x0][0x3a0] ;  /* 0x0000e800ff12eb82 */ /* 0x000e260000000a00 */
[----:B------:R-:W-:Y:S02]  /*0960*/  @!P2 IADD3.X R11, PT, PT, R24, R11, RZ, P1, !PT ;  /* 0x0000000b180ba210 */ /* 0x000fe40000ffe4ff */
[----:B--2---:R-:W-:Y:S02]  /*0970*/  @!P2 IADD3 R12, P1, PT, R31, R12, RZ ;  /* 0x0000000c1f0ca210 */ /* 0x004fe40007f3e0ff */
[----:B------:R-:W-:Y:S02]  /*0980*/  @!P3 IADD3 R27, PT, PT, R27, R33, RZ ;  /* 0x000000211b1bb210 */ /* 0x000fe40007ffe0ff */
[----:B------:R-:W-:Y:S01]  /*0990*/  @!P3 SHF.L.U32 R25, R26, 0x2, RZ ;  /* 0x000000021a19b819 */ /* 0x000fe200000006ff */
[----:B------:R-:W2:Y:S01]  /*09a0*/  @!P4 LDC.64 R32, c[0x0][0x3f8] ;  /* 0x0000fe00ff20cb82 */ /* 0x000ea20000000a00 */
[----:B------:R-:W-:Y:S01]  /*09b0*/  @!P2 IADD3.X R13, PT, PT, R24, R13, RZ, P1, !PT ;  /* 0x0000000d180da210 */ /* 0x000fe20000ffe4ff */
[----:B----4-:R-:W-:Y:S01]  /*09c0*/  @!P6 IMAD R24, R23, R28, RZ ;  /* 0x0000001c1718e224 */ /* 0x010fe200078e02ff */
[----:B------:R-:W-:-:S02]  /*09d0*/  @!P3 SHF.L.U64.HI R26, R26, 0x2, R27 ;  /* 0x000000021a1ab819 */ /* 0x000fc4000001021b */
[----:B-1----:R-:W-:Y:S01]  /*09e0*/  @!P3 IADD3 R14, P1, PT, R25, R14, RZ ;  /* 0x0000000e190eb210 */ /* 0x002fe20007f3e0ff */
[----:B------:R-:W-:Y:S01]  /*09f0*/  @!P6 IMAD R23, R21, R29, R24 ;  /* 0x0000001d1517e224 */ /* 0x000fe200078e0218 */
[----:B------:R-:W-:Y:S02]  /*0a00*/  @!P6 MOV R24, R2 ;  /* 0x000000020018e202 */ /* 0x000fe40000000f00 */
[----:B------:R-:W-:Y:S02]  /*0a10*/  @!P3 IADD3.X R15, PT, PT, R26, R15, RZ, P1, !PT ;  /* 0x0000000f1a0fb210 */ /* 0x000fe40000ffe4ff */
[----:B---3--:R-:W-:Y:S02]  /*0a20*/  @!P3 IADD3 R16, P1, PT, R25, R16, RZ ;  /* 0x000000101910b210 */ /* 0x008fe40007f3e0ff */
[----:B------:R-:W-:-:S03]  /*0a30*/  @!P6 MOV R25, R5 ;  /* 0x000000050019e202 */ /* 0x000fc60000000f00 */
[----:B------:R-:W-:-:S03]  /*0a40*/  @!P6 IMAD.WIDE.U32 R28, R21, R28, R24 ;  /* 0x0000001c151ce225 */ /* 0x000fc600078e0018 */
[----:B------:R-:W1:Y:S01]  /*0a50*/  @!P5 LDC.64 R24, c[0x0][0x3a0] ;  /* 0x0000e800ff18db82 */ /* 0x000e620000000a00 */
[----:B0-----:R-:W-:Y:S01]  /*0a60*/  @!P5 IMAD R30, R7, R34, RZ ;  /* 0x00000022071ed224 */ /* 0x001fe200078e02ff */
[----:B------:R-:W-:Y:S02]  /*0a70*/  @!P6 IADD3 R21, PT, PT, R29, R23, RZ ;  /* 0x000000171d15e210 */ /* 0x000fe40007ffe0ff */
[----:B------:R-:W-:Y:S02]  /*0a80*/  @!P3 IADD3.X R17, PT, PT, R26, R17, RZ, P1, !PT ;  /* 0x000000111a11b210 */ /* 0x000fe40000ffe4ff */
[C---:B------:R-:W-:Y:S01]  /*0a90*/  @!P6 SHF.L.U64.HI R7, R28.reuse, 0x2, R21 ;  /* 0x000000021c07e819 */ /* 0x040fe20000010215 */
[----:B------:R-:W-:Y:S01]  /*0aa0*/  @!P5 IMAD R21, R37, R35, R30 ;  /* 0x000000232515d224 */ /* 0x000fe200078e021e */
[----:B------:R-:W-:Y:S01]  /*0ab0*/  @!P6 SHF.L.U32 R23, R28, 0x2, RZ ;  /* 0x000000021c17e819 */ /* 0x000fe200000006ff */
[----:B------:R-:W0:Y:S01]  /*0ac0*/  @!P5 LDC.64 R26, c[0x0][0x398] ;  /* 0x0000e600ff1adb82 */ /* 0x000e220000000a00 */
[----:B------:R-:W-:-:S02]  /*0ad0*/  @!P5 MOV R30, R2 ;  /* 0x00000002001ed202 */ /* 0x000fc40000000f00 */
[----:B------:R-:W-:Y:S02]  /*0ae0*/  @!P5 MOV R31, R5 ;  /* 0x00000005001fd202 */ /* 0x000fe40000000f00 */
[----:B------:R-:W-:-:S03]  /*0af0*/  @!P6 IADD3 R18, P1, PT, R23, R18, RZ ;  /* 0x000000121712e210 */ /* 0x000fc60007f3e0ff */
[----:B------:R-:W3:Y:S01]  /*0b00*/  @!P4 LDC.64 R28, c[0x0][0x3a0] ;  /* 0x0000e800ff1ccb82 */ /* 0x000ee20000000a00 */
[----:B------:R-:W-:Y:S01]  /*0b10*/  @!P5 IMAD.WIDE.U32 R34, R37, R34, R30 ;  /* 0x000000222522d225 */ /* 0x000fe200078e001e */
[----:B------:R-:W-:Y:S02]  /*0b20*/  @!P6 IADD3.X R19, PT, PT, R7, R19, RZ, P1, !PT ;  /* 0x000000130713e210 */ /* 0x000fe40000ffe4ff */
[----:B------:R-:W-:Y:S01]  /*0b30*/  @!P6 IADD3 R38, P1, PT, R23, R38, RZ ;  /* 0x000000261726e210 */ /* 0x000fe20007f3e0ff */
[----:B--2---:R-:W-:Y:S01]  /*0b40*/  @!P4 IMAD R20, R20, R32, RZ ;  /* 0x000000201414c224 */ /* 0x004fe200078e02ff */
[----:B------:R-:W-:Y:S02]  /*0b50*/  @!P5 IADD3 R21, PT, PT, R35, R21, RZ ;  /* 0x000000152315d210 */ /* 0x000fe40007ffe0ff */
[----:B------:R-:W2:Y:S01]  /*0b60*/  @!P4 LDC.64 R30, c[0x0][0x398] ;  /* 0x0000e600ff1ecb82 */ /* 0x000ea20000000a00 */
[----:B------:R-:W-:Y:S01]  /*0b70*/  @!P6 IADD3.X R39, PT, PT, R7, R39, RZ, P1, !PT ;  /* 0x000000270727e210 */ /* 0x000fe20000ffe4ff */
[----:B------:R-:W-:Y:S01]  /*0b80*/  @!P4 IMAD R33, R6, R33, R20 ;  /* 0x000000210621c224 */ /* 0x000fe200078e0214 */
[----:B------:R-:W-:-:S02]  /*0b90*/  @!P5 SHF.L.U32 R7, R34, 0x2, RZ ;  /* 0x000000022207d819 */ /* 0x000fc400000006ff */
[----:B------:R-:W-:Y:S02]  /*0ba0*/  @!P5 SHF.L.U64.HI R34, R34, 0x2, R21 ;  /* 0x000000022222d819 */ /* 0x000fe40000010215 */
[----:B------:R-:W-:Y:S02]  /*0bb0*/  @!P4 MOV R20, R2 ;  /* 0x000000020014c202 */ /* 0x000fe40000000f00 */
[----:B------:R-:W-:Y:S02]  /*0bc0*/  @!P4 MOV R21, R5 ;  /* 0x000000050015c202 */ /* 0x000fe40000000f00 */
[----:B-1----:R-:W-:Y:S01]  /*0bd0*/  @!P5 IADD3 R24, P1, PT, R7, R24, RZ ;  /* 0x000000180718d210 */ /* 0x002fe20007f3e0ff */
        /* <DEDUP_REMOVED lines=21> */
[----:B------:R-:W-:Y:S02]  /*0d30*/  @!P2 IMAD.WIDE.U32 R6, R23, R6, R20 ;  /* 0x000000061706a225 */ /* 0x000fe400078e0014 */
[----:B------:R-:W0:Y:S03]  /*0d40*/  @!P2 LDC.64 R20, c[0x0][0x398] ;  /* 0x0000e600ff14ab82 */ /* 0x000e260000000a00 */
[----:B------:R-:W-:Y:S02]  /*0d50*/  @!P2 IADD3 R7, PT, PT, R7, R35, RZ ;  /* 0x000000230707a210 */ /* 0x000fe40007ffe0ff */
[C---:B------:R-:W-:Y:S02]  /*0d60*/  @!P2 SHF.L.U32 R35, R6.reuse, 0x2, RZ ;  /* 0x000000020623a819 */ /* 0x040fe400000006ff */
[----:B------:R-:W-:Y:S02]  /*0d70*/  @!P2 SHF.L.U64.HI R6, R6, 0x2, R7 ;  /* 0x000000020606a819 */ /* 0x000fe40000010207 */
[----:B-1----:R-:W-:-:S02]  /*0d80*/  @!P2 IADD3 R32, P1, PT, R35, R32, RZ ;  /* 0x000000202320a210 */ /* 0x002fc40007f3e0ff */
[----:B------:R-:W-:Y:S02]  /*0d90*/  LOP3.LUT R22, R22, 0xffefffff, RZ, 0xc0, !PT ;  /* 0xffefffff16167812 */ /* 0x000fe400078ec0ff */
[----:B------:R-:W-:Y:S02]  /*0da0*/  @!P2 IADD3.X R33, PT, PT, R6, R33, RZ, P1, !PT ;  /* 0x000000210621a210 */ /* 0x000fe40000ffe4ff */
[----:B------:R-:W-:Y:S02]  /*0db0*/  @P4 LOP3.LUT R22, R22, 0x100000, RZ, 0xfc, !PT ;  /* 0x0010000016164812 */ /* 0x000fe400078efcff */
[----:B------:R-:W-:Y:S02]  /*0dc0*/  IADD3 R23, PT, PT, R0, 0x38, RZ ;  /* 0x0000003800177810 */ /* 0x000fe40007ffe0ff */
[----:B------:R-:W-:Y:S02]  /*0dd0*/  LOP3.LUT R22, R22, 0xfff7ffff, RZ, 0xc0, !PT ;  /* 0xfff7ffff16167812 */ /* 0x000fe400078ec0ff */
[----:B0-----:R-:W-:-:S04]  /*0de0*/  @!P2 IADD3 R34, P1, PT, R35, R20, RZ ;  /* 0x000000142322a210 */ /* 0x001fc80007f3e0ff */
[----:B------:R-:W-:Y:S02]  /*0df0*/  @!P2 IADD3.X R35, PT, PT, R6, R21, RZ, P1, !PT ;  /* 0x000000150623a210 */ /* 0x000fe40000ffe4ff */
[----:B------:R-:W-:Y:S02]  /*0e00*/  SHF.R.S32.HI R21, RZ, 0x1f, R23 ;  /* 0x0000001fff157819 */ /* 0x000fe40000011417 */
[----:B------:R-:W-:Y:S02]  /*0e10*/  ISETP.GE.U32.AND P1, PT, R23, UR16, PT ;  /* 0x0000001017007c0c */ /* 0x000fe4000bf26070 */
[----:B------:R-:W-:Y:S02]  /*0e20*/  @P2 LOP3.LUT R22, R22, 0x80000, RZ, 0xfc, !PT ;  /* 0x0008000016162812 */ /* 0x000fe400078efcff */
        /* <DEDUP_REMOVED lines=14> */
[----:B------:R-:W-:Y:S02]  /*0f10*/  LOP3.LUT R22, R22, 0xfffbffff, RZ, 0xc0, !PT ;  /* 0xfffbffff16167812 */ /* 0x000fe400078ec0ff */
[----:B------:R-:W-:Y:S02]  /*0f20*/  SHF.R.S32.HI R23, RZ, 0x1f, R44 ;  /* 0x0000001fff177819 */ /* 0x000fe4000001142c */
[----:B------:R-:W-:Y:S02]  /*0f30*/  @P2 LOP3.LUT R22, R22, 0x40000, RZ, 0xfc, !PT ;  /* 0x0004000016162812 */ /* 0x000fe400078efcff */
[----:B0-----:R-:W-:-:S04]  /*0f40*/  @!P2 IADD3 R42, P1, PT, R21, R6, RZ ;  /* 0x00000006152aa210 */ /* 0x001fc80007f3e0ff */
[----:B------:R-:W-:Y:S02]  /*0f50*/  @!P2 IADD3.X R43, PT, PT, R20, R7, RZ, P1, !PT ;  /* 0x00000007142ba210 */ /* 0x000fe40000ffe4ff */
[----:B------:R-:W-:-:S03]  /*0f60*/  ISETP.GE.U32.AND P1, PT, R44, UR16, PT ;  /* 0x000000102c007c0c */ /* 0x000fc6000bf26070 */
[----:B------:R0:W-:Y:S01]  /*0f70*/  @!P2 STL.64 [R1+0x308], R42 ;  /* 0x0003082a0100a387 */ /* 0x0001e20000100a00 */
[----:B------:R-:W-:-:S13]  /*0f80*/  ISETP.GE.AND.EX P2, PT, R23, UR17, PT, P1 ;  /* 0x0000001117007c0c */ /* 0x000fda000bf46310 */
[----:B------:R-:W1:Y:S08]  /*0f90*/  @!P2 LDC.64 R20, c[0x0][0x3f8] ;  /* 0x0000fe00ff14ab82 */ /* 0x000e700000000a00 */
[----:B------:R-:W2:Y:S01]  /*0fa0*/  @!P2 LDC.64 R6, c[0x0][0x3a0] ;  /* 0x0000e800ff06ab82 */ /* 0x000ea20000000a00 */
[----:B0-----:R-:W-:Y:S02]  /*0fb0*/  @!P2 MOV R42, R2 ;  /* 0x00000002002aa202 */ /* 0x001fe40000000f00 */
[----:B------:R-:W-:Y:S01]  /*0fc0*/  @!P2 MOV R43, R5 ;  /* 0x00000005002ba202 */ /* 0x000fe20000000f00 */
[----:B-1----:R-:W-:-:S04]  /*0fd0*/  @!P2 IMAD R23, R23, R20, RZ ;  /* 0x000000141717a224 */ /* 0x002fc800078e02ff */
[C---:B------:R-:W-:Y:S02]  /*0fe0*/  @!P2 IMAD R23, R44.reuse, R21, R23 ;  /* 0x000000152c17a224 */ /* 0x040fe400078e0217 */
[----:B------:R-:W-:Y:S01]  /*0ff0*/  @!P2 IMAD.WIDE.U32 R20, R44, R20, R42 ;  /* 0x000000142c14a225 */ /* 0x000fe200078e002a */
[----:B------:R2:W-:Y:S04]  /*1000*/  STL.64 [R1+0x550], R8 ;  /* 0x0005500801007387 */ /* 0x0005e80000100a00 */
[----:B------:R-:W-:Y:S02]  /*1010*/  @!P2 IADD3 R23, PT, PT, R21, R23, RZ ;  /* 0x000000171517a210 */ /* 0x000fe40007ffe0ff */
[C---:B------:R-:W-:Y:S02]  /*1020*/  @!P2 SHF.L.U32 R21, R20.reuse, 0x2, RZ ;  /* 0x000000021415a819 */ /* 0x040fe400000006ff */
[----:B------:R-:W-:-:S02]  /*1030*/  @!P2 SHF.L.U64.HI R20, R20, 0x2, R23 ;  /* 0x000000021414a819 */ /* 0x000fc40000010217 */
[----:B--2---:R-:W-:-:S04]  /*1040*/  @!P2 IADD3 R8, P1, PT, R21, R6, RZ ;  /* 0x000000061508a210 */ /* 0x004fc80007f3e0ff */
        /* <DEDUP_REMOVED lines=14> */
[----:B------:R-:W-:Y:S02]  /*1130*/  @!P2 MOV R42, R2 ;  /* 0x00000002002aa202 */ /* 0x000fe40000000f00 */
[----:B------:R-:W-:Y:S01]  /*1140*/  @!P2 MOV R43, R5 ;  /* 0x00000005002ba202 */ /* 0x000fe20000000f00 */
[----:B-1----:R-:W-:-:S04]  /*1150*/  @!P2 IMAD R23, R23, R20, RZ ;  /* 0x000000141717a224 */ /* 0x002fc800078e02ff */
        /* <DEDUP_REMOVED lines=216> */
[----:B------:R0:W-:Y:S01]  /*1ee0*/  @!P2 STL.64 [R1+0x220], R8 ;  /* 0x000220080100a387 */ /* 0x0001e20000100a00 */
[----:B------:R-:W-:Y:S02]  /*1ef0*/  LOP3.LUT R22, R22, 0xffffff7f, RZ, 0xc0, !PT ;  /* 0xffffff7f16167812 */ /* 0x000fe400078ec0ff */
[----:B------:R-:W-:Y:S02]  /*1f00*/  SHF.R.S32.HI R23, RZ, 0x1f, R44 ;  /* 0x0000001fff177819 */ /* 0x000fe4000001142c */
[----:B------:R-:W-:-:S02]  /*1f10*/  @P2 LOP3.LUT R22, R22, 0x80, RZ, 0xfc, !PT ;  /* 0x0000008016162812 */ /* 0x000fc400078efcff */
[----:B0-----:R-:W-:-:S04]  /*1f20*/  @!P2 IADD3 R8, P1, PT, R21, R6, RZ ;  /* 0x000000061508a210 */ /* 0x001fc80007f3e0ff */
[----:B------:R-:W-:Y:S02]  /*1f30*/  @!P2 IADD3.X R9, PT, PT, R20, R7, RZ, P1, !PT ;  /* 0x000000071409a210 */ /* 0x000fe40000ffe4ff */
[----:B------:R-:W-:-:S04]  /*1f40*/  ISETP.GE.U32.AND P1, PT, R44, UR16, PT ;  /* 0x000000102c007c0c */ /* 0x000fc8000bf26070 */
[----:B------:R-:W-:-:S13]  /*1f50*/  ISETP.GE.AND.EX P2, PT, R23, UR17, PT, P1 ;  /* 0x0000001117007c0c */ /* 0x000fda000bf46310 */
[----:B------:R-:W0:Y:S08]  /*1f60*/  @!P2 LDC.64 R20, c[0x0][0x3f8] ;  /* 0x0000fe00ff14ab82 */ /* 0x000e300000000a00 */
[----:B------:R-:W1:Y:S01]  /*1f70*/  @!P2 LDC.64 R6, c[0x0][0x3a0] ;  /* 0x0000e800ff06ab82 */ /* 0x000e620000000a00 */
[----:B------:R-:W-:Y:S02]  /*1f80*/  @!P2 MOV R42, R2 ;  /* 0x00000002002aa202 */ /* 0x000fe40000000f00 */
[----:B------:R-:W-:Y:S01]  /*1f90*/  @!P2 MOV R43, R5 ;  /* 0x00000005002ba202 */ /* 0x000fe20000000f00 */
[----:B0-----:R-:W-:-:S04]  /*1fa0*/  @!P2 IMAD R23, R23, R20, RZ ;  /* 0x000000141717a224 */ /* 0x001fc800078e02ff */
[C---:B------:R-:W-:Y:S02]  /*1fb0*/  @!P2 IMAD R23, R44.reuse, R21, R23 ;  /* 0x000000152c17a224 */ /* 0x040fe400078e0217 */
[----:B------:R-:W-:Y:S01]  /*1fc0*/  @!P2 IMAD.WIDE.U32 R20, R44, R20, R42 ;  /* 0x000000142c14a225 */ /* 0x000fe200078e002a */
[----:B------:R1:W-:Y:S04]  /*1fd0*/  STL.64 [R1+0x540], R10 ;  /* 0x0005400a01007387 */ /* 0x0003e80000100a00 */
[----:B------:R-:W-:Y:S02]  /*1fe0*/  @!P2 IADD3 R23, PT, PT, R21, R23, RZ ;  /* 0x000000171517a210 */ /* 0x000fe40007ffe0ff */
[C---:B------:R-:W-:Y:S02]  /*1ff0*/  @!P2 SHF.L.U32 R21, R20.reuse, 0x2, RZ ;  /* 0x000000021415a819 */ /* 0x040fe400000006ff */
[----:B------:R-:W-:-:S02]  /*2000*/  @!P2 SHF.L.U64.HI R20, R20, 0x2, R23 ;  /* 0x000000021414a819 */ /* 0x000fc40000010217 */
[----:B-1----:R-:W-:-:S04]  /*2010*/  @!P2 IADD3 R10, P1, PT, R21, R6, RZ ;  /* 0x00000006150aa210 */ /* 0x002fc80007f3e0ff */
[----:B------:R-:W-:Y:S02]  /*2020*/  @!P2 IADD3.X R11, PT, PT, R20, R7, RZ, P1, !PT ;  /* 0x00000007140ba210 */ /* 0x000fe40000ffe4ff */
[----:B------:R-:W0:Y:S01]  /*2030*/  @!P2 LDC.64 R6, c[0x0][0x398] ;  /* 0x0000e600ff06ab82 */ /* 0x000e220000000a00 */
[----:B------:R0:W-:Y:S01]  /*2040*/  STL.64 [R1+0x548], R40 ;  /* 0x0005482801007387 */ /* 0x0001e20000100a00 */
[----:B------:R-:W-:Y:S02]  /*2050*/  IADD3 R44, PT, PT, R0, 0xa0, RZ ;  /* 0x000000a0002c7810 */ /* 0x000fe40007ffe0ff */
[----:B------:R-:W-:Y:S02]  /*2060*/  LOP3.LUT R22, R22, 0xffffffbf, RZ, 0xc0, !PT ;  /* 0xffffffbf16167812 */ /* 0x000fe400078ec0ff */
[----:B------:R-:W-:Y:S01]  /*2070*/  SHF.R.S32.HI R23, RZ, 0x1f, R44 ;  /* 0x0000001fff177819 */ /* 0x000fe2000001142c */
[----:B------:R1:W-:Y:S01]  /*2080*/  @!P2 STL.64 [R1+0x218], R10 ;  /* 0x0002180a0100a387 */ /* 0x0003e20000100a00 */
        /* <DEDUP_REMOVED lines=42> */
[----:B------:R-:W-:Y:S02]  /*2330*/  IADD3 R44, PT, PT, R0, 0xb0, RZ ;  /* 0x000000b0002c7810 */ /* 0x000fe40007ffe0ff */
        /* <DEDUP_REMOVED lines=91> */
[----:B------:R-:W-:-:S04]  /*28f0*/  IADD3 R44, PT, PT, R0, 0xd0, RZ ;  /* 0x000000d0002c7810 */ /* 0x000fc80007ffe0ff */
[----:B------:R-:W-:Y:S02]  /*2900*/  SHF.R.S32.HI R23, RZ, 0x1f, R44 ;  /* 0x0000001fff177819 */ /* 0x000fe4000001142c */
[----:B0-----:R-:W-:-:S04]  /*2910*/  @!P2 IADD3 R26, P1, PT, R21, R6, RZ ;  /* 0x00000006151aa210 */ /* 0x001fc80007f3e0ff */
[----:B------:R-:W-:Y:S02]  /*2920*/  @!P2 IADD3.X R27, PT, PT, R20, R7, RZ, P1, !PT ;  /* 0x00000007141ba210 */ /* 0x000fe40000ffe4ff */
[----:B------:R-:W-:-:S04]  /*2930*/  ISETP.GE.U32.AND P1, PT, R44, UR16, PT ;  /* 0x000000102c007c0c */ /* 0x000fc8000bf26070 */
[----:B------:R-:W-:-:S13]  /*2940*/  ISETP.GE.AND.EX P1, PT, R23, UR17, PT, P1 ;  /* 0x0000001117007c0c */ /* 0x000fda000bf26310 */
[----:B------:R-:W0:Y:S08]  /*2950*/  @!P1 LDC.64 R20, c[0x0][0x3f8] ;  /* 0x0000fe00ff149b82 */ /* 0x000e300000000a00 */
[----:B------:R-:W1:Y:S01]  /*2960*/  @!P1 LDC.64 R6, c[0x0][0x3a0] ;  /* 0x0000e800ff069b82 */ /* 0x000e620000000a00 */
[----:B------:R-:W-:Y:S02]  /*2970*/  @!P1 MOV R42, R2 ;  /* 0x00000002002a9202 */ /* 0x000fe40000000f00 */
[----:B------:R-:W-:-:S02]  /*2980*/  @!P1 MOV R43, R5 ;  /* 0x00000005002b9202 */ /* 0x000fc40000000f00 */
[----:B------:R-:W-:Y:S01]  /*2990*/  LOP3.LUT R22, R22, 0xfffffffe, RZ, 0xc0, !PT ;  /* 0xfffffffe16167812 */ /* 0x000fe200078ec0ff */
[----:B0-----:R-:W-:-:S04]  /*29a0*/  @!P1 IMAD R23, R23, R20, RZ ;  /* 0x0000001417179224 */ /* 0x001fc800078e02ff */
[C---:B------:R-:W-:Y:S02]  /*29b0*/  @!P1 IMAD R23, R44.reuse, R21, R23 ;  /* 0x000000152c179224 */ /* 0x040fe400078e0217 */
[----:B------:R-:W-:Y:S01]  /*29c0*/  @!P1 IMAD.WIDE.U32 R20, R44, R20, R42 ;  /* 0x000000142c149225 */ /* 0x000fe200078e002a */
[----:B------:R-:W-:-:S04]  /*29d0*/  @P2 LOP3.LUT R22, R22, 0x1, RZ, 0xfc, !PT ;  /* 0x0000000116162812 */ /* 0x000fc800078efcff */
[----:B------:R-:W-:Y:S02]  /*29e0*/  @!P1 IADD3 R23, PT, PT, R21, R23, RZ ;  /* 0x0000001715179210 */ /* 0x000fe40007ffe0ff */
[C---:B------:R-:W-:Y:S02]  /*29f0*/  @!P1 SHF.L.U32 R21, R20.reuse, 0x2, RZ ;  /* 0x0000000214159819 */ /* 0x040fe400000006ff */
[----:B------:R-:W-:Y:S02]  /*2a00*/  @!P1 SHF.L.U64.HI R20, R20, 0x2, R23 ;  /* 0x0000000214149819 */ /* 0x000fe40000010217 */
[----:B-1----:R-:W-:-:S04]  /*2a10*/  @!P1 IADD3 R42, P2, PT, R21, R6, RZ ;  /* 0x00000006152a9210 */ /* 0x002fc80007f5e0ff */
[----:B------:R-:W-:Y:S02]  /*2a20*/  @!P1 IADD3.X R43, PT, PT, R20, R7, RZ, P2, !PT ;  /* 0x00000007142b9210 */ /* 0x000fe400017fe4ff */
[----:B------:R-:W0:Y:S01]  /*2a30*/  @!P1 LDC.64 R6, c[0x0][0x398] ;  /* 0x0000e600ff069b82 */ /* 0x000e220000000a00 */
[----:B------:R-:W-:Y:S02]  /*2a40*/  IADD3 R44, PT, PT, R0, 0xd8, RZ ;  /* 0x000000d8002c7810 */ /* 0x000fe40007ffe0ff */
[----:B------:R0:W-:Y:S02]  /*2a50*/  @!P1 STL.64 [R1+0x2b0], R42 ;  /* 0x0002b02a01009387 */ /* 0x0001e40000100a00 */
[----:B------:R-:W-:Y:S02]  /*2a60*/  SHF.R.S32.HI R23, RZ, 0x1f, R44 ;  /* 0x0000001fff177819 */ /* 0x000fe4000001142c */
[----:B0-----:R-:W-:-:S04]  /*2a70*/  @!P1 IADD3 R42, P2, PT, R21, R6, RZ ;  /* 0x00000006152a9210 */ /* 0x001fc80007f5e0ff */
[----:B------:R-:W-:Y:S02]  /*2a80*/  @!P1 IADD3.X R43, PT, PT, R20, R7, RZ, P2, !PT ;  /* 0x00000007142b9210 */ /* 0x000fe400017fe4ff */
[----:B------:R-:W-:-:S04]  /*2a90*/  ISETP.GE.U32.AND P2, PT, R44, UR16, PT ;  /* 0x000000102c007c0c */ /* 0x000fc8000bf46070 */
[----:B------:R-:W-:-:S13]  /*2aa0*/  ISETP.GE.AND.EX P2, PT, R23, UR17, PT, P2 ;  /* 0x0000001117007c0c */ /* 0x000fda000bf46320 */
[----:B------:R-:W0:Y:S08]  /*2ab0*/  @!P2 LDC.64 R20, c[0x0][0x3f8] ;  /* 0x0000fe00ff14ab82 */ /* 0x000e300000000a00 */
[----:B------:R-:W1:Y:S01]  /*2ac0*/  @!P2 LDC.64 R6, c[0x0][0x3a0] ;  /* 0x0000e800ff06ab82 */ /* 0x000e620000000a00 */
[----:B------:R2:W-:Y:S02]  /*2ad0*/  @!P1 STL.64 [R1+0x2b8], R42 ;  /* 0x0002b82a01009387 */ /* 0x0005e40000100a00 */
[----:B--2---:R-:W-:-:S02]  /*2ae0*/  @!P2 MOV R42, R2 ;  /* 0x00000002002aa202 */ /* 0x004fc40000000f00 */
        /* <DEDUP_REMOVED lines=75> */
[----:B0-----:R-:W-:-:S04]  /*2fa0*/  @!P5 IADD3 R44, P6, PT, R21, R6, RZ ;  /* 0x00000006152cd210 */ /* 0x001fc80007fde0ff */
[----:B------:R-:W-:Y:S02]  /*2fb0*/  @!P5 IADD3.X R45, PT, PT, R20, R7, RZ, P6, !PT ;  /* 0x00000007142dd210 */ /* 0x000fe400037fe4ff */
[----:B------:R-:W-:Y:S02]  /*2fc0*/  SHF.R.S32.HI R20, RZ, 0x1f, R23 ;  /* 0x0000001fff147819 */ /* 0x000fe40000011417 */
[----:B------:R-:W-:-:S04]  /*2fd0*/  ISETP.GE.U32.AND P6, PT, R23, UR16, PT ;  /* 0x0000001017007c0c */ /* 0x000fc8000bfc6070 */
[----:B------:R-:W-:-:S13]  /*2fe0*/  ISETP.GE.AND.EX P6, PT, R20, UR17, PT, P6 ;  /* 0x0000001114007c0c */ /* 0x000fda000bfc6360 */
[----:B------:R-:W0:Y:S01]  /*2ff0*/  @!P6 LDC.64 R6, c[0x0][0x3f8] ;  /* 0x0000fe00ff06eb82 */ /* 0x000e220000000a00 */
[----:B------:R-:W-:Y:S01]  /*3000*/  @!P6 MOV R21, R5 ;  /* 0x000000050015e202 */ /* 0x000fe20000000f00 */
[----:B------:R1:W-:Y:S01]  /*3010*/  STL.64 [R1+0x4b0], R2 ;  /* 0x0004b00201007387 */ /* 0x0003e20000100a00 */
[----:B0-----:R-:W-:-:S04]  /*3020*/  @!P6 IMAD R20, R20, R6, RZ ;  /* 0x000000061414e224 */ /* 0x001fc800078e02ff */
[----:B------:R-:W-:Y:S01]  /*3030*/  @!P6 IMAD R7, R23, R7, R20 ;  /* 0x000000071707e224 */ /* 0x000fe200078e0214 */
[----:B------:R-:W-:-:S05]  /*3040*/  @!P6 MOV R20, R2 ;  /* 0x000000020014e202 */ /* 0x000fca0000000f00 */
[----:B------:R-:W-:-:S05]  /*3050*/  @!P6 IMAD.WIDE.U32 R20, R23, R6, R20 ;  /* 0x000000061714e225 */ /* 0x000fca00078e0014 */
[----:B------:R-:W-:Y:S02]  /*3060*/  @!P6 IADD3 R7, PT, PT, R21, R7, RZ ;  /* 0x000000071507e210 */ /* 0x000fe40007ffe0ff */
[C---:B-1----:R-:W-:Y:S02]  /*3070*/  @!P6 SHF.L.U32 R2, R20.reuse, 0x2, RZ ;  /* 0x000000021402e819 */ /* 0x042fe400000006ff */
[----:B------:R-:W-:Y:S02]  /*3080*/  @!P6 SHF.L.U64.HI R3, R20, 0x2, R7 ;  /* 0x000000021403e819 */ /* 0x000fe40000010207 */
[----:B------:R-:W-:Y:S02]  /*3090*/  MOV R20, R8 ;  /* 0x0000000800147202 */ /* 0x000fe40000000f00 */
[----:B------:R-:W-:Y:S02]  /*30a0*/  MOV R21, R9 ;  /* 0x0000000900157202 */ /* 0x000fe40000000f00 */
[----:B------:R-:W-:Y:S01]  /*30b0*/  MOV R6, R40 ;  /* 0x0000002800067202 */ /* 0x000fe20000000f00 */
[----:B------:R-:W2:Y:S01]  /*30c0*/  LDL.LU.64 R8, [R1+0x550] ;  /* 0x0005500001087983 */ /* 0x000ea20000300a00 */
[----:B------:R-:W-:-:S03]  /*30d0*/  MOV R7, R41 ;  /* 0x0000002900077202 */ /* 0x000fc60000000f00 */
[----:B------:R-:W3:Y:S04]  /*30e0*/  LDL.LU.64 R40, [R1+0x548] ;  /* 0x0005480001287983 */ /* 0x000ee80000300a00 */
[----:B------:R0:W-:Y:S02]  /*30f0*/  @!P5 STL.64 [R1+0x268], R44 ;  /* 0x0002682c0100d387 */ /* 0x0001e40000100a00 */
[----:B0-----:R-:W0:Y:S01]  /*3100*/  @!P6 LDC.64 R44, c[0x0][0x3a0] ;  /* 0x0000e800ff2ceb82 */ /* 0x001e220000000a00 */
[----:B------:R-:W-:-:S04]  /*3110*/  LOP3.LUT R22, R22, 0xfbffffff, RZ, 0xc0, !PT ;  /* 0xfbffffff16167812 */ /* 0x000fc800078ec0ff */
[----:B------:R-:W-:Y:S01]  /*3120*/  @P1 LOP3.LUT R22, R22, 0x4000000, RZ, 0xfc, !PT ;  /* 0x0400000016161812 */ /* 0x000fe200078efcff */
[----:B------:R1:W-:Y:S01]  /*3130*/  STL.64 [R1+0x4c0], R2 ;  /* 0x0004c00201007387 */ /* 0x0003e20000100a00 */
[----:B0-----:R-:W-:-:S04]  /*3140*/  @!P6 IADD3 R44, P1, PT, R2, R44, RZ ;  /* 0x0000002c022ce210 */ /* 0x001fc80007f3e0ff */
[----:B------:R-:W-:Y:S02]  /*3150*/  @!P6 IADD3.X R45, PT, PT, R3, R45, RZ, P1, !PT ;  /* 0x0000002d032de210 */ /* 0x000fe40000ffe4ff */
[----:B-1----:R-:W-:Y:S02]  /*3160*/  MOV R2, R6 ;  /* 0x0000000600027202 */ /* 0x002fe40000000f00 */
[----:B------:R-:W-:Y:S01]  /*3170*/  MOV R3, R7 ;  /* 0x0000000700037202 */ /* 0x000fe20000000f00 */
[----:B------:R0:W-:Y:S01]  /*3180*/  STL.64 [R1+0x4c8], R44 ;  /* 0x0004c82c01007387 */ /* 0x0001e20000100a00 */
[----:B------:R-:W-:Y:S02]  /*3190*/  CS2R R6, SRZ ;  /* 0x0000000000067805 */ /* 0x000fe4000001ff00 */
[----:B0-----:R-:W-:Y:S02]  /*31a0*/  MOV R44, R20 ;  /* 0x00000014002c7202 */ /* 0x001fe40000000f00 */
[----:B------:R-:W-:-:S02]  /*31b0*/  MOV R45, R21 ;  /* 0x00000015002d7202 */ /* 0x000fc40000000f00 */
[----:B------:R-:W-:Y:S01]  /*31c0*/  CS2R R20, SRZ ;  /* 0x0000000000147805 */ /* 0x000fe2000001ff00 */
[----:B------:R0:W-:Y:S04]  /*31d0*/  STL [R1+0x4ac], R5 ;  /* 0x0004ac0501007387 */ /* 0x0001e80000100800 */
[----:B------:R1:W-:Y:S01]  /*31e0*/  STL [R1+0x4b8], R4 ;  /* 0x0004b80401007387 */ /* 0x0003e20000100800 */
[----:B0-----:R-:W-:Y:S02]  /*31f0*/  MOV R5, R13 ;  /* 0x0000000d00057202 */ /* 0x001fe40000000f00 */
[----:B-1----:R-:W-:Y:S02]  /*3200*/  MOV R4, R12 ;  /* 0x0000000c00047202 */ /* 0x002fe40000000f00 */
[----:B------:R-:W4:Y:S04]  /*3210*/  LDL.LU.64 R12, [R1+0x558] ;  /* 0x00055800010c7983 */ /* 0x000f280000300a00 */
[----:B--2---:R-:W2:Y:S04]  /*3220*/  @!P0 LDG.E.64 R6, desc[UR10][R8.64] ;  /* 0x0000000a08068981 */ /* 0x004ea8000c1e1b00 */
[----:B---3--:R0:W3:Y:S02]  /*3230*/  @!P0 LDG.E.64 R20, desc[UR10][R40.64] ;  /* 0x0000000a28148981 */ /* 0x0080e4000c1e1b00 */
[----:B0-----:R-:W-:-:S02]  /*3240*/  MOV R40, R10 ;  /* 0x0000000a00287202 */ /* 0x001fc40000000f00 */
[----:B------:R-:W-:Y:S02]  /*3250*/  MOV R41, R11 ;  /* 0x0000000b00297202 */ /* 0x000fe40000000f00 */
[----:B------:R-:W4:Y:S01]  /*3260*/  LDL.LU.64 R10, [R1+0x540] ;  /* 0x00054000010a7983 */ /* 0x000f220000300a00 */
[----:B------:R-:W-:Y:S02]  /*3270*/  LOP3.LUT R22, R22, 0xf7ffffff, RZ, 0xc0, !PT ;  /* 0xf7ffffff16167812 */ /* 0x000fe400078ec0ff */
[----:B------:R-:W-:Y:S02]  /*3280*/  CS2R R8, SRZ ;  /* 0x0000000000087805 */ /* 0x000fe4000001ff00 */
[----:B------:R-:W-:Y:S01]  /*3290*/  MOV R23, RZ ;  /* 0x000000ff00177202 */ /* 0x000fe20000000f00 */
[----:B------:R0:W-:Y:S01]  /*32a0*/  STL [R1+0x508], R37 ;  /* 0x0005082501007387 */ /* 0x0001e20000100800 */
[----:B------:R-:W-:-:S03]  /*32b0*/  @P2 LOP3.LUT R22, R22, 0x8000000, RZ, 0xfc, !PT ;  /* 0x0800000016162812 */ /* 0x000fc600078efcff */
[----:B------:R1:W-:Y:S01]  /*32c0*/  STL [R1+0x4a8], R0 ;  /* 0x0004a80001007387 */ /* 0x0003e20000100800 */
[----:B0-----:R-:W-:Y:S02]  /*32d0*/  HFMA2 R37, -RZ, RZ, 0, 0 ;  /* 0x00000000ff257431 */ /* 0x001fe400000001ff */
[----:B-1----:R-:W-:Y:S01]  /*32e0*/  HFMA2 R0, -RZ, RZ, 0, 0 ;  /* 0x00000000ff007431 */ /* 0x002fe200000001ff */
[----:B------:R-:W-:Y:S02]  /*32f0*/  MOV R42, R14 ;  /* 0x0000000e002a7202 */ /* 0x000fe40000000f00 */
[----:B------:R-:W-:Y:S02]  /*3300*/  MOV R43, R15 ;  /* 0x0000000f002b7202 */ /* 0x000fe40000000f00 */
[----:B------:R-:W4:Y:S01]  /*3310*/  LDL.LU.64 R14, [R1+0x560] ;  /* 0x00056000010e7983 */ /* 0x000f220000300a00 */
[----:B--2---:R-:W-:Y:S02]  /*3320*/  @!P0 MOV R23, R6 ;  /* 0x0000000600178202 */ /* 0x004fe40000000f00 */
[----:B------:R-:W-:-:S02]  /*3330*/  @!P0 MOV R0, R7 ;  /* 0x0000000700008202 */ /* 0x000fc40000000f00 */
[----:B---3--:R-:W-:Y:S02]  /*3340*/  @!P0 MOV R9, R20 ;  /* 0x0000001400098202 */ /* 0x008fe40000000f00 */
[----:B------:R-:W-:Y:S02]  /*3350*/  @!P0 MOV R37, R21 ;  /* 0x0000001500258202 */ /* 0x000fe40000000f00 */
[----:B------:R-:W-:Y:S01]  /*3360*/  LOP3.LUT P0, RZ, R22, 0x1000000, RZ, 0xc0, !PT ;  /* 0x0100000016ff7812 */ /* 0x000fe2000780c0ff */
[----:B------:R0:W-:Y:S02]  /*3370*/  STL [R1+0x2e4], R9 ;  /* 0x0002e40901007387 */ /* 0x0001e40000100800 */
[----:B0-----:R-:W-:-:S10]  /*3380*/  HFMA2 R9, -RZ, RZ, 0, 0 ;  /* 0x00000000ff097431 */ /* 0x001fd400000001ff */
[----:B----4-:R0:W2:Y:S02]  /*3390*/  @!P0 LDG.E.64 R8, desc[UR10][R10.64] ;  /* 0x0000000a0a088981 */ /* 0x0100a4000c1e1b00 */
[----:B0-----:R-:W-:-:S06]  /*33a0*/  CS2R R10, SRZ ;  /* 0x00000000000a7805 */ /* 0x001fcc000001ff00 */
[----:B------:R0:W3:Y:S01]  /*33b0*/  @!P0 LDG.E.64 R10, desc[UR10][R12.64] ;  /* 0x0000000a0c0a8981 */ /* 0x0000e2000c1e1b00 */
[----:B------:R-:W-:Y:S02]  /*33c0*/  LOP3.LUT P2, RZ, R22, 0x800000, RZ, 0xc0, !PT ;  /* 0x0080000016ff7812 */ /* 0x000fe4000784c0ff */
[----:B0-----:R-:W-:Y:S02]  /*33d0*/  CS2R R12, SRZ ;  /* 0x00000000000c7805 */ /* 0x001fe4000001ff00 */
[----:B--2---:R-:W-:-:S05]  /*33e0*/  @!P0 MOV R13, R9 ;  /* 0x00000009000d8202 */ /* 0x004fca0000000f00 */
[----:B------:R-:W-:Y:S01]  /*33f0*/  STL [R1+0x354], R13 ;  /* 0x0003540d01007387 */ /* 0x000fe20000100800 */
[----:B---3--:R-:W-:-:S05]  /*3400*/  @!P0 MOV R12, R10 ;  /* 0x0000000a000c8202 */ /* 0x008fca0000000f00 */
[----:B------:R0:W-:Y:S02]  /*3410*/  STL [R1+0x264], R12 ;  /* 0x0002640c01007387 */ /* 0x0001e40000100800 */
[----:B0-----:R-:W-:-:S06]  /*3420*/  CS2R R12, SRZ ;  /* 0x00000000000c7805 */ /* 0x001fcc000001ff00 */
[----:B------:R0:W2:Y:S02]  /*3430*/  @!P2 LDG.E.64 R12, desc[UR10][R14.64] ;  /* 0x0000000a0e0ca981 */ /* 0x0000a4000c1e1b00 */
[----:B0-----:R-:W-:-:S06]  /*3440*/  CS2R R14, SRZ ;  /* 0x00000000000e7805 */ /* 0x001fcc000001ff00 */
[----:B------:R0:W3:Y:S01]  /*3450*/  @!P2 LDG.E.64 R14, desc[UR10][R16.64] ;  /* 0x0000000a100ea981 */ /* 0x0000e2000c1e1b00 */
[----:B------:R-:W-:Y:S02]  /*3460*/  LOP3.LUT P1, RZ, R22, 0x400000, RZ, 0xc0, !PT ;  /* 0x0040000016ff7812 */ /* 0x000fe4000782c0ff */
[----:B0-----:R-:W-:Y:S01]  /*3470*/  CS2R R16, SRZ ;  /* 0x0000000000107805 */ /* 0x001fe2000001ff00 */
[----:B------:R0:W-:Y:S04]  /*3480*/  STL.64 [R1+0x10], R20 ;  /* 0x0000101401007387 */ /* 0x0001e80000100a00 */
[----:B------:R1:W-:Y:S01]  /*3490*/  STL [R1+0x258], R0 ;  /* 0x0002580001007387 */ /* 0x0003e20000100800 */
[----:B0-----:R-:W-:Y:S02]  /*34a0*/  MOV R20, R24 ;  /* 0x0000001800147202 */ /* 0x001fe40000000f00 */
[----:B------:R-:W-:-:S02]  /*34b0*/  MOV R21, R25 ;  /* 0x0000001900157202 */ /* 0x000fc40000000f00 */
[----:B------:R-:W4:Y:S01]  /*34c0*/  LDL.LU.64 R24, [R1+0x530] ;  /* 0x0005300001187983 */ /* 0x000f220000300a00 */
[----:B-1----:R-:W-:Y:S02]  /*34d0*/  MOV R0, RZ ;  /* 0x000000ff00007202 */ /* 0x002fe40000000f00 */
[----:B------:R-:W-:Y:S01]  /*34e0*/  @!P0 MOV R0, R8 ;  /* 0x0000000800008202 */ /* 0x000fe20000000f00 */
[----:B------:R0:W-:Y:S04]  /*34f0*/  STL.64 [R1+0x18], R8 ;  /* 0x0000180801007387 */ /* 0x0001e80000100a00 */
[----:B------:R1:W-:Y:S01]  /*3500*/  STL [R1+0x32c], R0 ;  /* 0x00032c0001007387 */ /* 0x0003e20000100800 */
[----:B0-----:R-:W-:Y:S01]  /*3510*/  MOV R8, R28 ;  /* 0x0000001c00087202 */ /* 0x001fe20000000f00 */
[----:B-1----:R-:W-:Y:S01]  /*3520*/  HFMA2 R0, -RZ, RZ, 0, 0 ;  /* 0x00000000ff007431 */ /* 0x002fe200000001ff */
[----:B------:R-:W-:-:S02]  /*3530*/  @!P0 MOV R0, R11 ;  /* 0x0000000b00008202 */ /* 0x000fc40000000f00 */
[----:B------:R-:W-:Y:S02]  /*3540*/  MOV R9, R29 ;  /* 0x0000001d00097202 */ /* 0x000fe40000000f00 */
[----:B------:R-:W4:Y:S04]  /*3550*/  LDL.LU.64 R28, [R1+0x520] ;  /* 0x00052000011c7983 */ /* 0x000f280000300a00 */
[----:B------:R0:W-:Y:S02]  /*3560*/  STL [R1+0x28c], R0 ;  /* 0x00028c0001007387 */ /* 0x0001e40000100800 */
[----:B0-----:R-:W-:Y:S01]  /*3570*/  HFMA2 R0, -RZ, RZ, 0, 0 ;  /* 0x00000000ff007431 */ /* 0x001fe200000001ff */
[----:B--2---:R-:W-:-:S05]  /*3580*/  @!P2 MOV R17, R13 ;  /* 0x0000000d0011a202 */ /* 0x004fca0000000f00 */
[----:B------:R-:W-:Y:S01]  /*3590*/  STL [R1+0x38c], R17 ;  /* 0x00038c1101007387 */ /* 0x000fe20000100800 */
[----:B---3--:R-:W-:-:S05]  /*35a0*/  @!P2 MOV R16, R14 ;  /* 0x0000000e0010a202 */ /* 0x008fca0000000f00 */
[----:B------:R0:W-:Y:S02]  /*35b0*/  STL [R1+0x288], R16 ;  /* 0x0002881001007387 */ /* 0x0001e40000100800 */
[----:B0-----:R-:W-:-:S06]  /*35c0*/  CS2R R16, SRZ ;  /* 0x0000000000107805 */ /* 0x001fcc000001ff00 */
[----:B------:R0:W2:Y:S02]  /*35d0*/  @!P1 LDG.E.64 R16, desc[UR10][R18.64] ;  /* 0x0000000a12109981 */ /* 0x0000a4000c1e1b00 */
[----:B0-----:R-:W-:-:S06]  /*35e0*/  CS2R R18, SRZ ;  /* 0x0000000000127805 */ /* 0x001fcc000001ff00 */
[----:B------:R0:W3:Y:S02]  /*35f0*/  @!P1 LDG.E.64 R18, desc[UR10][R38.64] ;  /* 0x0000000a26129981 */ /* 0x0000e4000c1e1b00 */
[----:B0-----:R-:W-:Y:S02]  /*3600*/  MOV R38, R26 ;  /* 0x0000001a00267202 */ /* 0x001fe40000000f00 */
[----:B------:R-:W-:Y:S02]  /*3610*/  MOV R39, R27 ;  /* 0x0000001b00277202 */ /* 0x000fe40000000f00 */
[----:B------:R-:W3:Y:S01]  /*3620*/  LDL.LU.64 R26, [R1+0x538] ;  /* 0x00053800011a7983 */ /* 0x000ee20000300a00 */
[----:B------:R-:W-:-:S03]  /*3630*/  @!P2 MOV R0, R12 ;  /* 0x0000000c0000a202 */ /* 0x000fc60000000f00 */
[----:B------:R0:W-:Y:S02]  /*3640*/  STL.64 [R1+0x20], R12 ;  /* 0x0000200c01007387 */ /* 0x0001e40000100a00 */
[----:B0-----:R-:W-:Y:S02]  /*3650*/  MOV R12, R32 ;  /* 0x00000020000c7202 */ /* 0x001fe40000000f00 */
[----:B------:R-:W-:Y:S02]  /*3660*/  MOV R13, R33 ;  /* 0x00000021000d7202 */ /* 0x000fe40000000f00 */
[----:B------:R-:W3:Y:S01]  /*3670*/  LDL.LU.64 R32, [R1+0x510] ;  /* 0x0005100001207983 */ /* 0x000ee20000300a00 */
[----:B------:R-:W-:-:S03]  /*3680*/  LOP3.LUT P0, RZ, R22, 0x200000, RZ, 0xc0, !PT ;  /* 0x0020000016ff7812 */ /* 0x000fc6000780c0ff */
[----:B------:R0:W-:Y:S04]  /*3690*/  STL [R1+0x37c], R0 ;  /* 0x00037c0001007387 */ /* 0x0001e80000100800 */
[----:B------:R1:W-:Y:S01]  /*36a0*/  STL.64 [R1+0x110], R6 ;  /* 0x0001100601007387 */ /* 0x0003e20000100a00 */
[----:B0-----:R-:W-:Y:S01]  /*36b0*/  HFMA2 R0, -RZ, RZ, 0, 0 ;  /* 0x00000000ff007431 */ /* 0x001fe200000001ff */
[----:B------:R-:W-:Y:S02]  /*36c0*/  @!P2 MOV R0, R15 ;  /* 0x0000000f0000a202 */ /* 0x000fe40000000f00 */
[----:B-1----:R-:W-:-:S03]  /*36d0*/  CS2R R6, SRZ ;  /* 0x0000000000067805 */ /* 0x002fc6000001ff00 */
[----:B------:R0:W-:Y:S01]  /*36e0*/  STL [R1+0x2ac], R0 ;  /* 0x0002ac0001007387 */ /* 0x0001e20000100800 */
[----:B------:R-:W-:-:S03]  /*36f0*/  LOP3.LUT P2, RZ, R22, 0x100000, RZ, 0xc0, !PT ;  /* 0x0010000016ff7812 */ /* 0x000fc6000784c0ff */
[----:B----4-:R1:W4:Y:S01]  /*3700*/  @!P0 LDG.E.64 R6, desc[UR10][R24.64] ;  /* 0x0000000a18068981 */ /* 0x010322000c1e1b00 */
[----:B0-----:R-:W-:-:S03]  /*3710*/  HFMA2 R0, -RZ, RZ, 0, 0 ;  /* 0x00000000ff007431 */ /* 0x001fc600000001ff */
[----:B------:R0:W-:Y:S01]  /*3720*/  STL [R1+0x2fc], R37 ;  /* 0x0002fc2501007387 */ /* 0x0001e20000100800 */
[----:B-1----:R-:W-:Y:S02]  /*3730*/  MOV R24, R20 ;  /* 0x0000001400187202 */ /* 0x002fe40000000f00 */
[----:B------:R-:W-:Y:S02]  /*3740*/  MOV R25, R21 ;  /* 0x0000001500197202 */ /* 0x000fe40000000f00 */
[----:B------:R-:W-:Y:S01]  /*3750*/  CS2R R20, SRZ ;  /* 0x0000000000147805 */ /* 0x000fe2000001ff00 */
[----:B------:R1:W-:Y:S01]  /*3760*/  STL [R1+0x25c], R23 ;  /* 0x00025c1701007387 */ /* 0x0003e20000100800 */
[----:B0-----:R-:W-:-:S03]  /*3770*/  HFMA2 R37, -RZ, RZ, 0, 0 ;  /* 0x00000000ff257431 */ /* 0x001fc600000001ff */
[----:B------:R0:W-:Y:S01]  /*3780*/  STL.64 [R1+0x118], R10 ;  /* 0x0001180a01007387 */ /* 0x0001e20000100a00 */
[----:B-1----:R-:W-:Y:S02]  /*3790*/  MOV R23, RZ ;  /* 0x000000ff00177202 */ /* 0x002fe40000000f00 */
[----:B0-----:R-:W-:Y:S01]  /*37a0*/  MOV R10, R8 ;  /* 0x00000008000a7202 */ /* 0x001fe20000000f00 */
[----:B------:R-:W-:Y:S01]  /*37b0*/  HFMA2 R8, -RZ, RZ, 0, 0 ;  /* 0x00000000ff087431 */ /* 0x000fe200000001ff */
[----:B------:R-:W-:Y:S02]  /*37c0*/  MOV R11, R9 ;  /* 0x00000009000b7202 */ /* 0x000fe40000000f00 */
[----:B------:R-:W-:Y:S01]  /*37d0*/  MOV R9, RZ ;  /* 0x000000ff00097202 */ /* 0x000fe20000000f00 */
[----:B------:R0:W-:Y:S05]  /*37e0*/  STL.64 [R1+0x120], R14 ;  /* 0x0001200e01007387 */ /* 0x0001ea0000100a00 */
[----:B------:R-:W4:Y:S01]  /*37f0*/  @!P2 LDG.E.64 R8, desc[UR10][R28.64] ;  /* 0x0000000a1c08a981 */ /* 0x000f22000c1e1b00 */
[----:B0-----:R-:W-:-:S02]  /*3800*/  MOV R14, R12 ;  /* 0x0000000c000e7202 */ /* 0x001fc40000000f00 */
[----:B------:R-:W-:Y:S02]  /*3810*/  MOV R15, R13 ;  /* 0x0000000d000f7202 */ /* 0x000fe40000000f00 */
[----:B------:R-:W-:Y:S02]  /*3820*/  CS2R R12, SRZ ;  /* 0x00000000000c7805 */ /* 0x000fe4000001ff00 */
[----:B--2---:R-:W-:Y:S02]  /*3830*/  @!P1 MOV R0, R16 ;  /* 0x0000001000009202 */ /* 0x004fe40000000f00 */
[----:B------:R-:W-:-:S03]  /*3840*/  @!P1 MOV R37, R17 ;  /* 0x0000001100259202 */ /* 0x000fc60000000f00 */
[----:B------:R0:W-:Y:S02]  /*3850*/  STL [R1+0x3a8], R0 ;  /* 0x0003a80001007387 */ /* 0x0001e40000100800 */
[----:B0-----:R-:W-:Y:S01]  /*3860*/  HFMA2 R0, -RZ, RZ, 0, 0 ;  /* 0x00000000ff007431 */ /* 0x001fe200000001ff */
[----:B---3--:R-:W-:Y:S02]  /*3870*/  @!P1 MOV R23, R18 ;  /* 0x0000001200179202 */ /* 0x008fe40000000f00 */
[----:B------:R-:W-:Y:S02]  /*3880*/  @!P1 MOV R0, R19 ;  /* 0x0000001300009202 */ /* 0x000fe40000000f00 */
[----:B------:R-:W-:Y:S01]  /*3890*/  LOP3.LUT P1, RZ, R22, 0x80000, RZ, 0xc0, !PT ;  /* 0x0008000016ff7812 */ /* 0x000fe2000782c0ff */
[----:B------:R0:W2:Y:S02]  /*38a0*/  @!P0 LDG.E.64 R20, desc[UR10][R26.64] ;  /* 0x0000000a1a148981 */ /* 0x0000a4000c1e1b00 */
[----:B0-----:R-:W-:-:S02]  /*38b0*/  MOV R26, R30 ;  /* 0x0000001e001a7202 */ /* 0x001fc40000000f00 */
[----:B------:R-:W-:Y:S02]  /*38c0*/  MOV R27, R31 ;  /* 0x0000001f001b7202 */ /* 0x000fe40000000f00 */
[----:B------:R-:W3:Y:S06]  /*38d0*/  LDL.LU.64 R30, [R1+0x528] ;  /* 0x00052800011e7983 */ /* 0x000eec0000300a00 */
[----:B------:R-:W2:Y:S01]  /*38e0*/  @!P1 LDG.E.64 R12, desc[UR10][R32.64] ;  /* 0x0000000a200c9981 */ /* 0x000ea2000c1e1b00 */
[----:B------:R-:W-:Y:S02]  /*38f0*/  MOV R28, R10 ;  /* 0x0000000a001c7202 */ /* 0x000fe40000000f00 */
[----:B------:R-:W-:Y:S01]  /*3900*/  MOV R29, R11 ;  /* 0x0000000b001d7202 */ /* 0x000fe20000000f00 */
[----:B------:R0:W-:Y:S01]  /*3910*/  STL [R1+0x3c0], R37 ;  /* 0x0003c02501007387 */ /* 0x0001e20000100800 */
[----:B------:R-:W-:Y:S01]  /*3920*/  CS2R R10, SRZ ;  /* 0x00000000000a7805 */ /* 0x000fe2000001ff00 */
[----:B0-----:R-:W-:-:S02]  /*3930*/  HFMA2 R37, -RZ, RZ, 0, 0 ;  /* 0x00000000ff257431 */ /* 0x001fc400000001ff */
[----:B------:R0:W-:Y:S01]  /*3940*/  STL [R1+0x260], R0 ;  /* 0x0002600001007387 */ /* 0x0001e20000100800 */
[----:B----4-:R-:W-:-:S05]  /*3950*/  @!P0 MOV R37, R7 ;  /* 0x0000000700258202 */ /* 0x010fca0000000f00 */
[----:B------:R1:W-:Y:S01]  /*3960*/  STL [R1+0x3e0], R37 ;  /* 0x0003e02501007387 */ /* 0x0003e20000100800 */
[----:B0-----:R-:W-:Y:S01]  /*3970*/  HFMA2 R0, -RZ, RZ, 0, 0 ;  /* 0x00000000ff007431 */ /* 0x001fe200000001ff */
[----:B------:R-:W-:Y:S02]  /*3980*/  @!P0 MOV R0, R6 ;  /* 0x0000000600008202 */ /* 0x000fe40000000f00 */
[----:B------:R0:W-:Y:S01]  /*3990*/  STL.64 [R1+0x28], R16 ;  /* 0x0000281001007387 */ /* 0x0001e20000100a00 */
[----:B-1----:R-:W-:-:S03]  /*39a0*/  HFMA2 R37, -RZ, RZ, 0, 0 ;  /* 0x00000000ff257431 */ /* 0x002fc600000001ff */
[----:B------:R1:W-:Y:S04]  /*39b0*/  STL [R1+0x3c4], R0 ;  /* 0x0003c40001007387 */ /* 0x0003e80000100800 */
[----:B0-----:R-:W4:Y:S01]  /*39c0*/  LDL.LU.64 R16, [R1+0x318] ;  /* 0x0003180001107983 */ /* 0x001f220000300a00 */
[----:B-1----:R-:W-:Y:S01]  /*39d0*/  HFMA2 R0, -RZ, RZ, 0, 0 ;  /* 0x00000000ff007431 */ /* 0x002fe200000001ff */
[----:B------:R-:W-:-:S05]  /*39e0*/  @!P2 MOV R37, R9 ;  /* 0x000000090025a202 */ /* 0x000fca0000000f00 */
[----:B------:R0:W-:Y:S02]  /*39f0*/  STL [R1+0x400], R37 ;  /* 0x0004002501007387 */ /* 0x0001e40000100800 */
[----:B0-----:R-:W-:Y:S02]  /*3a00*/  HFMA2 R37, -RZ, RZ, 0, 0 ;  /* 0x00000000ff257431 */ /* 0x001fe400000001ff */
[----:B------:R-:W-:Y:S04]  /*3a10*/  STL.64 [R1+0x500], R8 ;  /* 0x0005000801007387 */ /* 0x000fe80000100a00 */
[----:B---3--:R0:W3:Y:S01]  /*3a20*/  @!P2 LDG.E.64 R10, desc[UR10][R30.64] ;  /* 0x0000000a1e0aa981 */ /* 0x0080e2000c1e1b00 */
[----:B--2---:R-:W-:Y:S02]  /*3a30*/  @!P1 MOV R37, R13 ;  /* 0x0000000d00259202 */ /* 0x004fe40000000f00 */
[----:B------:R-:W-:-:S03]  /*3a40*/  @!P0 MOV R0, R21 ;  /* 0x0000001500008202 */ /* 0x000fc60000000f00 */
[----:B------:R1:W-:Y:S04]  /*3a50*/  STL [R1+0x410], R37 ;  /* 0x0004102501007387 */ /* 0x0003e80000100800 */
[----:B------:R2:W-:Y:S04]  /*3a60*/  STL [R1+0x2d0], R0 ;  /* 0x0002d00001007387 */ /* 0x0005e80000100800 */
[----:B-1----:R-:W3:Y:S01]  /*3a70*/  LDL.LU R37, [R1+0x508] ;  /* 0x0005080001257983 */ /* 0x002ee20000300800 */
[----:B--2---:R-:W-:Y:S01]  /*3a80*/  HFMA2 R0, -RZ, RZ, 0, 0 ;  /* 0x00000000ff007431 */ /* 0x004fe200000001ff */
[----:B------:R-:W-:-:S02]  /*3a90*/  @!P2 MOV R0, R8 ;  /* 0x000000080000a202 */ /* 0x000fc40000000f00 */
[----:B------:R-:W2:Y:S04]  /*3aa0*/  LDL.LU.64 R8, [R1+0x308] ;  /* 0x0003080001087983 */ /* 0x000ea80000300a00 */
[----:B------:R1:W-:Y:S04]  /*3ab0*/  STL [R1+0x3e4], R0 ;  /* 0x0003e40001007387 */ /* 0x0003e80000100800 */
[----:B------:R0:W-:Y:S01]  /*3ac0*/  STL [R1+0x2a8], R23 ;  /* 0x0002a81701007387 */ /* 0x0001e20000100800 */
[----:B-1----:R-:W-:Y:S01]  /*3ad0*/  HFMA2 R0, -RZ, RZ, 0, 0 ;  /* 0x00000000ff007431 */ /* 0x002fe200000001ff */
[----:B0-----:R-:W-:-:S02]  /*3ae0*/  MOV R23, RZ ;  /* 0x000000ff00177202 */ /* 0x001fc40000000f00 */
[----:B------:R-:W-:Y:S02]  /*3af0*/  @!P0 MOV R23, R20 ;  /* 0x0000001400178202 */ /* 0x000fe40000000f00 */
[----:B------:R-:W-:Y:S01]  /*3b00*/  LOP3.LUT P0, RZ, R22, 0x40000, RZ, 0xc0, !PT ;  /* 0x0004000016ff7812 */ /* 0x000fe2000780c0ff */
[----:B------:R4:W-:Y:S04]  /*3b10*/  STL.64 [R1+0x4f8], R12 ;  /* 0x0004f80c01007387 */ /* 0x0009e80000100a00 */
[----:B------:R0:W-:Y:S01]  /*3b20*/  STL.64 [R1+0x128], R18 ;  /* 0x0001281201007387 */ /* 0x0001e20000100a00 */
[----:B----4-:R-:W-:Y:S02]  /*3b30*/  MOV R13, R17 ;  /* 0x00000011000d7202 */ /* 0x010fe40000000f00 */
[----:B0-----:R-:W-:-:S02]  /*3b40*/  CS2R R18, SRZ ;  /* 0x0000000000127805 */ /* 0x001fc4000001ff00 */
[----:B------:R-:W-:Y:S02]  /*3b50*/  MOV R30, R34 ;  /* 0x00000022001e7202 */ /* 0x000fe40000000f00 */
[----:B------:R-:W-:Y:S02]  /*3b60*/  MOV R31, R35 ;  /* 0x00000023001f7202 */ /* 0x000fe40000000f00 */
[----:B------:R-:W4:Y:S01]  /*3b70*/  LDL.LU.64 R34, [R1+0x518] ;  /* 0x0005180001227983 */ /* 0x000f220000300a00 */
[----:B---3--:R-:W-:-:S05]  /*3b80*/  @!P2 MOV R0, R11 ;  /* 0x0000000b0000a202 */ /* 0x008fca0000000f00 */
[----:B------:R0:W-:Y:S02]  /*3b90*/  STL [R1+0x2e0], R0 ;  /* 0x0002e00001007387 */ /* 0x0001e40000100800 */
[----:B0-----:R-:W-:Y:S01]  /*3ba0*/  HFMA2 R0, -RZ, RZ, 0, 0 ;  /* 0x00000000ff007431 */ /* 0x001fe200000001ff */
[----:B------:R-:W-:Y:S02]  /*3bb0*/  @!P1 MOV R0, R12 ;  /* 0x0000000c00009202 */ /* 0x000fe40000000f00 */
[----:B------:R-:W-:Y:S02]  /*3bc0*/  MOV R12, R16 ;  /* 0x00000010000c7202 */ /* 0x000fe40000000f00 */
[----:B------:R-:W-:-:S06]  /*3bd0*/  CS2R R16, SRZ ;  /* 0x0000000000107805 */ /* 0x000fcc000001ff00 */
[----:B------:R-:W3:Y:S04]  /*3be0*/  @!P0 LDG.E.64 R16, desc[UR10][R36.64] ;  /* 0x0000000a24108981 */ /* 0x000ee8000c1e1b00 */
[----:B--2---:R-:W2:Y:S04]  /*3bf0*/  @!P0 LDG.E.64 R18, desc[UR10][R8.64] ;  /* 0x0000000a08128981 */ /* 0x004ea8000c1e1b00 */
[----:B------:R-:W3:Y:S04]  /*3c00*/  LDL.LU.64 R36, [R1+0x340] ;  /* 0x0003400001247983 */ /* 0x000ee80000300a00 */
[----:B------:R-:W2:Y:S04]  /*3c10*/  LDL.LU.64 R8, [R1+0x408] ;  /* 0x0004080001087983 */ /* 0x000ea80000300a00 */
[----:B------:R0:W-:Y:S02]  /*3c20*/  STL [R1+0x2c0], R23 ;  /* 0x0002c01701007387 */ /* 0x0001e40000100800 */
[----:B0-----:R-:W-:-:S02]  /*3c30*/  MOV R23, RZ ;  /* 0x000000ff00177202 */ /* 0x001fc40000000f00 */
[----:B------:R-:W-:Y:S02]  /*3c40*/  @!P2 MOV R23, R10 ;  /* 0x0000000a0017a202 */ /* 0x000fe40000000f00 */
[----:B------:R-:W-:Y:S01]  /*3c50*/  LOP3.LUT P2, RZ, R22, 0x20000, RZ, 0xc0, !PT ;  /* 0x0002000016ff7812 */ /* 0x000fe2000784c0ff */
[----:B------:R0:W-:Y:S01]  /*3c60*/  STL.64 [R1+0x130], R20 ;  /* 0x0001301401007387 */ /* 0x0001e20000100a00 */
[----:B------:R-:W-:Y:S02]  /*3c70*/  MOV R32, R14 ;  /* 0x0000000e00207202 */ /* 0x000fe40000000f00 */
[----:B------:R-:W-:Y:S02]  /*3c80*/  MOV R33, R15 ;  /* 0x0000000f00217202 */ /* 0x000fe40000000f00 */
[----:B0-----:R-:W-:Y:S02]  /*3c90*/  CS2R R20, SRZ ;  /* 0x0000000000147805 */ /* 0x001fe4000001ff00 */
[----:B------:R-:W-:-:S06]  /*3ca0*/  CS2R R14, SRZ ;  /* 0x00000000000e7805 */ /* 0x000fcc000001ff00 */
[----:B----4-:R-:W4:Y:S04]  /*3cb0*/  @!P1 LDG.E.64 R14, desc[UR10][R34.64] ;  /* 0x0000000a220e9981 */ /* 0x010f28000c1e1b00 */
[----:B------:R0:W-:Y:S04]  /*3cc0*/  STL.64 [R1+0x30], R6 ;  /* 0x0000300601007387 */ /* 0x0001e80000100a00 */
[----:B------:R1:W-:Y:S04]  /*3cd0*/  STL.64 [R1+0x138], R10 ;  /* 0x0001380a01007387 */ /* 0x0003e80000100a00 */
[----:B------:R-:W4:Y:S01]  /*3ce0*/  LDL.LU.64 R34, [R1+0x338] ;  /* 0x0003380001227983 */ /* 0x000f220000300a00 */
[----:B0-----:R-:W-:-:S03]  /*3cf0*/  CS2R R6, SRZ ;  /* 0x0000000000067805 */ /* 0x001fc6000001ff00 */
[----:B-1----:R-:W4:Y:S04]  /*3d00*/  LDL.LU.64 R10, [R1+0x3f0] ;  /* 0x0003f000010a7983 */ /* 0x002f280000300a00 */
[----:B---3--:R0:W3:Y:S02]  /*3d10*/  @!P2 LDG.E.64 R20, desc[UR10][R36.64] ;  /* 0x0000000a2414a981 */ /* 0x0080e4000c1e1b00 */
[----:B0-----:R-:W-:Y:S02]  /*3d20*/  MOV R36, R24 ;  /* 0x0000001800247202 */ /* 0x001fe40000000f00 */
[----:B------:R-:W-:Y:S02]  /*3d30*/  MOV R37, R25 ;  /* 0x0000001900257202 */ /* 0x000fe40000000f00 */
[----:B------:R-:W-:-:S06]  /*3d40*/  CS2R R24, SRZ ;  /* 0x0000000000187805 */ /* 0x000fcc000001ff00 */
[----:B--2---:R0:W2:Y:S04]  /*3d50*/  @!P2 LDG.E.64 R24, desc[UR10][R8.64] ;  /* 0x0000000a0818a981 */ /* 0x0040a8000c1e1b00 */
[----:B------:R-:W3:Y:S01]  /*3d60*/  LDL.LU.64 R8, [R1+0x500] ;  /* 0x0005000001087983 */ /* 0x000ee20000300a00 */
[----:B------:R-:W-:Y:S02]  /*3d70*/  @!P0 MOV R7, R17 ;  /* 0x0000001100078202 */ /* 0x000fe40000000f00 */
[----:B------:R-:W-:-:S03]  /*3d80*/  @!P0 MOV R6, R18 ;  /* 0x0000001200068202 */ /* 0x000fc60000000f00 */
[----:B------:R1:W-:Y:S04]  /*3d90*/  STL [R1+0x418], R7 ;  /* 0x0004180701007387 */ /* 0x0003e80000100800 */
[----:B------:R0:W-:Y:S01]  /*3da0*/  STL [R1+0x308], R6 ;  /* 0x0003080601007387 */ /* 0x0001e20000100800 */
[----:B-1----:R-:W-:Y:S02]  /*3db0*/  MOV R7, R13 ;  /* 0x0000000d00077202 */ /* 0x002fe40000000f00 */
[----:B0-----:R-:W-:Y:S02]  /*3dc0*/  MOV R6, R12 ;  /* 0x0000000c00067202 */ /* 0x001fe40000000f00 */
[----:B------:R-:W2:Y:S04]  /*3dd0*/  LDL.LU.64 R12, [R1+0x3f8] ;  /* 0x0003f800010c7983 */ /* 0x000ea80000300a00 */
[----:B------:R0:W-:Y:S04]  /*3de0*/  STL [R1+0x2c4], R23 ;  /* 0x0002c41701007387 */ /* 0x0001e80000100800 */
[----:B------:R1:W-:Y:S01]  /*3df0*/  STL [R1+0x404], R0 ;  /* 0x0004040001007387 */ /* 0x0003e20000100800 */
[----:B0-----:R-:W-:-:S02]  /*3e00*/  MOV R23, RZ ;  /* 0x000000ff00177202 */ /* 0x001fc40000000f00 */
[----:B----4-:R-:W-:Y:S01]  /*3e10*/  @!P1 MOV R23, R14 ;  /* 0x0000000e00179202 */ /* 0x010fe20000000f00 */
[----:B-1----:R-:W-:Y:S01]  /*3e20*/  HFMA2 R0, -RZ, RZ, 0, 0 ;  /* 0x00000000ff007431 */ /* 0x002fe200000001ff */
[----:B------:R-:W-:Y:S02]  /*3e30*/  @!P1 MOV R0, R15 ;  /* 0x0000000f00009202 */ /* 0x000fe40000000f00 */
[----:B------:R-:W-:Y:S01]  /*3e40*/  LOP3.LUT P1, RZ, R22, 0x10000, RZ, 0xc0, !PT ;  /* 0x0001000016ff7812 */ /* 0x000fe2000782c0ff */
[----:B---3--:R0:W-:Y:S02]  /*3e50*/  STL.64 [R1+0x38], R8 ;  /* 0x0000380801007387 */ /* 0x0081e40000100a00 */
[----:B0-----:R-:W-:Y:S02]  /*3e60*/  CS2R R8, SRZ ;  /* 0x0000000000087805 */ /* 0x001fe4000001ff00 */
[----:B------:R-:W-:Y:S02]  /*3e70*/  @!P2 MOV R9, R21 ;  /* 0x000000150009a202 */ /* 0x000fe40000000f00 */
[----:B--2---:R-:W-:-:S03]  /*3e80*/  @!P2 MOV R8, R24 ;  /* 0x000000180008a202 */ /* 0x004fc60000000f00 */
[----:B------:R-:W-:Y:S04]  /*3e90*/  STL [R1+0x40c], R9 ;  /* 0x00040c0901007387 */ /* 0x000fe80000100800 */
[----:B------:R0:W-:Y:S02]  /*3ea0*/  STL [R1+0x328], R8 ;  /* 0x0003280801007387 */ /* 0x0001e40000100800 */
[----:B0-----:R-:W-:-:S06]  /*3eb0*/  CS2R R8, SRZ ;  /* 0x0000000000087805 */ /* 0x001fcc000001ff00 */
[----:B------:R0:W2:Y:S02]  /*3ec0*/  @!P1 LDG.E.64 R8, desc[UR10][R10.64] ;  /* 0x0000000a0a089981 */ /* 0x0000a4000c1e1b00 */
[----:B0-----:R-:W-:Y:S02]  /*3ed0*/  MOV R10, R34 ;  /* 0x00000022000a7202 */ /* 0x001fe40000000f00 */
[----:B------:R-:W-:Y:S02]  /*3ee0*/  MOV R11, R35 ;  /* 0x00000023000b7202 */ /* 0x000fe40000000f00 */
[----:B------:R-:W-:Y:S02]  /*3ef0*/  MOV R34, R26 ;  /* 0x0000001a00227202 */ /* 0x000fe40000000f00 */
[----:B------:R-:W-:Y:S02]  /*3f00*/  MOV R35, R27 ;  /* 0x0000001b00237202 */ /* 0x000fe40000000f00 */
[----:B------:R-:W-:-:S06]  /*3f10*/  CS2R R26, SRZ ;  /* 0x00000000001a7805 */ /* 0x000fcc000001ff00 */
[----:B------:R-:W3:Y:S04]  /*3f20*/  @!P1 LDG.E.64 R26, desc[UR10][R12.64] ;  /* 0x0000000a0c1a9981 */ /* 0x000ee8000c1e1b00 */
[----:B------:R-:W4:Y:S04]  /*3f30*/  LDL.LU.64 R12, [R1+0x4f8] ;  /* 0x0004f800010c7983 */ /* 0x000f280000300a00 */
[----:B------:R0:W-:Y:S02]  /*3f40*/  STL [R1+0x2f8], R0 ;  /* 0x0002f80001007387 */ /* 0x0001e40000100800 */
[----:B0-----:R-:W-:Y:S01]  /*3f50*/  HFMA2 R0, -RZ, RZ, 0, 0 ;  /* 0x00000000ff007431 */ /* 0x001fe200000001ff */
[----:B------:R-:W-:-:S05]  /*3f60*/  @!P0 MOV R0, R16 ;  /* 0x0000001000008202 */ /* 0x000fca0000000f00 */
[----:B------:R-:W-:Y:S04]  /*3f70*/  STL [R1+0x414], R0 ;  /* 0x0004140001007387 */ /* 0x000fe80000100800 */
[----:B----4-:R0:W-:Y:S04]  /*3f80*/  STL.64 [R1+0x40], R12 ;  /* 0x0000400c01007387 */ /* 0x0101e80000100a00 */
[----:B0-----:R-:W4:Y:S01]  /*3f90*/  LDL.LU.64 R12, [R1+0x360] ;  /* 0x00036000010c7983 */ /* 0x001f220000300a00 */
[----:B------:R-:W-:Y:S01]  /*3fa0*/  HFMA2 R0, -RZ, RZ, 0, 0 ;  /* 0x00000000ff007431 */ /* 0x000fe200000001ff */
[----:B------:R-:W-:-:S05]  /*3fb0*/  @!P0 MOV R0, R19 ;  /* 0x0000001300008202 */ /* 0x000fca0000000f00 */
[----:B------:R0:W-:Y:S02]  /*3fc0*/  STL [R1+0x30c], R0 ;  /* 0x00030c0001007387 */ /* 0x0001e40000100800 */
[----:B0-----:R-:W-:Y:S01]  /*3fd0*/  HFMA2 R0, -RZ, RZ, 0, 0 ;  /* 0x00000000ff007431 */ /* 0x001fe200000001ff */
[----:B------:R-:W-:-:S05]  /*3fe0*/  @!P2 MOV R0, R20 ;  /* 0x000000140000a202 */ /* 0x000fca0000000f00 */
[----:B------:R0:W-:Y:S01]  /*3ff0*/  STL [R1+0x408], R0 ;  /* 0x0004080001007387 */ /* 0x0001e20000100800 */
[----:B------:R-:W-:-:S03]  /*4000*/  LOP3.LUT P0, RZ, R22, 0x8000, RZ, 0xc0, !PT ;  /* 0x0000800016ff7812 */ /* 0x000fc6000780c0ff */
[----:B------:R1:W-:Y:S01]  /*4010*/  STL [R1+0x2d4], R23 ;  /* 0x0002d41701007387 */ /* 0x0003e20000100800 */
[----:B0-----:R-:W-:Y:S01]  /*4020*/  HFMA2 R0, -RZ, RZ, 0, 0 ;  /* 0x00000000ff007431 */ /* 0x001fe200000001ff */
[----:B------:R-:W-:Y:S02]  /*4030*/  @!P2 MOV R0, R25 ;  /* 0x000000190000a202 */ /* 0x000fe40000000f00 */
[----:B--2---:R0:W-:Y:S01]  /*4040*/  STL.64 [R1+0x4e8], R8 ;  /* 0x0004e80801007387 */ /* 0x0041e20000100a00 */
[----:B-1----:R-:W-:-:S03]  /*4050*/  HFMA2 R23, -RZ, RZ, 0, 0 ;  /* 0x00000000ff177431 */ /* 0x002fc600000001ff */
[----:B------:R1:W-:Y:S01]  /*4060*/  STL [R1+0x340], R0 ;  /* 0x0003400001007387 */ /* 0x0003e20000100800 */
[----:B------:R-:W-:Y:S02]  /*4070*/  @!P1 MOV R23, R9 ;  /* 0x0000000900179202 */ /* 0x000fe40000000f00 */
[----:B0-----:R-:W-:Y:S01]  /*4080*/  MOV R9, R29 ;  /* 0x0000001d00097202 */ /* 0x001fe20000000f00 */
[----:B-1----:R-:W-:Y:S01]  /*4090*/  HFMA2 R0, -RZ, RZ, 0, 0 ;  /* 0x00000000ff007431 */ /* 0x002fe200000001ff */
[----:B------:R-:W-:Y:S02]  /*40a0*/  @!P1 MOV R0, R8 ;  /* 0x0000000800009202 */ /* 0x000fe40000000f00 */
[----:B------:R-:W-:Y:S02]  /*40b0*/  MOV R8, R28 ;  /* 0x0000001c00087202 */ /* 0x000fe40000000f00 */
[----:B------:R-:W-:Y:S01]  /*40c0*/  CS2R R28, SRZ ;  /* 0x00000000001c7805 */ /* 0x000fe2000001ff00 */
[----:B------:R0:W-:Y:S04]  /*40d0*/  STL.64 [R1+0x140], R14 ;  /* 0x0001400e01007387 */ /* 0x0001e80000100a00 */
[----:B0-----:R-:W2:Y:S04]  /*40e0*/  LDL.LU.64 R14, [R1+0x3e8] ;  /* 0x0003e800010e7983 */ /* 0x001ea80000300a00 */
[----:B----4-:R0:W4:Y:S04]  /*40f0*/  @!P0 LDG.E.64 R28, desc[UR10][R12.64] ;  /* 0x0000000a0c1c8981 */ /* 0x010128000c1e1b00 */
[----:B------:R1:W-:Y:S02]  /*4100*/  STL [R1+0x4f0], R18 ;  /* 0x0004f01201007387 */ /* 0x0003e40000100800 */
[----:B-1----:R-:W-:-:S02]  /*4110*/  MOV R18, RZ ;  /* 0x000000ff00127202 */ /* 0x002fc40000000f00 */
[----:B---3--:R-:W-:-:S05]  /*4120*/  @!P1 MOV R18, R26 ;  /* 0x0000001a00129202 */ /* 0x008fca0000000f00 */
[----:B------:R1:W-:Y:S02]  /*4130*/  STL [R1+0x344], R18 ;  /* 0x0003441201007387 */ /* 0x0003e40000100800 */
[----:B-1----:R-:W-:Y:S01]  /*4140*/  HFMA2 R18, -RZ, RZ, 0, 0 ;  /* 0x00000000ff127431 */ /* 0x002fe200000001ff */
[----:B0-----:R-:W-:Y:S02]  /*4150*/  MOV R12, R10 ;  /* 0x0000000a000c7202 */ /* 0x001fe40000000f00 */
[----:B------:R-:W-:Y:S01]  /*4160*/  MOV R13, R11 ;  /* 0x0000000b000d7202 */ /* 0x000fe20000000f00 */
[----:B------:R0:W-:Y:S01]  /*4170*/  STL.64 [R1+0x48], R16 ;  /* 0x0000481001007387 */ /* 0x0001e20000100a00 */
[----:B------:R-:W-:Y:S02]  /*4180*/  MOV R10, R6 ;  /* 0x00000006000a7202 */ /* 0x000fe40000000f00 */
[----:B------:R-:W-:Y:S02]  /*4190*/  MOV R11, R7 ;  /* 0x00000007000b7202 */ /* 0x000fe40000000f00 */
[----:B------:R-:W-:Y:S01]  /*41a0*/  CS2R R6, SRZ ;  /* 0x0000000000067805 */ /* 0x000fe2000001ff00 */
[----:B0-----:R-:W3:Y:S05]  /*41b0*/  LDL.LU.64 R16, [R1+0x3d0] ;  /* 0x0003d00001107983 */ /* 0x001eea0000300a00 */
[----:B--2---:R0:W2:Y:S02]  /*41c0*/  @!P0 LDG.E.64 R6, desc[UR10][R14.64] ;  /* 0x0000000a0e068981 */ /* 0x0040a4000c1e1b00 */
[----:B0-----:R-:W-:-:S02]  /*41d0*/  MOV R14, R8 ;  /* 0x00000008000e7202 */ /* 0x001fc40000000f00 */
[----:B------:R-:W-:Y:S02]  /*41e0*/  MOV R15, R9 ;  /* 0x00000009000f7202 */ /* 0x000fe40000000f00 */
[----:B------:R-:W2:Y:S01]  /*41f0*/  LDL.LU.64 R8, [R1+0x3d8] ;  /* 0x0003d80001087983 */ /* 0x000ea20000300a00 */
[----:B----4-:R-:W-:-:S05]  /*4200*/  @!P0 MOV R18, R29 ;  /* 0x0000001d00128202 */ /* 0x010fca0000000f00 */
[----:B------:R0:W-:Y:S04]  /*4210*/  STL [R1+0x3ec], R18 ;  /* 0x0003ec1201007387 */ /* 0x0001e80000100800 */
[----:B0-----:R-:W4:Y:S01]  /*4220*/  LDL.LU R18, [R1+0x4f0] ;  /* 0x0004f00001127983 */ /* 0x001f220000300800 */
[----:B------:R-:W-:-:S03]  /*4230*/  LOP3.LUT P2, RZ, R22, 0x4000, RZ, 0xc0, !PT ;  /* 0x0000400016ff7812 */ /* 0x000fc6000784c0ff */
[----:B------:R0:W-:Y:S02]  /*4240*/  STL [R1+0x3f0], R0 ;  /* 0x0003f00001007387 */ /* 0x0001e40000100800 */
[----:B0-----:R-:W-:Y:S01]  /*4250*/  HFMA2 R0, -RZ, RZ, 0, 0 ;  /* 0x00000000ff007431 */ /* 0x001fe200000001ff */
[----:B------:R-:W-:Y:S01]  /*4260*/  @!P1 MOV R0, R27 ;  /* 0x0000001b00009202 */ /* 0x000fe20000000f00 */
[----:B------:R-:W-:Y:S04]  /*4270*/  STL.64 [R1+0x4e0], R28 ;  /* 0x0004e01c01007387 */ /* 0x000fe80000100a00 */
[----:B------:R0:W-:Y:S02]  /*4280*/  STL [R1+0x350], R0 ;  /* 0x0003500001007387 */ /* 0x0001e40000100800 */
[----:B0-----:R-:W-:Y:S01]  /*4290*/  HFMA2 R0, -RZ, RZ, 0, 0 ;  /* 0x00000000ff007431 */ /* 0x001fe200000001ff */
[----:B------:R-:W-:-:S02]  /*42a0*/  @!P0 MOV R0, R28 ;  /* 0x0000001c00008202 */ /* 0x000fc40000000f00 */
[----:B------:R-:W2:Y:S04]  /*42b0*/  LDL.LU.64 R28, [R1+0x398] ;  /* 0x00039800011c7983 */ /* 0x000ea80000300a00 */
[----:B----4-:R0:W-:Y:S02]  /*42c0*/  STL.64 [R1+0x148], R18 ;  /* 0x0001481201007387 */ /* 0x0101e40000100a00 */
[----:B0-----:R-:W-:-:S06]  /*42d0*/  CS2R R18, SRZ ;  /* 0x0000000000127805 */ /* 0x001fcc000001ff00 */
[----:B---3--:R0:W3:Y:S02]  /*42e0*/  @!P2 LDG.E.64 R18, desc[UR10][R16.64] ;  /* 0x0000000a1012a981 */ /* 0x0080e4000c1e1b00 */
[----:B0-----:R-:W-:-:S06]  /*42f0*/  CS2R R16, SRZ ;  /* 0x0000000000107805 */ /* 0x001fcc000001ff00 */
[----:B--2---:R-:W2:Y:S04]  /*4300*/  @!P2 LDG.E.64 R16, desc[UR10][R8.64] ;  /* 0x0000000a0810a981 */ /* 0x004ea8000c1e1b00 */
[----:B------:R-:W4:Y:S01]  /*4310*/  LDL.LU.64 R8, [R1+0x3c8] ;  /* 0x0003c80001087983 */ /* 0x000f220000300a00 */
[----:B------:R-:W-:-:S03]  /*4320*/  LOP3.LUT P1, RZ, R22, 0x2000, RZ, 0xc0, !PT ;  /* 0x0000200016ff7812 */ /* 0x000fc6000782c0ff */
[----:B------:R0:W-:Y:S04]  /*4330*/  STL.64 [R1+0x50], R20 ;  /* 0x0000501401007387 */ /* 0x0001e80000100a00 */
[----:B------:R1:W-:Y:S01]  /*4340*/  STL.64 [R1+0x150], R24 ;  /* 0x0001501801007387 */ /* 0x0003e20000100a00 */
[----:B0-----:R-:W-:Y:S02]  /*4350*/  CS2R R20, SRZ ;  /* 0x0000000000147805 */ /* 0x001fe4000001ff00 */
[----:B-1----:R-:W-:Y:S02]  /*4360*/  MOV R24, R12 ;  /* 0x0000000c00187202 */ /* 0x002fe40000000f00 */
[----:B------:R-:W-:Y:S02]  /*4370*/  MOV R25, R13 ;  /* 0x0000000d00197202 */ /* 0x000fe40000000f00 */
[----:B------:R-:W-:-:S02]  /*4380*/  MOV R12, R10 ;  /* 0x0000000a000c7202 */ /* 0x000fc40000000f00 */
[----:B------:R-:W-:Y:S02]  /*4390*/  MOV R13, R11 ;  /* 0x0000000b000d7202 */ /* 0x000fe40000000f00 */
[----:B------:R-:W-:Y:S01]  /*43a0*/  CS2R R10, SRZ ;  /* 0x00000000000a7805 */ /* 0x000fe2000001ff00 */
[----:B------:R0:W-:Y:S04]  /*43b0*/  STL.64 [R1+0x158], R26 ;  /* 0x0001581a01007387 */ /* 0x0001e80000100a00 */
[----:B0-----:R-:W4:Y:S01]  /*43c0*/  LDL.LU.64 R26, [R1+0x250] ;  /* 0x00025000011a7983 */ /* 0x001f220000300a00 */
[----:B---3--:R-:W-:-:S05]  /*43d0*/  @!P2 MOV R21, R19 ;  /* 0x000000130015a202 */ /* 0x008fca0000000f00 */
[----:B------:R-:W-:Y:S01]  /*43e0*/  STL [R1+0x3d4], R21 ;  /* 0x0003d41501007387 */ /* 0x000fe20000100800 */
[----:B--2---:R-:W-:-:S05]  /*43f0*/  @!P2 MOV R20, R16 ;  /* 0x000000100014a202 */ /* 0x004fca0000000f00 */
[----:B------:R0:W-:Y:S04]  /*4400*/  STL [R1+0x378], R20 ;  /* 0x0003781401007387 */ /* 0x0001e80000100800 */
[----:B----4-:R1:W2:Y:S01]  /*4410*/  @!P1 LDG.E.64 R10, desc[UR10][R8.64] ;  /* 0x0000000a080a9981 */ /* 0x0102a2000c1e1b00 */
[----:B0-----:R-:W-:-:S03]  /*4420*/  CS2R R20, SRZ ;  /* 0x0000000000147805 */ /* 0x001fc6000001ff00 */
[----:B------:R-:W3:Y:S04]  /*4430*/  LDL.LU.64 R8, [R1+0x4e8] ;  /* 0x0004e80001087983 */ /* 0x000ee80000300a00 */
[----:B------:R-:W4:Y:S04]  /*4440*/  @!P1 LDG.E.64 R20, desc[UR10][R28.64] ;  /* 0x0000000a1c149981 */ /* 0x000f28000c1e1b00 */
[----:B------:R-:W2:Y:S04]  /*4450*/  LDL.LU.64 R28, [R1+0x3b8] ;  /* 0x0003b800011c7983 */ /* 0x000ea80000300a00 */
[----:B------:R0:W-:Y:S04]  /*4460*/  STL [R1+0x3f4], R23 ;  /* 0x0003f41701007387 */ /* 0x0001e80000100800 */
[----:B------:R1:W-:Y:S01]  /*4470*/  STL [R1+0x3e8], R0 ;  /* 0x0003e80001007387 */ /* 0x0003e20000100800 */
[----:B0-----:R-:W-:-:S02]  /*4480*/  MOV R23, RZ ;  /* 0x000000ff00177202 */ /* 0x001fc40000000f00 */
[----:B------:R-:W-:Y:S01]  /*4490*/  @!P0 MOV R23, R6 ;  /* 0x0000000600178202 */ /* 0x000fe20000000f00 */
[----:B-1----:R-:W-:Y:S01]  /*44a0*/  HFMA2 R0, -RZ, RZ, 0, 0 ;  /* 0x00000000ff007431 */ /* 0x002fe200000001ff */
[----:B------:R-:W-:Y:S02]  /*44b0*/  @!P0 MOV R0, R7 ;  /* 0x0000000700008202 */ /* 0x000fe40000000f00 */
[----:B------:R-:W-:Y:S01]  /*44c0*/  LOP3.LUT P0, RZ, R22, 0x1000, RZ, 0xc0, !PT ;  /* 0x0000100016ff7812 */ /* 0x000fe2000780c0ff */
[----:B------:R0:W-:Y:S04]  /*44d0*/  STL.64 [R1+0x160], R6 ;  /* 0x0001600601007387 */ /* 0x0001e80000100a00 */
[----:B0-----:R-:W2:Y:S04]  /*44e0*/  LDL.LU.64 R6, [R1+0x248] ;  /* 0x0002480001067983 */ /* 0x001ea80000300a00 */
[----:B---3--:R0:W-:Y:S02]  /*44f0*/  STL.64 [R1+0x58], R8 ;  /* 0x0000580801007387 */ /* 0x0081e40000100a00 */
[----:B0-----:R-:W-:-:S02]  /*4500*/  MOV R8, R14 ;  /* 0x0000000e00087202 */ /* 0x001fc40000000f00 */
[----:B------:R-:W-:Y:S02]  /*4510*/  MOV R9, R15 ;  /* 0x0000000f00097202 */ /* 0x000fe40000000f00 */
[----:B------:R-:W-:Y:S02]  /*4520*/  CS2R R14, SRZ ;  /* 0x00000000000e7805 */ /* 0x000fe4000001ff00 */
[----:B----4-:R-:W-:Y:S02]  /*4530*/  @!P1 MOV R15, R21 ;  /* 0x00000015000f9202 */ /* 0x010fe40000000f00 */
[----:B--2---:R-:W-:-:S03]  /*4540*/  @!P1 MOV R14, R10 ;  /* 0x0000000a000e9202 */ /* 0x004fc60000000f00 */
[----:B------:R-:W-:Y:S04]  /*4550*/  STL [R1+0x3cc], R15 ;  /* 0x0003cc0f01007387 */ /* 0x000fe80000100800 */
[----:B------:R0:W-:Y:S02]  /*4560*/  STL [R1+0x398], R14 ;  /* 0x0003980e01007387 */ /* 0x0001e40000100800 */
[----:B0-----:R-:W-:-:S06]  /*4570*/  CS2R R14, SRZ ;  /* 0x00000000000e7805 */ /* 0x001fcc000001ff00 */
[----:B------:R0:W2:Y:S02]  /*4580*/  @!P0 LDG.E.64 R14, desc[UR10][R26.64] ;  /* 0x0000000a1a0e8981 */ /* 0x0000a4000c1e1b00 */
[----:B0-----:R-:W-:Y:S02]  /*4590*/  MOV R26, R12 ;  /* 0x0000000c001a7202 */ /* 0x001fe40000000f00 */
[----:B------:R-:W-:Y:S02]  /*45a0*/  MOV R27, R13 ;  /* 0x0000000d001b7202 */ /* 0x000fe40000000f00 */
[----:B------:R-:W-:-:S06]  /*45b0*/  CS2R R12, SRZ ;  /* 0x00000000000c7805 */ /* 0x000fcc000001ff00 */
[----:B------:R0:W3:Y:S04]  /*45c0*/  @!P0 LDG.E.64 R12, desc[UR10][R28.64] ;  /* 0x0000000a1c0c8981 */ /* 0x0000e8000c1e1b00 */
[----:B------:R-:W4:Y:S04]  /*45d0*/  LDL.LU.64 R28, [R1+0x4e0] ;  /* 0x0004e000011c7983 */ /* 0x000f280000300a00 */
[----:B------:R1:W-:Y:S02]  /*45e0*/  STL [R1+0x364], R0 ;  /* 0x0003640001007387 */ /* 0x0003e40000100800 */
[----:B-1----:R-:W-:Y:S01]  /*45f0*/  HFMA2 R0, -RZ, RZ, 0, 0 ;  /* 0x00000000ff007431 */ /* 0x002fe200000001ff */
[----:B------:R-:W-:-:S05]  /*4600*/  @!P2 MOV R0, R18 ;  /* 0x000000120000a202 */ /* 0x000fca0000000f00 */
[----:B------:R1:W-:Y:S02]  /*4610*/  STL [R1+0x3d0], R0 ;  /* 0x0003d00001007387 */ /* 0x0003e40000100800 */
[----:B-1----:R-:W-:Y:S01]  /*4620*/  HFMA2 R0, -RZ, RZ, 0, 0 ;  /* 0x00000000ff007431 */ /* 0x002fe200000001ff */
[----:B------:R-:W-:-:S05]  /*4630*/  @!P2 MOV R0, R17 ;  /* 0x000000110000a202 */ /* 0x000fca0000000f00 */
[----:B------:R1:W-:Y:S02]  /*4640*/  STL [R1+0x388], R0 ;  /* 0x0003880001007387 */ /* 0x0003e40000100800 */
[----:B-1----:R-:W-:Y:S01]  /*4650*/  HFMA2 R0, -RZ, RZ, 0, 0 ;  /* 0x00000000ff007431 */ /* 0x002fe200000001ff */
[----:B------:R-:W-:-:S05]  /*4660*/  @!P1 MOV R0, R20 ;  /* 0x0000001400009202 */ /* 0x000fca0000000f00 */
[----:B------:R1:W-:Y:S01]  /*4670*/  STL [R1+0x3c8], R0 ;  /* 0x0003c80001007387 */ /* 0x0003e20000100800 */
[----:B------:R-:W-:Y:S01]  /*4680*/  LOP3.LUT P2, RZ, R22, 0x800, RZ, 0xc0, !PT ;  /* 0x0000080016ff7812 */ /* 0x000fe2000784c0ff */
[----:B-1----:R-:W-:Y:S01]  /*4690*/  HFMA2 R0, -RZ, RZ, 0, 0 ;  /* 0x00000000ff007431 */ /* 0x002fe200000001ff */
[----:B------:R-:W-:-:S05]  /*46a0*/  @!P1 MOV R0, R11 ;  /* 0x0000000b00009202 */ /* 0x000fca0000000f00 */
[----:B------:R1:W-:Y:S02]  /*46b0*/  STL [R1+0x39c], R0 ;  /* 0x00039c0001007387 */ /* 0x0003e40000100800 */
[----:B-1----:R-:W-:Y:S01]  /*46c0*/  HFMA2 R0, -RZ, RZ, 0, 0 ;  /* 0x00000000ff007431 */ /* 0x002fe200000001ff */
[----:B--2---:R-:W-:Y:S01]  /*46d0*/  @!P0 MOV R0, R14 ;  /* 0x0000000e00008202 */ /* 0x004fe20000000f00 */
[----:B------:R-:W-:Y:S04]  /*46e0*/  STL.64 [R1+0x4d8], R14 ;  /* 0x0004d80e01007387 */ /* 0x000fe80000100a00 */
[----:B----4-:R0:W-:Y:S02]  /*46f0*/  STL.64 [R1+0x60], R28 ;  /* 0x0000601c01007387 */ /* 0x0101e40000100a00 */
[----:B0-----:R-:W-:-:S02]  /*4700*/  MOV R28, R8 ;  /* 0x00000008001c7202 */ /* 0x001fc40000000f00 */
[----:B------:R-:W-:Y:S02]  /*4710*/  MOV R29, R9 ;  /* 0x00000009001d7202 */ /* 0x000fe40000000f00 */
[----:B------:R-:W-:Y:S02]  /*4720*/  CS2R R8, SRZ ;  /* 0x0000000000087805 */ /* 0x000fe4000001ff00 */
[----:B------:R-:W-:Y:S02]  /*4730*/  @!P0 MOV R9, R15 ;  /* 0x0000000f00098202 */ /* 0x000fe40000000f00 */
[----:B---3--:R-:W-:Y:S01]  /*4740*/  @!P0 MOV R8, R12 ;  /* 0x0000000c00088202 */ /* 0x008fe20000000f00 */
[----:B------:R-:W2:Y:S04]  /*4750*/  LDL.LU.64 R14, [R1+0x3b0] ;  /* 0x0003b000010e7983 */ /* 0x000ea80000300a00 */
[----:B------:R-:W-:Y:S04]  /*4760*/  STL [R1+0x3bc], R9 ;  /* 0x0003bc0901007387 */ /* 0x000fe80000100800 */
[----:B------:R0:W-:Y:S02]  /*4770*/  STL [R1+0x254], R8 ;  /* 0x0002540801007387 */ /* 0x0001e40000100800 */
[----:B0-----:R-:W-:-:S06]  /*4780*/  CS2R R8, SRZ ;  /* 0x0000000000087805 */ /* 0x001fcc000001ff00 */
[----:B------:R0:W3:Y:S02]  /*4790*/  @!P2 LDG.E.64 R8, desc[UR10][R6.64] ;  /* 0x0000000a0608a981 */ /* 0x0000e4000c1e1b00 */
[----:B0-----:R-:W-:Y:S02]  /*47a0*/  CS2R R6, SRZ ;  /* 0x0000000000067805 */ /* 0x001fe4000001ff00 */
[----:B------:R0:W-:Y:S04]  /*47b0*/  STL [R1+0x3b8], R0 ;  /* 0x0003b80001007387 */ /* 0x0001e80000100800 */
[----:B------:R1:W-:Y:S01]  /*47c0*/  STL.64 [R1+0x68], R18 ;  /* 0x0000681201007387 */ /* 0x0003e20000100a00 */
[----:B0-----:R-:W-:Y:S01]  /*47d0*/  HFMA2 R0, -RZ, RZ, 0, 0 ;  /* 0x00000000ff007431 */ /* 0x001fe200000001ff */
[----:B------:R-:W-:-:S05]  /*47e0*/  @!P0 MOV R0, R13 ;  /* 0x0000000d00008202 */ /* 0x000fca0000000f00 */
[----:B------:R0:W-:Y:S01]  /*47f0*/  STL [R1+0x3ac], R0 ;  /* 0x0003ac0001007387 */ /* 0x0001e20000100800 */
[----:B-1----:R-:W-:Y:S01]  /*4800*/  CS2R R18, SRZ ;  /* 0x0000000000127805 */ /* 0x002fe2000001ff00 */
[----:B0-----:R-:W-:Y:S02]  /*4810*/  HFMA2 R0, -RZ, RZ, 0, 0 ;  /* 0x00000000ff007431 */ /* 0x001fe400000001ff */
[----:B--2---:R-:W2:Y:S04]  /*4820*/  @!P2 LDG.E.64 R6, desc[UR10][R14.64] ;  /* 0x0000000a0e06a981 */ /* 0x004ea8000c1e1b00 */
[----:B------:R-:W4:Y:S01]  /*4830*/  LDL.LU.64 R14, [R1+0x3a0] ;  /* 0x0003a000010e7983 */ /* 0x000f220000300a00 */
[----:B---3--:R-:W-:-:S03]  /*4840*/  @!P2 MOV R0, R8 ;  /* 0x000000080000a202 */ /* 0x008fc60000000f00 */
[----:B------:R0:W-:Y:S01]  /*4850*/  STL.64 [R1+0x4d0], R8 ;  /* 0x0004d00801007387 */ /* 0x0001e20000100a00 */
[----:B------:R-:W-:-:S03]  /*4860*/  @!P2 MOV R19, R9 ;  /* 0x000000090013a202 */ /* 0x000fc60000000f00 */
[----:B0-----:R-:W3:Y:S01]  /*4870*/  LDL.LU.64 R8, [R1+0x240] ;  /* 0x0002400001087983 */ /* 0x001ee20000300a00 */
[----:B------:R-:W-:-:S03]  /*4880*/  LOP3.LUT P1, RZ, R22, 0x400, RZ, 0xc0, !PT ;  /* 0x0000040016ff7812 */ /* 0x000fc6000782c0ff */
[----:B------:R-:W-:Y:S04]  /*4890*/  STL [R1+0x3b4], R19 ;  /* 0x0003b41301007387 */ /* 0x000fe80000100800 */
[----:B------:R0:W-:Y:S02]  /*48a0*/  STL.64 [R1+0x168], R16 ;  /* 0x0001681001007387 */ /* 0x0001e40000100a00 */
[----:B0-----:R-:W-:Y:S02]  /*48b0*/  CS2R R16, SRZ ;  /* 0x0000000000107805 */ /* 0x001fe4000001ff00 */
[----:B--2---:R-:W-:-:S05]  /*48c0*/  @!P2 MOV R18, R6 ;  /* 0x000000060012a202 */ /* 0x004fca0000000f00 */
[----:B------:R0:W-:Y:S04]  /*48d0*/  STL [R1+0x250], R18 ;  /* 0x0002501201007387 */ /* 0x0001e80000100800 */
[----:B----4-:R-:W2:Y:S01]  /*48e0*/  @!P1 LDG.E.64 R16, desc[UR10][R14.64] ;  /* 0x0000000a0e109981 */ /* 0x010ea2000c1e1b00 */
[----:B0-----:R-:W-:-:S03]  /*48f0*/  CS2R R18, SRZ ;  /* 0x0000000000127805 */ /* 0x001fc6000001ff00 */
[----:B------:R-:W4:Y:S04]  /*4900*/  LDL.LU.64 R14, [R1+0x390] ;  /* 0x00039000010e7983 */ /* 0x000f280000300a00 */
[----:B---3--:R-:W3:Y:S04]  /*4910*/  @!P1 LDG.E.64 R18, desc[UR10][R8.64] ;  /* 0x0000000a08129981 */ /* 0x008ee8000c1e1b00 */
[----:B------:R-:W3:Y:S01]  /*4920*/  LDL.LU.64 R8, [R1+0x230] ;  /* 0x0002300001087983 */ /* 0x000ee20000300a00 */
[----:B------:R-:W-:-:S03]  /*4930*/  LOP3.LUT P0, RZ, R22, 0x200, RZ, 0xc0, !PT ;  /* 0x0000020016ff7812 */ /* 0x000fc6000780c0ff */
[----:B------:R0:W-:Y:S04]  /*4940*/  STL.64 [R1+0x70], R20 ;  /* 0x0000701401007387 */ /* 0x0001e80000100a00 */
[----:B------:R1:W-:Y:S01]  /*4950*/  STL.64 [R1+0x170], R10 ;  /* 0x0001700a01007387 */ /* 0x0003e20000100a00 */
[----:B0-----:R-:W-:Y:S02]  /*4960*/  CS2R R20, SRZ ;  /* 0x0000000000147805 */ /* 0x001fe4000001ff00 */
[----:B-1----:R-:W-:Y:S01]  /*4970*/  CS2R R10, SRZ ;  /* 0x00000000000a7805 */ /* 0x002fe2000001ff00 */
[----:B------:R0:W-:Y:S04]  /*4980*/  STL.64 [R1+0x178], R12 ;  /* 0x0001780c01007387 */ /* 0x0001e80000100a00 */
[----:B0-----:R-:W3:Y:S01]  /*4990*/  LDL.LU.64 R12, [R1+0x228] ;  /* 0x00022800010c7983 */ /* 0x001ee20000300a00 */
[----:B--2---:R-:W-:-:S05]  /*49a0*/  @!P1 MOV R20, R16 ;  /* 0x0000001000149202 */ /* 0x004fca0000000f00 */
[----:B------:R-:W-:Y:S04]  /*49b0*/  STL [R1+0x248], R20 ;  /* 0x0002481401007387 */ /* 0x000fe80000100800 */
[----:B----4-:R0:W2:Y:S04]  /*49c0*/  @!P0 LDG.E.64 R10, desc[UR10][R14.64] ;  /* 0x0000000a0e0a8981 */ /* 0x0100a8000c1e1b00 */
[----:B------:R-:W4:Y:S01]  /*49d0*/  LDL.LU.64 R14, [R1+0x4d8] ;  /* 0x0004d800010e7983 */ /* 0x000f220000300a00 */
[----:B---3--:R-:W-:-:S05]  /*49e0*/  @!P1 MOV R21, R19 ;  /* 0x0000001300159202 */ /* 0x008fca0000000f00 */
[----:B------:R1:W-:Y:S02]  /*49f0*/  STL [R1+0x3a4], R21 ;  /* 0x0003a41501007387 */ /* 0x0003e40000100800 */
[----:B-1----:R-:W-:-:S06]  /*4a00*/  CS2R R20, SRZ ;  /* 0x0000000000147805 */ /* 0x002fcc000001ff00 */
[----:B------:R-:W3:Y:S04]  /*4a10*/  @!P0 LDG.E.64 R20, desc[UR10][R8.64] ;  /* 0x0000000a08148981 */ /* 0x000ee8000c1e1b00 */
[----:B------:R-:W3:Y:S04]  /*4a20*/  LDL.LU.64 R8, [R1+0x380] ;  /* 0x0003800001087983 */ /* 0x000ee80000300a00 */
[----:B------:R1:W-:Y:S02]  /*4a30*/  STL [R1+0x3b0], R0 ;  /* 0x0003b00001007387 */ /* 0x0003e40000100800 */
[----:B-1----:R-:W-:Y:S01]  /*4a40*/  HFMA2 R0, -RZ, RZ, 0, 0 ;  /* 0x00000000ff007431 */ /* 0x002fe200000001ff */
[----:B------:R-:W-:-:S02]  /*4a50*/  @!P2 MOV R0, R7 ;  /* 0x000000070000a202 */ /* 0x000fc40000000f00 */
[----:B------:R-:W-:Y:S01]  /*4a60*/  LOP3.LUT P2, RZ, R22, 0x100, RZ, 0xc0, !PT ;  /* 0x0000010016ff7812 */ /* 0x000fe2000784c0ff */
[----:B------:R1:W-:Y:S04]  /*4a70*/  STL.64 [R1+0x180], R6 ;  /* 0x0001800601007387 */ /* 0x0003e80000100a00 */
[----:B-1----:R-:W3:Y:S04]  /*4a80*/  LDL.LU.64 R6, [R1+0x220] ;  /* 0x0002200001067983 */ /* 0x002ee80000300a00 */
[----:B----4-:R0:W-:Y:S02]  /*4a90*/  STL.64 [R1+0x78], R14 ;  /* 0x0000780e01007387 */ /* 0x0101e40000100a00 */
[----:B0-----:R-:W-:-:S02]  /*4aa0*/  CS2R R14, SRZ ;  /* 0x00000000000e7805 */ /* 0x001fc4000001ff00 */
[----:B--2---:R-:W-:-:S05]  /*4ab0*/  @!P0 MOV R14, R10 ;  /* 0x0000000a000e8202 */ /* 0x004fca0000000f00 */
[----:B------:R-:W-:Y:S01]  /*4ac0*/  STL [R1+0x240], R14 ;  /* 0x0002400e01007387 */ /* 0x000fe20000100800 */
[----:B---3--:R-:W-:-:S05]  /*4ad0*/  @!P0 MOV R15, R21 ;  /* 0x00000015000f8202 */ /* 0x008fca0000000f00 */
[----:B------:R0:W-:Y:S02]  /*4ae0*/  STL [R1+0x394], R15 ;  /* 0x0003940f01007387 */ /* 0x0001e40000100800 */
[----:B0-----:R-:W-:-:S06]  /*4af0*/  CS2R R14, SRZ ;  /* 0x00000000000e7805 */ /* 0x001fcc000001ff00 */
[----:B------:R0:W2:Y:S02]  /*4b00*/  @!P2 LDG.E.64 R14, desc[UR10][R12.64] ;  /* 0x0000000a0c0ea981 */ /* 0x0000a4000c1e1b00 */
[----:B0-----:R-:W-:-:S06]  /*4b10*/  CS2R R12, SRZ ;  /* 0x00000000000c7805 */ /* 0x001fcc000001ff00 */
[----:B------:R0:W3:Y:S04]  /*4b20*/  @!P2 LDG.E.64 R12, desc[UR10][R8.64] ;  /* 0x0000000a080ca981 */ /* 0x0000e8000c1e1b00 */
[----:B------:R-:W4:Y:S04]  /*4b30*/  LDL.LU.64 R8, [R1+0x4d0] ;  /* 0x0004d00001087983 */ /* 0x000f280000300a00 */
[----:B------:R1:W-:Y:S02]  /*4b40*/  STL [R1+0x24c], R0 ;  /* 0x00024c0001007387 */ /* 0x0003e40000100800 */
[----:B-1----:R-:W-:Y:S01]  /*4b50*/  HFMA2 R0, -RZ, RZ, 0, 0 ;  /* 0x00000000ff007431 */ /* 0x002fe200000001ff */
[----:B------:R-:W-:-:S05]  /*4b60*/  @!P1 MOV R0, R18 ;  /* 0x0000001200009202 */ /* 0x000fca0000000f00 */
[----:B------:R1:W-:Y:S02]  /*4b70*/  STL [R1+0x3a0], R0 ;  /* 0x0003a00001007387 */ /* 0x0003e40000100800 */
[----:B-1----:R-:W-:Y:S01]  /*4b80*/  HFMA2 R0, -RZ, RZ, 0, 0 ;  /* 0x00000000ff007431 */ /* 0x002fe200000001ff */
[----:B------:R-:W-:Y:S02]  /*4b90*/  @!P1 MOV R0, R17 ;  /* 0x0000001100009202 */ /* 0x000fe40000000f00 */
[----:B------:R-:W-:Y:S01]  /*4ba0*/  LOP3.LUT P1, RZ, R22, 0x80, RZ, 0xc0, !PT ;  /* 0x0000008016ff7812 */ /* 0x000fe2000782c0ff */
[----:B------:R1:W-:Y:S04]  /*4bb0*/  STL.64 [R1+0x188], R16 ;  /* 0x0001881001007387 */ /* 0x0003e80000100a00 */
[----:B-1----:R-:W3:Y:S04]  /*4bc0*/  LDL.LU.64 R16, [R1+0x218] ;  /* 0x0002180001107983 */ /* 0x002ee80000300a00 */
[----:B----4-:R0:W-:Y:S02]  /*4bd0*/  STL.64 [R1+0x80], R8 ;  /* 0x0000800801007387 */ /* 0x0101e40000100a00 */
[----:B0-----:R-:W-:-:S02]  /*4be0*/  CS2R R8, SRZ ;  /* 0x0000000000087805 */ /* 0x001fc4000001ff00 */
[----:B--2---:R-:W-:Y:S02]  /*4bf0*/  @!P2 MOV R9, R15 ;  /* 0x0000000f0009a202 */ /* 0x004fe40000000f00 */
[----:B---3--:R-:W-:-:S03]  /*4c00*/  @!P2 MOV R8, R12 ;  /* 0x0000000c0008a202 */ /* 0x008fc60000000f00 */
[----:B------:R-:W-:Y:S04]  /*4c10*/  STL [R1+0x384], R9 ;  /* 0x0003840901007387 */ /* 0x000fe80000100800 */
[----:B------:R0:W-:Y:S02]  /*4c20*/  STL [R1+0x230], R8 ;  /* 0x0002300801007387 */ /* 0x0001e40000100800 */
[----:B0-----:R-:W-:-:S06]  /*4c30*/  CS2R R8, SRZ ;  /* 0x0000000000087805 */ /* 0x001fcc000001ff00 */
[----:B------:R0:W2:Y:S02]  /*4c40*/  @!P1 LDG.E.64 R8, desc[UR10][R6.64] ;  /* 0x0000000a06089981 */ /* 0x0000a4000c1e1b00 */
[----:B0-----:R-:W-:-:S06]  /*4c50*/  CS2R R6, SRZ ;  /* 0x0000000000067805 */ /* 0x001fcc000001ff00 */
[----:B------:R-:W3:Y:S04]  /*4c60*/  @!P1 LDG.E.64 R6, desc[UR10][R44.64] ;  /* 0x0000000a2c069981 */ /* 0x000ee8000c1e1b00 */
[----:B------:R0:W-:Y:S04]  /*4c70*/  STL [R1+0x244], R0 ;  /* 0x0002440001007387 */ /* 0x0001e80000100800 */
[----:B------:R1:W-:Y:S04]  /*4c80*/  STL.64 [R1+0x88], R18 ;  /* 0x0000881201007387 */ /* 0x0003e80000100a00 */
[----:B------:R-:W-:Y:S01]  /*4c90*/  STL.64 [R1+0x190], R10 ;  /* 0x0001900a01007387 */ /* 0x000fe20000100a00 */
[----:B0-----:R-:W-:Y:S01]  /*4ca0*/  HFMA2 R0, -RZ, RZ, 0, 0 ;  /* 0x00000000ff007431 */ /* 0x001fe200000001ff */
[----:B------:R-:W-:-:S02]  /*4cb0*/  @!P0 MOV R0, R20 ;  /* 0x0000001400008202 */ /* 0x000fc40000000f00 */
[----:B------:R-:W-:Y:S04]  /*4cc0*/  STL.64 [R1+0x90], R20 ;  /* 0x0000901401007387 */ /* 0x000fe80000100a00 */
[----:B------:R0:W-:Y:S01]  /*4cd0*/  STL [R1+0x390], R0 ;  /* 0x0003900001007387 */ /* 0x0001e20000100800 */
[----:B-1----:R-:W-:-:S03]  /*4ce0*/  CS2R R18, SRZ ;  /* 0x0000000000127805 */ /* 0x002fc6000001ff00 */
[----:B------:R-:W-:Y:S04]  /*4cf0*/  STL.64 [R1+0x98], R14 ;  /* 0x0000980e01007387 */ /* 0x000fe80000100a00 */
[----:B------:R-:W-:Y:S01]  /*4d00*/  STL.64 [R1+0x198], R12 ;  /* 0x0001980c01007387 */ /* 0x000fe20000100a00 */
[----:B0-----:R-:W-:Y:S01]  /*4d10*/  HFMA2 R0, -RZ, RZ, 0, 0 ;  /* 0x00000000ff007431 */ /* 0x001fe200000001ff */
[----:B------:R-:W-:Y:S02]  /*4d20*/  @!P0 MOV R0, R11 ;  /* 0x0000000b00008202 */ /* 0x000fe40000000f00 */
[----:B------:R-:W-:Y:S01]  /*4d30*/  STL [R1+0x360], R23 ;  /* 0x0003601701007387 */ /* 0x000fe20000100800 */
[----:B------:R-:W-:-:S03]  /*4d40*/  LOP3.LUT P0, RZ, R22, 0x40, RZ, 0xc0, !PT ;  /* 0x0000004016ff7812 */ /* 0x000fc6000780c0ff */
[----:B------:R-:W4:Y:S01]  /*4d50*/  LDL.LU.64 R10, [R1+0x210] ;  /* 0x00021000010a7983 */ /* 0x000f220000300a00 */
[----:B------:R-:W-:-:S03]  /*4d60*/  UIMAD.WIDE UR6, UR8, 0x8, UR6 ;  /* 0x00000008080678a5 */ /* 0x000fc6000f8e0206 */
[----:B------:R-:W4:Y:S01]  /*4d70*/  LDL.LU.64 R44, [R1+0x4c8] ;  /* 0x0004c800012c7983 */ /* 0x000f220000300a00 */
[----:B--2---:R-:W-:-:S05]  /*4d80*/  @!P1 MOV R19, R9 ;  /* 0x0000000900139202 */ /* 0x004fca0000000f00 */
[----:B------:R-:W-:Y:S01]  /*4d90*/  STL [R1+0x36c], R19 ;  /* 0x00036c1301007387 */ /* 0x000fe20000100800 */
[----:B---3--:R-:W-:-:S05]  /*4da0*/  @!P1 MOV R18, R6 ;  /* 0x0000000600129202 */ /* 0x008fca0000000f00 */
[----:B------:R0:W-:Y:S02]  /*4db0*/  STL [R1+0x228], R18 ;  /* 0x0002281201007387 */ /* 0x0001e40000100800 */
[----:B0-----:R-:W-:-:S06]  /*4dc0*/  CS2R R18, SRZ ;  /* 0x0000000000127805 */ /* 0x001fcc000001ff00 */
[----:B------:R0:W2:Y:S02]  /*4dd0*/  @!P0 LDG.E.64 R18, desc[UR10][R16.64] ;  /* 0x0000000a10128981 */ /* 0x0000a4000c1e1b00 */
[----:B0-----:R-:W-:-:S06]  /*4de0*/  CS2R R16, SRZ ;  /* 0x0000000000107805 */ /* 0x001fcc000001ff00 */
[----:B------:R-:W3:Y:S04]  /*4df0*/  @!P0 LDG.E.64 R16, desc[UR10][R2.64] ;  /* 0x0000000a02108981 */ /* 0x000ee8000c1e1b00 */
[----:B------:R0:W-:Y:S01]  /*4e00*/  STL [R1+0x234], R0 ;  /* 0x0002340001007387 */ /* 0x0001e20000100800 */
[----:B------:R-:W-:-:S03]  /*4e10*/  CS2R R20, SRZ ;  /* 0x0000000000147805 */ /* 0x000fc6000001ff00 */
[----:B------:R-:W-:Y:S04]  /*4e20*/  STL.64 [R1+0x1a0], R6 ;  /* 0x0001a00601007387 */ /* 0x000fe80000100a00 */
[----:B------:R-:W-:Y:S01]  /*4e30*/  STL.64 [R1+0xa0], R8 ;  /* 0x0000a00801007387 */ /* 0x000fe20000100a00 */
[----:B0-----:R-:W-:Y:S01]  /*4e40*/  HFMA2 R0, -RZ, RZ, 0, 0 ;  /* 0x00000000ff007431 */ /* 0x001fe200000001ff */
[----:B------:R-:W-:Y:S02]  /*4e50*/  @!P2 MOV R0, R14 ;  /* 0x0000000e0000a202 */ /* 0x000fe40000000f00 */
[----:B------:R-:W4:Y:S04]  /*4e60*/  LDL.LU.64 R2, [R1+0x4c0] ;  /* 0x0004c00001027983 */ /* 0x000f280000300a00 */
[----:B------:R0:W-:Y:S02]  /*4e70*/  STL [R1+0x380], R0 ;  /* 0x0003800001007387 */ /* 0x0001e40000100800 */
[----:B0-----:R-:W-:Y:S01]  /*4e80*/  HFMA2 R0, -RZ, RZ, 0, 0 ;  /* 0x00000000ff007431 */ /* 0x001fe200000001ff */
[----:B------:R-:W-:-:S02]  /*4e90*/  @!P2 MOV R0, R13 ;  /* 0x0000000d0000a202 */ /* 0x000fc40000000f00 */
[----:B------:R-:W-:Y:S02]  /*4ea0*/  LOP3.LUT P2, RZ, R22, 0x20, RZ, 0xc0, !PT ;  /* 0x0000002016ff7812 */ /* 0x000fe4000784c0ff */
[----:B--2---:R-:W-:-:S05]  /*4eb0*/  @!P0 MOV R21, R19 ;  /* 0x0000001300158202 */ /* 0x004fca0000000f00 */
[----:B------:R-:W-:Y:S01]  /*4ec0*/  STL [R1+0x3dc], R21 ;  /* 0x0003dc1501007387 */ /* 0x000fe20000100800 */
[----:B---3--:R-:W-:-:S05]  /*4ed0*/  @!P0 MOV R20, R16 ;  /* 0x0000001000148202 */ /* 0x008fca0000000f00 */
[----:B------:R0:W-:Y:S02]  /*4ee0*/  STL [R1+0x220], R20 ;  /* 0x0002201401007387 */ /* 0x0001e40000100800 */
[----:B0-----:R-:W-:-:S06]  /*4ef0*/  CS2R R20, SRZ ;  /* 0x0000000000147805 */ /* 0x001fcc000001ff00 */
[----:B----4-:R0:W2:Y:S04]  /*4f00*/  @!P2 LDG.E.64 R20, desc[UR10][R10.64] ;  /* 0x0000000a0a14a981 */ /* 0x0100a8000c1e1b00 */
[----:B------:R1:W-:Y:S02]  /*4f10*/  STL [R1+0x22c], R0 ;  /* 0x00022c0001007387 */ /* 0x0003e40000100800 */
[----:B-1----:R-:W-:Y:S01]  /*4f20*/  HFMA2 R0, -RZ, RZ, 0, 0 ;  /* 0x00000000ff007431 */ /* 0x002fe200000001ff */
[----:B------:R-:W-:Y:S02]  /*4f30*/  @!P1 MOV R0, R8 ;  /* 0x0000000800009202 */ /* 0x000fe40000000f00 */
[----:B0-----:R-:W-:-:S03]  /*4f40*/  CS2R R10, SRZ ;  /* 0x00000000000a7805 */ /* 0x001fc6000001ff00 */
[----:B------:R0:W-:Y:S01]  /*4f50*/  STL [R1+0x368], R0 ;  /* 0x0003680001007387 */ /* 0x0001e20000100800 */
[----:B------:R-:W-:Y:S01]  /*4f60*/  HFMA2 R14, -RZ, RZ, 0, 0 ;  /* 0x00000000ff0e7431 */ /* 0x000fe200000001ff */
[----:B------:R-:W-:Y:S02]  /*4f70*/  CS2R R12, SRZ ;  /* 0x00000000000c7805 */ /* 0x000fe4000001ff00 */
[----:B------:R1:W3:Y:S01]  /*4f80*/  @!P2 LDG.E.64 R10, desc[UR10][R4.64] ;  /* 0x0000000a040aa981 */ /* 0x0002e2000c1e1b00 */
[----:B0-----:R-:W-:Y:S01]  /*4f90*/  HFMA2 R0, -RZ, RZ, 0, 0 ;  /* 0x00000000ff007431 */ /* 0x001fe200000001ff */
[----:B------:R-:W-:Y:S02]  /*4fa0*/  @!P1 MOV R0, R7 ;  /* 0x0000000700009202 */ /* 0x000fe40000000f00 */
[----:B------:R-:W-:Y:S02]  /*4fb0*/  LOP3.LUT P1, RZ, R22, 0x10, RZ, 0xc0, !PT ;  /* 0x0000001016ff7812 */ /* 0x000fe4000782c0ff */
[----:B------:R-:W-:-:S02]  /*4fc0*/  CS2R R8, SRZ ;  /* 0x0000000000087805 */ /* 0x000fc4000001ff00 */
[----:B--2---:R-:W-:-:S09]  /*4fd0*/  @!P2 MOV R14, R21 ;  /* 0x00000015000ea202 */ /* 0x004fd20000000f00 */
[----:B------:R-:W2:Y:S04]  /*4fe0*/  @!P1 LDG.E.64 R12, desc[UR10][R28.64] ;  /* 0x0000000a1c0c9981 */ /* 0x000ea8000c1e1b00 */
[----:B------:R0:W-:Y:S04]  /*4ff0*/  STL [R1+0x3fc], R14 ;  /* 0x0003fc0e01007387 */ /* 0x0001e80000100800 */
[----:B------:R4:W-:Y:S01]  /*5000*/  STL [R1+0x224], R0 ;  /* 0x0002240001007387 */ /* 0x0009e20000100800 */
[----:B-1----:R-:W-:Y:S02]  /*5010*/  MOV R5, RZ ;  /* 0x000000ff00057202 */ /* 0x002fe40000000f00 */
[----:B------:R-:W-:Y:S01]  /*5020*/  CS2R R6, SRZ ;  /* 0x0000000000067805 */ /* 0x000fe2000001ff00 */
[----:B------:R-:W-:Y:S01]  /*5030*/  STL.64 [R1+0xb0], R20 ;  /* 0x0000b01401007387 */ /* 0x000fe20000100a00 */
[----:B0-----:R-:W-:-:S03]  /*5040*/  CS2R R14, SRZ ;  /* 0x00000000000e7805 */ /* 0x001fc6000001ff00 */
[----:B------:R-:W-:Y:S04]  /*5050*/  STL.64 [R1+0x1a8], R16 ;  /* 0x0001a81001007387 */ /* 0x000fe80000100a00 */
[----:B------:R0:W2:Y:S01]  /*5060*/  @!P1 LDG.E.64 R14, desc[UR10][R24.64] ;  /* 0x0000000a180e9981 */ /* 0x0000a2000c1e1b00 */
[----:B----4-:R-:W-:Y:S01]  /*5070*/  HFMA2 R0, -RZ, RZ, 0, 0 ;  /* 0x00000000ff007431 */ /* 0x010fe200000001ff */
[----:B------:R-:W-:Y:S02]  /*5080*/  @!P0 MOV R0, R18 ;  /* 0x0000001200008202 */ /* 0x000fe40000000f00 */
[----:B------:R-:W-:Y:S04]  /*5090*/  STL.64 [R1+0xa8], R18 ;  /* 0x0000a81201007387 */ /* 0x000fe80000100a00 */
[----:B------:R1:W-:Y:S04]  /*50a0*/  STL [R1+0x3d8], R0 ;  /* 0x0003d80001007387 */ /* 0x0003e80000100800 */
[----:B---3--:R-:W-:Y:S04]  /*50b0*/  STL.64 [R1+0x1b0], R10 ;  /* 0x0001b00a01007387 */ /* 0x008fe80000100a00 */
[----:B------:R-:W3:Y:S01]  /*50c0*/  LDL.LU.64 R28, [R1+0x298] ;  /* 0x00029800011c7983 */ /* 0x000ee20000300a00 */
[----:B-1----:R-:W-:Y:S01]  /*50d0*/  HFMA2 R0, -RZ, RZ, 0, 0 ;  /* 0x00000000ff007431 */ /* 0x002fe200000001ff */
[----:B------:R-:W-:-:S02]  /*50e0*/  @!P0 MOV R0, R17 ;  /* 0x0000001100008202 */ /* 0x000fc40000000f00 */
[----:B------:R-:W5:Y:S04]  /*50f0*/  LDL.LU R4, [R1+0x4b8] ;  /* 0x0004b80001047983 */ /* 0x000f680000300800 */
[----:B------:R1:W-:Y:S02]  /*5100*/  STL [R1+0x21c], R0 ;  /* 0x00021c0001007387 */ /* 0x0003e40000100800 */
[----:B-1----:R-:W-:Y:S01]  /*5110*/  HFMA2 R0, -RZ, RZ, 0, 0 ;  /* 0x00000000ff007431 */ /* 0x002fe200000001ff */
[----:B------:R-:W-:-:S05]  /*5120*/  @!P2 MOV R0, R20 ;  /* 0x000000140000a202 */ /* 0x000fca0000000f00 */
[----:B------:R1:W-:Y:S01]  /*5130*/  STL [R1+0x3f8], R0 ;  /* 0x0003f80001007387 */ /* 0x0003e20000100800 */
[----:B------:R-:W-:Y:S01]  /*5140*/  LOP3.LUT P0, RZ, R22, 0x8, RZ, 0xc0, !PT ;  /* 0x0000000816ff7812 */ /* 0x000fe2000780c0ff */
[----:B-1----:R-:W-:Y:S01]  /*5150*/  HFMA2 R0, -RZ, RZ, 0, 0 ;  /* 0x00000000ff007431 */ /* 0x002fe200000001ff */
[----:B------:R-:W-:Y:S02]  /*5160*/  @!P2 MOV R0, R11 ;  /* 0x0000000b0000a202 */ /* 0x000fe40000000f00 */
[----:B------:R-:W-:-:S09]  /*5170*/  @!P2 MOV R5, R10 ;  /* 0x0000000a0005a202 */ /* 0x000fd20000000f00 */
[----:B------:R-:W4:Y:S04]  /*5180*/  @!P0 LDG.E.64 R6, desc[UR10][R26.64] ;  /* 0x0000000a1a068981 */ /* 0x000f28000c1e1b00 */
[----:B------:R1:W-:Y:S01]  /*5190*/  STL [R1+0x214], R0 ;  /* 0x0002140001007387 */ /* 0x0003e20000100800 */
[----:B0-----:R-:W-:Y:S02]  /*51a0*/  MOV R24, R40 ;  /* 0x0000002800187202 */ /* 0x001fe40000000f00 */
[----:B------:R-:W-:Y:S01]  /*51b0*/  MOV R25, R41 ;  /* 0x0000002900197202 */ /* 0x000fe20000000f00 */
[----:B------:R0:W-:Y:S01]  /*51c0*/  STL [R1+0x218], R5 ;  /* 0x0002180501007387 */ /* 0x0001e20000100800 */
[----:B------:R-:W-:-:S03]  /*51d0*/  CS2R R20, SRZ ;  /* 0x0000000000147805 */ /* 0x000fc6000001ff00 */
[----:B------:R0:W3:Y:S01]  /*51e0*/  @!P0 LDG.E.64 R8, desc[UR10][R34.64] ;  /* 0x0000000a22088981 */ /* 0x0000e2000c1e1b00 */
[----:B-1----:R-:W-:Y:S01]  /*51f0*/  HFMA2 R0, -RZ, RZ, 0, 0 ;  /* 0x00000000ff007431 */ /* 0x002fe200000001ff */
[----:B------:R-:W-:Y:S02]  /*5200*/  CS2R R40, SRZ ;  /* 0x0000000000287805 */ /* 0x000fe4000001ff00 */
[----:B------:R-:W-:Y:S02]  /*5210*/  LOP3.LUT P2, RZ, R22, 0x4, RZ, 0xc0, !PT ;  /* 0x0000000416ff7812 */ /* 0x000fe4000784c0ff */
[----:B------:R-:W-:Y:S01]  /*5220*/  CS2R R16, SRZ ;  /* 0x0000000000107805 */ /* 0x000fe2000001ff00 */
[----:B0-----:R-:W-:Y:S01]  /*5230*/  HFMA2 R5, -RZ, RZ, 0, 0 ;  /* 0x00000000ff057431 */ /* 0x001fe200000001ff */
[----:B------:R-:W-:Y:S02]  /*5240*/  CS2R R18, SRZ ;  /* 0x0000000000127805 */ /* 0x000fe4000001ff00 */
[----:B------:R-:W-:Y:S01]  /*5250*/  CS2R R10, SRZ ;  /* 0x00000000000a7805 */ /* 0x000fe2000001ff00 */
[----:B------:R-:W3:Y:S01]  /*5260*/  LDL.LU.64 R26, [R1+0x280] ;  /* 0x00028000011a7983 */ /* 0x000ee20000300a00 */
[----:B------:R-:W-:-:S02]  /*5270*/  MOV R34, R32 ;  /* 0x0000002000227202 */ /* 0x000fc40000000f00 */
[----:B------:R-:W-:-:S03]  /*5280*/  MOV R35, R33 ;  /* 0x0000002100237202 */ /* 0x000fc60000000f00 */
[----:B------:R-:W3:Y:S04]  /*5290*/  @!P2 LDG.E.64 R16, desc[UR10][R24.64] ;  /* 0x0000000a1810a981 */ /* 0x000ee8000c1e1b00 */
[----:B------:R-:W3:Y:S01]  /*52a0*/  @!P2 LDG.E.64 R18, desc[UR10][R36.64] ;  /* 0x0000000a2412a981 */ /* 0x000ee2000c1e1b00 */
[----:B--2---:R-:W-:-:S03]  /*52b0*/  @!P1 MOV R0, R12 ;  /* 0x0000000c00009202 */ /* 0x004fc60000000f00 */
[----:B------:R-:W-:Y:S01]  /*52c0*/  STL.64 [R1+0xb8], R12 ;  /* 0x0000b80c01007387 */ /* 0x000fe20000100a00 */
[----:B------:R-:W-:-:S03]  /*52d0*/  @!P1 MOV R5, R13 ;  /* 0x0000000d00059202 */ /* 0x000fc60000000f00 */
[----:B------:R0:W-:Y:S01]  /*52e0*/  STL [R1+0x41c], R0 ;  /* 0x00041c0001007387 */ /* 0x0001e20000100800 */
[----:B------:R-:W-:-:S03]  /*52f0*/  @!P1 MOV R40, R15 ;  /* 0x0000000f00289202 */ /* 0x000fc60000000f00 */
[----:B------:R1:W-:Y:S01]  /*5300*/  STL.64 [R1+0x1b8], R14 ;  /* 0x0001b80e01007387 */ /* 0x0003e20000100a00 */
[----:B0-----:R-:W-:Y:S02]  /*5310*/  MOV R0, RZ ;  /* 0x000000ff00007202 */ /* 0x001fe40000000f00 */
[----:B------:R-:W-:Y:S01]  /*5320*/  @!P1 MOV R0, R14 ;  /* 0x0000000e00009202 */ /* 0x000fe20000000f00 */
[----:B------:R-:W2:Y:S01]  /*5330*/  LDL.LU.64 R24, [R1+0x2a0] ;  /* 0x0002a00001187983 */ /* 0x000ea20000300a00 */
[----:B------:R-:W-:Y:S02]  /*5340*/  LOP3.LUT P1, RZ, R22, 0x2, RZ, 0xc0, !PT ;  /* 0x0000000216ff7812 */ /* 0x000fe4000782c0ff */
[----:B------:R-:W-:Y:S01]  /*5350*/  MOV R32, R42 ;  /* 0x0000002a00207202 */ /* 0x000fe20000000f00 */
[----:B------:R-:W2:Y:S10]  /*5360*/  LDL.LU.64 R36, [R1+0x290] ;  /* 0x0002900001247983 */ /* 0x000eb40000300a00 */
[----:B------:R-:W2:Y:S01]  /*5370*/  @!P1 LDG.E.64 R20, desc[UR10][R34.64] ;  /* 0x0000000a22149981 */ /* 0x000ea2000c1e1b00 */
[----:B------:R-:W-:-:S05]  /*5380*/  MOV R33, R43 ;  /* 0x0000002b00217202 */ /* 0x000fca0000000f00 */
[----:B------:R-:W2:Y:S04]  /*5390*/  @!P1 LDG.E.64 R10, desc[UR10][R32.64] ;  /* 0x0000000a200a9981 */ /* 0x000ea8000c1e1b00 */
[----:B------:R0:W-:Y:S01]  /*53a0*/  STL [R1+0x210], R0 ;  /* 0x0002100001007387 */ /* 0x0001e20000100800 */
[----:B------:R-:W-:Y:S01]  /*53b0*/  CS2R R42, SRZ ;  /* 0x00000000002a7805 */ /* 0x000fe2000001ff00 */
[----:B------:R-:W-:Y:S01]  /*53c0*/  HFMA2 R12, -RZ, RZ, 0, 0 ;  /* 0x00000000ff0c7431 */ /* 0x000fe200000001ff */
[----:B-1----:R-:W-:Y:S01]  /*53d0*/  CS2R R14, SRZ ;  /* 0x00000000000e7805 */ /* 0x002fe2000001ff00 */
[----:B------:R-:W2:Y:S04]  /*53e0*/  LDL.LU.64 R34, [R1+0x238] ;  /* 0x0002380001227983 */ /* 0x000ea80000300a00 */
[----:B------:R-:W2:Y:S01]  /*53f0*/  LDL.LU.64 R32, [R1+0x278] ;  /* 0x0002780001207983 */ /* 0x000ea20000300a00 */
[----:B0-----:R-:W-:Y:S01]  /*5400*/  HFMA2 R0, -RZ, RZ, 0, 0 ;  /* 0x00000000ff007431 */ /* 0x001fe200000001ff */
[----:B----4-:R-:W-:-:S05]  /*5410*/  @!P0 MOV R0, R6 ;  /* 0x0000000600008202 */ /* 0x010fca0000000f00 */
[----:B------:R0:W-:Y:S01]  /*5420*/  STL [R1+0x424], R0 ;  /* 0x0004240001007387 */ /* 0x0001e20000100800 */
[----:B---3--:R-:W-:Y:S02]  /*5430*/  @!P0 MOV R41, R8 ;  /* 0x0000000800298202 */ /* 0x008fe40000000f00 */
[----:B------:R-:W-:Y:S01]  /*5440*/  @!P0 MOV R42, R9 ;  /* 0x00000009002a8202 */ /* 0x000fe20000000f00 */
[----:B0-----:R-:W-:Y:S01]  /*5450*/  HFMA2 R0, -RZ, RZ, 0, 0 ;  /* 0x00000000ff007431 */ /* 0x001fe200000001ff */
[----:B------:R-:W-:Y:S02]  /*5460*/  @!P0 MOV R0, R7 ;  /* 0x0000000700008202 */ /* 0x000fe40000000f00 */
[----:B------:R-:W-:Y:S01]  /*5470*/  LOP3.LUT P0, RZ, R22, 0x1, RZ, 0xc0, !PT ;  /* 0x0000000116ff7812 */ /* 0x000fe2000780c0ff */
[----:B------:R0:W-:Y:S04]  /*5480*/  STL.64 [R1+0xc0], R6 ;  /* 0x0000c00601007387 */ /* 0x0001e80000100a00 */
[----:B0-----:R-:W3:Y:S08]  /*5490*/  LDL.LU.64 R6, [R1+0x2b0] ;  /* 0x0002b00001067983 */ /* 0x001ef00000300a00 */
[----:B------:R-:W4:Y:S04]  /*54a0*/  @!P0 LDG.E.64 R14, desc[UR10][R38.64] ;  /* 0x0000000a260e8981 */ /* 0x000f28000c1e1b00 */
[----:B------:R-:W4:Y:S04]  /*54b0*/  LDL.LU.64 R38, [R1+0x268] ;  /* 0x0002680001267983 */ /* 0x000f280000300a00 */
[----:B------:R-:W-:Y:S01]  /*54c0*/  STL [R1+0x42c], R0 ;  /* 0x00042c0001007387 */ /* 0x000fe20000100800 */
[----:B--2---:R-:W-:-:S05]  /*54d0*/  @!P1 MOV R12, R21 ;  /* 0x00000015000c9202 */ /* 0x004fca0000000f00 */
[----:B------:R0:W-:Y:S02]  /*54e0*/  STL [R1+0x460], R12 ;  /* 0x0004600c01007387 */ /* 0x0001e40000100800 */
[----:B0-----:R-:W-:-:S06]  /*54f0*/  CS2R R12, SRZ ;  /* 0x00000000000c7805 */ /* 0x001fcc000001ff00 */
[----:B------:R-:W2:Y:S04]  /*5500*/  @!P0 LDG.E.64 R12, desc[UR10][R30.64] ;  /* 0x0000000a1e0c8981 */ /* 0x000ea8000c1e1b00 */
[----:B------:R-:W4:Y:S01]  /*5510*/  LDL.LU.64 R30, [R1+0x270] ;  /* 0x00027000011e7983 */ /* 0x000f220000300a00 */
[----:B------:R-:W-:Y:S01]  /*5520*/  HFMA2 R0, -RZ, RZ, 0, 0 ;  /* 0x00000000ff007431 */ /* 0x000fe200000001ff */
[----:B------:R-:W-:-:S05]  /*5530*/  @!P2 MOV R0, R16 ;  /* 0x000000100000a202 */ /* 0x000fca0000000f00 */
[----:B------:R0:W-:Y:S04]  /*5540*/  STL [R1+0x434], R0 ;  /* 0x0004340001007387 */ /* 0x0001e80000100800 */
[----:B------:R1:W-:Y:S01]  /*5550*/  STL [R1+0x420], R5 ;  /* 0x0004200501007387 */ /* 0x0003e20000100800 */
[----:B0-----:R-:W-:Y:S02]  /*5560*/  MOV R0, RZ ;  /* 0x000000ff00007202 */ /* 0x001fe40000000f00 */
[----:B------:R-:W-:Y:S01]  /*5570*/  @!P2 MOV R0, R19 ;  /* 0x000000130000a202 */ /* 0x000fe20000000f00 */
[----:B-1----:R-:W-:Y:S01]  /*5580*/  HFMA2 R5, -RZ, RZ, 0, 0 ;  /* 0x00000000ff057431 */ /* 0x002fe200000001ff */
[----:B------:R-:W-:-:S03]  /*5590*/  @!P2 MOV R5, R17 ;  /* 0x000000110005a202 */ /* 0x000fc60000000f00 */
[----:B------:R0:W-:Y:S01]  /*55a0*/  STL [R1+0x300], R0 ;  /* 0x0003000001007387 */ /* 0x0001e20000100800 */
[----:B------:R-:W-:-:S03]  /*55b0*/  @!P2 MOV R43, R18 ;  /* 0x00000012002ba202 */ /* 0x000fc60000000f00 */
[----:B------:R1:W-:Y:S01]  /*55c0*/  STL [R1+0x444], R5 ;  /* 0x0004440501007387 */ /* 0x0003e20000100800 */
[----:B0-----:R-:W-:Y:S01]  /*55d0*/  HFMA2 R0, -RZ, RZ, 0, 0 ;  /* 0x00000000ff007431 */ /* 0x001fe200000001ff */
[----:B------:R-:W-:Y:S02]  /*55e0*/  @!P1 MOV R0, R20 ;  /* 0x0000001400009202 */ /* 0x000fe40000000f00 */
[----:B-1----:R-:W-:-:S03]  /*55f0*/  MOV R5, RZ ;  /* 0x000000ff00057202 */ /* 0x002fc60000000f00 */
[----:B------:R0:W-:Y:S01]  /*5600*/  STL [R1+0x44c], R0 ;  /* 0x00044c0001007387 */ /* 0x0001e20000100800 */
[----:B------:R-:W-:Y:S02]  /*5610*/  @!P1 MOV R5, R10 ;  /* 0x0000000a00059202 */ /* 0x000fe40000000f00 */
[C---:B------:R-:W-:Y:S01]  /*5620*/  LOP3.LUT P2, RZ, R22.reuse, 0x8000000, RZ, 0xc0, !PT ;  /* 0x0800000016ff7812 */ /* 0x040fe2000784c0ff */
[----:B0-----:R-:W-:Y:S01]  /*5630*/  HFMA2 R0, -RZ, RZ, 0, 0 ;  /* 0x00000000ff007431 */ /* 0x001fe200000001ff */
[----:B------:R-:W-:Y:S02]  /*5640*/  @!P1 MOV R0, R11 ;  /* 0x0000000b00009202 */ /* 0x000fe40000000f00 */
[----:B------:R-:W-:Y:S02]  /*5650*/  LOP3.LUT P1, RZ, R22, 0x4000000, RZ, 0xc0, !PT ;  /* 0x0400000016ff7812 */ /* 0x000fe4000782c0ff */
[----:B------:R-:W2:Y:S04]  /*5660*/  LDL.LU.64 R22, [R1+0x2b8] ;  /* 0x0002b80001167983 */ /* 0x000ea80000300a00 */
[----:B------:R0:W-:Y:S02]  /*5670*/  STL.64 [R1+0xd0], R20 ;  /* 0x0000d01401007387 */ /* 0x0001e40000100a00 */
[----:B0-----:R-:W-:-:S06]  /*5680*/  CS2R R20, SRZ ;  /* 0x0000000000147805 */ /* 0x001fcc000001ff00 */
[----:B------:R0:W2:Y:S02]  /*5690*/  @!P2 LDG.E.64 R20, desc[UR10][R28.64] ;  /* 0x0000000a1c14a981 */ /* 0x0000a4000c1e1b00 */
[----:B0-----:R-:W-:Y:S02]  /*56a0*/  CS2R R28, SRZ ;  /* 0x00000000001c7805 */ /* 0x001fe4000001ff00 */
[----:B------:R0:W-:Y:S02]  /*56b0*/  STL.64 [R1+0xc8], R16 ;  /* 0x0000c81001007387 */ /* 0x0001e40000100a00 */
[----:B0-----:R-:W-:-:S06]  /*56c0*/  CS2R R16, SRZ ;  /* 0x0000000000107805 */ /* 0x001fcc000001ff00 */
[----:B---3--:R0:W3:Y:S02]  /*56d0*/  @!P1 LDG.E.64 R16, desc[UR10][R6.64] ;  /* 0x0000000a06109981 */ /* 0x0080e4000c1e1b00 */
[----:B0-----:R-:W-:Y:S02]  /*56e0*/  MOV R6, UR6 ;  /* 0x0000000600067c02 */ /* 0x001fe40008000f00 */
[----:B------:R0:W-:Y:S01]  /*56f0*/  STL.64 [R1+0x1c8], R18 ;  /* 0x0001c81201007387 */ /* 0x0001e20000100a00 */
[----:B------:R-:W-:Y:S01]  /*5700*/  MOV R7, UR7 ;  /* 0x0000000700077c02 */ /* 0x000fe20008000f00 */
[----:B------:R-:W1:Y:S02]  /*5710*/  LDCU.U8 UR6, c[0x0][0x414] ;  /* 0x00008280ff0677ac */ /* 0x000e640008000000 */
[----:B----4-:R4:W3:Y:S02]  /*5720*/  @!P4 LDG.E.64 R28, desc[UR10][R30.64] ;  /* 0x0000000a1e1cc981 */ /* 0x0108e4000c1e1b00 */
[----:B----4-:R-:W-:-:S06]  /*5730*/  CS2R R30, SRZ ;  /* 0x00000000001e7805 */ /* 0x010fcc000001ff00 */
[----:B------:R4:W3:Y:S02]  /*5740*/  @!P4 LDG.E.64 R30, desc[UR10][R32.64] ;  /* 0x0000000a201ec981 */ /* 0x0008e4000c1e1b00 */
[----:B----4-:R-:W-:-:S06]  /*5750*/  CS2R R32, SRZ ;  /* 0x0000000000207805 */ /* 0x010fcc000001ff00 */
[----:B------:R4:W3:Y:S02]  /*5760*/  @!P5 LDG.E.64 R32, desc[UR10][R34.64] ;  /* 0x0000000a2220d981 */ /* 0x0008e4000c1e1b00 */
[----:B----4-:R-:W-:-:S06]  /*5770*/  CS2R R34, SRZ ;  /* 0x0000000000227805 */ /* 0x010fcc000001ff00 */
[----:B------:R-:W4:Y:S04]  /*5780*/  @!P5 LDG.E.64 R34, desc[UR10][R38.64] ;  /* 0x0000000a2622d981 */ /* 0x000f28000c1e1b00 */
[----:B------:R1:W3:Y:S01]  /*5790*/  LDG.E.64 R38, desc[UR10][R6.64] ;  /* 0x0000000a06267981 */ /* 0x0002e2000c1e1b00 */
[----:B0-----:R-:W-:-:S06]  /*57a0*/  CS2R R18, SRZ ;  /* 0x0000000000127805 */ /* 0x001fcc000001ff00 */
[----:B--2---:R0:W2:Y:S01]  /*57b0*/  @!P1 LDG.E.64 R18, desc[UR10][R22.64] ;  /* 0x0000000a16129981 */ /* 0x0040a2000c1e1b00 */
[----:B-1----:R-:W1:Y:S01]  /*57c0*/  @!P6 LDC.64 R6, c[0x0][0x398] ;  /* 0x0000e600ff06eb82 */ /* 0x002e620000000a00 */
[----:B0-----:R-:W-:Y:S01]  /*57d0*/  HFMA2 R22, -RZ, RZ, 0, 0 ;  /* 0x00000000ff167431 */ /* 0x001fe200000001ff */
[----:B------:R-:W-:-:S06]  /*57e0*/  MOV R23, RZ ;  /* 0x000000ff00177202 */ /* 0x000fcc0000000f00 */
[----:B------:R0:W2:Y:S02]  /*57f0*/  @!P2 LDG.E.64 R22, desc[UR10][R24.64] ;  /* 0x0000000a1816a981 */ /* 0x0000a4000c1e1b00 */
[----:B0-----:R-:W-:-:S06]  /*5800*/  CS2R R24, SRZ ;  /* 0x0000000000187805 */ /* 0x001fcc000001ff00 */
[----:B------:R0:W4:Y:S02]  /*5810*/  @!P3 LDG.E.64 R24, desc[UR10][R26.64] ;  /* 0x0000000a1a18b981 */ /* 0x000124000c1e1b00 */
[----:B0-----:R-:W-:-:S06]  /*5820*/  CS2R R26, SRZ ;  /* 0x00000000001a7805 */ /* 0x001fcc000001ff00 */
[----:B------:R0:W2:Y:S04]  /*5830*/  @!P3 LDG.E.64 R26, desc[UR10][R36.64] ;  /* 0x0000000a241ab981 */ /* 0x0000a8000c1e1b00 */
[----:B------:R-:W-:Y:S01]  /*5840*/  STL [R1+0x2e8], R5 ;  /* 0x0002e80501007387 */ /* 0x000fe20000100800 */
[----:B0-----:R-:W-:Y:S01]  /*5850*/  HFMA2 R36, -RZ, RZ, 0, 0 ;  /* 0x00000000ff247431 */ /* 0x001fe200000001ff */
[----:B------:R-:W-:-:S06]  /*5860*/  MOV R37, RZ ;  /* 0x000000ff00257202 */ /* 0x000fcc0000000f00 */
[----:B------:R0:W2:Y:S04]  /*5870*/  @!P6 LDG.E.64 R36, desc[UR10][R44.64] ;  /* 0x0000000a2c24e981 */ /* 0x0000a8000c1e1b00 */
[----:B------:R-:W-:Y:S01]  /*5880*/  STL [R1+0x2ec], R0 ;  /* 0x0002ec0001007387 */ /* 0x000fe20000100800 */
[----:B0-----:R-:W-:Y:S02]  /*5890*/  CS2R R44, SRZ ;  /* 0x00000000002c7805 */ /* 0x001fe4000001ff00 */
[----:B------:R-:W-:Y:S02]  /*58a0*/  @!P0 MOV R44, R14 ;  /* 0x0000000e002c8202 */ /* 0x000fe40000000f00 */
[----:B------:R-:W-:Y:S01]  /*58b0*/  @!P0 MOV R45, R15 ;  /* 0x0000000f002d8202 */ /* 0x000fe20000000f00 */
[----:B------:R0:W-:Y:S02]  /*58c0*/  STL.64 [R1+0x1c0], R8 ;  /* 0x0001c00801007387 */ /* 0x0001e40000100a00 */
[----:B0-----:R-:W0:Y:S01]  /*58d0*/  S2R R9, SR_TID.X ;  /* 0x0000000000097919 */ /* 0x001e220000002100 */
[----:B---3--:R-:W-:Y:S01]  /*58e0*/  MOV R5, R38 ;  /* 0x0000002600057202 */ /* 0x008fe20000000f00 */
[----:B------:R-:W-:Y:S01]  /*58f0*/  HFMA2 R38, -RZ, RZ, 0, 0 ;  /* 0x00000000ff267431 */ /* 0x000fe200000001ff */
[----:B------:R-:W-:-:S05]  /*5900*/  @!P0 MOV R38, R12 ;  /* 0x0000000c00268202 */ /* 0x000fca0000000f00 */
[----:B------:R3:W-:Y:S01]  /*5910*/  STL [R1+0x270], R38 ;  /* 0x0002702601007387 */ /* 0x0007e20000100800 */
[----:B------:R-:W-:Y:S01]  /*5920*/  MOV R0, R39 ;  /* 0x0000002700007202 */ /* 0x000fe20000000f00 */
[----:B---3--:R-:W-:Y:S01]  /*5930*/  HFMA2 R38, -RZ, RZ, 0, 0 ;  /* 0x00000000ff267431 */ /* 0x008fe200000001ff */
[----:B------:R-:W-:Y:S02]  /*5940*/  @!P0 MOV R38, R13 ;  /* 0x0000000d00268202 */ /* 0x000fe40000000f00 */
[----:B-1----:R-:W-:-:S03]  /*5950*/  @!P6 IADD3 R6, P0, PT, R2, R6, RZ ;  /* 0x000000060206e210 */ /* 0x002fc60007f1e0ff */
[----:B------:R1:W-:Y:S01]  /*5960*/  STL [R1+0x278], R38 ;  /* 0x0002782601007387 */ /* 0x0003e20000100800 */
[----:B------:R-:W-:Y:S02]  /*5970*/  @!P6 IADD3.X R7, PT, PT, R3, R7, RZ, P0, !PT ;  /* 0x000000070307e210 */ /* 0x000fe400007fe4ff */
[----:B-1----:R-:W-:-:S06]  /*5980*/  CS2R R38, SRZ ;  /* 0x0000000000267805 */ /* 0x002fcc000001ff00 */
[----:B------:R1:W3:Y:S01]  /*5990*/  @!P6 LDG.E.64 R38, desc[UR10][R6.64] ;  /* 0x0000000a0626e981 */ /* 0x0002e2000c1e1b00 */
[----:B0-----:R-:W-:-:S03]  /*59a0*/  LOP3.LUT R8, R9, 0xffff, RZ, 0xc0, !PT ;  /* 0x0000ffff09087812 */ /* 0x001fc600078ec0ff */
[----:B------:R0:W-:Y:S02]  /*59b0*/  STL.64 [R1+0x1d0], R10 ;  /* 0x0001d00a01007387 */ /* 0x0001e40000100a00 */
[----:B------:R-:W-:Y:S02]  /*59c0*/  IMAD R8, R8, 0x334, RZ ;  /* 0x0000033408087824 */ /* 0x000fe400078e02ff */
[----:B------:R1:W-:Y:S01]  /*59d0*/  STL.64 [R1+0x1d8], R14 ;  /* 0x0001d80e01007387 */ /* 0x0003e20000100a00 */
[----:B0-----:R-:W-:Y:S02]  /*59e0*/  MOV R10, R5 ;  /* 0x00000005000a7202 */ /* 0x001fe40000000f00 */
[----:B------:R-:W-:Y:S01]  /*59f0*/  SHF.R.U32.HI R8, RZ, 0x10, R8 ;  /* 0x00000010ff087819 */ /* 0x000fe20000011608 */
[----:B----4-:R-:W-:Y:S01]  /*5a00*/  STL.64 [R1+0xf0], R24 ;  /* 0x0000f01801007387 */ /* 0x010fe20000100a00 */
[----:B-1----:R-:W-:Y:S02]  /*5a10*/  MOV R14, R10 ;  /* 0x0000000a000e7202 */ /* 0x002fe40000000f00 */
[----:B------:R-:W-:Y:S01]  /*5a20*/  ISETP.NE.AND P0, PT, RZ, UR6, PT ;  /* 0x00000006ff007c0c */ /* 0x000fe2000bf05270 */
[----:B--2---:R-:W-:Y:S01]  /*5a30*/  STL.64 [R1+0x1f0], R26 ;  /* 0x0001f01a01007387 */ /* 0x004fe20000100a00 */
[----:B------:R-:W-:Y:S01]  /*5a40*/  R2UR UR28, R14 ;  /* 0x000000000e1c72ca */ /* 0x000fe200000e0000 */
[----:B------:R-:W-:Y:S01]  /*5a50*/  HFMA2 R14, -RZ, RZ, 0, 0 ;  /* 0x00000000ff0e7431 */ /* 0x000fe200000001ff */
[----:B------:R-:W-:Y:S01]  /*5a60*/  @!P3 MOV R14, R24 ;  /* 0x00000018000eb202 */ /* 0x000fe20000000f00 */
[----:B------:R-:W-:Y:S01]  /*5a70*/  STL.64 [R1+0xf8], R28 ;  /* 0x0000f81c01007387 */ /* 0x000fe20000100a00 */
[----:B------:R-:W-:-:S03]  /*5a80*/  PRMT R8, R8, 0x9910, RZ ;  /* 0x0000991008087816 */ /* 0x000fc600000000ff */
[----:B------:R0:W-:Y:S02]  /*5a90*/  STL [R1+0x45c], R14 ;  /* 0x00045c0e01007387 */ /* 0x0001e40000100800 */
[----:B------:R-:W-:Y:S02]  /*5aa0*/  IMAD R8, R8, 0x50, RZ ;  /* 0x0000005008087824 */ /* 0x000fe400078e02ff */
[----:B------:R-:W1:Y:S01]  /*5ab0*/  @P0 LDC.64 R2, c[0x0][0x3b0] ;  /* 0x0000ec00ff020b82 */ /* 0x000e620000000a00 */
[----:B------:R-:W-:Y:S01]  /*5ac0*/  MOV R11, R0 ;  /* 0x00000000000b7202 */ /* 0x000fe20000000f00 */
[----:B------:R-:W-:Y:S01]  /*5ad0*/  HFMA2 R10, -RZ, RZ, 0, 0 ;  /* 0x00000000ff0a7431 */ /* 0x000fe200000001ff */
[----:B------:R-:W-:Y:S01]  /*5ae0*/  STL.64 [R1+0x1f8], R30 ;  /* 0x0001f81e01007387 */ /* 0x000fe20000100a00 */
[----:B0-----:R-:W-:Y:S01]  /*5af0*/  HFMA2 R14, -RZ, RZ, 0, 0 ;  /* 0x00000000ff0e7431 */ /* 0x001fe200000001ff */
[----:B------:R-:W-:Y:S02]  /*5b00*/  @!P3 MOV R14, R25 ;  /* 0x00000019000eb202 */ /* 0x000fe40000000f00 */
[----:B------:R-:W-:Y:S01]  /*5b10*/  STL.64 [R1+0x100], R32 ;  /* 0x0001002001007387 */ /* 0x000fe20000100a00 */
[----:B------:R-:W-:-:S03]  /*5b20*/  IADD3 R8, PT, PT, RZ, -R8, RZ ;  /* 0x80000008ff087210 */ /* 0x000fc60007ffe0ff */
[----:B------:R0:W-:Y:S01]  /*5b30*/  STL [R1+0x468], R14 ;  /* 0x0004680e01007387 */ /* 0x0001e20000100800 */
[----:B------:R-:W-:Y:S02]  /*5b40*/  PRMT R8, R8, 0x7710, RZ ;  /* 0x0000771008087816 */ /* 0x000fe400000000ff */
[----:B------:R-:W-:Y:S01]  /*5b50*/  MOV R15, R11 ;  /* 0x0000000b000f7202 */ /* 0x000fe20000000f00 */
[----:B------:R-:W-:Y:S04]  /*5b60*/  STL.64 [R1+0x200], R34 ;  /* 0x0002002201007387 */ /* 0x000fe80000100a00 */
[----:B------:R-:W-:Y:S01]  /*5b70*/  STL.64 [R1+0x108], R36 ;  /* 0x0001082401007387 */ /* 0x000fe20000100a00 */
[----:B0-----:R-:W-:Y:S01]  /*5b80*/  HFMA2 R14, -RZ, RZ, 0, 0 ;  /* 0x00000000ff0e7431 */ /* 0x001fe200000001ff */
[----:B------:R-:W-:-:S02]  /*5b90*/  @!P3 MOV R14, R26 ;  /* 0x0000001a000eb202 */ /* 0x000fc40000000f00 */
[----:B------:R-:W5:Y:S01]  /*5ba0*/  LDL.LU R5, [R1+0x4ac] ;  /* 0x0004ac0001057983 */ /* 0x000f620000300800 */
[----:B------:R-:W-:-:S03]  /*5bb0*/  IADD3 R8, PT, PT, R8, R9, RZ ;  /* 0x0000000908087210 */ /* 0x000fc60007ffe0ff */
[----:B------:R0:W-:Y:S01]  /*5bc0*/  STL [R1+0x290], R14 ;  /* 0x0002900e01007387 */ /* 0x0001e20000100800 */
[----:B------:R-:W-:Y:S02]  /*5bd0*/  SHF.L.U32 R6, R8, 0x1, RZ ;  /* 0x0000000108067819 */ /* 0x000fe400000006ff */
[----:B------:R-:W-:Y:S01]  /*5be0*/  MOV R8, UR13 ;  /* 0x0000000d00087c02 */ /* 0x000fe20008000f00 */
[----:B------:R-:W5:Y:S01]  /*5bf0*/  LDL.LU R0, [R1+0x4a8] ;  /* 0x0004a80001007983 */ /* 0x000f620000300800 */
[----:B------:R-:W-:-:S03]  /*5c00*/  @!P1 MOV R10, R16 ;  /* 0x00000010000a9202 */ /* 0x000fc60000000f00 */
[----:B------:R-:W5:Y:S01]  /*5c10*/  LDL R24, [R1+0x42c] ;  /* 0x00042c0001187983 */ /* 0x000f620000100800 */
[----:B0-----:R-:W-:Y:S02]  /*5c20*/  MOV R14, UR28 ;  /* 0x0000001c000e7c02 */ /* 0x001fe40008000f00 */
[----:B------:R-:W-:Y:S01]  /*5c30*/  LOP3.LUT R9, R6, 0xffff, RZ, 0xc0, !PT ;  /* 0x0000ffff06097812 */ /* 0x000fe200078ec0ff */
[----:B------:R-:W5:Y:S02]  /*5c40*/  LDL R26, [R1+0x444] ;  /* 0x00044400011a7983 */ /* 0x000f640000100800 */
[----:B------:R-:W-:Y:S01]  /*5c50*/  FFMA.FTZ R14, -R14, UR28, R15 ;  /* 0x0000001c0e0e7c23 */ /* 0x000fe2000801010f */
[----:B------:R-:W-:Y:S01]  /*5c60*/  HFMA2 R15, -RZ, RZ, 0, 0 ;  /* 0x00000000ff0f7431 */ /* 0x000fe200000001ff */
[----:B------:R-:W-:Y:S01]  /*5c70*/  @!P3 MOV R15, R27 ;  /* 0x0000001b000fb202 */ /* 0x000fe20000000f00 */
[----:B------:R-:W-:Y:S01]  /*5c80*/  IMAD R8, R8, 0xa0, R9 ;  /* 0x000000a008087824 */ /* 0x000fe200078e0209 */
[----:B------:R-:W-:Y:S01]  /*5c90*/  CS2R R6, SRZ ;  /* 0x0000000000067805 */ /* 0x000fe2000001ff00 */
[----:B------:R-:W-:Y:S04]  /*5ca0*/  STL [R1+0x26c], R10 ;  /* 0x00026c0a01007387 */ /* 0x000fe80000100800 */
[----:B------:R0:W-:Y:S01]  /*5cb0*/  STL [R1+0x298], R15 ;  /* 0x0002980f01007387 */ /* 0x0001e20000100800 */
[----:B-1----:R-:W-:-:S03]  /*5cc0*/  @P0 IMAD.WIDE R2, R8, 0x4, R2 ;  /* 0x0000000408020825 */ /* 0x002fc600078e0202 */
[----:B------:R-:W-:Y:S04]  /*5cd0*/  STL [R1+0x4a0], R9 ;  /* 0x0004a00901007387 */ /* 0x000fe80000100800 */
[----:B------:R1:W5:Y:S01]  /*5ce0*/  @P0 LDG.E.64 R6, desc[UR10][R2.64] ;  /* 0x0000000a02060981 */ /* 0x000362000c1e1b00 */
[----:B0-----:R-:W-:Y:S01]  /*5cf0*/  HFMA2 R15, -RZ, RZ, 0, 0 ;  /* 0x00000000ff0f7431 */ /* 0x001fe200000001ff */
[----:B------:R-:W-:Y:S02]  /*5d00*/  @!P4 MOV R15, R28 ;  /* 0x0000001c000fc202 */ /* 0x000fe40000000f00 */
[----:B------:R0:W5:Y:S01]  /*5d10*/  LDL R27, [R1+0x434] ;  /* 0x00043400011b7983 */ /* 0x0001620000100800 */
[----:B------:R-:W-:-:S03]  /*5d20*/  FSETP.GTU.FTZ.AND P0, PT, R14, RZ, PT ;  /* 0x000000ff0e00720b */ /* 0x000fc60003f1c000 */
[----:B------:R2:W-:Y:S01]  /*5d30*/  STL [R1+0x470], R15 ;  /* 0x0004700f01007387 */ /* 0x0005e20000100800 */
[----:B-1----:R-:W1:Y:S01]  /*5d40*/  LDC.64 R2, c[0x0][0x3a8] ;  /* 0x0000ea00ff027b82 */ /* 0x002e620000000a00 */
[----:B------:R-:W-:Y:S02]  /*5d50*/  HFMA2 R10, -RZ, RZ, 0, 0 ;  /* 0x00000000ff0a7431 */ /* 0x000fe400000001ff */
[----:B------:R0:W5:Y:S01]  /*5d60*/  LDL R28, [R1+0x44c] ;  /* 0x00044c00011c7983 */ /* 0x0001620000100800 */
[----:B--2---:R-:W-:Y:S01]  /*5d70*/  HFMA2 R15, -RZ, RZ, 0, 0 ;  /* 0x00000000ff0f7431 */ /* 0x004fe200000001ff */
[----:B------:R-:W-:-:S04]  /*5d80*/  @!P4 MOV R15, R29 ;  /* 0x0000001d000fc202 */ /* 0x000fc80000000f00 */
[----:B------:R-:W-:Y:S01]  /*5d90*/  VOTEU.ANY UP0, P0 ;  /* 0x0000000000ff7886 */ /* 0x000fe20000000100 */
[----:B------:R-:W-:Y:S01]  /*5da0*/  @!P1 MOV R10, R17 ;  /* 0x00000011000a9202 */ /* 0x000fe20000000f00 */
[----:B------:R0:W5:Y:S03]  /*5db0*/  LDL R29, [R1+0x460] ;  /* 0x00046000011d7983 */ /* 0x0001660000100800 */
[----:B------:R-:W2:Y:S01]  /*5dc0*/  @UP0 LDCU UR5, c[0x0][0x3c0] ;  /* 0x00007800ff0507ac */ /* 0x000ea20008000800 */
[----:B------:R4:W-:Y:S02]  /*5dd0*/  STL [R1+0x474], R15 ;  /* 0x0004740f01007387 */ /* 0x0009e40000100800 */
[----:B----4-:R-:W-:Y:S01]  /*5de0*/  HFMA2 R15, -RZ, RZ, 0, 0 ;  /* 0x00000000ff0f7431 */ /* 0x010fe200000001ff */
[----:B------:R-:W-:Y:S02]  /*5df0*/  @!P4 MOV R15, R30 ;  /* 0x0000001e000fc202 */ /* 0x000fe40000000f00 */
[----:B------:R-:W-:Y:S01]  /*5e00*/  PLOP3.LUT P0, PT, PT, PT, UP0, 0x80, 0x8 ;  /* 0x000000000008781c */ /* 0x000fe20003f0f008 */
[----:B-1----:R-:W-:Y:S01]  /*5e10*/  IMAD.WIDE R8, R8, 0x4, R2 ;  /* 0x0000000408087825 */ /* 0x002fe200078e0202 */
[----:B------:R-:W-:Y:S04]  /*5e20*/  STL [R1+0x274], R10 ;  /* 0x0002740a01007387 */ /* 0x000fe80000100800 */
[----:B------:R1:W-:Y:S04]  /*5e30*/  STL [R1+0x2a4], R15 ;  /* 0x0002a40f01007387 */ /* 0x0003e80000100800 */
[----:B------:R0:W5:Y:S03]  /*5e40*/  LDL.LU.64 R2, [R1+0x4b0] ;  /* 0x0004b00001027983 */ /* 0x0001660000300a00 */
[----:B--2---:R-:W-:Y:S01]  /*5e50*/  @P0 FADD.FTZ R14, R14, UR5 ;  /* 0x000000050e0e0e21 */ /* 0x004fe20008010000 */
[----:B------:R-:W5:Y:S01]  /*5e60*/  LDG.E.64 R8, desc[UR10][R8.64] ;  /* 0x0000000a08087981 */ /* 0x000f62000c1e1b00 */
[----:B-1----:R-:W-:Y:S01]  /*5e70*/  HFMA2 R15, -RZ, RZ, 0, 0 ;  /* 0x00000000ff0f7431 */ /* 0x002fe200000001ff */
[----:B------:R-:W-:-:S02]  /*5e80*/  @!P4 MOV R15, R31 ;  /* 0x0000001f000fc202 */ /* 0x000fc40000000f00 */
[----:B------:R0:W5:Y:S04]  /*5e90*/  LDL R30, [R1+0x270] ;  /* 0x00027000011e7983 */ /* 0x0001680000100800 */
[----:B------:R1:W-:Y:S01]  /*5ea0*/  STL [R1+0x2b0], R15 ;  /* 0x0002b00f01007387 */ /* 0x0003e20000100800 */
[----:B------:R-:W2:Y:S03]  /*5eb0*/  @P0 MUFU.RSQ R14, R14 ;  /* 0x0000000e000e0308 */ /* 0x000ea60000001400 */
[----:B------:R0:W5:Y:S01]  /*5ec0*/  LDL R31, [R1+0x26c] ;  /* 0x00026c00011f7983 */ /* 0x0001620000100800 */
[----:B-1----:R-:W-:Y:S01]  /*5ed0*/  HFMA2 R15, -RZ, RZ, 0, 0 ;  /* 0x00000000ff0f7431 */ /* 0x002fe200000001ff */
[----:B------:R-:W-:-:S02]  /*5ee0*/  @!P5 MOV R15, R32 ;  /* 0x00000020000fd202 */ /* 0x000fc40000000f00 */
[----:B------:R0:W5:Y:S04]  /*5ef0*/  LDL R32, [R1+0x274] ;  /* 0x0002740001207983 */ /* 0x0001680000100800 */
[----:B------:R1:W-:Y:S02]  /*5f00*/  STL [R1+0x478], R15 ;  /* 0x0004780f01007387 */ /* 0x0003e40000100800 */
[----:B-1----:R-:W-:Y:S01]  /*5f10*/  HFMA2 R15, -RZ, RZ, 0, 0 ;  /* 0x00000000ff0f7431 */ /* 0x002fe200000001ff */
[----:B------:R-:W-:Y:S02]  /*5f20*/  @!P5 MOV R15, R33 ;  /* 0x00000021000fd202 */ /* 0x000fe40000000f00 */
[----:B--2---:R-:W-:Y:S01]  /*5f30*/  @P0 R2UR UR5, R14 ;  /* 0x000000000e0502ca */ /* 0x004fe200000e0000 */
[----:B------:R0:W5:Y:S04]  /*5f40*/  LDL R33, [R1+0x474] ;  /* 0x0004740001217983 */ /* 0x0001680000100800 */
[----:B------:R1:W-:Y:S02]  /*5f50*/  STL [R1+0x47c], R15 ;  /* 0x00047c0f01007387 */ /* 0x0003e40000100800 */
[----:B-1----:R-:W-:Y:S01]  /*5f60*/  HFMA2 R15, -RZ, RZ, 0, 0 ;  /* 0x00000000ff0f7431 */ /* 0x002fe200000001ff */
[----:B------:R-:W-:-:S05]  /*5f70*/  @!P5 MOV R15, R34 ;  /* 0x00000022000fd202 */ /* 0x000fca0000000f00 */
[----:B------:R1:W-:Y:S04]  /*5f80*/  STL [R1+0x2bc], R15 ;  /* 0x0002bc0f01007387 */ /* 0x0003e80000100800 */
[----:B------:R0:W5:Y:S01]  /*5f90*/  LDL R34, [R1+0x2bc] ;  /* 0x0002bc0001227983 */ /* 0x0001620000100800 */
[----:B-1----:R-:W-:Y:S01]  /*5fa0*/  HFMA2 R15, -RZ, RZ, 0, 0 ;  /* 0x00000000ff0f7431 */ /* 0x002fe200000001ff */
[----:B------:R-:W-:Y:S02]  /*5fb0*/  @!P5 MOV R15, R35 ;  /* 0x00000023000fd202 */ /* 0x000fe40000000f00 */
[----:B------:R0:W5:Y:S04]  /*5fc0*/  LDL R35, [R1+0x2b0] ;  /* 0x0002b00001237983 */ /* 0x0001680000100800 */
[----:B------:R1:W-:Y:S02]  /*5fd0*/  STL [R1+0x2c8], R15 ;  /* 0x0002c80f01007387 */ /* 0x0003e40000100800 */
[----:B-1----:R-:W-:Y:S01]  /*5fe0*/  HFMA2 R15, -RZ, RZ, 0, 0 ;  /* 0x00000000ff0f7431 */ /* 0x002fe200000001ff */
[----:B------:R-:W-:-:S02]  /*5ff0*/  @!P6 MOV R15, R36 ;  /* 0x00000024000fe202 */ /* 0x000fc40000000f00 */
[----:B------:R0:W5:Y:S04]  /*6000*/  LDL R36, [R1+0x298] ;  /* 0x0002980001247983 */ /* 0x0001680000100800 */
[----:B------:R1:W-:Y:S02]  /*6010*/  STL [R1+0x480], R15 ;  /* 0x0004800f01007387 */ /* 0x0003e40000100800 */
[----:B-1----:R-:W-:Y:S01]  /*6020*/  HFMA2 R15, -RZ, RZ, 0, 0 ;  /* 0x00000000ff0f7431 */ /* 0x002fe200000001ff */
[----:B------:R-:W-:Y:S02]  /*6030*/  @!P6 MOV R15, R37 ;  /* 0x00000025000fe202 */ /* 0x000fe40000000f00 */
[----:B------:R0:W5:Y:S04]  /*6040*/  LDL R37, [R1+0x290] ;  /* 0x0002900001257983 */ /* 0x0001680000100800 */
[----:B------:R1:W-:Y:S02]  /*6050*/  STL [R1+0x484], R15 ;  /* 0x0004840f01007387 */ /* 0x0003e40000100800 */
[----:B-1----:R-:W-:-:S02]  /*6060*/  CS2R R14, SRZ ;  /* 0x00000000000e7805 */ /* 0x002fc4000001ff00 */
[----:B---3--:R1:W-:Y:S01]  /*6070*/  STL.64 [R1+0x208], R38 ;  /* 0x0002082601007387 */ /* 0x0083e20000100a00 */
[----:B------:R-:W-:Y:S02]  /*6080*/  @!P6 MOV R15, R38 ;  /* 0x00000026000fe202 */ /* 0x000fe40000000f00 */
[----:B------:R-:W-:Y:S01]  /*6090*/  @!P6 MOV R14, R39 ;  /* 0x00000027000ee202 */ /* 0x000fe20000000f00 */
[----:B-1----:R0:W5:Y:S04]  /*60a0*/  LDL R38, [R1+0x480] ;  /* 0x0004800001267983 */ /* 0x0021680000100800 */
[----:B------:R0:W5:Y:S04]  /*60b0*/  LDL R39, [R1+0x484] ;  /* 0x0004840001277983 */ /* 0x0001680000100800 */
[----:B------:R-:W-:Y:S04]  /*60c0*/  STL.64 [R1+0xe0], R16 ;  /* 0x0000e01001007387 */ /* 0x000fe80000100a00 */
[----:B------:R-:W-:Y:S04]  /*60d0*/  STL.64 [R1+0x1e0], R18 ;  /* 0x0001e01201007387 */ /* 0x000fe80000100a00 */
[----:B------:R-:W-:Y:S04]  /*60e0*/  STL.64 [R1+0xe8], R20 ;  /* 0x0000e81401007387 */ /* 0x000fe80000100a00 */
[----:B------:R-:W-:Y:S04]  /*60f0*/  STL.64 [R1+0x1e8], R22 ;  /* 0x0001e81601007387 */ /* 0x000fe80000100a00 */
[----:B------:R-:W-:Y:S04]  /*6100*/  STL [R1+0x2dc], R15 ;  /* 0x0002dc0f01007387 */ /* 0x000fe80000100800 */
[----:B------:R-:W-:Y:S04]  /*6110*/  STL [R1+0x2f4], R14 ;  /* 0x0002f40e01007387 */ /* 0x000fe80000100800 */
[----:B------:R1:W-:Y:S01]  /*6120*/  STL.64 [R1+0xd8], R12 ;  /* 0x0000d80c01007387 */ /* 0x0003e20000100a00 */
[----:B------:R-:W-:Y:S01]  /*6130*/  UISETP.NE.AND UP1, UPT, UR6, URZ, UPT ;  /* 0x000000ff0600728c */ /* 0x000fe2000bf25270 */
[----:B-1----:R-:W-:Y:S01]  /*6140*/  HFMA2 R12, -RZ, RZ, 0, 0 ;  /* 0x00000000ff0c7431 */ /* 0x002fe200000001ff */
[----:B------:R-:W-:-:S05]  /*6150*/  @!P2 MOV R12, R20 ;  /* 0x00000014000ca202 */ /* 0x000fca0000000f00 */
[----:B------:R1:W-:Y:S01]  /*6160*/  STL [R1+0x440], R12 ;  /* 0x0004400c01007387 */ /* 0x0003e20000100800 */
[----:B------:R-:W-:Y:S01]  /*6170*/  CS2R R10, SRZ ;  /* 0x00000000000a7805 */ /* 0x000fe2000001ff00 */
[----:B-1----:R-:W-:Y:S01]  /*6180*/  HFMA2 R12, -RZ, RZ, 0, 0 ;  /* 0x00000000ff0c7431 */ /* 0x002fe200000001ff */
[----:B------:R-:W-:Y:S02]  /*6190*/  @!P2 MOV R12, R21 ;  /* 0x00000015000ca202 */ /* 0x000fe40000000f00 */
[----:B------:R-:W-:-:S03]  /*61a0*/  @!P1 MOV R10, R18 ;  /* 0x00000012000a9202 */ /* 0x000fc60000000f00 */
[----:B------:R1:W-:Y:S01]  /*61b0*/  STL [R1+0x450], R12 ;  /* 0x0004500c01007387 */ /* 0x0003e20000100800 */
[----:B------:R-:W-:Y:S01]  /*61c0*/  @!P1 MOV R11, R19 ;  /* 0x00000013000b9202 */ /* 0x000fe20000000f00 */
[----:B------:R-:W-:Y:S01]  /*61d0*/  UMOV UR16, 0x3f800000 ;  /* 0x3f80000000107882 */ /* 0x000fe20000000000 */
[----:B------:R-:W-:Y:S01]  /*61e0*/  @UP0 UMOV UR16, UR5 ;  /* 0x0000000500100c82 */ /* 0x000fe20008000000 */
[----:B-1----:R-:W-:Y:S02]  /*61f0*/  CS2R R12, SRZ ;  /* 0x00000000000c7805 */ /* 0x002fe4000001ff00 */
[----:B------:R-:W-:Y:S02]  /*6200*/  @!P2 MOV R12, R22 ;  /* 0x00000016000ca202 */ /* 0x000fe40000000f00 */
[----:B------:R-:W-:Y:S01]  /*6210*/  @!P2 MOV R13, R23 ;  /* 0x00000017000da202 */ /* 0x000fe20000000f00 */
[----:B0-----:R-:W-:Y:S06]  /*6220*/  BRA.U UP1, `(.L_x_1344) ;  /* 0x0000002501087547 */ /* 0x001fec000b800000 */
        /* <DEDUP_REMOVED lines=11> */
[----:B------:R-:W4:Y:S04]  /*62e0*/  LDL.LU R25, [R1+0x2ac] ;  /* 0x0002ac0001197983 */ /* 0x000f280000300800 */
[----:B0-----:R-:W4:Y:S04]  /*62f0*/  LDL.LU R6, [R1+0x354] ;  /* 0x0003540001067983 */ /* 0x001f280000300800 */
[----:B------:R0:W-:Y:S04]  /*6300*/  STL [R1+0x4c0], R7 ;  /* 0x0004c00701007387 */ /* 0x0001e80000100800 */
[----:B------:R1:W-:Y:S04]  /*6310*/  STL [R1+0x4c8], R38 ;  /* 0x0004c82601007387 */ /* 0x0003e80000100800 */
[----:B0-----:R-:W4:Y:S04]  /*6320*/  LDL.LU R7, [R1+0x3a8] ;  /* 0x0003a80001077983 */ /* 0x001f280000300800 */
[----:B-1----:R-:W4:Y:S04]  /*6330*/  LDL.LU R38, [R1+0x2a8] ;  /* 0x0002a80001267983 */ /* 0x002f280000300800 */
[----:B------:R0:W-:Y:S04]  /*6340*/  STL [R1+0x4b8], R5 ;  /* 0x0004b80501007387 */ /* 0x0001e80000100800 */
[----:B0-----:R-:W4:Y:S04]  /*6350*/  LDL.LU R5, [R1+0x288] ;  /* 0x0002880001057983 */ /* 0x001f280000300800 */
[----:B------:R-:W-:Y:S04]  /*6360*/  STL [R1+0x4cc], R34 ;  /* 0x0004cc2201007387 */ /* 0x000fe80000100800 */
[----:B------:R-:W-:Y:S04]  /*6370*/  STL [R1+0x4b4], R4 ;  /* 0x0004b40401007387 */ /* 0x000fe80000100800 */
[----:B------:R-:W-:Y:S04]  /*6380*/  STL [R1+0x4c4], R39 ;  /* 0x0004c42701007387 */ /* 0x000fe80000100800 */
[----:B------:R0:W-:Y:S04]  /*6390*/  STL [R1+0x4a8], R0 ;  /* 0x0004a80001007387 */ /* 0x0001e80000100800 */
[----:B0-----:R-:W4:Y:S01]  /*63a0*/  LDL.LU R0, [R1+0x2c0] ;  /* 0x0002c00001007983 */ /* 0x001f220000300800 */
[----:B--2---:R-:W-:Y:S01]  /*63b0*/  FADD.FTZ R15, R15, -UR28 ;  /* 0x8000001c0f0f7e21 */ /* 0x004fe20008010000 */
[----:B---3--:R-:W-:-:S03]  /*63c0*/  MOV R34, R16 ;  /* 0x0000001000227202 */ /* 0x008fc60000000f00 */
[----:B------:R-:W-:Y:S01]  /*63d0*/  FMUL.FTZ R15, R15, UR16 ;  /* 0x000000100f0f7c20 */ /* 0x000fe20008410000 */
[----:B----4-:R-:W-:Y:S01]  /*63e0*/  FMUL.FTZ R16, R8, R19 ;  /* 0x0000001308107220 */ /* 0x010fe20000410000 */
[----:B------:R-:W-:Y:S01]  /*63f0*/  MOV R4, R14 ;  /* 0x0000000e00047202 */ /* 0x000fe20000000f00 */
[----:B------:R-:W-:Y:S01]  /*6400*/  FADD.FTZ R14, R23, -UR28 ;  /* 0x8000001c170e7e21 */ /* 0x000fe20008010000 */
[----:B------:R-:W-:Y:S01]  /*6410*/  MOV R23, R17 ;  /* 0x0000001100177202 */ /* 0x000fe20000000f00 */
[----:B------:R-:W-:Y:S02]  /*6420*/  FADD.FTZ R17, RZ, R16 ;  /* 0x00000010ff117221 */ /* 0x000fe40000010000 */
[----:B------:R-:W-:Y:S01]  /*6430*/  FMUL.FTZ R14, R14, UR16 ;  /* 0x000000100e0e7c20 */ /* 0x000fe20008410000 */
[----:B------:R-:W-:Y:S01]  /*6440*/  FFMA.FTZ R16, R15, R16, RZ ;  /* 0x000000100f107223 */ /* 0x000fe200000100ff */
[----:B------:R-:W-:Y:S01]  /*6450*/  MOV R39, R18 ;  /* 0x0000001200277202 */ /* 0x000fe20000000f00 */
[----:B------:R-:W-:-:S04]  /*6460*/  FMUL.FTZ R18, R9, R21 ;  /* 0x0000001509127220 */ /* 0x000fc80000410000 */
[----:B------:R-:W-:Y:S01]  /*6470*/  FFMA.FTZ R16, R14, R18, R16 ;  /* 0x000000120e107223 */ /* 0x000fe20000010010 */
[----:B------:R-:W-:Y:S01]  /*6480*/  FADD.FTZ R17, R18, R17 ;  /* 0x0000001112117221 */ /* 0x000fe20000010000 */
[----:B------:R-:W-:Y:S01]  /*6490*/  FADD.FTZ R18, R4, -UR28 ;  /* 0x8000001c04127e21 */ /* 0x000fe20008010000 */
[----:B------:R-:W-:Y:S01]  /*64a0*/  FFMA.FTZ R15, R15, R19, RZ ;  /* 0x000000130f0f7223 */ /* 0x000fe200000100ff */
[----:B------:R-:W-:Y:S01]  /*64b0*/  FADD.FTZ R19, RZ, R19 ;  /* 0x00000013ff137221 */ /* 0x000fe20000010000 */
[----:B------:R-:W-:Y:S01]  /*64c0*/  FFMA.FTZ R14, R14, R21, RZ ;  /* 0x000000150e0e7223 */ /* 0x000fe200000100ff */
[----:B------:R-:W-:Y:S01]  /*64d0*/  FMUL.FTZ R18, R18, UR16 ;  /* 0x0000001012127c20 */ /* 0x000fe20008410000 */
[----:B------:R0:W-:Y:S01]  /*64e0*/  STL [R1+0x4ac], R2 ;  /* 0x0004ac0201007387 */ /* 0x0001e20000100800 */
[----:B------:R-:W-:Y:S02]  /*64f0*/  FADD.FTZ R19, R19, R20 ;  /* 0x0000001413137221 */ /* 0x000fe40000010000 */
[-C--:B------:R-:W-:Y:S01]  /*6500*/  FFMA.FTZ R15, R18, R20.reuse, R15 ;  /* 0x00000014120f7223 */ /* 0x080fe2000001000f */
[----:B------:R-:W-:Y:S01]  /*6510*/  FMUL.FTZ R20, R8, R20 ;  /* 0x0000001408147220 */ /* 0x000fe20000410000 */
[----:B------:R1:W-:Y:S03]  /*6520*/  STL [R1+0x4b0], R3 ;  /* 0x0004b00301007387 */ /* 0x0003e60000100800 */
[----:B------:R-:W-:Y:S01]  /*6530*/  FFMA.FTZ R16, R18, R20, R16 ;  /* 0x0000001412107223 */ /* 0x000fe20000010010 */
[----:B------:R-:W-:Y:S01]  /*6540*/  FADD.FTZ R18, R6, -UR28 ;  /* 0x8000001c06127e21 */ /* 0x000fe20008010000 */
[----:B------:R-:W-:Y:S01]  /*6550*/  FADD.FTZ R21, RZ, R21 ;  /* 0x00000015ff157221 */ /* 0x000fe20000010000 */
[----:B0-----:R-:W2:Y:S02]  /*6560*/  LDL.LU R2, [R1+0x2d0] ;  /* 0x0002d00001027983 */ /* 0x001ea40000300800 */
[----:B------:R-:W-:Y:S01]  /*6570*/  FMUL.FTZ R18, R18, UR16 ;  /* 0x0000001012127c20 */ /* 0x000fe20008410000 */
[----:B------:R-:W-:Y:S01]  /*6580*/  FADD.FTZ R21, R21, R22 ;  /* 0x0000001615157221 */ /* 0x000fe20000010000 */
[----:B------:R-:W-:Y:S01]  /*6590*/  FADD.FTZ R17, R17, R20 ;  /* 0x0000001411117221 */ /* 0x000fe20000010000 */
[----:B-1----:R-:W3:Y:S01]  /*65a0*/  LDL.LU R3, [R1+0x2c4] ;  /* 0x0002c40001037983 */ /* 0x002ee20000300800 */
[-C--:B------:R-:W-:Y:S01]  /*65b0*/  FFMA.FTZ R14, R18, R22.reuse, R14 ;  /* 0x00000016120e7223 */ /* 0x080fe2000001000e */
[----:B------:R-:W-:-:S02]  /*65c0*/  FMUL.FTZ R22, R9, R22 ;  /* 0x0000001609167220 */ /* 0x000fc40000410000 */
[----:B------:R-:W4:Y:S01]  /*65d0*/  LDL.LU R4, [R1+0x2e0] ;  /* 0x0002e00001047983 */ /* 0x000f220000300800 */
[----:B------:R-:W-:Y:S02]  /*65e0*/  MOV R6, R7 ;  /* 0x0000000700067202 */ /* 0x000fe40000000f00 */
[----:B------:R-:W-:Y:S02]  /*65f0*/  MOV R7, R38 ;  /* 0x0000002600077202 */ /* 0x000fe40000000f00 */
[----:B------:R-:W2:Y:S01]  /*6600*/  LDL.LU R38, [R1+0x3c0] ;  /* 0x0003c00001267983 */ /* 0x000ea20000300800 */
[----:B------:R-:W-:Y:S01]  /*6610*/  FFMA.FTZ R16, R18, R22, R16 ;  /* 0x0000001612107223 */ /* 0x000fe20000010010 */
[----:B------:R-:W-:Y:S02]  /*6620*/  FADD.FTZ R18, R34, -UR28 ;  /* 0x8000001c22127e21 */ /* 0x000fe40008010000 */
[----:B------:R-:W3:Y:S01]  /*6630*/  LDL.LU R34, [R1+0x260] ;  /* 0x0002600001227983 */ /* 0x000ee20000300800 */
[----:B------:R-:W-:Y:S01]  /*6640*/  FADD.FTZ R17, R22, R17 ;  /* 0x0000001116117221 */ /* 0x000fe20000010000 */
[----:B------:R-:W-:Y:S01]  /*6650*/  FADD.FTZ R22, R39, -UR28 ;  /* 0x8000001c27167e21 */ /* 0x000fe20008010000 */
[----:B------:R-:W-:Y:S01]  /*6660*/  FMUL.FTZ R18, R18, UR16 ;  /* 0x0000001012127c20 */ /* 0x000fe20008410000 */
[----:B------:R-:W-:Y:S01]  /*6670*/  FADD.FTZ R21, R21, R25 ;  /* 0x0000001915157221 */ /* 0x000fe20000010000 */
[----:B------:R-:W4:Y:S01]  /*6680*/  LDL.LU R39, [R1+0x3e0] ;  /* 0x0003e00001277983 */ /* 0x000f220000300800 */
[----:B------:R-:W-:Y:S01]  /*6690*/  FMUL.FTZ R22, R22, UR16 ;  /* 0x0000001016167c20 */ /* 0x000fe20008410000 */
[-C--:B------:R-:W-:Y:S01]  /*66a0*/  FMUL.FTZ R20, R8, R5.reuse ;  /* 0x0000000508147220 */ /* 0x080fe20000410000 */
[----:B------:R-:W-:-:S02]  /*66b0*/  FFMA.FTZ R15, R18, R5, R15 ;  /* 0x00000005120f7223 */ /* 0x000fc4000001000f */
[-C--:B------:R-:W-:Y:S01]  /*66c0*/  FFMA.FTZ R14, R22, R25.reuse, R14 ;  /* 0x00000019160e7223 */ /* 0x080fe2000001000e */
[----:B------:R-:W-:Y:S01]  /*66d0*/  FFMA.FTZ R16, R18, R20, R16 ;  /* 0x0000001412107223 */ /* 0x000fe20000010010 */
[----:B------:R-:W-:Y:S02]  /*66e0*/  FMUL.FTZ R18, R9, R25 ;  /* 0x0000001909127220 */ /* 0x000fe40000410000 */
[----:B------:R-:W4:Y:S01]  /*66f0*/  LDL.LU R25, [R1+0x3e4] ;  /* 0x0003e40001197983 */ /* 0x000f220000300800 */
[----:B------:R-:W-:Y:S01]  /*6700*/  FADD.FTZ R17, R17, R20 ;  /* 0x0000001411117221 */ /* 0x000fe20000010000 */
[----:B------:R-:W-:Y:S01]  /*6710*/  FADD.FTZ R20, R6, -UR28 ;  /* 0x8000001c06147e21 */ /* 0x000fe20008010000 */
[----:B------:R-:W-:Y:S01]  /*6720*/  FFMA.FTZ R16, R22, R18, R16 ;  /* 0x0000001216107223 */ /* 0x000fe20000010010 */
[----:B------:R-:W4:Y:S01]  /*6730*/  LDL.LU R6, [R1+0x410] ;  /* 0x0004100001067983 */ /* 0x000f220000300800 */
[----:B------:R-:W-:Y:S01]  /*6740*/  FADD.FTZ R17, R18, R17 ;  /* 0x0000001112117221 */ /* 0x000fe20000010000 */
[----:B------:R-:W-:Y:S01]  /*6750*/  FMUL.FTZ R20, R20, UR16 ;  /* 0x0000001014147c20 */ /* 0x000fe20008410000 */
[----:B------:R-:W-:-:S03]  /*6760*/  FMUL.FTZ R18, R8, R7 ;  /* 0x0000000708127220 */ /* 0x000fc60000410000 */
[C---:B------:R-:W-:Y:S01]  /*6770*/  FFMA.FTZ R15, R20.reuse, R7, R15 ;  /* 0x00000007140f7223 */ /* 0x040fe2000001000f */
[----:B------:R-:W-:Y:S01]  /*6780*/  FFMA.FTZ R16, R20, R18, R16 ;  /* 0x0000001214107223 */ /* 0x000fe20000010010 */
[----:B------:R-:W-:Y:S01]  /*6790*/  FADD.FTZ R17, R17, R18 ;  /* 0x0000001211117221 */ /* 0x000fe20000010000 */
[----:B------:R-:W-:Y:S01]  /*67a0*/  FMUL.FTZ R18, R8, R0 ;  /* 0x0000000008127220 */ /* 0x000fe20000410000 */
[----:B--2---:R-:W-:Y:S02]  /*67b0*/  FADD.FTZ R22, R38, -UR28 ;  /* 0x8000001c26167e21 */ /* 0x004fe40008010000 */
[----:B------:R-:W2:Y:S02]  /*67c0*/  LDL.LU R38, [R1+0x400] ;  /* 0x0004000001267983 */ /* 0x000ea40000300800 */
[----:B------:R-:W-:Y:S01]  /*67d0*/  FMUL.FTZ R22, R22, UR16 ;  /* 0x0000001016167c20 */ /* 0x000fe20008410000 */
[----:B---3--:R-:W-:-:S03]  /*67e0*/  FMUL.FTZ R20, R9, R34 ;  /* 0x0000002209147220 */ /* 0x008fc60000410000 */
[C---:B------:R-:W-:Y:S01]  /*67f0*/  FFMA.FTZ R14, R22.reuse, R34, R14 ;  /* 0x00000022160e7223 */ /* 0x040fe2000001000e */
[----:B------:R-:W-:Y:S01]  /*6800*/  FFMA.FTZ R22, R22, R20, R16 ;  /* 0x0000001416167223 */ /* 0x000fe20000010010 */
[----:B------:R-:W-:Y:S01]  /*6810*/  FADD.FTZ R16, R23, -UR28 ;  /* 0x8000001c17107e21 */ /* 0x000fe20008010000 */
[----:B------:R-:W-:-:S03]  /*6820*/  FADD.FTZ R23, R20, R17 ;  /* 0x0000001114177221 */ /* 0x000fc60000010000 */
[----:B------:R-:W-:Y:S01]  /*6830*/  FMUL.FTZ R20, R16, UR16 ;  /* 0x0000001010147c20 */ /* 0x000fe20008410000 */
[----:B------:R-:W-:-:S03]  /*6840*/  FADD.FTZ R16, R23, R18 ;  /* 0x0000001217107221 */ /* 0x000fc60000010000 */
[----:B------:R-:W-:Y:S01]  /*6850*/  FFMA.FTZ R22, R20, R18, R22 ;  /* 0x0000001214167223 */ /* 0x000fe20000010016 */
[----:B----4-:R-:W-:Y:S02]  /*6860*/  FADD.FTZ R18, R25, -UR28 ;  /* 0x8000001c19127e21 */ /* 0x010fe40008010000 */
[----:B------:R-:W3:Y:S01]  /*6870*/  LDL.LU R25, [R1+0x414] ;  /* 0x0004140001197983 */ /* 0x000ee20000300800 */
[----:B------:R-:W-:-:S03]  /*6880*/  FADD.FTZ R21, R21, R34 ;  /* 0x0000002215157221 */ /* 0x000fc60000010000 */
[----:B------:R-:W4:Y:S01]  /*6890*/  LDL.LU R34, [R1+0x404] ;  /* 0x0004040001227983 */ /* 0x000f220000300800 */
[----:B------:R-:W-:Y:S01]  /*68a0*/  FADD.FTZ R19, R19, R5 ;  /* 0x0000000513137221 */ /* 0x000fe20000010000 */
[----:B------:R-:W-:Y:S01]  /*68b0*/  FADD.FTZ R17, R39, -UR28 ;  /* 0x8000001c27117e21 */ /* 0x000fe20008010000 */
[----:B------:R-:W-:Y:S01]  /*68c0*/  FMUL.FTZ R23, R9, R2 ;  /* 0x0000000209177220 */ /* 0x000fe20000410000 */
[----:B------:R-:W4:Y:S01]  /*68d0*/  LDL.LU R39, [R1+0x2f8] ;  /* 0x0002f80001277983 */ /* 0x000f220000300800 */
[----:B------:R-:W-:-:S03]  /*68e0*/  FADD.FTZ R19, R19, R7 ;  /* 0x0000000713137221 */ /* 0x000fc60000010000 */
[----:B------:R-:W4:Y:S01]  /*68f0*/  LDL.LU R7, [R1+0x2d4] ;  /* 0x0002d40001077983 */ /* 0x000f220000300800 */
[----:B------:R-:W-:Y:S01]  /*6900*/  FMUL.FTZ R17, R17, UR16 ;  /* 0x0000001011117c20 */ /* 0x000fe20008410000 */
[----:B------:R-:W-:Y:S01]  /*6910*/  FADD.FTZ R16, R23, R16 ;  /* 0x0000001017107221 */ /* 0x000fe20000010000 */
[----:B------:R-:W-:Y:S01]  /*6920*/  FMUL.FTZ R18, R18, UR16 ;  /* 0x0000001012127c20 */ /* 0x000fe20008410000 */
[----:B------:R-:W-:Y:S01]  /*6930*/  FFMA.FTZ R15, R20, R0, R15 ;  /* 0x00000000140f7223 */ /* 0x000fe2000001000f */
[----:B------:R-:W-:Y:S01]  /*6940*/  FFMA.FTZ R22, R17, R23, R22 ;  /* 0x0000001711167223 */ /* 0x000fe20000010016 */
[----:B------:R-:W-:Y:S01]  /*6950*/  FMUL.FTZ R23, R8, R3 ;  /* 0x0000000308177220 */ /* 0x000fe20000410000 */
[----:B------:R-:W4:Y:S01]  /*6960*/  LDL.LU R5, [R1+0x308] ;  /* 0x0003080001057983 */ /* 0x000f220000300800 */
[----:B------:R-:W-:Y:S01]  /*6970*/  FADD.FTZ R21, R21, R2 ;  /* 0x0000000215157221 */ /* 0x000fe20000010000 */
[----:B------:R-:W-:Y:S01]  /*6980*/  FFMA.FTZ R14, R17, R2, R14 ;  /* 0x00000002110e7223 */ /* 0x000fe2000001000e */
[----:B------:R-:W-:Y:S01]  /*6990*/  FADD.FTZ R16, R16, R23 ;  /* 0x0000001710107221 */ /* 0x000fe20000010000 */
[C---:B------:R-:W-:Y:S01]  /*69a0*/  FFMA.FTZ R22, R18.reuse, R23, R22 ;  /* 0x0000001712167223 */ /* 0x040fe20000010016 */
[----:B------:R-:W-:Y:S01]  /*69b0*/  FMUL.FTZ R23, R9, R4 ;  /* 0x0000000409177220 */ /* 0x000fe20000410000 */
[----:B------:R-:W4:Y:S01]  /*69c0*/  LDL.LU R2, [R1+0x30c] ;  /* 0x00030c0001027983 */ /* 0x000f220000300800 */
[----:B------:R-:W-:Y:S01]  /*69d0*/  FFMA.FTZ R15, R18, R3, R15 ;  /* 0x00000003120f7223 */ /* 0x000fe2000001000f */
[----:B------:R-:W-:-:S02]  /*69e0*/  FADD.FTZ R18, R6, -UR28 ;  /* 0x8000001c06127e21 */ /* 0x000fc40008010000 */
[----:B------:R-:W4:Y:S01]  /*69f0*/  LDL.LU R6, [R1+0x40c] ;  /* 0x00040c0001067983 */ /* 0x000f220000300800 */
[----:B--2---:R-:W-:-:S03]  /*6a00*/  FADD.FTZ R20, R38, -UR28 ;  /* 0x8000001c26147e21 */ /* 0x004fc60008010000 */
[----:B------:R-:W2:Y:S01]  /*6a10*/  LDL.LU R38, [R1+0x418] ;  /* 0x0004180001267983 */ /* 0x000ea20000300800 */
[----:B------:R-:W-:-:S04]  /*6a20*/  FMUL.FTZ R20, R20, UR16 ;  /* 0x0000001014147c20 */ /* 0x000fc80008410000 */
[C---:B------:R-:W-:Y:S01]  /*6a30*/  FFMA.FTZ R22, R20.reuse, R23, R22 ;  /* 0x0000001714167223 */ /* 0x040fe20000010016 */
[----:B------:R-:W-:Y:S01]  /*6a40*/  FFMA.FTZ R14, R20, R4, R14 ;  /* 0x00000004140e7223 */ /* 0x000fe2000001000e */
[----:B---3--:R-:W-:Y:S02]  /*6a50*/  FADD.FTZ R20, R25, -UR28 ;  /* 0x8000001c19147e21 */ /* 0x008fe40008010000 */
[----:B------:R-:W3:Y:S01]  /*6a60*/  LDL.LU R25, [R1+0x3f0] ;  /* 0x0003f00001197983 */ /* 0x000ee20000300800 */
[----:B----4-:R-:W-:-:S03]  /*6a70*/  FADD.FTZ R17, R34, -UR28 ;  /* 0x8000001c22117e21 */ /* 0x010fc60008010000 */
[----:B------:R-:W4:Y:S01]  /*6a80*/  LDL.LU R34, [R1+0x408] ;  /* 0x0004080001227983 */ /* 0x000f220000300800 */
[----:B------:R-:W-:Y:S01]  /*6a90*/  FADD.FTZ R16, R23, R16 ;  /* 0x0000001017107221 */ /* 0x000fe20000010000 */
[----:B------:R-:W-:Y:S01]  /*6aa0*/  FADD.FTZ R19, R19, R0 ;  /* 0x0000000013137221 */ /* 0x000fe20000010000 */
[----:B------:R-:W-:Y:S01]  /*6ab0*/  FMUL.FTZ R17, R17, UR16 ;  /* 0x0000001011117c20 */ /* 0x000fe20008410000 */
[----:B------:R-:W4:Y:S01]  /*6ac0*/  LDL.LU R0, [R1+0x328] ;  /* 0x0003280001007983 */ /* 0x000f220000300800 */
[----:B------:R-:W-:Y:S01]  /*6ad0*/  FMUL.FTZ R23, R8, R7 ;  /* 0x0000000708177220 */ /* 0x000fe20000410000 */
[----:B------:R-:W-:Y:S01]  /*6ae0*/  FADD.FTZ R19, R19, R3 ;  /* 0x0000000313137221 */ /* 0x000fe20000010000 */
[----:B------:R-:W-:Y:S01]  /*6af0*/  FMUL.FTZ R18, R18, UR16 ;  /* 0x0000001012127c20 */ /* 0x000fe20008410000 */
[----:B------:R-:W4:Y:S01]  /*6b00*/  LDL.LU R3, [R1+0x340] ;  /* 0x0003400001037983 */ /* 0x000f220000300800 */
[----:B------:R-:W-:Y:S01]  /*6b10*/  FADD.FTZ R16, R16, R23 ;  /* 0x0000001710107221 */ /* 0x000fe20000010000 */
[----:B------:R-:W-:Y:S01]  /*6b20*/  FFMA.FTZ R22, R17, R23, R22 ;  /* 0x0000001711167223 */ /* 0x000fe20000010016 */
[----:B------:R-:W-:Y:S01]  /*6b30*/  FMUL.FTZ R23, R9, R39 ;  /* 0x0000002709177220 */ /* 0x000fe20000410000 */
[----:B------:R-:W-:Y:S01]  /*6b40*/  FADD.FTZ R21, R21, R4 ;  /* 0x0000000415157221 */ /* 0x000fe20000010000 */
[----:B------:R-:W-:Y:S01]  /*6b50*/  FMUL.FTZ R20, R20, UR16 ;  /* 0x0000001014147c20 */ /* 0x000fe20008410000 */
[----:B------:R-:W-:Y:S01]  /*6b60*/  FFMA.FTZ R15, R17, R7, R15 ;  /* 0x00000007110f7223 */ /* 0x000fe2000001000f */
[----:B------:R-:W-:Y:S01]  /*6b70*/  FADD.FTZ R16, R23, R16 ;  /* 0x0000001017107221 */ /* 0x000fe20000010000 */
[----:B------:R-:W-:Y:S01]  /*6b80*/  FFMA.FTZ R22, R18, R23, R22 ;  /* 0x0000001712167223 */ /* 0x000fe20000010016 */
[----:B------:R-:W-:Y:S01]  /*6b90*/  FMUL.FTZ R23, R8, R5 ;  /* 0x0000000508177220 */ /* 0x000fe20000410000 */
[----:B------:R-:W-:Y:S01]  /*6ba0*/  FADD.FTZ R19, R19, R7 ;  /* 0x0000000713137221 */ /* 0x000fe20000010000 */
[----:B------:R-:W4:Y:S01]  /*6bb0*/  LDL.LU R4, [R1+0x344] ;  /* 0x0003440001047983 */ /* 0x000f220000300800 */
[----:B------:R-:W-:Y:S01]  /*6bc0*/  FFMA.FTZ R14, R18, R39, R14 ;  /* 0x00000027120e7223 */ /* 0x000fe2000001000e */
[----:B------:R-:W-:Y:S01]  /*6bd0*/  FADD.FTZ R16, R16, R23 ;  /* 0x0000001710107221 */ /* 0x000fe20000010000 */
[C---:B------:R-:W-:Y:S01]  /*6be0*/  FFMA.FTZ R22, R20.reuse, R23, R22 ;  /* 0x0000001714167223 */ /* 0x040fe20000010016 */
[----:B------:R-:W-:Y:S01]  /*6bf0*/  FMUL.FTZ R23, R9, R2 ;  /* 0x0000000209177220 */ /* 0x000fe20000410000 */
[----:B------:R-:W-:Y:S01]  /*6c00*/  FADD.FTZ R19, R19, R5 ;  /* 0x0000000513137221 */ /* 0x000fe20000010000 */
[----:B------:R-:W-:Y:S01]  /*6c10*/  FFMA.FTZ R15, R20, R5, R15 ;  /* 0x00000005140f7223 */ /* 0x000fe2000001000f */
[----:B------:R-:W4:Y:S04]  /*6c20*/  LDL.LU R7, [R1+0x350] ;  /* 0x0003500001077983 */ /* 0x000f280000300800 */
[----:B------:R-:W4:Y:S01]  /*6c30*/  LDL.LU R5, [R1+0x3ec] ;  /* 0x0003ec0001057983 */ /* 0x000f220000300800 */
[----:B------:R-:W-:-:S03]  /*6c40*/  FADD.FTZ R21, R21, R39 ;  /* 0x0000002715157221 */ /* 0x000fc60000010000 */
[----:B------:R-:W4:Y:S01]  /*6c50*/  LDL.LU R39, [R1+0x3e8] ;  /* 0x0003e80001277983 */ /* 0x000f220000300800 */
[----:B------:R-:W-:-:S03]  /*6c60*/  FADD.FTZ R20, R6, -UR28 ;  /* 0x8000001c06147e21 */ /* 0x000fc60008010000 */
        /* <DEDUP_REMOVED lines=11> */
[-C--:B------:R-:W-:Y:S01]  /*6d20*/  FMUL.FTZ R23, R8, R0.reuse ;  /* 0x0000000008177220 */ /* 0x080fe20000410000 */
[----:B------:R-:W-:Y:S01]  /*6d30*/  FMUL.FTZ R18, R18, UR16 ;  /* 0x0000001012127c20 */ /* 0x000fe20008410000 */
[----:B------:R-:W-:Y:S02]  /*6d40*/  FMUL.FTZ R20, R20, UR16 ;  /* 0x0000001014147c20 */ /* 0x000fe40008410000 */
[----:B------:R-:W-:Y:S01]  /*6d50*/  FADD.FTZ R16, R16, R23 ;  /* 0x0000001710107221 */ /* 0x000fe20000010000 */
[C---:B------:R-:W-:Y:S01]  /*6d60*/  FFMA.FTZ R22, R18.reuse, R23, R22 ;  /* 0x0000001712167223 */ /* 0x040fe20000010016 */
[----:B------:R-:W-:Y:S01]  /*6d70*/  FMUL.FTZ R23, R9, R3 ;  /* 0x0000000309177220 */ /* 0x000fe20000410000 */
[----:B------:R-:W-:Y:S01]  /*6d80*/  FADD.FTZ R21, R21, R2 ;  /* 0x0000000215157221 */ /* 0x000fe20000010000 */
[----:B------:R-:W-:Y:S01]  /*6d90*/  FMUL.FTZ R17, R17, UR16 ;  /* 0x0000001011117c20 */ /* 0x000fe20008410000 */
[----:B------:R-:W-:Y:S01]  /*6da0*/  FFMA.FTZ R15, R18, R0, R15 ;  /* 0x00000000120f7223 */ /* 0x000fe2000001000f */
[----:B------:R-:W-:Y:S01]  /*6db0*/  FADD.FTZ R16, R23, R16 ;  /* 0x0000001017107221 */ /* 0x000fe20000010000 */
[----:B------:R-:W-:Y:S01]  /*6dc0*/  FFMA.FTZ R22, R20, R23, R22 ;  /* 0x0000001714167223 */ /* 0x000fe20000010016 */
[----:B------:R-:W4:Y:S01]  /*6dd0*/  LDL.LU R2, [R1+0x378] ;  /* 0x0003780001027983 */ /* 0x000f220000300800 */
[-C--:B------:R-:W-:Y:S01]  /*6de0*/  FMUL.FTZ R23, R8, R4.reuse ;  /* 0x0000000408177220 */ /* 0x080fe20000410000 */
[----:B------:R-:W-:Y:S01]  /*6df0*/  FFMA.FTZ R15, R17, R4, R15 ;  /* 0x00000004110f7223 */ /* 0x000fe2000001000f */
[----:B------:R-:W-:Y:S01]  /*6e00*/  FADD.FTZ R19, R19, R0 ;  /* 0x0000000013137221 */ /* 0x000fe20000010000 */
[----:B------:R-:W-:Y:S01]  /*6e10*/  FFMA.FTZ R14, R20, R3, R14 ;  /* 0x00000003140e7223 */ /* 0x000fe2000001000e */
[----:B------:R-:W-:Y:S01]  /*6e20*/  FADD.FTZ R16, R16, R23 ;  /* 0x0000001710107221 */ /* 0x000fe20000010000 */
[----:B------:R-:W-:Y:S01]  /*6e30*/  FFMA.FTZ R22, R17, R23, R22 ;  /* 0x0000001711167223 */ /* 0x000fe20000010016 */
[----:B------:R-:W4:Y:S01]  /*6e40*/  LDL.LU R0, [R1+0x388] ;  /* 0x0003880001007983 */ /* 0x000f220000300800 */
[----:B------:R-:W-:Y:S01]  /*6e50*/  FMUL.FTZ R23, R9, R7 ;  /* 0x0000000709177220 */ /* 0x000fe20000410000 */
[----:B------:R-:W-:-:S02]  /*6e60*/  FADD.FTZ R17, R5, -UR28 ;  /* 0x8000001c05117e21 */ /* 0x000fc40008010000 */
[----:B------:R-:W4:Y:S01]  /*6e70*/  LDL.LU R5, [R1+0x3cc] ;  /* 0x0003cc0001057983 */ /* 0x000f220000300800 */
[----:B------:R-:W-:-:S03]  /*6e80*/  FADD.FTZ R20, R39, -UR28 ;  /* 0x8000001c27147e21 */ /* 0x000fc60008010000 */
[----:B------:R-:W4:Y:S01]  /*6e90*/  LDL.LU R39, [R1+0x3c8] ;  /* 0x0003c80001277983 */ /* 0x000f220000300800 */
[----:B------:R-:W-:-:S03]  /*6ea0*/  FADD.FTZ R21, R21, R3 ;  /* 0x0000000315157221 */ /* 0x000fc60000010000 */
[----:B------:R-:W4:Y:S01]  /*6eb0*/  LDL.LU R3, [R1+0x398] ;  /* 0x0003980001037983 */ /* 0x000f220000300800 */
[----:B------:R-:W-:Y:S01]  /*6ec0*/  FADD.FTZ R16, R23, R16 ;  /* 0x0000001017107221 */ /* 0x000fe20000010000 */
[----:B------:R-:W-:Y:S01]  /*6ed0*/  FMUL.FTZ R20, R20, UR16 ;  /* 0x0000001014147c20 */ /* 0x000fe20008410000 */
[----:B------:R-:W-:Y:S01]  /*6ee0*/  FADD.FTZ R19, R19, R4 ;  /* 0x0000000413137221 */ /* 0x000fe20000010000 */
[----:B------:R-:W-:Y:S01]  /*6ef0*/  FADD.FTZ R21, R21, R7 ;  /* 0x0000000715157221 */ /* 0x000fe20000010000 */
[----:B------:R-:W-:Y:S01]  /*6f00*/  FMUL.FTZ R17, R17, UR16 ;  /* 0x0000001011117c20 */ /* 0x000fe20008410000 */
[----:B------:R-:W4:Y:S02]  /*6f10*/  LDL.LU R4, [R1+0x39c] ;  /* 0x00039c0001047983 */ /* 0x000f240000300800 */
[----:B------:R-:W-:Y:S01]  /*6f20*/  FADD.FTZ R21, R21, R6 ;  /* 0x0000000615157221 */ /* 0x000fe20000010000 */
[----:B--2---:R-:W-:Y:S02]  /*6f30*/  FADD.FTZ R18, R38, -UR28 ;  /* 0x8000001c26127e21 */ /* 0x004fe40008010000 */
[----:B------:R-:W2:Y:S02]  /*6f40*/  LDL.LU R38, [R1+0x3d4] ;  /* 0x0003d40001267983 */ /* 0x000ea40000300800 */
[----:B------:R-:W-:-:S04]  /*6f50*/  FMUL.FTZ R18, R18, UR16 ;  /* 0x0000001012127c20 */ /* 0x000fc80008410000 */
[C---:B------:R-:W-:Y:S01]  /*6f60*/  FFMA.FTZ R22, R18.reuse, R23, R22 ;  /* 0x0000001712167223 */ /* 0x040fe20000010016 */
[----:B------:R-:W-:Y:S02]  /*6f70*/  FFMA.FTZ R14, R18, R7, R14 ;  /* 0x00000007120e7223 */ /* 0x000fe4000001000e */
[----:B------:R-:W2:Y:S01]  /*6f80*/  LDL.LU R7, [R1+0x3bc] ;  /* 0x0003bc0001077983 */ /* 0x000ea20000300800 */
[----:B---3--:R-:W-:-:S03]  /*6f90*/  FADD.FTZ R18, R25, -UR28 ;  /* 0x8000001c19127e21 */ /* 0x008fc60008010000 */
[----:B------:R-:W3:Y:S01]  /*6fa0*/  LDL.LU R25, [R1+0x3b8] ;  /* 0x0003b80001197983 */ /* 0x000ee20000300800 */
[----:B----4-:R-:W-:Y:S01]  /*6fb0*/  FMUL.FTZ R23, R8, R34 ;  /* 0x0000002208177220 */ /* 0x010fe20000410000 */
[----:B------:R-:W-:-:S03]  /*6fc0*/  FFMA.FTZ R14, R17, R6, R14 ;  /* 0x00000006110e7223 */ /* 0x000fc6000001000e */
[----:B------:R-:W-:Y:S01]  /*6fd0*/  FADD.FTZ R16, R16, R23 ;  /* 0x0000001710107221 */ /* 0x000fe20000010000 */
[----:B------:R-:W-:Y:S01]  /*6fe0*/  FFMA.FTZ R22, R20, R23, R22 ;  /* 0x0000001714167223 */ /* 0x000fe20000010016 */
[----:B------:R-:W-:Y:S02]  /*6ff0*/  FMUL.FTZ R23, R9, R6 ;  /* 0x0000000609177220 */ /* 0x000fe40000410000 */
[----:B------:R-:W4:Y:S01]  /*7000*/  LDL.LU R6, [R1+0x3b0] ;  /* 0x0003b00001067983 */ /* 0x000f220000300800 */
[----:B------:R-:W-:Y:S01]  /*7010*/  FMUL.FTZ R18, R18, UR16 ;  /* 0x0000001012127c20 */ /* 0x000fe20008410000 */
[----:B------:R-:W-:Y:S01]  /*7020*/  FADD.FTZ R16, R23, R16 ;  /* 0x0000001017107221 */ /* 0x000fe20000010000 */
[----:B------:R-:W-:Y:S01]  /*7030*/  FFMA.FTZ R22, R17, R23, R22 ;  /* 0x0000001711167223 */ /* 0x000fe20000010016 */
[----:B------:R-:W-:Y:S01]  /*7040*/  FADD.FTZ R19, R19, R34 ;  /* 0x0000002213137221 */ /* 0x000fe20000010000 */
[----:B------:R-:W-:Y:S01]  /*7050*/  FFMA.FTZ R15, R20, R34, R15 ;  /* 0x00000022140f7223 */ /* 0x000fe2000001000f */
[-C--:B------:R-:W-:Y:S01]  /*7060*/  FMUL.FTZ R23, R8, R2.reuse ;  /* 0x0000000208177220 */ /* 0x080fe20000410000 */
[----:B------:R-:W4:Y:S02]  /*7070*/  LDL.LU R34, [R1+0x254] ;  /* 0x0002540001227983 */ /* 0x000f240000300800 */
[----:B------:R-:W-:Y:S01]  /*7080*/  FFMA.FTZ R15, R18, R2, R15 ;  /* 0x00000002120f7223 */ /* 0x000fe2000001000f */
[----:B------:R-:W-:Y:S01]  /*7090*/  FADD.FTZ R16, R16, R23 ;  /* 0x0000001710107221 */ /* 0x000fe20000010000 */
[----:B------:R-:W-:Y:S01]  /*70a0*/  FFMA.FTZ R22, R18, R23, R22 ;  /* 0x0000001712167223 */ /* 0x000fe20000010016 */
[----:B------:R-:W-:Y:S01]  /*70b0*/  FMUL.FTZ R23, R9, R0 ;  /* 0x0000000009177220 */ /* 0x000fe20000410000 */
[----:B------:R-:W-:-:S02]  /*70c0*/  FADD.FTZ R18, R5, -UR28 ;  /* 0x8000001c05127e21 */ /* 0x000fc40008010000 */
[----:B------:R-:W4:Y:S01]  /*70d0*/  LDL.LU R5, [R1+0x3b4] ;  /* 0x0003b40001057983 */ /* 0x000f220000300800 */
[----:B------:R-:W-:Y:S01]  /*70e0*/  FADD.FTZ R17, R39, -UR28 ;  /* 0x8000001c27117e21 */ /* 0x000fe20008010000 */
[----:B------:R-:W-:Y:S02]  /*70f0*/  FADD.FTZ R16, R23, R16 ;  /* 0x0000001017107221 */ /* 0x000fe40000010000 */
[----:B------:R-:W4:Y:S01]  /*7100*/  LDL.LU R39, [R1+0x250] ;  /* 0x0002500001277983 */ /* 0x000f220000300800 */
[----:B------:R-:W-:Y:S01]  /*7110*/  FMUL.FTZ R17, R17, UR16 ;  /* 0x0000001011117c20 */ /* 0x000fe20008410000 */
[----:B------:R-:W-:Y:S01]  /*7120*/  FADD.FTZ R19, R19, R2 ;  /* 0x0000000213137221 */ /* 0x000fe20000010000 */
[----:B------:R-:W-:Y:S01]  /*7130*/  FMUL.FTZ R18, R18, UR16 ;  /* 0x0000001012127c20 */ /* 0x000fe20008410000 */
[----:B------:R-:W4:Y:S01]  /*7140*/  LDL.LU R2, [R1+0x24c] ;  /* 0x00024c0001027983 */ /* 0x000f220000300800 */
[----:B------:R-:W-:Y:S01]  /*7150*/  FFMA.FTZ R15, R17, R3, R15 ;  /* 0x00000003110f7223 */ /* 0x000fe2000001000f */
[----:B--2---:R-:W-:-:S02]  /*7160*/  FADD.FTZ R20, R38, -UR28 ;  /* 0x8000001c26147e21 */ /* 0x004fc40008010000 */
[----:B------:R-:W2:Y:S02]  /*7170*/  LDL.LU R38, [R1+0x3ac] ;  /* 0x0003ac0001267983 */ /* 0x000ea40000300800 */
[----:B------:R-:W-:-:S04]  /*7180*/  FMUL.FTZ R20, R20, UR16 ;  /* 0x0000001014147c20 */ /* 0x000fc80008410000 */
[C---:B------:R-:W-:Y:S01]  /*7190*/  FFMA.FTZ R22, R20.reuse, R23, R22 ;  /* 0x0000001714167223 */ /* 0x040fe20000010016 */
[----:B------:R-:W-:Y:S01]  /*71a0*/  FFMA.FTZ R14, R20, R0, R14 ;  /* 0x00000000140e7223 */ /* 0x000fe2000001000e */
[----:B------:R-:W-:Y:S01]  /*71b0*/  FMUL.FTZ R23, R8, R3 ;  /* 0x0000000308177220 */ /* 0x000fe20000410000 */
[----:B---3--:R-:W-:Y:S02]  /*71c0*/  FADD.FTZ R20, R25, -UR28 ;  /* 0x8000001c19147e21 */ /* 0x008fe40008010000 */
[----:B------:R-:W3:Y:S01]  /*71d0*/  LDL.LU R25, [R1+0x3a0] ;  /* 0x0003a00001197983 */ /* 0x000ee20000300800 */
[----:B------:R-:W-:Y:S01]  /*71e0*/  FADD.FTZ R16, R16, R23 ;  /* 0x0000001710107221 */ /* 0x000fe20000010000 */
[----:B------:R-:W-:Y:S01]  /*71f0*/  FFMA.FTZ R22, R17, R23, R22 ;  /* 0x0000001711167223 */ /* 0x000fe20000010016 */
[-C--:B------:R-:W-:Y:S01]  /*7200*/  FMUL.FTZ R23, R9, R4.reuse ;  /* 0x0000000409177220 */ /* 0x080fe20000410000 */
[----:B------:R-:W-:Y:S02]  /*7210*/  FADD.FTZ R17, R7, -UR28 ;  /* 0x8000001c07117e21 */ /* 0x000fe40008010000 */
[----:B------:R-:W3:Y:S01]  /*7220*/  LDL.LU R7, [R1+0x3a4] ;  /* 0x0003a40001077983 */ /* 0x000ee20000300800 */
[C---:B------:R-:W-:Y:S01]  /*7230*/  FFMA.FTZ R22, R18.reuse, R23, R22 ;  /* 0x0000001712167223 */ /* 0x040fe20000010016 */
[----:B------:R-:W-:Y:S01]  /*7240*/  FFMA.FTZ R14, R18, R4, R14 ;  /* 0x00000004120e7223 */ /* 0x000fe2000001000e */
[----:B----4-:R-:W-:-:S02]  /*7250*/  FADD.FTZ R18, R6, -UR28 ;  /* 0x8000001c06127e21 */ /* 0x010fc40008010000 */
[----:B------:R-:W4:Y:S01]  /*7260*/  LDL.LU R6, [R1+0x390] ;  /* 0x0003900001067983 */ /* 0x000f220000300800 */
[----:B------:R-:W-:-:S03]  /*7270*/  FADD.FTZ R21, R21, R0 ;  /* 0x0000000015157221 */ /* 0x000fc60000010000 */
[----:B------:R-:W4:Y:S01]  /*7280*/  LDL.LU R0, [R1+0x248] ;  /* 0x0002480001007983 */ /* 0x000f220000300800 */
[----:B------:R-:W-:Y:S01]  /*7290*/  FADD.FTZ R16, R23, R16 ;  /* 0x0000001017107221 */ /* 0x000fe20000010000 */
[-C--:B------:R-:W-:Y:S01]  /*72a0*/  FMUL.FTZ R23, R8, R34.reuse ;  /* 0x0000002208177220 */ /* 0x080fe20000410000 */
[----:B------:R-:W-:Y:S01]  /*72b0*/  FMUL.FTZ R20, R20, UR16 ;  /* 0x0000001014147c20 */ /* 0x000fe20008410000 */
[----:B------:R-:W-:Y:S01]  /*72c0*/  FADD.FTZ R21, R21, R4 ;  /* 0x0000000415157221 */ /* 0x000fe20000010000 */
[----:B------:R-:W-:Y:S01]  /*72d0*/  FADD.FTZ R19, R19, R3 ;  /* 0x0000000313137221 */ /* 0x000fe20000010000 */
[----:B------:R-:W4:Y:S01]  /*72e0*/  LDL.LU R4, [R1+0x244] ;  /* 0x0002440001047983 */ /* 0x000f220000300800 */
[----:B------:R-:W-:Y:S01]  /*72f0*/  FADD.FTZ R16, R16, R23 ;  /* 0x0000001710107221 */ /* 0x000fe20000010000 */
[C---:B------:R-:W-:Y:S01]  /*7300*/  FFMA.FTZ R22, R20.reuse, R23, R22 ;  /* 0x0000001714167223 */ /* 0x040fe20000010016 */
[----:B------:R-:W-:Y:S01]  /*7310*/  FFMA.FTZ R15, R20, R34, R15 ;  /* 0x00000022140f7223 */ /* 0x000fe2000001000f */
[----:B------:R-:W-:Y:S01]  /*7320*/  FMUL.FTZ R17, R17, UR16 ;  /* 0x0000001011117c20 */ /* 0x000fe20008410000 */
[----:B------:R-:W-:Y:S01]  /*7330*/  FADD.FTZ R19, R19, R34 ;  /* 0x0000002213137221 */ /* 0x000fe20000010000 */
[----:B------:R-:W-:Y:S01]  /*7340*/  FMUL.FTZ R18, R18, UR16 ;  /* 0x0000001012127c20 */ /* 0x000fe20008410000 */
[----:B------:R-:W4:Y:S04]  /*7350*/  LDL.LU R34, [R1+0x240] ;  /* 0x0002400001227983 */ /* 0x000f280000300800 */
[----:B------:R-:W4:Y:S01]  /*7360*/  LDL.LU R3, [R1+0x384] ;  /* 0x0003840001037983 */ /* 0x000f220000300800 */
[----:B------:R-:W-:-:S03]  /*7370*/  FADD.FTZ R20, R5, -UR28 ;  /* 0x8000001c05147e21 */ /* 0x000fc60008010000 */
[----:B------:R-:W4:Y:S01]  /*7380*/  LDL.LU R5, [R1+0x394] ;  /* 0x0003940001057983 */ /* 0x000f220000300800 */
[----:B------:R-:W-:Y:S01]  /*7390*/  FADD.FTZ R19, R19, R39 ;  /* 0x0000002713137221 */ /* 0x000fe20000010000 */
[----:B------:R-:W-:Y:S01]  /*73a0*/  FFMA.FTZ R15, R18, R39, R15 ;  /* 0x00000027120f7223 */ /* 0x000fe2000001000f */
[----:B------:R-:W-:Y:S01]  /*73b0*/  FMUL.FTZ R20, R20, UR16 ;  /* 0x0000001014147c20 */ /* 0x000fe20008410000 */
[-C--:B--2---:R-:W-:Y:S01]  /*73c0*/  FMUL.FTZ R23, R9, R38.reuse ;  /* 0x0000002609177220 */ /* 0x084fe20000410000 */
[----:B------:R-:W-:Y:S01]  /*73d0*/  FFMA.FTZ R14, R17, R38, R14 ;  /* 0x00000026110e7223 */ /* 0x000fe2000001000e */
[----:B------:R-:W-:Y:S02]  /*73e0*/  FADD.FTZ R21, R21, R38 ;  /* 0x0000002615157221 */ /* 0x000fe40000010000 */
[----:B------:R-:W-:Y:S01]  /*73f0*/  FFMA.FTZ R22, R17, R23, R22 ;  /* 0x0000001711167223 */ /* 0x000fe20000010016 */
[----:B------:R-:W2:Y:S01]  /*7400*/  LDL.LU R38, [R1+0x234] ;  /* 0x0002340001267983 */ /* 0x000ea20000300800 */
[----:B------:R-:W-:Y:S01]  /*7410*/  FADD.FTZ R16, R23, R16 ;  /* 0x0000001017107221 */ /* 0x000fe20000010000 */
[----:B------:R-:W-:-:S02]  /*7420*/  FMUL.FTZ R23, R8, R39 ;  /* 0x0000002708177220 */ /* 0x000fc40000410000 */
[----:B------:R-:W2:Y:S01]  /*7430*/  LDL.LU R39, [R1+0x230] ;  /* 0x0002300001277983 */ /* 0x000ea20000300800 */
[----:B---3--:R-:W-:-:S03]  /*7440*/  FADD.FTZ R17, R25, -UR28 ;  /* 0x8000001c19117e21 */ /* 0x008fc60008010000 */
[----:B------:R-:W3:Y:S01]  /*7450*/  LDL.LU R25, [R1+0x380] ;  /* 0x0003800001197983 */ /* 0x000ee20000300800 */
[----:B------:R-:W-:Y:S01]  /*7460*/  FADD.FTZ R16, R16, R23 ;  /* 0x0000001710107221 */ /* 0x000fe20000010000 */
[----:B------:R-:W-:Y:S01]  /*7470*/  FFMA.FTZ R22, R18, R23, R22 ;  /* 0x0000001712167223 */ /* 0x000fe20000010016 */
[-C--:B------:R-:W-:Y:S01]  /*7480*/  FMUL.FTZ R23, R9, R2.reuse ;  /* 0x0000000209177220 */ /* 0x080fe20000410000 */
[----:B------:R-:W-:Y:S01]  /*7490*/  FADD.FTZ R18, R7, -UR28 ;  /* 0x8000001c07127e21 */ /* 0x000fe20008010000 */
[----:B------:R-:W-:Y:S01]  /*74a0*/  FADD.FTZ R21, R21, R2 ;  /* 0x0000000215157221 */ /* 0x000fe20000010000 */
[C---:B------:R-:W-:Y:S01]  /*74b0*/  FFMA.FTZ R14, R20.reuse, R2, R14 ;  /* 0x00000002140e7223 */ /* 0x040fe2000001000e */
[----:B------:R-:W3:Y:S01]  /*74c0*/  LDL.LU R7, [R1+0x22c] ;  /* 0x00022c0001077983 */ /* 0x000ee20000300800 */
[----:B------:R-:W-:-:S03]  /*74d0*/  FFMA.FTZ R22, R20, R23, R22 ;  /* 0x0000001714167223 */ /* 0x000fc60000010016 */
[----:B------:R-:W3:Y:S01]  /*74e0*/  LDL.LU R2, [R1+0x368] ;  /* 0x0003680001027983 */ /* 0x000ee20000300800 */
[----:B----4-:R-:W-:-:S03]  /*74f0*/  FADD.FTZ R20, R6, -UR28 ;  /* 0x8000001c06147e21 */ /* 0x010fc60008010000 */
[----:B------:R-:W4:Y:S01]  /*7500*/  LDL.LU R6, [R1+0x228] ;  /* 0x0002280001067983 */ /* 0x000f220000300800 */
[----:B------:R-:W-:Y:S01]  /*7510*/  FADD.FTZ R16, R23, R16 ;  /* 0x0000001017107221 */ /* 0x000fe20000010000 */
[----:B------:R-:W-:Y:S01]  /*7520*/  FMUL.FTZ R23, R8, R0 ;  /* 0x0000000008177220 */ /* 0x000fe20000410000 */
[----:B------:R-:W-:Y:S01]  /*7530*/  FMUL.FTZ R17, R17, UR16 ;  /* 0x0000001011117c20 */ /* 0x000fe20008410000 */
[----:B------:R-:W-:Y:S01]  /*7540*/  FMUL.FTZ R18, R18, UR16 ;  /* 0x0000001012127c20 */ /* 0x000fe20008410000 */
[----:B------:R-:W-:Y:S01]  /*7550*/  FADD.FTZ R19, R19, R0 ;  /* 0x0000000013137221 */ /* 0x000fe20000010000 */
[----:B------:R-:W-:Y:S01]  /*7560*/  FADD.FTZ R16, R16, R23 ;  /* 0x0000001710107221 */ /* 0x000fe20000010000 */
[----:B------:R-:W-:Y:S01]  /*7570*/  FFMA.FTZ R22, R17, R23, R22 ;  /* 0x0000001711167223 */ /* 0x000fe20000010016 */
[----:B------:R-:W-:Y:S01]  /*7580*/  FMUL.FTZ R23, R9, R4 ;  /* 0x0000000409177220 */ /* 0x000fe20000410000 */
[----:B------:R-:W-:Y:S02]  /*7590*/  FFMA.FTZ R15, R17, R0, R15 ;  /* 0x00000000110f7223 */ /* 0x000fe4000001000f */
[----:B------:R-:W4:Y:S01]  /*75a0*/  LDL.LU R0, [R1+0x36c] ;  /* 0x00036c0001007983 */ /* 0x000f220000300800 */
[----:B------:R-:W-:Y:S01]  /*75b0*/  FADD.FTZ R16, R23, R16 ;  /* 0x0000001017107221 */ /* 0x000fe20000010000 */
[----:B------:R-:W-:Y:S01]  /*75c0*/  FFMA.FTZ R22, R18, R23, R22 ;  /* 0x0000001712167223 */ /* 0x000fe20000010016 */
[----:B------:R-:W-:Y:S01]  /*75d0*/  FMUL.FTZ R23, R8, R34 ;  /* 0x0000002208177220 */ /* 0x000fe20000410000 */
[----:B------:R-:W-:Y:S01]  /*75e0*/  FMUL.FTZ R20, R20, UR16 ;  /* 0x0000001014147c20 */ /* 0x000fe20008410000 */
[----:B------:R-:W-:-:S02]  /*75f0*/  FADD.FTZ R17, R5, -UR28 ;  /* 0x8000001c05117e21 */ /* 0x000fc40008010000 */
[----:B------:R-:W4:Y:S01]  /*7600*/  LDL.LU R5, [R1+0x224] ;  /* 0x0002240001057983 */ /* 0x000f220000300800 */
[----:B------:R-:W-:Y:S01]  /*7610*/  FADD.FTZ R16, R16, R23 ;  /* 0x0000001710107221 */ /* 0x000fe20000010000 */
[----:B------:R-:W-:Y:S01]  /*7620*/  FFMA.FTZ R22, R20, R23, R22 ;  /* 0x0000001714167223 */ /* 0x000fe20000010016 */
[----:B------:R-:W-:Y:S01]  /*7630*/  FFMA.FTZ R14, R18, R4, R14 ;  /* 0x00000004120e7223 */ /* 0x000fe2000001000e */
[----:B------:R-:W-:Y:S01]  /*7640*/  FMUL.FTZ R17, R17, UR16 ;  /* 0x0000001011117c20 */ /* 0x000fe20008410000 */
[----:B------:R-:W-:Y:S01]  /*7650*/  FADD.FTZ R21, R21, R4 ;  /* 0x0000000415157221 */ /* 0x000fe20000010000 */
[----:B------:R-:W-:Y:S01]  /*7660*/  FFMA.FTZ R15, R20, R34, R15 ;  /* 0x00000022140f7223 */ /* 0x000fe2000001000f */
[----:B------:R-:W4:Y:S01]  /*7670*/  LDL.LU R4, [R1+0x220] ;  /* 0x0002200001047983 */ /* 0x000f220000300800 */
[----:B------:R-:W-:-:S03]  /*7680*/  FADD.FTZ R20, R3, -UR28 ;  /* 0x8000001c03147e21 */ /* 0x000fc60008010000 */
[----:B------:R-:W4:Y:S01]  /*7690*/  LDL.LU R3, [R1+0x21c] ;  /* 0x00021c0001037983 */ /* 0x000f220000300800 */
[----:B------:R-:W-:Y:S01]  /*76a0*/  FMUL.FTZ R20, R20, UR16 ;  /* 0x0000001014147c20 */ /* 0x000fe20008410000 */
[----:B--2---:R-:W-:-:S04]  /*76b0*/  FMUL.FTZ R23, R9, R38 ;  /* 0x0000002609177220 */ /* 0x004fc80000410000 */
[----:B------:R-:W-:Y:S01]  /*76c0*/  FADD.FTZ R16, R23, R16 ;  /* 0x0000001017107221 */ /* 0x000fe20000010000 */
[C---:B------:R-:W-:Y:S01]  /*76d0*/  FFMA.FTZ R22, R17.reuse, R23, R22 ;  /* 0x0000001711167223 */ /* 0x040fe20000010016 */
[----:B------:R-:W-:Y:S01]  /*76e0*/  FMUL.FTZ R23, R8, R39 ;  /* 0x0000002708177220 */ /* 0x000fe20000410000 */
[----:B------:R-:W-:Y:S01]  /*76f0*/  FFMA.FTZ R14, R17, R38, R14 ;  /* 0x00000026110e7223 */ /* 0x000fe2000001000e */
[----:B---3--:R-:W-:Y:S02]  /*7700*/  FADD.FTZ R18, R25, -UR28 ;  /* 0x8000001c19127e21 */ /* 0x008fe40008010000 */
[----:B------:R-:W2:Y:S02]  /*7710*/  LDL.LU R25, [R1+0x3d8] ;  /* 0x0003d80001197983 */ /* 0x000ea40000300800 */
[----:B------:R-:W-:Y:S01]  /*7720*/  FMUL.FTZ R18, R18, UR16 ;  /* 0x0000001012127c20 */ /* 0x000fe20008410000 */
[----:B------:R-:W-:-:S03]  /*7730*/  FADD.FTZ R16, R16, R23 ;  /* 0x0000001710107221 */ /* 0x000fc60000010000 */
[----:B------:R-:W-:Y:S01]  /*7740*/  FFMA.FTZ R22, R18, R23, R22 ;  /* 0x0000001712167223 */ /* 0x000fe20000010016 */
[----:B------:R-:W-:Y:S01]  /*7750*/  FMUL.FTZ R23, R9, R7 ;  /* 0x0000000709177220 */ /* 0x000fe20000410000 */
[----:B------:R-:W-:Y:S01]  /*7760*/  FADD.FTZ R17, R2, -UR28 ;  /* 0x8000001c02117e21 */ /* 0x000fe20008010000 */
[----:B------:R-:W-:Y:S02]  /*7770*/  FFMA.FTZ R15, R18, R39, R15 ;  /* 0x00000027120f7223 */ /* 0x000fe4000001000f */
[----:B------:R-:W-:Y:S01]  /*7780*/  FADD.FTZ R16, R23, R16 ;  /* 0x0000001017107221 */ /* 0x000fe20000010000 */
[----:B------:R-:W-:Y:S01]  /*7790*/  FFMA.FTZ R22, R20, R23, R22 ;  /* 0x0000001714167223 */ /* 0x000fe20000010016 */
[----:B------:R-:W-:Y:S01]  /*77a0*/  FMUL.FTZ R17, R17, UR16 ;  /* 0x0000001011117c20 */ /* 0x000fe20008410000 */
[-C--:B----4-:R-:W-:Y:S01]  /*77b0*/  FMUL.FTZ R23, R8, R6.reuse ;  /* 0x0000000608177220 */ /* 0x090fe20000410000 */
[----:B------:R-:W-:Y:S01]  /*77c0*/  FFMA.FTZ R14, R20, R7, R14 ;  /* 0x00000007140e7223 */ /* 0x000fe2000001000e */
[----:B------:R-:W3:Y:S01]  /*77d0*/  LDL.LU R2, [R1+0x218] ;  /* 0x0002180001027983 */ /* 0x000ee20000300800 */
[C---:B------:R-:W-:Y:S01]  /*77e0*/  FFMA.FTZ R15, R17.reuse, R6, R15 ;  /* 0x00000006110f7223 */ /* 0x040fe2000001000f */
[----:B------:R-:W-:-:S02]  /*77f0*/  FFMA.FTZ R22, R17, R23, R22 ;  /* 0x0000001711167223 */ /* 0x000fc40000010016 */
[----:B------:R-:W4:Y:S01]  /*7800*/  LDL.LU R17, [R1+0x3dc] ;  /* 0x0003dc0001117983 */ /* 0x000f220000300800 */
[----:B------:R-:W-:Y:S01]  /*7810*/  FADD.FTZ R18, R0, -UR28 ;  /* 0x8000001c00127e21 */ /* 0x000fe20008010000 */
[----:B------:R-:W-:Y:S02]  /*7820*/  FADD.FTZ R16, R16, R23 ;  /* 0x0000001710107221 */ /* 0x000fe40000010000 */
[----:B------:R-:W3:Y:S01]  /*7830*/  LDL.LU R0, [R1+0x214] ;  /* 0x0002140001007983 */ /* 0x000ee20000300800 */
[----:B------:R-:W-:Y:S01]  /*7840*/  FMUL.FTZ R18, R18, UR16 ;  /* 0x0000001012127c20 */ /* 0x000fe20008410000 */
[----:B------:R-:W-:-:S03]  /*7850*/  FMUL.FTZ R23, R9, R5 ;  /* 0x0000000509177220 */ /* 0x000fc60000410000 */
[C---:B------:R-:W-:Y:S01]  /*7860*/  FFMA.FTZ R14, R18.reuse, R5, R14 ;  /* 0x00000005120e7223 */ /* 0x040fe2000001000e */
[----:B------:R-:W-:Y:S02]  /*7870*/  FFMA.FTZ R22, R18, R23, R22 ;  /* 0x0000001712167223 */ /* 0x000fe40000010016 */
[----:B------:R-:W3:Y:S01]  /*7880*/  LDL.LU R18, [R1+0x3f8] ;  /* 0x0003f80001127983 */ /* 0x000ee20000300800 */
[----:B------:R-:W-:Y:S01]  /*7890*/  FADD.FTZ R16, R23, R16 ;  /* 0x0000001017107221 */ /* 0x000fe20000010000 */
[----:B------:R-:W-:-:S04]  /*78a0*/  FMUL.FTZ R23, R8, R4 ;  /* 0x0000000408177220 */ /* 0x000fc80000410000 */
[----:B------:R-:W-:Y:S01]  /*78b0*/  FADD.FTZ R16, R16, R23 ;  /* 0x0000001710107221 */ /* 0x000fe20000010000 */
[----:B--2---:R-:W-:Y:S02]  /*78c0*/  FADD.FTZ R20, R25, -UR28 ;  /* 0x8000001c19147e21 */ /* 0x004fe40008010000 */
[----:B------:R-:W2:Y:S02]  /*78d0*/  LDL.LU R25, [R1+0x210] ;  /* 0x0002100001197983 */ /* 0x000ea40000300800 */
[----:B------:R-:W-:-:S04]  /*78e0*/  FMUL.FTZ R20, R20, UR16 ;  /* 0x0000001014147c20 */ /* 0x000fc80008410000 */
[C---:B------:R-:W-:Y:S01]  /*78f0*/  FFMA.FTZ R22, R20.reuse, R23, R22 ;  /* 0x0000001714167223 */ /* 0x040fe20000010016 */
[----:B------:R-:W-:Y:S02]  /*7900*/  FFMA.FTZ R15, R20, R4, R15 ;  /* 0x00000004140f7223 */ /* 0x000fe4000001000f */
[----:B------:R-:W2:Y:S01]  /*7910*/  LDL.LU R20, [R1+0x3fc] ;  /* 0x0003fc0001147983 */ /* 0x000ea20000300800 */
[----:B------:R-:W-:Y:S01]  /*7920*/  FMUL.FTZ R23, R9, R3 ;  /* 0x0000000309177220 */ /* 0x000fe20000410000 */
[----:B----4-:R-:W-:-:S04]  /*7930*/  FADD.FTZ R17, R17, -UR28 ;  /* 0x8000001c11117e21 */ /* 0x010fc80008010000 */
[----:B------:R-:W-:-:S04]  /*7940*/  FMUL.FTZ R17, R17, UR16 ;  /* 0x0000001011117c20 */ /* 0x000fc80008410000 */
[C---:B------:R-:W-:Y:S01]  /*7950*/  FFMA.FTZ R22, R17.reuse, R23, R22 ;  /* 0x0000001711167223 */ /* 0x040fe20000010016 */
[----:B------:R-:W-:Y:S02]  /*7960*/  FFMA.FTZ R14, R17, R3, R14 ;  /* 0x00000003110e7223 */ /* 0x000fe4000001000e */
[----:B------:R-:W4:Y:S01]  /*7970*/  LDL.LU R17, [R1+0x41c] ;  /* 0x00041c0001117983 */ /* 0x000f220000300800 */
[----:B------:R-:W-:Y:S01]  /*7980*/  FADD.FTZ R16, R23, R16 ;  /* 0x0000001017107221 */ /* 0x000fe20000010000 */
[----:B---3--:R-:W-:Y:S01]  /*7990*/  FMUL.FTZ R23, R8, R2 ;  /* 0x0000000208177220 */ /* 0x008fe20000410000 */
[----:B------:R-:W-:-:S04]  /*79a0*/  FADD.FTZ R18, R18, -UR28 ;  /* 0x8000001c12127e21 */ /* 0x000fc80008010000 */
[----:B------:R-:W-:-:S04]  /*79b0*/  FMUL.FTZ R18, R18, UR16 ;  /* 0x0000001012127c20 */ /* 0x000fc80008410000 */
[C---:B------:R-:W-:Y:S01]  /*79c0*/  FFMA.FTZ R22, R18.reuse, R23, R22 ;  /* 0x0000001712167223 */ /* 0x040fe20000010016 */
[----:B------:R-:W-:Y:S02]  /*79d0*/  FFMA.FTZ R15, R18, R2, R15 ;  /* 0x00000002120f7223 */ /* 0x000fe4000001000f */
[----:B------:R-:W3:Y:S01]  /*79e0*/  LDL.LU R18, [R1+0x420] ;  /* 0x0004200001127983 */ /* 0x000ee20000300800 */
[----:B------:R-:W-:Y:S01]  /*79f0*/  FADD.FTZ R16, R16, R23 ;  /* 0x0000001710107221 */ /* 0x000fe20000010000 */
[----:B------:R-:W-:-:S04]  /*7a00*/  FMUL.FTZ R23, R9, R0 ;  /* 0x0000000009177220 */ /* 0x000fc80000410000 */
[----:B------:R-:W-:Y:S01]  /*7a10*/  FADD.FTZ R16, R23, R16 ;  /* 0x0000001017107221 */ /* 0x000fe20000010000 */
[----:B--2---:R-:W-:-:S04]  /*7a20*/  FADD.FTZ R20, R20, -UR28 ;  /* 0x8000001c14147e21 */ /* 0x004fc80008010000 */
        /* <DEDUP_REMOVED lines=8> */
[----:B------:R-:W-:Y:S01]  /*7ab0*/  FFMA.FTZ R15, R17, R25, R15 ;  /* 0x00000019110f7223 */ /* 0x000fe2000001000f */
[----:B------:R-:W-:Y:S02]  /*7ac0*/  FADD.FTZ R17, R24, -UR28 ;  /* 0x8000001c18117e21 */ /* 0x000fe40008010000 */
[----:B------:R-:W4:Y:S01]  /*7ad0*/  LDL.LU R24, [R1+0x300] ;  /* 0x0003000001187983 */ /* 0x000f220000300800 */
[----:B------:R-:W-:Y:S01]  /*7ae0*/  FADD.FTZ R19, R19, R34 ;  /* 0x0000002213137221 */ /* 0x000fe20000010000 */
[----:B------:R-:W-:Y:S01]  /*7af0*/  FADD.FTZ R21, R21, R38 ;  /* 0x0000002615157221 */ /* 0x000fe20000010000 */
[----:B------:R-:W-:Y:S01]  /*7b00*/  FADD.FTZ R16, R16, R23 ;  /* 0x0000001710107221 */ /* 0x000fe20000010000 */
[----:B---3--:R-:W-:Y:S01]  /*7b10*/  FADD.FTZ R18, R18, -UR28 ;  /* 0x8000001c12127e21 */ /* 0x008fe20008010000 */
[----:B------:R-:W-:Y:S01]  /*7b20*/  FADD.FTZ R19, R19, R39 ;  /* 0x0000002713137221 */ /* 0x000fe20000010000 */
[----:B------:R-:W-:Y:S01]  /*7b30*/  FADD.FTZ R21, R21, R7 ;  /* 0x0000000715157221 */ /* 0x000fe20000010000 */
[-C--:B------:R-:W-:Y:S01]  /*7b40*/  FMUL.FTZ R23, R9, R40.reuse ;  /* 0x0000002809177220 */ /* 0x080fe20000410000 */
[----:B------:R-:W-:Y:S01]  /*7b50*/  FMUL.FTZ R18, R18, UR16 ;  /* 0x0000001012127c20 */ /* 0x000fe20008410000 */
[----:B------:R-:W-:Y:S01]  /*7b60*/  FADD.FTZ R19, R19, R6 ;  /* 0x0000000613137221 */ /* 0x000fe20000010000 */
[----:B------:R-:W-:Y:S01]  /*7b70*/  FADD.FTZ R21, R21, R5 ;  /* 0x0000000515157221 */ /* 0x000fe20000010000 */
[----:B------:R-:W-:Y:S01]  /*7b80*/  FADD.FTZ R16, R23, R16 ;  /* 0x0000001017107221 */ /* 0x000fe20000010000 */
[C---:B------:R-:W-:Y:S01]  /*7b90*/  FFMA.FTZ R22, R18.reuse, R23, R22 ;  /* 0x0000001712167223 */ /* 0x040fe20000010016 */
[----:B------:R-:W-:Y:S01]  /*7ba0*/  FADD.FTZ R19, R19, R4 ;  /* 0x0000000413137221 */ /* 0x000fe20000010000 */
[----:B------:R-:W-:Y:S01]  /*7bb0*/  FFMA.FTZ R14, R18, R40, R14 ;  /* 0x00000028120e7223 */ /* 0x000fe2000001000e */
[----:B------:R-:W-:Y:S01]  /*7bc0*/  FADD.FTZ R18, R27, -UR28 ;  /* 0x8000001c1b127e21 */ /* 0x000fe20008010000 */
[----:B------:R-:W-:Y:S01]  /*7bd0*/  FADD.FTZ R21, R21, R3 ;  /* 0x0000000315157221 */ /* 0x000fe20000010000 */
[----:B------:R-:W-:Y:S01]  /*7be0*/  FADD.FTZ R19, R19, R2 ;  /* 0x0000000213137221 */ /* 0x000fe20000010000 */
[----:B------:R-:W3:Y:S01]  /*7bf0*/  LDL.LU R27, [R1+0x2e8] ;  /* 0x0002e800011b7983 */ /* 0x000ee20000300800 */
[----:B------:R-:W-:-:S02]  /*7c00*/  FMUL.FTZ R23, R8, R41 ;  /* 0x0000002908177220 */ /* 0x000fc40000410000 */
[----:B------:R-:W-:Y:S01]  /*7c10*/  FADD.FTZ R19, R19, R25 ;  /* 0x0000001913137221 */ /* 0x000fe20000010000 */
[----:B------:R-:W-:Y:S01]  /*7c20*/  FADD.FTZ R21, R21, R0 ;  /* 0x0000000015157221 */ /* 0x000fe20000010000 */
[----:B------:R-:W3:Y:S01]  /*7c30*/  LDL.LU R25, [R1+0x2ec] ;  /* 0x0002ec0001197983 */ /* 0x000ee20000300800 */
[----:B------:R-:W-:Y:S01]  /*7c40*/  FADD.FTZ R16, R16, R23 ;  /* 0x0000001710107221 */ /* 0x000fe20000010000 */
[----:B------:R-:W-:Y:S01]  /*7c50*/  FMUL.FTZ R17, R17, UR16 ;  /* 0x0000001011117c20 */ /* 0x000fe20008410000 */
[----:B------:R-:W-:Y:S01]  /*7c60*/  FADD.FTZ R21, R21, R40 ;  /* 0x0000002815157221 */ /* 0x000fe20000010000 */
[----:B------:R-:W-:Y:S01]  /*7c70*/  FMUL.FTZ R18, R18, UR16 ;  /* 0x0000001012127c20 */ /* 0x000fe20008410000 */
[----:B------:R-:W3:Y:S01]  /*7c80*/  LDL.LU R40, [R1+0x278] ;  /* 0x0002780001287983 */ /* 0x000ee20000300800 */
[----:B------:R-:W-:Y:S01]  /*7c90*/  FFMA.FTZ R14, R17, R42, R14 ;  /* 0x0000002a110e7223 */ /* 0x000fe2000001000e */
[----:B------:R-:W-:Y:S01]  /*7ca0*/  FADD.FTZ R21, R21, R42 ;  /* 0x0000002a15157221 */ /* 0x000fe20000010000 */
[----:B--2---:R-:W-:Y:S01]  /*7cb0*/  FADD.FTZ R20, R20, -UR28 ;  /* 0x8000001c14147e21 */ /* 0x004fe20008010000 */
[----:B------:R-:W-:Y:S01]  /*7cc0*/  FADD.FTZ R19, R19, R41 ;  /* 0x0000002913137221 */ /* 0x000fe20000010000 */
[----:B------:R-:W2:Y:S02]  /*7cd0*/  LDL.LU R34, [R1+0x4cc] ;  /* 0x0004cc0001227983 */ /* 0x000ea40000300800 */
[----:B------:R-:W-:-:S02]  /*7ce0*/  FMUL.FTZ R20, R20, UR16 ;  /* 0x0000001014147c20 */ /* 0x000fc40008410000 */
[----:B------:R-:W2:Y:S02]  /*7cf0*/  LDL.LU R38, [R1+0x4c8] ;  /* 0x0004c80001267983 */ /* 0x000ea40000300800 */
[C---:B------:R-:W-:Y:S01]  /*7d00*/  FFMA.FTZ R22, R20.reuse, R23, R22 ;  /* 0x0000001714167223 */ /* 0x040fe20000010016 */
[----:B------:R-:W-:Y:S01]  /*7d10*/  FMUL.FTZ R23, R9, R42 ;  /* 0x0000002a09177220 */ /* 0x000fe20000410000 */
[----:B------:R-:W-:Y:S01]  /*7d20*/  FFMA.FTZ R15, R20, R41, R15 ;  /* 0x00000029140f7223 */ /* 0x000fe2000001000f */
[----:B------:R-:W-:Y:S01]  /*7d30*/  FADD.FTZ R20, R26, -UR28 ;  /* 0x8000001c1a147e21 */ /* 0x000fe20008010000 */
[----:B------:R-:W2:Y:S01]  /*7d40*/  LDL.LU R39, [R1+0x4c4] ;  /* 0x0004c40001277983 */ /* 0x000ea20000300800 */
[----:B------:R-:W-:Y:S01]  /*7d50*/  FADD.FTZ R16, R23, R16 ;  /* 0x0000001017107221 */ /* 0x000fe20000010000 */
[----:B------:R-:W-:Y:S01]  /*7d60*/  FFMA.FTZ R22, R17, R23, R22 ;  /* 0x0000001711167223 */ /* 0x000fe20000010016 */
[----:B------:R-:W-:Y:S01]  /*7d70*/  FMUL.FTZ R23, R8, R43 ;  /* 0x0000002b08177220 */ /* 0x000fe20000410000 */
[----:B------:R-:W-:Y:S01]  /*7d80*/  FMUL.FTZ R20, R20, UR16 ;  /* 0x0000001014147c20 */ /* 0x000fe20008410000 */
[----:B------:R0:W5:Y:S02]  /*7d90*/  LDL.LU R7, [R1+0x4c0] ;  /* 0x0004c00001077983 */ /* 0x0001640000300800 */
[----:B------:R-:W-:Y:S01]  /*7da0*/  FADD.FTZ R16, R16, R23 ;  /* 0x0000001710107221 */ /* 0x000fe20000010000 */
[----:B------:R-:W-:Y:S01]  /*7db0*/  FFMA.FTZ R22, R18, R23, R22 ;  /* 0x0000001712167223 */ /* 0x000fe20000010016 */
[-C--:B----4-:R-:W-:Y:S01]  /*7dc0*/  FMUL.FTZ R23, R9, R24.reuse ;  /* 0x0000001809177220 */ /* 0x090fe20000410000 */
[----:B------:R-:W-:Y:S01]  /*7dd0*/  FADD.FTZ R21, R21, R24 ;  /* 0x0000001815157221 */ /* 0x000fe20000010000 */
[----:B------:R-:W-:Y:S01]  /*7de0*/  FFMA.FTZ R14, R20, R24, R14 ;  /* 0x00000018140e7223 */ /* 0x000fe2000001000e */
[----:B------:R-:W-:Y:S01]  /*7df0*/  FFMA.FTZ R15, R18, R43, R15 ;  /* 0x0000002b120f7223 */ /* 0x000fe2000001000f */
[----:B------:R-:W4:Y:S01]  /*7e00*/  LDL.LU R24, [R1+0x440] ;  /* 0x0004400001187983 */ /* 0x000f220000300800 */
[----:B------:R-:W-:Y:S01]  /*7e10*/  FADD.FTZ R17, R28, -UR28 ;  /* 0x8000001c1c117e21 */ /* 0x000fe20008010000 */
[----:B------:R-:W-:Y:S01]  /*7e20*/  FADD.FTZ R16, R23, R16 ;  /* 0x0000001017107221 */ /* 0x000fe20000010000 */
[----:B------:R-:W-:Y:S01]  /*7e30*/  FFMA.FTZ R22, R20, R23, R22 ;  /* 0x0000001714167223 */ /* 0x000fe20000010016 */
[----:B------:R-:W-:Y:S01]  /*7e40*/  FADD.FTZ R18, R29, -UR28 ;  /* 0x8000001c1d127e21 */ /* 0x000fe20008010000 */
[----:B------:R-:W-:Y:S01]  /*7e50*/  FMUL.FTZ R17, R17, UR16 ;  /* 0x0000001011117c20 */ /* 0x000fe20008410000 */
[----:B------:R-:W-:Y:S01]  /*7e60*/  FADD.FTZ R20, R30, -UR28 ;  /* 0x8000001c1e147e21 */ /* 0x000fe20008010000 */
[----:B------:R-:W-:Y:S01]  /*7e70*/  FADD.FTZ R19, R19, R43 ;  /* 0x0000002b13137221 */ /* 0x000fe20000010000 */
[----:B------:R-:W-:Y:S01]  /*7e80*/  FMUL.FTZ R18, R18, UR16 ;  /* 0x0000001012127c20 */ /* 0x000fe20008410000 */
[----:B------:R-:W2:Y:S04]  /*7e90*/  LDL.LU R41, [R1+0x450] ;  /* 0x0004500001297983 */ /* 0x000ea80000300800 */
[----:B------:R-:W2:Y:S04]  /*7ea0*/  LDL.LU R26, [R1+0x2a4] ;  /* 0x0002a400011a7983 */ /* 0x000ea80000300800 */
[----:B------:R-:W2:Y:S01]  /*7eb0*/  LDL.LU R42, [R1+0x478] ;  /* 0x00047800012a7983 */ /* 0x000ea20000300800 */
[----:B---3--:R-:W-:-:S03]  /*7ec0*/  FMUL.FTZ R23, R8, R27 ;  /* 0x0000001b08177220 */ /* 0x008fc60000410000 */
[----:B------:R0:W5:Y:S01]  /*7ed0*/  LDL.LU R6, [R1+0x4bc] ;  /* 0x0004bc0001067983 */ /* 0x0001620000300800 */
[----:B------:R-:W-:Y:S01]  /*7ee0*/  FADD.FTZ R16, R16, R23 ;  /* 0x0000001710107221 */ /* 0x000fe20000010000 */
[----:B------:R-:W-:Y:S01]  /*7ef0*/  FFMA.FTZ R22, R17, R23, R22 ;  /* 0x0000001711167223 */ /* 0x000fe20000010016 */
[----:B------:R-:W-:Y:S01]  /*7f00*/  FMUL.FTZ R23, R9, R25 ;  /* 0x0000001909177220 */ /* 0x000fe20000410000 */
[----:B------:R-:W-:Y:S01]  /*7f10*/  FMUL.FTZ R20, R20, UR16 ;  /* 0x0000001014147c20 */ /* 0x000fe20008410000 */
[----:B------:R-:W-:Y:S01]  /*7f20*/  FFMA.FTZ R15, R17, R27, R15 ;  /* 0x0000001b110f7223 */ /* 0x000fe2000001000f */
[----:B------:R0:W5:Y:S01]  /*7f30*/  LDL.LU R5, [R1+0x4b8] ;  /* 0x0004b80001057983 */ /* 0x0001620000300800 */
[----:B------:R-:W-:Y:S01]  /*7f40*/  FADD.FTZ R16, R23, R16 ;  /* 0x0000001017107221 */ /* 0x000fe20000010000 */
[----:B------:R-:W-:Y:S01]  /*7f50*/  FFMA.FTZ R22, R18, R23, R22 ;  /* 0x0000001712167223 */ /* 0x000fe20000010016 */
[----:B------:R-:W-:Y:S01]  /*7f60*/  FMUL.FTZ R23, R8, R44 ;  /* 0x0000002c08177220 */ /* 0x000fe20000410000 */
[----:B------:R-:W-:Y:S01]  /*7f70*/  FADD.FTZ R19, R19, R27 ;  /* 0x0000001b13137221 */ /* 0x000fe20000010000 */
[----:B------:R-:W-:Y:S01]  /*7f80*/  FADD.FTZ R17, R40, -UR28 ;  /* 0x8000001c28117e21 */ /* 0x000fe20008010000 */
[----:B------:R-:W3:Y:S01]  /*7f90*/  LDL.LU R27, [R1+0x45c] ;  /* 0x00045c00011b7983 */ /* 0x000ee20000300800 */
[----:B------:R-:W-:Y:S01]  /*7fa0*/  FADD.FTZ R16, R16, R23 ;  /* 0x0000001710107221 */ /* 0x000fe20000010000 */
[----:B------:R-:W-:Y:S01]  /*7fb0*/  FFMA.FTZ R22, R20, R23, R22 ;  /* 0x0000001714167223 */ /* 0x000fe20000010016 */
[----:B------:R-:W-:Y:S01]  /*7fc0*/  FMUL.FTZ R23, R9, R45 ;  /* 0x0000002d09177220 */ /* 0x000fe20000410000 */
[----:B------:R-:W-:Y:S01]  /*7fd0*/  FMUL.FTZ R17, R17, UR16 ;  /* 0x0000001011117c20 */ /* 0x000fe20008410000 */
[----:B------:R-:W-:Y:S01]  /*7fe0*/  FFMA.FTZ R14, R18, R25, R14 ;  /* 0x00000019120e7223 */ /* 0x000fe2000001000e */
[----:B------:R-:W3:Y:S02]  /*7ff0*/  LDL.LU R40, [R1+0x468] ;  /* 0x0004680001287983 */ /* 0x000ee40000300800 */
[C---:B------:R-:W-:Y:S01]  /*8000*/  FFMA.FTZ R22, R17.reuse, R23, R22 ;  /* 0x0000001711167223 */ /* 0x040fe20000010016 */
[----:B------:R-:W-:Y:S01]  /*8010*/  FFMA.FTZ R14, R17, R45, R14 ;  /* 0x0000002d110e7223 */ /* 0x000fe2000001000e */
[----:B------:R0:W5:Y:S04]  /*8020*/  LDL.LU R4, [R1+0x4b4] ;  /* 0x0004b40001047983 */ /* 0x0001680000300800 */
[----:B------:R0:W5:Y:S04]  /*8030*/  LDL.LU R3, [R1+0x4b0] ;  /* 0x0004b00001037983 */ /* 0x0001680000300800 */
[----:B------:R0:W5:Y:S04]  /*8040*/  LDL.LU R2, [R1+0x4ac] ;  /* 0x0004ac0001027983 */ /* 0x0001680000300800 */
[----:B------:R0:W5:Y:S01]  /*8050*/  LDL.LU R0, [R1+0x4a8] ;  /* 0x0004a80001007983 */ /* 0x0001620000300800 */
[----:B----4-:R-:W-:-:S03]  /*8060*/  FADD.FTZ R17, R24, -UR28 ;  /* 0x8000001c18117e21 */ /* 0x010fc60008010000 */
[----:B------:R-:W4:Y:S01]  /*8070*/  LDL.LU R24, [R1+0x470] ;  /* 0x0004700001187983 */ /* 0x000f220000300800 */
[----:B------:R-:W-:Y:S01]  /*8080*/  FADD.FTZ R18, R31, -UR28 ;  /* 0x8000001c1f127e21 */ /* 0x000fe20008010000 */
[----:B------:R-:W-:Y:S01]  /*8090*/  FFMA.FTZ R15, R20, R44, R15 ;  /* 0x0000002c140f7223 */ /* 0x000fe2000001000f */
[----:B------:R-:W-:Y:S01]  /*80a0*/  FADD.FTZ R16, R23, R16 ;  /* 0x0000001017107221 */ /* 0x000fe20000010000 */
[----:B------:R-:W-:Y:S01]  /*80b0*/  FADD.FTZ R20, R32, -UR28 ;  /* 0x8000001c20147e21 */ /* 0x000fe20008010000 */
[----:B------:R-:W-:Y:S01]  /*80c0*/  FADD.FTZ R21, R21, R25 ;  /* 0x0000001915157221 */ /* 0x000fe20000010000 */
[-C--:B------:R-:W-:Y:S01]  /*80d0*/  FMUL.FTZ R23, R8, R10.reuse ;  /* 0x0000000a08177220 */ /* 0x080fe20000410000 */
[----:B------:R-:W-:Y:S01]  /*80e0*/  FMUL.FTZ R18, R18, UR16 ;  /* 0x0000001012127c20 */ /* 0x000fe20008410000 */
[----:B------:R-:W-:Y:S01]  /*80f0*/  FADD.FTZ R19, R19, R44 ;  /* 0x0000002c13137221 */ /* 0x000fe20000010000 */
[----:B------:R-:W-:Y:S01]  /*8100*/  FMUL.FTZ R25, R20, UR16 ;  /* 0x0000001014197c20 */ /* 0x000fe20008410000 */
[----:B------:R-:W-:Y:S01]  /*8110*/  FADD.FTZ R16, R16, R23 ;  /* 0x0000001710107221 */ /* 0x000fe20000010000 */
[C---:B------:R-:W-:Y:S01]  /*8120*/  FFMA.FTZ R22, R18.reuse, R23, R22 ;  /* 0x0000001712167223 */ /* 0x040fe20000010016 */
[----:B------:R-:W-:Y:S01]  /*8130*/  FADD.FTZ R20, R21, R45 ;  /* 0x0000002d15147221 */ /* 0x000fe20000010000 */
[----:B------:R-:W-:Y:S01]  /*8140*/  FADD.FTZ R19, R19, R10 ;  /* 0x0000000a13137221 */ /* 0x000fe20000010000 */
[----:B------:R-:W-:Y:S01]  /*8150*/  FMUL.FTZ R23, R9, R11 ;  /* 0x0000000b09177220 */ /* 0x000fe20000410000 */
[----:B------:R-:W-:Y:S01]  /*8160*/  FFMA.FTZ R10, R18, R10, R15 ;  /* 0x0000000a120a7223 */ /* 0x000fe2000001000f */
[----:B--2---:R-:W-:Y:S01]  /*8170*/  FADD.FTZ R18, R41, -UR28 ;  /* 0x8000001c29127e21 */ /* 0x004fe20008010000 */
[----:B------:R-:W-:Y:S01]  /*8180*/  FADD.FTZ R20, R20, R11 ;  /* 0x0000000b14147221 */ /* 0x000fe20000010000 */
[----:B------:R-:W2:Y:S01]  /*8190*/  LDL.LU R41, [R1+0x47c] ;  /* 0x00047c0001297983 */ /* 0x000ea20000300800 */
[----:B------:R-:W-:Y:S01]  /*81a0*/  FADD.FTZ R16, R23, R16 ;  /* 0x0000001017107221 */ /* 0x000fe20000010000 */
[----:B------:R-:W-:Y:S01]  /*81b0*/  FFMA.FTZ R22, R25, R23, R22 ;  /* 0x0000001719167223 */ /* 0x000fe20000010016 */
[----:B------:R-:W-:Y:S01]  /*81c0*/  FMUL.FTZ R21, R8, R12 ;  /* 0x0000000c08157220 */ /* 0x000fe20000410000 */
[----:B------:R-:W-:Y:S01]  /*81d0*/  FMUL.FTZ R17, R17, UR16 ;  /* 0x0000001011117c20 */ /* 0x000fe20008410000 */
[----:B------:R-:W-:-:S02]  /*81e0*/  FFMA.FTZ R11, R25, R11, R14 ;  /* 0x0000000b190b7223 */ /* 0x000fc4000001000e */
[----:B------:R-:W-:Y:S01]  /*81f0*/  FADD.FTZ R15, R16, R21 ;  /* 0x00000015100f7221 */ /* 0x000fe20000010000 */
[----:B------:R-:W-:Y:S01]  /*8200*/  FFMA.FTZ R23, R17, R21, R22 ;  /* 0x0000001511177223 */ /* 0x000fe20000010016 */
[----:B------:R-:W-:Y:S01]  /*8210*/  FMUL.FTZ R21, R9, R13 ;  /* 0x0000000d09157220 */ /* 0x000fe20000410000 */
[----:B---3--:R-:W-:Y:S02]  /*8220*/  FADD.FTZ R14, R27, -UR28 ;  /* 0x8000001c1b0e7e21 */ /* 0x008fe40008010000 */
[----:B------:R-:W3:Y:S01]  /*8230*/  LDL.LU R27, [R1+0x2c8] ;  /* 0x0002c800011b7983 */ /* 0x000ee20000300800 */
[----:B------:R-:W-:Y:S01]  /*8240*/  FMUL.FTZ R16, R18, UR16 ;  /* 0x0000001012107c20 */ /* 0x000fe20008410000 */
[----:B------:R-:W-:Y:S01]  /*8250*/  FFMA.FTZ R17, R17, R12, R10 ;  /* 0x0000000c11117223 */ /* 0x000fe2000001000a */
[----:B------:R-:W-:Y:S02]  /*8260*/  FADD.FTZ R10, R40, -UR28 ;  /* 0x8000001c280a7e21 */ /* 0x000fe40008010000 */
[----:B------:R-:W3:Y:S01]  /*8270*/  LDL.LU R40, [R1+0x2dc] ;  /* 0x0002dc0001287983 */ /* 0x000ee20000300800 */
[C---:B------:R-:W-:Y:S01]  /*8280*/  FFMA.FTZ R23, R16.reuse, R21, R23 ;  /* 0x0000001510177223 */ /* 0x040fe20000010017 */
[----:B------:R-:W-:Y:S01]  /*8290*/  FFMA.FTZ R11, R16, R13, R11 ;  /* 0x0000000d100b7223 */ /* 0x000fe2000001000b */
[----:B----4-:R-:W-:-:S02]  /*82a0*/  FADD.FTZ R16, R24, -UR28 ;  /* 0x8000001c18107e21 */ /* 0x010fc40008010000 */
[----:B------:R-:W4:Y:S01]  /*82b0*/  LDL.LU R24, [R1+0x2f4] ;  /* 0x0002f40001187983 */ /* 0x000f220000300800 */
[----:B------:R-:W-:Y:S01]  /*82c0*/  FADD.FTZ R15, R21, R15 ;  /* 0x0000000f150f7221 */ /* 0x000fe20000010000 */
[-C--:B------:R-:W-:Y:S01]  /*82d0*/  FMUL.FTZ R18, R8, R37.reuse ;  /* 0x0000002508127220 */ /* 0x080fe20000410000 */
[----:B------:R-:W-:Y:S01]  /*82e0*/  FMUL.FTZ R14, R14, UR16 ;  /* 0x000000100e0e7c20 */ /* 0x000fe20008410000 */
[----:B------:R-:W-:Y:S02]  /*82f0*/  FADD.FTZ R19, R19, R12 ;  /* 0x0000000c13137221 */ /* 0x000fe40000010000 */
[----:B------:R-:W-:Y:S01]  /*8300*/  FADD.FTZ R12, R15, R18 ;  /* 0x000000120f0c7221 */ /* 0x000fe20000010000 */
[----:B------:R-:W-:Y:S01]  /*8310*/  FMUL.FTZ R15, R9, R36 ;  /* 0x00000024090f7220 */ /* 0x000fe20000410000 */
[----:B------:R-:W-:Y:S01]  /*8320*/  FFMA.FTZ R23, R14, R18, R23 ;  /* 0x000000120e177223 */ /* 0x000fe20000010017 */
[----:B------:R-:W-:Y:S01]  /*8330*/  FMUL.FTZ R10, R10, UR16 ;  /* 0x000000100a0a7c20 */ /* 0x000fe20008410000 */
[----:B------:R-:W-:Y:S01]  /*8340*/  FADD.FTZ R20, R20, R13 ;  /* 0x0000000d14147221 */ /* 0x000fe20000010000 */
[----:B------:R-:W-:Y:S01]  /*8350*/  FADD.FTZ R13, R15, R12 ;  /* 0x0000000c0f0d7221 */ /* 0x000fe20000010000 */
[----:B------:R-:W-:Y:S01]  /*8360*/  FMUL.FTZ R18, R8, R26 ;  /* 0x0000001a08127220 */ /* 0x000fe20000410000 */
[----:B------:R-:W-:Y:S01]  /*8370*/  FFMA.FTZ R17, R14, R37, R17 ;  /* 0x000000250e117223 */ /* 0x000fe20000010011 */
[----:B------:R-:W-:Y:S01]  /*8380*/  FFMA.FTZ R23, R10, R15, R23 ;  /* 0x0000000f0a177223 */ /* 0x000fe20000010017 */
[----:B------:R-:W-:Y:S01]  /*8390*/  FMUL.FTZ R12, R16, UR16 ;  /* 0x00000010100c7c20 */ /* 0x000fe20008410000 */
[----:B------:R-:W-:Y:S01]  /*83a0*/  FADD.FTZ R14, R33, -UR28 ;  /* 0x8000001c210e7e21 */ /* 0x000fe20008010000 */
[----:B------:R-:W-:Y:S01]  /*83b0*/  FFMA.FTZ R10, R10, R36, R11 ;  /* 0x000000240a0a7223 */ /* 0x000fe2000001000b */
[----:B------:R-:W-:Y:S01]  /*83c0*/  FADD.FTZ R15, R13, R18 ;  /* 0x000000120d0f7221 */ /* 0x000fe20000010000 */
[----:B------:R-:W-:Y:S01]  /*83d0*/  FADD.FTZ R11, R42, -UR28 ;  /* 0x8000001c2a0b7e21 */ /* 0x000fe20008010000 */
[----:B------:R-:W-:Y:S01]  /*83e0*/  FFMA.FTZ R18, R12, R18, R23 ;  /* 0x000000120c127223 */ /* 0x000fe20000010017 */
[----:B------:R-:W-:Y:S01]  /*83f0*/  FMUL.FTZ R16, R9, R35 ;  /* 0x0000002309107220 */ /* 0x000fe20000410000 */
[----:B------:R-:W-:Y:S01]  /*8400*/  FMUL.FTZ R13, R14, UR16 ;  /* 0x000000100e0d7c20 */ /* 0x000fe20008410000 */
[----:B------:R-:W-:Y:S01]  /*8410*/  FMUL.FTZ R14, R11, UR16 ;  /* 0x000000100b0e7c20 */ /* 0x000fe20008410000 */
[----:B------:R-:W-:Y:S01]  /*8420*/  FMUL.FTZ R21, R8, R34 ;  /* 0x0000002208157220 */ /* 0x000fe20000410000 */
[----:B------:R-:W-:Y:S01]  /*8430*/  FADD.FTZ R15, R16, R15 ;  /* 0x0000000f100f7221 */ /* 0x000fe20000010000 */
[----:B------:R-:W-:Y:S01]  /*8440*/  FFMA.FTZ R18, R13, R16, R18 ;  /* 0x000000100d127223 */ /* 0x000fe20000010012 */
[----:B--2---:R-:W-:Y:S01]  /*8450*/  FADD.FTZ R11, R41, -UR28 ;  /* 0x8000001c290b7e21 */ /* 0x004fe20008010000 */
[----:B------:R-:W-:Y:S01]  /*8460*/  FFMA.FTZ R17, R12, R26, R17 ;  /* 0x0000001a0c117223 */ /* 0x000fe20000010011 */
[----:B------:R-:W-:Y:S01]  /*8470*/  FADD.FTZ R15, R15, R21 ;  /* 0x000000150f0f7221 */ /* 0x000fe20000010000 */
[----:B------:R-:W-:Y:S01]  /*8480*/  FFMA.FTZ R18, R14, R21, R18 ;  /* 0x000000150e127223 */ /* 0x000fe20000010012 */
[----:B---3--:R-:W-:Y:S01]  /*8490*/  FMUL.FTZ R12, R9, R27 ;  /* 0x0000001b090c7220 */ /* 0x008fe20000410000 */
[----:B------:R-:W-:Y:S01]  /*84a0*/  FMUL.FTZ R11, R11, UR16 ;  /* 0x000000100b0b7c20 */ /* 0x000fe20008410000 */
[----:B------:R-:W-:Y:S01]  /*84b0*/  FFMA.FTZ R10, R13, R35, R10 ;  /* 0x000000230d0a7223 */ /* 0x000fe2000001000a */
[----:B------:R-:W-:Y:S01]  /*84c0*/  FADD.FTZ R13, R38, -UR28 ;  /* 0x8000001c260d7e21 */ /* 0x000fe20008010000 */
[----:B------:R-:W-:Y:S01]  /*84d0*/  FADD.FTZ R19, R19, R37 ;  /* 0x0000002513137221 */ /* 0x000fe20000010000 */
[----:B------:R-:W-:Y:S01]  /*84e0*/  FADD.FTZ R20, R20, R36 ;  /* 0x0000002414147221 */ /* 0x000fe20000010000 */
        /* <DEDUP_REMOVED lines=8> */
[----:B------:R-:W-:Y:S01]  /*8570*/  FADD.FTZ R15, R15, R16 ;  /* 0x000000100f0f7221 */ /* 0x000fe20000010000 */
[----:B------:R-:W-:Y:S01]  /*8580*/  FFMA.FTZ R18, R13, R16, R18 ;  /* 0x000000100d127223 */ /* 0x000fe20000010012 */
[----:B------:R-:W-:Y:S01]  /*8590*/  FMUL.FTZ R21, R12, UR16 ;  /* 0x000000100c157c20 */ /* 0x000fe20008410000 */
[----:B------:R-:W-:Y:S01]  /*85a0*/  FADD.FTZ R19, R19, R34 ;  /* 0x0000002213137221 */ /* 0x000fe20000010000 */
[----:B------:R-:W-:Y:S01]  /*85b0*/  FADD.FTZ R20, R20, R27 ;  /* 0x0000001b14147221 */ /* 0x000fe20000010000 */
[----:B------:R-:W-:Y:S01]  /*85c0*/  FFMA.FTZ R10, R11, R27, R10 ;  /* 0x0000001b0b0a7223 */ /* 0x000fe2000001000a */
[----:B------:R-:W-:Y:S01]  /*85d0*/  FFMA.FTZ R12, R13, R40, R17 ;  /* 0x000000280d0c7223 */ /* 0x000fe20000010011 */
[----:B----4-:R-:W-:-:S02]  /*85e0*/  FMUL.FTZ R14, R9, R24 ;  /* 0x00000018090e7220 */ /* 0x010fc40000410000 */
[C---:B------:R-:W-:Y:S02]  /*85f0*/  FFMA.FTZ R13, R21.reuse, R24, R10 ;  /* 0x00000018150d7223 */ /* 0x040fe4000001000a */
[----:B------:R-:W-:Y:S01]  /*8600*/  FADD.FTZ R11, R14, R15 ;  /* 0x0000000f0e0b7221 */ /* 0x000fe20000010000 */
[----:B------:R-:W-:Y:S01]  /*8610*/  FFMA.FTZ R18, R21, R14, R18 ;  /* 0x0000000e15127223 */ /* 0x000fe20000010012 */
[----:B------:R-:W-:Y:S01]  /*8620*/  FADD.FTZ R14, R19, R40 ;  /* 0x00000028130e7221 */ /* 0x000fe20000010000 */
[----:B------:R-:W-:Y:S01]  /*8630*/  FADD.FTZ R15, R20, R24 ;  /* 0x00000018140f7221 */ /* 0x000fe20000010000 */
[----:B0-----:R-:W-:Y:S06]  /*8640*/  BRA `(.L_x_1345) ;  /* 0x0000005400147947 */ /* 0x001fec0003800000 */
.L_x_1344:
[----:B------:R-:W2:Y:S04]  /*8650*/  LDL.LU R16, [R1+0x2e4] ;  /* 0x0002e40001107983 */ /* 0x000ea80000300800 */
[----:B------:R-:W3:Y:S04]  /*8660*/  LDL.LU R22, [R1+0x25c] ;  /* 0x00025c0001167983 */ /* 0x000ee80000300800 */
[----:B------:R-:W4:Y:S04]  /*8670*/  LDL.LU R21, [R1+0x2fc] ;  /* 0x0002fc0001157983 */ /* 0x000f280000300800 */
[----:B------:R-:W4:Y:S04]  /*8680*/  LDL.LU R19, [R1+0x258] ;  /* 0x0002580001137983 */ /* 0x000f280000300800 */
[----:B------:R-:W4:Y:S04]  /*8690*/  LDL.LU R20, [R1+0x32c] ;  /* 0x00032c0001147983 */ /* 0x000f280000300800 */
[----:B-----5:R0:W-:Y:S04]  /*86a0*/  STL [R1+0x4b0], R3 ;  /* 0x0004b00301007387 */ /* 0x0201e80000100800 */
[----:B------:R-:W4:Y:S04]  /*86b0*/  LDL.LU R25, [R1+0x354] ;  /* 0x0003540001197983 */ /* 0x000f280000300800 */
[----:B------:R1:W-:Y:S04]  /*86c0*/  STL [R1+0x4b4], R4 ;  /* 0x0004b40401007387 */ /* 0x0003e80000100800 */
[----:B0-----:R-:W4:Y:S04]  /*86d0*/  LDL.LU R3, [R1+0x264] ;  /* 0x0002640001037983 */ /* 0x001f280000300800 */
[----:B------:R0:W-:Y:S04]  /*86e0*/  STL [R1+0x4b8], R5 ;  /* 0x0004b80501007387 */ /* 0x0001e80000100800 */
[----:B-1----:R-:W4:Y:S04]  /*86f0*/  LDL.LU R4, [R1+0x28c] ;  /* 0x00028c0001047983 */ /* 0x002f280000300800 */
[----:B------:R1:W-:Y:S04]  /*8700*/  STL [R1+0x4a8], R0 ;  /* 0x0004a80001007387 */ /* 0x0003e80000100800 */
[----:B0-----:R-:W4:Y:S04]  /*8710*/  LDL.LU R5, [R1+0x37c] ;  /* 0x00037c0001057983 */ /* 0x001f280000300800 */
[----:B------:R0:W-:Y:S04]  /*8720*/  STL [R1+0x4ac], R2 ;  /* 0x0004ac0201007387 */ /* 0x0001e80000100800 */
[----:B-1----:R-:W4:Y:S01]  /*8730*/  LDL.LU R0, [R1+0x288] ;  /* 0x0002880001007983 */ /* 0x002f220000300800 */
[----:B--2---:R-:W-:-:S04]  /*8740*/  FADD.FTZ R14, R16, -UR28 ;  /* 0x8000001c100e7e21 */ /* 0x004fc80008010000 */
[----:B------:R-:W-:-:S04]  /*8750*/  FMUL.FTZ R14, R14, UR16 ;  /* 0x000000100e0e7c20 */ /* 0x000fc80008410000 */
[----:B------:R-:W-:-:S04]  /*8760*/  FFMA.FTZ R15, R8, R14, R6 ;  /* 0x0000000e080f7223 */ /* 0x000fc80000010006 */
[----:B------:R-:W-:-:S06]  /*8770*/  FMUL.FTZ R16, R15, -1.4426950216293334961 ;  /* 0xbfb8aa3b0f107820 */ /* 0x000fcc0000410000 */
[----:B------:R-:W1:Y:S02]  /*8780*/  MUFU.EX2 R16, R16 ;  /* 0x0000001000107308 */ /* 0x000e640000000800 */
[----:B-1----:R-:W-:-:S04]  /*8790*/  FADD.FTZ R16, R16, 1 ;  /* 0x3f80000010107421 */ /* 0x002fc80000010000 */
[----:B------:R-:W3:Y:S02]  /*87a0*/  MUFU.RCP R17, R16 ;  /* 0x0000001000117308 */ /* 0x000ee40000001000 */
[C---:B---3--:R-:W-:Y:S01]  /*87b0*/  FMUL.FTZ R16, R17.reuse, R22 ;  /* 0x0000001611107220 */ /* 0x048fe20000410000 */
[----:B------:R-:W-:Y:S01]  /*87c0*/  FADD.FTZ R18, -R17, 1 ;  /* 0x3f80000011127421 */ /* 0x000fe20000010100 */
[----:B----4-:R-:W-:-:S03]  /*87d0*/  FADD.FTZ R17, R21, -UR28 ;  /* 0x8000001c15117e21 */ /* 0x010fc60008010000 */
[----:B------:R-:W-:Y:S01]  /*87e0*/  FFMA.FTZ R18, R15, R18, 1 ;  /* 0x3f8000000f127423 */ /* 0x000fe20000010012 */
[----:B------:R-:W-:-:S04]  /*87f0*/  FMUL.FTZ R15, R17, UR16 ;  /* 0x00000010110f7c20 */ /* 0x000fc80008410000 */
[----:B------:R-:W-:Y:S01]  /*8800*/  FFMA.FTZ R17, R9, R15, R7 ;  /* 0x0000000f09117223 */ /* 0x000fe20000010007 */
[----:B------:R-:W-:-:S03]  /*8810*/  FMUL.FTZ R16, R16, R18 ;  /* 0x0000001210107220 */ /* 0x000fc60000410000 */
[----:B------:R-:W-:-:S06]  /*8820*/  FMUL.FTZ R18, R17, -1.4426950216293334961 ;  /* 0xbfb8aa3b11127820 */ /* 0x000fcc0000410000 */
[----:B------:R-:W1:Y:S02]  /*8830*/  MUFU.EX2 R18, R18 ;  /* 0x0000001200127308 */ /* 0x000e640000000800 */
[----:B-1----:R-:W-:-:S06]  /*8840*/  FADD.FTZ R18, R18, 1 ;  /* 0x3f80000012127421 */ /* 0x002fcc0000010000 */
[----:B------:R-:W1:Y:S02]  /*8850*/  MUFU.RCP R18, R18 ;  /* 0x0000001200127308 */ /* 0x000e640000001000 */
[C---:B-1----:R-:W-:Y:S01]  /*8860*/  FMUL.FTZ R19, R18.reuse, R19 ;  /* 0x0000001312137220 */ /* 0x042fe20000410000 */
[----:B------:R-:W-:-:S04]  /*8870*/  FADD.FTZ R18, -R18, 1 ;  /* 0x3f80000012127421 */ /* 0x000fc80000010100 */
[----:B------:R-:W-:Y:S01]  /*8880*/  FFMA.FTZ R17, R17, R18, 1 ;  /* 0x3f80000011117423 */ /* 0x000fe20000010012 */
[----:B------:R-:W-:-:S03]  /*8890*/  FMUL.FTZ R18, R8, R16 ;  /* 0x0000001008127220 */ /* 0x000fc60000410000 */
[----:B------:R-:W-:Y:S01]  /*88a0*/  FMUL.FTZ R17, R19, R17 ;  /* 0x0000001113117220 */ /* 0x000fe20000410000 */
[----:B------:R-:W-:Y:S01]  /*88b0*/  FADD.FTZ R19, R20, -UR28 ;  /* 0x8000001c14137e21 */ /* 0x000fe20008010000 */
[----:B------:R-:W-:-:S03]  /*88c0*/  FFMA.FTZ R23, R14, R18, RZ ;  /* 0x000000120e177223 */ /* 0x000fc600000100ff */
[----:B------:R-:W-:Y:S01]  /*88d0*/  FMUL.FTZ R19, R19, UR16 ;  /* 0x0000001013137c20 */ /* 0x000fe20008410000 */
[----:B------:R-:W-:Y:S01]  /*88e0*/  FADD.FTZ R18, RZ, R18 ;  /* 0x00000012ff127221 */ /* 0x000fe20000010000 */
[----:B------:R-:W-:Y:S02]  /*88f0*/  FMUL.FTZ R20, R9, R17 ;  /* 0x0000001109147220 */ /* 0x000fe40000410000 */
[----:B------:R-:W-:Y:S02]  /*8900*/  FFMA.FTZ R21, R8, R19, R6 ;  /* 0x0000001308157223 */ /* 0x000fe40000010006 */
[----:B------:R-:W-:Y:S01]  /*8910*/  FFMA.FTZ R23, R15, R20, R23 ;  /* 0x000000140f177223 */ /* 0x000fe20000010017 */
[----:B------:R-:W-:Y:S01]  /*8920*/  FADD.FTZ R18, R20, R18 ;  /* 0x0000001214127221 */ /* 0x000fe20000010000 */
[----:B------:R-:W-:-:S06]  /*8930*/  FMUL.FTZ R20, R21, -1.4426950216293334961 ;  /* 0xbfb8aa3b15147820 */ /* 0x000fcc0000410000 */
[----:B------:R-:W1:Y:S02]  /*8940*/  MUFU.EX2 R20, R20 ;  /* 0x0000001400147308 */ /* 0x000e640000000800 */
[----:B-1----:R-:W-:-:S04]  /*8950*/  FADD.FTZ R20, R20, 1 ;  /* 0x3f80000014147421 */ /* 0x002fc80000010000 */
[----:B------:R-:W1:Y:S01]  /*8960*/  MUFU.RCP R22, R20 ;  /* 0x0000001400167308 */ /* 0x000e620000001000 */
[----:B------:R-:W-:Y:S01]  /*8970*/  FFMA.FTZ R14, R14, R16, RZ ;  /* 0x000000100e0e7223 */ /* 0x000fe200000100ff */
[C---:B-1----:R-:W-:Y:S01]  /*8980*/  FMUL.FTZ R20, R22.reuse, R3 ;  /* 0x0000000316147220 */ /* 0x042fe20000410000 */
[----:B------:R-:W-:-:S04]  /*8990*/  FADD.FTZ R22, -R22, 1 ;  /* 0x3f80000016167421 */ /* 0x000fc80000010100 */
[----:B------:R-:W-:Y:S01]  /*89a0*/  FFMA.FTZ R22, R21, R22, 1 ;  /* 0x3f80000015167423 */ /* 0x000fe20000010016 */
[----:B------:R-:W-:Y:S01]  /*89b0*/  FADD.FTZ R21, RZ, R16 ;  /* 0x00000010ff157221 */ /* 0x000fe20000010000 */
[----:B------:R-:W-:Y:S02]  /*89c0*/  FADD.FTZ R16, R25, -UR28 ;  /* 0x8000001c19107e21 */ /* 0x000fe40008010000 */
[----:B------:R-:W2:Y:S01]  /*89d0*/  LDL.LU R25, [R1+0x38c] ;  /* 0x00038c0001197983 */ /* 0x000ea20000300800 */
[----:B------:R-:W-:Y:S01]  /*89e0*/  FMUL.FTZ R20, R20, R22 ;  /* 0x0000001614147220 */ /* 0x000fe20000410000 */
[----:B------:R-:W-:-:S03]  /*89f0*/  FMUL.FTZ R16, R16, UR16 ;  /* 0x0000001010107c20 */ /* 0x000fc60008410000 */
[----:B------:R-:W-:Y:S01]  /*8a00*/  FADD.FTZ R3, R21, R20 ;  /* 0x0000001415037221 */ /* 0x000fe20000010000 */
[-C--:B0-----:R-:W-:Y:S01]  /*8a10*/  FFMA.FTZ R2, R19, R20.reuse, R14 ;  /* 0x0000001413027223 */ /* 0x081fe2000001000e */
[----:B------:R-:W-:-:S04]  /*8a20*/  FMUL.FTZ R20, R8, R20 ;  /* 0x0000001408147220 */ /* 0x000fc80000410000 */
[----:B------:R-:W-:Y:S01]  /*8a30*/  FFMA.FTZ R23, R19, R20, R23 ;  /* 0x0000001413177223 */ /* 0x000fe20000010017 */
[----:B------:R-:W-:Y:S01]  /*8a40*/  FFMA.FTZ R19, R9, R16, R7 ;  /* 0x0000001009137223 */ /* 0x000fe20000010007 */
[----:B------:R0:W-:Y:S03]  /*8a50*/  STL [R1+0x498], R2 ;  /* 0x0004980201007387 */ /* 0x0001e60000100800 */
[----:B------:R-:W-:Y:S01]  /*8a60*/  FMUL.FTZ R14, R19, -1.4426950216293334961 ;  /* 0xbfb8aa3b130e7820 */ /* 0x000fe20000410000 */
[----:B------:R1:W-:Y:S04]  /*8a70*/  STL [R1+0x49c], R3 ;  /* 0x00049c0301007387 */ /* 0x0003e80000100800 */
[----:B0-----:R-:W3:Y:S01]  /*8a80*/  LDL.LU R2, [R1+0x2ac] ;  /* 0x0002ac0001027983 */ /* 0x001ee20000300800 */
[----:B------:R-:W0:Y:S03]  /*8a90*/  MUFU.EX2 R14, R14 ;  /* 0x0000000e000e7308 */ /* 0x000e260000000800 */
[----:B-1----:R-:W4:Y:S01]  /*8aa0*/  LDL.LU R3, [R1+0x3a8] ;  /* 0x0003a80001037983 */ /* 0x002f220000300800 */
[----:B0-----:R-:W-:-:S04]  /*8ab0*/  FADD.FTZ R14, R14, 1 ;  /* 0x3f8000000e0e7421 */ /* 0x001fc80000010000 */
[----:B------:R-:W0:Y:S01]  /*8ac0*/  MUFU.RCP R21, R14 ;  /* 0x0000000e00157308 */ /* 0x000e220000001000 */
[----:B------:R-:W-:Y:S01]  /*8ad0*/  FFMA.FTZ R15, R15, R17, RZ ;  /* 0x000000110f0f7223 */ /* 0x000fe200000100ff */
[----:B------:R-:W-:Y:S01]  /*8ae0*/  FADD.FTZ R17, RZ, R17 ;  /* 0x00000011ff117221 */ /* 0x000fe20000010000 */
[C---:B0-----:R-:W-:Y:S01]  /*8af0*/  FMUL.FTZ R14, R21.reuse, R4 ;  /* 0x00000004150e7220 */ /* 0x041fe20000410000 */
[----:B------:R-:W-:Y:S01]  /*8b00*/  FADD.FTZ R21, -R21, 1 ;  /* 0x3f80000015157421 */ /* 0x000fe20000010100 */
[----:B------:R-:W-:-:S03]  /*8b10*/  FADD.FTZ R4, R18, R20 ;  /* 0x0000001412047221 */ /* 0x000fc60000010000 */
[----:B------:R-:W-:-:S04]  /*8b20*/  FFMA.FTZ R21, R19, R21, 1 ;  /* 0x3f80000013157423 */ /* 0x000fc80000010015 */
[----:B------:R-:W-:Y:S01]  /*8b30*/  FMUL.FTZ R14, R14, R21 ;  /* 0x000000150e0e7220 */ /* 0x000fe20000410000 */
[----:B------:R0:W-:Y:S01]  /*8b40*/  STL [R1+0x494], R4 ;  /* 0x0004940401007387 */ /* 0x0001e20000100800 */
[----:B------:R-:W-:Y:S02]  /*8b50*/  FADD.FTZ R18, R5, -UR28 ;  /* 0x8000001c05127e21 */ /* 0x000fe40008010000 */
[----:B0-----:R-:W-:Y:S01]  /*8b60*/  FADD.FTZ R4, R17, R14 ;  /* 0x0000000e11047221 */ /* 0x001fe20000010000 */
[----:B------:R-:W-:-:S04]  /*8b70*/  FMUL.FTZ R5, R9, R14 ;  /* 0x0000000e09057220 */ /* 0x000fc80000410000 */
[----:B------:R0:W-:Y:S01]  /*8b80*/  STL [R1+0x490], R4 ;  /* 0x0004900401007387 */ /* 0x0001e20000100800 */
[----:B------:R-:W-:Y:S01]  /*8b90*/  FFMA.FTZ R15, R16, R14, R15 ;  /* 0x0000000e100f7223 */ /* 0x000fe2000001000f */
[----:B0-----:R-:W-:Y:S02]  /*8ba0*/  FMUL.FTZ R4, R18, UR16 ;  /* 0x0000001012047c20 */ /* 0x001fe40008410000 */
[----:B------:R0:W-:Y:S02]  /*8bb0*/  STL [R1+0x428], R5 ;  /* 0x0004280501007387 */ /* 0x0001e40000100800 */
[----:B------:R-:W-:Y:S02]  /*8bc0*/  FFMA.FTZ R14, R8, R4, R6 ;  /* 0x00000004080e7223 */ /* 0x000fe40000010006 */
[----:B------:R1:W-:Y:S01]  /*8bd0*/  STL [R1+0x46c], R4 ;  /* 0x00046c0401007387 */ /* 0x0003e20000100800 */
[----:B0-----:R-:W-:-:S03]  /*8be0*/  FFMA.FTZ R5, R16, R5, R23 ;  /* 0x0000000510057223 */ /* 0x001fc60000010017 */
[----:B-1----:R-:W3:Y:S04]  /*8bf0*/  LDL.LU R4, [R1+0x2a8] ;  /* 0x0002a80001047983 */ /* 0x002ee80000300800 */
[----:B------:R0:W-:Y:S04]  /*8c00*/  STL [R1+0x488], R5 ;  /* 0x0004880501007387 */ /* 0x0001e80000100800 */
[----:B0-----:R-:W3:Y:S04]  /*8c10*/  LDL.LU R5, [R1+0x3c0] ;  /* 0x0003c00001057983 */ /* 0x001ee80000300800 */
[----:B------:R0:W-:Y:S02]  /*8c20*/  STL [R1+0x48c], R15 ;  /* 0x00048c0f01007387 */ /* 0x0001e40000100800 */
[----:B0-----:R-:W-:-:S06]  /*8c30*/  FMUL.FTZ R15, R14, -1.4426950216293334961 ;  /* 0xbfb8aa3b0e0f7820 */ /* 0x001fcc0000410000 */
[----:B------:R-:W0:Y:S02]  /*8c40*/  MUFU.EX2 R15, R15 ;  /* 0x0000000f000f7308 */ /* 0x000e240000000800 */
[----:B0-----:R-:W-:-:S06]  /*8c50*/  FADD.FTZ R15, R15, 1 ;  /* 0x3f8000000f0f7421 */ /* 0x001fcc0000010000 */
[----:B------:R-:W0:Y:S02]  /*8c60*/  MUFU.RCP R15, R15 ;  /* 0x0000000f000f7308 */ /* 0x000e240000001000 */
[C---:B0-----:R-:W-:Y:S01]  /*8c70*/  FMUL.FTZ R16, R15.reuse, R0 ;  /* 0x000000000f107220 */ /* 0x041fe20000410000 */
[----:B------:R-:W-:-:S04]  /*8c80*/  FADD.FTZ R15, -R15, 1 ;  /* 0x3f8000000f0f7421 */ /* 0x000fc80000010100 */
[----:B------:R-:W-:-:S04]  /*8c90*/  FFMA.FTZ R15, R14, R15, 1 ;  /* 0x3f8000000e0f7423 */ /* 0x000fc8000001000f */
[----:B------:R-:W-:-:S05]  /*8ca0*/  FMUL.FTZ R15, R16, R15 ;  /* 0x0000000f100f7220 */ /* 0x000fca0000410000 */
[----:B------:R0:W-:Y:S01]  /*8cb0*/  STL [R1+0x304], R15 ;  /* 0x0003040f01007387 */ /* 0x0001e20000100800 */
[----:B--2---:R-:W-:-:S03]  /*8cc0*/  FADD.FTZ R17, R25, -UR28 ;  /* 0x8000001c19117e21 */ /* 0x004fc60008010000 */
[----:B------:R-:W2:Y:S01]  /*8cd0*/  LDL.LU R25, [R1+0x3c4] ;  /* 0x0003c40001197983 */ /* 0x000ea20000300800 */
[----:B------:R-:W-:-:S04]  /*8ce0*/  FMUL.FTZ R0, R17, UR16 ;  /* 0x0000001011007c20 */ /* 0x000fc80008410000 */
[----:B------:R-:W-:Y:S01]  /*8cf0*/  FFMA.FTZ R14, R9, R0, R7 ;  /* 0x00000000090e7223 */ /* 0x000fe20000010007 */
[----:B------:R1:W-:Y:S03]  /*8d00*/  STL [R1+0x464], R0 ;  /* 0x0004640001007387 */ /* 0x0003e60000100800 */
[----:B0-----:R-:W-:Y:S01]  /*8d10*/  FMUL.FTZ R15, R14, -1.4426950216293334961 ;  /* 0xbfb8aa3b0e0f7820 */ /* 0x001fe20000410000 */
[----:B-1----:R-:W2:Y:S05]  /*8d20*/  LDL.LU R0, [R1+0x260] ;  /* 0x0002600001007983 */ /* 0x002eaa0000300800 */
[----:B------:R-:W0:Y:S02]  /*8d30*/  MUFU.EX2 R15, R15 ;  /* 0x0000000f000f7308 */ /* 0x000e240000000800 */
[----:B0-----:R-:W-:-:S06]  /*8d40*/  FADD.FTZ R15, R15, 1 ;  /* 0x3f8000000f0f7421 */ /* 0x001fcc0000010000 */
[----:B------:R-:W3:Y:S01]  /*8d50*/  MUFU.RCP R15, R15 ;  /* 0x0000000f000f7308 */ /* 0x000ee20000001000 */
[----:B----4-:R-:W-:Y:S01]  /*8d60*/  FADD.FTZ R17, R3, -UR28 ;  /* 0x8000001c03117e21 */ /* 0x010fe20008010000 */
[C---:B---3--:R-:W-:Y:S01]  /*8d70*/  FMUL.FTZ R16, R15.reuse, R2 ;  /* 0x000000020f107220 */ /* 0x048fe20000410000 */
[----:B------:R-:W-:-:S04]  /*8d80*/  FADD.FTZ R15, -R15, 1 ;  /* 0x3f8000000f0f7421 */ /* 0x000fc80000010100 */
[----:B------:R-:W-:Y:S01]  /*8d90*/  FFMA.FTZ R15, R14, R15, 1 ;  /* 0x3f8000000e0f7423 */ /* 0x000fe2000001000f */
[----:B------:R-:W-:-:S03]  /*8da0*/  FMUL.FTZ R2, R17, UR16 ;  /* 0x0000001011027c20 */ /* 0x000fc60008410000 */
[----:B------:R-:W-:Y:S01]  /*8db0*/  FMUL.FTZ R3, R16, R15 ;  /* 0x0000000f10037220 */ /* 0x000fe20000410000 */
[----:B------:R-:W-:Y:S01]  /*8dc0*/  FFMA.FTZ R14, R8, R2, R6 ;  /* 0x00000002080e7223 */ /* 0x000fe20000010006 */
[----:B------:R0:W-:Y:S04]  /*8dd0*/  STL [R1+0x458], R2 ;  /* 0x0004580201007387 */ /* 0x0001e80000100800 */
[----:B------:R1:W-:Y:S01]  /*8de0*/  STL [R1+0x2fc], R3 ;  /* 0x0002fc0301007387 */ /* 0x0003e20000100800 */
[----:B------:R-:W-:-:S03]  /*8df0*/  FMUL.FTZ R15, R14, -1.4426950216293334961 ;  /* 0xbfb8aa3b0e0f7820 */ /* 0x000fc60000410000 */
[----:B0-----:R-:W3:Y:S04]  /*8e00*/  LDL.LU R2, [R1+0x2c0] ;  /* 0x0002c00001027983 */ /* 0x001ee80000300800 */
[----:B-1----:R-:W4:Y:S01]  /*8e10*/  LDL.LU R3, [R1+0x3e0] ;  /* 0x0003e00001037983 */ /* 0x002f220000300800 */
[----:B------:R-:W0:Y:S02]  /*8e20*/  MUFU.EX2 R15, R15 ;  /* 0x0000000f000f7308 */ /* 0x000e240000000800 */
[----:B0-----:R-:W-:-:S06]  /*8e30*/  FADD.FTZ R15, R15, 1 ;  /* 0x3f8000000f0f7421 */ /* 0x001fcc0000010000 */
[----:B------:R-:W0:Y:S02]  /*8e40*/  MUFU.RCP R15, R15 ;  /* 0x0000000f000f7308 */ /* 0x000e240000001000 */
[C---:B0-----:R-:W-:Y:S01]  /*8e50*/  FMUL.FTZ R16, R15.reuse, R4 ;  /* 0x000000040f107220 */ /* 0x041fe20000410000 */
[----:B------:R-:W-:Y:S01]  /*8e60*/  FADD.FTZ R15, -R15, 1 ;  /* 0x3f8000000f0f7421 */ /* 0x000fe20000010100 */
[----:B------:R-:W-:-:S03]  /*8e70*/  FADD.FTZ R17, R5, -UR28 ;  /* 0x8000001c05117e21 */ /* 0x000fc60008010000 */
[----:B------:R-:W-:Y:S01]  /*8e80*/  FFMA.FTZ R15, R14, R15, 1 ;  /* 0x3f8000000e0f7423 */ /* 0x000fe2000001000f */
[----:B------:R-:W-:-:S03]  /*8e90*/  FMUL.FTZ R4, R17, UR16 ;  /* 0x0000001011047c20 */ /* 0x000fc60008410000 */
[----:B------:R-:W-:Y:S01]  /*8ea0*/  FMUL.FTZ R5, R16, R15 ;  /* 0x0000000f10057220 */ /* 0x000fe20000410000 */
[----:B------:R-:W-:Y:S01]  /*8eb0*/  FFMA.FTZ R14, R9, R4, R7 ;  /* 0x00000004090e7223 */ /* 0x000fe20000010007 */
[----:B------:R0:W-:Y:S04]  /*8ec0*/  STL [R1+0x454], R4 ;  /* 0x0004540401007387 */ /* 0x0001e80000100800 */
[----:B------:R1:W-:Y:S04]  /*8ed0*/  STL [R1+0x2f0], R5 ;  /* 0x0002f00501007387 */ /* 0x0003e80000100800 */
[----:B0-----:R-:W3:Y:S04]  /*8ee0*/  LDL.LU R4, [R1+0x2d0] ;  /* 0x0002d00001047983 */ /* 0x001ee80000300800 */
[----:B-1----:R-:W3:Y:S01]  /*8ef0*/  LDL.LU R5, [R1+0x3e4] ;  /* 0x0003e40001057983 */ /* 0x002ee20000300800 */
[----:B------:R-:W-:-:S06]  /*8f00*/  FMUL.FTZ R15, R14, -1.4426950216293334961 ;  /* 0xbfb8aa3b0e0f7820 */ /* 0x000fcc0000410000 */
[----:B------:R-:W0:Y:S02]  /*8f10*/  MUFU.EX2 R15, R15 ;  /* 0x0000000f000f7308 */ /* 0x000e240000000800 */
[----:B0-----:R-:W-:-:S06]  /*8f20*/  FADD.FTZ R15, R15, 1 ;  /* 0x3f8000000f0f7421 */ /* 0x001fcc0000010000 */
[----:B------:R-:W0:Y:S01]  /*8f30*/  MUFU.RCP R15, R15 ;  /* 0x0000000f000f7308 */ /* 0x000e220000001000 */
[----:B--2---:R-:W-:Y:S02]  /*8f40*/  FADD.FTZ R17, R25, -UR28 ;  /* 0x8000001c19117e21 */ /* 0x004fe40008010000 */
[----:B------:R-:W2:Y:S01]  /*8f50*/  LDL.LU R25, [R1+0x400] ;  /* 0x0004000001197983 */ /* 0x000ea20000300800 */
[C---:B0-----:R-:W-:Y:S01]  /*8f60*/  FMUL.FTZ R16, R15.reuse, R0 ;  /* 0x000000000f107220 */ /* 0x041fe20000410000 */
[----:B------:R-:W-:Y:S01]  /*8f70*/  FADD.FTZ R15, -R15, 1 ;  /* 0x3f8000000f0f7421 */ /* 0x000fe20000010100 */
[----:B------:R-:W-:-:S03]  /*8f80*/  FMUL.FTZ R0, R17, UR16 ;  /* 0x0000001011007c20 */ /* 0x000fc60008410000 */
[----:B------:R-:W-:Y:S01]  /*8f90*/  FFMA.FTZ R15, R14, R15, 1 ;  /* 0x3f8000000e0f7423 */ /* 0x000fe2000001000f */
[----:B------:R-:W-:Y:S01]  /*8fa0*/  FFMA.FTZ R14, R8, R0, R6 ;  /* 0x00000000080e7223 */ /* 0x000fe20000010006 */
[----:B------:R0:W-:Y:S02]  /*8fb0*/  STL [R1+0x448], R0 ;  /* 0x0004480001007387 */ /* 0x0001e40000100800 */
[----:B------:R-:W-:Y:S02]  /*8fc0*/  FMUL.FTZ R15, R16, R15 ;  /* 0x0000000f100f7220 */ /* 0x000fe40000410000 */
[----:B0-----:R-:W2:Y:S04]  /*8fd0*/  LDL.LU R0, [R1+0x2c4] ;  /* 0x0002c40001007983 */ /* 0x001ea80000300800 */
[----:B------:R0:W-:Y:S02]  /*8fe0*/  STL [R1+0x2e4], R15 ;  /* 0x0002e40f01007387 */ /* 0x0001e40000100800 */
[----:B0-----:R-:W-:-:S06]  /*8ff0*/  FMUL.FTZ R15, R14, -1.4426950216293334961 ;  /* 0xbfb8aa3b0e0f7820 */ /* 0x001fcc0000410000 */
[----:B------:R-:W0:Y:S02]  /*9000*/  MUFU.EX2 R15, R15 ;  /* 0x0000000f000f7308 */ /* 0x000e240000000800 */
[----:B0-----:R-:W-:-:S06]  /*9010*/  FADD.FTZ R15, R15, 1 ;  /* 0x3f8000000f0f7421 */ /* 0x001fcc0000010000 */
[----:B------:R-:W3:Y:S01]  /*9020*/  MUFU.RCP R15, R15 ;  /* 0x0000000f000f7308 */ /* 0x000ee20000001000 */
[----:B----4-:R-:W-:Y:S01]  /*9030*/  FADD.FTZ R17, R3, -UR28 ;  /* 0x8000001c03117e21 */ /* 0x010fe20008010000 */
[C---:B---3--:R-:W-:Y:S01]  /*9040*/  FMUL.FTZ R16, R15.reuse, R2 ;  /* 0x000000020f107220 */ /* 0x048fe20000410000 */
[----:B------:R-:W-:Y:S02]  /*9050*/  FADD.FTZ R15, -R15, 1 ;  /* 0x3f8000000f0f7421 */ /* 0x000fe40000010100 */
[----:B------:R-:W-:Y:S02]  /*9060*/  FMUL.FTZ R2, R17, UR16 ;  /* 0x0000001011027c20 */ /* 0x000fe40008410000 */
[----:B------:R-:W-:Y:S02]  /*9070*/  FFMA.FTZ R15, R14, R15, 1 ;  /* 0x3f8000000e0f7423 */ /* 0x000fe4000001000f */
[----:B------:R-:W-:Y:S01]  /*9080*/  FFMA.FTZ R14, R9, R2, R7 ;  /* 0x00000002090e7223 */ /* 0x000fe20000010007 */
[----:B------:R0:W-:Y:S01]  /*9090*/  STL [R1+0x43c], R2 ;  /* 0x00043c0201007387 */ /* 0x0001e20000100800 */
[----:B------:R-:W-:-:S03]  /*90a0*/  FMUL.FTZ R3, R16, R15 ;  /* 0x0000000f10037220 */ /* 0x000fc60000410000 */
[----:B0-----:R-:W3:Y:S04]  /*90b0*/  LDL.LU R2, [R1+0x2e0] ;  /* 0x0002e00001027983 */ /* 0x001ee80000300800 */
[----:B------:R0:W-:Y:S01]  /*90c0*/  STL [R1+0x2d8], R3 ;  /* 0x0002d80301007387 */ /* 0x0001e20000100800 */
[----:B------:R-:W-:-:S03]  /*90d0*/  FMUL.FTZ R15, R14, -1.4426950216293334961 ;  /* 0xbfb8aa3b0e0f7820 */ /* 0x000fc60000410000 */
[----:B0-----:R-:W4:Y:S03]  /*90e0*/  LDL.LU R3, [R1+0x404] ;  /* 0x0004040001037983 */ /* 0x001f260000300800 */
[----:B------:R-:W0:Y:S02]  /*90f0*/  MUFU.EX2 R15, R15 ;  /* 0x0000000f000f7308 */ /* 0x000e240000000800 */
[----:B0-----:R-:W-:-:S06]  /*9100*/  FADD.FTZ R15, R15, 1 ;  /* 0x3f8000000f0f7421 */ /* 0x001fcc0000010000 */
[----:B------:R-:W0:Y:S01]  /*9110*/  MUFU.RCP R15, R15 ;  /* 0x0000000f000f7308 */ /* 0x000e220000001000 */
[----:B------:R-:W-:Y:S01]  /*9120*/  FADD.FTZ R17, R5, -UR28 ;  /* 0x8000001c05117e21 */ /* 0x000fe20008010000 */
[C---:B0-----:R-:W-:Y:S01]  /*9130*/  FMUL.FTZ R16, R15.reuse, R4 ;  /* 0x000000040f107220 */ /* 0x041fe20000410000 */
[----:B------:R-:W-:Y:S02]  /*9140*/  FADD.FTZ R15, -R15, 1 ;  /* 0x3f8000000f0f7421 */ /* 0x000fe40000010100 */
[----:B------:R-:W-:Y:S02]  /*9150*/  FMUL.FTZ R4, R17, UR16 ;  /* 0x0000001011047c20 */ /* 0x000fe40008410000 */
[----:B------:R-:W-:Y:S02]  /*9160*/  FFMA.FTZ R15, R14, R15, 1 ;  /* 0x3f8000000e0f7423 */ /* 0x000fe4000001000f */
[----:B------:R-:W-:Y:S01]  /*9170*/  FFMA.FTZ R14, R8, R4, R6 ;  /* 0x00000004080e7223 */ /* 0x000fe20000010006 */
[----:B------:R0:W-:Y:S01]  /*9180*/  STL [R1+0x438], R4 ;  /* 0x0004380401007387 */ /* 0x0001e20000100800 */
[----:B------:R-:W-:-:S03]  /*9190*/  FMUL.FTZ R5, R16, R15 ;  /* 0x0000000f10057220 */ /* 0x000fc60000410000 */
[----:B0-----:R-:W4:Y:S04]  /*91a0*/  LDL.LU R4, [R1+0x2d4] ;  /* 0x0002d40001047983 */ /* 0x001f280000300800 */
[----:B------:R0:W-:Y:S04]  /*91b0*/  STL [R1+0x2cc], R5 ;  /* 0x0002cc0501007387 */ /* 0x0001e80000100800 */
[----:B0-----:R-:W4:Y:S01]  /*91c0*/  LDL.LU R5, [R1+0x410] ;  /* 0x0004100001057983 */ /* 0x001f220000300800 */
        /* <DEDUP_REMOVED lines=10> */
[----:B------:R-:W-:-:S03]  /*9270*/  FFMA.FTZ R14, R9, R0, R7 ;  /* 0x00000000090e7223 */ /* 0x000fc60000010007 */
[----:B------:R-:W-:Y:S01]  /*9280*/  FMUL.FTZ R15, R16, R15 ;  /* 0x0000000f100f7220 */ /* 0x000fe20000410000 */
[----:B------:R0:W-:Y:S04]  /*9290*/  STL [R1+0x430], R0 ;  /* 0x0004300001007387 */ /* 0x0001e80000100800 */
[----:B------:R1:W-:Y:S04]  /*92a0*/  STL [R1+0x2c0], R15 ;  /* 0x0002c00f01007387 */ /* 0x0003e80000100800 */
[----:B0-----:R-:W2:Y:S01]  /*92b0*/  LDL.LU R0, [R1+0x2f8] ;  /* 0x0002f80001007983 */ /* 0x001ea20000300800 */
[----:B-1----:R-:W-:-:S06]  /*92c0*/  FMUL.FTZ R15, R14, -1.4426950216293334961 ;  /* 0xbfb8aa3b0e0f7820 */ /* 0x002fcc0000410000 */
[----:B------:R-:W0:Y:S02]  /*92d0*/  MUFU.EX2 R15, R15 ;  /* 0x0000000f000f7308 */ /* 0x000e240000000800 */
[----:B0-----:R-:W-:-:S06]  /*92e0*/  FADD.FTZ R15, R15, 1 ;  /* 0x3f8000000f0f7421 */ /* 0x001fcc0000010000 */
[----:B------:R-:W3:Y:S02]  /*92f0*/  MUFU.RCP R15, R15 ;  /* 0x0000000f000f7308 */ /* 0x000ee40000001000 */
[C---:B---3--:R-:W-:Y:S01]  /*9300*/  FMUL.FTZ R16, R15.reuse, R2 ;  /* 0x000000020f107220 */ /* 0x048fe20000410000 */
[----:B------:R-:W-:-:S04]  /*9310*/  FADD.FTZ R15, -R15, 1 ;  /* 0x3f8000000f0f7421 */ /* 0x000fc80000010100 */
[----:B------:R-:W-:Y:S01]  /*9320*/  FFMA.FTZ R15, R14, R15, 1 ;  /* 0x3f8000000e0f7423 */ /* 0x000fe2000001000f */
[----:B----4-:R-:W-:-:S03]  /*9330*/  FADD.FTZ R17, R3, -UR28 ;  /* 0x8000001c03117e21 */ /* 0x010fc60008010000 */
[----:B------:R-:W-:Y:S01]  /*9340*/  FMUL.FTZ R3, R16, R15 ;  /* 0x0000000f10037220 */ /* 0x000fe20000410000 */
[----:B------:R-:W-:-:S04]  /*9350*/  FMUL.FTZ R2, R17, UR16 ;  /* 0x0000001011027c20 */ /* 0x000fc80008410000 */
[----:B------:R0:W-:Y:S01]  /*9360*/  STL [R1+0x2b8], R3 ;  /* 0x0002b80301007387 */ /* 0x0001e20000100800 */
[----:B------:R-:W-:-:S03]  /*9370*/  FFMA.FTZ R14, R8, R2, R6 ;  /* 0x00000002080e7223 */ /* 0x000fc60000010006 */
[----:B------:R1:W-:Y:S04]  /*9380*/  STL [R1+0x400], R2 ;  /* 0x0004000201007387 */ /* 0x0003e80000100800 */
[----:B0-----:R-:W3:Y:S01]  /*9390*/  LDL.LU R3, [R1+0x418] ;  /* 0x0004180001037983 */ /* 0x001ee20000300800 */
[----:B------:R-:W-:-:S03]  /*93a0*/  FMUL.FTZ R15, R14, -1.4426950216293334961 ;  /* 0xbfb8aa3b0e0f7820 */ /* 0x000fc60000410000 */
[----:B-1----:R-:W4:Y:S03]  /*93b0*/  LDL.LU R2, [R1+0x308] ;  /* 0x0003080001027983 */ /* 0x002f260000300800 */
[----:B------:R-:W0:Y:S02]  /*93c0*/  MUFU.EX2 R15, R15 ;  /* 0x0000000f000f7308 */ /* 0x000e240000000800 */
[----:B0-----:R-:W-:-:S06]  /*93d0*/  FADD.FTZ R15, R15, 1 ;  /* 0x3f8000000f0f7421 */ /* 0x001fcc0000010000 */
[----:B------:R-:W0:Y:S02]  /*93e0*/  MUFU.RCP R15, R15 ;  /* 0x0000000f000f7308 */ /* 0x000e240000001000 */
[C---:B0-----:R-:W-:Y:S01]  /*93f0*/  FMUL.FTZ R16, R15.reuse, R4 ;  /* 0x000000040f107220 */ /* 0x041fe20000410000 */
[----:B------:R-:W-:-:S04]  /*9400*/  FADD.FTZ R15, -R15, 1 ;  /* 0x3f8000000f0f7421 */ /* 0x000fc80000010100 */
[----:B------:R-:W-:Y:S01]  /*9410*/  FFMA.FTZ R15, R14, R15, 1 ;  /* 0x3f8000000e0f7423 */ /* 0x000fe2000001000f */
[----:B------:R-:W-:-:S03]  /*9420*/  FADD.FTZ R17, R5, -UR28 ;  /* 0x8000001c05117e21 */ /* 0x000fc60008010000 */
[----:B------:R-:W-:Y:S01]  /*9430*/  FMUL.FTZ R5, R16, R15 ;  /* 0x0000000f10057220 */ /* 0x000fe20000410000 */
[----:B------:R-:W-:-:S04]  /*9440*/  FMUL.FTZ R4, R17, UR16 ;  /* 0x0000001011047c20 */ /* 0x000fc80008410000 */
[----:B------:R0:W-:Y:S01]  /*9450*/  STL [R1+0x2ac], R5 ;  /* 0x0002ac0501007387 */ /* 0x0001e20000100800 */
[----:B------:R-:W-:-:S03]  /*9460*/  FFMA.FTZ R14, R9, R4, R7 ;  /* 0x00000004090e7223 */ /* 0x000fc60000010007 */
[----:B------:R1:W-:Y:S04]  /*9470*/  STL [R1+0x3e4], R4 ;  /* 0x0003e40401007387 */ /* 0x0003e80000100800 */
[----:B0-----:R-:W4:Y:S04]  /*9480*/  LDL.LU R5, [R1+0x408] ;  /* 0x0004080001057983 */ /* 0x001f280000300800 */
[----:B-1----:R-:W4:Y:S01]  /*9490*/  LDL.LU R4, [R1+0x30c] ;  /* 0x00030c0001047983 */ /* 0x002f220000300800 */
        /* <DEDUP_REMOVED lines=18> */
[----:B------:R-:W4:Y:S01]  /*95c0*/  MUFU.RCP R15, R15 ;  /* 0x0000000f000f7308 */ /* 0x000f220000001000 */
[----:B---3--:R-:W-:Y:S01]  /*95d0*/  FADD.FTZ R17, R3, -UR28 ;  /* 0x8000001c03117e21 */ /* 0x008fe20008010000 */
[C---:B----4-:R-:W-:Y:S01]  /*95e0*/  FMUL.FTZ R16, R15.reuse, R2 ;  /* 0x000000020f107220 */ /* 0x050fe20000410000 */
        /* <DEDUP_REMOVED lines=115> */
[----:B------:R-:W0:Y:S01]  /*9d20*/  MUFU.EX2 R15, R15 ;  /* 0x0000000f000f7308 */ /* 0x000e220000000800 */
[----:B--2---:R-:W-:Y:S02]  /*9d30*/  FADD.FTZ R17, R25, -UR28 ;  /* 0x8000001c19117e21 */ /* 0x004fe40008010000 */
[----:B------:R-:W2:Y:S01]  /*9d40*/  LDL.LU R25, [R1+0x3b8] ;  /* 0x0003b80001197983 */ /* 0x000ea20000300800 */
[----:B0-----:R-:W-:-:S06]  /*9d50*/  FADD.FTZ R15, R15, 1 ;  /* 0x3f8000000f0f7421 */ /* 0x001fcc0000010000 */
[----:B------:R-:W0:Y:S02]  /*9d60*/  MUFU.RCP R15, R15 ;  /* 0x0000000f000f7308 */ /* 0x000e240000001000 */
        /* <DEDUP_REMOVED lines=39> */
[----:B------:R-:W-:Y:S01]  /*9fe0*/  FMUL.FTZ R15, R14, -1.4426950216293334961 ;  /* 0xbfb8aa3b0e0f7820 */ /* 0x000fe20000410000 */
[----:B--2---:R-:W-:-:S02]  /*9ff0*/  FADD.FTZ R17, R25, -UR28 ;  /* 0x8000001c19117e21 */ /* 0x004fc40008010000 */
[----:B------:R-:W2:Y:S03]  /*a000*/  LDL.LU R25, [R1+0x3b4] ;  /* 0x0003b40001197983 */ /* 0x000ea60000300800 */
[----:B------:R-:W0:Y:S02]  /*a010*/  MUFU.EX2 R15, R15 ;  /* 0x0000000f000f7308 */ /* 0x000e240000000800 */
[----:B0-----:R-:W-:-:S06]  /*a020*/  FADD.FTZ R15, R15, 1 ;  /* 0x3f8000000f0f7421 */ /* 0x001fcc0000010000 */
[----:B------:R-:W0:Y:S02]  /*a030*/  MUFU.RCP R15, R15 ;  /* 0x0000000f000f7308 */ /* 0x000e240000001000 */
        /* <DEDUP_REMOVED lines=39> */
[----:B--2---:R-:W-:-:S03]  /*a2b0*/  FADD.FTZ R17, R25, -UR28 ;  /* 0x8000001c19117e21 */ /* 0x004fc60008010000 */
[----:B------:R-:W2:Y:S01]  /*a2c0*/  LDL.LU R25, [R1+0x390] ;  /* 0x0003900001197983 */ /* 0x000ea20000300800 */
[----:B------:R-:W-:-:S06]  /*a2d0*/  FMUL.FTZ R15, R14, -1.4426950216293334961 ;  /* 0xbfb8aa3b0e0f7820 */ /* 0x000fcc0000410000 */
[----:B------:R-:W0:Y:S02]  /*a2e0*/  MUFU.EX2 R15, R15 ;  /* 0x0000000f000f7308 */ /* 0x000e240000000800 */
        /* <DEDUP_REMOVED lines=75> */
[----:B------:R-:W-:Y:S02]  /*a7a0*/  FADD.FTZ R17, R5, -UR28 ;  /* 0x8000001c05117e21 */ /* 0x000fe40008010000 */
[----:B------:R-:W4:Y:S01]  /*a7b0*/  LDL.LU R5, [R1+0x36c] ;  /* 0x00036c0001057983 */ /* 0x000f220000300800 */
[C---:B0-----:R-:W-:Y:S01]  /*a7c0*/  FMUL.FTZ R16, R15.reuse, R4 ;  /* 0x000000040f107220 */ /* 0x041fe20000410000 */
[----:B------:R-:W-:Y:S01]  /*a7d0*/  FADD.FTZ R15, -R15, 1 ;  /* 0x3f8000000f0f7421 */ /* 0x000fe20000010100 */
[----:B------:R-:W-:-:S03]  /*a7e0*/  FMUL.FTZ R4, R17, UR16 ;  /* 0x0000001011047c20 */ /* 0x000fc60008410000 */
[----:B------:R-:W-:Y:S01]  /*a7f0*/  FFMA.FTZ R14, R14, R15, 1 ;  /* 0x3f8000000e0e7423 */ /* 0x000fe2000001000f */
[----:B------:R-:W-:Y:S01]  /*a800*/  FFMA.FTZ R15, R8, R4, R6 ;  /* 0x00000004080f7223 */ /* 0x000fe20000010006 */
[----:B------:R0:W-:Y:S04]  /*a810*/  STL [R1+0x330], R4 ;  /* 0x0003300401007387 */ /* 0x0001e80000100800 */
[----:B0-----:R-:W4:Y:S01]  /*a820*/  LDL.LU R4, [R1+0x228] ;  /* 0x0002280001047983 */ /* 0x001f220000300800 */
[----:B--2---:R-:W-:-:S03]  /*a830*/  FADD.FTZ R18, R25, -UR28 ;  /* 0x8000001c19127e21 */ /* 0x004fc60008010000 */
[----:B------:R-:W2:Y:S01]  /*a840*/  LDL.LU R25, [R1+0x3d8] ;  /* 0x0003d80001197983 */ /* 0x000ea20000300800 */
[----:B------:R-:W-:Y:S01]  /*a850*/  FMUL.FTZ R14, R16, R14 ;  /* 0x0000000e100e7220 */ /* 0x000fe20000410000 */
        /* <DEDUP_REMOVED lines=10> */
[----:B------:R-:W-:Y:S01]  /*a900*/  FMUL.FTZ R17, R16, -1.4426950216293334961 ;  /* 0xbfb8aa3b10117820 */ /* 0x000fe20000410000 */
[----:B------:R0:W-:Y:S05]  /*a910*/  STL [R1+0x32c], R0 ;  /* 0x00032c0001007387 */ /* 0x0001ea0000100800 */
[----:B------:R-:W1:Y:S01]  /*a920*/  MUFU.EX2 R17, R17 ;  /* 0x0000001100117308 */ /* 0x000e620000000800 */
[----:B0-----:R-:W2:Y:S01]  /*a930*/  LDL.LU R0, [R1+0x224] ;  /* 0x0002240001007983 */ /* 0x001ea20000300800 */
[----:B-1----:R-:W-:-:S06]  /*a940*/  FADD.FTZ R17, R17, 1 ;  /* 0x3f80000011117421 */ /* 0x002fcc0000010000 */
        /* <DEDUP_REMOVED lines=31> */
[----:B------:R-:W0:Y:S01]  /*ab40*/  MUFU.RCP R18, R18 ;  /* 0x0000001200127308 */ /* 0x000e220000001000 */
[----:B------:R1:W-:Y:S01]  /*ab50*/  STL [R1+0x4c8], R14 ;  /* 0x0004c80e01007387 */ /* 0x0003e20000100800 */
[C---:B0-----:R-:W-:Y:S01]  /*ab60*/  FMUL.FTZ R19, R18.reuse, R0 ;  /* 0x0000000012137220 */ /* 0x041fe20000410000 */
[----:B------:R-:W-:Y:S01]  /*ab70*/  FADD.FTZ R18, -R18, 1 ;  /* 0x3f80000012127421 */ /* 0x000fe20000010100 */
[----:B------:R-:W-:-:S03]  /*ab80*/  FMUL.FTZ R0, R20, UR16 ;  /* 0x0000001014007c20 */ /* 0x000fc60008410000 */
[----:B------:R-:W-:Y:S01]  /*ab90*/  FFMA.FTZ R18, R17, R18, 1 ;  /* 0x3f80000011127423 */ /* 0x000fe20000010012 */
[----:B------:R-:W-:-:S03]  /*aba0*/  FFMA.FTZ R17, R8, R0, R6 ;  /* 0x0000000008117223 */ /* 0x000fc60000010006 */
[----:B-1----:R-:W-:Y:S01]  /*abb0*/  FMUL.FTZ R14, R19, R18 ;  /* 0x00000012130e7220 */ /* 0x002fe20000410000 */
[----:B------:R-:W-:-:S06]  /*abc0*/  FMUL.FTZ R18, R17, -1.4426950216293334961 ;  /* 0xbfb8aa3b11127820 */ /* 0x000fcc0000410000 */
[----:B------:R-:W0:Y:S02]  /*abd0*/  MUFU.EX2 R18, R18 ;  /* 0x0000001200127308 */ /* 0x000e240000000800 */
[----:B0-----:R-:W-:-:S06]  /*abe0*/  FADD.FTZ R18, R18, 1 ;  /* 0x3f80000012127421 */ /* 0x001fcc0000010000 */
[----:B------:R-:W4:Y:S01]  /*abf0*/  MUFU.RCP R18, R18 ;  /* 0x0000001200127308 */ /* 0x000f220000001000 */
[----:B------:R0:W-:Y:S04]  /*ac00*/  STL [R1+0x320], R0 ;  /* 0x0003200001007387 */ /* 0x0001e80000100800 */
[----:B0-----:R-:W2:Y:S01]  /*ac10*/  LDL.LU R0, [R1+0x218] ;  /* 0x0002180001007983 */ /* 0x001ea20000300800 */
[----:B---3--:R-:W-:-:S03]  /*ac20*/  FADD.FTZ R20, R3, -UR28 ;  /* 0x8000001c03147e21 */ /* 0x008fc60008010000 */
[----:B------:R-:W3:Y:S01]  /*ac30*/  LDL.LU R3, [R1+0x41c] ;  /* 0x00041c0001037983 */ /* 0x000ee20000300800 */
[C---:B----4-:R-:W-:Y:S01]  /*ac40*/  FMUL.FTZ R19, R18.reuse, R2 ;  /* 0x0000000212137220 */ /* 0x050fe20000410000 */
        /* <DEDUP_REMOVED lines=9> */
[----:B------:R1:W-:Y:S04]  /*ace0*/  STL [R1+0x31c], R2 ;  /* 0x00031c0201007387 */ /* 0x0003e80000100800 */
[----:B-1----:R-:W4:Y:S01]  /*acf0*/  LDL.LU R2, [R1+0x214] ;  /* 0x0002140001027983 */ /* 0x002f220000300800 */
[----:B------:R-:W-:Y:S01]  /*ad00*/  FADD.FTZ R21, R5, -UR28 ;  /* 0x8000001c05157e21 */ /* 0x000fe20008010000 */
[C---:B0-----:R-:W-:Y:S01]  /*ad10*/  FMUL.FTZ R20, R19.reuse, R4 ;  /* 0x0000000413147220 */ /* 0x041fe20000410000 */
[----:B------:R-:W-:-:S04]  /*ad20*/  FADD.FTZ R19, -R19, 1 ;  /* 0x3f80000013137421 */ /* 0x000fc80000010100 */
[----:B------:R-:W-:-:S04]  /*ad30*/  FFMA.FTZ R19, R18, R19, 1 ;  /* 0x3f80000012137423 */ /* 0x000fc80000010013 */
[----:B------:R-:W-:-:S05]  /*ad40*/  FMUL.FTZ R5, R20, R19 ;  /* 0x0000001314057220 */ /* 0x000fca0000410000 */
[----:B------:R0:W-:Y:S04]  /*ad50*/  STL [R1+0x220], R5 ;  /* 0x0002200501007387 */ /* 0x0001e80000100800 */
[----:B0-----:R-:W4:Y:S01]  /*ad60*/  LDL.LU R5, [R1+0x420] ;  /* 0x0004200001057983 */ /* 0x001f220000300800 */
[----:B------:R-:W-:-:S04]  /*ad70*/  FMUL.FTZ R4, R21, UR16 ;  /* 0x0000001015047c20 */ /* 0x000fc80008410000 */
[----:B------:R-:W-:Y:S01]  /*ad80*/  FFMA.FTZ R18, R8, R4, R6 ;  /* 0x0000000408127223 */ /* 0x000fe20000010006 */
        /* <DEDUP_REMOVED lines=17> */
[----:B------:R-:W4:Y:S01]  /*aea0*/  MUFU.RCP R20, R20 ;  /* 0x0000001400147308 */ /* 0x000f220000001000 */
[----:B------:R0:W-:Y:S01]  /*aeb0*/  STL [R1+0x314], R0 ;  /* 0x0003140001007387 */ /* 0x0001e20000100800 */
[----:B---3--:R-:W-:-:S03]  /*aec0*/  FADD.FTZ R22, R3, -UR28 ;  /* 0x8000001c03167e21 */ /* 0x008fc60008010000 */
[----:B------:R-:W3:Y:S01]  /*aed0*/  LDL.LU R3, [R1+0x2e8] ;  /* 0x0002e80001037983 */ /* 0x000ee20000300800 */
[----:B0-----:R-:W-:Y:S01]  /*aee0*/  FMUL.FTZ R0, R22, UR16 ;  /* 0x0000001016007c20 */ /* 0x001fe20008410000 */
[C---:B----4-:R-:W-:Y:S01]  /*aef0*/  FMUL.FTZ R21, R20.reuse, R2 ;  /* 0x0000000214157220 */ /* 0x050fe20000410000 */
[----:B------:R-:W-:Y:S01]  /*af00*/  FADD.FTZ R20, -R20, 1 ;  /* 0x3f80000014147421 */ /* 0x000fe20000010100 */
[----:B------:R-:W-:-:S03]  /*af10*/  FADD.FTZ R23, R5, -UR28 ;  /* 0x8000001c05177e21 */ /* 0x000fc60008010000 */
[----:B------:R-:W-:Y:S01]  /*af20*/  FFMA.FTZ R19, R19, R20, 1 ;  /* 0x3f80000013137423 */ /* 0x000fe20000010014 */
[----:B------:R-:W-:Y:S01]  /*af30*/  FFMA.FTZ R20, R8, R0, R6 ;  /* 0x0000000008147223 */ /* 0x000fe20000010006 */
[----:B------:R-:W4:Y:S02]  /*af40*/  LDL.LU R5, [R1+0x300] ;  /* 0x0003000001057983 */ /* 0x000f240000300800 */
[----:B------:R-:W-:Y:S01]  /*af50*/  FMUL.FTZ R19, R21, R19 ;  /* 0x0000001315137220 */ /* 0x000fe20000410000 */
[----:B------:R-:W-:Y:S01]  /*af60*/  FMUL.FTZ R21, R20, -1.4426950216293334961 ;  /* 0xbfb8aa3b14157820 */ /* 0x000fe20000410000 */
[----:B------:R0:W-:Y:S01]  /*af70*/  STL [R1+0x310], R0 ;  /* 0x0003100001007387 */ /* 0x0001e20000100800 */
[----:B------:R-:W-:Y:S01]  /*af80*/  FADD.FTZ R24, R24, -UR28 ;  /* 0x8000001c18187e21 */ /* 0x000fe20008010000 */
[----:B------:R-:W-:Y:S01]  /*af90*/  FADD.FTZ R26, R26, -UR28 ;  /* 0x8000001c1a1a7e21 */ /* 0x000fe20008010000 */
[----:B------:R-:W-:Y:S01]  /*afa0*/  FADD.FTZ R28, R28, -UR28 ;  /* 0x8000001c1c1c7e21 */ /* 0x000fe20008010000 */
[----:B------:R-:W-:Y:S01]  /*afb0*/  FADD.FTZ R29, R29, -UR28 ;  /* 0x8000001c1d1d7e21 */ /* 0x000fe20008010000 */
[----:B------:R-:W1:Y:S01]  /*afc0*/  MUFU.EX2 R21, R21 ;  /* 0x0000001500157308 */ /* 0x000e620000000800 */
[----:B------:R-:W-:Y:S01]  /*afd0*/  FADD.FTZ R30, R30, -UR28 ;  /* 0x8000001c1e1e7e21 */ /* 0x000fe20008010000 */
[----:B------:R-:W-:Y:S01]  /*afe0*/  FADD.FTZ R31, R31, -UR28 ;  /* 0x8000001c1f1f7e21 */ /* 0x000fe20008010000 */
[----:B------:R-:W-:Y:S01]  /*aff0*/  FADD.FTZ R32, R32, -UR28 ;  /* 0x8000001c20207e21 */ /* 0x000fe20008010000 */
[----:B------:R-:W3:Y:S01]  /*b000*/  LDL.LU R2, [R1+0x2c8] ;  /* 0x0002c80001027983 */ /* 0x000ee20000300800 */
[----:B-1----:R-:W-:-:S06]  /*b010*/  FADD.FTZ R21, R21, 1 ;  /* 0x3f80000015157421 */ /* 0x002fcc0000010000 */
[----:B------:R-:W1:Y:S01]  /*b020*/  MUFU.RCP R21, R21 ;  /* 0x0000001500157308 */ /* 0x000e620000001000 */
[----:B0-----:R-:W-:Y:S01]  /*b030*/  FMUL.FTZ R0, R23, UR16 ;  /* 0x0000001017007c20 */ /* 0x001fe20008410000 */
[C---:B-1----:R-:W-:Y:S01]  /*b040*/  FMUL.FTZ R22, R21.reuse, R4 ;  /* 0x0000000415167220 */ /* 0x042fe20000410000 */
[----:B------:R-:W-:Y:S01]  /*b050*/  FADD.FTZ R21, -R21, 1 ;  /* 0x3f80000015157421 */ /* 0x000fe20000010100 */
[----:B--2---:R-:W-:Y:S02]  /*b060*/  FADD.FTZ R23, R25, -UR28 ;  /* 0x8000001c19177e21 */ /* 0x004fe40008010000 */
[----:B------:R0:W-:Y:S01]  /*b070*/  STL [R1+0x30c], R0 ;  /* 0x00030c0001007387 */ /* 0x0001e20000100800 */
[----:B------:R-:W-:Y:S01]  /*b080*/  FFMA.FTZ R20, R20, R21, 1 ;  /* 0x3f80000014147423 */ /* 0x000fe20000010015 */
[----:B------:R-:W-:Y:S02]  /*b090*/  FFMA.FTZ R21, R9, R0, R7 ;  /* 0x0000000009157223 */ /* 0x000fe40000010007 */
[----:B------:R-:W2:Y:S01]  /*b0a0*/  LDL.LU R4, [R1+0x2ec] ;  /* 0x0002ec0001047983 */ /* 0x000ea20000300800 */
[----:B------:R-:W-:Y:S01]  /*b0b0*/  FMUL.FTZ R20, R22, R20 ;  /* 0x0000001416147220 */ /* 0x000fe20000410000 */
[----:B------:R-:W-:-:S06]  /*b0c0*/  FMUL.FTZ R22, R21, -1.4426950216293334961 ;  /* 0xbfb8aa3b15167820 */ /* 0x000fcc0000410000 */
[----:B------:R-:W1:Y:S02]  /*b0d0*/  MUFU.EX2 R22, R22 ;  /* 0x0000001600167308 */ /* 0x000e640000000800 */
[----:B-1----:R-:W-:-:S06]  /*b0e0*/  FADD.FTZ R22, R22, 1 ;  /* 0x3f80000016167421 */ /* 0x002fcc0000010000 */
[----:B------:R-:W1:Y:S01]  /*b0f0*/  MUFU.RCP R22, R22 ;  /* 0x0000001600167308 */ /* 0x000e620000001000 */
[----:B0-----:R-:W-:Y:S01]  /*b100*/  FMUL.FTZ R0, R23, UR16 ;  /* 0x0000001017007c20 */ /* 0x001fe20008410000 */
[C---:B-1----:R-:W-:Y:S01]  /*b110*/  FMUL.FTZ R40, R22.reuse, R40 ;  /* 0x0000002816287220 */ /* 0x042fe20000410000 */
[----:B------:R-:W-:-:S04]  /*b120*/  FADD.FTZ R22, -R22, 1 ;  /* 0x3f80000016167421 */ /* 0x000fc80000010100 */
[----:B------:R-:W-:Y:S01]  /*b130*/  FFMA.FTZ R21, R21, R22, 1 ;  /* 0x3f80000015157423 */ /* 0x000fe20000010016 */
[----:B------:R-:W-:-:S04]  /*b140*/  FFMA.FTZ R22, R8, R0, R6 ;  /* 0x0000000008167223 */ /* 0x000fc80000010006 */
[----:B------:R-:W-:-:S06]  /*b150*/  FMUL.FTZ R23, R22, -1.4426950216293334961 ;  /* 0xbfb8aa3b16177820 */ /* 0x000fcc0000410000 */
[----:B------:R-:W0:Y:S02]  /*b160*/  MUFU.EX2 R23, R23 ;  /* 0x0000001700177308 */ /* 0x000e240000000800 */
[----:B0-----:R-:W-:-:S06]  /*b170*/  FADD.FTZ R23, R23, 1 ;  /* 0x3f80000017177421 */ /* 0x001fcc0000010000 */
[----:B------:R-:W0:Y:S01]  /*b180*/  MUFU.RCP R23, R23 ;  /* 0x0000001700177308 */ /* 0x000e220000001000 */
[----:B------:R1:W-:Y:S02]  /*b190*/  STL [R1+0x308], R0 ;  /* 0x0003080001007387 */ /* 0x0003e40000100800 */
[----:B-1----:R-:W-:Y:S01]  /*b1a0*/  FMUL.FTZ R0, R24, UR16 ;  /* 0x0000001018007c20 */ /* 0x002fe20008410000 */
[C---:B0-----:R-:W-:Y:S01]  /*b1b0*/  FMUL.FTZ R41, R23.reuse, R41 ;  /* 0x0000002917297220 */ /* 0x041fe20000410000 */
[----:B------:R-:W-:-:S04]  /*b1c0*/  FADD.FTZ R23, -R23, 1 ;  /* 0x3f80000017177421 */ /* 0x000fc80000010100 */
[----:B------:R-:W-:Y:S01]  /*b1d0*/  FFMA.FTZ R22, R22, R23, 1 ;  /* 0x3f80000016167423 */ /* 0x000fe20000010017 */
        /* <DEDUP_REMOVED lines=19> */
[----:B------:R-:W-:-:S03]  /*b310*/  FADD.FTZ R25, -R25, 1 ;  /* 0x3f80000019197421 */ /* 0x000fc60000010100 */
[----:B------:R0:W-:Y:S01]  /*b320*/  STL [R1+0x2d4], R0 ;  /* 0x0002d40001007387 */ /* 0x0001e20000100800 */
[----:B------:R-:W-:Y:S01]  /*b330*/  FFMA.FTZ R25, R24, R25, 1 ;  /* 0x3f80000018197423 */ /* 0x000fe20000010019 */
[----:B------:R-:W-:Y:S02]  /*b340*/  FFMA.FTZ R24, R9, R0, R7 ;  /* 0x0000000009187223 */ /* 0x000fe40000010007 */
[----:B------:R1:W-:Y:S01]  /*b350*/  STL [R1+0x224], R14 ;  /* 0x0002240e01007387 */ /* 0x0003e20000100800 */
[----:B------:R-:W-:Y:S01]  /*b360*/  FMUL.FTZ R27, R27, R25 ;  /* 0x000000191b1b7220 */ /* 0x000fe20000410000 */
[----:B------:R-:W-:Y:S02]  /*b370*/  FMUL.FTZ R25, R24, -1.4426950216293334961 ;  /* 0xbfb8aa3b18197820 */ /* 0x000fe40000410000 */
[----:B------:R1:W-:Y:S01]  /*b380*/  STL [R1+0x4c4], R15 ;  /* 0x0004c40f01007387 */ /* 0x0003e20000100800 */
[----:B------:R-:W-:Y:S01]  /*b390*/  FMUL.FTZ R21, R40, R21 ;  /* 0x0000001528157220 */ /* 0x000fe20000410000 */
[----:B0-----:R-:W-:-:S02]  /*b3a0*/  FMUL.FTZ R0, R28, UR16 ;  /* 0x000000101c007c20 */ /* 0x001fc40008410000 */
[----:B------:R0:W-:Y:S01]  /*b3b0*/  STL [R1+0x4d0], R19 ;  /* 0x0004d01301007387 */ /* 0x0001e20000100800 */
[----:B------:R-:W0:Y:S03]  /*b3c0*/  MUFU.EX2 R25, R25 ;  /* 0x0000001900197308 */ /* 0x000e260000000800 */
[----:B------:R-:W-:Y:S04]  /*b3d0*/  STL [R1+0x2d0], R0 ;  /* 0x0002d00001007387 */ /* 0x000fe80000100800 */
[----:B-1----:R-:W2:Y:S04]  /*b3e0*/  LDL.LU R14, [R1+0x2f4] ;  /* 0x0002f400010e7983 */ /* 0x002ea80000300800 */
[----:B------:R-:W2:Y:S01]  /*b3f0*/  LDL.LU R15, [R1+0x49c] ;  /* 0x00049c00010f7983 */ /* 0x000ea20000300800 */
[----:B0-----:R-:W-:-:S03]  /*b400*/  FADD.FTZ R25, R25, 1 ;  /* 0x3f80000019197421 */ /* 0x001fc60000010000 */
[----:B------:R-:W2:Y:S01]  /*b410*/  LDL.LU R40, [R1+0x304] ;  /* 0x0003040001287983 */ /* 0x000ea20000300800 */
[----:B------:R-:W4:Y:S03]  /*b420*/  MUFU.RCP R26, R25 ;  /* 0x00000019001a7308 */ /* 0x000f260000001000 */
[----:B------:R-:W2:Y:S01]  /*b430*/  LDL.LU R19, [R1+0x46c] ;  /* 0x00046c0001137983 */ /* 0x000ea20000300800 */
[----:B------:R-:W-:-:S03]  /*b440*/  FMUL.FTZ R23, R42, R23 ;  /* 0x000000172a177220 */ /* 0x000fc60000410000 */
[----:B------:R-:W-:Y:S04]  /*b450*/  STL [R1+0x4cc], R16 ;  /* 0x0004cc1001007387 */ /* 0x000fe80000100800 */
[----:B------:R0:W-:Y:S04]  /*b460*/  STL [R1+0x4c0], R17 ;  /* 0x0004c01101007387 */ /* 0x0001e80000100800 */
[----:B------:R1:W-:Y:S04]  /*b470*/  STL [R1+0x4e4], R27 ;  /* 0x0004e41b01007387 */ /* 0x0003e80000100800 */
[----:B------:R-:W2:Y:S01]  /*b480*/  LDL.LU R42, [R1+0x428] ;  /* 0x00042800012a7983 */ /* 0x000ea20000300800 */
[C---:B----4-:R-:W-:Y:S01]  /*b490*/  FMUL.FTZ R25, R26.reuse, R5 ;  /* 0x000000051a197220 */ /* 0x050fe20000410000 */
[----:B------:R-:W-:-:S02]  /*b4a0*/  FADD.FTZ R26, -R26, 1 ;  /* 0x3f8000001a1a7421 */ /* 0x000fc40000010100 */
[----:B------:R-:W4:Y:S02]  /*b4b0*/  LDL.LU R5, [R1+0x278] ;  /* 0x0002780001057983 */ /* 0x000f240000300800 */
[----:B------:R-:W-:Y:S01]  /*b4c0*/  FFMA.FTZ R26, R24, R26, 1 ;  /* 0x3f800000181a7423 */ /* 0x000fe2000001001a */
[----:B------:R-:W-:Y:S01]  /*b4d0*/  FFMA.FTZ R24, R8, R0, R6 ;  /* 0x0000000008187223 */ /* 0x000fe20000010006 */
[----:B0-----:R-:W4:Y:S02]  /*b4e0*/  LDL.LU R17, [R1+0x490] ;  /* 0x0004900001117983 */ /* 0x001f240000300800 */
[----:B------:R-:W-:Y:S01]  /*b4f0*/  FMUL.FTZ R25, R25, R26 ;  /* 0x0000001a19197220 */ /* 0x000fe20000410000 */
[----:B------:R-:W-:Y:S01]  /*b500*/  FMUL.FTZ R26, R24, -1.4426950216293334961 ;  /* 0xbfb8aa3b181a7820 */ /* 0x000fe20000410000 */
[----:B------:R-:W4:Y:S04]  /*b510*/  LDL.LU R43, [R1+0x48c] ;  /* 0x00048c00012b7983 */ /* 0x000f280000300800 */
[----:B-1----:R-:W4:Y:S01]  /*b520*/  LDL.LU R27, [R1+0x2fc] ;  /* 0x0002fc00011b7983 */ /* 0x002f220000300800 */
[----:B------:R-:W0:Y:S03]  /*b530*/  MUFU.EX2 R26, R26 ;  /* 0x0000001a001a7308 */ /* 0x000e260000000800 */
[----:B------:R-:W4:Y:S01]  /*b540*/  LDL.LU R16, [R1+0x464] ;  /* 0x0004640001107983 */ /* 0x000f220000300800 */
[----:B0-----:R-:W-:-:S04]  /*b550*/  FADD.FTZ R26, R26, 1 ;  /* 0x3f8000001a1a7421 */ /* 0x001fc80000010000 */
[----:B------:R-:W3:Y:S01]  /*b560*/  MUFU.RCP R28, R26 ;  /* 0x0000001a001c7308 */ /* 0x000ee20000001000 */
[----:B------:R-:W-:Y:S01]  /*b570*/  FMUL.FTZ R0, R29, UR16 ;  /* 0x000000101d007c20 */ /* 0x000fe20008410000 */
[C---:B---3--:R-:W-:Y:S01]  /*b580*/  FMUL.FTZ R26, R28.reuse, R3 ;  /* 0x000000031c1a7220 */ /* 0x048fe20000410000 */
[----:B------:R-:W-:Y:S01]  /*b590*/  FADD.FTZ R28, -R28, 1 ;  /* 0x3f8000001c1c7421 */ /* 0x000fe20000010100 */
[----:B------:R-:W3:Y:S03]  /*b5a0*/  LDL.LU R3, [R1+0x450] ;  /* 0x0004500001037983 */ /* 0x000ee60000300800 */
[----:B------:R-:W-:Y:S01]  /*b5b0*/  FFMA.FTZ R28, R24, R28, 1 ;  /* 0x3f800000181c7423 */ /* 0x000fe2000001001c */
[----:B------:R-:W-:-:S03]  /*b5c0*/  FFMA.FTZ R24, R9, R0, R7 ;  /* 0x0000000009187223 */ /* 0x000fc60000010007 */
[----:B------:R-:W-:Y:S01]  /*b5d0*/  FMUL.FTZ R26, R26, R28 ;  /* 0x0000001c1a1a7220 */ /* 0x000fe20000410000 */
[----:B------:R-:W-:-:S06]  /*b5e0*/  FMUL.FTZ R28, R24, -1.4426950216293334961 ;  /* 0xbfb8aa3b181c7820 */ /* 0x000fcc0000410000 */
[----:B------:R-:W0:Y:S02]  /*b5f0*/  MUFU.EX2 R28, R28 ;  /* 0x0000001c001c7308 */ /* 0x000e240000000800 */
[----:B0-----:R-:W-:-:S04]  /*b600*/  FADD.FTZ R28, R28, 1 ;  /* 0x3f8000001c1c7421 */ /* 0x001fc80000010000 */
[----:B------:R-:W2:Y:S02]  /*b610*/  MUFU.RCP R29, R28 ;  /* 0x0000001c001d7308 */ /* 0x000ea40000001000 */
[C---:B--2---:R-:W-:Y:S02]  /*b620*/  FMUL.FTZ R28, R29.reuse, R4 ;  /* 0x000000041d1c7220 */ /* 0x044fe40000410000 */
[----:B------:R-:W2:Y:S01]  /*b630*/  LDL.LU R4, [R1+0x440] ;  /* 0x0004400001047983 */ /* 0x000ea20000300800 */
[----:B------:R-:W-:-:S03]  /*b640*/  FADD.FTZ R29, -R29, 1 ;  /* 0x3f8000001d1d7421 */ /* 0x000fc60000010100 */
[----:B------:R0:W-:Y:S01]  /*b650*/  STL [R1+0x2c4], R0 ;  /* 0x0002c40001007387 */ /* 0x0001e20000100800 */
[----:B------:R-:W-:-:S04]  /*b660*/  FFMA.FTZ R24, R24, R29, 1 ;  /* 0x3f80000018187423 */ /* 0x000fc8000001001d */
[----:B------:R-:W-:Y:S01]  /*b670*/  FMUL.FTZ R24, R28, R24 ;  /* 0x000000181c187220 */ /* 0x000fe20000410000 */
[----:B0-----:R-:W-:-:S04]  /*b680*/  FMUL.FTZ R0, R30, UR16 ;  /* 0x000000101e007c20 */ /* 0x001fc80008410000 */
[----:B------:R-:W-:-:S04]  /*b690*/  FFMA.FTZ R28, R8, R0, R6 ;  /* 0x00000000081c7223 */ /* 0x000fc80000010006 */
[----:B------:R-:W-:-:S06]  /*b6a0*/  FMUL.FTZ R29, R28, -1.4426950216293334961 ;  /* 0xbfb8aa3b1c1d7820 */ /* 0x000fcc0000410000 */
[----:B------:R-:W0:Y:S02]  /*b6b0*/  MUFU.EX2 R29, R29 ;  /* 0x0000001d001d7308 */ /* 0x000e240000000800 */
[----:B0-----:R-:W-:-:S06]  /*b6c0*/  FADD.FTZ R29, R29, 1 ;  /* 0x3f8000001d1d7421 */ /* 0x001fcc0000010000 */
[----:B------:R-:W0:Y:S01]  /*b6d0*/  MUFU.RCP R29, R29 ;  /* 0x0000001d001d7308 */ /* 0x000e220000001000 */
[----:B------:R1:W-:Y:S01]  /*b6e0*/  STL [R1+0x2b4], R0 ;  /* 0x0002b40001007387 */ /* 0x0003e20000100800 */
[C---:B0-----:R-:W-:Y:S01]  /*b6f0*/  FMUL.FTZ R44, R29.reuse, R44 ;  /* 0x0000002c1d2c7220 */ /* 0x041fe20000410000 */
[----:B------:R-:W-:-:S04]  /*b700*/  FADD.FTZ R29, -R29, 1 ;  /* 0x3f8000001d1d7421 */ /* 0x000fc80000010100 */
[----:B------:R-:W-:Y:S01]  /*b710*/  FFMA.FTZ R28, R28, R29, 1 ;  /* 0x3f8000001c1c7423 */ /* 0x000fe2000001001d */
[----:B----4-:R-:W-:Y:S02]  /*b720*/  FADD.FTZ R30, R5, -UR28 ;  /* 0x8000001c051e7e21 */ /* 0x010fe40008010000 */
[----:B------:R-:W4:Y:S02]  /*b730*/  LDL.LU R5, [R1+0x45c] ;  /* 0x00045c0001057983 */ /* 0x000f240000300800 */
[----:B-1----:R-:W-:-:S04]  /*b740*/  FMUL.FTZ R0, R30, UR16 ;  /* 0x000000101e007c20 */ /* 0x002fc80008410000 */
        /* <DEDUP_REMOVED lines=10> */
[----:B------:R-:W-:Y:S01]  /*b7f0*/  FFMA.FTZ R30, R8, R0, R6 ;  /* 0x00000000081e7223 */ /* 0x000fe20000010006 */
[----:B------:R0:W-:Y:S03]  /*b800*/  STL [R1+0x27c], R0 ;  /* 0x00027c0001007387 */ /* 0x0001e60000100800 */
[----:B------:R-:W-:Y:S01]  /*b810*/  FMUL.FTZ R31, R30, -1.4426950216293334961 ;  /* 0xbfb8aa3b1e1f7820 */ /* 0x000fe20000410000 */
[----:B0-----:R-:W-:-:S05]  /*b820*/  FMUL.FTZ R0, R32, UR16 ;  /* 0x0000001020007c20 */ /* 0x001fca0008410000 */
[----:B------:R-:W0:Y:S01]  /*b830*/  MUFU.EX2 R31, R31 ;  /* 0x0000001f001f7308 */ /* 0x000e220000000800 */
[----:B--2---:R-:W-:Y:S02]  /*b840*/  FADD.FTZ R32, R4, -UR28 ;  /* 0x8000001c04207e21 */ /* 0x004fe40008010000 */
[----:B------:R-:W2:Y:S01]  /*b850*/  LDL.LU R4, [R1+0x468] ;  /* 0x0004680001047983 */ /* 0x000ea20000300800 */
[----:B0-----:R-:W-:-:S06]  /*b860*/  FADD.FTZ R31, R31, 1 ;  /* 0x3f8000001f1f7421 */ /* 0x001fcc0000010000 */
[----:B------:R-:W0:Y:S01]  /*b870*/  MUFU.RCP R31, R31 ;  /* 0x0000001f001f7308 */ /* 0x000e220000001000 */
[----:B------:R1:W-:Y:S01]  /*b880*/  STL [R1+0x278], R0 ;  /* 0x0002780001007387 */ /* 0x0003e20000100800 */
[C---:B0-----:R-:W-:Y:S01]  /*b890*/  FMUL.FTZ R10, R31.reuse, R10 ;  /* 0x0000000a1f0a7220 */ /* 0x041fe20000410000 */
[----:B------:R-:W-:-:S04]  /*b8a0*/  FADD.FTZ R31, -R31, 1 ;  /* 0x3f8000001f1f7421 */ /* 0x000fc80000010100 */
[----:B------:R-:W-:-:S04]  /*b8b0*/  FFMA.FTZ R30, R30, R31, 1 ;  /* 0x3f8000001e1e7423 */ /* 0x000fc8000001001f */
[----:B------:R-:W-:Y:S01]  /*b8c0*/  FMUL.FTZ R30, R10, R30 ;  /* 0x0000001e0a1e7220 */ /* 0x000fe20000410000 */
[----:B------:R-:W-:Y:S01]  /*b8d0*/  FFMA.FTZ R10, R9, R0, R7 ;  /* 0x00000000090a7223 */ /* 0x000fe20000010007 */
[----:B-1----:R-:W-:Y:S01]  /*b8e0*/  FMUL.FTZ R0, R32, UR16 ;  /* 0x0000001020007c20 */ /* 0x002fe20008410000 */
[----:B---3--:R-:W-:Y:S02]  /*b8f0*/  FADD.FTZ R32, R3, -UR28 ;  /* 0x8000001c03207e21 */ /* 0x008fe40008010000 */
[----:B------:R-:W3:Y:S01]  /*b900*/  LDL.LU R3, [R1+0x470] ;  /* 0x0004700001037983 */ /* 0x000ee20000300800 */
[----:B------:R-:W-:-:S06]  /*b910*/  FMUL.FTZ R31, R10, -1.4426950216293334961 ;  /* 0xbfb8aa3b0a1f7820 */ /* 0x000fcc0000410000 */
[----:B------:R-:W0:Y:S02]  /*b920*/  MUFU.EX2 R31, R31 ;  /* 0x0000001f001f7308 */ /* 0x000e240000000800 */
[----:B0-----:R-:W-:-:S06]  /*b930*/  FADD.FTZ R31, R31, 1 ;  /* 0x3f8000001f1f7421 */ /* 0x001fcc0000010000 */
[----:B------:R-:W0:Y:S02]  /*b940*/  MUFU.RCP R31, R31 ;  /* 0x0000001f001f7308 */ /* 0x000e240000001000 */
[C---:B0-----:R-:W-:Y:S01]  /*b950*/  FMUL.FTZ R11, R31.reuse, R11 ;  /* 0x0000000b1f0b7220 */ /* 0x041fe20000410000 */
        /* <DEDUP_REMOVED lines=18> */
[----:B------:R-:W0:Y:S02]  /*ba80*/  MUFU.RCP R31, R31 ;  /* 0x0000001f001f7308 */ /* 0x000e240000001000 */
[----:B0-----:R-:W-:Y:S01]  /*ba90*/  FMUL.FTZ R32, R31, R13 ;  /* 0x0000000d1f207220 */ /* 0x001fe20000410000 */
[----:B----4-:R-:W-:Y:S02]  /*baa0*/  FADD.FTZ R13, R5, -UR28 ;  /* 0x8000001c050d7e21 */ /* 0x010fe40008010000 */
[----:B------:R-:W4:Y:S01]  /*bab0*/  LDL.LU R5, [R1+0x2a4] ;  /* 0x0002a40001057983 */ /* 0x000f220000300800 */
[----:B------:R-:W-:-:S04]  /*bac0*/  FADD.FTZ R31, -R31, 1 ;  /* 0x3f8000001f1f7421 */ /* 0x000fc80000010100 */
[----:B------:R-:W-:-:S04]  /*bad0*/  FFMA.FTZ R31, R10, R31, 1 ;  /* 0x3f8000000a1f7423 */ /* 0x000fc8000001001f */
[----:B------:R-:W-:Y:S01]  /*bae0*/  FMUL.FTZ R32, R32, R31 ;  /* 0x0000001f20207220 */ /* 0x000fe20000410000 */
[----:B------:R0:W-:Y:S02]  /*baf0*/  STL [R1+0x270], R0 ;  /* 0x0002700001007387 */ /* 0x0001e40000100800 */
[----:B0-----:R-:W-:-:S04]  /*bb00*/  FMUL.FTZ R0, R13, UR16 ;  /* 0x000000100d007c20 */ /* 0x001fc80008410000 */
[----:B------:R-:W-:Y:S01]  /*bb10*/  FFMA.FTZ R10, R8, R0, R6 ;  /* 0x00000000080a7223 */ /* 0x000fe20000010006 */
[----:B------:R0:W-:Y:S03]  /*bb20*/  STL [R1+0x26c], R0 ;  /* 0x00026c0001007387 */ /* 0x0001e60000100800 */
[----:B------:R-:W-:-:S06]  /*bb30*/  FMUL.FTZ R13, R10, -1.4426950216293334961 ;  /* 0xbfb8aa3b0a0d7820 */ /* 0x000fcc0000410000 */
[----:B------:R-:W1:Y:S01]  /*bb40*/  MUFU.EX2 R13, R13 ;  /* 0x0000000d000d7308 */ /* 0x000e620000000800 */
[----:B--2---:R-:W-:Y:S02]  /*bb50*/  FADD.FTZ R31, R4, -UR28 ;  /* 0x8000001c041f7e21 */ /* 0x004fe40008010000 */
[----:B------:R-:W2:Y:S02]  /*bb60*/  LDL.LU R4, [R1+0x478] ;  /* 0x0004780001047983 */ /* 0x000ea40000300800 */
[----:B0-----:R-:W-:Y:S01]  /*bb70*/  FMUL.FTZ R0, R31, UR16 ;  /* 0x000000101f007c20 */ /* 0x001fe20008410000 */
[----:B-1----:R-:W-:Y:S01]  /*bb80*/  FADD.FTZ R13, R13, 1 ;  /* 0x3f8000000d0d7421 */ /* 0x002fe20000010000 */
[----:B---3--:R-:W-:Y:S02]  /*bb90*/  FADD.FTZ R31, R3, -UR28 ;  /* 0x8000001c031f7e21 */ /* 0x008fe40008010000 */
[----:B------:R-:W3:Y:S03]  /*bba0*/  LDL.LU R3, [R1+0x47c] ;  /* 0x00047c0001037983 */ /* 0x000ee60000300800 */
        /* <DEDUP_REMOVED lines=17> */
[----:B0-----:R-:W3:Y:S01]  /*bcc0*/  LDL.LU R0, [R1+0x2dc] ;  /* 0x0002dc0001007983 */ /* 0x001ee20000300800 */
[----:B------:R-:W-:Y:S01]  /*bcd0*/  FMUL.FTZ R36, R36, R13 ;  /* 0x0000000d24247220 */ /* 0x000fe20000410000 */
[----:B------:R-:W-:-:S06]  /*bce0*/  FMUL.FTZ R13, R10, -1.4426950216293334961 ;  /* 0xbfb8aa3b0a0d7820 */ /* 0x000fcc0000410000 */
[----:B------:R-:W0:Y:S01]  /*bcf0*/  MUFU.EX2 R13, R13 ;  /* 0x0000000d000d7308 */ /* 0x000e220000000800 */
[----:B------:R-:W-:Y:S02]  /*bd00*/  FMUL.FTZ R29, R45, R29 ;  /* 0x0000001d2d1d7220 */ /* 0x000fe40000410000 */
[----:B------:R-:W3:Y:S01]  /*bd10*/  LDL.LU R45, [R1+0x498] ;  /* 0x00049800012d7983 */ /* 0x000ee20000300800 */
[----:B0-----:R-:W-:-:S03]  /*bd20*/  FADD.FTZ R13, R13, 1 ;  /* 0x3f8000000d0d7421 */ /* 0x001fc60000010000 */
[----:B------:R0:W-:Y:S03]  /*bd30*/  STL [R1+0x4e8], R25 ;  /* 0x0004e81901007387 */ /* 0x0001e60000100800 */
[----:B------:R-:W4:Y:S01]  /*bd40*/  MUFU.RCP R13, R13 ;  /* 0x0000000d000d7308 */ /* 0x000f220000001000 */
[----:B------:R-:W-:Y:S02]  /*bd50*/  FMUL.FTZ R28, R44, R28 ;  /* 0x0000001c2c1c7220 */ /* 0x000fe40000410000 */
[----:B------:R-:W3:Y:S04]  /*bd60*/  LDL.LU R44, [R1+0x494] ;  /* 0x00049400012c7983 */ /* 0x000ee80000300800 */
[----:B0-----:R-:W3:Y:S01]  /*bd70*/  LDL.LU R25, [R1+0x488] ;  /* 0x0004880001197983 */ /* 0x001ee20000300800 */
[----:B------:R-:W-:Y:S01]  /*bd80*/  FADD.FTZ R33, R33, -UR28 ;  /* 0x8000001c21217e21 */ /* 0x000fe20008010000 */
[C---:B----4-:R-:W-:Y:S01]  /*bd90*/  FMUL.FTZ R31, R13.reuse, R5 ;  /* 0x000000050d1f7220 */ /* 0x050fe20000410000 */
[----:B------:R-:W-:-:S02]  /*bda0*/  FADD.FTZ R13, -R13, 1 ;  /* 0x3f8000000d0d7421 */ /* 0x000fc40000010100 */
[----:B------:R-:W-:Y:S02]  /*bdb0*/  FMUL.FTZ R5, R33, UR16 ;  /* 0x0000001021057c20 */ /* 0x000fe40008410000 */
[----:B------:R-:W-:Y:S02]  /*bdc0*/  FFMA.FTZ R13, R10, R13, 1 ;  /* 0x3f8000000a0d7423 */ /* 0x000fe4000001000d */
[----:B------:R-:W-:Y:S02]  /*bdd0*/  FFMA.FTZ R10, R9, R5, R7 ;  /* 0x00000005090a7223 */ /* 0x000fe40000010007 */
[----:B------:R-:W-:Y:S02]  /*bde0*/  FMUL.FTZ R31, R31, R13 ;  /* 0x0000000d1f1f7220 */ /* 0x000fe40000410000 */
[----:B------:R-:W-:-:S06]  /*bdf0*/  FMUL.FTZ R13, R10, -1.4426950216293334961 ;  /* 0xbfb8aa3b0a0d7820 */ /* 0x000fcc0000410000 */
[----:B------:R-:W0:Y:S02]  /*be00*/  MUFU.EX2 R13, R13 ;  /* 0x0000000d000d7308 */ /* 0x000e240000000800 */
[----:B0-----:R-:W-:-:S06]  /*be10*/  FADD.FTZ R13, R13, 1 ;  /* 0x3f8000000d0d7421 */ /* 0x001fcc0000010000 */
[----:B------:R-:W0:Y:S02]  /*be20*/  MUFU.RCP R13, R13 ;  /* 0x0000000d000d7308 */ /* 0x000e240000001000 */
[C---:B0-----:R-:W-:Y:S01]  /*be30*/  FMUL.FTZ R35, R13.reuse, R35 ;  /* 0x000000230d237220 */ /* 0x041fe20000410000 */
[----:B------:R-:W-:-:S04]  /*be40*/  FADD.FTZ R13, -R13, 1 ;  /* 0x3f8000000d0d7421 */ /* 0x000fc80000010100 */
[----:B------:R-:W-:-:S04]  /*be50*/  FFMA.FTZ R13, R10, R13, 1 ;  /* 0x3f8000000a0d7423 */ /* 0x000fc8000001000d */
[----:B------:R-:W-:Y:S01]  /*be60*/  FMUL.FTZ R35, R35, R13 ;  /* 0x0000000d23237220 */ /* 0x000fe20000410000 */
[----:B--2---:R-:W-:-:S04]  /*be70*/  FADD.FTZ R33, R4, -UR28 ;  /* 0x8000001c04217e21 */ /* 0x004fc80008010000 */
[----:B------:R-:W-:-:S04]  /*be80*/  FMUL.FTZ R4, R33, UR16 ;  /* 0x0000001021047c20 */ /* 0x000fc80008410000 */
[----:B------:R-:W-:-:S04]  /*be90*/  FFMA.FTZ R10, R8, R4, R6 ;  /* 0x00000004080a7223 */ /* 0x000fc80000010006 */
[----:B------:R-:W-:-:S06]  /*bea0*/  FMUL.FTZ R13, R10, -1.4426950216293334961 ;  /* 0xbfb8aa3b0a0d7820 */ /* 0x000fcc0000410000 */
[----:B------:R-:W0:Y:S02]  /*beb0*/  MUFU.EX2 R13, R13 ;  /* 0x0000000d000d7308 */ /* 0x000e240000000800 */
[----:B0-----:R-:W-:-:S06]  /*bec0*/  FADD.FTZ R13, R13, 1 ;  /* 0x3f8000000d0d7421 */ /* 0x001fcc0000010000 */
[----:B------:R-:W0:Y:S01]  /*bed0*/  MUFU.RCP R13, R13 ;  /* 0x0000000d000d7308 */ /* 0x000e220000001000 */
[----:B---3--:R-:W-:-:S04]  /*bee0*/  FADD.FTZ R33, R3, -UR28 ;  /* 0x8000001c03217e21 */ /* 0x008fc80008010000 */
[----:B------:R-:W-:Y:S01]  /*bef0*/  FMUL.FTZ R3, R33, UR16 ;  /* 0x0000001021037c20 */ /* 0x000fe20008410000 */
        /* <DEDUP_REMOVED lines=14> */
[----:B------:R-:W-:Y:S02]  /*bfe0*/  FFMA.FTZ R10, R8, R2, R6 ;  /* 0x00000002080a7223 */ /* 0x000fe40000010006 */
[----:B------:R-:W-:-:S02]  /*bff0*/  FMUL.FTZ R33, R33, R13 ;  /* 0x0000000d21217220 */ /* 0x000fc40000410000 */
[----:B------:R-:W-:-:S06]  /*c000*/  FMUL.FTZ R13, R10, -1.4426950216293334961 ;  /* 0xbfb8aa3b0a0d7820 */ /* 0x000fcc0000410000 */
[----:B------:R-:W0:Y:S02]  /*c010*/  MUFU.EX2 R13, R13 ;  /* 0x0000000d000d7308 */ /* 0x000e240000000800 */
[----:B0-----:R-:W-:-:S04]  /*c020*/  FADD.FTZ R13, R13, 1 ;  /* 0x3f8000000d0d7421 */ /* 0x001fc80000010000 */
[----:B------:R-:W0:Y:S01]  /*c030*/  MUFU.RCP R38, R13 ;  /* 0x0000000d00267308 */ /* 0x000e220000001000 */
[----:B------:R-:W-:Y:S01]  /*c040*/  FADD.FTZ R39, R39, -UR28 ;  /* 0x8000001c27277e21 */ /* 0x000fe20008010000 */
[C---:B0-----:R-:W-:Y:S01]  /*c050*/  FMUL.FTZ R13, R38.reuse, R0 ;  /* 0x00000000260d7220 */ /* 0x041fe20000410000 */
[----:B------:R-:W-:Y:S02]  /*c060*/  FADD.FTZ R38, -R38, 1 ;  /* 0x3f80000026267421 */ /* 0x000fe40000010100 */
[----:B------:R-:W-:Y:S02]  /*c070*/  FMUL.FTZ R0, R39, UR16 ;  /* 0x0000001027007c20 */ /* 0x000fe40008410000 */
[----:B------:R-:W-:-:S04]  /*c080*/  FFMA.FTZ R38, R10, R38, 1 ;  /* 0x3f8000000a267423 */ /* 0x000fc80000010026 */
[----:B------:R-:W-:Y:S01]  /*c090*/  FMUL.FTZ R13, R13, R38 ;  /* 0x000000260d0d7220 */ /* 0x000fe20000410000 */
[----:B------:R-:W-:-:S04]  /*c0a0*/  FFMA.FTZ R38, R9, R0, R7 ;  /* 0x0000000009267223 */ /* 0x000fc80000010007 */
[----:B------:R-:W-:-:S06]  /*c0b0*/  FMUL.FTZ R10, R38, -1.4426950216293334961 ;  /* 0xbfb8aa3b260a7820 */ /* 0x000fcc0000410000 */
[----:B------:R-:W0:Y:S02]  /*c0c0*/  MUFU.EX2 R10, R10 ;  /* 0x0000000a000a7308 */ /* 0x000e240000000800 */
[----:B0-----:R-:W-:-:S04]  /*c0d0*/  FADD.FTZ R10, R10, 1 ;  /* 0x3f8000000a0a7421 */ /* 0x001fc80000010000 */
[----:B------:R-:W0:Y:S01]  /*c0e0*/  MUFU.RCP R39, R10 ;  /* 0x0000000a00277308 */ /* 0x000e220000001000 */
[----:B------:R-:W-:Y:S01]  /*c0f0*/  FMUL.FTZ R22, R41, R22 ;  /* 0x0000001629167220 */ /* 0x000fe20000410000 */
[----:B------:R1:W-:Y:S04]  /*c100*/  STL [R1+0x4e0], R23 ;  /* 0x0004e01701007387 */ /* 0x0003e80000100800 */
[----:B------:R2:W-:Y:S04]  /*c110*/  STL [R1+0x4bc], R18 ;  /* 0x0004bc1201007387 */ /* 0x0005e80000100800 */
[----:B-1----:R-:W3:Y:S01]  /*c120*/  LDL.LU R23, [R1+0x2f0] ;  /* 0x0002f00001177983 */ /* 0x002ee20000300800 */
[C---:B0-----:R-:W-:Y:S01]  /*c130*/  FMUL.FTZ R10, R39.reuse, R14 ;  /* 0x0000000e270a7220 */ /* 0x041fe20000410000 */
[----:B------:R-:W-:-:S02]  /*c140*/  FADD.FTZ R39, -R39, 1 ;  /* 0x3f80000027277421 */ /* 0x000fc40000010100 */
[----:B------:R0:W-:Y:S02]  /*c150*/  STL [R1+0x4dc], R22 ;  /* 0x0004dc1601007387 */ /* 0x0001e40000100800 */
[----:B------:R-:W-:Y:S02]  /*c160*/  FFMA.FTZ R39, R38, R39, 1 ;  /* 0x3f80000026277423 */ /* 0x000fe40000010027 */
[----:B--2---:R-:W2:Y:S01]  /*c170*/  LDL.LU R18, [R1+0x458] ;  /* 0x0004580001127983 */ /* 0x004ea20000300800 */
[----:B------:R-:W-:-:S03]  /*c180*/  FADD.FTZ R41, R15, R40 ;  /* 0x000000280f297221 */ /* 0x000fc60000010000 */
[----:B------:R1:W-:Y:S04]  /*c190*/  STL [R1+0x4d8], R21 ;  /* 0x0004d81501007387 */ /* 0x0003e80000100800 */
[----:B0-----:R-:W4:Y:S01]  /*c1a0*/  LDL.LU R22, [R1+0x2e4] ;  /* 0x0002e40001167983 */ /* 0x001f220000300800 */
[----:B------:R-:W-:Y:S01]  /*c1b0*/  FMUL.FTZ R10, R10, R39 ;  /* 0x000000270a0a7220 */ /* 0x000fe20000410000 */
[-C--:B------:R-:W-:Y:S02]  /*c1c0*/  FFMA.FTZ R39, R19, R40.reuse, R45 ;  /* 0x0000002813277223 */ /* 0x080fe4000001002d */
[----:B------:R-:W4:Y:S01]  /*c1d0*/  LDL.LU R14, [R1+0x2d8] ;  /* 0x0002d800010e7983 */ /* 0x000f220000300800 */
[----:B------:R-:W-:-:S03]  /*c1e0*/  FMUL.FTZ R40, R8, R40 ;  /* 0x0000002808287220 */ /* 0x000fc60000410000 */
[----:B-1----:R-:W4:Y:S04]  /*c1f0*/  LDL.LU R21, [R1+0x454] ;  /* 0x0004540001157983 */ /* 0x002f280000300800 */
[----:B------:R0:W-:Y:S01]  /*c200*/  STL [R1+0x4d4], R20 ;  /* 0x0004d41401007387 */ /* 0x0001e20000100800 */
[----:B------:R-:W-:-:S03]  /*c210*/  FFMA.FTZ R45, R19, R40, R25 ;  /* 0x00000028132d7223 */ /* 0x000fc60000010019 */
[----:B------:R-:W4:Y:S01]  /*c220*/  LDL.LU R15, [R1+0x2cc] ;  /* 0x0002cc00010f7983 */ /* 0x000f220000300800 */
[----:B------:R-:W-:-:S03]  /*c230*/  FADD.FTZ R42, R42, R44 ;  /* 0x0000002c2a2a7221 */ /* 0x000fc60000010000 */
[----:B------:R-:W4:Y:S04]  /*c240*/  LDL.LU R19, [R1+0x43c] ;  /* 0x00043c0001137983 */ /* 0x000f280000300800 */
[----:B0-----:R-:W4:Y:S01]  /*c250*/  LDL.LU R20, [R1+0x448] ;  /* 0x0004480001147983 */ /* 0x001f220000300800 */
[----:B------:R-:W-:Y:S01]  /*c260*/  FADD.FTZ R38, R17, R27 ;  /* 0x0000001b11267221 */ /* 0x000fe20000010000 */
[-C--:B------:R-:W-:Y:S01]  /*c270*/  FFMA.FTZ R43, R16, R27.reuse, R43 ;  /* 0x0000001b102b7223 */ /* 0x080fe2000001002b */
[----:B------:R-:W-:Y:S01]  /*c280*/  FMUL.FTZ R44, R9, R27 ;  /* 0x0000001b092c7220 */ /* 0x000fe20000410000 */
[----:B------:R-:W4:Y:S04]  /*c290*/  LDL.LU R17, [R1+0x2c0] ;  /* 0x0002c00001117983 */ /* 0x000f280000300800 */
[----:B------:R-:W4:Y:S01]  /*c2a0*/  LDL.LU R27, [R1+0x438] ;  /* 0x00043800011b7983 */ /* 0x000f220000300800 */
[----:B------:R-:W-:Y:S01]  /*c2b0*/  FADD.FTZ R40, R42, R40 ;  /* 0x000000282a287221 */ /* 0x000fe20000010000 */
[----:B------:R-:W-:-:S02]  /*c2c0*/  FFMA.FTZ R45, R16, R44, R45 ;  /* 0x0000002c102d7223 */ /* 0x000fc4000001002d */
[----:B------:R-:W4:Y:S01]  /*c2d0*/  LDL.LU R16, [R1+0x2b8] ;  /* 0x0002b80001107983 */ /* 0x000f220000300800 */
[----:B------:R-:W-:-:S03]  /*c2e0*/  FADD.FTZ R44, R44, R40 ;  /* 0x000000282c2c7221 */ /* 0x000fc60000010000 */
[----:B------:R-:W4:Y:S01]  /*c2f0*/  LDL.LU R25, [R1+0x28c] ;  /* 0x00028c0001197983 */ /* 0x000f220000300800 */
[-C--:B---3--:R-:W-:Y:S01]  /*c300*/  FMUL.FTZ R42, R8, R23.reuse ;  /* 0x00000017082a7220 */ /* 0x088fe20000410000 */
[----:B------:R-:W-:Y:S01]  /*c310*/  FADD.FTZ R41, R41, R23 ;  /* 0x0000001729297221 */ /* 0x000fe20000010000 */
[C---:B--2---:R-:W-:Y:S02]  /*c320*/  FFMA.FTZ R39, R18.reuse, R23, R39 ;  /* 0x0000001712277223 */ /* 0x044fe40000010027 */
[----:B------:R-:W-:Y:S01]  /*c330*/  FFMA.FTZ R45, R18, R42, R45 ;  /* 0x0000002a122d7223 */ /* 0x000fe2000001002d */
[----:B------:R-:W2:Y:S01]  /*c340*/  LDL.LU R23, [R1+0x430] ;  /* 0x0004300001177983 */ /* 0x000ea20000300800 */
[----:B------:R-:W-:-:S03]  /*c350*/  FADD.FTZ R42, R44, R42 ;  /* 0x0000002a2c2a7221 */ /* 0x000fc60000010000 */
[----:B------:R-:W3:Y:S01]  /*c360*/  LDL.LU R18, [R1+0x2ac] ;  /* 0x0002ac0001127983 */ /* 0x000ee20000300800 */
[----:B----4-:R-:W-:Y:S01]  /*c370*/  FMUL.FTZ R40, R9, R22 ;  /* 0x0000001609287220 */ /* 0x010fe20000410000 */
[----:B------:R-:W-:Y:S01]  /*c380*/  FADD.FTZ R38, R38, R22 ;  /* 0x0000001626267221 */ /* 0x000fe20000010000 */
[----:B------:R-:W-:Y:S01]  /*c390*/  FMUL.FTZ R44, R8, R14 ;  /* 0x0000000e082c7220 */ /* 0x000fe20000410000 */
[C---:B------:R-:W-:Y:S01]  /*c3a0*/  FFMA.FTZ R43, R21.reuse, R22, R43 ;  /* 0x00000016152b7223 */ /* 0x040fe2000001002b */
[----:B------:R-:W-:Y:S01]  /*c3b0*/  FFMA.FTZ R45, R21, R40, R45 ;  /* 0x00000028152d7223 */ /* 0x000fe2000001002d */
[----:B------:R-:W4:Y:S01]  /*c3c0*/  LDL.LU R22, [R1+0x400] ;  /* 0x0004000001167983 */ /* 0x000f220000300800 */
[----:B------:R-:W-:-:S03]  /*c3d0*/  FADD.FTZ R40, R40, R42 ;  /* 0x0000002a28287221 */ /* 0x000fc60000010000 */
[----:B------:R-:W4:Y:S01]  /*c3e0*/  LDL.LU R21, [R1+0x2a8] ;  /* 0x0002a80001157983 */ /* 0x000f220000300800 */
[----:B------:R-:W-:Y:S01]  /*c3f0*/  FADD.FTZ R41, R41, R14 ;  /* 0x0000000e29297221 */ /* 0x000fe20000010000 */
[-C--:B------:R-:W-:Y:S01]  /*c400*/  FMUL.FTZ R42, R9, R15.reuse ;  /* 0x0000000f092a7220 */ /* 0x080fe20000410000 */
[----:B------:R-:W-:Y:S01]  /*c410*/  FADD.FTZ R38, R38, R15 ;  /* 0x0000000f26267221 */ /* 0x000fe20000010000 */
[C---:B------:R-:W-:Y:S02]  /*c420*/  FFMA.FTZ R43, R19.reuse, R15, R43 ;  /* 0x0000000f132b7223 */ /* 0x040fe4000001002b */
[----:B------:R-:W4:Y:S01]  /*c430*/  LDL.LU R15, [R1+0x3e0] ;  /* 0x0003e000010f7983 */ /* 0x000f220000300800 */
[C---:B------:R-:W-:Y:S01]  /*c440*/  FFMA.FTZ R39, R20.reuse, R14, R39 ;  /* 0x0000000e14277223 */ /* 0x040fe20000010027 */
[----:B------:R-:W-:Y:S02]  /*c450*/  FFMA.FTZ R45, R20, R44, R45 ;  /* 0x0000002c142d7223 */ /* 0x000fe4000001002d */
[----:B------:R-:W4:Y:S04]  /*c460*/  LDL.LU R14, [R1+0x3e4] ;  /* 0x0003e400010e7983 */ /* 0x000f280000300800 */
[----:B------:R-:W4:Y:S01]  /*c470*/  LDL.LU R20, [R1+0x2a0] ;  /* 0x0002a00001147983 */ /* 0x000f220000300800 */
[----:B------:R-:W-:Y:S01]  /*c480*/  FFMA.FTZ R45, R19, R42, R45 ;  /* 0x0000002a132d7223 */ /* 0x000fe2000001002d */
[----:B------:R-:W-:-:S02]  /*c490*/  FADD.FTZ R44, R40, R44 ;  /* 0x0000002c282c7221 */ /* 0x000fc40000010000 */
[----:B------:R-:W4:Y:S01]  /*c4a0*/  LDL.LU R19, [R1+0x29c] ;  /* 0x00029c0001137983 */ /* 0x000f220000300800 */
[-C--:B------:R-:W-:Y:S01]  /*c4b0*/  FMUL.FTZ R40, R8, R17.reuse ;  /* 0x0000001108287220 */ /* 0x080fe20000410000 */
[----:B------:R-:W-:Y:S01]  /*c4c0*/  FFMA.FTZ R39, R27, R17, R39 ;  /* 0x000000111b277223 */ /* 0x000fe20000010027 */
[----:B------:R-:W-:Y:S02]  /*c4d0*/  FADD.FTZ R41, R41, R17 ;  /* 0x0000001129297221 */ /* 0x000fe40000010000 */
[----:B------:R-:W4:Y:S01]  /*c4e0*/  LDL.LU R17, [R1+0x3c4] ;  /* 0x0003c40001117983 */ /* 0x000f220000300800 */
[----:B------:R-:W-:Y:S01]  /*c4f0*/  FADD.FTZ R42, R42, R44 ;  /* 0x0000002c2a2a7221 */ /* 0x000fe20000010000 */
[----:B------:R-:W-:Y:S01]  /*c500*/  FFMA.FTZ R45, R27, R40, R45 ;  /* 0x000000281b2d7223 */ /* 0x000fe2000001002d */
[----:B------:R-:W-:Y:S01]  /*c510*/  FMUL.FTZ R44, R9, R16 ;  /* 0x00000010092c7220 */ /* 0x000fe20000410000 */
[----:B------:R-:W-:Y:S01]  /*c520*/  FADD.FTZ R38, R38, R16 ;  /* 0x0000001026267221 */ /* 0x000fe20000010000 */
[----:B------:R-:W-:Y:S01]  /*c530*/  FADD.FTZ R40, R42, R40 ;  /* 0x000000282a287221 */ /* 0x000fe20000010000 */
[----:B------:R-:W4:Y:S01]  /*c540*/  LDL.LU R27, [R1+0x288] ;  /* 0x00028800011b7983 */ /* 0x000f220000300800 */
[C---:B--2---:R-:W-:Y:S01]  /*c550*/  FFMA.FTZ R45, R23.reuse, R44, R45 ;  /* 0x0000002c172d7223 */ /* 0x044fe2000001002d */
[----:B------:R-:W-:Y:S01]  /*c560*/  FFMA.FTZ R43, R23, R16, R43 ;  /* 0x00000010172b7223 */ /* 0x000fe2000001002b */
[----:B---3--:R-:W-:Y:S01]  /*c570*/  FMUL.FTZ R42, R8, R18 ;  /* 0x00000012082a7220 */ /* 0x008fe20000410000 */
[----:B------:R-:W2:Y:S01]  /*c580*/  LDL.LU R16, [R1+0x3c0] ;  /* 0x0003c00001107983 */ /* 0x000ea20000300800 */
[----:B------:R-:W-:Y:S01]  /*c590*/  FADD.FTZ R44, R44, R40 ;  /* 0x000000282c2c7221 */ /* 0x000fe20000010000 */
[----:B------:R-:W-:-:S02]  /*c5a0*/  FADD.FTZ R41, R41, R18 ;  /* 0x0000001229297221 */ /* 0x000fc40000010000 */
[----:B------:R-:W3:Y:S01]  /*c5b0*/  LDL.LU R23, [R1+0x284] ;  /* 0x0002840001177983 */ /* 0x000ee20000300800 */
[C---:B----4-:R-:W-:Y:S01]  /*c5c0*/  FFMA.FTZ R45, R22.reuse, R42, R45 ;  /* 0x0000002a162d7223 */ /* 0x050fe2000001002d */
[----:B------:R-:W-:Y:S01]  /*c5d0*/  FFMA.FTZ R39, R22, R18, R39 ;  /* 0x0000001216277223 */ /* 0x000fe20000010027 */
[----:B------:R-:W-:Y:S01]  /*c5e0*/  FMUL.FTZ R40, R9, R21 ;  /* 0x0000001509287220 */ /* 0x000fe20000410000 */
[----:B------:R-:W4:Y:S01]  /*c5f0*/  LDL.LU R18, [R1+0x3a8] ;  /* 0x0003a80001127983 */ /* 0x000f220000300800 */
[----:B------:R-:W-:-:S03]  /*c600*/  FADD.FTZ R42, R44, R42 ;  /* 0x0000002a2c2a7221 */ /* 0x000fc60000010000 */
[----:B------:R-:W4:Y:S01]  /*c610*/  LDL.LU R22, [R1+0x280] ;  /* 0x0002800001167983 */ /* 0x000f220000300800 */
[----:B------:R-:W-:Y:S01]  /*c620*/  FADD.FTZ R42, R40, R42 ;  /* 0x0000002a282a7221 */ /* 0x000fe20000010000 */
[----:B------:R-:W-:Y:S01]  /*c630*/  FADD.FTZ R38, R38, R21 ;  /* 0x0000001526267221 */ /* 0x000fe20000010000 */
[C---:B------:R-:W-:Y:S01]  /*c640*/  FFMA.FTZ R45, R14.reuse, R40, R45 ;  /* 0x000000280e2d7223 */ /* 0x040fe2000001002d */
[----:B------:R-:W-:Y:S02]  /*c650*/  FFMA.FTZ R43, R14, R21, R43 ;  /* 0x000000150e2b7223 */ /* 0x000fe4000001002b */
[----:B------:R-:W4:Y:S01]  /*c660*/  LDL.LU R14, [R1+0x38c] ;  /* 0x00038c00010e7983 */ /* 0x000f220000300800 */
[-C--:B------:R-:W-:Y:S01]  /*c670*/  FMUL.FTZ R44, R8, R20.reuse ;  /* 0x00000014082c7220 */ /* 0x080fe20000410000 */
[C---:B------:R-:W-:Y:S02]  /*c680*/  FFMA.FTZ R39, R15.reuse, R20, R39 ;  /* 0x000000140f277223 */ /* 0x040fe40000010027 */
[----:B------:R-:W4:Y:S01]  /*c690*/  LDL.LU R21, [R1+0x238] ;  /* 0x0002380001157983 */ /* 0x000f220000300800 */
[----:B------:R-:W-:Y:S01]  /*c6a0*/  FFMA.FTZ R45, R15, R44, R45 ;  /* 0x0000002c0f2d7223 */ /* 0x000fe2000001002d */
[----:B------:R-:W-:-:S02]  /*c6b0*/  FMUL.FTZ R40, R9, R19 ;  /* 0x0000001309287220 */ /* 0x000fc40000410000 */
        /* <DEDUP_REMOVED lines=11> */
[----:B------:R-:W-:-:S03]  /*c770*/  FMUL.FTZ R40, R9, R27 ;  /* 0x0000001b09287220 */ /* 0x000fc60000410000 */
[----:B------:R-:W-:-:S04]  /*c780*/  FADD.FTZ R42, R42, R44 ;  /* 0x0000002c2a2a7221 */ /* 0x000fc80000010000 */
[----:B------:R-:W-:Y:S01]  /*c790*/  FADD.FTZ R42, R40, R42 ;  /* 0x0000002a282a7221 */ /* 0x000fe20000010000 */
[----:B--2---:R-:W-:Y:S01]  /*c7a0*/  FFMA.FTZ R45, R16, R44, R45 ;  /* 0x0000002c102d7223 */ /* 0x004fe2000001002d */
[----:B---3--:R-:W-:-:S04]  /*c7b0*/  FMUL.FTZ R44, R8, R23 ;  /* 0x00000017082c7220 */ /* 0x008fc80000410000 */
[----:B------:R-:W-:Y:S01]  /*c7c0*/  FADD.FTZ R42, R42, R44 ;  /* 0x0000002c2a2a7221 */ /* 0x000fe20000010000 */
[----:B----4-:R-:W-:Y:S01]  /*c7d0*/  FFMA.FTZ R45, R18, R40, R45 ;  /* 0x00000028122d7223 */ /* 0x010fe2000001002d */
[----:B------:R-:W-:Y:S01]  /*c7e0*/  FMUL.FTZ R40, R9, R22 ;  /* 0x0000001609287220 */ /* 0x000fe20000410000 */
[----:B------:R-:W-:Y:S02]  /*c7f0*/  FFMA.FTZ R39, R16, R25, R39 ;  /* 0x0000001910277223 */ /* 0x000fe40000010027 */
[----:B------:R-:W2:Y:S01]  /*c800*/  LDL.LU R16, [R1+0x258] ;  /* 0x0002580001107983 */ /* 0x000ea20000300800 */
[----:B------:R-:W-:Y:S01]  /*c810*/  FADD.FTZ R42, R40, R42 ;  /* 0x0000002a282a7221 */ /* 0x000fe20000010000 */
[----:B------:R-:W-:Y:S01]  /*c820*/  FFMA.FTZ R45, R14, R44, R45 ;  /* 0x0000002c0e2d7223 */ /* 0x000fe2000001002d */
[----:B------:R-:W-:-:S03]  /*c830*/  FMUL.FTZ R44, R8, R21 ;  /* 0x00000015082c7220 */ /* 0x000fc60000410000 */
[----:B------:R-:W-:Y:S01]  /*c840*/  FFMA.FTZ R45, R15, R40, R45 ;  /* 0x000000280f2d7223 */ /* 0x000fe2000001002d */
[----:B------:R-:W-:-:S03]  /*c850*/  FADD.FTZ R42, R42, R44 ;  /* 0x0000002c2a2a7221 */ /* 0x000fc60000010000 */
[----:B------:R-:W-:Y:S01]  /*c860*/  FFMA.FTZ R45, R20, R44, R45 ;  /* 0x0000002c142d7223 */ /* 0x000fe2000001002d */
[----:B------:R-:W-:-:S04]  /*c870*/  FMUL.FTZ R40, R9, R17 ;  /* 0x0000001109287220 */ /* 0x000fc80000410000 */
[----:B------:R-:W-:Y:S01]  /*c880*/  FFMA.FTZ R45, R19, R40, R45 ;  /* 0x00000028132d7223 */ /* 0x000fe2000001002d */
[----:B------:R-:W-:Y:S02]  /*c890*/  FADD.FTZ R42, R40, R42 ;  /* 0x0000002a282a7221 */ /* 0x000fe40000010000 */
[----:B------:R-:W3:Y:S01]  /*c8a0*/  LDL.LU R40, [R1+0x360] ;  /* 0x0003600001287983 */ /* 0x000ee20000300800 */
[----:B------:R-:W-:-:S03]  /*c8b0*/  FFMA.FTZ R43, R18, R27, R43 ;  /* 0x0000001b122b7223 */ /* 0x000fc6000001002b */
[----:B------:R-:W4:Y:S01]  /*c8c0*/  LDL.LU R18, [R1+0x25c] ;  /* 0x00025c0001127983 */ /* 0x000f220000300800 */
[----:B--2---:R-:W-:-:S04]  /*c8d0*/  FMUL.FTZ R44, R8, R16 ;  /* 0x00000010082c7220 */ /* 0x004fc80000410000 */
[----:B------:R-:W-:Y:S01]  /*c8e0*/  FADD.FTZ R42, R42, R44 ;  /* 0x0000002c2a2a7221 */ /* 0x000fe20000010000 */
[----:B---3--:R-:W-:Y:S02]  /*c8f0*/  FFMA.FTZ R45, R40, R44, R45 ;  /* 0x0000002c282d7223 */ /* 0x008fe4000001002d */
[----:B------:R-:W2:Y:S01]  /*c900*/  LDL.LU R44, [R1+0x35c] ;  /* 0x00035c00012c7983 */ /* 0x000ea20000300800 */
[----:B------:R-:W-:-:S03]  /*c910*/  FFMA.FTZ R39, R14, R23, R39 ;  /* 0x000000170e277223 */ /* 0x000fc60000010027 */
[----:B------:R-:W3:Y:S01]  /*c920*/  LDL.LU R14, [R1+0x260] ;  /* 0x00026000010e7983 */ /* 0x000ee20000300800 */
        /* <DEDUP_REMOVED lines=9> */
[----:B------:R-:W-:-:S03]  /*c9c0*/  FFMA.FTZ R43, R19, R17, R43 ;  /* 0x00000011132b7223 */ /* 0x000fc6000001002b */
[----:B------:R-:W4:Y:S01]  /*c9d0*/  LDL.LU R19, [R1+0x268] ;  /* 0x0002680001137983 */ /* 0x000f220000300800 */
[----:B------:R-:W-:Y:S01]  /*c9e0*/  FFMA.FTZ R43, R44, R18, R43 ;  /* 0x000000122c2b7223 */ /* 0x000fe2000001002b */
[----:B---3--:R-:W-:-:S04]  /*c9f0*/  FMUL.FTZ R44, R8, R14 ;  /* 0x0000000e082c7220 */ /* 0x008fc80000410000 */
[----:B------:R-:W-:Y:S01]  /*ca00*/  FADD.FTZ R42, R42, R44 ;  /* 0x0000002c2a2a7221 */ /* 0x000fe20000010000 */
[C---:B--2---:R-:W-:Y:S02]  /*ca10*/  FFMA.FTZ R45, R40.reuse, R44, R45 ;  /* 0x0000002c282d7223 */ /* 0x044fe4000001002d */
[----:B------:R-:W2:Y:S01]  /*ca20*/  LDL.LU R44, [R1+0x354] ;  /* 0x00035400012c7983 */ /* 0x000ea20000300800 */
[----:B------:R-:W-:Y:S01]  /*ca30*/  FFMA.FTZ R39, R40, R14, R39 ;  /* 0x0000000e28277223 */ /* 0x000fe20000010027 */
[----:B------:R-:W-:-:S04]  /*ca40*/  FMUL.FTZ R40, R9, R15 ;  /* 0x0000000f09287220 */ /* 0x000fc80000410000 */
[----:B------:R-:W-:Y:S01]  /*ca50*/  FADD.FTZ R42, R40, R42 ;  /* 0x0000002a282a7221 */ /* 0x000fe20000010000 */
[C---:B--2---:R-:W-:Y:S02]  /*ca60*/  FFMA.FTZ R45, R44.reuse, R40, R45 ;  /* 0x000000282c2d7223 */ /* 0x044fe4000001002d */
[----:B------:R-:W2:Y:S01]  /*ca70*/  LDL.LU R40, [R1+0x350] ;  /* 0x0003500001287983 */ /* 0x000ea20000300800 */
[----:B------:R-:W-:Y:S01]  /*ca80*/  FFMA.FTZ R43, R44, R15, R43 ;  /* 0x0000000f2c2b7223 */ /* 0x000fe2000001002b */
[----:B----4-:R-:W-:-:S04]  /*ca90*/  FMUL.FTZ R44, R8, R20 ;  /* 0x00000014082c7220 */ /* 0x010fc80000410000 */
[----:B------:R-:W-:Y:S01]  /*caa0*/  FADD.FTZ R42, R42, R44 ;  /* 0x0000002c2a2a7221 */ /* 0x000fe20000010000 */
[----:B------:R-:W-:Y:S01]  /*cab0*/  FADD.FTZ R38, R38, R27 ;  /* 0x0000001b26267221 */ /* 0x000fe20000010000 */
[----:B------:R-:W-:Y:S01]  /*cac0*/  FADD.FTZ R41, R41, R25 ;  /* 0x0000001929297221 */ /* 0x000fe20000010000 */
[----:B------:R-:W3:Y:S01]  /*cad0*/  LDL.LU R27, [R1+0x4e4] ;  /* 0x0004e400011b7983 */ /* 0x000ee20000300800 */
[----:B--2---:R-:W-:Y:S01]  /*cae0*/  FFMA.FTZ R45, R40, R44, R45 ;  /* 0x0000002c282d7223 */ /* 0x004fe2000001002d */
[----:B------:R-:W-:Y:S02]  /*caf0*/  FADD.FTZ R38, R38, R22 ;  /* 0x0000001626267221 */ /* 0x000fe40000010000 */
[----:B------:R-:W2:Y:S01]  /*cb00*/  LDL.LU R44, [R1+0x34c] ;  /* 0x00034c00012c7983 */ /* 0x000ea20000300800 */
[----:B------:R-:W-:Y:S01]  /*cb10*/  FFMA.FTZ R39, R40, R20, R39 ;  /* 0x0000001428277223 */ /* 0x000fe20000010027 */
[----:B------:R-:W-:Y:S01]  /*cb20*/  FMUL.FTZ R40, R9, R19 ;  /* 0x0000001309287220 */ /* 0x000fe20000410000 */
[----:B------:R-:W-:Y:S01]  /*cb30*/  FADD.FTZ R38, R38, R17 ;  /* 0x0000001126267221 */ /* 0x000fe20000010000 */
[----:B------:R-:W-:Y:S01]  /*cb40*/  FADD.FTZ R41, R41, R23 ;  /* 0x0000001729297221 */ /* 0x000fe20000010000 */
[----:B------:R-:W4:Y:S01]  /*cb50*/  LDL.LU R17, [R1+0x250] ;  /* 0x0002500001117983 */ /* 0x000f220000300800 */
[----:B------:R-:W-:-:S02]  /*cb60*/  FADD.FTZ R42, R40, R42 ;  /* 0x0000002a282a7221 */ /* 0x000fc40000010000 */
[----:B------:R-:W-:Y:S01]  /*cb70*/  FADD.FTZ R41, R41, R21 ;  /* 0x0000001529297221 */ /* 0x000fe20000010000 */
[----:B------:R-:W3:Y:S04]  /*cb80*/  LDL.LU R22, [R1+0x4dc] ;  /* 0x0004dc0001167983 */ /* 0x000ee80000300800 */
[----:B------:R-:W3:Y:S01]  /*cb90*/  LDL.LU R25, [R1+0x4e8] ;  /* 0x0004e80001197983 */ /* 0x000ee20000300800 */
[C---:B--2---:R-:W-:Y:S01]  /*cba0*/  FFMA.FTZ R45, R44.reuse, R40, R45 ;  /* 0x000000282c2d7223 */ /* 0x044fe2000001002d */
[----:B------:R-:W-:Y:S02]  /*cbb0*/  FFMA.FTZ R43, R44, R19, R43 ;  /* 0x000000132c2b7223 */ /* 0x000fe4000001002b */
[----:B------:R-:W2:Y:S01]  /*cbc0*/  LDL.LU R40, [R1+0x348] ;  /* 0x0003480001287983 */ /* 0x000ea20000300800 */
[----:B------:R-:W-:Y:S01]  /*cbd0*/  FADD.FTZ R41, R41, R16 ;  /* 0x0000001029297221 */ /* 0x000fe20000010000 */
[----:B----4-:R-:W-:-:S02]  /*cbe0*/  FMUL.FTZ R44, R8, R17 ;  /* 0x00000011082c7220 */ /* 0x010fc40000410000 */
[----:B------:R-:W4:Y:S02]  /*cbf0*/  LDL.LU R16, [R1+0x24c] ;  /* 0x00024c0001107983 */ /* 0x000f240000300800 */
[----:B------:R-:W-:Y:S01]  /*cc00*/  FADD.FTZ R42, R42, R44 ;  /* 0x0000002c2a2a7221 */ /* 0x000fe20000010000 */
[----:B------:R-:W-:Y:S01]  /*cc10*/  FADD.FTZ R38, R38, R18 ;  /* 0x0000001226267221 */ /* 0x000fe20000010000 */
[----:B------:R-:W3:Y:S04]  /*cc20*/  LDL.LU R21, [R1+0x4d8] ;  /* 0x0004d80001157983 */ /* 0x000ee80000300800 */
[----:B------:R-:W3:Y:S04]  /*cc30*/  LDL.LU R18, [R1+0x248] ;  /* 0x0002480001127983 */ /* 0x000ee80000300800 */
        /* <DEDUP_REMOVED lines=9> */
[----:B------:R-:W-:Y:S01]  /*ccd0*/  FADD.FTZ R41, R41, R14 ;  /* 0x0000000e29297221 */ /* 0x000fe20000010000 */
[----:B---3--:R-:W-:Y:S01]  /*cce0*/  FMUL.FTZ R44, R8, R18 ;  /* 0x00000012082c7220 */ /* 0x008fe20000410000 */
[----:B------:R-:W3:Y:S03]  /*ccf0*/  LDL.LU R14, [R1+0x244] ;  /* 0x00024400010e7983 */ /* 0x000ee60000300800 */
[----:B------:R-:W-:Y:S01]  /*cd00*/  FADD.FTZ R42, R42, R44 ;  /* 0x0000002c2a2a7221 */ /* 0x000fe20000010000 */
[----:B--2---:R-:W-:-:S02]  /*cd10*/  FFMA.FTZ R45, R40, R44, R45 ;  /* 0x0000002c282d7223 */ /* 0x004fc4000001002d */
[----:B------:R-:W2:Y:S01]  /*cd20*/  LDL.LU R44, [R1+0x33c] ;  /* 0x00033c00012c7983 */ /* 0x000ea20000300800 */
[----:B------:R-:W-:Y:S01]  /*cd30*/  FFMA.FTZ R39, R40, R18, R39 ;  /* 0x0000001228277223 */ /* 0x000fe20000010027 */
[----:B------:R-:W-:Y:S01]  /*cd40*/  FADD.FTZ R38, R38, R15 ;  /* 0x0000000f26267221 */ /* 0x000fe20000010000 */
[----:B---3--:R-:W-:Y:S01]  /*cd50*/  FMUL.FTZ R40, R9, R14 ;  /* 0x0000000e09287220 */ /* 0x008fe20000410000 */
[----:B------:R-:W3:Y:S03]  /*cd60*/  LDL.LU R15, [R1+0x240] ;  /* 0x00024000010f7983 */ /* 0x000ee60000300800 */
[----:B------:R-:W-:Y:S01]  /*cd70*/  FADD.FTZ R42, R40, R42 ;  /* 0x0000002a282a7221 */ /* 0x000fe20000010000 */
[----:B--2---:R-:W-:Y:S02]  /*cd80*/  FFMA.FTZ R45, R44, R40, R45 ;  /* 0x000000282c2d7223 */ /* 0x004fe4000001002d */
[----:B------:R-:W2:Y:S01]  /*cd90*/  LDL.LU R40, [R1+0x338] ;  /* 0x0003380001287983 */ /* 0x000ea20000300800 */
[----:B------:R-:W-:Y:S01]  /*cda0*/  FADD.FTZ R38, R38, R19 ;  /* 0x0000001326267221 */ /* 0x000fe20000010000 */
[----:B------:R-:W-:Y:S01]  /*cdb0*/  FFMA.FTZ R43, R44, R14, R43 ;  /* 0x0000000e2c2b7223 */ /* 0x000fe2000001002b */
[----:B---3--:R-:W-:Y:S01]  /*cdc0*/  FMUL.FTZ R44, R8, R15 ;  /* 0x0000000f082c7220 */ /* 0x008fe20000410000 */
[----:B------:R-:W-:Y:S01]  /*cdd0*/  FADD.FTZ R41, R41, R20 ;  /* 0x0000001429297221 */ /* 0x000fe20000010000 */
[----:B------:R-:W-:Y:S01]  /*cde0*/  FADD.FTZ R38, R38, R16 ;  /* 0x0000001026267221 */ /* 0x000fe20000010000 */
[----:B------:R-:W3:Y:S01]  /*cdf0*/  LDL.LU R19, [R1+0x4d0] ;  /* 0x0004d00001137983 */ /* 0x000ee20000300800 */
[----:B------:R-:W-:-:S02]  /*ce00*/  FADD.FTZ R42, R42, R44 ;  /* 0x0000002c2a2a7221 */ /* 0x000fc40000010000 */
[----:B------:R-:W-:Y:S01]  /*ce10*/  FADD.FTZ R38, R38, R14 ;  /* 0x0000000e26267221 */ /* 0x000fe20000010000 */
[C---:B--2---:R-:W-:Y:S01]  /*ce20*/  FFMA.FTZ R45, R40.reuse, R44, R45 ;  /* 0x0000002c282d7223 */ /* 0x044fe2000001002d */
[----:B------:R-:W2:Y:S04]  /*ce30*/  LDL.LU R14, [R1+0x4c8] ;  /* 0x0004c800010e7983 */ /* 0x000ea80000300800 */
[----:B------:R-:W4:Y:S01]  /*ce40*/  LDL.LU R44, [R1+0x334] ;  /* 0x00033400012c7983 */ /* 0x000f220000300800 */
[----:B------:R-:W-:Y:S01]  /*ce50*/  FADD.FTZ R41, R41, R17 ;  /* 0x0000001129297221 */ /* 0x000fe20000010000 */
[----:B------:R-:W-:Y:S02]  /*ce60*/  FFMA.FTZ R39, R40, R15, R39 ;  /* 0x0000000f28277223 */ /* 0x000fe40000010027 */
[----:B------:R-:W3:Y:S01]  /*ce70*/  LDL.LU R17, [R1+0x22c] ;  /* 0x00022c0001117983 */ /* 0x000ee20000300800 */
[----:B------:R-:W-:-:S03]  /*ce80*/  FADD.FTZ R41, R41, R18 ;  /* 0x0000001229297221 */ /* 0x000fc60000010000 */
[----:B------:R-:W3:Y:S01]  /*ce90*/  LDL.LU R16, [R1+0x4cc] ;  /* 0x0004cc0001107983 */ /* 0x000ee20000300800 */
[----:B------:R-:W-:-:S03]  /*cea0*/  FADD.FTZ R41, R41, R15 ;  /* 0x0000000f29297221 */ /* 0x000fc60000010000 */
[----:B------:R-:W3:Y:S04]  /*ceb0*/  LDL.LU R15, [R1+0x4c4] ;  /* 0x0004c400010f7983 */ /* 0x000ee80000300800 */
[----:B------:R-:W3:Y:S04]  /*cec0*/  LDL.LU R18, [R1+0x224] ;  /* 0x0002240001127983 */ /* 0x000ee80000300800 */
[----:B------:R-:W3:Y:S01]  /*ced0*/  LDL.LU R20, [R1+0x4d4] ;  /* 0x0004d40001147983 */ /* 0x000ee20000300800 */
[-C--:B--2---:R-:W-:Y:S01]  /*cee0*/  FMUL.FTZ R40, R9, R14.reuse ;  /* 0x0000000e09287220 */ /* 0x084fe20000410000 */
[----:B------:R-:W-:Y:S01]  /*cef0*/  FADD.FTZ R38, R38, R14 ;  /* 0x0000000e26267221 */ /* 0x000fe20000010000 */
[----:B----4-:R-:W-:-:S02]  /*cf00*/  FFMA.FTZ R43, R44, R14, R43 ;  /* 0x0000000e2c2b7223 */ /* 0x010fc4000001002b */
[----:B------:R-:W2:Y:S01]  /*cf10*/  LDL.LU R14, [R1+0x330] ;  /* 0x00033000010e7983 */ /* 0x000ea20000300800 */
[----:B------:R-:W-:Y:S01]  /*cf20*/  FFMA.FTZ R45, R44, R40, R45 ;  /* 0x000000282c2d7223 */ /* 0x000fe2000001002d */
[-C--:B---3--:R-:W-:Y:S01]  /*cf30*/  FMUL.FTZ R44, R8, R15.reuse ;  /* 0x0000000f082c7220 */ /* 0x088fe20000410000 */
[----:B------:R-:W-:Y:S01]  /*cf40*/  FADD.FTZ R41, R41, R15 ;  /* 0x0000000f29297221 */ /* 0x000fe20000010000 */
[----:B--2---:R-:W-:Y:S02]  /*cf50*/  FFMA.FTZ R39, R14, R15, R39 ;  /* 0x0000000f0e277223 */ /* 0x004fe40000010027 */
[----:B------:R-:W2:Y:S01]  /*cf60*/  LDL.LU R15, [R1+0x32c] ;  /* 0x00032c00010f7983 */ /* 0x000ea20000300800 */
[----:B------:R-:W-:Y:S01]  /*cf70*/  FADD.FTZ R42, R40, R42 ;  /* 0x0000002a282a7221 */ /* 0x000fe20000010000 */
[----:B------:R-:W-:Y:S01]  /*cf80*/  FFMA.FTZ R45, R14, R44, R45 ;  /* 0x0000002c0e2d7223 */ /* 0x000fe2000001002d */
[----:B------:R-:W-:Y:S01]  /*cf90*/  FMUL.FTZ R14, R9, R17 ;  /* 0x00000011090e7220 */ /* 0x000fe20000410000 */
[----:B------:R-:W-:Y:S01]  /*cfa0*/  FADD.FTZ R38, R38, R17 ;  /* 0x0000001126267221 */ /* 0x000fe20000010000 */
[----:B------:R-:W-:Y:S01]  /*cfb0*/  FADD.FTZ R42, R42, R44 ;  /* 0x0000002c2a2a7221 */ /* 0x000fe20000010000 */
[----:B------:R-:W-:Y:S01]  /*cfc0*/  FADD.FTZ R41, R41, R16 ;  /* 0x0000001029297221 */ /* 0x000fe20000010000 */
[----:B------:R-:W3:Y:S02]  /*cfd0*/  LDL.LU R44, [R1+0x320] ;  /* 0x00032000012c7983 */ /* 0x000ee40000300800 */
[----:B------:R-:W-:-:S02]  /*cfe0*/  FADD.FTZ R42, R14, R42 ;  /* 0x0000002a0e2a7221 */ /* 0x000fc40000010000 */
[----:B------:R-:W4:Y:S01]  /*cff0*/  LDL.LU R40, [R1+0x220] ;  /* 0x0002200001287983 */ /* 0x000f220000300800 */
[----:B--2---:R-:W-:-:S03]  /*d000*/  FFMA.FTZ R45, R15, R14, R45 ;  /* 0x0000000e0f2d7223 */ /* 0x004fc6000001002d */
[----:B------:R-:W2:Y:S01]  /*d010*/  LDL.LU R14, [R1+0x328] ;  /* 0x00032800010e7983 */ /* 0x000ea20000300800 */
[----:B------:R-:W-:Y:S01]  /*d020*/  FFMA.FTZ R43, R15, R17, R43 ;  /* 0x000000110f2b7223 */ /* 0x000fe2000001002b */
[-C--:B------:R-:W-:Y:S02]  /*d030*/  FMUL.FTZ R15, R8, R16.reuse ;  /* 0x00000010080f7220 */ /* 0x080fe40000410000 */
[----:B------:R-:W3:Y:S01]  /*d040*/  LDL.LU R17, [R1+0x4c0] ;  /* 0x0004c00001117983 */ /* 0x000ee20000300800 */
[----:B--2---:R-:W-:-:S03]  /*d050*/  FFMA.FTZ R39, R14, R16, R39 ;  /* 0x000000100e277223 */ /* 0x004fc60000010027 */
[----:B------:R-:W2:Y:S01]  /*d060*/  LDL.LU R16, [R1+0x324] ;  /* 0x0003240001107983 */ /* 0x000ea20000300800 */
[----:B------:R-:W-:Y:S01]  /*d070*/  FFMA.FTZ R45, R14, R15, R45 ;  /* 0x0000000f0e2d7223 */ /* 0x000fe2000001002d */
[----:B------:R-:W-:Y:S01]  /*d080*/  FMUL.FTZ R14, R9, R18 ;  /* 0x00000012090e7220 */ /* 0x000fe20000410000 */
[----:B------:R-:W-:Y:S01]  /*d090*/  FADD.FTZ R42, R42, R15 ;  /* 0x0000000f2a2a7221 */ /* 0x000fe20000010000 */
[----:B---3--:R-:W-:-:S03]  /*d0a0*/  FMUL.FTZ R15, R8, R17 ;  /* 0x00000011080f7220 */ /* 0x008fc60000410000 */
[----:B------:R-:W-:-:S04]  /*d0b0*/  FADD.FTZ R42, R14, R42 ;  /* 0x0000002a0e2a7221 */ /* 0x000fc80000010000 */
[----:B------:R-:W-:Y:S01]  /*d0c0*/  FADD.FTZ R42, R42, R15 ;  /* 0x0000000f2a2a7221 */ /* 0x000fe20000010000 */
[----:B--2---:R-:W-:-:S04]  /*d0d0*/  FFMA.FTZ R45, R16, R14, R45 ;  /* 0x0000000e102d7223 */ /* 0x004fc8000001002d */
[----:B------:R-:W-:Y:S02]  /*d0e0*/  FFMA.FTZ R45, R44, R15, R45 ;  /* 0x0000000f2c2d7223 */ /* 0x000fe4000001002d */
[----:B------:R-:W2:Y:S01]  /*d0f0*/  LDL.LU R15, [R1+0x31c] ;  /* 0x00031c00010f7983 */ /* 0x000ea20000300800 */
[----:B----4-:R-:W-:Y:S01]  /*d100*/  FMUL.FTZ R14, R9, R40 ;  /* 0x00000028090e7220 */ /* 0x010fe20000410000 */
[----:B------:R-:W-:Y:S01]  /*d110*/  FFMA.FTZ R43, R16, R18, R43 ;  /* 0x00000012102b7223 */ /* 0x000fe2000001002b */
[----:B------:R-:W-:Y:S01]  /*d120*/  FADD.FTZ R38, R38, R18 ;  /* 0x0000001226267221 */ /* 0x000fe20000010000 */
[----:B------:R-:W-:Y:S01]  /*d130*/  FFMA.FTZ R39, R44, R17, R39 ;  /* 0x000000112c277223 */ /* 0x000fe20000010027 */
[----:B------:R-:W-:Y:S01]  /*d140*/  FADD.FTZ R42, R14, R42 ;  /* 0x0000002a0e2a7221 */ /* 0x000fe20000010000 */
[----:B------:R-:W3:Y:S01]  /*d150*/  LDL.LU R18, [R1+0x4bc] ;  /* 0x0004bc0001127983 */ /* 0x000ee20000300800 */
[----:B------:R-:W-:-:S03]  /*d160*/  FADD.FTZ R41, R41, R17 ;  /* 0x0000001129297221 */ /* 0x000fc60000010000 */
[----:B------:R-:W4:Y:S04]  /*d170*/  LDL.LU R17, [R1+0x310] ;  /* 0x0003100001117983 */ /* 0x000f280000300800 */
[----:B------:R-:W4:Y:S01]  /*d180*/  LDL.LU R16, [R1+0x30c] ;  /* 0x00030c0001107983 */ /* 0x000f220000300800 */
[C---:B--2---:R-:W-:Y:S01]  /*d190*/  FFMA.FTZ R45, R15.reuse, R14, R45 ;  /* 0x0000000e0f2d7223 */ /* 0x044fe2000001002d */
[----:B------:R-:W-:Y:S02]  /*d1a0*/  FFMA.FTZ R43, R15, R40, R43 ;  /* 0x000000280f2b7223 */ /* 0x000fe4000001002b */
[----:B------:R-:W2:Y:S01]  /*d1b0*/  LDL.LU R14, [R1+0x318] ;  /* 0x00031800010e7983 */ /* 0x000ea20000300800 */
[----:B---3--:R-:W-:Y:S01]  /*d1c0*/  FMUL.FTZ R15, R8, R18 ;  /* 0x00000012080f7220 */ /* 0x008fe20000410000 */
[----:B------:R-:W-:-:S02]  /*d1d0*/  FADD.FTZ R41, R41, R18 ;  /* 0x0000001229297221 */ /* 0x000fc40000010000 */
[----:B------:R-:W3:Y:S01]  /*d1e0*/  LDL.LU R44, [R1+0x308] ;  /* 0x00030800012c7983 */ /* 0x000ee20000300800 */
[----:B------:R-:W-:-:S03]  /*d1f0*/  FADD.FTZ R38, R38, R40 ;  /* 0x0000002826267221 */ /* 0x000fc60000010000 */
[----:B------:R-:W3:Y:S01]  /*d200*/  LDL.LU R40, [R1+0x2f8] ;  /* 0x0002f80001287983 */ /* 0x000ee20000300800 */
[----:B--2---:R-:W-:-:S03]  /*d210*/  FFMA.FTZ R39, R14, R18, R39 ;  /* 0x000000120e277223 */ /* 0x004fc60000010027 */
[----:B------:R-:W2:Y:S01]  /*d220*/  LDL.LU R18, [R1+0x314] ;  /* 0x0003140001127983 */ /* 0x000ea20000300800 */
[----:B------:R-:W-:Y:S01]  /*d230*/  FFMA.FTZ R45, R14, R15, R45 ;  /* 0x0000000f0e2d7223 */ /* 0x000fe2000001002d */
[----:B------:R-:W-:Y:S01]  /*d240*/  FMUL.FTZ R14, R9, R19 ;  /* 0x00000013090e7220 */ /* 0x000fe20000410000 */
[----:B------:R-:W-:Y:S01]  /*d250*/  FADD.FTZ R38, R38, R19 ;  /* 0x0000001326267221 */ /* 0x000fe20000010000 */
[----:B------:R-:W-:Y:S01]  /*d260*/  FADD.FTZ R42, R42, R15 ;  /* 0x0000000f2a2a7221 */ /* 0x000fe20000010000 */
[-C--:B------:R-:W-:Y:S01]  /*d270*/  FMUL.FTZ R15, R8, R20.reuse ;  /* 0x00000014080f7220 */ /* 0x080fe20000410000 */
[----:B----4-:R-:W-:Y:S02]  /*d280*/  FFMA.FTZ R39, R17, R20, R39 ;  /* 0x0000001411277223 */ /* 0x010fe40000010027 */
[----:B------:R-:W-:-:S04]  /*d290*/  FADD.FTZ R42, R14, R42 ;  /* 0x0000002a0e2a7221 */ /* 0x000fc80000010000 */
[----:B------:R-:W-:Y:S01]  /*d2a0*/  FADD.FTZ R42, R42, R15 ;  /* 0x0000000f2a2a7221 */ /* 0x000fe20000010000 */
[----:B---3--:R-:W-:Y:S01]  /*d2b0*/  FFMA.FTZ R39, R44, R22, R39 ;  /* 0x000000162c277223 */ /* 0x008fe20000010027 */
[C---:B--2---:R-:W-:Y:S02]  /*d2c0*/  FFMA.FTZ R43, R18.reuse, R19, R43 ;  /* 0x00000013122b7223 */ /* 0x044fe4000001002b */
[----:B------:R-:W2:Y:S01]  /*d2d0*/  LDL.LU R19, [R1+0x2e0] ;  /* 0x0002e00001137983 */ /* 0x000ea20000300800 */
[----:B------:R-:W-:-:S03]  /*d2e0*/  FFMA.FTZ R45, R18, R14, R45 ;  /* 0x0000000e122d7223 */ /* 0x000fc6000001002d */
[----:B------:R-:W3:Y:S01]  /*d2f0*/  LDL.LU R18, [R1+0x2d4] ;  /* 0x0002d40001127983 */ /* 0x000ee20000300800 */
[----:B------:R-:W-:Y:S01]  /*d300*/  FFMA.FTZ R45, R17, R15, R45 ;  /* 0x0000000f112d7223 */ /* 0x000fe2000001002d */
[CC--:B------:R-:W-:Y:S02]  /*d310*/  FMUL.FTZ R14, R9.reuse, R21.reuse ;  /* 0x00000015090e7220 */ /* 0x0c0fe40000410000 */
[----:B------:R-:W4:Y:S01]  /*d320*/  LDL.LU R17, [R1+0x2d0] ;  /* 0x0002d00001117983 */ /* 0x000f220000300800 */
[C---:B------:R-:W-:Y:S01]  /*d330*/  FFMA.FTZ R43, R16.reuse, R21, R43 ;  /* 0x00000015102b7223 */ /* 0x040fe2000001002b */
[----:B------:R-:W-:Y:S01]  /*d340*/  FFMA.FTZ R45, R16, R14, R45 ;  /* 0x0000000e102d7223 */ /* 0x000fe2000001002d */
[----:B------:R-:W-:Y:S01]  /*d350*/  FMUL.FTZ R15, R8, R22 ;  /* 0x00000016080f7220 */ /* 0x000fe20000410000 */
[----:B------:R-:W4:Y:S01]  /*d360*/  LDL.LU R16, [R1+0x2c4] ;  /* 0x0002c40001107983 */ /* 0x000f220000300800 */
[----:B------:R-:W-:Y:S01]  /*d370*/  FADD.FTZ R42, R14, R42 ;  /* 0x0000002a0e2a7221 */ /* 0x000fe20000010000 */
[----:B------:R-:W-:Y:S01]  /*d380*/  FMUL.FTZ R14, R9, R23 ;  /* 0x00000017090e7220 */ /* 0x000fe20000410000 */
[----:B------:R-:W-:-:S02]  /*d390*/  FFMA.FTZ R45, R44, R15, R45 ;  /* 0x0000000f2c2d7223 */ /* 0x000fc4000001002d */
[----:B------:R-:W4:Y:S01]  /*d3a0*/  LDL.LU R44, [R1+0x2b4] ;  /* 0x0002b400012c7983 */ /* 0x000f220000300800 */
[C---:B------:R-:W-:Y:S01]  /*d3b0*/  FFMA.FTZ R43, R40.reuse, R23, R43 ;  /* 0x00000017282b7223 */ /* 0x040fe2000001002b */
[----:B------:R-:W-:Y:S02]  /*d3c0*/  FFMA.FTZ R45, R40, R14, R45 ;  /* 0x0000000e282d7223 */ /* 0x000fe4000001002d */
[----:B------:R-:W4:Y:S01]  /*d3d0*/  LDL.LU R40, [R1+0x294] ;  /* 0x0002940001287983 */ /* 0x000f220000300800 */
[----:B------:R-:W-:Y:S01]  /*d3e0*/  FADD.FTZ R42, R42, R15 ;  /* 0x0000000f2a2a7221 */ /* 0x000fe20000010000 */
[----:B------:R-:W-:Y:S01]  /*d3f0*/  FMUL.FTZ R15, R8, R27 ;  /* 0x0000001b080f7220 */ /* 0x000fe20000410000 */
[----:B------:R-:W-:Y:S02]  /*d400*/  FADD.FTZ R41, R41, R20 ;  /* 0x0000001429297221 */ /* 0x000fe40000010000 */
[----:B------:R-:W4:Y:S01]  /*d410*/  LDL.LU R20, [R1+0x27c] ;  /* 0x00027c0001147983 */ /* 0x000f220000300800 */
[----:B------:R-:W-:Y:S01]  /*d420*/  FADD.FTZ R42, R14, R42 ;  /* 0x0000002a0e2a7221 */ /* 0x000fe20000010000 */
[----:B------:R-:W-:Y:S01]  /*d430*/  FMUL.FTZ R14, R9, R25 ;  /* 0x00000019090e7220 */ /* 0x000fe20000410000 */
[----:B------:R-:W-:-:S02]  /*d440*/  FADD.FTZ R38, R38, R21 ;  /* 0x0000001526267221 */ /* 0x000fc40000010000 */
[----:B------:R-:W-:Y:S01]  /*d450*/  FADD.FTZ R42, R42, R15 ;  /* 0x0000000f2a2a7221 */ /* 0x000fe20000010000 */
[----:B------:R-:W-:Y:S01]  /*d460*/  FADD.FTZ R41, R41, R22 ;  /* 0x0000001629297221 */ /* 0x000fe20000010000 */
[----:B------:R-:W-:Y:S01]  /*d470*/  FADD.FTZ R38, R38, R23 ;  /* 0x0000001726267221 */ /* 0x000fe20000010000 */
[----:B------:R-:W4:Y:S01]  /*d480*/  LDL.LU R22, [R1+0x270] ;  /* 0x0002700001167983 */ /* 0x000f220000300800 */
[----:B------:R-:W-:-:S03]  /*d490*/  FADD.FTZ R42, R14, R42 ;  /* 0x0000002a0e2a7221 */ /* 0x000fc60000010000 */
[----:B------:R-:W4:Y:S04]  /*d4a0*/  LDL.LU R23, [R1+0x274] ;  /* 0x0002740001177983 */ /* 0x000f280000300800 */
[----:B------:R-:W4:Y:S01]  /*d4b0*/  LDL.LU R21, [R1+0x26c] ;  /* 0x00026c0001157983 */ /* 0x000f220000300800 */
[C---:B--2---:R-:W-:Y:S01]  /*d4c0*/  FFMA.FTZ R39, R19.reuse, R27, R39 ;  /* 0x0000001b13277223 */ /* 0x044fe20000010027 */
[----:B------:R-:W-:Y:S02]  /*d4d0*/  FFMA.FTZ R45, R19, R15, R45 ;  /* 0x0000000f132d7223 */ /* 0x000fe4000001002d */
[----:B------:R-:W2:Y:S01]  /*d4e0*/  LDL.LU R19, [R1+0x278] ;  /* 0x0002780001137983 */ /* 0x000ea20000300800 */
[----:B------:R-:W-:Y:S01]  /*d4f0*/  FMUL.FTZ R15, R8, R26 ;  /* 0x0000001a080f7220 */ /* 0x000fe20000410000 */
[----:B---3--:R-:W-:Y:S01]  /*d500*/  FFMA.FTZ R45, R18, R14, R45 ;  /* 0x0000000e122d7223 */ /* 0x008fe2000001002d */
[----:B------:R-:W-:-:S03]  /*d510*/  FMUL.FTZ R14, R9, R24 ;  /* 0x00000018090e7220 */ /* 0x000fc60000410000 */
[C---:B----4-:R-:W-:Y:S01]  /*d520*/  FFMA.FTZ R45, R17.reuse, R15, R45 ;  /* 0x0000000f112d7223 */ /* 0x050fe2000001002d */
[----:B------:R-:W-:Y:S01]  /*d530*/  FADD.FTZ R42, R42, R15 ;  /* 0x0000000f2a2a7221 */ /* 0x000fe20000010000 */
[----:B------:R-:W-:Y:S01]  /*d540*/  FFMA.FTZ R43, R18, R25, R43 ;  /* 0x00000019122b7223 */ /* 0x000fe2000001002b */
[----:B------:R-:W-:Y:S01]  /*d550*/  FMUL.FTZ R15, R8, R28 ;  /* 0x0000001c080f7220 */ /* 0x000fe20000410000 */
[----:B------:R-:W-:Y:S01]  /*d560*/  FFMA.FTZ R45, R16, R14, R45 ;  /* 0x0000000e102d7223 */ /* 0x000fe2000001002d */
[----:B------:R-:W-:Y:S01]  /*d570*/  FFMA.FTZ R39, R17, R26, R39 ;  /* 0x0000001a11277223 */ /* 0x000fe20000010027 */
[----:B------:R-:W-:Y:S01]  /*d580*/  FADD.FTZ R42, R14, R42 ;  /* 0x0000002a0e2a7221 */ /* 0x000fe20000010000 */
[----:B------:R-:W-:Y:S01]  /*d590*/  FFMA.FTZ R43, R16, R24, R43 ;  /* 0x00000018102b7223 */ /* 0x000fe2000001002b */
[C---:B------:R-:W-:Y:S01]  /*d5a0*/  FFMA.FTZ R45, R44.reuse, R15, R45 ;  /* 0x0000000f2c2d7223 */ /* 0x040fe2000001002d */
[----:B------:R-:W-:Y:S01]  /*d5b0*/  FMUL.FTZ R14, R9, R29 ;  /* 0x0000001d090e7220 */ /* 0x000fe20000410000 */
[----:B------:R-:W-:-:S02]  /*d5c0*/  FFMA.FTZ R39, R44, R28, R39 ;  /* 0x0000001c2c277223 */ /* 0x000fc40000010027 */
[----:B------:R-:W3:Y:S01]  /*d5d0*/  LDL.LU R44, [R1+0x234] ;  /* 0x00023400012c7983 */ /* 0x000ee20000300800 */
[C---:B------:R-:W-:Y:S01]  /*d5e0*/  FFMA.FTZ R16, R40.reuse, R29, R43 ;  /* 0x0000001d28107223 */ /* 0x040fe2000001002b */
[----:B------:R-:W-:Y:S02]  /*d5f0*/  FFMA.FTZ R18, R40, R14, R45 ;  /* 0x0000000e28127223 */ /* 0x000fe4000001002d */
[----:B------:R-:W4:Y:S01]  /*d600*/  LDL.LU R40, [R1+0x230] ;  /* 0x0002300001287983 */ /* 0x000f220000300800 */
[----:B------:R-:W-:Y:S01]  /*d610*/  FADD.FTZ R15, R42, R15 ;  /* 0x0000000f2a0f7221 */ /* 0x000fe20000010000 */
[----:B------:R-:W-:-:S03]  /*d620*/  FMUL.FTZ R17, R8, R30 ;  /* 0x0000001e08117220 */ /* 0x000fc60000410000 */
[----:B------:R-:W-:Y:S01]  /*d630*/  FADD.FTZ R14, R14, R15 ;  /* 0x0000000f0e0e7221 */ /* 0x000fe20000010000 */
[C---:B------:R-:W-:Y:S01]  /*d640*/  FFMA.FTZ R18, R20.reuse, R17, R18 ;  /* 0x0000001114127223 */ /* 0x040fe20000010012 */
[----:B------:R-:W-:Y:S01]  /*d650*/  FMUL.FTZ R15, R9, R11 ;  /* 0x0000000b090f7220 */ /* 0x000fe20000410000 */
[----:B------:R-:W-:Y:S01]  /*d660*/  FFMA.FTZ R39, R20, R30, R39 ;  /* 0x0000001e14277223 */ /* 0x000fe20000010027 */
[----:B------:R-:W-:Y:S01]  /*d670*/  FADD.FTZ R38, R38, R25 ;  /* 0x0000001926267221 */ /* 0x000fe20000010000 */
[----:B------:R-:W-:Y:S01]  /*d680*/  FADD.FTZ R20, R14, R17 ;  /* 0x000000110e147221 */ /* 0x000fe20000010000 */
[----:B------:R-:W-:Y:S01]  /*d690*/  FADD.FTZ R41, R41, R27 ;  /* 0x0000001b29297221 */ /* 0x000fe20000010000 */
[----:B------:R-:W-:Y:S01]  /*d6a0*/  FMUL.FTZ R14, R8, R12 ;  /* 0x0000000c080e7220 */ /* 0x000fe20000410000 */
[----:B------:R-:W-:Y:S02]  /*d6b0*/  FADD.FTZ R38, R38, R24 ;  /* 0x0000001826267221 */ /* 0x000fe40000010000 */
[----:B------:R-:W-:-:S02]  /*d6c0*/  FADD.FTZ R41, R41, R26 ;  /* 0x0000001a29297221 */ /* 0x000fc40000010000 */
[----:B------:R-:W-:Y:S02]  /*d6d0*/  FADD.FTZ R38, R38, R29 ;  /* 0x0000001d26267221 */ /* 0x000fe40000010000 */
[----:B------:R-:W-:-:S04]  /*d6e0*/  FADD.FTZ R41, R41, R28 ;  /* 0x0000001c29297221 */ /* 0x000fc80000010000 */
[----:B------:R-:W-:Y:S01]  /*d6f0*/  FADD.FTZ R41, R41, R30 ;  /* 0x0000001e29297221 */ /* 0x000fe20000010000 */
[C---:B--2---:R-:W-:Y:S01]  /*d700*/  FFMA.FTZ R17, R19.reuse, R11, R16 ;  /* 0x0000000b13117223 */ /* 0x044fe20000010010 */
[----:B------:R-:W-:Y:S01]  /*d710*/  FFMA.FTZ R19, R19, R15, R18 ;  /* 0x0000000f13137223 */ /* 0x000fe20000010012 */
[----:B------:R-:W-:Y:S01]  /*d720*/  FADD.FTZ R15, R15, R20 ;  /* 0x000000140f0f7221 */ /* 0x000fe20000010000 */
[----:B------:R-:W-:Y:S02]  /*d730*/  FMUL.FTZ R18, R9, R32 ;  /* 0x0000002009127220 */ /* 0x000fe40000410000 */
[----:B------:R-:W-:Y:S01]  /*d740*/  FFMA.FTZ R19, R23, R14, R19 ;  /* 0x0000000e17137223 */ /* 0x000fe20000010013 */
[----:B------:R-:W-:Y:S01]  /*d750*/  FADD.FTZ R15, R15, R14 ;  /* 0x0000000e0f0f7221 */ /* 0x000fe20000010000 */
[-C--:B------:R-:W-:Y:S02]  /*d760*/  FMUL.FTZ R14, R8, R37.reuse ;  /* 0x00000025080e7220 */ /* 0x080fe40000410000 */
        /* <DEDUP_REMOVED lines=10> */
[----:B------:R-:W-:Y:S01]  /*d810*/  FADD.FTZ R15, R15, R14 ;  /* 0x0000000e0f0f7221 */ /* 0x000fe20000010000 */
[----:B---3--:R-:W-:Y:S01]  /*d820*/  FFMA.FTZ R19, R44, R18, R19 ;  /* 0x000000122c137223 */ /* 0x008fe20000010013 */
[-C--:B------:R-:W-:Y:S01]  /*d830*/  FMUL.FTZ R20, R8, R31.reuse ;  /* 0x0000001f08147220 */ /* 0x080fe20000410000 */
[----:B------:R-:W-:Y:S01]  /*d840*/  FFMA.FTZ R14, R44, R36, R17 ;  /* 0x000000242c0e7223 */ /* 0x000fe20000010011 */
[----:B------:R-:W-:Y:S01]  /*d850*/  FADD.FTZ R36, R11, R36 ;  /* 0x000000240b247221 */ /* 0x000fe20000010000 */
[----:B------:R-:W-:Y:S01]  /*d860*/  FADD.FTZ R12, R12, R37 ;  /* 0x000000250c0c7221 */ /* 0x000fe20000010000 */
[----:B------:R-:W-:Y:S01]  /*d870*/  FADD.FTZ R15, R18, R15 ;  /* 0x0000000f120f7221 */ /* 0x000fe20000010000 */
[C---:B----4-:R-:W-:Y:S01]  /*d880*/  FFMA.FTZ R11, R40.reuse, R31, R16 ;  /* 0x0000001f280b7223 */ /* 0x050fe20000010010 */
[----:B------:R-:W-:Y:S01]  /*d890*/  FFMA.FTZ R19, R40, R20, R19 ;  /* 0x0000001428137223 */ /* 0x000fe20000010013 */
[----:B------:R-:W-:Y:S01]  /*d8a0*/  FMUL.FTZ R16, R9, R35 ;  /* 0x0000002309107220 */ /* 0x000fe20000410000 */
[----:B------:R-:W-:Y:S01]  /*d8b0*/  FADD.FTZ R31, R12, R31 ;  /* 0x0000001f0c1f7221 */ /* 0x000fe20000010000 */
[----:B------:R-:W-:Y:S01]  /*d8c0*/  FADD.FTZ R15, R15, R20 ;  /* 0x000000140f0f7221 */ /* 0x000fe20000010000 */
[----:B------:R-:W-:Y:S01]  /*d8d0*/  FMUL.FTZ R12, R8, R34 ;  /* 0x00000022080c7220 */ /* 0x000fe20000410000 */
[----:B------:R-:W-:-:S02]  /*d8e0*/  FFMA.FTZ R19, R5, R16, R19 ;  /* 0x0000001005137223 */ /* 0x000fc40000010013 */
        /* <DEDUP_REMOVED lines=11> */
[C---:B------:R-:W-:Y:S01]  /*d9a0*/  FFMA.FTZ R16, R2.reuse, R18, R19 ;  /* 0x0000001202107223 */ /* 0x040fe20000010013 */
[----:B------:R-:W-:Y:S01]  /*d9b0*/  FFMA.FTZ R17, R3, R33, R14 ;  /* 0x0000002103117223 */ /* 0x000fe2000001000e */
[----:B------:R-:W-:Y:S01]  /*d9c0*/  FADD.FTZ R20, R15, R18 ;  /* 0x000000120f147221 */ /* 0x000fe20000010000 */
[----:B------:R-:W-:Y:S01]  /*d9d0*/  FFMA.FTZ R12, R2, R13, R12 ;  /* 0x0000000d020c7223 */ /* 0x000fe2000001000c */
[----:B------:R-:W-:Y:S01]  /*d9e0*/  FADD.FTZ R14, R34, R13 ;  /* 0x0000000d220e7221 */ /* 0x000fe20000010000 */
[C---:B------:R-:W-:Y:S01]  /*d9f0*/  FFMA.FTZ R18, R0.reuse, R11, R16 ;  /* 0x0000000b00127223 */ /* 0x040fe20000010010 */
[----:B------:R-:W-:Y:S01]  /*da00*/  FFMA.FTZ R13, R0, R10, R17 ;  /* 0x0000000a000d7223 */ /* 0x000fe20000010011 */
[----:B------:R0:W5:Y:S04]  /*da10*/  LDL.LU R5, [R1+0x4b8] ;  /* 0x0004b80001057983 */ /* 0x0001680000300800 */
[----:B------:R0:W5:Y:S04]  /*da20*/  LDL.LU R4, [R1+0x4b4] ;  /* 0x0004b40001047983 */ /* 0x0001680000300800 */
[----:B------:R0:W5:Y:S04]  /*da30*/  LDL.LU R3, [R1+0x4b0] ;  /* 0x0004b00001037983 */ /* 0x0001680000300800 */
[----:B------:R0:W5:Y:S04]  /*da40*/  LDL.LU R2, [R1+0x4ac] ;  /* 0x0004ac0001027983 */ /* 0x0001680000300800 */
[----:B------:R0:W5:Y:S01]  /*da50*/  LDL.LU R0, [R1+0x4a8] ;  /* 0x0004a80001007983 */ /* 0x0001620000300800 */
[----:B------:R-:W-:-:S04]  /*da60*/  FADD.FTZ R36, R36, R35 ;  /* 0x0000002324247221 */ /* 0x000fc80000010000 */
[----:B------:R-:W-:Y:S01]  /*da70*/  FADD.FTZ R15, R36, R33 ;  /* 0x00000021240f7221 */ /* 0x000fe20000010000 */
[----:B------:R-:W-:-:S03]  /*da80*/  FADD.FTZ R11, R11, R20 ;  /* 0x000000140b0b7221 */ /* 0x000fc60000010000 */
[----:B0-----:R-:W-:-:S07]  /*da90*/  FADD.FTZ R15, R15, R10 ;  /* 0x0000000a0f0f7221 */ /* 0x001fce0000010000 */
.L_x_1345:
[----:B------:R-:W0:Y:S01]  /*daa0*/  S2R R21, SR_LANEID ;  /* 0x0000000000157919 */ /* 0x000e220000000000 */
[----:B------:R-:W-:Y:S01]  /*dab0*/  MOV R16, R11 ;  /* 0x0000000b00107202 */ /* 0x000fe20000000f00 */
[----:B------:R-:W1:Y:S01]  /*dac0*/  S2UR UR7, SR_CgaCtaId ;  /* 0x00000000000779c3 */ /* 0x000e620000008800 */
[----:B------:R-:W-:Y:S01]  /*dad0*/  UMOV UR6, 0x400 ;  /* 0x0000040000067882 */ /* 0x000fe20000000000 */
[----:B------:R-:W2:Y:S01]  /*dae0*/  SHFL.DOWN PT, R10, R18, 0x1, 0x1f ;  /* 0x08201f00120a7f89 */ /* 0x000ea200000e0000 */
[----:B------:R-:W-:Y:S01]  /*daf0*/  UIADD3 UR5, UPT, UPT, UR6, 0xd0, URZ ;  /* 0x000000d006057890 */ /* 0x000fe2000fffe0ff */
[----:B------:R-:W-:Y:S01]  /*db00*/  BSSY.RECONVERGENT B0, `(.L_x_1346) ;  /* 0x000002a000007945 */ /* 0x000fe20003800200 */
[----:B------:R-:W3:Y:S01]  /*db10*/  LDCU UR9, c[0x0][0x374] ;  /* 0x00006e80ff0977ac */ /* 0x000ee20008000800 */
[----:B------:R-:W4:Y:S01]  /*db20*/  SHFL.DOWN PT, R11, R16, 0x1, 0x1f ;  /* 0x08201f00100b7f89 */ /* 0x000f2200000e0000 */
[----:B------:R-:W0:Y:S01]  /*db30*/  LDCU UR12, c[0x0][0x370] ;  /* 0x00006e00ff0c77ac */ /* 0x000e220008000800 */
[----:B------:R-:W3:Y:S01]  /*db40*/  S2R R45, SR_TID.X ;  /* 0x00000000002d7919 */ /* 0x000ee20000002100 */
[----:B-1----:R-:W-:Y:S01]  /*db50*/  ULEA UR5, UR7, UR5, 0x18 ;  /* 0x0000000507057291 */ /* 0x002fe2000f8ec0ff */
[----:B0-----:R-:W-:-:S02]  /*db60*/  ISETP.GT.AND P0, PT, R21, 0x1e, PT ;  /* 0x0000001e1500780c */ /* 0x001fc40003f04270 */
[C---:B------:R-:W-:Y:S02]  /*db70*/  ISETP.GT.AND P2, PT, R21.reuse, 0xf, PT ;  /* 0x0000000f1500780c */ /* 0x040fe40003f44270 */
[----:B------:R-:W-:Y:S02]  /*db80*/  ISETP.GT.AND P1, PT, R21, 0x17, PT ;  /* 0x000000171500780c */ /* 0x000fe40003f24270 */
[----:B---3--:R-:W-:-:S07]  /*db90*/  LEA R44, R45, UR5, 0x4 ;  /* 0x000000052d2c7c11 */ /* 0x008fce000f8e20ff */
[----:B--2---:R-:W-:Y:S01]  /*dba0*/  @!P0 FADD.FTZ R18, R10, R18 ;  /* 0x000000120a128221 */ /* 0x004fe20000010000 */
        /* <DEDUP_REMOVED lines=31> */
.L_x_1347:
[----:B------:R-:W-:Y:S05]  /*dda0*/  BSYNC.RECONVERGENT B0 ;  /* 0x0000000000007941 */ /* 0x000fea0003800200 */
.L_x_1346:
        /* <DEDUP_REMOVED lines=52> */
.L_x_1349:
[----:B------:R-:W-:Y:S05]  /*e0f0*/  BSYNC.RECONVERGENT B0 ;  /* 0x0000000000007941 */ /* 0x000fea0003800200 */
.L_x_1348:
        /* <DEDUP_REMOVED lines=38> */
.L_x_1351:
[----:B------:R-:W-:Y:S05]  /*e360*/  BSYNC.RECONVERGENT B0 ;  /* 0x0000000000007941 */ /* 0x000fea0003800200 */
.L_x_1350:
        /* <DEDUP_REMOVED lines=30> */
.L_x_1353:
[----:B------:R-:W-:Y:S05]  /*e550*/  BSYNC.RECONVERGENT B0 ;  /* 0x0000000000007941 */ /* 0x000fea0003800200 */
.L_x_1352:
        /* <DEDUP_REMOVED lines=19> */
[----:B------:R-:W-:-:S05]  /*e690*/  MOV R17, UR13 ;  /* 0x0000000d00117c02 */ /* 0x000fca0008000f00 */
        /* <DEDUP_REMOVED lines=14> */
.L_x_1357:
[----:B------:R-:W3:Y:S04]  /*e780*/  LDG.E.STRONG.GPU R12, desc[UR10][R18.64] ;  /* 0x0000000a120c7981 */ /* 0x000ee8000c1ef900 */
[----:B---3--:R-:W-:Y:S04]  /*e790*/  CCTL.IVALL ;  /* 0x00000000ff00798f */ /* 0x008fe80002000000 */
[----:B------:R0:W-:Y:S01]  /*e7a0*/  STL [R1], R12 ;  /* 0x0000000c01007387 */ /* 0x0001e20000100800 */
[----:B------:R-:W-:-:S13]  /*e7b0*/  ISETP.NE.AND P0, PT, R12, UR5, PT ;  /* 0x000000050c007c0c */ /* 0x000fda000bf05270 */
[----:B0-----:R-:W-:Y:S05]  /*e7c0*/  @P0 BRA `(.L_x_1357) ;  /* 0xfffffffc00ec0947 */ /* 0x001fea000383ffff */
.L_x_1356:
[----:B------:R-:W-:Y:S05]  /*e7d0*/  BSYNC.RECONVERGENT B0 ;  /* 0x0000000000007941 */ /* 0x000fea0003800200 */
.L_x_1355:
        /* <DEDUP_REMOVED lines=15> */
.L_x_1359:
        /* <DEDUP_REMOVED lines=77> */
.L_x_1358:
        /* <DEDUP_REMOVED lines=36> */
[----:B------:R-:W4:Y:S01]  /*efe0*/  @!P0 LDG.E.64 R12, desc[UR10][R12.64] ;  /* 0x0000000a0c0c8981 */ /* 0x000f22000c1e1b00 */
[----:B-1----:R-:W-:-:S04]  /*eff0*/  @!P2 IMAD.WIDE.U32 R18, R19, 0x8, R14 ;  /* 0x000000081312a825 */ /* 0x002fc800078e000e */
        /* <DEDUP_REMOVED lines=14> */
.L_x_1360:
        /* <DEDUP_REMOVED lines=27> */
.L_x_1361:
        /* <DEDUP_REMOVED lines=12> */
.L_x_1362:
[----:B------:R-:W-:Y:S05]  /*f350*/  BSYNC.RECONVERGENT B0 ;  /* 0x0000000000007941 */ /* 0x000fea0003800200 */
.L_x_1354:
[----:B------:R-:W0:Y:S01]  /*f360*/  S2UR UR6, SR_CgaCtaId ;  /* 0x00000000000679c3 */ /* 0x000e220000008800 */
[----:B------:R-:W-:Y:S01]  /*f370*/  ISETP.NE.AND P0, PT, R45, RZ, PT ;  /* 0x000000ff2d00720c */ /* 0x000fe20003f05270 */
[----:B------:R-:W-:Y:S01]  /*f380*/  UMOV UR5, 0x400 ;  /* 0x0000040000057882 */ /* 0x000fe20000000000 */
[----:B------:R-:W1:Y:S01]  /*f390*/  LDCU.U8 UR12, c[0x0][0x414] ;  /* 0x00008280ff0c77ac */ /* 0x000e620008000000 */
[----:B------:R-:W0:Y:S01]  /*f3a0*/  LDCU.64 UR20, c[0x0][0x3f8] ;  /* 0x00007f00ff1477ac */ /* 0x000e220008000a00 */
[----:B------:R-:W0:Y:S01]  /*f3b0*/  LDCU.64 UR18, c[0x0][0x400] ;  /* 0x00008000ff1277ac */ /* 0x000e220008000a00 */
[----:B-1----:R-:W-:Y:S02]  /*f3c0*/  UISETP.NE.AND UP0, UPT, UR12, URZ, UPT ;  /* 0x000000ff0c00728c */ /* 0x002fe4000bf05270 */
[----:B0-----:R-:W-:Y:S01]  /*f3d0*/  ULEA UR5, UR6, UR5, 0x18 ;  /* 0x0000000506057291 */ /* 0x001fe2000f8ec0ff */
[----:B------:R-:W0:Y:S03]  /*f3e0*/  LDCU.64 UR6, c[0x0][0x380] ;  /* 0x00007000ff0677ac */ /* 0x000e260008000a00 */
[----:B------:R-:W-:-:S05]  /*f3f0*/  PLOP3.LUT P2, PT, PT, PT, UP0, 0x80, 0x8 ;  /* 0x000000000008781c */ /* 0x000fca0003f4f008 */
[----:B------:R-:W-:Y:S01]  /*f400*/  @!P0 STS.64 [UR5+0xc0], R10 ;  /* 0x0000c00aff008988 */ /* 0x000fe20008000a05 */
[----:B------:R-:W-:Y:S06]  /*f410*/  BAR.SYNC.DEFER_BLOCKING 0x0 ;  /* 0x0000000000007b1d */ /* 0x000fec0000010000 */
[----:B--2-4-:R-:W3:Y:S01]  /*f420*/  LDS.64 R20, [UR5+0xc0] ;  /* 0x0000c005ff147984 */ /* 0x014ee20008000a00 */
[----:B------:R-:W3:Y:S02]  /*f430*/  LDCU UR5, c[0x0][0x42c] ;  /* 0x00008580ff0577ac */ /* 0x000ee40008000800 */
[----:B---3--:R-:W-:Y:S01]  /*f440*/  FMUL.FTZ R11, R21, UR5 ;  /* 0x00000005150b7c20 */ /* 0x008fe20008410000 */
[----:B------:R-:W-:-:S02]  /*f450*/  HFMA2 R21, -RZ, RZ, 0, 0 ;  /* 0x00000000ff157431 */ /* 0x000fc400000001ff */
[----:B0-----:R-:W-:-:S07]  /*f460*/  FMUL.FTZ R20, R20, UR5 ;  /* 0x0000000514147c20 */ /* 0x001fce0008410000 */
.L_x_1368:
[----:B0-----:R-:W-:-:S05]  /*f470*/  LEA R23, R21, UR15, 0x3 ;  /* 0x0000000f15177c11 */ /* 0x001fca000f8e18ff */
[----:B-1----:R-:W2:Y:S04]  /*f480*/  LDL.128 R12, [R23+0x10] ;  /* 0x00001000170c7983 */ /* 0x002ea80000100c00 */
[----:B------:R0:W3:Y:S01]  /*f490*/  LDL.128 R16, [R23+0x110] ;  /* 0x0001100017107983 */ /* 0x0000e20000100c00 */
[----:B------:R-:W-:Y:S01]  /*f4a0*/  BSSY.RECONVERGENT B0, `(.L_x_1363) ;  /* 0x0000036000007945 */ /* 0x000fe20003800200 */
[----:B--2---:R-:W-:Y:S01]  /*f4b0*/  FADD.FTZ R12, R12, -UR28 ;  /* 0x8000001c0c0c7e21 */ /* 0x004fe20008010000 */
[----:B------:R-:W-:Y:S01]  /*f4c0*/  FADD.FTZ R13, R13, -UR28 ;  /* 0x8000001c0d0d7e21 */ /* 0x000fe20008010000 */
[----:B------:R-:W-:Y:S01]  /*f4d0*/  FADD.FTZ R14, R14, -UR28 ;  /* 0x8000001c0e0e7e21 */ /* 0x000fe20008010000 */
[----:B------:R-:W-:Y:S01]  /*f4e0*/  FADD.FTZ R15, R15, -UR28 ;  /* 0x8000001c0f0f7e21 */ /* 0x000fe20008010000 */
[----:B------:R-:W-:Y:S01]  /*f4f0*/  FMUL.FTZ R31, R12, UR16 ;  /* 0x000000100c1f7c20 */ /* 0x000fe20008410000 */
[----:B------:R-:W-:-:S02]  /*f500*/  FMUL.FTZ R22, R13, UR16 ;  /* 0x000000100d167c20 */ /* 0x000fc40008410000 */
[----:B------:R-:W-:Y:S01]  /*f510*/  FMUL.FTZ R28, R15, UR16 ;  /* 0x000000100f1c7c20 */ /* 0x000fe20008410000 */
[----:B-----5:R-:W-:Y:S01]  /*f520*/  @P2 FFMA.FTZ R10, R8, R31, R6 ;  /* 0x0000001f080a2223 */ /* 0x020fe20000010006 */
[-C--:B------:R-:W-:Y:S01]  /*f530*/  @P2 FFMA.FTZ R12, R9, R22.reuse, R7 ;  /* 0x00000016090c2223 */ /* 0x080fe20000010007 */
[----:B------:R-:W-:Y:S02]  /*f540*/  FFMA.FTZ R22, R20, R22, R11 ;  /* 0x0000001614167223 */ /* 0x000fe4000001000b */
[----:B------:R-:W-:Y:S01]  /*f550*/  @P2 FMUL.FTZ R13, R10, -1.4426950216293334961 ;  /* 0xbfb8aa3b0a0d2820 */ /* 0x000fe20000410000 */
[----:B------:R-:W-:-:S05]  /*f560*/  @P2 FMUL.FTZ R25, R12, -1.4426950216293334961 ;  /* 0xbfb8aa3b0c192820 */ /* 0x000fca0000410000 */
[----:B------:R-:W1:Y:S04]  /*f570*/  @P2 MUFU.EX2 R13, R13 ;  /* 0x0000000d000d2308 */ /* 0x000e680000000800 */
[----:B------:R-:W2:Y:S01]  /*f580*/  @P2 MUFU.EX2 R25, R25 ;  /* 0x0000001900192308 */ /* 0x000ea20000000800 */
[----:B-1----:R-:W-:-:S04]  /*f590*/  @P2 FADD.FTZ R24, R13, 1 ;  /* 0x3f8000000d182421 */ /* 0x002fc80000010000 */
[----:B0-----:R-:W0:Y:S01]  /*f5a0*/  @P2 MUFU.RCP R23, R24 ;  /* 0x0000001800172308 */ /* 0x001e220000001000 */
[----:B--2---:R-:W-:Y:S01]  /*f5b0*/  @P2 FADD.FTZ R26, R25, 1 ;  /* 0x3f800000191a2421 */ /* 0x004fe20000010000 */
[----:B------:R-:W-:-:S06]  /*f5c0*/  FFMA.FTZ R25, R20, R31, R11 ;  /* 0x0000001f14197223 */ /* 0x000fcc000001000b */
[----:B------:R-:W1:Y:S01]  /*f5d0*/  @P2 MUFU.RCP R26, R26 ;  /* 0x0000001a001a2308 */ /* 0x000e620000001000 */
[----:B0-----:R-:W-:Y:S01]  /*f5e0*/  @P2 FADD.FTZ R29, -R23, 1 ;  /* 0x3f800000171d2421 */ /* 0x001fe20000010100 */
[----:B---3--:R-:W-:Y:S01]  /*f5f0*/  @P2 FMUL.FTZ R27, R16, R23 ;  /* 0x00000017101b2220 */ /* 0x008fe20000410000 */
[----:B------:R-:W-:Y:S02]  /*f600*/  LEA R23, R21, R0, 0x3 ;  /* 0x0000000015177211 */ /* 0x000fe400078e18ff */
[----:B------:R-:W-:Y:S02]  /*f610*/  @P2 FFMA.FTZ R10, R10, R29, 1 ;  /* 0x3f8000000a0a2423 */ /* 0x000fe4000001001d */
[----:B------:R-:W-:Y:S02]  /*f620*/  ISETP.GE.U32.AND P0, PT, R23, UR18, PT ;  /* 0x0000001217007c0c */ /* 0x000fe4000bf06070 */
[----:B------:R-:W-:Y:S01]  /*f630*/  @P2 FMUL.FTZ R16, R27, R10 ;  /* 0x0000000a1b102220 */ /* 0x000fe20000410000 */
[----:B-1----:R-:W-:Y:S01]  /*f640*/  @P2 FADD.FTZ R13, -R26, 1 ;  /* 0x3f8000001a0d2421 */ /* 0x002fe20000010100 */
[----:B------:R-:W-:Y:S01]  /*f650*/  @P2 FMUL.FTZ R26, R17, R26 ;  /* 0x0000001a111a2220 */ /* 0x000fe20000410000 */
[----:B------:R-:W-:Y:S01]  /*f660*/  IADD3 R10, PT, PT, R23, 0x8, RZ ;  /* 0x00000008170a7810 */ /* 0x000fe20007ffe0ff */
[----:B------:R-:W-:Y:S01]  /*f670*/  FFMA.FTZ R24, R8, R16, -R25 ;  /* 0x0000001008187223 */ /* 0x000fe20000010819 */
[----:B------:R-:W-:Y:S01]  /*f680*/  SHF.R.S32.HI R16, RZ, 0x1f, R23 ;  /* 0x0000001fff107819 */ /* 0x000fe20000011417 */
[----:B------:R-:W-:Y:S01]  /*f690*/  @P2 FFMA.FTZ R13, R12, R13, 1 ;  /* 0x3f8000000c0d2423 */ /* 0x000fe2000001000d */
[----:B------:R-:W-:-:S02]  /*f6a0*/  ISETP.GE.U32.AND P1, PT, R10, UR18, PT ;  /* 0x000000120a007c0c */ /* 0x000fc4000bf26070 */
[----:B------:R-:W-:Y:S01]  /*f6b0*/  ISETP.GE.AND.EX P0, PT, R16, UR19, PT, P0 ;  /* 0x0000001310007c0c */ /* 0x000fe2000bf06300 */
[----:B------:R-:W-:Y:S01]  /*f6c0*/  @P2 FMUL.FTZ R17, R26, R13 ;  /* 0x0000000d1a112220 */ /* 0x000fe20000410000 */
[----:B------:R-:W-:Y:S01]  /*f6d0*/  SHF.R.S32.HI R12, RZ, 0x1f, R10 ;  /* 0x0000001fff0c7819 */ /* 0x000fe2000001140a */
[----:B------:R-:W-:Y:S01]  /*f6e0*/  FMUL.FTZ R26, R14, UR16 ;  /* 0x000000100e1a7c20 */ /* 0x000fe20008410000 */
[----:B------:R-:W-:Y:S01]  /*f6f0*/  ISETP.NE.AND P2, PT, RZ, UR12, PT ;  /* 0x0000000cff007c0c */ /* 0x000fe2000bf45270 */
[--C-:B------:R-:W-:Y:S01]  /*f700*/  FFMA.FTZ R14, R20, R28, R11.reuse ;  /* 0x0000001c140e7223 */ /* 0x100fe2000001000b */
[----:B------:R-:W-:Y:S01]  /*f710*/  ISETP.GE.AND.EX P1, PT, R12, UR19, PT, P1 ;  /* 0x000000130c007c0c */ /* 0x000fe2000bf26310 */
[----:B------:R-:W-:Y:S01]  /*f720*/  FFMA.FTZ R13, R20, R26, R11 ;  /* 0x0000001a140d7223 */ /* 0x000fe2000001000b */
[----:B------:R-:W-:-:S05]  /*f730*/  FFMA.FTZ R25, R9, R17, -R22 ;  /* 0x0000001109197223 */ /* 0x000fca0000010816 */
[----:B------:R-:W-:Y:S06]  /*f740*/  @P0 BRA `(.L_x_1364) ;  /* 0x00000000002c0947 */ /* 0x000fec0003800000 */
        /* <DEDUP_REMOVED lines=9> */
[----:B------:R-:W-:-:S05]  /*f7e0*/  LEA.HI.X R23, R16, UR7, R15, 0x2, P0 ;  /* 0x0000000710177c11 */ /* 0x000fca00080f140f */
[----:B------:R0:W-:Y:S04]  /*f7f0*/  STG.E.64 desc[UR10][R22.64], R24 ;  /* 0x0000001816007986 */ /* 0x0001e8000c101b0a */
.L_x_1364:
[----:B------:R-:W-:Y:S05]  /*f800*/  BSYNC.RECONVERGENT B0 ;  /* 0x0000000000007941 */ /* 0x000fea0003800200 */
.L_x_1363:
[----:B------:R-:W-:Y:S05]  /*f810*/  @!P2 BRA `(.L_x_1365) ;  /* 0x000000000048a947 */ /* 0x000fea0003800000 */
        /* <DEDUP_REMOVED lines=18> */
.L_x_1365:
        /* <DEDUP_REMOVED lines=8> */
[C---:B------:R-:W-:Y:S02]  /*f9c0*/  IMAD R15, R10.reuse, UR21, R15 ;  /* 0x000000150a0f7c24 */ /* 0x040fe4000f8e020f */
[----:B------:R-:W-:Y:S01]  /*f9d0*/  FMUL.FTZ R19, R19, UR16 ;  /* 0x0000001013137c20 */ /* 0x000fe20008410000 */
[----:B------:R-:W-:-:S05]  /*f9e0*/  IMAD.WIDE.U32 R12, R10, UR20, R12 ;  /* 0x000000140a0c7c25 */ /* 0x000fca000f8e000c */
[----:B------:R-:W-:Y:S02]  /*f9f0*/  IADD3 R13, PT, PT, R13, R15, RZ ;  /* 0x0000000f0d0d7210 */ /* 0x000fe40007ffe0ff */
[----:B------:R-:W-:-:S04]  /*fa00*/  LEA R14, P0, R12, UR6, 0x2 ;  /* 0x000000060c0e7c11 */ /* 0x000fc8000f8010ff */
[----:B------:R-:W-:-:S05]  /*fa10*/  LEA.HI.X R15, R12, UR7, R13, 0x2, P0 ;  /* 0x000000070c0f7c11 */ /* 0x000fca00080f140d */
[----:B------:R1:W-:Y:S04]  /*fa20*/  STG.E.64 desc[UR10][R14.64], R18 ;  /* 0x000000120e007986 */ /* 0x0003e8000c101b0a */
.L_x_1367:
[----:B------:R-:W-:Y:S05]  /*fa30*/  BSYNC.RECONVERGENT B0 ;  /* 0x0000000000007941 */ /* 0x000fea0003800200 */
.L_x_1366:
        /* <DEDUP_REMOVED lines=10> */
.L_x_1343:
[----:B------:R-:W2:Y:S01]  /*fae0*/  S2R R9, SR_TID.X ;  /* 0x0000000000097919 */ /* 0x000ea20000002100 */
[----:B------:R-:W3:Y:S01]  /*faf0*/  LDC R4, c[0x0][0x370] ;  /* 0x0000dc00ff047b82 */ /* 0x000ee20000000800 */
[----:B------:R-:W-:Y:S07]  /*fb00*/  BSSY.RECONVERGENT B0, `(.L_x_1370) ;  /* 0x000000e000007945 */ /* 0x000fee0003800200 */
[----:B------:R-:W4:Y:S08]  /*fb10*/  LDC R7, c[0x0][0x374] ;  /* 0x0000dd00ff077b82 */ /* 0x000f300000000800 */
[----:B------:R-:W5:Y:S01]  /*fb20*/  LDC.64 R2, c[0x0][0x3c8] ;  /* 0x0000f200ff027b82 */ /* 0x000f620000000a00 */
[----:B---3--:R-:W-:-:S02]  /*fb30*/  ISETP.NE.AND P0, PT, R4, 0x1, PT ;  /* 0x000000010400780c */ /* 0x008fc40003f05270 */
[----:B--2---:R-:W-:Y:S02]  /*fb40*/  ISETP.NE.AND P1, PT, R9, RZ, PT ;  /* 0x000000ff0900720c */ /* 0x004fe40003f25270 */
[----:B----4-:R-:W-:-:S04]  /*fb50*/  SHF.L.U32 R0, R7, 0x1, RZ ;  /* 0x0000000107007819 */ /* 0x010fc800000006ff */
[----:B------:R-:W-:-:S05]  /*fb60*/  SEL R5, R0, RZ, P0 ;  /* 0x000000ff00057207 */ /* 0x000fca0000000000 */
[----:B-----5:R-:W-:Y:S02]  /*fb70*/  IMAD.WIDE.U32 R2, R5, 0x4, R2 ;  /* 0x0000000405027825 */ /* 0x020fe400078e0002 */
[----:B------:R-:W-:Y:S05]  /*fb80*/  @P1 BRA `(.L_x_1371) ;  /* 0x0000000000141947 */ /* 0x000fea0003800000 */
[----:B------:R-:W-:Y:S01]  /*fb90*/  HFMA2 R5, -RZ, RZ, 0, 5.9604644775390625e-08 ;  /* 0x00000001ff057431 */ /* 0x000fe200000001ff */
[----:B------:R-:W-:Y:S06]  /*fba0*/  MEMBAR.ALL.GPU ;  /* 0x0000000000007992 */ /* 0x000fec000000a000 */
[----:B------:R-:W-:-:S00]  /*fbb0*/  ERRBAR ;  /* 0x00000000000079ab */ /* 0x000fc00000000000 */
[----:B------:R-:W-:Y:S06]  /*fbc0*/  CGAERRBAR ;  /* 0x00000000000075ab */ /* 0x000fec0000000000 */
[----:B------:R2:W-:Y:S02]  /*fbd0*/  REDG.E.ADD.S32.STRONG.GPU desc[UR10][R2.64], R5 ;  /* 0x000000050200798e */ /* 0x0005e4000c12e30a */
.L_x_1371:
[----:B------:R-:W-:Y:S05]  /*fbe0*/  BSYNC.RECONVERGENT B0 ;  /* 0x0000000000007941 */ /* 0x000fea0003800200 */
.L_x_1370:
[----:B------:R-:W3:Y:S01]  /*fbf0*/  S2UR UR5, SR_CTAID.Y ;  /* 0x00000000000579c3 */ /* 0x000ee20000002600 */
[----:B--2---:R-:W-:Y:S02]  /*fc00*/  IADD3 R5, PT, PT, R7, -0x1, RZ ;  /* 0xffffffff07057810 */ /* 0x004fe40007ffe0ff */
[----:B------:R-:W-:-:S05]  /*fc10*/  IADD3 R0, PT, PT, R4, -0x1, RZ ;  /* 0xffffffff04007810 */ /* 0x000fca0007ffe0ff */
[----:B------:R-:W2:Y:S01]  /*fc20*/  S2UR UR4, SR_CTAID.X ;  /* 0x00000000000479c3 */ /* 0x000ea20000002500 */
[----:B---3--:R-:W-:-:S04]  /*fc30*/  ISETP.NE.AND P0, PT, R5, UR5, PT ;  /* 0x0000000505007c0c */ /* 0x008fc8000bf05270 */
[----:B--2---:R-:W-:-:S13]  /*fc40*/  ISETP.NE.OR P0, PT, R0, UR4, P0 ;  /* 0x0000000400007c0c */ /* 0x004fda0008705670 */
[----:B------:R-:W-:Y:S05]  /*fc50*/  @P0 EXIT ;  /* 0x000000000000094d */ /* 0x000fea0003800000 */
[----:B------:R-:W-:Y:S05]  /*fc60*/  @P1 BRA `(.L_x_1372) ;  /* 0x0000000000201947 */ /* 0x000fea0003800000 */
[----:B------:R-:W-:-:S05]  /*fc70*/  IMAD R0, R4, R7, RZ ;  /* 0x0000000704007224 */ /* 0x000fca00078e02ff */
[----:B------:R-:W-:-:S13]  /*fc80*/  ISETP.NE.AND P0, PT, R0, -0x1, PT ;  /* 0xffffffff0000780c */ /* 0x000fda0003f05270 */
[----:B------:R-:W-:Y:S05]  /*fc90*/  @!P0 BRA `(.L_x_1372) ;  /* 0x0000000000148947 */ /* 0x000fea0003800000 */
.L_x_1373:
[----:B------:R-:W2:Y:S04]  /*fca0*/  LDG.E.STRONG.GPU R5, desc[UR10][R2.64] ;  /* 0x0000000a02057981 */ /* 0x000ea8000c1ef900 */
[----:B--2---:R-:W-:Y:S01]  /*fcb0*/  CCTL.IVALL ;  /* 0x00000000ff00798f */ /* 0x004fe20002000000 */
[----:B------:R-:W-:Y:S05]  /*fcc0*/  YIELD ;  /* 0x0000000000007946 */ /* 0x000fea0003800000 */
[----:B------:R-:W-:-:S13]  /*fcd0*/  ISETP.NE.AND P0, PT, R5, R0, PT ;  /* 0x000000000500720c */ /* 0x000fda0003f05270 */
[----:B------:R-:W-:Y:S05]  /*fce0*/  @P0 BRA `(.L_x_1373) ;  /* 0xfffffffc00ec0947 */ /* 0x000fea000383ffff */
.L_x_1372:
[----:B------:R-:W-:Y:S05]  /*fcf0*/  WARPSYNC.ALL ;  /* 0x0000000000007948 */ /* 0x000fea0003800000 */
[----:B------:R-:W2:Y:S08]  /*fd00*/  LDC.64 R6, c[0x0][0x3f8] ;  /* 0x0000fe00ff067b82 */ /* 0x000eb00000000a00 */
[----:B------:R-:W-:Y:S01]  /*fd10*/  BAR.SYNC.DEFER_BLOCKING 0x0 ;  /* 0x0000000000007b1d */ /* 0x000fe20000010000 */
[----:B--2---:R-:W-:-:S04]  /*fd20*/  LEA.HI R0, P0, R7, R6, RZ, 0x1 ;  /* 0x0000000607007211 */ /* 0x004fc800078108ff */
        /* <DEDUP_REMOVED lines=21> */
[----:B-1----:R-:W-:-:S05]  /*fe80*/  IADD3.X R15, PT, PT, R4, -0x1, ~R5, P0, P1 ;  /* 0xffffffff040f7810 */ /* 0x002fca00007e2c05 */
        /* <DEDUP_REMOVED lines=21> */
[----:B0-----:R-:W-:-:S03]  /*ffe0*/  SHF.R.S32.HI R23, RZ, 0x1, R13 ;  /* 0x00000001ff177819 */ /* 0x001fc6000001140d */
        /* <DEDUP_REMOVED lines=27> */
.L_x_1376:
        /* <DEDUP_REMOVED lines=27> */
.L_x_1375:
[----:B------:R-:W-:Y:S05]  /*10350*/  BSYNC.RECONVERGENT B0 ;  /* 0x0000000000007941 */ /* 0x000fea0003800200 */
.L_x_1374:
        /* <DEDUP_REMOVED lines=10> */
.L_x_1377:
        /* <DEDUP_REMOVED lines=82> */
.L_x_1378:
        /* <DEDUP_REMOVED lines=14> */
.L_x_4906:


//--------------------- .text._Z35group_norm_nhwc_bwd_one_pass_kernelI11Fp32IOFp32WLi512ELi160ELi640EEv26Group_norm_nhwc_bwd_params --------------------------
	.section	.text._Z35group_norm_nhwc_bwd_one_pass_kernelI11Fp32IOFp32WLi512ELi160ELi640EEv26Group_norm_nhwc_bwd_params,"ax",@progbits
	.align	128
        .global         _Z35group_norm_nhwc_bwd_one_pass_kernelI11Fp32IOFp32WLi512ELi160ELi640EEv26Group_norm_nhwc_bwd_params
        .type           _Z35group_norm_nhwc_bwd_one_pass_kernelI11Fp32IOFp32WLi512ELi160ELi640EEv26Group_norm_nhwc_bwd_params,@function
        .size           _Z35group_norm_nhwc_bwd_one_pass_kernelI11Fp32IOFp32WLi512ELi160ELi640EEv26Group_norm_nhwc_bwd_params,(.L_x_4907 - _Z35group_norm_nhwc_bwd_one_pass_kernelI11Fp32IOFp32WLi512ELi160ELi640EEv26Group_norm_nhwc_bwd_params)
        .other          _Z35group_norm_nhwc_bwd_one_pass_kernelI11Fp32IOFp32WLi512ELi160ELi640EEv26Group_norm_nhwc_bwd_params,@"STO_CUDA_ENTRY STV_DEFAULT"
_Z35group_norm_nhwc_bwd_one_pass_kernelI11Fp32IOFp32WLi512ELi160ELi640EEv26Group_norm_nhwc_bwd_params:
.text._Z35group_norm_nhwc_bwd_one_pass_kernelI11Fp32IOFp32WLi512ELi160ELi640EEv26Group_norm_nhwc_bwd_params:
        /* <DEDUP_REMOVED lines=28> */
.L_x_1405:
        /* <DEDUP_REMOVED lines=43> */
[----:B------:R-:W-:-:S04]  /*0470*/  SHF.R.S32.HI R7, RZ, 0x1f, R6 ;  /* 0x0000001fff077819 */ /* 0x000fc80000011406 */
[----:B------:R-:W-:Y:S02]  /*0480*/  ISETP.GE.AND.EX P4, PT, R7, UR17, PT, P1 ;  /* 0x0000001107007c0c */ /* 0x000fe4000bf86310 */
[----:B------:R-:W-:-:S04]  /*0490*/  IADD3 R27, PT, PT, R0, 0x10, RZ ;  /* 0x00000010001b7810 */ /* 0x000fc80007ffe0ff */
[----:B------:R-:W-:Y:S02]  /*04a0*/  ISETP.GE.U32.AND P1, PT, R27, UR16, PT ;  /* 0x000000101b007c0c */ /* 0x000fe4000bf26070 */
[----:B------:R-:W-:-:S05]  /*04b0*/  SHF.R.S32.HI R9, RZ, 0x1f, R27 ;  /* 0x0000001fff097819 */ /* 0x000fca000001141b */
[----:B------:R-:W0:Y:S01]  /*04c0*/  @!P4 LDC.64 R10, c[0x0][0x3f8] ;  /* 0x0000fe00ff0acb82 */ /* 0x000e220000000a00 */
[----:B------:R-:W-:Y:S02]  /*04d0*/  ISETP.GE.AND.EX P3, PT, R9, UR17, PT, P1 ;  /* 0x0000001109007c0c */ /* 0x000fe4000bf66310 */
[----:B------:R-:W-:Y:S02]  /*04e0*/  LOP3.LUT R22, R22, 0xfeffffff, RZ, 0xc0, !PT ;  /* 0xfeffffff16167812 */ /* 0x000fe400078ec0ff */
[----:B------:R-:W-:Y:S02]  /*04f0*/  IADD3 R33, PT, PT, R0, 0x18, RZ ;  /* 0x0000001800217810 */ /* 0x000fe40007ffe0ff */
[----:B------:R-:W-:Y:S01]  /*0500*/  @P4 LOP3.LUT R22, R22, 0x1000000, RZ, 0xfc, !PT ;  /* 0x0100000016164812 */ /* 0x000fe200078efcff */
[----:B------:R-:W1:Y:S01]  /*0510*/  @!P4 LDC.64 R20, c[0x0][0x398] ;  /* 0x0000e600ff14cb82 */ /* 0x000e620000000a00 */
[----:B------:R-:W-:Y:S02]  /*0520*/  ISETP.GE.U32.AND P1, PT, R33, UR16, PT ;  /* 0x0000001021007c0c */ /* 0x000fe4000bf26070 */
[----:B------:R-:W-:-:S02]  /*0530*/  SHF.R.S32.HI R31, RZ, 0x1f, R33 ;  /* 0x0000001fff1f7819 */ /* 0x000fc40000011421 */
[----:B------:R-:W-:Y:S02]  /*0540*/  LOP3.LUT R22, R22, 0xff7fffff, RZ, 0xc0, !PT ;  /* 0xff7fffff16167812 */ /* 0x000fe400078ec0ff */
[----:B------:R-:W-:Y:S01]  /*0550*/  ISETP.GE.AND.EX P6, PT, R31, UR17, PT, P1 ;  /* 0x000000111f007c0c */ /* 0x000fe2000bfc6310 */
[----:B------:R-:W4:Y:S01]  /*0560*/  @!P3 LDC.64 R24, c[0x0][0x3f8] ;  /* 0x0000fe00ff18bb82 */ /* 0x000f220000000a00 */
[----:B------:R-:W-:Y:S02]  /*0570*/  IADD3 R41, PT, PT, R0, 0x20, RZ ;  /* 0x0000002000297810 */ /* 0x000fe40007ffe0ff */
[----:B------:R-:W-:Y:S02]  /*0580*/  @P3 LOP3.LUT R22, R22, 0x800000, RZ, 0xfc, !PT ;  /* 0x0080000016163812 */ /* 0x000fe400078efcff */
[----:B------:R-:W-:Y:S01]  /*0590*/  ISETP.GE.U32.AND P1, PT, R41, UR16, PT ;  /* 0x0000001029007c0c */ /* 0x000fe2000bf26070 */
[----:B0-----:R-:W-:-:S04]  /*05a0*/  @!P4 IMAD R7, R7, R10, RZ ;  /* 0x0000000a0707c224 */ /* 0x001fc800078e02ff */
[----:B------:R-:W-:Y:S02]  /*05b0*/  @!P4 IMAD R37, R6, R11, R7 ;  /* 0x0000000b0625c224 */ /* 0x000fe400078e0207 */
[----:B------:R-:W0:Y:S01]  /*05c0*/  @!P6 LDC.64 R34, c[0x0][0x3f8] ;  /* 0x0000fe00ff22eb82 */ /* 0x000e220000000a00 */
        /* <DEDUP_REMOVED lines=15> */
[----:B0-----:R-:W-:Y:S01]  /*06c0*/  @!P6 IMAD R30, R31, R34, RZ ;  /* 0x000000221f1ee224 */ /* 0x001fe200078e02ff */
[----:B------:R-:W-:Y:S01]  /*06d0*/  LOP3.LUT R23, R23, 0x7fffffff, RZ, 0xc0, !PT ;  /* 0x7fffffff17177812 */ /* 0x000fe200078ec0ff */
[C---:B------:R-:W-:Y:S01]  /*06e0*/  @!P0 IMAD R19, R0.reuse, R19, R4 ;  /* 0x0000001300138224 */ /* 0x040fe200078e0204 */
[----:B------:R-:W-:Y:S01]  /*06f0*/  @!P0 MOV R4, R2 ;  /* 0x0000000200048202 */ /* 0x000fe20000000f00 */
[----:B------:R-:W-:Y:S01]  /*0700*/  STL [R1+0x970], R0 ;  /* 0x0009700001007387 */ /* 0x000fe20000100800 */
[----:B------:R-:W0:Y:S03]  /*0710*/  LDCU.64 UR6, c[0x0][0x3b8] ;  /* 0x00007700ff0677ac */ /* 0x000e260008000a00 */
[----:B------:R-:W-:-:S05]  /*0720*/  @!P0 IMAD.WIDE.U32 R12, R0, R18, R4 ;  /* 0x00000012000c8225 */ /* 0x000fca00078e0004 */
[----:B------:R-:W-:Y:S02]  /*0730*/  @!P0 IADD3 R19, PT, PT, R13, R19, RZ ;  /* 0x000000130d138210 */ /* 0x000fe40007ffe0ff */
[C---:B------:R-:W-:Y:S02]  /*0740*/  @!P0 SHF.L.U32 R13, R12.reuse, 0x2, RZ ;  /* 0x000000020c0d8819 */ /* 0x040fe400000006ff */
[----:B------:R-:W-:Y:S02]  /*0750*/  @!P0 SHF.L.U64.HI R12, R12, 0x2, R19 ;  /* 0x000000020c0c8819 */ /* 0x000fe40000010213 */
[----:B------:R-:W0:Y:S01]  /*0760*/  @!P4 LDC.64 R18, c[0x0][0x3a0] ;  /* 0x0000e800ff12cb82 */ /* 0x000e220000000a00 */
[C---:B---3--:R-:W-:Y:S02]  /*0770*/  @!P0 IADD3 R16, P3, PT, R13.reuse, R16, RZ ;  /* 0x000000100d108210 */ /* 0x048fe40007f7e0ff */
[----:B-1----:R-:W-:Y:S02]  /*0780*/  @!P0 IADD3 R14, P2, PT, R13, R14, RZ ;  /* 0x0000000e0d0e8210 */ /* 0x002fe40007f5e0ff */
[----:B------:R-:W-:-:S02]  /*0790*/  SHF.R.S32.HI R13, RZ, 0x1f, R41 ;  /* 0x0000001fff0d7819 */ /* 0x000fc40000011429 */
[----:B------:R-:W-:Y:S02]  /*07a0*/  @!P0 IADD3.X R17, PT, PT, R12, R17, RZ, P3, !PT ;  /* 0x000000110c118210 */ /* 0x000fe40001ffe4ff */
[C---:B------:R-:W-:Y:S02]  /*07b0*/  LOP3.LUT P3, RZ, R22.reuse, 0x800000, RZ, 0xc0, !PT ;  /* 0x0080000016ff7812 */ /* 0x040fe4000786c0ff */
[----:B------:R-:W-:Y:S02]  /*07c0*/  ISETP.GE.AND.EX P5, PT, R13, UR17, PT, P1 ;  /* 0x000000110d007c0c */ /* 0x000fe4000bfa6310 */
[----:B------:R-:W-:Y:S02]  /*07d0*/  LOP3.LUT R22, R22, 0xffbfffff, RZ, 0xc0, !PT ;  /* 0xffbfffff16167812 */ /* 0x000fe400078ec0ff */
[----:B------:R-:W-:Y:S02]  /*07e0*/  @!P4 MOV R28, R2 ;  /* 0x00000002001cc202 */ /* 0x000fe40000000f00 */
[----:B------:R-:W-:-:S02]  /*07f0*/  @!P4 MOV R29, R5 ;  /* 0x00000005001dc202 */ /* 0x000fc40000000f00 */
[----:B------:R-:W-:Y:S02]  /*0800*/  @P6 LOP3.LUT R22, R22, 0x400000, RZ, 0xfc, !PT ;  /* 0x0040000016166812 */ /* 0x000fe400078efcff */
[----:B------:R-:W-:Y:S01]  /*0810*/  @!P0 IADD3.X R15, PT, PT, R12, R15, RZ, P2, !PT ;  /* 0x0000000f0c0f8210 */ /* 0x000fe200017fe4ff */
[----:B------:R-:W-:Y:S01]  /*0820*/  @!P4 IMAD.WIDE.U32 R10, R6, R10, R28 ;  /* 0x0000000a060ac225 */ /* 0x000fe200078e001c */
[----:B------:R-:W-:Y:S01]  /*0830*/  IADD3 R12, PT, PT, R0, 0x28, RZ ;  /* 0x00000028000c7810 */ /* 0x000fe20007ffe0ff */
[----:B------:R-:W1:Y:S01]  /*0840*/  @!P3 LDC.64 R6, c[0x0][0x3a0] ;  /* 0x0000e800ff06bb82 */ /* 0x000e620000000a00 */
[----:B------:R-:W-:Y:S02]  /*0850*/  LOP3.LUT R22, R22, 0xffdfffff, RZ, 0xc0, !PT ;  /* 0xffdfffff16167812 */ /* 0x000fe400078ec0ff */
[----:B------:R-:W-:Y:S02]  /*0860*/  @!P4 IADD3 R11, PT, PT, R11, R37, RZ ;  /* 0x000000250b0bc210 */ /* 0x000fe40007ffe0ff */
[----:B------:R-:W-:-:S02]  /*0870*/  @!P4 SHF.L.U32 R29, R10, 0x2, RZ ;  /* 0x000000020a1dc819 */ /* 0x000fc400000006ff */
[----:B------:R-:W-:Y:S02]  /*0880*/  ISETP.GE.U32.AND P2, PT, R12, UR16, PT ;  /* 0x000000100c007c0c */ /* 0x000fe4000bf46070 */
[----:B------:R-:W-:Y:S02]  /*0890*/  SHF.R.S32.HI R39, RZ, 0x1f, R12 ;  /* 0x0000001fff277819 */ /* 0x000fe4000001140c */
[----:B------:R-:W-:Y:S01]  /*08a0*/  @P5 LOP3.LUT R22, R22, 0x200000, RZ, 0xfc, !PT ;  /* 0x0020000016165812 */ /* 0x000fe200078efcff */
[----:B----4-:R-:W-:Y:S01]  /*08b0*/  @!P3 IMAD R26, R9, R24, RZ ;  /* 0x00000018091ab224 */ /* 0x010fe200078e02ff */
[----:B------:R-:W-:Y:S01]  /*08c0*/  @!P4 SHF.L.U64.HI R28, R10, 0x2, R11 ;  /* 0x000000020a1cc819 */ /* 0x000fe2000001020b */
[----:B--2---:R-:W2:Y:S01]  /*08d0*/  @!P3 LDC.64 R8, c[0x0][0x398] ;  /* 0x0000e600ff08bb82 */ /* 0x004ea20000000a00 */
[----:B0-----:R-:W-:Y:S02]  /*08e0*/  @!P4 IADD3 R18, P1, PT, R29, R18, RZ ;  /* 0x000000121d12c210 */ /* 0x001fe40007f3e0ff */
[----:B------:R-:W-:-:S02]  /*08f0*/  ISETP.GE.AND.EX P4, PT, R39, UR17, PT, P2 ;  /* 0x0000001127007c0c */ /* 0x000fc4000bf86320 */
[----:B------:R-:W-:Y:S02]  /*0900*/  LOP3.LUT P2, RZ, R22, 0x1000000, RZ, 0xc0, !PT ;  /* 0x0100000016ff7812 */ /* 0x000fe4000784c0ff */
[----:B------:R-:W-:Y:S02]  /*0910*/  @!P3 MOV R10, R2 ;  /* 0x00000002000ab202 */ /* 0x000fe40000000f00 */
[----:B------:R-:W-:Y:S01]  /*0920*/  @!P3 MOV R11, R5 ;  /* 0x00000005000bb202 */ /* 0x000fe20000000f00 */
[C---:B------:R-:W-:Y:S02]  /*0930*/  @!P3 IMAD R37, R27.reuse, R25, R26 ;  /* 0x000000191b25b224 */ /* 0x040fe400078e021a */
[----:B------:R-:W-:Y:S02]  /*0940*/  @!P3 IMAD.WIDE.U32 R24, R27, R24, R10 ;  /* 0x000000181b18b225 */ /* 0x000fe400078e000a */
[----:B------:R-:W0:Y:S04]  /*0950*/  @!P5 LDC.64 R26, c[0x0][0x3f8] ;  /* 0x0000fe00ff1adb82 */ /* 0x000e280000000a00 */
[----:B------:R-:W-:-:S02]  /*0960*/  @!P2 IADD3.X R19, PT, PT, R28, R19, RZ, P1, !PT ;  /* 0x000000131c13a210 */ /* 0x000fc40000ffe4ff */
[----:B------:R-:W-:Y:S02]  /*0970*/  @!P2 IADD3 R20, P1, PT, R29, R20, RZ ;  /* 0x000000141d14a210 */ /* 0x000fe40007f3e0ff */
[----:B------:R-:W-:Y:S02]  /*0980*/  @!P3 IADD3 R25, PT, PT, R25, R37, RZ ;  /* 0x000000251919b210 */ /* 0x000fe40007ffe0ff */
[----:B------:R-:W-:Y:S01]  /*0990*/  @!P3 SHF.L.U32 R37, R24, 0x2, RZ ;  /* 0x000000021825b819 */ /* 0x000fe200000006ff */
[----:B------:R-:W3:Y:S01]  /*09a0*/  @!P6 LDC.64 R10, c[0x0][0x3a0] ;  /* 0x0000e800ff0aeb82 */ /* 0x000ee20000000a00 */
[----:B------:R-:W-:Y:S02]  /*09b0*/  @!P2 IADD3.X R21, PT, PT, R28, R21, RZ, P1, !PT ;  /* 0x000000151c15a210 */ /* 0x000fe40000ffe4ff */
[----:B------:R-:W-:Y:S02]  /*09c0*/  @!P3 SHF.L.U64.HI R32, R24, 0x2, R25 ;  /* 0x000000021820b819 */ /* 0x000fe40000010219 */
[----:B-1----:R-:W-:-:S03]  /*09d0*/  @!P3 IADD3 R6, P1, PT, R37, R6, RZ ;  /* 0x000000062506b210 */ /* 0x002fc60007f3e0ff */
[----:B------:R-:W1:Y:S01]  /*09e0*/  @!P6 LDC.64 R28, c[0x0][0x398] ;  /* 0x0000e600ff1ceb82 */ /* 0x000e620000000a00 */
[----:B------:R-:W-:Y:S02]  /*09f0*/  @!P3 IADD3.X R7, PT, PT, R32, R7, RZ, P1, !PT ;  /* 0x000000072007b210 */ /* 0x000fe40000ffe4ff */
[----:B--2---:R-:W-:Y:S01]  /*0a00*/  @!P3 IADD3 R8, P1, PT, R37, R8, RZ ;  /* 0x000000082508b210 */ /* 0x004fe20007f3e0ff */
[C---:B------:R-:W-:Y:S01]  /*0a10*/  @!P6 IMAD R37, R33.reuse, R35, R30 ;  /* 0x000000232125e224 */ /* 0x040fe200078e021e */
[----:B------:R-:W-:Y:S02]  /*0a20*/  @!P6 MOV R30, R2 ;  /* 0x00000002001ee202 */ /* 0x000fe40000000f00 */
[----:B------:R-:W-:Y:S01]  /*0a30*/  @!P6 MOV R31, R5 ;  /* 0x00000005001fe202 */ /* 0x000fe20000000f00 */
[----:B------:R-:W2:Y:S02]  /*0a40*/  @!P4 LDC.64 R24, c[0x0][0x3f8] ;  /* 0x0000fe00ff18cb82 */ /* 0x000ea40000000a00 */
[----:B------:R-:W-:-:S06]  /*0a50*/  @!P6 IMAD.WIDE.U32 R34, R33, R34, R30 ;  /* 0x000000222122e225 */ /* 0x000fcc00078e001e */
[----:B------:R-:W4:Y:S01]  /*0a60*/  @!P5 LDC.64 R30, c[0x0][0x3a0] ;  /* 0x0000e800ff1edb82 */ /* 0x000f220000000a00 */
[----:B------:R-:W-:Y:S01]  /*0a70*/  @!P3 IADD3.X R9, PT, PT, R32, R9, RZ, P1, !PT ;  /* 0x000000092009b210 */ /* 0x000fe20000ffe4ff */
[----:B0-----:R-:W-:Y:S01]  /*0a80*/  @!P5 IMAD R38, R13, R26, RZ ;  /* 0x0000001a0d26d224 */ /* 0x001fe200078e02ff */
[----:B------:R-:W-:Y:S02]  /*0a90*/  @!P6 IADD3 R35, PT, PT, R35, R37, RZ ;  /* 0x000000252323e210 */ /* 0x000fe40007ffe0ff */
[C---:B------:R-:W-:Y:S02]  /*0aa0*/  @!P6 SHF.L.U32 R40, R34.reuse, 0x2, RZ ;  /* 0x000000022228e819 */ /* 0x040fe400000006ff */
[----:B------:R-:W-:Y:S01]  /*0ab0*/  @!P5 MOV R36, R2 ;  /* 0x000000020024d202 */ /* 0x000fe20000000f00 */
[----:B------:R-:W0:Y:S01]  /*0ac0*/  @!P5 LDC.64 R32, c[0x0][0x398] ;  /* 0x0000e600ff20db82 */ /* 0x000e220000000a00 */
[----:B------:R-:W-:Y:S01]  /*0ad0*/  @!P5 MOV R37, R5 ;  /* 0x000000050025d202 */ /* 0x000fe20000000f00 */
[----:B------:R-:W-:Y:S01]  /*0ae0*/  @!P5 IMAD R38, R41, R27, R38 ;  /* 0x0000001b2926d224 */ /* 0x000fe200078e0226 */
[----:B------:R-:W-:-:S02]  /*0af0*/  @!P6 SHF.L.U64.HI R13, R34, 0x2, R35 ;  /* 0x00000002220de819 */ /* 0x000fc40000010223 */
[C---:B---3--:R-:W-:Y:S01]  /*0b00*/  @!P6 IADD3 R10, P1, PT, R40.reuse, R10, RZ ;  /* 0x0000000a280ae210 */ /* 0x048fe20007f3e0ff */
[----:B------:R-:W-:Y:S02]  /*0b10*/  @!P5 IMAD.WIDE.U32 R26, R41, R26, R36 ;  /* 0x0000001a291ad225 */ /* 0x000fe400078e0024 */
[----:B------:R-:W3:Y:S01]  /*0b20*/  @!P4 LDC.64 R34, c[0x0][0x3a0] ;  /* 0x0000e800ff22cb82 */ /* 0x000ee20000000a00 */
        /* <DEDUP_REMOVED lines=64> */
[----:B0-----:R-:W-:-:S04]  /*0f30*/  @!P2 IADD3 R42, P1, PT, R39, R12, RZ ;  /* 0x0000000c272aa210 */ /* 0x001fc80007f3e0ff */
[----:B------:R-:W-:-:S05]  /*0f40*/  @!P2 IADD3.X R43, PT, PT, R38, R13, RZ, P1, !PT ;  /* 0x0000000d262ba210 */ /* 0x000fca0000ffe4ff */
[----:B------:R0:W-:Y:S01]  /*0f50*/  @!P2 STL.64 [R1+0x510], R42 ;  /* 0x0005102a0100a387 */ /* 0x0001e20000100a00 */
[----:B------:R-:W-:Y:S02]  /*0f60*/  @P2 LOP3.LUT R22, R22, 0x40000, RZ, 0xfc, !PT ;  /* 0x0004000016162812 */ /* 0x000fe400078efcff */
[----:B0-----:R-:W-:-:S04]  /*0f70*/  IADD3 R42, PT, PT, R0, 0x40, RZ ;  /* 0x00000040002a7810 */ /* 0x001fc80007ffe0ff */
        /* <DEDUP_REMOVED lines=16> */
[----:B------:R-:W-:Y:S02]  /*1080*/  @!P2 IADD3.X R7, PT, PT, R40, R39, RZ, P1, !PT ;  /* 0x000000272807a210 */ /* 0x000fe40000ffe4ff */
[----:B------:R-:W-:-:S03]  /*1090*/  IADD3 R42, PT, PT, R0, 0x48, RZ ;  /* 0x00000048002a7810 */ /* 0x000fc60007ffe0ff */
[----:B------:R0:W-:Y:S01]  /*10a0*/  @!P2 STL.64 [R1+0x6f0], R6 ;  /* 0x0006f0060100a387 */ /* 0x0001e20000100a00 */
[----:B------:R-:W-:Y:S02]  /*10b0*/  LOP3.LUT R22, R22, 0xfffdffff, RZ, 0xc0, !PT ;  /* 0xfffdffff16167812 */ /* 0x000fe400078ec0ff */
[----:B0-----:R-:W-:-:S04]  /*10c0*/  @!P2 IADD3 R6, P1, PT, R41, R12, RZ ;  /* 0x0000000c2906a210 */ /* 0x001fc80007f3e0ff */
[----:B------:R-:W-:Y:S02]  /*10d0*/  @!P2 IADD3.X R7, PT, PT, R40, R13, RZ, P1, !PT ;  /* 0x0000000d2807a210 */ /* 0x000fe40000ffe4ff */
[----:B------:R-:W-:Y:S02]  /*10e0*/  SHF.R.S32.HI R40, RZ, 0x1f, R42 ;  /* 0x0000001fff287819 */ /* 0x000fe4000001142a */
[----:B------:R-:W-:Y:S01]  /*10f0*/  ISETP.GE.U32.AND P1, PT, R42, UR16, PT ;  /* 0x000000102a007c0c */ /* 0x000fe2000bf26070 */
[----:B------:R0:W-:Y:S01]  /*1100*/  @!P2 STL.64 [R1+0x530], R6 ;  /* 0x000530060100a387 */ /* 0x0001e20000100a00 */
[----:B------:R-:W-:Y:S02]  /*1110*/  @P2 LOP3.LUT R22, R22, 0x20000, RZ, 0xfc, !PT ;  /* 0x0002000016162812 */ /* 0x000fe400078efcff */
        /* <DEDUP_REMOVED lines=275> */
[----:B------:R-:W-:Y:S03]  /*2250*/  @!P2 STL.64 [R1+0x7f8], R6 ;  /* 0x0007f8060100a387 */ /* 0x000fe60000100a00 */
        /* <DEDUP_REMOVED lines=12> */
[----:B------:R1:W-:Y:S01]  /*2320*/  STL.64 [R1+0xa68], R36 ;  /* 0x000a682401007387 */ /* 0x0003e20000100a00 */
[----:B------:R-:W-:Y:S02]  /*2330*/  IADD3 R42, PT, PT, R0, 0xb0, RZ ;  /* 0x000000b0002a7810 */ /* 0x000fe40007ffe0ff */
[----:B-1----:R-:W-:-:S04]  /*2340*/  @!P2 IADD3 R36, P1, PT, R41, R38, RZ ;  /* 0x000000262924a210 */ /* 0x002fc80007f3e0ff */
[----:B------:R-:W-:Y:S02]  /*2350*/  @!P2 IADD3.X R37, PT, PT, R40, R39, RZ, P1, !PT ;  /* 0x000000272825a210 */ /* 0x000fe40000ffe4ff */
        /* <DEDUP_REMOVED lines=433> */
[----:B------:R1:W-:Y:S01]  /*3e70*/  STL [R1+0xa54], R24 ;  /* 0x000a541801007387 */ /* 0x0003e20000100800 */
[----:B------:R-:W-:Y:S02]  /*3e80*/  IADD3 R42, PT, PT, R0, 0x148, RZ ;  /* 0x00000148002a7810 */ /* 0x000fe40007ffe0ff */
[----:B------:R-:W-:Y:S01]  /*3e90*/  @!P2 IADD3.X R7, PT, PT, R40, R39, RZ, P1, !PT ;  /* 0x000000272807a210 */ /* 0x000fe20000ffe4ff */
[----:B------:R0:W-:Y:S01]  /*3ea0*/  STL [R1+0xa50], R25 ;  /* 0x000a501901007387 */ /* 0x0001e20000100800 */
[----:B------:R-:W-:-:S03]  /*3eb0*/  LOP3.LUT R23, R23, 0xfffdffff, RZ, 0xc0, !PT ;  /* 0xfffdffff17177812 */ /* 0x000fc600078ec0ff */
[----:B------:R-:W-:Y:S01]  /*3ec0*/  @!P2 STL.64 [R1+0x6a8], R6 ;  /* 0x0006a8060100a387 */ /* 0x000fe20000100a00 */
[----:B------:R-:W-:Y:S02]  /*3ed0*/  @P2 LOP3.LUT R23, R23, 0x20000, RZ, 0xfc, !PT ;  /* 0x0002000017172812 */ /* 0x000fe400078efcff */
[----:B-1----:R-:W-:-:S04]  /*3ee0*/  @!P2 IADD3 R24, P1, PT, R41, R12, RZ ;  /* 0x0000000c2918a210 */ /* 0x002fc80007f3e0ff */
[----:B0-----:R-:W-:Y:S02]  /*3ef0*/  @!P2 IADD3.X R25, PT, PT, R40, R13, RZ, P1, !PT ;  /* 0x0000000d2819a210 */ /* 0x001fe40000ffe4ff */
        /* <DEDUP_REMOVED lines=15> */
[----:B------:R-:W-:-:S03]  /*3ff0*/  IADD3 R42, PT, PT, R0, 0x150, RZ ;  /* 0x00000150002a7810 */ /* 0x000fc60007ffe0ff */
[----:B------:R0:W-:Y:S01]  /*4000*/  STL.64 [R1+0xa90], R18 ;  /* 0x000a901201007387 */ /* 0x0001e20000100a00 */
[----:B-1----:R-:W-:-:S04]  /*4010*/  @!P2 IADD3 R44, P1, PT, R41, R38, RZ ;  /* 0x00000026292ca210 */ /* 0x002fc80007f3e0ff */
[----:B------:R-:W-:Y:S02]  /*4020*/  @!P2 IADD3.X R45, PT, PT, R40, R39, RZ, P1, !PT ;  /* 0x00000027282da210 */ /* 0x000fe40000ffe4ff */
[----:B------:R-:W-:Y:S02]  /*4030*/  LOP3.LUT R23, R23, 0xfffeffff, RZ, 0xc0, !PT ;  /* 0xfffeffff17177812 */ /* 0x000fe400078ec0ff */
[----:B0-----:R-:W-:-:S04]  /*4040*/  @!P2 IADD3 R18, P1, PT, R41, R12, RZ ;  /* 0x0000000c2912a210 */ /* 0x001fc80007f3e0ff */
[----:B------:R-:W-:Y:S02]  /*4050*/  @!P2 IADD3.X R19, PT, PT, R40, R13, RZ, P1, !PT ;  /* 0x0000000d2813a210 */ /* 0x000fe40000ffe4ff */
[----:B------:R-:W-:Y:S02]  /*4060*/  SHF.R.S32.HI R40, RZ, 0x1f, R42 ;  /* 0x0000001fff287819 */ /* 0x000fe4000001142a */
[----:B------:R-:W-:Y:S02]  /*4070*/  ISETP.GE.U32.AND P1, PT, R42, UR16, PT ;  /* 0x000000102a007c0c */ /* 0x000fe4000bf26070 */
[----:B------:R-:W-:Y:S02]  /*4080*/  @P2 LOP3.LUT R23, R23, 0x10000, RZ, 0xfc, !PT ;  /* 0x0001000017172812 */ /* 0x000fe400078efcff */
        /* <DEDUP_REMOVED lines=267> */
[----:B------:R0:W-:Y:S01]  /*5140*/  STL [R1+0xa84], R30 ;  /* 0x000a841e01007387 */ /* 0x0001e20000100800 */
[----:B------:R-:W-:Y:S02]  /*5150*/  IADD3 R43, PT, PT, R0, 0x1b0, RZ ;  /* 0x000001b0002b7810 */ /* 0x000fe40007ffe0ff */
[----:B------:R-:W-:Y:S01]  /*5160*/  LOP3.LUT R23, R23, 0xffffffef, RZ, 0xc0, !PT ;  /* 0xffffffef17177812 */ /* 0x000fe200078ec0ff */
[----:B------:R1:W-:Y:S01]  /*5170*/  STL [R1+0xa80], R31 ;  /* 0x000a801f01007387 */ /* 0x0003e20000100800 */
[----:B------:R-:W-:Y:S02]  /*5180*/  SHF.R.S32.HI R40, RZ, 0x1f, R43 ;  /* 0x0000001fff287819 */ /* 0x000fe4000001142b */
[----:B------:R-:W-:Y:S01]  /*5190*/  @P2 LOP3.LUT R23, R23, 0x10, RZ, 0xfc, !PT ;  /* 0x0000001017172812 */ /* 0x000fe200078efcff */
[----:B------:R-:W-:Y:S01]  /*51a0*/  @!P2 STL.64 [R1+0x548], R6 ;  /* 0x000548060100a387 */ /* 0x000fe20000100a00 */
[----:B0-----:R-:W-:-:S04]  /*51b0*/  @!P2 IADD3 R30, P1, PT, R39, R12, RZ ;  /* 0x0000000c271ea210 */ /* 0x001fc80007f3e0ff */
[----:B-1----:R-:W-:Y:S02]  /*51c0*/  @!P2 IADD3.X R31, PT, PT, R38, R13, RZ, P1, !PT ;  /* 0x0000000d261fa210 */ /* 0x002fe40000ffe4ff */
        /* <DEDUP_REMOVED lines=55> */
[----:B------:R1:W-:Y:S04]  /*5540*/  STL [R1+0xa70], R34 ;  /* 0x000a702201007387 */ /* 0x0003e80000100800 */
[----:B------:R-:W-:Y:S02]  /*5550*/  @!P2 IADD3 R42, PT, PT, R39, R42, RZ ;  /* 0x0000002a272aa210 */ /* 0x000fe40007ffe0ff */
[C---:B------:R-:W-:Y:S02]  /*5560*/  @!P2 SHF.L.U32 R39, R38.reuse, 0x2, RZ ;  /* 0x000000022627a819 */ /* 0x040fe400000006ff */
[----:B------:R-:W-:-:S02]  /*5570*/  @!P2 SHF.L.U64.HI R38, R38, 0x2, R42 ;  /* 0x000000022626a819 */ /* 0x000fc4000001022a */
[----:B-1----:R-:W-:Y:S01]  /*5580*/  @!P2 IADD3 R34, P1, PT, R39, R12, RZ ;  /* 0x0000000c2722a210 */ /* 0x002fe20007f3e0ff */
[----:B------:R0:W-:Y:S03]  /*5590*/  STL [R1+0xa60], R35 ;  /* 0x000a602301007387 */ /* 0x0001e60000100800 */
[----:B0-----:R-:W-:Y:S02]  /*55a0*/  @!P2 IADD3.X R35, PT, PT, R38, R13, RZ, P1, !PT ;  /* 0x0000000d2623a210 */ /* 0x001fe40000ffe4ff */
[----:B------:R-:W0:Y:S01]  /*55b0*/  @!P2 LDC.64 R12, c[0x0][0x398] ;  /* 0x0000e600ff0cab82 */ /* 0x000e220000000a00 */
[----:B------:R0:W-:Y:S01]  /*55c0*/  STL.64 [R1+0xa98], R14 ;  /* 0x000a980e01007387 */ /* 0x0001e20000100a00 */
[----:B------:R-:W-:Y:S02]  /*55d0*/  IADD3 R43, PT, PT, R0, 0x1c8, RZ ;  /* 0x000001c8002b7810 */ /* 0x000fe40007ffe0ff */
[----:B------:R-:W-:-:S02]  /*55e0*/  LOP3.LUT R23, R23, 0xfffffffd, RZ, 0xc0, !PT ;  /* 0xfffffffd17177812 */ /* 0x000fc400078ec0ff */
        /* <DEDUP_REMOVED lines=29> */
[----:B------:R-:W-:Y:S01]  /*57c0*/  LOP3.LUT R23, R23, 0xfffffffe, RZ, 0xc0, !PT ;  /* 0xfffffffe17177812 */ /* 0x000fe200078ec0ff */
[----:B0-----:R-:W-:Y:S01]  /*57d0*/  @!P1 IMAD R42, R40, R38, RZ ;  /* 0x00000026282a9224 */ /* 0x001fe200078e02ff */
[----:B------:R-:W-:-:S03]  /*57e0*/  @!P1 MOV R40, R2 ;  /* 0x0000000200289202 */ /* 0x000fc60000000f00 */
        /* <DEDUP_REMOVED lines=8> */
[----:B------:R-:W0:Y:S03]  /*5870*/  @!P1 LDC.64 R12, c[0x0][0x398] ;  /* 0x0000e600ff0c9b82 */ /* 0x000e260000000a00 */
[----:B------:R0:W-:Y:S01]  /*5880*/  @!P1 STL.64 [R1+0x4d0], R40 ;  /* 0x0004d02801009387 */ /* 0x0001e20000100a00 */
[----:B------:R-:W-:Y:S02]  /*5890*/  IADD3 R43, PT, PT, R0, 0x1d8, RZ ;  /* 0x000001d8002b7810 */ /* 0x000fe40007ffe0ff */
[----:B0-----:R-:W-:-:S04]  /*58a0*/  @!P1 IADD3 R40, P2, PT, R39, R12, RZ ;  /* 0x0000000c27289210 */ /* 0x001fc80007f5e0ff */
[----:B------:R-:W-:Y:S02]  /*58b0*/  @!P1 IADD3.X R41, PT, PT, R38, R13, RZ, P2, !PT ;  /* 0x0000000d26299210 */ /* 0x000fe400017fe4ff */
[----:B------:R-:W-:-:S03]  /*58c0*/  ISETP.GE.U32.AND P2, PT, R43, UR16, PT ;  /* 0x000000102b007c0c */ /* 0x000fc6000bf46070 */
[----:B------:R0:W-:Y:S02]  /*58d0*/  @!P1 STL.64 [R1+0x4d8], R40 ;  /* 0x0004d82801009387 */ /* 0x0001e40000100a00 */
[----:B0-----:R-:W-:-:S04]  /*58e0*/  SHF.R.S32.HI R40, RZ, 0x1f, R43 ;  /* 0x0000001fff287819 */ /* 0x001fc8000001142b */
        /* <DEDUP_REMOVED lines=85> */
[----:B------:R-:W0:Y:S01]  /*5e40*/  @!P6 LDC.64 R12, c[0x0][0x3f8] ;  /* 0x0000fe00ff0ceb82 */ /* 0x000e220000000a00 */
[----:B------:R-:W-:Y:S01]  /*5e50*/  @!P6 MOV R41, R5 ;  /* 0x000000050029e202 */ /* 0x000fe20000000f00 */
[----:B------:R1:W-:Y:S04]  /*5e60*/  STL [R1+0x974], R5 ;  /* 0x0009740501007387 */ /* 0x0003e80000100800 */
[----:B------:R2:W-:Y:S02]  /*5e70*/  STL.64 [R1+0x980], R2 ;  /* 0x0009800201007387 */ /* 0x0005e40000100a00 */
[----:B------:R-:W3:Y:S01]  /*5e80*/  @!P6 LDC.64 R38, c[0x0][0x3a0] ;  /* 0x0000e800ff26eb82 */ /* 0x000ee20000000a00 */
[----:B0-----:R-:W-:-:S04]  /*5e90*/  @!P6 IMAD R40, R40, R12, RZ ;  /* 0x0000000c2828e224 */ /* 0x001fc800078e02ff */
[----:B------:R-:W-:Y:S01]  /*5ea0*/  @!P6 IMAD R13, R42, R13, R40 ;  /* 0x0000000d2a0de224 */ /* 0x000fe200078e0228 */
[----:B------:R-:W-:Y:S02]  /*5eb0*/  @!P6 MOV R40, R2 ;  /* 0x000000020028e202 */ /* 0x000fe40000000f00 */
[----:B-1----:R-:W-:-:S03]  /*5ec0*/  MOV R5, R21 ;  /* 0x0000001500057202 */ /* 0x002fc60000000f00 */
[----:B------:R-:W-:Y:S01]  /*5ed0*/  @!P6 IMAD.WIDE.U32 R40, R42, R12, R40 ;  /* 0x0000000c2a28e225 */ /* 0x000fe200078e0028 */
[----:B--2---:R-:W-:Y:S02]  /*5ee0*/  MOV R3, R7 ;  /* 0x0000000700037202 */ /* 0x004fe40000000f00 */
[----:B------:R-:W-:Y:S02]  /*5ef0*/  MOV R43, R5 ;  /* 0x00000005002b7202 */ /* 0x000fe40000000f00 */
[----:B------:R-:W-:Y:S01]  /*5f00*/  @!P6 IADD3 R13, PT, PT, R41, R13, RZ ;  /* 0x0000000d290de210 */ /* 0x000fe20007ffe0ff */
[----:B------:R0:W-:Y:S01]  /*5f10*/  STL [R1+0x978], R4 ;  /* 0x0009780401007387 */ /* 0x0001e20000100800 */
[----:B------:R-:W-:Y:S02]  /*5f20*/  MOV R5, R3 ;  /* 0x0000000300057202 */ /* 0x000fe40000000f00 */
[----:B------:R-:W-:Y:S02]  /*5f30*/  @!P6 SHF.L.U64.HI R3, R40, 0x2, R13 ;  /* 0x000000022803e819 */ /* 0x000fe4000001020d */
[----:B------:R-:W-:-:S02]  /*5f40*/  MOV R12, R14 ;  /* 0x0000000e000c7202 */ /* 0x000fc40000000f00 */
[----:B------:R-:W-:Y:S02]  /*5f50*/  MOV R13, R15 ;  /* 0x0000000f000d7202 */ /* 0x000fe40000000f00 */
[----:B------:R-:W-:Y:S01]  /*5f60*/  MOV R2, R6 ;  /* 0x0000000600027202 */ /* 0x000fe20000000f00 */
[----:B------:R-:W2:Y:S01]  /*5f70*/  LDL.LU.64 R14, [R1+0xa98] ;  /* 0x000a9800010e7983 */ /* 0x000ea20000300a00 */
[----:B0-----:R-:W-:Y:S02]  /*5f80*/  MOV R4, R20 ;  /* 0x0000001400047202 */ /* 0x001fe40000000f00 */
[----:B------:R-:W-:Y:S01]  /*5f90*/  MOV R41, R17 ;  /* 0x0000001100297202 */ /* 0x000fe20000000f00 */
[----:B------:R-:W4:Y:S01]  /*5fa0*/  LDL.LU.64 R20, [R1+0xaa8] ;  /* 0x000aa80001147983 */ /* 0x000f220000300a00 */
[----:B------:R-:W-:Y:S02]  /*5fb0*/  MOV R42, R4 ;  /* 0x00000004002a7202 */ /* 0x000fe40000000f00 */
[----:B------:R-:W-:Y:S01]  /*5fc0*/  MOV R4, R2 ;  /* 0x0000000200047202 */ /* 0x000fe20000000f00 */
[----:B------:R-:W4:Y:S01]  /*5fd0*/  LDL.LU.64 R6, [R1+0xab0] ;  /* 0x000ab00001067983 */ /* 0x000f220000300a00 */
[----:B------:R-:W-:-:S02]  /*5fe0*/  @!P6 SHF.L.U32 R2, R40, 0x2, RZ ;  /* 0x000000022802e819 */ /* 0x000fc400000006ff */
[----:B------:R-:W-:Y:S02]  /*5ff0*/  MOV R40, R16 ;  /* 0x0000001000287202 */ /* 0x000fe40000000f00 */
[----:B------:R-:W4:Y:S01]  /*6000*/  LDL.LU.64 R16, [R1+0xaa0] ;  /* 0x000aa00001107983 */ /* 0x000f220000300a00 */
[----:B------:R-:W-:-:S04]  /*6010*/  LOP3.LUT R22, R22, 0xfbffffff, RZ, 0xc0, !PT ;  /* 0xfbffffff16167812 */ /* 0x000fc800078ec0ff */
[----:B------:R-:W-:Y:S02]  /*6020*/  @P1 LOP3.LUT R22, R22, 0x4000000, RZ, 0xfc, !PT ;  /* 0x0400000016161812 */ /* 0x000fe400078efcff */
[----:B---3--:R-:W-:-:S04]  /*6030*/  @!P6 IADD3 R38, P1, PT, R2, R38, RZ ;  /* 0x000000260226e210 */ /* 0x008fc80007f3e0ff */
[----:B------:R-:W-:-:S05]  /*6040*/  @!P6 IADD3.X R39, PT, PT, R3, R39, RZ, P1, !PT ;  /* 0x000000270327e210 */ /* 0x000fca0000ffe4ff */
[----:B------:R0:W-:Y:S02]  /*6050*/  STL.64 [R1+0x990], R38 ;  /* 0x0009902601007387 */ /* 0x0001e40000100a00 */
[----:B0-----:R-:W-:Y:S02]  /*6060*/  MOV R38, R40 ;  /* 0x0000002800267202 */ /* 0x001fe40000000f00 */
[----:B------:R-:W-:Y:S02]  /*6070*/  MOV R39, R41 ;  /* 0x0000002900277202 */ /* 0x000fe40000000f00 */
[----:B------:R-:W-:Y:S02]  /*6080*/  MOV R40, R12 ;  /* 0x0000000c00287202 */ /* 0x000fe40000000f00 */
[----:B------:R-:W-:Y:S02]  /*6090*/  MOV R41, R13 ;  /* 0x0000000d00297202 */ /* 0x000fe40000000f00 */
[----:B------:R-:W-:Y:S01]  /*60a0*/  CS2R R12, SRZ ;  /* 0x00000000000c7805 */ /* 0x000fe2000001ff00 */
[----:B------:R0:W-:Y:S02]  /*60b0*/  STL.64 [R1+0x988], R2 ;  /* 0x0009880201007387 */ /* 0x0001e40000100a00 */
[----:B0-----:R-:W-:-:S02]  /*60c0*/  MOV R2, R18 ;  /* 0x0000001200027202 */ /* 0x001fc40000000f00 */
[----:B------:R-:W-:Y:S02]  /*60d0*/  MOV R3, R19 ;  /* 0x0000001300037202 */ /* 0x000fe40000000f00 */
[----:B------:R-:W3:Y:S04]  /*60e0*/  LDL.LU.64 R18, [R1+0xa90] ;  /* 0x000a900001127983 */ /* 0x000ee80000300a00 */
[----:B--2---:R0:W2:Y:S02]  /*60f0*/  @!P0 LDG.E.64 R12, desc[UR10][R14.64] ;  /* 0x0000000a0e0c8981 */ /* 0x0040a4000c1e1b00 */
[----:B0-----:R-:W-:-:S06]  /*6100*/  CS2R R14, SRZ ;  /* 0x00000000000e7805 */ /* 0x001fcc000001ff00 */
[----:B----4-:R0:W4:Y:S01]  /*6110*/  @!P0 LDG.E.64 R14, desc[UR10][R16.64] ;  /* 0x0000000a100e8981 */ /* 0x010122000c1e1b00 */
[----:B------:R-:W-:-:S04]  /*6120*/  LOP3.LUT R22, R22, 0xf7ffffff, RZ, 0xc0, !PT ;  /* 0xf7ffffff16167812 */ /* 0x000fc800078ec0ff */
[----:B------:R-:W-:-:S04]  /*6130*/  @P2 LOP3.LUT R22, R22, 0x8000000, RZ, 0xfc, !PT ;  /* 0x0800000016162812 */ /* 0x000fc800078efcff */
[----:B------:R-:W-:Y:S02]  /*6140*/  LOP3.LUT P2, RZ, R22, 0x1000000, RZ, 0xc0, !PT ;  /* 0x0100000016ff7812 */ /* 0x000fe4000784c0ff */
[----:B0-----:R-:W-:Y:S02]  /*6150*/  CS2R R16, SRZ ;  /* 0x0000000000107805 */ /* 0x001fe4000001ff00 */
[----:B--2---:R-:W-:-:S05]  /*6160*/  @!P0 MOV R17, R13 ;  /* 0x0000000d00118202 */ /* 0x004fca0000000f00 */
[----:B------:R-:W-:Y:S01]  /*6170*/  STL [R1+0x558], R17 ;  /* 0x0005581101007387 */ /* 0x000fe20000100800 */
[----:B----4-:R-:W-:-:S05]  /*6180*/  @!P0 MOV R16, R14 ;  /* 0x0000000e00108202 */ /* 0x010fca0000000f00 */
[----:B------:R0:W-:Y:S02]  /*6190*/  STL [R1+0x470], R16 ;  /* 0x0004701001007387 */ /* 0x0001e40000100800 */
[----:B0-----:R-:W-:-:S06]  /*61a0*/  CS2R R16, SRZ ;  /* 0x0000000000107805 */ /* 0x001fcc000001ff00 */
[----:B---3--:R0:W2:Y:S02]  /*61b0*/  @!P2 LDG.E.64 R16, desc[UR10][R18.64] ;  /* 0x0000000a1210a981 */ /* 0x0080a4000c1e1b00 */
        /* <DEDUP_REMOVED lines=12> */
[----:B------:R-:W-:Y:S01]  /*6280*/  HFMA2 R0, -RZ, RZ, 0, 0 ;  /* 0x00000000ff007431 */ /* 0x000fe200000001ff */
[----:B------:R-:W-:-:S05]  /*6290*/  @!P0 MOV R0, R12 ;  /* 0x0000000c00008202 */ /* 0x000fca0000000f00 */
[----:B------:R1:W-:Y:S01]  /*62a0*/  STL [R1+0x540], R0 ;  /* 0x0005400001007387 */ /* 0x0003e20000100800 */
[----:B0-----:R-:W-:Y:S01]  /*62b0*/  CS2R R8, SRZ ;  /* 0x0000000000087805 */ /* 0x001fe2000001ff00 */
[----:B-1----:R-:W-:Y:S01]  /*62c0*/  HFMA2 R0, -RZ, RZ, 0, 0 ;  /* 0x00000000ff007431 */ /* 0x002fe200000001ff */
[----:B------:R-:W-:Y:S02]  /*62d0*/  @!P0 MOV R0, R15 ;  /* 0x0000000f00008202 */ /* 0x000fe40000000f00 */
[----:B------:R-:W-:Y:S02]  /*62e0*/  LOP3.LUT P0, RZ, R22, 0x400000, RZ, 0xc0, !PT ;  /* 0x0040000016ff7812 */ /* 0x000fe4000780c0ff */
        /* <DEDUP_REMOVED lines=8> */
[----:B------:R1:W-:Y:S01]  /*6370*/  STL.64 [R1+0x10], R12 ;  /* 0x0000100c01007387 */ /* 0x0003e20000100a00 */
[----:B0-----:R-:W-:Y:S02]  /*6380*/  MOV R28, R32 ;  /* 0x00000020001c7202 */ /* 0x001fe40000000f00 */
[----:B------:R-:W-:Y:S02]  /*6390*/  MOV R29, R33 ;  /* 0x00000021001d7202 */ /* 0x000fe40000000f00 */
[----:B------:R-:W4:Y:S01]  /*63a0*/  LDL.LU.64 R32, [R1+0xa88] ;  /* 0x000a880001207983 */ /* 0x000f220000300a00 */
[----:B-1----:R-:W-:-:S02]  /*63b0*/  MOV R12, R28 ;  /* 0x0000001c000c7202 */ /* 0x002fc40000000f00 */
[----:B------:R-:W-:Y:S02]  /*63c0*/  MOV R13, R29 ;  /* 0x0000001d000d7202 */ /* 0x000fe40000000f00 */
[----:B------:R-:W-:Y:S02]  /*63d0*/  MOV R28, R2 ;  /* 0x00000002001c7202 */ /* 0x000fe40000000f00 */
[----:B------:R-:W-:Y:S02]  /*63e0*/  MOV R29, R3 ;  /* 0x00000003001d7202 */ /* 0x000fe40000000f00 */
[----:B------:R-:W-:Y:S02]  /*63f0*/  MOV R2, R30 ;  /* 0x0000001e00027202 */ /* 0x000fe40000000f00 */
[----:B------:R-:W-:Y:S02]  /*6400*/  MOV R3, R31 ;  /* 0x0000001f00037202 */ /* 0x000fe40000000f00 */
[----:B------:R-:W-:-:S02]  /*6410*/  CS2R R30, SRZ ;  /* 0x00000000001e7805 */ /* 0x000fc4000001ff00 */
[----:B--2---:R-:W-:-:S05]  /*6420*/  @!P0 MOV R30, R9 ;  /* 0x00000009001e8202 */ /* 0x004fca0000000f00 */
[----:B------:R0:W-:Y:S04]  /*6430*/  STL [R1+0x614], R30 ;  /* 0x0006141e01007387 */ /* 0x0001e80000100800 */
[----:B0-----:R-:W2:Y:S01]  /*6440*/  LDL.LU R30, [R1+0xa84] ;  /* 0x000a8400011e7983 */ /* 0x001ea20000300800 */
[----:B---3--:R-:W-:-:S05]  /*6450*/  @!P0 MOV R31, R10 ;  /* 0x0000000a001f8202 */ /* 0x008fca0000000f00 */
[----:B------:R0:W-:Y:S04]  /*6460*/  STL [R1+0x48c], R31 ;  /* 0x00048c1f01007387 */ /* 0x0001e80000100800 */
[----:B0-----:R-:W2:Y:S04]  /*6470*/  LDL.LU R31, [R1+0xa80] ;  /* 0x000a8000011f7983 */ /* 0x001ea80000300800 */
[----:B------:R0:W-:Y:S02]  /*6480*/  STL [R1+0x46c], R0 ;  /* 0x00046c0001007387 */ /* 0x0001e40000100800 */
[----:B0-----:R-:W-:Y:S01]  /*6490*/  HFMA2 R0, -RZ, RZ, 0, 0 ;  /* 0x00000000ff007431 */ /* 0x001fe200000001ff */
[----:B------:R-:W-:-:S05]  /*64a0*/  @!P2 MOV R0, R16 ;  /* 0x000000100000a202 */ /* 0x000fca0000000f00 */
[----:B------:R0:W-:Y:S02]  /*64b0*/  STL [R1+0x574], R0 ;  /* 0x0005740001007387 */ /* 0x0001e40000100800 */
[----:B0-----:R-:W-:Y:S01]  /*64c0*/  HFMA2 R0, -RZ, RZ, 0, 0 ;  /* 0x00000000ff007431 */ /* 0x001fe200000001ff */
[----:B------:R-:W-:Y:S02]  /*64d0*/  @!P2 MOV R0, R19 ;  /* 0x000000130000a202 */ /* 0x000fe40000000f00 */
[----:B------:R-:W-:Y:S01]  /*64e0*/  LOP3.LUT P2, RZ, R22, 0x200000, RZ, 0xc0, !PT ;  /* 0x0020000016ff7812 */ /* 0x000fe2000784c0ff */
[----:B------:R0:W-:Y:S02]  /*64f0*/  STL.64 [R1+0x210], R14 ;  /* 0x0002100e01007387 */ /* 0x0001e40000100a00 */
[----:B0-----:R-:W-:Y:S02]  /*6500*/  MOV R14, R12 ;  /* 0x0000000c000e7202 */ /* 0x001fe40000000f00 */
[----:B------:R-:W-:-:S02]  /*6510*/  MOV R15, R13 ;  /* 0x0000000d000f7202 */ /* 0x000fc40000000f00 */
[----:B------:R-:W-:-:S06]  /*6520*/  CS2R R12, SRZ ;  /* 0x00000000000c7805 */ /* 0x000fcc000001ff00 */
[----:B--2---:R0:W2:Y:S02]  /*6530*/  @!P2 LDG.E.64 R12, desc[UR10][R30.64] ;  /* 0x0000000a1e0ca981 */ /* 0x0040a4000c1e1b00 */
[----:B0-----:R-:W-:Y:S02]  /*6540*/  MOV R30, R14 ;  /* 0x0000000e001e7202 */ /* 0x001fe40000000f00 */
[----:B------:R-:W-:Y:S02]  /*6550*/  MOV R31, R15 ;  /* 0x0000000f001f7202 */ /* 0x000fe40000000f00 */
[----:B------:R-:W-:-:S06]  /*6560*/  CS2R R14, SRZ ;  /* 0x00000000000e7805 */ /* 0x000fcc000001ff00 */
[----:B----4-:R0:W3:Y:S02]  /*6570*/  @!P2 LDG.E.64 R14, desc[UR10][R32.64] ;  /* 0x0000000a200ea981 */ /* 0x0100e4000c1e1b00 */
[----:B0-----:R-:W-:Y:S02]  /*6580*/  MOV R32, R36 ;  /* 0x0000002400207202 */ /* 0x001fe40000000f00 */
[----:B------:R-:W-:Y:S02]  /*6590*/  MOV R33, R37 ;  /* 0x0000002500217202 */ /* 0x000fe40000000f00 */
[----:B------:R-:W4:Y:S04]  /*65a0*/  LDL.LU.64 R36, [R1+0xa78] ;  /* 0x000a780001247983 */ /* 0x000f280000300a00 */
[----:B------:R0:W-:Y:S02]  /*65b0*/  STL [R1+0x488], R0 ;  /* 0x0004880001007387 */ /* 0x0001e40000100800 */
[----:B0-----:R-:W-:Y:S01]  /*65c0*/  HFMA2 R0, -RZ, RZ, 0, 0 ;  /* 0x00000000ff007431 */ /* 0x001fe200000001ff */
[----:B------:R-:W-:-:S05]  /*65d0*/  @!P1 MOV R0, R20 ;  /* 0x0000001400009202 */ /* 0x000fca0000000f00 */
[----:B------:R0:W-:Y:S04]  /*65e0*/  STL [R1+0x5c8], R0 ;  /* 0x0005c80001007387 */ /* 0x0001e80000100800 */
[----:B------:R1:W-:Y:S01]  /*65f0*/  STL.64 [R1+0x18], R16 ;  /* 0x0000181001007387 */ /* 0x0003e20000100a00 */
[----:B0-----:R-:W-:Y:S01]  /*6600*/  HFMA2 R0, -RZ, RZ, 0, 0 ;  /* 0x00000000ff007431 */ /* 0x001fe200000001ff */
[----:B------:R-:W-:-:S05]  /*6610*/  @!P1 MOV R0, R7 ;  /* 0x0000000700009202 */ /* 0x000fca0000000f00 */
[----:B------:R0:W-:Y:S01]  /*6620*/  STL [R1+0x4b0], R0 ;  /* 0x0004b00001007387 */ /* 0x0001e20000100800 */
[----:B-1----:R-:W-:Y:S02]  /*6630*/  MOV R16, R34 ;  /* 0x0000002200107202 */ /* 0x002fe40000000f00 */
[----:B------:R-:W-:Y:S02]  /*6640*/  MOV R17, R35 ;  /* 0x0000002300117202 */ /* 0x000fe40000000f00 */
[----:B------:R-:W-:Y:S01]  /*6650*/  CS2R R34, SRZ ;  /* 0x0000000000227805 */ /* 0x000fe2000001ff00 */
[----:B0-----:R-:W-:Y:S01]  /*6660*/  HFMA2 R0, -RZ, RZ, 0, 0 ;  /* 0x00000000ff007431 */ /* 0x001fe200000001ff */
[----:B------:R-:W-:-:S05]  /*6670*/  @!P0 MOV R0, R8 ;  /* 0x0000000800008202 */ /* 0x000fca0000000f00 */
[----:B------:R0:W-:Y:S02]  /*6680*/  STL [R1+0x5f8], R0 ;  /* 0x0005f80001007387 */ /* 0x0001e40000100800 */
[----:B0-----:R-:W-:Y:S01]  /*6690*/  HFMA2 R0, -RZ, RZ, 0, 0 ;  /* 0x00000000ff007431 */ /* 0x001fe200000001ff */
[----:B------:R-:W-:-:S05]  /*66a0*/  @!P0 MOV R0, R11 ;  /* 0x0000000b00008202 */ /* 0x000fca0000000f00 */
[----:B------:R0:W-:Y:S02]  /*66b0*/  STL [R1+0x4c4], R0 ;  /* 0x0004c40001007387 */ /* 0x0001e40000100800 */
[----:B0-----:R-:W-:Y:S01]  /*66c0*/  HFMA2 R0, -RZ, RZ, 0, 0 ;  /* 0x00000000ff007431 */ /* 0x001fe200000001ff */
[----:B--2---:R-:W-:-:S05]  /*66d0*/  @!P2 MOV R34, R13 ;  /* 0x0000000d0022a202 */ /* 0x004fca0000000f00 */
[----:B------:R0:W-:Y:S01]  /*66e0*/  STL [R1+0x650], R34 ;  /* 0x0006502201007387 */ /* 0x0001e20000100800 */
[----:B------:R-:W-:-:S03]  /*66f0*/  @!P2 MOV R0, R12 ;  /* 0x0000000c0000a202 */ /* 0x000fc60000000f00 */
[----:B------:R-:W-:Y:S04]  /*6700*/  STL.64 [R1+0xa40], R12 ;  /* 0x000a400c01007387 */ /* 0x000fe80000100a00 */
[----:B0-----:R-:W2:Y:S01]  /*6710*/  LDL.LU R34, [R1+0xa70] ;  /* 0x000a700001227983 */ /* 0x001ea20000300800 */
[----:B---3--:R-:W-:-:S05]  /*6720*/  @!P2 MOV R35, R14 ;  /* 0x0000000e0023a202 */ /* 0x008fca0000000f00 */
[----:B------:R0:W-:Y:S04]  /*6730*/  STL [R1+0x4b4], R35 ;  /* 0x0004b42301007387 */ /* 0x0001e80000100800 */
[----:B0-----:R-:W2:Y:S01]  /*6740*/  LDL.LU R35, [R1+0xa60] ;  /* 0x000a600001237983 */ /* 0x001ea20000300800 */
[----:B----4-:R-:W-:Y:S02]  /*6750*/  MOV R12, R36 ;  /* 0x00000024000c7202 */ /* 0x010fe40000000f00 */
[----:B------:R-:W-:Y:S02]  /*6760*/  MOV R13, R37 ;  /* 0x00000025000d7202 */ /* 0x000fe40000000f00 */
[----:B------:R-:W3:Y:S01]  /*6770*/  LDL.LU.64 R36, [R1+0xa68] ;  /* 0x000a680001247983 */ /* 0x000ee20000300a00 */
[----:B------:R-:W-:-:S03]  /*6780*/  LOP3.LUT P1, RZ, R22, 0x100000, RZ, 0xc0, !PT ;  /* 0x0010000016ff7812 */ /* 0x000fc6000782c0ff */
[----:B------:R0:W-:Y:S02]  /*6790*/  STL.64 [R1+0x218], R18 ;  /* 0x0002181201007387 */ /* 0x0001e40000100a00 */
[----:B0-----:R-:W-:Y:S02]  /*67a0*/  MOV R18, R16 ;  /* 0x0000001000127202 */ /* 0x001fe40000000f00 */
[----:B------:R-:W-:Y:S02]  /*67b0*/  MOV R19, R17 ;  /* 0x0000001100137202 */ /* 0x000fe40000000f00 */
[----:B------:R-:W-:-:S06]  /*67c0*/  CS2R R16, SRZ ;  /* 0x0000000000107805 */ /* 0x000fcc000001ff00 */
[----:B--2---:R0:W2:Y:S02]  /*67d0*/  @!P1 LDG.E.64 R16, desc[UR10][R34.64] ;  /* 0x0000000a22109981 */ /* 0x0040a4000c1e1b00 */
[----:B0-----:R-:W-:Y:S02]  /*67e0*/  MOV R34, R18 ;  /* 0x0000001200227202 */ /* 0x001fe40000000f00 */
[----:B------:R-:W-:Y:S02]  /*67f0*/  MOV R35, R19 ;  /* 0x0000001300237202 */ /* 0x000fe40000000f00 */
[----:B------:R-:W-:-:S06]  /*6800*/  CS2R R18, SRZ ;  /* 0x0000000000127805 */ /* 0x000fcc000001ff00 */
[----:B---3--:R0:W3:Y:S04]  /*6810*/  @!P1 LDG.E.64 R18, desc[UR10][R36.64] ;  /* 0x0000000a24129981 */ /* 0x0080e8000c1e1b00 */
[----:B------:R1:W-:Y:S02]  /*6820*/  STL.64 [R1+0x20], R20 ;  /* 0x0000201401007387 */ /* 0x0003e40000100a00 */
[----:B-1----:R-:W-:Y:S02]  /*6830*/  MOV R20, R24 ;  /* 0x0000001800147202 */ /* 0x002fe40000000f00 */
[----:B------:R-:W-:Y:S02]  /*6840*/  MOV R21, R25 ;  /* 0x0000001900157202 */ /* 0x000fe40000000f00 */
[----:B------:R-:W-:-:S02]  /*6850*/  CS2R R24, SRZ ;  /* 0x0000000000187805 */ /* 0x000fc4000001ff00 */
[----:B0-----:R-:W-:Y:S02]  /*6860*/  MOV R36, R26 ;  /* 0x0000001a00247202 */ /* 0x001fe40000000f00 */
[----:B------:R-:W-:Y:S02]  /*6870*/  MOV R37, R27 ;  /* 0x0000001b00257202 */ /* 0x000fe40000000f00 */
[----:B------:R-:W4:Y:S01]  /*6880*/  LDL.LU.64 R26, [R1+0xa58] ;  /* 0x000a5800011a7983 */ /* 0x000f220000300a00 */
[----:B--2---:R-:W-:-:S05]  /*6890*/  @!P1 MOV R24, R17 ;  /* 0x0000001100189202 */ /* 0x004fca0000000f00 */
[----:B------:R0:W-:Y:S04]  /*68a0*/  STL [R1+0x688], R24 ;  /* 0x0006881801007387 */ /* 0x0001e80000100800 */
[----:B0-----:R-:W2:Y:S01]  /*68b0*/  LDL.LU R24, [R1+0xa54] ;  /* 0x000a540001187983 */ /* 0x001ea20000300800 */
[----:B---3--:R-:W-:-:S05]  /*68c0*/  @!P1 MOV R25, R18 ;  /* 0x0000001200199202 */ /* 0x008fca0000000f00 */
[----:B------:R0:W-:Y:S04]  /*68d0*/  STL [R1+0x474], R25 ;  /* 0x0004741901007387 */ /* 0x0001e80000100800 */
[----:B0-----:R-:W2:Y:S01]  /*68e0*/  LDL.LU R25, [R1+0xa50] ;  /* 0x000a500001197983 */ /* 0x001ea20000300800 */
[----:B------:R-:W-:-:S03]  /*68f0*/  LOP3.LUT P0, RZ, R22, 0x80000, RZ, 0xc0, !PT ;  /* 0x0008000016ff7812 */ /* 0x000fc6000780c0ff */
[----:B------:R0:W-:Y:S02]  /*6900*/  STL.64 [R1+0x220], R6 ;  /* 0x0002200601007387 */ /* 0x0001e40000100a00 */
[----:B0-----:R-:W-:Y:S02]  /*6910*/  CS2R R6, SRZ ;  /* 0x0000000000067805 */ /* 0x001fe4000001ff00 */
[----:B------:R0:W-:Y:S02]  /*6920*/  STL [R1+0x624], R0 ;  /* 0x0006240001007387 */ /* 0x0001e40000100800 */
[----:B0-----:R-:W-:Y:S01]  /*6930*/  HFMA2 R0, -RZ, RZ, 0, 0 ;  /* 0x00000000ff007431 */ /* 0x001fe200000001ff */
[----:B------:R-:W-:Y:S01]  /*6940*/  @!P2 MOV R0, R15 ;  /* 0x0000000f0000a202 */ /* 0x000fe20000000f00 */
[----:B------:R0:W-:Y:S04]  /*6950*/  STL.64 [R1+0xa38], R16 ;  /* 0x000a381001007387 */ /* 0x0001e80000100a00 */
[----:B------:R1:W-:Y:S01]  /*6960*/  STL [R1+0x4c0], R0 ;  /* 0x0004c00001007387 */ /* 0x0003e20000100800 */
[----:B0-----:R-:W-:Y:S01]  /*6970*/  MOV R17, R13 ;  /* 0x0000000d00117202 */ /* 0x001fe20000000f00 */
[----:B-1----:R-:W-:Y:S01]  /*6980*/  HFMA2 R0, -RZ, RZ, 0, 0 ;  /* 0x00000000ff007431 */ /* 0x002fe200000001ff */
[----:B------:R-:W-:-:S02]  /*6990*/  @!P1 MOV R0, R16 ;  /* 0x0000001000009202 */ /* 0x000fc40000000f00 */
[----:B------:R-:W-:Y:S02]  /*69a0*/  MOV R16, R12 ;  /* 0x0000000c00107202 */ /* 0x000fe40000000f00 */
[----:B------:R-:W3:Y:S04]  /*69b0*/  LDL.LU.64 R12, [R1+0x510] ;  /* 0x00051000010c7983 */ /* 0x000ee80000300a00 */
[----:B--2---:R0:W2:Y:S02]  /*69c0*/  @!P0 LDG.E.64 R6, desc[UR10][R24.64] ;  /* 0x0000000a18068981 */ /* 0x0040a4000c1e1b00 */
[----:B0-----:R-:W-:Y:S02]  /*69d0*/  MOV R24, R20 ;  /* 0x0000001400187202 */ /* 0x001fe40000000f00 */
[----:B------:R-:W-:-:S02]  /*69e0*/  MOV R25, R21 ;  /* 0x0000001500197202 */ /* 0x000fc40000000f00 */
[----:B------:R-:W-:-:S06]  /*69f0*/  CS2R R20, SRZ ;  /* 0x0000000000147805 */ /* 0x000fcc000001ff00 */
[----:B----4-:R0:W4:Y:S02]  /*6a00*/  @!P0 LDG.E.64 R20, desc[UR10][R26.64] ;  /* 0x0000000a1a148981 */ /* 0x010124000c1e1b00 */
[----:B0-----:R-:W-:Y:S02]  /*6a10*/  MOV R26, R44 ;  /* 0x0000002c001a7202 */ /* 0x001fe40000000f00 */
[----:B------:R-:W-:Y:S02]  /*6a20*/  MOV R27, R45 ;  /* 0x0000002d001b7202 */ /* 0x000fe40000000f00 */
[----:B------:R-:W3:Y:S01]  /*6a30*/  LDL.LU.64 R44, [R1+0xa48] ;  /* 0x000a4800012c7983 */ /* 0x000ee20000300a00 */
[----:B------:R-:W-:-:S03]  /*6a40*/  LOP3.LUT P2, RZ, R22, 0x40000, RZ, 0xc0, !PT ;  /* 0x0004000016ff7812 */ /* 0x000fc6000784c0ff */
[----:B------:R0:W-:Y:S04]  /*6a50*/  STL.64 [R1+0x28], R8 ;  /* 0x0000280801007387 */ /* 0x0001e80000100a00 */
[----:B------:R1:W-:Y:S01]  /*6a60*/  STL.64 [R1+0x228], R10 ;  /* 0x0002280a01007387 */ /* 0x0003e20000100a00 */
[----:B0-----:R-:W-:Y:S02]  /*6a70*/  MOV R8, R26 ;  /* 0x0000001a00087202 */ /* 0x001fe40000000f00 */
[----:B------:R-:W-:Y:S02]  /*6a80*/  MOV R9, R27 ;  /* 0x0000001b00097202 */ /* 0x000fe40000000f00 */
[----:B-1----:R-:W-:Y:S02]  /*6a90*/  MOV R10, R8 ;  /* 0x00000008000a7202 */ /* 0x002fe40000000f00 */
[----:B------:R-:W-:-:S02]  /*6aa0*/  MOV R11, R9 ;  /* 0x00000009000b7202 */ /* 0x000fc40000000f00 */
[----:B------:R-:W-:Y:S02]  /*6ab0*/  CS2R R8, SRZ ;  /* 0x0000000000087805 */ /* 0x000fe4000001ff00 */
[----:B------:R-:W-:Y:S01]  /*6ac0*/  CS2R R26, SRZ ;  /* 0x00000000001a7805 */ /* 0x000fe2000001ff00 */
[----:B------:R0:W-:Y:S04]  /*6ad0*/  STL.64 [R1+0x230], R14 ;  /* 0x0002300e01007387 */ /* 0x0001e80000100a00 */
[----:B0-----:R-:W4:Y:S01]  /*6ae0*/  LDL.LU.64 R14, [R1+0x6f0] ;  /* 0x0006f000010e7983 */ /* 0x001f220000300a00 */
[----:B--2---:R-:W-:-:S03]  /*6af0*/  @!P0 MOV R27, R7 ;  /* 0x00000007001b8202 */ /* 0x004fc60000000f00 */
[----:B---3--:R0:W2:Y:S02]  /*6b00*/  @!P2 LDG.E.64 R8, desc[UR10][R44.64] ;  /* 0x0000000a2c08a981 */ /* 0x0080a4000c1e1b00 */
[----:B0-----:R-:W-:Y:S02]  /*6b10*/  MOV R44, R10 ;  /* 0x0000000a002c7202 */ /* 0x001fe40000000f00 */
[----:B------:R-:W-:Y:S02]  /*6b20*/  MOV R45, R11 ;  /* 0x0000000b002d7202 */ /* 0x000fe40000000f00 */
[----:B------:R-:W-:-:S06]  /*6b30*/  CS2R R10, SRZ ;  /* 0x00000000000a7805 */ /* 0x000fcc000001ff00 */
[----:B------:R0:W3:Y:S04]  /*6b40*/  @!P2 LDG.E.64 R10, desc[UR10][R12.64] ;  /* 0x0000000a0c0aa981 */ /* 0x0000e8000c1e1b00 */
[----:B------:R-:W2:Y:S01]  /*6b50*/  LDL.LU.64 R12, [R1+0xa40] ;  /* 0x000a4000010c7983 */ /* 0x000ea20000300a00 */
[----:B----4-:R-:W-:-:S03]  /*6b60*/  @!P0 MOV R26, R20 ;  /* 0x00000014001a8202 */ /* 0x010fc60000000f00 */
[----:B------:R1:W-:Y:S04]  /*6b70*/  STL [R1+0x6b4], R27 ;  /* 0x0006b41b01007387 */ /* 0x0003e80000100800 */
[----:B------:R4:W-:Y:S01]  /*6b80*/  STL [R1+0x4e0], R26 ;  /* 0x0004e01a01007387 */ /* 0x0009e20000100800 */
[----:B-1----:R-:W-:Y:S02]  /*6b90*/  MOV R27, R17 ;  /* 0x00000011001b7202 */ /* 0x002fe40000000f00 */
[----:B----4-:R-:W-:Y:S02]  /*6ba0*/  MOV R26, R16 ;  /* 0x00000010001a7202 */ /* 0x010fe40000000f00 */
[----:B------:R-:W4:Y:S04]  /*6bb0*/  LDL.LU.64 R16, [R1+0x530] ;  /* 0x0005300001107983 */ /* 0x000f280000300a00 */
[----:B------:R1:W-:Y:S02]  /*6bc0*/  STL [R1+0x65c], R0 ;  /* 0x00065c0001007387 */ /* 0x0003e40000100800 */
[----:B-1----:R-:W-:Y:S01]  /*6bd0*/  HFMA2 R0, -RZ, RZ, 0, 0 ;  /* 0x00000000ff007431 */ /* 0x002fe200000001ff */
[----:B------:R-:W-:-:S02]  /*6be0*/  @!P1 MOV R0, R19 ;  /* 0x0000001300009202 */ /* 0x000fc40000000f00 */
[----:B------:R-:W-:Y:S01]  /*6bf0*/  LOP3.LUT P1, RZ, R22, 0x20000, RZ, 0xc0, !PT ;  /* 0x0002000016ff7812 */ /* 0x000fe2000782c0ff */
[----:B------:R1:W-:Y:S04]  /*6c00*/  STL.64 [R1+0x238], R18 ;  /* 0x0002381201007387 */ /* 0x0003e80000100a00 */
[----:B-1----:R-:W4:Y:S04]  /*6c10*/  LDL.LU.64 R18, [R1+0x730] ;  /* 0x0007300001127983 */ /* 0x002f280000300a00 */
[----:B--2---:R0:W-:Y:S02]  /*6c20*/  STL.64 [R1+0x30], R12 ;  /* 0x0000300c01007387 */ /* 0x0041e40000100a00 */
[----:B0-----:R-:W-:-:S02]  /*6c30*/  CS2R R12, SRZ ;  /* 0x00000000000c7805 */ /* 0x001fc4000001ff00 */
[----:B------:R-:W-:Y:S02]  /*6c40*/  @!P2 MOV R13, R9 ;  /* 0x00000009000da202 */ /* 0x000fe40000000f00 */
[----:B---3--:R-:W-:-:S03]  /*6c50*/  @!P2 MOV R12, R10 ;  /* 0x0000000a000ca202 */ /* 0x008fc60000000f00 */
[----:B------:R-:W-:Y:S04]  /*6c60*/  STL [R1+0x6e0], R13 ;  /* 0x0006e00d01007387 */ /* 0x000fe80000100800 */
[----:B------:R0:W-:Y:S02]  /*6c70*/  STL [R1+0x4fc], R12 ;  /* 0x0004fc0c01007387 */ /* 0x0001e40000100800 */
[----:B0-----:R-:W-:-:S06]  /*6c80*/  CS2R R12, SRZ ;  /* 0x00000000000c7805 */ /* 0x001fcc000001ff00 */
[----:B------:R0:W2:Y:S02]  /*6c90*/  @!P1 LDG.E.64 R12, desc[UR10][R14.64] ;  /* 0x0000000a0e0c9981 */ /* 0x0000a4000c1e1b00 */
[----:B0-----:R-:W-:-:S06]  /*6ca0*/  CS2R R14, SRZ ;  /* 0x00000000000e7805 */ /* 0x001fcc000001ff00 */
[----:B----4-:R0:W3:Y:S04]  /*6cb0*/  @!P1 LDG.E.64 R14, desc[UR10][R16.64] ;  /* 0x0000000a100e9981 */ /* 0x0100e8000c1e1b00 */
        /* <DEDUP_REMOVED lines=19> */
[----:B0-----:R-:W-:-:S02]  /*6df0*/  CS2R R16, SRZ ;  /* 0x0000000000107805 */ /* 0x001fc4000001ff00 */
        /* <DEDUP_REMOVED lines=191> */
[----:B------:R-:W-:Y:S04]  /*79f0*/  STL [R1+0x82c], R7 ;  /* 0x00082c0701007387 */ /* 0x000fe80000100800 */
[----:B------:R0:W-:Y:S02]  /*7a00*/  STL.64 [R1+0x280], R20 ;  /* 0x0002801401007387 */ /* 0x0001e40000100a00 */
[----:B0-----:R-:W-:-:S02]  /*7a10*/  CS2R R20, SRZ ;  /* 0x0000000000147805 */ /* 0x001fc4000001ff00 */
        /* <DEDUP_REMOVED lines=22> */
[----:B------:R-:W3:Y:S01]  /*7b80*/  LDL.LU.64 R16, [R1+0x7f8] ;  /* 0x0007f80001107983 */ /* 0x000ee20000300a00 */
[----:B------:R-:W-:Y:S01]  /*7b90*/  HFMA2 R0, -RZ, RZ, 0, 0 ;  /* 0x00000000ff007431 */ /* 0x000fe200000001ff */
[----:B------:R-:W-:Y:S02]  /*7ba0*/  @!P1 MOV R0, R19 ;  /* 0x0000001300009202 */ /* 0x000fe40000000f00 */
[----:B------:R-:W-:Y:S01]  /*7bb0*/  LOP3.LUT P1, RZ, R22, 0x20, RZ, 0xc0, !PT ;  /* 0x0000002016ff7812 */ /* 0x000fe2000782c0ff */
        /* <DEDUP_REMOVED lines=30> */
[----:B------:R-:W2:Y:S01]  /*7da0*/  LDL.LU.64 R12, [R1+0x6d0] ;  /* 0x0006d000010c7983 */ /* 0x000ea20000300a00 */
[----:B------:R-:W-:Y:S02]  /*7db0*/  LOP3.LUT P0, RZ, R22, 0x10, RZ, 0xc0, !PT ;  /* 0x0000001016ff7812 */ /* 0x000fe4000780c0ff */
[----:B---3--:R-:W-:Y:S01]  /*7dc0*/  @!P1 MOV R16, R14 ;  /* 0x0000000e00109202 */ /* 0x008fe20000000f00 */
[----:B------:R-:W-:Y:S04]  /*7dd0*/  STL [R1+0x7fc], R17 ;  /* 0x0007fc1101007387 */ /* 0x000fe80000100800 */
[----:B------:R0:W-:Y:S04]  /*7de0*/  STL [R1+0x694], R16 ;  /* 0x0006941001007387 */ /* 0x0001e80000100800 */
[----:B------:R1:W-:Y:S01]  /*7df0*/  STL.64 [R1+0x298], R18 ;  /* 0x0002981201007387 */ /* 0x0003e20000100a00 */
[----:B0-----:R-:W-:-:S02]  /*7e00*/  CS2R R16, SRZ ;  /* 0x0000000000107805 */ /* 0x001fc4000001ff00 */
[----:B-1----:R-:W-:-:S04]  /*7e10*/  CS2R R18, SRZ ;  /* 0x0000000000127805 */ /* 0x002fc8000001ff00 */
[----:B------:R-:W3:Y:S04]  /*7e20*/  @!P0 LDG.E.64 R16, desc[UR10][R26.64] ;  /* 0x0000000a1a108981 */ /* 0x000ee8000c1e1b00 */
[----:B------:R-:W4:Y:S04]  /*7e30*/  LDL.LU.64 R26, [R1+0x7e0] ;  /* 0x0007e000011a7983 */ /* 0x000f280000300a00 */
[----:B--2---:R-:W2:Y:S04]  /*7e40*/  @!P0 LDG.E.64 R18, desc[UR10][R12.64] ;  /* 0x0000000a0c128981 */ /* 0x004ea8000c1e1b00 */
[----:B------:R-:W4:Y:S01]  /*7e50*/  LDL.LU.64 R12, [R1+0x7d8] ;  /* 0x0007d800010c7983 */ /* 0x000f220000300a00 */
[----:B------:R-:W-:-:S03]  /*7e60*/  LOP3.LUT P2, RZ, R22, 0x8, RZ, 0xc0, !PT ;  /* 0x0000000816ff7812 */ /* 0x000fc6000784c0ff */
[----:B------:R0:W-:Y:S04]  /*7e70*/  STL.64 [R1+0xa0], R6 ;  /* 0x0000a00601007387 */ /* 0x0001e80000100a00 */
[----:B------:R1:W-:Y:S01]  /*7e80*/  STL.64 [R1+0x2a0], R20 ;  /* 0x0002a01401007387 */ /* 0x0003e20000100a00 */
[----:B0-----:R-:W-:Y:S02]  /*7e90*/  CS2R R6, SRZ ;  /* 0x0000000000067805 */ /* 0x001fe4000001ff00 */
[----:B---3--:R-:W-:Y:S02]  /*7ea0*/  @!P0 MOV R7, R17 ;  /* 0x0000001100078202 */ /* 0x008fe40000000f00 */
[----:B-1----:R-:W-:-:S03]  /*7eb0*/  CS2R R20, SRZ ;  /* 0x0000000000147805 */ /* 0x002fc6000001ff00 */
[----:B------:R-:W-:Y:S01]  /*7ec0*/  STL [R1+0x7f4], R7 ;  /* 0x0007f40701007387 */ /* 0x000fe20000100800 */
[----:B--2---:R-:W-:-:S05]  /*7ed0*/  @!P0 MOV R6, R18 ;  /* 0x0000001200068202 */ /* 0x004fca0000000f00 */
[----:B------:R0:W-:Y:S04]  /*7ee0*/  STL [R1+0x6b8], R6 ;  /* 0x0006b80601007387 */ /* 0x0001e80000100800 */
[----:B----4-:R-:W2:Y:S01]  /*7ef0*/  @!P2 LDG.E.64 R20, desc[UR10][R12.64] ;  /* 0x0000000a0c14a981 */ /* 0x010ea2000c1e1b00 */
[----:B0-----:R-:W-:-:S03]  /*7f00*/  CS2R R6, SRZ ;  /* 0x0000000000067805 */ /* 0x001fc6000001ff00 */
[----:B------:R-:W3:Y:S04]  /*7f10*/  LDL.LU.64 R12, [R1+0x700] ;  /* 0x00070000010c7983 */ /* 0x000ee80000300a00 */
[----:B------:R-:W4:Y:S04]  /*7f20*/  @!P2 LDG.E.64 R6, desc[UR10][R26.64] ;  /* 0x0000000a1a06a981 */ /* 0x000f28000c1e1b00 */
[----:B------:R-:W4:Y:S04]  /*7f30*/  LDL.LU.64 R26, [R1+0x7d0] ;  /* 0x0007d000011a7983 */ /* 0x000f280000300a00 */
[----:B------:R0:W-:Y:S04]  /*7f40*/  STL [R1+0x7f8], R0 ;  /* 0x0007f80001007387 */ /* 0x0001e80000100800 */
[----:B------:R1:W-:Y:S01]  /*7f50*/  STL.64 [R1+0xa8], R8 ;  /* 0x0000a80801007387 */ /* 0x0003e20000100a00 */
[----:B0-----:R-:W-:Y:S01]  /*7f60*/  HFMA2 R0, -RZ, RZ, 0, 0 ;  /* 0x00000000ff007431 */ /* 0x001fe200000001ff */
[----:B------:R-:W-:-:S02]  /*7f70*/  @!P1 MOV R0, R15 ;  /* 0x0000000f00009202 */ /* 0x000fc40000000f00 */
[----:B------:R-:W-:Y:S02]  /*7f80*/  LOP3.LUT P1, RZ, R22, 0x4, RZ, 0xc0, !PT ;  /* 0x0000000416ff7812 */ /* 0x000fe4000782c0ff */
[----:B-1----:R-:W-:Y:S01]  /*7f90*/  CS2R R8, SRZ ;  /* 0x0000000000087805 */ /* 0x002fe2000001ff00 */
[----:B------:R0:W-:Y:S02]  /*7fa0*/  STL.64 [R1+0x2a8], R10 ;  /* 0x0002a80a01007387 */ /* 0x0001e40000100a00 */
[----:B0-----:R-:W-:Y:S02]  /*7fb0*/  CS2R R10, SRZ ;  /* 0x00000000000a7805 */ /* 0x001fe4000001ff00 */
[----:B--2---:R-:W-:-:S05]  /*7fc0*/  @!P2 MOV R8, R20 ;  /* 0x000000140008a202 */ /* 0x004fca0000000f00 */
[----:B------:R-:W-:Y:S04]  /*7fd0*/  STL [R1+0x6d4], R8 ;  /* 0x0006d40801007387 */ /* 0x000fe80000100800 */
[----:B---3--:R0:W2:Y:S01]  /*7fe0*/  @!P1 LDG.E.64 R10, desc[UR10][R12.64] ;  /* 0x0000000a0c0a9981 */ /* 0x0080a2000c1e1b00 */
[----:B----4-:R-:W-:-:S05]  /*7ff0*/  @!P2 MOV R9, R7 ;  /* 0x000000070009a202 */ /* 0x010fca0000000f00 */
[----:B------:R1:W-:Y:S04]  /*8000*/  STL [R1+0x7dc], R9 ;  /* 0x0007dc0901007387 */ /* 0x0003e80000100800 */
[----:B------:R-:W3:Y:S01]  /*8010*/  LDL.LU.64 R12, [R1+0xa00] ;  /* 0x000a0000010c7983 */ /* 0x000ee20000300a00 */
[----:B-1----:R-:W-:-:S06]  /*8020*/  CS2R R8, SRZ ;  /* 0x0000000000087805 */ /* 0x002fcc000001ff00 */
[----:B------:R-:W4:Y:S04]  /*8030*/  @!P1 LDG.E.64 R8, desc[UR10][R26.64] ;  /* 0x0000000a1a089981 */ /* 0x000f28000c1e1b00 */
[----:B------:R-:W2:Y:S04]  /*8040*/  LDL.LU.64 R26, [R1+0x7c8] ;  /* 0x0007c800011a7983 */ /* 0x000ea80000300a00 */
[----:B------:R1:W-:Y:S02]  /*8050*/  STL [R1+0x6b0], R0 ;  /* 0x0006b00001007387 */ /* 0x0003e40000100800 */
[----:B-1----:R-:W-:Y:S01]  /*8060*/  HFMA2 R0, -RZ, RZ, 0, 0 ;  /* 0x00000000ff007431 */ /* 0x002fe200000001ff */
[----:B------:R-:W-:-:S05]  /*8070*/  @!P0 MOV R0, R16 ;  /* 0x0000001000008202 */ /* 0x000fca0000000f00 */
[----:B------:R1:W-:Y:S02]  /*8080*/  STL [R1+0x7f0], R0 ;  /* 0x0007f00001007387 */ /* 0x0003e40000100800 */
[----:B-1----:R-:W-:Y:S01]  /*8090*/  HFMA2 R0, -RZ, RZ, 0, 0 ;  /* 0x00000000ff007431 */ /* 0x002fe200000001ff */
[----:B------:R-:W-:Y:S02]  /*80a0*/  @!P0 MOV R0, R19 ;  /* 0x0000001300008202 */ /* 0x000fe40000000f00 */
[----:B------:R-:W-:-:S03]  /*80b0*/  LOP3.LUT P0, RZ, R22, 0x2, RZ, 0xc0, !PT ;  /* 0x0000000216ff7812 */ /* 0x000fc6000780c0ff */
[----:B------:R1:W-:Y:S02]  /*80c0*/  STL [R1+0x6d0], R0 ;  /* 0x0006d00001007387 */ /* 0x0003e40000100800 */
[----:B-1----:R-:W-:Y:S01]  /*80d0*/  HFMA2 R0, -RZ, RZ, 0, 0 ;  /* 0x00000000ff007431 */ /* 0x002fe200000001ff */
[----:B------:R-:W-:-:S05]  /*80e0*/  @!P2 MOV R0, R6 ;  /* 0x000000060000a202 */ /* 0x000fca0000000f00 */
[----:B------:R1:W-:Y:S02]  /*80f0*/  STL [R1+0x7d8], R0 ;  /* 0x0007d80001007387 */ /* 0x0003e40000100800 */
[----:B-1----:R-:W-:Y:S01]  /*8100*/  HFMA2 R0, -RZ, RZ, 0, 0 ;  /* 0x00000000ff007431 */ /* 0x002fe200000001ff */
[----:B------:R-:W-:-:S05]  /*8110*/  @!P2 MOV R0, R21 ;  /* 0x000000150000a202 */ /* 0x000fca0000000f00 */
[----:B------:R1:W-:Y:S02]  /*8120*/  STL [R1+0x6e4], R0 ;  /* 0x0006e40001007387 */ /* 0x0003e40000100800 */
[----:B-1----:R-:W-:Y:S02]  /*8130*/  HFMA2 R0, -RZ, RZ, 0, 0 ;  /* 0x00000000ff007431 */ /* 0x002fe400000001ff */
[----:B---3--:R0:W-:Y:S02]  /*8140*/  STL.64 [R1+0xb0], R12 ;  /* 0x0000b00c01007387 */ /* 0x0081e40000100a00 */
[----:B0-----:R-:W-:Y:S02]  /*8150*/  CS2R R12, SRZ ;  /* 0x00000000000c7805 */ /* 0x001fe4000001ff00 */
[----:B----4-:R-:W-:Y:S02]  /*8160*/  @!P1 MOV R13, R9 ;  /* 0x00000009000d9202 */ /* 0x010fe40000000f00 */
[----:B--2---:R-:W-:-:S03]  /*8170*/  @!P1 MOV R12, R10 ;  /* 0x0000000a000c9202 */ /* 0x004fc60000000f00 */
[----:B------:R-:W-:Y:S04]  /*8180*/  STL [R1+0x7d4], R13 ;  /* 0x0007d40d01007387 */ /* 0x000fe80000100800 */
[----:B------:R0:W-:Y:S02]  /*8190*/  STL [R1+0x6f0], R12 ;  /* 0x0006f00c01007387 */ /* 0x0001e40000100800 */
[----:B0-----:R-:W-:-:S06]  /*81a0*/  CS2R R12, SRZ ;  /* 0x00000000000c7805 */ /* 0x001fcc000001ff00 */
[----:B------:R-:W2:Y:S01]  /*81b0*/  @!P0 LDG.E.64 R12, desc[UR10][R26.64] ;  /* 0x0000000a1a0c8981 */ /* 0x000ea2000c1e1b00 */
[----:B------:R-:W-:-:S03]  /*81c0*/  @!P1 MOV R0, R8 ;  /* 0x0000000800009202 */ /* 0x000fc60000000f00 */
[----:B------:R0:W-:Y:S04]  /*81d0*/  STL.64 [R1+0x9f0], R8 ;  /* 0x0009f00801007387 */ /* 0x0001e80000100a00 */
[----:B------:R1:W-:Y:S04]  /*81e0*/  STL [R1+0x9f8], R18 ;  /* 0x0009f81201007387 */ /* 0x0003e80000100800 */
[----:B------:R3:W-:Y:S04]  /*81f0*/  STL.64 [R1+0x2b0], R14 ;  /* 0x0002b00e01007387 */ /* 0x0007e80000100a00 */
[----:B0-----:R-:W4:Y:S01]  /*8200*/  LDL.LU.64 R8, [R1+0x7b8] ;  /* 0x0007b80001087983 */ /* 0x001f220000300a00 */
[----:B-1----:R-:W-:-:S03]  /*8210*/  HFMA2 R18, -RZ, RZ, 0, 0 ;  /* 0x00000000ff127431 */ /* 0x002fc600000001ff */
[----:B------:R-:W4:Y:S01]  /*8220*/  LDL.LU.64 R26, [R1+0x7b0] ;  /* 0x0007b000011a7983 */ /* 0x000f220000300a00 */
[----:B---3--:R-:W-:-:S03]  /*8230*/  CS2R R14, SRZ ;  /* 0x00000000000e7805 */ /* 0x008fc6000001ff00 */
[----:B------:R0:W-:Y:S04]  /*8240*/  STL.64 [R1+0xb8], R16 ;  /* 0x0000b81001007387 */ /* 0x0001e80000100a00 */
[----:B0-----:R-:W3:Y:S01]  /*8250*/  LDL.LU.64 R16, [R1+0x518] ;  /* 0x0005180001107983 */ /* 0x001ee20000300a00 */
[----:B--2---:R-:W-:-:S05]  /*8260*/  @!P0 MOV R18, R13 ;  /* 0x0000000d00128202 */ /* 0x004fca0000000f00 */
[----:B------:R0:W-:Y:S04]  /*8270*/  STL [R1+0x7bc], R18 ;  /* 0x0007bc1201007387 */ /* 0x0001e80000100800 */
[----:B0-----:R-:W2:Y:S04]  /*8280*/  LDL.LU R18, [R1+0x9f8] ;  /* 0x0009f80001127983 */ /* 0x001ea80000300800 */
[----:B----4-:R-:W4:Y:S04]  /*8290*/  @!P0 LDG.E.64 R14, desc[UR10][R8.64] ;  /* 0x0000000a080e8981 */ /* 0x010f28000c1e1b00 */
[----:B------:R-:W4:Y:S01]  /*82a0*/  LDL.LU.64 R8, [R1+0x7a8] ;  /* 0x0007a80001087983 */ /* 0x000f220000300a00 */
[----:B------:R-:W-:-:S03]  /*82b0*/  LOP3.LUT P2, RZ, R22, 0x1, RZ, 0xc0, !PT ;  /* 0x0000000116ff7812 */ /* 0x000fc6000784c0ff */
[----:B------:R0:W-:Y:S02]  /*82c0*/  STL [R1+0x7d0], R0 ;  /* 0x0007d00001007387 */ /* 0x0001e40000100800 */
[----:B0-----:R-:W-:Y:S01]  /*82d0*/  HFMA2 R0, -RZ, RZ, 0, 0 ;  /* 0x00000000ff007431 */ /* 0x001fe200000001ff */
[----:B------:R-:W-:Y:S01]  /*82e0*/  @!P1 MOV R0, R11 ;  /* 0x0000000b00009202 */ /* 0x000fe20000000f00 */
[----:B------:R3:W-:Y:S04]  /*82f0*/  STL.64 [R1+0x9e8], R12 ;  /* 0x0009e80c01007387 */ /* 0x0007e80000100a00 */
[----:B------:R0:W-:Y:S01]  /*8300*/  STL [R1+0x700], R0 ;  /* 0x0007000001007387 */ /* 0x0001e20000100800 */
[----:B---3--:R-:W-:Y:S01]  /*8310*/  MOV R13, R17 ;  /* 0x00000011000d7202 */ /* 0x008fe20000000f00 */
[----:B0-----:R-:W-:Y:S01]  /*8320*/  HFMA2 R0, -RZ, RZ, 0, 0 ;  /* 0x00000000ff007431 */ /* 0x001fe200000001ff */
[----:B------:R-:W-:-:S02]  /*8330*/  @!P0 MOV R0, R12 ;  /* 0x0000000c00008202 */ /* 0x000fc40000000f00 */
[----:B------:R-:W-:Y:S02]  /*8340*/  MOV R12, R16 ;  /* 0x00000010000c7202 */ /* 0x000fe40000000f00 */
[----:B------:R-:W3:Y:S04]  /*8350*/  LDL.LU.64 R16, [R1+0x7a0] ;  /* 0x0007a00001107983 */ /* 0x000ee80000300a00 */
[----:B--2---:R0:W-:Y:S02]  /*8360*/  STL.64 [R1+0x2b8], R18 ;  /* 0x0002b81201007387 */ /* 0x0041e40000100a00 */
[----:B0-----:R-:W-:-:S06]  /*8370*/  CS2R R18, SRZ ;  /* 0x0000000000127805 */ /* 0x001fcc000001ff00 */
[----:B------:R0:W2:Y:S02]  /*8380*/  @!P2 LDG.E.64 R18, desc[UR10][R26.64] ;  /* 0x0000000a1a12a981 */ /* 0x0000a4000c1e1b00 */
[----:B0-----:R-:W-:Y:S02]  /*8390*/  MOV R26, R24 ;  /* 0x00000018001a7202 */ /* 0x001fe40000000f00 */
[----:B------:R-:W-:Y:S02]  /*83a0*/  MOV R27, R25 ;  /* 0x00000019001b7202 */ /* 0x000fe40000000f00 */
[----:B------:R-:W-:-:S06]  /*83b0*/  CS2R R24, SRZ ;  /* 0x0000000000187805 */ /* 0x000fcc000001ff00 */
[----:B----4-:R-:W4:Y:S04]  /*83c0*/  @!P2 LDG.E.64 R24, desc[UR10][R8.64] ;  /* 0x0000000a0818a981 */ /* 0x010f28000c1e1b00 */
[----:B------:R-:W3:Y:S01]  /*83d0*/  LDL.LU.64 R8, [R1+0x740] ;  /* 0x0007400001087983 */ /* 0x000ee20000300a00 */
[----:B------:R-:W-:-:S03]  /*83e0*/  LOP3.LUT P1, RZ, R23, 0x80000000, RZ, 0xc0, !PT ;  /* 0x8000000017ff7812 */ /* 0x000fc6000782c0ff */
[----:B------:R0:W-:Y:S02]  /*83f0*/  STL.64 [R1+0xc0], R6 ;  /* 0x0000c00601007387 */ /* 0x0001e40000100a00 */
[----:B0-----:R-:W-:Y:S02]  /*8400*/  CS2R R6, SRZ ;  /* 0x0000000000067805 */ /* 0x001fe4000001ff00 */
[----:B------:R0:W-:Y:S04]  /*8410*/  STL.64 [R1+0x2c8], R10 ;  /* 0x0002c80a01007387 */ /* 0x0001e80000100a00 */
[----:B0-----:R-:W3:Y:S04]  /*8420*/  LDL.LU.64 R10, [R1+0x798] ;  /* 0x00079800010a7983 */ /* 0x001ee80000300a00 */
[----:B------:R0:W-:Y:S02]  /*8430*/  STL.64 [R1+0x2c0], R20 ;  /* 0x0002c01401007387 */ /* 0x0001e40000100a00 */
[----:B0-----:R-:W-:-:S02]  /*8440*/  MOV R20, R12 ;  /* 0x0000000c00147202 */ /* 0x001fc40000000f00 */
[----:B------:R-:W-:Y:S02]  /*8450*/  MOV R21, R13 ;  /* 0x0000000d00157202 */ /* 0x000fe40000000f00 */
[----:B------:R-:W3:Y:S01]  /*8460*/  LDL.LU.64 R12, [R1+0x790] ;  /* 0x00079000010c7983 */ /* 0x000ee20000300a00 */
[----:B--2---:R-:W-:-:S05]  /*8470*/  @!P2 MOV R7, R19 ;  /* 0x000000130007a202 */ /* 0x004fca0000000f00 */
[----:B------:R-:W-:Y:S01]  /*8480*/  STL [R1+0x7ac], R7 ;  /* 0x0007ac0701007387 */ /* 0x000fe20000100800 */
[----:B----4-:R-:W-:-:S05]  /*8490*/  @!P2 MOV R6, R24 ;  /* 0x000000180006a202 */ /* 0x010fca0000000f00 */
[----:B------:R0:W-:Y:S02]  /*84a0*/  STL [R1+0x724], R6 ;  /* 0x0007240601007387 */ /* 0x0001e40000100800 */
[----:B0-----:R-:W-:-:S06]  /*84b0*/  CS2R R6, SRZ ;  /* 0x0000000000067805 */ /* 0x001fcc000001ff00 */
[----:B---3--:R0:W2:Y:S02]  /*84c0*/  @!P1 LDG.E.64 R6, desc[UR10][R16.64] ;  /* 0x0000000a10069981 */ /* 0x0080a4000c1e1b00 */
[----:B0-----:R-:W-:Y:S02]  /*84d0*/  MOV R16, R26 ;  /* 0x0000001a00107202 */ /* 0x001fe40000000f00 */
[----:B------:R-:W-:Y:S02]  /*84e0*/  MOV R17, R27 ;  /* 0x0000001b00117202 */ /* 0x000fe40000000f00 */
[----:B------:R-:W-:-:S06]  /*84f0*/  CS2R R26, SRZ ;  /* 0x00000000001a7805 */ /* 0x000fcc000001ff00 */
[----:B------:R0:W3:Y:S04]  /*8500*/  @!P1 LDG.E.64 R26, desc[UR10][R8.64] ;  /* 0x0000000a081a9981 */ /* 0x0000e8000c1e1b00 */
[----:B------:R-:W4:Y:S04]  /*8510*/  LDL.LU.64 R8, [R1+0x9f0] ;  /* 0x0009f00001087983 */ /* 0x000f280000300a00 */
[----:B------:R1:W-:Y:S04]  /*8520*/  STL [R1+0x9e0], R22 ;  /* 0x0009e01601007387 */ /* 0x0003e80000100800 */
[----:B------:R0:W-:Y:S01]  /*8530*/  STL [R1+0x7b8], R0 ;  /* 0x0007b80001007387 */ /* 0x0001e20000100800 */
[----:B-1----:R-:W-:-:S02]  /*8540*/  MOV R22, RZ ;  /* 0x000000ff00167202 */ /* 0x002fc40000000f00 */
[----:B------:R-:W-:Y:S01]  /*8550*/  @!P0 MOV R22, R14 ;  /* 0x0000000e00168202 */ /* 0x000fe20000000f00 */
[----:B0-----:R-:W-:Y:S01]  /*8560*/  HFMA2 R0, -RZ, RZ, 0, 0 ;  /* 0x00000000ff007431 */ /* 0x001fe200000001ff */
[----:B------:R-:W-:Y:S02]  /*8570*/  @!P0 MOV R0, R15 ;  /* 0x0000000f00008202 */ /* 0x000fe40000000f00 */
[----:B------:R-:W-:Y:S01]  /*8580*/  LOP3.LUT P0, RZ, R23, 0x40000000, RZ, 0xc0, !PT ;  /* 0x4000000017ff7812 */ /* 0x000fe2000780c0ff */
[----:B----4-:R0:W-:Y:S02]  /*8590*/  STL.64 [R1+0xc8], R8 ;  /* 0x0000c80801007387 */ /* 0x0101e40000100a00 */
[----:B0-----:R-:W-:Y:S02]  /*85a0*/  CS2R R8, SRZ ;  /* 0x0000000000087805 */ /* 0x001fe4000001ff00 */
[----:B--2---:R-:W-:Y:S02]  /*85b0*/  @!P1 MOV R9, R7 ;  /* 0x0000000700099202 */ /* 0x004fe40000000f00 */
[----:B---3--:R-:W-:-:S03]  /*85c0*/  @!P1 MOV R8, R26 ;  /* 0x0000001a00089202 */ /* 0x008fc60000000f00 */
[----:B------:R0:W-:Y:S04]  /*85d0*/  STL [R1+0x7a4], R9 ;  /* 0x0007a40901007387 */ /* 0x0001e80000100800 */
[----:B------:R1:W-:Y:S01]  /*85e0*/  STL [R1+0x740], R8 ;  /* 0x0007400801007387 */ /* 0x0003e20000100800 */
[----:B0-----:R-:W-:Y:S02]  /*85f0*/  MOV R9, R45 ;  /* 0x0000002d00097202 */ /* 0x001fe40000000f00 */
[----:B------:R-:W-:Y:S02]  /*8600*/  MOV R45, R29 ;  /* 0x0000001d002d7202 */ /* 0x000fe40000000f00 */
[----:B-1----:R-:W-:Y:S02]  /*8610*/  MOV R8, R44 ;  /* 0x0000002c00087202 */ /* 0x002fe40000000f00 */
[----:B------:R-:W-:-:S02]  /*8620*/  MOV R44, R28 ;  /* 0x0000001c002c7202 */ /* 0x000fc40000000f00 */
[----:B------:R-:W-:-:S06]  /*8630*/  CS2R R28, SRZ ;  /* 0x00000000001c7805 */ /* 0x000fcc000001ff00 */
[----:B------:R0:W2:Y:S02]  /*8640*/  @!P0 LDG.E.64 R28, desc[UR10][R10.64] ;  /* 0x0000000a0a1c8981 */ /* 0x0000a4000c1e1b00 */
[----:B0-----:R-:W-:Y:S02]  /*8650*/  MOV R10, R16 ;  /* 0x00000010000a7202 */ /* 0x001fe40000000f00 */
[----:B------:R-:W-:Y:S02]  /*8660*/  MOV R11, R17 ;  /* 0x00000011000b7202 */ /* 0x000fe40000000f00 */
[----:B------:R-:W-:-:S06]  /*8670*/  CS2R R16, SRZ ;  /* 0x0000000000107805 */ /* 0x000fcc000001ff00 */
[----:B------:R-:W3:Y:S04]  /*8680*/  @!P0 LDG.E.64 R16, desc[UR10][R12.64] ;  /* 0x0000000a0c108981 */ /* 0x000ee8000c1e1b00 */
[----:B------:R-:W4:Y:S04]  /*8690*/  LDL.LU.64 R12, [R1+0x9e8] ;  /* 0x0009e800010c7983 */ /* 0x000f280000300a00 */
[----:B------:R0:W-:Y:S02]  /*86a0*/  STL [R1+0x9e4], R14 ;  /* 0x0009e40e01007387 */ /* 0x0001e40000100800 */
[----:B0-----:R-:W-:Y:S01]  /*86b0*/  HFMA2 R14, -RZ, RZ, 0, 0 ;  /* 0x00000000ff0e7431 */ /* 0x001fe200000001ff */
[----:B--2---:R-:W-:-:S05]  /*86c0*/  @!P0 MOV R14, R29 ;  /* 0x0000001d000e8202 */ /* 0x004fca0000000f00 */
[----:B------:R0:W-:Y:S04]  /*86d0*/  STL [R1+0x794], R14 ;  /* 0x0007940e01007387 */ /* 0x0001e80000100800 */
[----:B0-----:R-:W2:Y:S04]  /*86e0*/  LDL.LU R14, [R1+0x9e4] ;  /* 0x0009e400010e7983 */ /* 0x001ea80000300800 */
[----:B----4-:R0:W-:Y:S04]  /*86f0*/  STL.64 [R1+0xd0], R12 ;  /* 0x0000d00c01007387 */ /* 0x0101e80000100a00 */
[----:B0-----:R-:W4:Y:S04]  /*8700*/  LDL.LU.64 R12, [R1+0x780] ;  /* 0x00078000010c7983 */ /* 0x001f280000300a00 */
[----:B------:R0:W-:Y:S02]  /*8710*/  STL [R1+0x714], R0 ;  /* 0x0007140001007387 */ /* 0x0001e40000100800 */
[----:B0-----:R-:W-:Y:S01]  /*8720*/  HFMA2 R0, -RZ, RZ, 0, 0 ;  /* 0x00000000ff007431 */ /* 0x001fe200000001ff */
[----:B------:R-:W-:-:S05]  /*8730*/  @!P2 MOV R0, R18 ;  /* 0x000000120000a202 */ /* 0x000fca0000000f00 */
[----:B------:R0:W-:Y:S02]  /*8740*/  STL [R1+0x7a8], R0 ;  /* 0x0007a80001007387 */ /* 0x0001e40000100800 */
[----:B0-----:R-:W-:Y:S01]  /*8750*/  HFMA2 R0, -RZ, RZ, 0, 0 ;  /* 0x00000000ff007431 */ /* 0x001fe200000001ff */
[----:B------:R-:W-:-:S05]  /*8760*/  @!P2 MOV R0, R25 ;  /* 0x000000190000a202 */ /* 0x000fca0000000f00 */
[----:B------:R0:W-:Y:S02]  /*8770*/  STL [R1+0x730], R0 ;  /* 0x0007300001007387 */ /* 0x0001e40000100800 */
[----:B0-----:R-:W-:Y:S01]  /*8780*/  HFMA2 R0, -RZ, RZ, 0, 0 ;  /* 0x00000000ff007431 */ /* 0x001fe200000001ff */
[----:B------:R-:W-:-:S05]  /*8790*/  @!P1 MOV R0, R6 ;  /* 0x0000000600009202 */ /* 0x000fca0000000f00 */
[----:B------:R0:W-:Y:S01]  /*87a0*/  STL [R1+0x7a0], R0 ;  /* 0x0007a00001007387 */ /* 0x0001e20000100800 */
[----:B------:R-:W-:Y:S01]  /*87b0*/  LOP3.LUT P2, RZ, R23, 0x20000000, RZ, 0xc0, !PT ;  /* 0x2000000017ff7812 */ /* 0x000fe2000784c0ff */
[----:B0-----:R-:W-:Y:S01]  /*87c0*/  HFMA2 R0, -RZ, RZ, 0, 0 ;  /* 0x00000000ff007431 */ /* 0x001fe200000001ff */
[----:B------:R-:W-:Y:S01]  /*87d0*/  @!P1 MOV R0, R27 ;  /* 0x0000001b00009202 */ /* 0x000fe20000000f00 */
[----:B------:R-:W-:Y:S04]  /*87e0*/  STL.64 [R1+0x9d8], R28 ;  /* 0x0009d81c01007387 */ /* 0x000fe80000100a00 */
[----:B------:R0:W-:Y:S02]  /*87f0*/  STL [R1+0x744], R0 ;  /* 0x0007440001007387 */ /* 0x0001e40000100800 */
[----:B0-----:R-:W-:Y:S01]  /*8800*/  HFMA2 R0, -RZ, RZ, 0, 0 ;  /* 0x00000000ff007431 */ /* 0x001fe200000001ff */
[----:B------:R-:W-:-:S02]  /*8810*/  @!P0 MOV R0, R28 ;  /* 0x0000001c00008202 */ /* 0x000fc40000000f00 */
[----:B------:R-:W3:Y:S04]  /*8820*/  LDL.LU.64 R28, [R1+0x778] ;  /* 0x00077800011c7983 */ /* 0x000ee80000300a00 */
[----:B--2---:R0:W-:Y:S02]  /*8830*/  STL.64 [R1+0x2d0], R14 ;  /* 0x0002d00e01007387 */ /* 0x0041e40000100a00 */
[----:B0-----:R-:W-:Y:S02]  /*8840*/  MOV R14, R20 ;  /* 0x00000014000e7202 */ /* 0x001fe40000000f00 */
[----:B------:R-:W-:Y:S02]  /*8850*/  MOV R15, R21 ;  /* 0x00000015000f7202 */ /* 0x000fe40000000f00 */
[----:B------:R-:W-:-:S06]  /*8860*/  CS2R R20, SRZ ;  /* 0x0000000000147805 */ /* 0x000fcc000001ff00 */
[----:B----4-:R0:W2:Y:S02]  /*8870*/  @!P2 LDG.E.64 R20, desc[UR10][R12.64] ;  /* 0x0000000a0c14a981 */ /* 0x0100a4000c1e1b00 */
[----:B0-----:R-:W-:Y:S02]  /*8880*/  MOV R12, R10 ;  /* 0x0000000a000c7202 */ /* 0x001fe40000000f00 */
[----:B------:R-:W-:Y:S02]  /*8890*/  MOV R13, R11 ;  /* 0x0000000b000d7202 */ /* 0x000fe40000000f00 */
[----:B------:R-:W-:Y:S01]  /*88a0*/  CS2R R10, SRZ ;  /* 0x00000000000a7805 */ /* 0x000fe2000001ff00 */
[----:B------:R0:W-:Y:S04]  /*88b0*/  STL [R1+0x790], R0 ;  /* 0x0007900001007387 */ /* 0x0001e80000100800 */
[----:B------:R1:W-:Y:S01]  /*88c0*/  STL.64 [R1+0xd8], R18 ;  /* 0x0000d81201007387 */ /* 0x0003e20000100a00 */
[----:B0-----:R-:W-:Y:S01]  /*88d0*/  HFMA2 R0, -RZ, RZ, 0, 0 ;  /* 0x00000000ff007431 */ /* 0x001fe200000001ff */
[----:B---3--:R-:W-:-:S05]  /*88e0*/  @!P0 MOV R0, R17 ;  /* 0x0000001100008202 */ /* 0x008fca0000000f00 */
[----:B------:R0:W-:Y:S01]  /*88f0*/  STL [R1+0x768], R0 ;  /* 0x0007680001007387 */ /* 0x0001e20000100800 */
[----:B-1----:R-:W-:Y:S01]  /*8900*/  CS2R R18, SRZ ;  /* 0x0000000000127805 */ /* 0x002fe2000001ff00 */
[----:B0-----:R-:W-:Y:S02]  /*8910*/  HFMA2 R0, -RZ, RZ, 0, 0 ;  /* 0x00000000ff007431 */ /* 0x001fe400000001ff */
[----:B------:R-:W3:Y:S04]  /*8920*/  @!P2 LDG.E.64 R10, desc[UR10][R28.64] ;  /* 0x0000000a1c0aa981 */ /* 0x000ee8000c1e1b00 */
[----:B------:R-:W4:Y:S01]  /*8930*/  LDL.LU.64 R28, [R1+0x760] ;  /* 0x00076000011c7983 */ /* 0x000f220000300a00 */
[----:B--2---:R-:W-:-:S03]  /*8940*/  @!P2 MOV R0, R20 ;  /* 0x000000140000a202 */ /* 0x004fc60000000f00 */
[----:B------:R0:W-:Y:S01]  /*8950*/  STL.64 [R1+0x9d0], R20 ;  /* 0x0009d01401007387 */ /* 0x0001e20000100a00 */
[----:B------:R-:W-:-:S03]  /*8960*/  @!P2 MOV R19, R21 ;  /* 0x000000150013a202 */ /* 0x000fc60000000f00 */
[----:B0-----:R-:W2:Y:S01]  /*8970*/  LDL.LU.64 R20, [R1+0x770] ;  /* 0x0007700001147983 */ /* 0x001ea20000300a00 */
[----:B------:R-:W-:-:S03]  /*8980*/  LOP3.LUT P1, RZ, R23, 0x10000000, RZ, 0xc0, !PT ;  /* 0x1000000017ff7812 */ /* 0x000fc6000782c0ff */
[----:B------:R0:W-:Y:S02]  /*8990*/  STL [R1+0x784], R19 ;  /* 0x0007841301007387 */ /* 0x0001e40000100800 */
[----:B0-----:R-:W-:Y:S02]  /*89a0*/  MOV R19, R15 ;  /* 0x0000000f00137202 */ /* 0x001fe40000000f00 */
[----:B------:R0:W-:Y:S04]  /*89b0*/  STL.64 [R1+0xe0], R6 ;  /* 0x0000e00601007387 */ /* 0x0001e80000100a00 */
[----:B0-----:R-:W4:Y:S01]  /*89c0*/  LDL.LU.64 R6, [R1+0x758] ;  /* 0x0007580001067983 */ /* 0x001f220000300a00 */
[----:B---3--:R-:W-:-:S05]  /*89d0*/  @!P2 MOV R18, R10 ;  /* 0x0000000a0012a202 */ /* 0x008fca0000000f00 */
[----:B------:R0:W-:Y:S02]  /*89e0*/  STL [R1+0x778], R18 ;  /* 0x0007781201007387 */ /* 0x0001e40000100800 */
[----:B0-----:R-:W-:Y:S02]  /*89f0*/  MOV R18, R14 ;  /* 0x0000000e00127202 */ /* 0x001fe40000000f00 */
[----:B------:R-:W-:-:S06]  /*8a00*/  CS2R R14, SRZ ;  /* 0x00000000000e7805 */ /* 0x000fcc000001ff00 */
[----:B--2---:R0:W2:Y:S02]  /*8a10*/  @!P1 LDG.E.64 R14, desc[UR10][R20.64] ;  /* 0x0000000a140e9981 */ /* 0x0040a4000c1e1b00 */
[----:B0-----:R-:W-:Y:S02]  /*8a20*/  MOV R20, R12 ;  /* 0x0000000c00147202 */ /* 0x001fe40000000f00 */
[----:B------:R-:W-:Y:S02]  /*8a30*/  MOV R21, R13 ;  /* 0x0000000d00157202 */ /* 0x000fe40000000f00 */
[----:B------:R-:W-:-:S06]  /*8a40*/  CS2R R12, SRZ ;  /* 0x00000000000c7805 */ /* 0x000fcc000001ff00 */
[----:B----4-:R-:W3:Y:S04]  /*8a50*/  @!P1 LDG.E.64 R12, desc[UR10][R28.64] ;  /* 0x0000000a1c0c9981 */ /* 0x010ee8000c1e1b00 */
[----:B------:R-:W4:Y:S04]  /*8a60*/  LDL.LU.64 R28, [R1+0x460] ;  /* 0x00046000011c7983 */ /* 0x000f280000300a00 */
[----:B------:R0:W-:Y:S04]  /*8a70*/  STL.64 [R1+0x2d8], R24 ;  /* 0x0002d81801007387 */ /* 0x0001e80000100a00 */
[----:B------:R1:W-:Y:S01]  /*8a80*/  STL [R1+0x704], R22 ;  /* 0x0007041601007387 */ /* 0x0003e20000100800 */
[----:B0-----:R-:W-:-:S02]  /*8a90*/  CS2R R24, SRZ ;  /* 0x0000000000187805 */ /* 0x001fc4000001ff00 */
[----:B-1----:R-:W-:Y:S02]  /*8aa0*/  MOV R22, RZ ;  /* 0x000000ff00167202 */ /* 0x002fe40000000f00 */
[----:B------:R-:W-:Y:S02]  /*8ab0*/  @!P0 MOV R22, R16 ;  /* 0x0000001000168202 */ /* 0x000fe40000000f00 */
[----:B------:R-:W-:Y:S01]  /*8ac0*/  LOP3.LUT P0, RZ, R23, 0x8000000, RZ, 0xc0, !PT ;  /* 0x0800000017ff7812 */ /* 0x000fe2000780c0ff */
[----:B------:R0:W-:Y:S04]  /*8ad0*/  STL.64 [R1+0x2e8], R16 ;  /* 0x0002e81001007387 */ /* 0x0001e80000100a00 */
[----:B------:R1:W-:Y:S04]  /*8ae0*/  STL.64 [R1+0x2e0], R26 ;  /* 0x0002e01a01007387 */ /* 0x0003e80000100a00 */
[----:B0-----:R-:W4:Y:S01]  /*8af0*/  LDL.LU.64 R16, [R1+0x748] ;  /* 0x0007480001107983 */ /* 0x001f220000300a00 */
[----:B-1----:R-:W-:-:S02]  /*8b00*/  MOV R26, R20 ;  /* 0x00000014001a7202 */ /* 0x002fc40000000f00 */
[----:B------:R-:W-:Y:S02]  /*8b10*/  MOV R27, R21 ;  /* 0x00000015001b7202 */ /* 0x000fe40000000f00 */
[----:B------:R-:W4:Y:S01]  /*8b20*/  LDL.LU.64 R20, [R1+0x458] ;  /* 0x0004580001147983 */ /* 0x000f220000300a00 */
[----:B--2---:R-:W-:-:S05]  /*8b30*/  @!P1 MOV R25, R15 ;  /* 0x0000000f00199202 */ /* 0x004fca0000000f00 */
[----:B------:R0:W-:Y:S01]  /*8b40*/  STL [R1+0x774], R25 ;  /* 0x0007741901007387 */ /* 0x0001e20000100800 */
[----:B---3--:R-:W-:Y:S02]  /*8b50*/  @!P1 MOV R24, R12 ;  /* 0x0000000c00189202 */ /* 0x008fe40000000f00 */
[----:B0-----:R-:W-:-:S03]  /*8b60*/  MOV R25, R19 ;  /* 0x0000001300197202 */ /* 0x001fc60000000f00 */
[----:B------:R0:W-:Y:S01]  /*8b70*/  STL [R1+0x760], R24 ;  /* 0x0007601801007387 */ /* 0x0001e20000100800 */
[----:B------:R-:W-:Y:S02]  /*8b80*/  MOV R19, R9 ;  /* 0x0000000900137202 */ /* 0x000fe40000000f00 */
[----:B0-----:R-:W-:Y:S02]  /*8b90*/  MOV R24, R18 ;  /* 0x0000001200187202 */ /* 0x001fe40000000f00 */
[----:B------:R-:W-:Y:S02]  /*8ba0*/  MOV R18, R8 ;  /* 0x0000000800127202 */ /* 0x000fe40000000f00 */
[----:B------:R-:W-:-:S06]  /*8bb0*/  CS2R R8, SRZ ;  /* 0x0000000000087805 */ /* 0x000fcc000001ff00 */
[----:B------:R0:W2:Y:S02]  /*8bc0*/  @!P0 LDG.E.64 R8, desc[UR10][R6.64] ;  /* 0x0000000a06088981 */ /* 0x0000a4000c1e1b00 */
[----:B0-----:R-:W-:-:S06]  /*8bd0*/  CS2R R6, SRZ ;  /* 0x0000000000067805 */ /* 0x001fcc000001ff00 */
[----:B----4-:R0:W3:Y:S04]  /*8be0*/  @!P0 LDG.E.64 R6, desc[UR10][R28.64] ;  /* 0x0000000a1c068981 */ /* 0x0100e8000c1e1b00 */
[----:B------:R-:W4:Y:S04]  /*8bf0*/  LDL.LU.64 R28, [R1+0x9d8] ;  /* 0x0009d800011c7983 */ /* 0x000f280000300a00 */
        /* <DEDUP_REMOVED lines=8> */
[----:B--2---:R-:W-:Y:S02]  /*8c80*/  @!P0 MOV R29, R9 ;  /* 0x00000009001d8202 */ /* 0x004fe40000000f00 */
[----:B---3--:R-:W-:-:S03]  /*8c90*/  @!P0 MOV R28, R6 ;  /* 0x00000006001c8202 */ /* 0x008fc60000000f00 */
[----:B------:R0:W-:Y:S04]  /*8ca0*/  STL [R1+0x75c], R29 ;  /* 0x00075c1d01007387 */ /* 0x0001e80000100800 */
[----:B------:R1:W-:Y:S01]  /*8cb0*/  STL [R1+0x468], R28 ;  /* 0x0004681c01007387 */ /* 0x0003e20000100800 */
[----:B0-----:R-:W-:Y:S02]  /*8cc0*/  MOV R29, R19 ;  /* 0x00000013001d7202 */ /* 0x001fe40000000f00 */
[----:B-1----:R-:W-:Y:S02]  /*8cd0*/  MOV R28, R18 ;  /* 0x00000012001c7202 */ /* 0x002fe40000000f00 */
[----:B------:R-:W-:-:S06]  /*8ce0*/  CS2R R18, SRZ ;  /* 0x0000000000127805 */ /* 0x000fcc000001ff00 */
        /* <DEDUP_REMOVED lines=179> */
[----:B----4-:R0:W-:Y:S02]  /*9820*/  STL.64 [R1+0x130], R20 ;  /* 0x0001301401007387 */ /* 0x0101e40000100a00 */
[----:B0-----:R-:W-:Y:S02]  /*9830*/  CS2R R20, SRZ ;  /* 0x0000000000147805 */ /* 0x001fe4000001ff00 */
[----:B--2---:R-:W-:-:S02]  /*9840*/  @!P0 MOV R21, R19 ;  /* 0x0000001300158202 */ /* 0x004fc40000000f00 */
[----:B---3--:R-:W-:-:S03]  /*9850*/  @!P0 MOV R20, R16 ;  /* 0x0000001000148202 */ /* 0x008fc60000000f00 */
[----:B------:R-:W-:Y:S04]  /*9860*/  STL [R1+0x7e4], R21 ;  /* 0x0007e41501007387 */ /* 0x000fe80000100800 */
[----:B------:R0:W-:Y:S02]  /*9870*/  STL [R1+0x414], R20 ;  /* 0x0004141401007387 */ /* 0x0001e40000100800 */
[----:B0-----:R-:W-:-:S06]  /*9880*/  CS2R R20, SRZ ;  /* 0x0000000000147805 */ /* 0x001fcc000001ff00 */
[----:B------:R0:W2:Y:S02]  /*9890*/  @!P2 LDG.E.64 R20, desc[UR10][R10.64] ;  /* 0x0000000a0a14a981 */ /* 0x0000a4000c1e1b00 */
[----:B0-----:R-:W-:-:S06]  /*98a0*/  CS2R R10, SRZ ;  /* 0x00000000000a7805 */ /* 0x001fcc000001ff00 */
[----:B------:R0:W3:Y:S04]  /*98b0*/  @!P2 LDG.E.64 R10, desc[UR10][R26.64] ;  /* 0x0000000a1a0aa981 */ /* 0x0000e8000c1e1b00 */
[----:B------:R1:W-:Y:S02]  /*98c0*/  STL [R1+0x42c], R0 ;  /* 0x00042c0001007387 */ /* 0x0003e40000100800 */
[----:B-1----:R-:W-:Y:S01]  /*98d0*/  HFMA2 R0, -RZ, RZ, 0, 0 ;  /* 0x00000000ff007431 */ /* 0x002fe200000001ff */
[----:B------:R-:W-:-:S05]  /*98e0*/  @!P1 MOV R0, R8 ;  /* 0x0000000800009202 */ /* 0x000fca0000000f00 */
[----:B------:R1:W-:Y:S01]  /*98f0*/  STL [R1+0x7c8], R0 ;  /* 0x0007c80001007387 */ /* 0x0003e20000100800 */
[----:B0-----:R-:W-:Y:S02]  /*9900*/  MOV R26, R32 ;  /* 0x00000020001a7202 */ /* 0x001fe40000000f00 */
[----:B------:R-:W-:Y:S01]  /*9910*/  MOV R27, R33 ;  /* 0x00000021001b7202 */ /* 0x000fe20000000f00 */
[----:B-1----:R-:W-:Y:S01]  /*9920*/  HFMA2 R0, -RZ, RZ, 0, 0 ;  /* 0x00000000ff007431 */ /* 0x002fe200000001ff */
[----:B------:R-:W-:Y:S02]  /*9930*/  @!P1 MOV R0, R7 ;  /* 0x0000000700009202 */ /* 0x000fe40000000f00 */
[----:B------:R-:W-:Y:S01]  /*9940*/  LOP3.LUT P1, RZ, R23, 0x10000, RZ, 0xc0, !PT ;  /* 0x0001000017ff7812 */ /* 0x000fe2000782c0ff */
[----:B------:R0:W-:Y:S01]  /*9950*/  STL.64 [R1+0x138], R14 ;  /* 0x0001380e01007387 */ /* 0x0001e20000100a00 */
[----:B------:R-:W-:Y:S02]  /*9960*/  MOV R32, R40 ;  /* 0x0000002800207202 */ /* 0x000fe40000000f00 */
[----:B------:R-:W-:-:S02]  /*9970*/  MOV R33, R41 ;  /* 0x0000002900217202 */ /* 0x000fc40000000f00 */
[----:B------:R-:W-:Y:S02]  /*9980*/  CS2R R40, SRZ ;  /* 0x0000000000287805 */ /* 0x000fe4000001ff00 */
[----:B0-----:R-:W-:-:S06]  /*9990*/  CS2R R14, SRZ ;  /* 0x00000000000e7805 */ /* 0x001fcc000001ff00 */
[----:B------:R0:W4:Y:S01]  /*99a0*/  @!P1 LDG.E.64 R14, desc[UR10][R44.64] ;  /* 0x0000000a2c0e9981 */ /* 0x000122000c1e1b00 */
[----:B---3--:R-:W-:Y:S02]  /*99b0*/  @!P2 MOV R40, R10 ;  /* 0x0000000a0028a202 */ /* 0x008fe40000000f00 */
[----:B------:R-:W-:-:S05]  /*99c0*/  @!P2 MOV R41, R11 ;  /* 0x0000000b0029a202 */ /* 0x000fca0000000f00 */
[----:B------:R1:W-:Y:S04]  /*99d0*/  STL.64 [R1+0x998], R40 ;  /* 0x0009982801007387 */ /* 0x0003e80000100a00 */
[----:B-1----:R-:W3:Y:S04]  /*99e0*/  LDL.LU.64 R40, [R1+0x678] ;  /* 0x0006780001287983 */ /* 0x002ee80000300a00 */
[----:B------:R1:W-:Y:S02]  /*99f0*/  STL [R1+0x418], R0 ;  /* 0x0004180001007387 */ /* 0x0003e40000100800 */
[----:B-1----:R-:W-:Y:S01]  /*9a00*/  HFMA2 R0, -RZ, RZ, 0, 0 ;  /* 0x00000000ff007431 */ /* 0x002fe200000001ff */
[----:B------:R-:W-:-:S05]  /*9a10*/  @!P0 MOV R0, R18 ;  /* 0x0000001200008202 */ /* 0x000fca0000000f00 */
[----:B------:R1:W-:Y:S02]  /*9a20*/  STL [R1+0x7e0], R0 ;  /* 0x0007e00001007387 */ /* 0x0003e40000100800 */
[----:B-1----:R-:W-:Y:S01]  /*9a30*/  HFMA2 R0, -RZ, RZ, 0, 0 ;  /* 0x00000000ff007431 */ /* 0x002fe200000001ff */
[----:B------:R-:W-:Y:S02]  /*9a40*/  @!P0 MOV R0, R17 ;  /* 0x0000001100008202 */ /* 0x000fe40000000f00 */
[----:B------:R-:W-:Y:S01]  /*9a50*/  LOP3.LUT P0, RZ, R23, 0x8000, RZ, 0xc0, !PT ;  /* 0x0000800017ff7812 */ /* 0x000fe2000780c0ff */
[----:B------:R1:W-:Y:S01]  /*9a60*/  STL.64 [R1+0x340], R6 ;  /* 0x0003400601007387 */ /* 0x0003e20000100a00 */
[----:B0-----:R-:W-:Y:S02]  /*9a70*/  MOV R44, R42 ;  /* 0x0000002a002c7202 */ /* 0x001fe40000000f00 */
[----:B------:R-:W-:Y:S02]  /*9a80*/  MOV R45, R43 ;  /* 0x0000002b002d7202 */ /* 0x000fe40000000f00 */
[----:B------:R-:W-:-:S02]  /*9a90*/  CS2R R42, SRZ ;  /* 0x00000000002a7805 */ /* 0x000fc4000001ff00 */
[----:B----4-:R-:W-:Y:S02]  /*9aa0*/  @!P1 MOV R42, R14 ;  /* 0x0000000e002a9202 */ /* 0x010fe40000000f00 */
[----:B-1----:R-:W-:Y:S02]  /*9ab0*/  CS2R R6, SRZ ;  /* 0x0000000000067805 */ /* 0x002fe4000001ff00 */
[----:B------:R-:W-:Y:S01]  /*9ac0*/  @!P1 MOV R43, R15 ;  /* 0x0000000f002b9202 */ /* 0x000fe20000000f00 */
[----:B------:R0:W-:Y:S04]  /*9ad0*/  STL.64 [R1+0x338], R12 ;  /* 0x0003380c01007387 */ /* 0x0001e80000100a00 */
[----:B------:R1:W-:Y:S01]  /*9ae0*/  STL.64 [R1+0x9a0], R42 ;  /* 0x0009a02a01007387 */ /* 0x0003e20000100a00 */
[----:B0-----:R-:W-:-:S03]  /*9af0*/  CS2R R12, SRZ ;  /* 0x00000000000c7805 */ /* 0x001fc6000001ff00 */
[----:B-1----:R-:W4:Y:S04]  /*9b00*/  LDL.LU.64 R42, [R1+0x660] ;  /* 0x00066000012a7983 */ /* 0x002f280000300a00 */
[----:B------:R-:W4:Y:S04]  /*9b10*/  @!P1 LDG.E.64 R12, desc[UR10][R28.64] ;  /* 0x0000000a1c0c9981 */ /* 0x000f28000c1e1b00 */
[----:B------:R-:W4:Y:S04]  /*9b20*/  LDL.LU.64 R28, [R1+0x668] ;  /* 0x00066800011c7983 */ /* 0x000f280000300a00 */
[----:B---3--:R-:W3:Y:S04]  /*9b30*/  @!P0 LDG.E.64 R6, desc[UR10][R40.64] ;  /* 0x0000000a28068981 */ /* 0x008ee8000c1e1b00 */
[----:B------:R-:W3:Y:S04]  /*9b40*/  LDL.LU.64 R40, [R1+0x648] ;  /* 0x0006480001287983 */ /* 0x000ee80000300a00 */
[----:B------:R0:W-:Y:S02]  /*9b50*/  STL [R1+0x410], R0 ;  /* 0x0004100001007387 */ /* 0x0001e40000100800 */
[----:B0-----:R-:W-:Y:S01]  /*9b60*/  HFMA2 R0, -RZ, RZ, 0, 0 ;  /* 0x00000000ff007431 */ /* 0x001fe200000001ff */
[----:B--2---:R-:W-:-:S05]  /*9b70*/  @!P2 MOV R0, R20 ;  /* 0x000000140000a202 */ /* 0x004fca0000000f00 */
[----:B------:R0:W-:Y:S02]  /*9b80*/  STL [R1+0x800], R0 ;  /* 0x0008000001007387 */ /* 0x0001e40000100800 */
[----:B0-----:R-:W-:Y:S01]  /*9b90*/  HFMA2 R0, -RZ, RZ, 0, 0 ;  /* 0x00000000ff007431 */ /* 0x001fe200000001ff */
[----:B------:R-:W-:Y:S02]  /*9ba0*/  @!P2 MOV R0, R21 ;  /* 0x000000150000a202 */ /* 0x000fe40000000f00 */
[----:B------:R-:W-:Y:S01]  /*9bb0*/  LOP3.LUT P2, RZ, R23, 0x4000, RZ, 0xc0, !PT ;  /* 0x0000400017ff7812 */ /* 0x000fe2000784c0ff */
[----:B------:R0:W-:Y:S04]  /*9bc0*/  STL.64 [R1+0x148], R18 ;  /* 0x0001481201007387 */ /* 0x0001e80000100a00 */
[----:B------:R1:W-:Y:S04]  /*9bd0*/  STL.64 [R1+0x348], R16 ;  /* 0x0003481001007387 */ /* 0x0003e80000100a00 */
[----:B------:R2:W-:Y:S01]  /*9be0*/  STL.64 [R1+0x150], R20 ;  /* 0x0001501401007387 */ /* 0x0005e20000100a00 */
[----:B0-----:R-:W-:Y:S01]  /*9bf0*/  HFMA2 R18, -RZ, RZ, 0, 0 ;  /* 0x00000000ff127431 */ /* 0x001fe200000001ff */
[----:B-1----:R-:W-:-:S02]  /*9c00*/  CS2R R16, SRZ ;  /* 0x0000000000107805 */ /* 0x002fc4000001ff00 */
[----:B--2---:R-:W2:Y:S04]  /*9c10*/  LDL.LU.64 R20, [R1+0x640] ;  /* 0x0006400001147983 */ /* 0x004ea80000300a00 */
[----:B------:R0:W-:Y:S04]  /*9c20*/  STL.64 [R1+0x140], R8 ;  /* 0x0001400801007387 */ /* 0x0001e80000100a00 */
[----:B----4-:R-:W4:Y:S01]  /*9c30*/  @!P2 LDG.E.64 R16, desc[UR10][R42.64] ;  /* 0x0000000a2a10a981 */ /* 0x010f22000c1e1b00 */
[----:B0-----:R-:W-:-:S03]  /*9c40*/  CS2R R8, SRZ ;  /* 0x0000000000087805 */ /* 0x001fc6000001ff00 */
[----:B------:R-:W4:Y:S04]  /*9c50*/  LDL.LU.64 R42, [R1+0x630] ;  /* 0x00063000012a7983 */ /* 0x000f280000300a00 */
[----:B------:R0:W4:Y:S01]  /*9c60*/  @!P0 LDG.E.64 R8, desc[UR10][R28.64] ;  /* 0x0000000a1c088981 */ /* 0x000122000c1e1b00 */
[----:B---3--:R-:W-:-:S05]  /*9c70*/  @!P0 MOV R18, R7 ;  /* 0x0000000700128202 */ /* 0x008fca0000000f00 */
[----:B------:R1:W-:Y:S02]  /*9c80*/  STL [R1+0x83c], R18 ;  /* 0x00083c1201007387 */ /* 0x0003e40000100800 */
[----:B-1----:R-:W-:-:S06]  /*9c90*/  CS2R R18, SRZ ;  /* 0x0000000000127805 */ /* 0x002fcc000001ff00 */
[----:B------:R-:W3:Y:S04]  /*9ca0*/  @!P2 LDG.E.64 R18, desc[UR10][R40.64] ;  /* 0x0000000a2812a981 */ /* 0x000ee8000c1e1b00 */
[----:B------:R1:W-:Y:S02]  /*9cb0*/  STL [R1+0x804], R0 ;  /* 0x0008040001007387 */ /* 0x0003e40000100800 */
[----:B-1----:R-:W-:Y:S01]  /*9cc0*/  HFMA2 R0, -RZ, RZ, 0, 0 ;  /* 0x00000000ff007431 */ /* 0x002fe200000001ff */
[----:B------:R-:W-:-:S05]  /*9cd0*/  @!P1 MOV R0, R12 ;  /* 0x0000000c00009202 */ /* 0x000fca0000000f00 */
[----:B------:R1:W-:Y:S02]  /*9ce0*/  STL [R1+0x810], R0 ;  /* 0x0008100001007387 */ /* 0x0003e40000100800 */
[----:B-1----:R-:W-:Y:S01]  /*9cf0*/  HFMA2 R0, -RZ, RZ, 0, 0 ;  /* 0x00000000ff007431 */ /* 0x002fe200000001ff */
[----:B------:R-:W-:Y:S02]  /*9d00*/  @!P1 MOV R0, R13 ;  /* 0x0000000d00009202 */ /* 0x000fe40000000f00 */
[----:B------:R-:W-:Y:S01]  /*9d10*/  LOP3.LUT P1, RZ, R23, 0x2000, RZ, 0xc0, !PT ;  /* 0x0000200017ff7812 */ /* 0x000fe2000782c0ff */
[----:B------:R1:W-:Y:S02]  /*9d20*/  STL.64 [R1+0x350], R10 ;  /* 0x0003500a01007387 */ /* 0x0003e40000100a00 */
[----:B-1----:R-:W-:-:S10]  /*9d30*/  CS2R R10, SRZ ;  /* 0x00000000000a7805 */ /* 0x002fd4000001ff00 */
[----:B--2---:R1:W2:Y:S01]  /*9d40*/  @!P1 LDG.E.64 R10, desc[UR10][R20.64] ;  /* 0x0000000a140a9981 */ /* 0x0042a2000c1e1b00 */
[----:B0-----:R-:W-:Y:S02]  /*9d50*/  MOV R28, R44 ;  /* 0x0000002c001c7202 */ /* 0x001fe40000000f00 */
[----:B-1----:R-:W-:Y:S02]  /*9d60*/  CS2R R20, SRZ ;  /* 0x0000000000147805 */ /* 0x002fe4000001ff00 */
[----:B------:R-:W-:Y:S02]  /*9d70*/  MOV R29, R45 ;  /* 0x0000002d001d7202 */ /* 0x000fe40000000f00 */
[----:B------:R-:W-:Y:S02]  /*9d80*/  CS2R R44, SRZ ;  /* 0x00000000002c7805 */ /* 0x000fe4000001ff00 */
[----:B----4-:R-:W4:Y:S01]  /*9d90*/  @!P1 LDG.E.64 R20, desc[UR10][R42.64] ;  /* 0x0000000a2a149981 */ /* 0x010f22000c1e1b00 */
[----:B------:R-:W-:Y:S01]  /*9da0*/  HFMA2 R40, -RZ, RZ, 0, 0 ;  /* 0x00000000ff287431 */ /* 0x000fe200000001ff */
[----:B------:R-:W-:-:S02]  /*9db0*/  @!P0 MOV R44, R8 ;  /* 0x00000008002c8202 */ /* 0x000fc40000000f00 */
[----:B------:R-:W-:-:S05]  /*9dc0*/  @!P2 MOV R40, R17 ;  /* 0x000000110028a202 */ /* 0x000fca0000000f00 */
[----:B------:R0:W-:Y:S04]  /*9dd0*/  STL [R1+0x84c], R40 ;  /* 0x00084c2801007387 */ /* 0x0001e80000100800 */
[----:B------:R-:W-:Y:S04]  /*9de0*/  STL [R1+0x814], R0 ;  /* 0x0008140001007387 */ /* 0x000fe80000100800 */
[----:B------:R-:W-:Y:S04]  /*9df0*/  STL.64 [R1+0x158], R12 ;  /* 0x0001580c01007387 */ /* 0x000fe80000100a00 */
[----:B0-----:R-:W4:Y:S01]  /*9e00*/  LDL.LU.64 R40, [R1+0x628] ;  /* 0x0006280001287983 */ /* 0x001f220000300a00 */
[----:B---3--:R-:W-:-:S03]  /*9e10*/  @!P2 MOV R45, R18 ;  /* 0x00000012002da202 */ /* 0x008fc60000000f00 */
[----:B------:R-:W-:Y:S04]  /*9e20*/  STL.64 [R1+0x358], R14 ;  /* 0x0003580e01007387 */ /* 0x000fe80000100a00 */
[----:B------:R0:W-:Y:S04]  /*9e30*/  STL.64 [R1+0x9a8], R44 ;  /* 0x0009a82c01007387 */ /* 0x0001e80000100a00 */
[----:B------:R-:W3:Y:S04]  /*9e40*/  LDL.LU.64 R42, [R1+0x608] ;  /* 0x00060800012a7983 */ /* 0x000ee80000300a00 */
[----:B0-----:R-:W3:Y:S01]  /*9e50*/  LDL.LU.64 R44, [R1+0x618] ;  /* 0x00061800012c7983 */ /* 0x001ee20000300a00 */
[----:B------:R-:W-:Y:S01]  /*9e60*/  HFMA2 R0, -RZ, RZ, 0, 0 ;  /* 0x00000000ff007431 */ /* 0x000fe200000001ff */
[----:B------:R-:W-:-:S02]  /*9e70*/  @!P0 MOV R0, R6 ;  /* 0x0000000600008202 */ /* 0x000fc40000000f00 */
[----:B------:R-:W-:-:S03]  /*9e80*/  CS2R R12, SRZ ;  /* 0x00000000000c7805 */ /* 0x000fc6000001ff00 */
[----:B------:R0:W-:Y:S01]  /*9e90*/  STL [R1+0x838], R0 ;  /* 0x0008380001007387 */ /* 0x0001e20000100800 */
[----:B------:R-:W-:Y:S02]  /*9ea0*/  CS2R R14, SRZ ;  /* 0x00000000000e7805 */ /* 0x000fe4000001ff00 */
[----:B0-----:R-:W-:Y:S02]  /*9eb0*/  MOV R0, RZ ;  /* 0x000000ff00007202 */ /* 0x001fe40000000f00 */
[----:B------:R-:W-:Y:S02]  /*9ec0*/  @!P0 MOV R0, R9 ;  /* 0x0000000900008202 */ /* 0x000fe40000000f00 */
[----:B------:R-:W-:Y:S02]  /*9ed0*/  LOP3.LUT P0, RZ, R23, 0x1000, RZ, 0xc0, !PT ;  /* 0x0000100017ff7812 */ /* 0x000fe4000780c0ff */
[----:B--2---:R-:W-:-:S05]  /*9ee0*/  @!P1 MOV R13, R11 ;  /* 0x0000000b000d9202 */ /* 0x004fca0000000f00 */
[----:B------:R-:W-:Y:S01]  /*9ef0*/  STL [R1+0x854], R13 ;  /* 0x0008540d01007387 */ /* 0x000fe20000100800 */
[----:B----4-:R-:W-:-:S05]  /*9f00*/  @!P1 MOV R12, R20 ;  /* 0x00000014000c9202 */ /* 0x010fca0000000f00 */
[----:B------:R0:W-:Y:S02]  /*9f10*/  STL [R1+0x630], R12 ;  /* 0x0006300c01007387 */ /* 0x0001e40000100800 */
[----:B0-----:R-:W-:-:S06]  /*9f20*/  CS2R R12, SRZ ;  /* 0x00000000000c7805 */ /* 0x001fcc000001ff00 */
[----:B------:R-:W2:Y:S04]  /*9f30*/  @!P0 LDG.E.64 R12, desc[UR10][R40.64] ;  /* 0x0000000a280c8981 */ /* 0x000ea8000c1e1b00 */
[----:B------:R-:W4:Y:S04]  /*9f40*/  LDL.LU.64 R40, [R1+0x600] ;  /* 0x0006000001287983 */ /* 0x000f280000300a00 */
[----:B---3--:R-:W3:Y:S04]  /*9f50*/  @!P0 LDG.E.64 R14, desc[UR10][R44.64] ;  /* 0x0000000a2c0e8981 */ /* 0x008ee8000c1e1b00 */
[----:B------:R0:W-:Y:S04]  /*9f60*/  STL [R1+0x668], R0 ;  /* 0x0006680001007387 */ /* 0x0001e80000100800 */
[----:B------:R1:W-:Y:S04]  /*9f70*/  STL.64 [R1+0x160], R6 ;  /* 0x0001600601007387 */ /* 0x0003e80000100a00 */
[----:B------:R-:W-:Y:S01]  /*9f80*/  STL.64 [R1+0x360], R8 ;  /* 0x0003600801007387 */ /* 0x000fe20000100a00 */
[----:B0-----:R-:W-:Y:S01]  /*9f90*/  HFMA2 R0, -RZ, RZ, 0, 0 ;  /* 0x00000000ff007431 */ /* 0x001fe200000001ff */
[----:B------:R-:W-:-:S02]  /*9fa0*/  @!P2 MOV R0, R16 ;  /* 0x000000100000a202 */ /* 0x000fc40000000f00 */
[----:B------:R-:W3:Y:S04]  /*9fb0*/  LDL.LU.64 R44, [R1+0x5f0] ;  /* 0x0005f000012c7983 */ /* 0x000ee80000300a00 */
[----:B------:R0:W-:Y:S01]  /*9fc0*/  STL [R1+0x848], R0 ;  /* 0x0008480001007387 */ /* 0x0001e20000100800 */
[----:B-1----:R-:W-:Y:S02]  /*9fd0*/  CS2R R6, SRZ ;  /* 0x0000000000067805 */ /* 0x002fe4000001ff00 */
[----:B0-----:R-:W-:Y:S02]  /*9fe0*/  MOV R0, RZ ;  /* 0x000000ff00007202 */ /* 0x001fe40000000f00 */
[----:B------:R-:W-:Y:S02]  /*9ff0*/  @!P2 MOV R0, R19 ;  /* 0x000000130000a202 */ /* 0x000fe40000000f00 */
[----:B------:R-:W-:-:S02]  /*a000*/  LOP3.LUT P2, RZ, R23, 0x800, RZ, 0xc0, !PT ;  /* 0x0000080017ff7812 */ /* 0x000fc4000784c0ff */
[----:B------:R-:W-:Y:S02]  /*a010*/  CS2R R8, SRZ ;  /* 0x0000000000087805 */ /* 0x000fe4000001ff00 */
[----:B--2---:R-:W-:-:S05]  /*a020*/  @!P0 MOV R7, R13 ;  /* 0x0000000d00078202 */ /* 0x004fca0000000f00 */
[----:B------:R-:W-:Y:S04]  /*a030*/  STL [R1+0x860], R7 ;  /* 0x0008600701007387 */ /* 0x000fe80000100800 */
[----:B----4-:R-:W2:Y:S01]  /*a040*/  @!P2 LDG.E.64 R8, desc[UR10][R40.64] ;  /* 0x0000000a2808a981 */ /* 0x010ea2000c1e1b00 */
[----:B---3--:R-:W-:-:S03]  /*a050*/  @!P0 MOV R6, R14 ;  /* 0x0000000e00068202 */ /* 0x008fc60000000f00 */
[----:B------:R-:W-:Y:S04]  /*a060*/  STL [R1+0x648], R0 ;  /* 0x0006480001007387 */ /* 0x000fe80000100800 */
[----:B------:R0:W-:Y:S04]  /*a070*/  STL [R1+0x618], R6 ;  /* 0x0006180601007387 */ /* 0x0001e80000100800 */
[----:B------:R1:W-:Y:S04]  /*a080*/  STL.64 [R1+0x168], R16 ;  /* 0x0001681001007387 */ /* 0x0003e80000100a00 */
[----:B------:R3:W-:Y:S01]  /*a090*/  STL.64 [R1+0x368], R18 ;  /* 0x0003681201007387 */ /* 0x0007e20000100a00 */
[----:B0-----:R-:W-:-:S03]  /*a0a0*/  CS2R R6, SRZ ;  /* 0x0000000000067805 */ /* 0x001fc6000001ff00 */
[----:B------:R-:W4:Y:S04]  /*a0b0*/  LDL.LU.64 R40, [R1+0x5c0] ;  /* 0x0005c00001287983 */ /* 0x000f280000300a00 */
[----:B------:R-:W4:Y:S04]  /*a0c0*/  @!P2 LDG.E.64 R6, desc[UR10][R42.64] ;  /* 0x0000000a2a06a981 */ /* 0x000f28000c1e1b00 */
[----:B------:R-:W4:Y:S01]  /*a0d0*/  LDL.LU.64 R42, [R1+0x5e0] ;  /* 0x0005e000012a7983 */ /* 0x000f220000300a00 */
[----:B------:R-:W-:Y:S01]  /*a0e0*/  HFMA2 R0, -RZ, RZ, 0, 0 ;  /* 0x00000000ff007431 */ /* 0x000fe200000001ff */
[----:B------:R-:W-:-:S02]  /*a0f0*/  @!P1 MOV R0, R10 ;  /* 0x0000000a00009202 */ /* 0x000fc40000000f00 */
[----:B-1----:R-:W-:-:S03]  /*a100*/  CS2R R16, SRZ ;  /* 0x0000000000107805 */ /* 0x002fc6000001ff00 */
[----:B------:R0:W-:Y:S01]  /*a110*/  STL [R1+0x850], R0 ;  /* 0x0008500001007387 */ /* 0x0001e20000100800 */
[----:B---3--:R-:W-:Y:S01]  /*a120*/  CS2R R18, SRZ ;  /* 0x0000000000127805 */ /* 0x008fe2000001ff00 */
[----:B0-----:R-:W-:Y:S01]  /*a130*/  HFMA2 R0, -RZ, RZ, 0, 0 ;  /* 0x00000000ff007431 */ /* 0x001fe200000001ff */
[----:B------:R-:W-:Y:S02]  /*a140*/  @!P1 MOV R0, R21 ;  /* 0x0000001500009202 */ /* 0x000fe40000000f00 */
[----:B------:R-:W-:Y:S02]  /*a150*/  LOP3.LUT P1, RZ, R23, 0x400, RZ, 0xc0, !PT ;  /* 0x0000040017ff7812 */ /* 0x000fe4000782c0ff */
[----:B--2---:R-:W-:-:S05]  /*a160*/  @!P2 MOV R16, R8 ;  /* 0x000000080010a202 */ /* 0x004fca0000000f00 */
[----:B------:R-:W-:Y:S01]  /*a170*/  STL [R1+0x600], R16 ;  /* 0x0006001001007387 */ /* 0x000fe20000100800 */
[----:B----4-:R-:W-:-:S05]  /*a180*/  @!P2 MOV R17, R7 ;  /* 0x000000070011a202 */ /* 0x010fca0000000f00 */
[----:B------:R0:W-:Y:S04]  /*a190*/  STL [R1+0x874], R17 ;  /* 0x0008741101007387 */ /* 0x0001e80000100800 */
[----:B------:R-:W2:Y:S01]  /*a1a0*/  @!P1 LDG.E.64 R18, desc[UR10][R42.64] ;  /* 0x0000000a2a129981 */ /* 0x000ea2000c1e1b00 */
[----:B0-----:R-:W-:-:S03]  /*a1b0*/  CS2R R16, SRZ ;  /* 0x0000000000107805 */ /* 0x001fc6000001ff00 */
[----:B------:R0:W-:Y:S04]  /*a1c0*/  STL [R1+0x634], R0 ;  /* 0x0006340001007387 */ /* 0x0001e80000100800 */
[----:B------:R1:W-:Y:S04]  /*a1d0*/  STL.64 [R1+0x170], R10 ;  /* 0x0001700a01007387 */ /* 0x0003e80000100a00 */
[----:B------:R-:W3:Y:S04]  /*a1e0*/  @!P1 LDG.E.64 R16, desc[UR10][R44.64] ;  /* 0x0000000a2c109981 */ /* 0x000ee8000c1e1b00 */
[----:B------:R4:W-:Y:S04]  /*a1f0*/  STL.64 [R1+0x370], R20 ;  /* 0x0003701401007387 */ /* 0x0009e80000100a00 */
[----:B------:R-:W3:Y:S04]  /*a200*/  LDL.LU.64 R42, [R1+0x5a8] ;  /* 0x0005a800012a7983 */ /* 0x000ee80000300a00 */
[----:B------:R-:W3:Y:S01]  /*a210*/  LDL.LU.64 R44, [R1+0x5d0] ;  /* 0x0005d000012c7983 */ /* 0x000ee20000300a00 */
[----:B0-----:R-:W-:Y:S01]  /*a220*/  HFMA2 R0, -RZ, RZ, 0, 0 ;  /* 0x00000000ff007431 */ /* 0x001fe200000001ff */
[----:B------:R-:W-:-:S02]  /*a230*/  @!P0 MOV R0, R12 ;  /* 0x0000000c00008202 */ /* 0x000fc40000000f00 */
[----:B-1----:R-:W-:-:S03]  /*a240*/  CS2R R10, SRZ ;  /* 0x00000000000a7805 */ /* 0x002fc6000001ff00 */
[----:B------:R0:W-:Y:S01]  /*a250*/  STL [R1+0x858], R0 ;  /* 0x0008580001007387 */ /* 0x0001e20000100800 */
[----:B----4-:R-:W-:Y:S01]  /*a260*/  CS2R R20, SRZ ;  /* 0x0000000000147805 */ /* 0x010fe2000001ff00 */
[----:B0-----:R-:W-:Y:S01]  /*a270*/  HFMA2 R0, -RZ, RZ, 0, 0 ;  /* 0x00000000ff007431 */ /* 0x001fe200000001ff */
[----:B------:R-:W-:Y:S02]  /*a280*/  @!P0 MOV R0, R15 ;  /* 0x0000000f00008202 */ /* 0x000fe40000000f00 */
[----:B------:R-:W-:Y:S02]  /*a290*/  LOP3.LUT P0, RZ, R23, 0x200, RZ, 0xc0, !PT ;  /* 0x0000020017ff7812 */ /* 0x000fe4000780c0ff */
[----:B--2---:R-:W-:-:S05]  /*a2a0*/  @!P1 MOV R10, R18 ;  /* 0x00000012000a9202 */ /* 0x004fca0000000f00 */
[----:B------:R-:W-:Y:S01]  /*a2b0*/  STL [R1+0x5e0], R10 ;  /* 0x0005e00a01007387 */ /* 0x000fe20000100800 */
[----:B---3--:R-:W-:-:S05]  /*a2c0*/  @!P1 MOV R11, R17 ;  /* 0x00000011000b9202 */ /* 0x008fca0000000f00 */
[----:B------:R0:W-:Y:S04]  /*a2d0*/  STL [R1+0x888], R11 ;  /* 0x0008880b01007387 */ /* 0x0001e80000100800 */
[----:B------:R-:W2:Y:S01]  /*a2e0*/  @!P0 LDG.E.64 R20, desc[UR10][R44.64] ;  /* 0x0000000a2c148981 */ /* 0x000ea2000c1e1b00 */
[----:B0-----:R-:W-:-:S06]  /*a2f0*/  CS2R R10, SRZ ;  /* 0x00000000000a7805 */ /* 0x001fcc000001ff00 */
[----:B------:R-:W3:Y:S04]  /*a300*/  @!P0 LDG.E.64 R10, desc[UR10][R40.64] ;  /* 0x0000000a280a8981 */ /* 0x000ee8000c1e1b00 */
[----:B------:R0:W-:Y:S04]  /*a310*/  STL [R1+0x61c], R0 ;  /* 0x00061c0001007387 */ /* 0x0001e80000100800 */
[----:B------:R1:W-:Y:S04]  /*a320*/  STL.64 [R1+0x178], R12 ;  /* 0x0001780c01007387 */ /* 0x0003e80000100a00 */
[----:B------:R-:W4:Y:S01]  /*a330*/  LDL.LU.64 R40, [R1+0x5b8] ;  /* 0x0005b80001287983 */ /* 0x000f220000300a00 */
[----:B0-----:R-:W-:Y:S01]  /*a340*/  HFMA2 R0, -RZ, RZ, 0, 0 ;  /* 0x00000000ff007431 */ /* 0x001fe200000001ff */
[----:B------:R-:W-:-:S02]  /*a350*/  @!P2 MOV R0, R6 ;  /* 0x000000060000a202 */ /* 0x000fc40000000f00 */
[----:B------:R-:W-:Y:S04]  /*a360*/  STL.64 [R1+0x378], R14 ;  /* 0x0003780e01007387 */ /* 0x000fe80000100a00 */
[----:B------:R0:W-:Y:S01]  /*a370*/  STL [R1+0x868], R0 ;  /* 0x0008680001007387 */ /* 0x0001e20000100800 */
[----:B-1----:R-:W-:-:S03]  /*a380*/  CS2R R12, SRZ ;  /* 0x00000000000c7805 */ /* 0x002fc6000001ff00 */
[----:B------:R1:W-:Y:S04]  /*a390*/  STL.64 [R1+0x180], R6 ;  /* 0x0001800601007387 */ /* 0x0003e80000100a00 */
[----:B------:R1:W-:Y:S01]  /*a3a0*/  STL [R1+0x754], R22 ;  /* 0x0007541601007387 */ /* 0x0003e20000100800 */
[----:B0-----:R-:W-:Y:S01]  /*a3b0*/  HFMA2 R0, -RZ, RZ, 0, 0 ;  /* 0x00000000ff007431 */ /* 0x001fe200000001ff */
[----:B------:R-:W-:Y:S02]  /*a3c0*/  @!P2 MOV R0, R9 ;  /* 0x000000090000a202 */ /* 0x000fe40000000f00 */
[----:B------:R-:W5:Y:S01]  /*a3d0*/  LDL.LU.64 R44, [R1+0x9a8] ;  /* 0x0009a800012c7983 */ /* 0x000f620000300a00 */
[----:B------:R-:W-:Y:S02]  /*a3e0*/  LOP3.LUT P2, RZ, R23, 0x100, RZ, 0xc0, !PT ;  /* 0x0000010017ff7812 */ /* 0x000fe4000784c0ff */
[----:B------:R-:W-:-:S02]  /*a3f0*/  CS2R R14, SRZ ;  /* 0x00000000000e7805 */ /* 0x000fc4000001ff00 */
[----:B--2---:R-:W-:Y:S02]  /*a400*/  @!P0 MOV R12, R20 ;  /* 0x00000014000c8202 */ /* 0x004fe40000000f00 */
[----:B---3--:R-:W-:-:S03]  /*a410*/  @!P0 MOV R13, R11 ;  /* 0x0000000b000d8202 */ /* 0x008fc60000000f00 */
[----:B------:R-:W-:Y:S04]  /*a420*/  STL [R1+0x5c0], R12 ;  /* 0x0005c00c01007387 */ /* 0x000fe80000100800 */
[----:B------:R0:W-:Y:S01]  /*a430*/  STL [R1+0x8a0], R13 ;  /* 0x0008a00d01007387 */ /* 0x0001e20000100800 */
[----:B-1----:R-:W-:-:S03]  /*a440*/  CS2R R6, SRZ ;  /* 0x0000000000067805 */ /* 0x002fc6000001ff00 */
[----:B------:R-:W2:Y:S04]  /*a450*/  LDL.LU R22, [R1+0x9e0] ;  /* 0x0009e00001167983 */ /* 0x000ea80000300800 */
[----:B----4-:R-:W3:Y:S01]  /*a460*/  @!P2 LDG.E.64 R14, desc[UR10][R40.64] ;  /* 0x0000000a280ea981 */ /* 0x010ee2000c1e1b00 */
[----:B0-----:R-:W-:-:S06]  /*a470*/  CS2R R12, SRZ ;  /* 0x00000000000c7805 */ /* 0x001fcc000001ff00 */
[----:B------:R-:W4:Y:S04]  /*a480*/  @!P2 LDG.E.64 R12, desc[UR10][R42.64] ;  /* 0x0000000a2a0ca981 */ /* 0x000f28000c1e1b00 */
[----:B------:R0:W-:Y:S04]  /*a490*/  STL [R1+0x604], R0 ;  /* 0x0006040001007387 */ /* 0x0001e80000100800 */
[----:B------:R-:W-:Y:S04]  /*a4a0*/  STL.64 [R1+0x380], R8 ;  /* 0x0003800801007387 */ /* 0x000fe80000100a00 */
[----:B------:R-:W2:Y:S01]  /*a4b0*/  LDL.LU.64 R42, [R1+0x598] ;  /* 0x00059800012a7983 */ /* 0x000ea20000300a00 */
        /* <DEDUP_REMOVED lines=13> */
[----:B---3--:R-:W-:Y:S02]  /*a590*/  @!P2 MOV R6, R14 ;  /* 0x0000000e0006a202 */ /* 0x008fe40000000f00 */
[----:B----4-:R-:W-:Y:S02]  /*a5a0*/  @!P2 MOV R0, R12 ;  /* 0x0000000c0000a202 */ /* 0x010fe40000000f00 */
[----:B------:R-:W-:-:S03]  /*a5b0*/  @!P2 MOV R7, R13 ;  /* 0x0000000d0007a202 */ /* 0x000fc60000000f00 */
[----:B------:R0:W-:Y:S04]  /*a5c0*/  STL [R1+0x8a8], R0 ;  /* 0x0008a80001007387 */ /* 0x0001e80000100800 */
[----:B------:R-:W-:Y:S01]  /*a5d0*/  STL [R1+0x8b4], R7 ;  /* 0x0008b40701007387 */ /* 0x000fe20000100800 */
[----:B0-----:R-:W-:Y:S01]  /*a5e0*/  HFMA2 R0, -RZ, RZ, 0, 0 ;  /* 0x00000000ff007431 */ /* 0x001fe200000001ff */
[----:B------:R-:W-:Y:S02]  /*a5f0*/  @!P2 MOV R0, R15 ;  /* 0x0000000f0000a202 */ /* 0x000fe40000000f00 */
[----:B------:R0:W-:Y:S04]  /*a600*/  STL [R1+0x5a8], R6 ;  /* 0x0005a80601007387 */ /* 0x0001e80000100800 */
[----:B------:R-:W-:Y:S04]  /*a610*/  STL [R1+0x5ac], R0 ;  /* 0x0005ac0001007387 */ /* 0x000fe80000100800 */
[----:B------:R-:W3:Y:S01]  /*a620*/  LDL.LU.64 R8, [R1+0x590] ;  /* 0x0005900001087983 */ /* 0x000ee20000300a00 */
[----:B------:R-:W-:-:S02]  /*a630*/  LOP3.LUT P1, RZ, R23, 0x80, RZ, 0xc0, !PT ;  /* 0x0000008017ff7812 */ /* 0x000fc4000782c0ff */
[----:B0-----:R-:W-:Y:S01]  /*a640*/  CS2R R6, SRZ ;  /* 0x0000000000067805 */ /* 0x001fe2000001ff00 */
[----:B------:R0:W-:Y:S04]  /*a650*/  STL.64 [R1+0x388], R18 ;  /* 0x0003881201007387 */ /* 0x0001e80000100a00 */
[----:B------:R-:W4:Y:S04]  /*a660*/  LDL.LU.64 R40, [R1+0x588] ;  /* 0x0005880001287983 */ /* 0x000f280000300a00 */
[----:B0-----:R-:W4:Y:S04]  /*a670*/  LDL.LU.64 R18, [R1+0x578] ;  /* 0x0005780001127983 */ /* 0x001f280000300a00 */
[----:B---3--:R0:W3:Y:S02]  /*a680*/  @!P1 LDG.E.64 R6, desc[UR10][R8.64] ;  /* 0x0000000a08069981 */ /* 0x0080e4000c1e1b00 */
[----:B0-----:R-:W-:-:S06]  /*a690*/  CS2R R8, SRZ ;  /* 0x0000000000087805 */ /* 0x001fcc000001ff00 */
[----:B--2---:R-:W2:Y:S01]  /*a6a0*/  @!P1 LDG.E.64 R8, desc[UR10][R42.64] ;  /* 0x0000000a2a089981 */ /* 0x004ea2000c1e1b00 */
[----:B------:R-:W-:-:S03]  /*a6b0*/  LOP3.LUT P0, RZ, R23, 0x40, RZ, 0xc0, !PT ;  /* 0x0000004017ff7812 */ /* 0x000fc6000780c0ff */
[----:B------:R0:W-:Y:S04]  /*a6c0*/  STL.64 [R1+0x188], R16 ;  /* 0x0001881001007387 */ /* 0x0001e80000100a00 */
[----:B------:R1:W-:Y:S01]  /*a6d0*/  STL.64 [R1+0x390], R20 ;  /* 0x0003901401007387 */ /* 0x0003e20000100a00 */
[----:B------:R-:W-:-:S03]  /*a6e0*/  LOP3.LUT P2, RZ, R23, 0x20, RZ, 0xc0, !PT ;  /* 0x0000002017ff7812 */ /* 0x000fc6000784c0ff */
[----:B------:R4:W-:Y:S01]  /*a6f0*/  STL.64 [R1+0x190], R10 ;  /* 0x0001900a01007387 */ /* 0x0009e20000100a00 */
[----:B0-----:R-:W-:-:S03]  /*a700*/  CS2R R16, SRZ ;  /* 0x0000000000107805 */ /* 0x001fc6000001ff00 */
[----:B------:R0:W-:Y:S04]  /*a710*/  STL.64 [R1+0x398], R14 ;  /* 0x0003980e01007387 */ /* 0x0001e80000100a00 */
[----:B-1----:R-:W2:Y:S01]  /*a720*/  LDL.LU.64 R20, [R1+0x560] ;  /* 0x0005600001147983 */ /* 0x002ea20000300a00 */
[----:B----4-:R-:W-:Y:S01]  /*a730*/  CS2R R10, SRZ ;  /* 0x00000000000a7805 */ /* 0x010fe2000001ff00 */
[----:B------:R-:W-:Y:S02]  /*a740*/  HFMA2 R0, -RZ, RZ, 0, 0 ;  /* 0x00000000ff007431 */ /* 0x000fe400000001ff */
[----:B------:R-:W-:Y:S04]  /*a750*/  STL.64 [R1+0x198], R12 ;  /* 0x0001980c01007387 */ /* 0x000fe80000100a00 */
[----:B0-----:R-:W4:Y:S01]  /*a760*/  LDL.LU.64 R14, [R1+0x548] ;  /* 0x00054800010e7983 */ /* 0x001f220000300a00 */
[----:B------:R-:W-:-:S03]  /*a770*/  UIMAD.WIDE UR6, UR8, 0x8, UR6 ;  /* 0x00000008080678a5 */ /* 0x000fc6000f8e0206 */
[----:B------:R-:W5:Y:S01]  /*a780*/  LDL.LU.64 R42, [R1+0x9a0] ;  /* 0x0009a000012a7983 */ /* 0x000f620000300a00 */
[----:B---3--:R-:W-:-:S05]  /*a790*/  @!P1 MOV R17, R7 ;  /* 0x0000000700119202 */ /* 0x008fca0000000f00 */
[----:B------:R-:W-:Y:S01]  /*a7a0*/  STL [R1+0x8c8], R17 ;  /* 0x0008c81101007387 */ /* 0x000fe20000100800 */
[----:B--2---:R-:W-:-:S05]  /*a7b0*/  @!P1 MOV R16, R8 ;  /* 0x0000000800109202 */ /* 0x004fca0000000f00 */
[----:B------:R0:W-:Y:S02]  /*a7c0*/  STL [R1+0x590], R16 ;  /* 0x0005901001007387 */ /* 0x0001e40000100800 */
[----:B0-----:R-:W-:-:S06]  /*a7d0*/  CS2R R16, SRZ ;  /* 0x0000000000107805 */ /* 0x001fcc000001ff00 */
[----:B------:R0:W2:Y:S02]  /*a7e0*/  @!P0 LDG.E.64 R16, desc[UR10][R18.64] ;  /* 0x0000000a12108981 */ /* 0x0000a4000c1e1b00 */
[----:B0-----:R-:W-:-:S06]  /*a7f0*/  CS2R R18, SRZ ;  /* 0x0000000000127805 */ /* 0x001fcc000001ff00 */
[----:B------:R-:W3:Y:S01]  /*a800*/  @!P0 LDG.E.64 R18, desc[UR10][R40.64] ;  /* 0x0000000a28128981 */ /* 0x000ee2000c1e1b00 */
[----:B------:R-:W-:Y:S02]  /*a810*/  @!P1 MOV R0, R6 ;  /* 0x0000000600009202 */ /* 0x000fe40000000f00 */
[----:B------:R-:W-:Y:S01]  /*a820*/  CS2R R12, SRZ ;  /* 0x00000000000c7805 */ /* 0x000fe2000001ff00 */
[----:B------:R-:W-:Y:S04]  /*a830*/  STL.64 [R1+0x1a0], R6 ;  /* 0x0001a00601007387 */ /* 0x000fe80000100a00 */
[----:B------:R-:W-:Y:S04]  /*a840*/  STL.64 [R1+0x3a0], R8 ;  /* 0x0003a00801007387 */ /* 0x000fe80000100a00 */
[----:B------:R-:W5:Y:S01]  /*a850*/  LDL.LU.64 R40, [R1+0x998] ;  /* 0x0009980001287983 */ /* 0x000f620000300a00 */
        /* <DEDUP_REMOVED lines=14> */
[----:B------:R-:W4:Y:S01]  /*a940*/  LDL.LU.64 R38, [R1+0x990] ;  /* 0x0009900001267983 */ /* 0x000f220000300a00 */
[----:B------:R-:W-:Y:S02]  /*a950*/  LOP3.LUT P1, RZ, R23, 0x10, RZ, 0xc0, !PT ;  /* 0x0000001017ff7812 */ /* 0x000fe4000782c0ff */
[----:B--2---:R-:W-:-:S05]  /*a960*/  @!P2 MOV R13, R11 ;  /* 0x0000000b000da202 */ /* 0x004fca0000000f00 */
[----:B------:R-:W-:Y:S01]  /*a970*/  STL [R1+0x8ec], R13 ;  /* 0x0008ec0d01007387 */ /* 0x000fe20000100800 */
[----:B---3--:R-:W-:-:S05]  /*a980*/  @!P2 MOV R12, R20 ;  /* 0x00000014000ca202 */ /* 0x008fca0000000f00 */
[----:B------:R0:W-:Y:S02]  /*a990*/  STL [R1+0x560], R12 ;  /* 0x0005600c01007387 */ /* 0x0001e40000100800 */
[----:B0-----:R-:W-:-:S06]  /*a9a0*/  CS2R R12, SRZ ;  /* 0x00000000000c7805 */ /* 0x001fcc000001ff00 */
[----:B----4-:R0:W2:Y:S02]  /*a9b0*/  @!P1 LDG.E.64 R12, desc[UR10][R14.64] ;  /* 0x0000000a0e0c9981 */ /* 0x0100a4000c1e1b00 */
        /* <DEDUP_REMOVED lines=12> */
[----:B------:R-:W-:-:S13]  /*aa80*/  LOP3.LUT P0, RZ, R23, 0x8, RZ, 0xc0, !PT ;  /* 0x0000000817ff7812 */ /* 0x000fda000780c0ff */
[----:B------:R-:W4:Y:S01]  /*aa90*/  @!P0 LDG.E.64 R8, desc[UR10][R26.64] ;  /* 0x0000000a1a088981 */ /* 0x000f22000c1e1b00 */
[----:B--2---:R-:W-:Y:S02]  /*aaa0*/  @!P1 MOV R7, R13 ;  /* 0x0000000d00079202 */ /* 0x004fe40000000f00 */
[----:B---3--:R-:W-:-:S03]  /*aab0*/  @!P1 MOV R6, R14 ;  /* 0x0000000e00069202 */ /* 0x008fc60000000f00 */
[----:B------:R-:W-:Y:S04]  /*aac0*/  STL [R1+0x8fc], R7 ;  /* 0x0008fc0701007387 */ /* 0x000fe80000100800 */
[----:B------:R0:W-:Y:S04]  /*aad0*/  STL [R1+0x54c], R6 ;  /* 0x00054c0601007387 */ /* 0x0001e80000100800 */
[----:B------:R1:W-:Y:S01]  /*aae0*/  STL [R1+0x588], R0 ;  /* 0x0005880001007387 */ /* 0x0003e20000100800 */
[----:B------:R-:W-:Y:S02]  /*aaf0*/  CS2R R16, SRZ ;  /* 0x0000000000107805 */ /* 0x000fe4000001ff00 */
[----:B------:R-:W-:Y:S01]  /*ab00*/  CS2R R18, SRZ ;  /* 0x0000000000127805 */ /* 0x000fe2000001ff00 */
[----:B------:R-:W-:Y:S01]  /*ab10*/  STL.64 [R1+0x1b8], R12 ;  /* 0x0001b80c01007387 */ /* 0x000fe20000100a00 */
[----:B0-----:R-:W-:-:S03]  /*ab20*/  CS2R R6, SRZ ;  /* 0x0000000000067805 */ /* 0x001fc6000001ff00 */
[----:B------:R-:W2:Y:S04]  /*ab30*/  LDL.LU.64 R26, [R1+0x4a0] ;  /* 0x0004a000011a7983 */ /* 0x000ea80000300a00 */
[----:B------:R-:W3:Y:S01]  /*ab40*/  @!P0 LDG.E.64 R6, desc[UR10][R28.64] ;  /* 0x0000000a1c068981 */ /* 0x000ee2000c1e1b00 */
[----:B-1----:R-:W-:Y:S01]  /*ab50*/  HFMA2 R0, -RZ, RZ, 0, 0 ;  /* 0x00000000ff007431 */ /* 0x002fe200000001ff */
[----:B------:R-:W-:-:S05]  /*ab60*/  @!P2 MOV R0, R10 ;  /* 0x0000000a0000a202 */ /* 0x000fca0000000f00 */
[----:B------:R0:W-:Y:S04]  /*ab70*/  STL [R1+0x8e0], R0 ;  /* 0x0008e00001007387 */ /* 0x0001e80000100800 */
[----:B------:R-:W2:Y:S01]  /*ab80*/  LDL.LU.64 R28, [R1+0x4b8] ;  /* 0x0004b800011c7983 */ /* 0x000ea20000300a00 */
[----:B0-----:R-:W-:Y:S01]  /*ab90*/  HFMA2 R0, -RZ, RZ, 0, 0 ;  /* 0x00000000ff007431 */ /* 0x001fe200000001ff */
[----:B------:R-:W-:Y:S02]  /*aba0*/  @!P2 MOV R0, R21 ;  /* 0x000000150000a202 */ /* 0x000fe40000000f00 */
[----:B------:R-:W-:Y:S02]  /*abb0*/  LOP3.LUT P2, RZ, R23, 0x4, RZ, 0xc0, !PT ;  /* 0x0000000417ff7812 */ /* 0x000fe4000784c0ff */
[----:B----4-:R-:W-:-:S05]  /*abc0*/  @!P0 MOV R16, R8 ;  /* 0x0000000800108202 */ /* 0x010fca0000000f00 */
[----:B------:R-:W-:Y:S06]  /*abd0*/  STL [R1+0x53c], R16 ;  /* 0x00053c1001007387 */ /* 0x000fec0000100800 */
[----:B------:R-:W4:Y:S01]  /*abe0*/  @!P2 LDG.E.64 R18, desc[UR10][R36.64] ;  /* 0x0000000a2412a981 */ /* 0x000f22000c1e1b00 */
[----:B---3--:R-:W-:-:S03]  /*abf0*/  @!P0 MOV R17, R7 ;  /* 0x0000000700118202 */ /* 0x008fc60000000f00 */
[----:B------:R-:W-:Y:S04]  /*ac00*/  STL [R1+0x568], R0 ;  /* 0x0005680001007387 */ /* 0x000fe80000100800 */
[----:B------:R0:W-:Y:S01]  /*ac10*/  STL [R1+0x910], R17 ;  /* 0x0009101101007387 */ /* 0x0001e20000100800 */
[----:B------:R-:W-:Y:S02]  /*ac20*/  CS2R R10, SRZ ;  /* 0x00000000000a7805 */ /* 0x000fe4000001ff00 */
[----:B------:R-:W-:Y:S01]  /*ac30*/  CS2R R20, SRZ ;  /* 0x0000000000147805 */ /* 0x000fe2000001ff00 */
[----:B------:R-:W3:Y:S01]  /*ac40*/  LDL.LU.64 R36, [R1+0x4a8] ;  /* 0x0004a80001247983 */ /* 0x000ee20000300a00 */
[----:B0-----:R-:W-:-:S06]  /*ac50*/  CS2R R16, SRZ ;  /* 0x0000000000107805 */ /* 0x001fcc000001ff00 */
[----:B------:R-:W2:Y:S01]  /*ac60*/  @!P2 LDG.E.64 R16, desc[UR10][R24.64] ;  /* 0x0000000a1810a981 */ /* 0x000ea2000c1e1b00 */
[----:B------:R-:W-:Y:S01]  /*ac70*/  HFMA2 R0, -RZ, RZ, 0, 0 ;  /* 0x00000000ff007431 */ /* 0x000fe200000001ff */
[----:B------:R-:W-:-:S05]  /*ac80*/  @!P1 MOV R0, R12 ;  /* 0x0000000c00009202 */ /* 0x000fca0000000f00 */
[----:B------:R0:W-:Y:S04]  /*ac90*/  STL [R1+0x8f0], R0 ;  /* 0x0008f00001007387 */ /* 0x0001e80000100800 */
[----:B------:R-:W3:Y:S01]  /*aca0*/  LDL.LU.64 R24, [R1+0x4c8] ;  /* 0x0004c80001187983 */ /* 0x000ee20000300a00 */
[----:B0-----:R-:W-:Y:S01]  /*acb0*/  HFMA2 R0, -RZ, RZ, 0, 0 ;  /* 0x00000000ff007431 */ /* 0x001fe200000001ff */
[----:B------:R-:W-:Y:S02]  /*acc0*/  @!P1 MOV R0, R15 ;  /* 0x0000000f00009202 */ /* 0x000fe40000000f00 */
[----:B------:R-:W-:Y:S02]  /*acd0*/  LOP3.LUT P1, RZ, R23, 0x2, RZ, 0xc0, !PT ;  /* 0x0000000217ff7812 */ /* 0x000fe4000782c0ff */
[----:B----4-:R-:W-:-:S05]  /*ace0*/  @!P2 MOV R10, R18 ;  /* 0x00000012000aa202 */ /* 0x010fca0000000f00 */
[----:B------:R-:W-:Y:S06]  /*acf0*/  STL [R1+0x51c], R10 ;  /* 0x00051c0a01007387 */ /* 0x000fec0000100800 */
[----:B------:R-:W4:Y:S01]  /*ad00*/  @!P1 LDG.E.64 R20, desc[UR10][R34.64] ;  /* 0x0000000a22149981 */ /* 0x000f22000c1e1b00 */
[----:B--2---:R-:W-:-:S03]  /*ad10*/  @!P2 MOV R11, R17 ;  /* 0x00000011000ba202 */ /* 0x004fc60000000f00 */
[----:B------:R-:W-:Y:S04]  /*ad20*/  STL [R1+0x554], R0 ;  /* 0x0005540001007387 */ /* 0x000fe80000100800 */
[----:B------:R0:W-:Y:S01]  /*ad30*/  STL [R1+0x924], R11 ;  /* 0x0009240b01007387 */ /* 0x0001e20000100800 */
[----:B------:R-:W-:-:S03]  /*ad40*/  CS2R R12, SRZ ;  /* 0x00000000000c7805 */ /* 0x000fc6000001ff00 */
[----:B------:R1:W-:Y:S04]  /*ad50*/  STL.64 [R1+0x1c0], R6 ;  /* 0x0001c00601007387 */ /* 0x0003e80000100a00 */
[----:B------:R-:W-:Y:S01]  /*ad60*/  STL.64 [R1+0x3c8], R18 ;  /* 0x0003c81201007387 */ /* 0x000fe20000100a00 */
[----:B0-----:R-:W-:-:S03]  /*ad70*/  CS2R R10, SRZ ;  /* 0x00000000000a7805 */ /* 0x001fc6000001ff00 */
[----:B------:R-:W2:Y:S04]  /*ad80*/  LDL.LU.64 R34, [R1+0x420] ;  /* 0x0004200001227983 */ /* 0x000ea80000300a00 */
[----:B------:R-:W3:Y:S01]  /*ad90*/  @!P1 LDG.E.64 R10, desc[UR10][R32.64] ;  /* 0x0000000a200a9981 */ /* 0x000ee2000c1e1b00 */
[----:B------:R-:W-:Y:S01]  /*ada0*/  HFMA2 R0, -RZ, RZ, 0, 0 ;  /* 0x00000000ff007431 */ /* 0x000fe200000001ff */
[----:B------:R-:W-:Y:S02]  /*adb0*/  @!P0 MOV R0, R6 ;  /* 0x0000000600008202 */ /* 0x000fe40000000f00 */
[----:B-1----:R-:W2:Y:S04]  /*adc0*/  LDL.LU.64 R6, [R1+0x4d0] ;  /* 0x0004d00001067983 */ /* 0x002ea80000300a00 */
[----:B------:R0:W-:Y:S01]  /*add0*/  STL [R1+0x900], R0 ;  /* 0x0009000001007387 */ /* 0x0001e20000100800 */
[----:B----4-:R-:W-:-:S03]  /*ade0*/  @!P1 MOV R13, R21 ;  /* 0x00000015000d9202 */ /* 0x010fc60000000f00 */
[----:B------:R-:W4:Y:S01]  /*adf0*/  LDL.LU.64 R32, [R1+0x498] ;  /* 0x0004980001207983 */ /* 0x000f220000300a00 */
        /* <DEDUP_REMOVED lines=11> */
[----:B------:R-:W-:Y:S02]  /*aeb0*/  @!P1 MOV R0, R20 ;  /* 0x0000001400009202 */ /* 0x000fe40000000f00 */
[----:B------:R-:W-:-:S03]  /*aec0*/  LOP3.LUT P2, RZ, R22, 0x8000000, RZ, 0xc0, !PT ;  /* 0x0800000016ff7812 */ /* 0x000fc6000784c0ff */
[----:B------:R0:W-:Y:S02]  /*aed0*/  STL [R1+0x928], R0 ;  /* 0x0009280001007387 */ /* 0x0001e40000100800 */
[----:B0-----:R-:W-:Y:S01]  /*aee0*/  HFMA2 R0, -RZ, RZ, 0, 0 ;  /* 0x00000000ff007431 */ /* 0x001fe200000001ff */
[----:B---3--:R-:W-:Y:S02]  /*aef0*/  @!P1 MOV R12, R10 ;  /* 0x0000000a000c9202 */ /* 0x008fe40000000f00 */
[----:B------:R-:W-:Y:S02]  /*af00*/  @!P1 MOV R0, R11 ;  /* 0x0000000b00009202 */ /* 0x000fe40000000f00 */
[----:B------:R-:W-:Y:S02]  /*af10*/  LOP3.LUT P1, RZ, R22, 0x4000000, RZ, 0xc0, !PT ;  /* 0x0400000016ff7812 */ /* 0x000fe4000782c0ff */
[----:B------:R-:W3:Y:S04]  /*af20*/  LDL.LU.64 R22, [R1+0x4d8] ;  /* 0x0004d80001167983 */ /* 0x000ee80000300a00 */
[----:B------:R-:W-:Y:S04]  /*af30*/  STL [R1+0x938], R13 ;  /* 0x0009380d01007387 */ /* 0x000fe80000100800 */
[----:B------:R0:W-:Y:S02]  /*af40*/  STL [R1+0x508], R12 ;  /* 0x0005080c01007387 */ /* 0x0001e40000100800 */
[----:B0-----:R-:W-:-:S06]  /*af50*/  CS2R R12, SRZ ;  /* 0x00000000000c7805 */ /* 0x001fcc000001ff00 */
[----:B------:R-:W4:Y:S04]  /*af60*/  @!P0 LDG.E.64 R12, desc[UR10][R30.64] ;  /* 0x0000000a1e0c8981 */ /* 0x000f28000c1e1b00 */
[----:B------:R-:W4:Y:S01]  /*af70*/  LDL.LU.64 R30, [R1+0x490] ;  /* 0x00049000011e7983 */ /* 0x000f220000300a00 */
[----:B------:R-:W-:-:S03]  /*af80*/  CS2R R18, SRZ ;  /* 0x0000000000127805 */ /* 0x000fc6000001ff00 */
[----:B------:R0:W-:Y:S04]  /*af90*/  STL.64 [R1+0x3b8], R14 ;  /* 0x0003b80e01007387 */ /* 0x0001e80000100a00 */
[----:B------:R1:W-:Y:S01]  /*afa0*/  STL.64 [R1+0x1c8], R16 ;  /* 0x0001c81001007387 */ /* 0x0003e20000100a00 */
[----:B0-----:R-:W-:-:S06]  /*afb0*/  CS2R R14, SRZ ;  /* 0x00000000000e7805 */ /* 0x001fcc000001ff00 */
[----:B------:R-:W4:Y:S01]  /*afc0*/  @!P0 LDG.E.64 R14, desc[UR10][R4.64] ;  /* 0x0000000a040e8981 */ /* 0x000f22000c1e1b00 */
[----:B-1----:R-:W-:-:S06]  /*afd0*/  CS2R R16, SRZ ;  /* 0x0000000000107805 */ /* 0x002fcc000001ff00 */
[----:B--2---:R0:W2:Y:S04]  /*afe0*/  @!P1 LDG.E.64 R16, desc[UR10][R6.64] ;  /* 0x0000000a06109981 */ /* 0x0040a8000c1e1b00 */
[----:B------:R-:W2:Y:S01]  /*aff0*/  LDL.LU.64 R4, [R1+0x478] ;  /* 0x0004780001047983 */ /* 0x000ea20000300a00 */
[----:B0-----:R-:W-:-:S03]  /*b000*/  MOV R6, UR6 ;  /* 0x0000000600067c02 */ /* 0x001fc60008000f00 */
[----:B------:R0:W-:Y:S01]  /*b010*/  STL.64 [R1+0x1d0], R20 ;  /* 0x0001d01401007387 */ /* 0x0001e20000100a00 */
[----:B------:R-:W-:Y:S01]  /*b020*/  MOV R7, UR7 ;  /* 0x0000000700077c02 */ /* 0x000fe20008000f00 */
[----:B------:R-:W1:Y:S02]  /*b030*/  LDCU.U8 UR6, c[0x0][0x414] ;  /* 0x00008280ff0677ac */ /* 0x000e640008000000 */
[----:B---3--:R3:W2:Y:S02]  /*b040*/  @!P1 LDG.E.64 R18, desc[UR10][R22.64] ;  /* 0x0000000a16129981 */ /* 0x0086a4000c1e1b00 */
[----:B---3--:R-:W-:-:S06]  /*b050*/  CS2R R22, SRZ ;  /* 0x0000000000167805 */ /* 0x008fcc000001ff00 */
[----:B------:R3:W2:Y:S02]  /*b060*/  @!P2 LDG.E.64 R22, desc[UR10][R24.64] ;  /* 0x0000000a1816a981 */ /* 0x0006a4000c1e1b00 */
[----:B---3--:R-:W-:-:S06]  /*b070*/  CS2R R24, SRZ ;  /* 0x0000000000187805 */ /* 0x008fcc000001ff00 */
[----:B------:R3:W2:Y:S02]  /*b080*/  @!P3 LDG.E.64 R24, desc[UR10][R26.64] ;  /* 0x0000000a1a18b981 */ /* 0x0006a4000c1e1b00 */
[----:B---3--:R-:W-:-:S06]  /*b090*/  CS2R R26, SRZ ;  /* 0x00000000001a7805 */ /* 0x008fcc000001ff00 */
[----:B------:R3:W2:Y:S02]  /*b0a0*/  @!P3 LDG.E.64 R26, desc[UR10][R36.64] ;  /* 0x0000000a241ab981 */ /* 0x0006a4000c1e1b00 */
[----:B---3--:R-:W-:-:S06]  /*b0b0*/  CS2R R36, SRZ ;  /* 0x0000000000247805 */ /* 0x008fcc000001ff00 */
[----:B------:R-:W3:Y:S04]  /*b0c0*/  @!P6 LDG.E.64 R36, desc[UR10][R38.64] ;  /* 0x0000000a2624e981 */ /* 0x000ee8000c1e1b00 */
[----:B------:R1:W3:Y:S01]  /*b0d0*/  LDG.E.64 R38, desc[UR10][R6.64] ;  /* 0x0000000a06267981 */ /* 0x0002e2000c1e1b00 */
[----:B0-----:R-:W-:-:S06]  /*b0e0*/  CS2R R20, SRZ ;  /* 0x0000000000147805 */ /* 0x001fcc000001ff00 */
[----:B------:R0:W3:Y:S01]  /*b0f0*/  @!P2 LDG.E.64 R20, desc[UR10][R28.64] ;  /* 0x0000000a1c14a981 */ /* 0x0000e2000c1e1b00 */
[----:B-1----:R-:W1:Y:S01]  /*b100*/  @!P6 LDC.64 R6, c[0x0][0x398] ;  /* 0x0000e600ff06eb82 */ /* 0x002e620000000a00 */
[----:B0-----:R-:W-:-:S06]  /*b110*/  CS2R R28, SRZ ;  /* 0x00000000001c7805 */ /* 0x001fcc000001ff00 */
[----:B----4-:R0:W4:Y:S02]  /*b120*/  @!P4 LDG.E.64 R28, desc[UR10][R30.64] ;  /* 0x0000000a1e1cc981 */ /* 0x010124000c1e1b00 */
[----:B0-----:R-:W-:-:S06]  /*b130*/  CS2R R30, SRZ ;  /* 0x00000000001e7805 */ /* 0x001fcc000001ff00 */
[----:B------:R0:W4:Y:S02]  /*b140*/  @!P4 LDG.E.64 R30, desc[UR10][R32.64] ;  /* 0x0000000a201ec981 */ /* 0x000124000c1e1b00 */
[----:B0-----:R-:W-:-:S06]  /*b150*/  CS2R R32, SRZ ;  /* 0x0000000000207805 */ /* 0x001fcc000001ff00 */
[----:B------:R0:W4:Y:S02]  /*b160*/  @!P5 LDG.E.64 R32, desc[UR10][R34.64] ;  /* 0x0000000a2220d981 */ /* 0x000124000c1e1b00 */
[----:B0-----:R-:W-:-:S06]  /*b170*/  CS2R R34, SRZ ;  /* 0x0000000000227805 */ /* 0x001fcc000001ff00 */
[----:B--2---:R0:W2:Y:S04]  /*b180*/  @!P5 LDG.E.64 R34, desc[UR10][R4.64] ;  /* 0x0000000a0422d981 */ /* 0x0040a8000c1e1b00 */
[----:B------:R-:W-:Y:S01]  /*b190*/  STL [R1+0x640], R0 ;  /* 0x0006400001007387 */ /* 0x000fe20000100800 */
[----:B0-----:R-:W-:Y:S01]  /*b1a0*/  HFMA2 R4, -RZ, RZ, 0, 0 ;  /* 0x00000000ff047431 */ /* 0x001fe200000001ff */
[----:B------:R-:W-:-:S05]  /*b1b0*/  @!P0 MOV R4, R12 ;  /* 0x0000000c00048202 */ /* 0x000fca0000000f00 */
[----:B------:R0:W-:Y:S02]  /*b1c0*/  STL [R1+0x4f0], R4 ;  /* 0x0004f00401007387 */ /* 0x0001e40000100800 */
[----:B0-----:R-:W-:Y:S01]  /*b1d0*/  HFMA2 R4, -RZ, RZ, 0, 0 ;  /* 0x00000000ff047431 */ /* 0x001fe200000001ff */
[----:B------:R-:W-:Y:S01]  /*b1e0*/  @!P0 MOV R4, R15 ;  /* 0x0000000f00048202 */ /* 0x000fe20000000f00 */
[----:B------:R0:W-:Y:S02]  /*b1f0*/  STL.64 [R1+0x3c0], R8 ;  /* 0x0003c00801007387 */ /* 0x0001e40000100a00 */
[----:B0-----:R-:W0:Y:S01]  /*b200*/  S2R R9, SR_TID.X ;  /* 0x0000000000097919 */ /* 0x001e220000002100 */
[----:B---3--:R-:W-:Y:S02]  /*b210*/  MOV R5, R38 ;  /* 0x0000002600057202 */ /* 0x008fe40000000f00 */
[----:B------:R-:W-:Y:S02]  /*b220*/  MOV R0, R39 ;  /* 0x0000002700007202 */ /* 0x000fe40000000f00 */
[----:B------:R-:W-:-:S02]  /*b230*/  CS2R R38, SRZ ;  /* 0x0000000000267805 */ /* 0x000fc4000001ff00 */
[----:B------:R-:W-:Y:S02]  /*b240*/  @!P0 MOV R39, R13 ;  /* 0x0000000d00278202 */ /* 0x000fe40000000f00 */
[----:B------:R-:W-:Y:S02]  /*b250*/  @!P0 MOV R38, R14 ;  /* 0x0000000e00268202 */ /* 0x000fe40000000f00 */
[----:B-1----:R-:W-:Y:S01]  /*b260*/  @!P6 IADD3 R6, P0, PT, R2, R6, RZ ;  /* 0x000000060206e210 */ /* 0x002fe20007f1e0ff */
[----:B------:R-:W-:Y:S04]  /*b270*/  STL [R1+0x91c], R39 ;  /* 0x00091c2701007387 */ /* 0x000fe80000100800 */
[----:B------:R1:W-:Y:S01]  /*b280*/  STL [R1+0x4d4], R38 ;  /* 0x0004d42601007387 */ /* 0x0003e20000100800 */
[----:B------:R-:W-:-:S02]  /*b290*/  @!P6 IADD3.X R7, PT, PT, R3, R7, RZ, P0, !PT ;  /* 0x000000070307e210 */ /* 0x000fc400007fe4ff */
[----:B-1----:R-:W-:-:S06]  /*b2a0*/  CS2R R38, SRZ ;  /* 0x0000000000267805 */ /* 0x002fcc000001ff00 */
[----:B------:R1:W3:Y:S01]  /*b2b0*/  @!P6 LDG.E.64 R38, desc[UR10][R6.64] ;  /* 0x0000000a0626e981 */ /* 0x0002e2000c1e1b00 */
[----:B0-----:R-:W-:Y:S02]  /*b2c0*/  LOP3.LUT R8, R9, 0xffff, RZ, 0xc0, !PT ;  /* 0x0000ffff09087812 */ /* 0x001fe400078ec0ff */
[----:B------:R-:W-:-:S03]  /*b2d0*/  ISETP.NE.AND P0, PT, RZ, UR6, PT ;  /* 0x00000006ff007c0c */ /* 0x000fc6000bf05270 */
[----:B------:R-:W-:-:S05]  /*b2e0*/  IMAD R8, R8, 0x334, RZ ;  /* 0x0000033408087824 */ /* 0x000fca00078e02ff */
[----:B------:R-:W-:-:S04]  /*b2f0*/  SHF.R.U32.HI R8, RZ, 0x10, R8 ;  /* 0x00000010ff087819 */ /* 0x000fc80000011608 */
[----:B------:R-:W-:Y:S01]  /*b300*/  PRMT R8, R8, 0x9910, RZ ;  /* 0x0000991008087816 */ /* 0x000fe200000000ff */
[----:B------:R0:W-:Y:S01]  /*b310*/  STL.64 [R1+0x3d0], R10 ;  /* 0x0003d00a01007387 */ /* 0x0001e20000100a00 */
[----:B------:R-:W4:Y:S03]  /*b320*/  @P0 LDC.64 R2, c[0x0][0x3b0] ;  /* 0x0000ec00ff020b82 */ /* 0x000f260000000a00 */
[----:B------:R-:W-:Y:S01]  /*b330*/  IMAD R8, R8, 0x50, RZ ;  /* 0x0000005008087824 */ /* 0x000fe200078e02ff */
[----:B0-----:R-:W-:-:S04]  /*b340*/  MOV R10, R5 ;  /* 0x00000005000a7202 */ /* 0x001fc80000000f00 */
[----:B------:R-:W-:Y:S01]  /*b350*/  IADD3 R8, PT, PT, RZ, -R8, RZ ;  /* 0x80000008ff087210 */ /* 0x000fe20007ffe0ff */
[----:B------:R-:W-:Y:S01]  /*b360*/  STL [R1+0x4e8], R4 ;  /* 0x0004e80401007387 */ /* 0x000fe20000100800 */
[----:B------:R-:W-:Y:S01]  /*b370*/  R2UR UR28, R10 ;  /* 0x000000000a1c72ca */ /* 0x000fe200000e0000 */
[----:B------:R-:W-:Y:S01]  /*b380*/  HFMA2 R10, -RZ, RZ, 0, 0 ;  /* 0x00000000ff0a7431 */ /* 0x000fe200000001ff */
[----:B------:R-:W-:Y:S01]  /*b390*/  @!P3 MOV R10, R24 ;  /* 0x00000018000ab202 */ /* 0x000fe20000000f00 */
[----:B------:R-:W-:Y:S01]  /*b3a0*/  STL.64 [R1+0x1d8], R12 ;  /* 0x0001d80c01007387 */ /* 0x000fe20000100a00 */
[----:B------:R-:W-:-:S03]  /*b3b0*/  PRMT R8, R8, 0x7710, RZ ;  /* 0x0000771008087816 */ /* 0x000fc600000000ff */
[----:B------:R0:W-:Y:S01]  /*b3c0*/  STL [R1+0x934], R10 ;  /* 0x0009340a01007387 */ /* 0x0001e20000100800 */
[----:B------:R-:W-:Y:S02]  /*b3d0*/  IADD3 R8, PT, PT, R8, R9, RZ ;  /* 0x0000000908087210 */ /* 0x000fe40007ffe0ff */
[----:B------:R-:W-:Y:S01]  /*b3e0*/  MOV R11, R0 ;  /* 0x00000000000b7202 */ /* 0x000fe20000000f00 */
[----:B------:R-:W-:Y:S01]  /*b3f0*/  STL.64 [R1+0x3e8], R22 ;  /* 0x0003e81601007387 */ /* 0x000fe20000100a00 */
[----:B-1----:R-:W-:-:S03]  /*b400*/  SHF.L.U32 R6, R8, 0x1, RZ ;  /* 0x0000000108067819 */ /* 0x002fc600000006ff */
[----:B------:R1:W-:Y:S01]  /*b410*/  STL.64 [R1+0x1f0], R24 ;  /* 0x0001f01801007387 */ /* 0x0003e20000100a00 */
[----:B0-----:R-:W-:Y:S01]  /*b420*/  HFMA2 R10, -RZ, RZ, 0, 0 ;  /* 0x00000000ff0a7431 */ /* 0x001fe200000001ff */
[----:B------:R-:W-:Y:S02]  /*b430*/  @!P3 MOV R10, R25 ;  /* 0x00000019000ab202 */ /* 0x000fe40000000f00 */
[----:B------:R-:W-:Y:S02]  /*b440*/  CS2R R12, SRZ ;  /* 0x00000000000c7805 */ /* 0x000fe4000001ff00 */
[----:B------:R-:W-:Y:S01]  /*b450*/  LOP3.LUT R4, R6, 0xffff, RZ, 0xc0, !PT ;  /* 0x0000ffff06047812 */ /* 0x000fe200078ec0ff */
[----:B------:R-:W-:Y:S01]  /*b460*/  STL.64 [R1+0x3f0], R26 ;  /* 0x0003f01a01007387 */ /* 0x000fe20000100a00 */
[----:B------:R-:W-:-:S03]  /*b470*/  MOV R6, UR13 ;  /* 0x0000000d00067c02 */ /* 0x000fc60008000f00 */
[----:B------:R0:W-:Y:S01]  /*b480*/  STL [R1+0x93c], R10 ;  /* 0x00093c0a01007387 */ /* 0x0001e20000100800 */
[----:B----4-:R-:W-:Y:S02]  /*b490*/  MOV R8, R2 ;  /* 0x0000000200087202 */ /* 0x010fe40000000f00 */
[----:B------:R-:W-:Y:S01]  /*b4a0*/  MOV R9, R3 ;  /* 0x0000000300097202 */ /* 0x000fe20000000f00 */
[----:B------:R4:W-:Y:S01]  /*b4b0*/  STL [R1+0x968], R4 ;  /* 0x0009680401007387 */ /* 0x0009e20000100800 */
[----:B------:R-:W-:Y:S01]  /*b4c0*/  @!P1 MOV R12, R17 ;  /* 0x00000011000c9202 */ /* 0x000fe20000000f00 */
[----:B-1----:R-:W-:Y:S02]  /*b4d0*/  HFMA2 R25, -RZ, RZ, 0, 0 ;  /* 0x00000000ff197431 */ /* 0x002fe400000001ff */
[----:B------:R-:W-:Y:S01]  /*b4e0*/  STL.64 [R1+0x1f8], R28 ;  /* 0x0001f81c01007387 */ /* 0x000fe20000100a00 */
[----:B0-----:R-:W-:Y:S01]  /*b4f0*/  HFMA2 R10, -RZ, RZ, 0, 0 ;  /* 0x00000000ff0a7431 */ /* 0x001fe200000001ff */
[----:B------:R-:W-:-:S02]  /*b500*/  @!P3 MOV R10, R26 ;  /* 0x0000001a000ab202 */ /* 0x000fc40000000f00 */
[----:B------:R-:W-:Y:S01]  /*b510*/  STL.64 [R1+0x3f8], R30 ;  /* 0x0003f81e01007387 */ /* 0x000fe20000100a00 */
[----:B----4-:R-:W-:-:S03]  /*b520*/  IMAD R4, R6, 0xa0, R4 ;  /* 0x000000a006047824 */ /* 0x010fc600078e0204 */
[----:B------:R0:W-:Y:S01]  /*b530*/  STL [R1+0x628], R10 ;  /* 0x0006280a01007387 */ /* 0x0001e20000100800 */
[----:B------:R-:W-:Y:S01]  /*b540*/  CS2R R6, SRZ ;  /* 0x0000000000067805 */ /* 0x000fe2000001ff00 */
[----:B------:R-:W-:Y:S02]  /*b550*/  @P0 IMAD.WIDE R8, R4, 0x4, R8 ;  /* 0x0000000404080825 */ /* 0x000fe400078e0208 */
[----:B------:R-:W-:Y:S04]  /*b560*/  STL.64 [R1+0x200], R32 ;  /* 0x0002002001007387 */ /* 0x000fe80000100a00 */
[----:B------:R1:W5:Y:S01]  /*b570*/  @P0 LDG.E.64 R6, desc[UR10][R8.64] ;  /* 0x0000000a08060981 */ /* 0x000362000c1e1b00 */
[----:B0-----:R-:W-:-:S03]  /*b580*/  MOV R10, UR28 ;  /* 0x0000001c000a7c02 */ /* 0x001fc60008000f00 */
[----:B--2---:R-:W-:Y:S02]  /*b590*/  STL.64 [R1+0x400], R34 ;  /* 0x0004002201007387 */ /* 0x004fe40000100a00 */
[----:B------:R-:W-:Y:S01]  /*b5a0*/  FFMA.FTZ R10, -R10, UR28, R11 ;  /* 0x0000001c0a0a7c23 */ /* 0x000fe2000801010b */
[----:B------:R-:W-:Y:S01]  /*b5b0*/  HFMA2 R11, -RZ, RZ, 0, 0 ;  /* 0x00000000ff0b7431 */ /* 0x000fe200000001ff */
[----:B------:R-:W-:Y:S01]  /*b5c0*/  @!P3 MOV R11, R27 ;  /* 0x0000001b000bb202 */ /* 0x000fe20000000f00 */
[----:B-1----:R-:W0:Y:S01]  /*b5d0*/  LDC.64 R8, c[0x0][0x3a8] ;  /* 0x0000ea00ff087b82 */ /* 0x002e220000000a00 */
[----:B------:R1:W-:Y:S01]  /*b5e0*/  STL [R1+0x4f4], R12 ;  /* 0x0004f40c01007387 */ /* 0x0003e20000100800 */
[----:B------:R-:W-:-:S03]  /*b5f0*/  FSETP.GTU.FTZ.AND P0, PT, R10, RZ, PT ;  /* 0x000000ff0a00720b */ /* 0x000fc60003f1c000 */
[----:B------:R2:W-:Y:S01]  /*b600*/  STL [R1+0x64c], R11 ;  /* 0x00064c0b01007387 */ /* 0x0005e20000100800 */
[----:B------:R-:W-:-:S03]  /*b610*/  @!P4 MOV R25, R29 ;  /* 0x0000001d0019c202 */ /* 0x000fc60000000f00 */
[----:B------:R-:W-:Y:S01]  /*b620*/  STL.64 [R1+0x208], R36 ;  /* 0x0002082401007387 */ /* 0x000fe20000100a00 */
[----:B-1----:R-:W-:-:S03]  /*b630*/  HFMA2 R12, -RZ, RZ, 0, 0 ;  /* 0x00000000ff0c7431 */ /* 0x002fc600000001ff */
[----:B------:R1:W5:Y:S01]  /*b640*/  LDL.LU.64 R2, [R1+0x980] ;  /* 0x0009800001027983 */ /* 0x0003620000300a00 */
[----:B--2---:R-:W-:Y:S01]  /*b650*/  HFMA2 R11, -RZ, RZ, 0, 0 ;  /* 0x00000000ff0b7431 */ /* 0x004fe200000001ff */
[----:B------:R-:W-:Y:S01]  /*b660*/  @!P4 MOV R11, R30 ;  /* 0x0000001e000bc202 */ /* 0x000fe20000000f00 */
[----:B------:R-:W-:Y:S01]  /*b670*/  VOTEU.ANY UP0, P0 ;  /* 0x0000000000ff7886 */ /* 0x000fe20000000100 */
[----:B------:R-:W-:Y:S01]  /*b680*/  @!P1 MOV R12, R18 ;  /* 0x00000012000c9202 */ /* 0x000fe20000000f00 */
[----:B------:R1:W5:Y:S03]  /*b690*/  LDL.LU R5, [R1+0x974] ;  /* 0x0009740001057983 */ /* 0x0003660000300800 */
[----:B------:R-:W2:Y:S01]  /*b6a0*/  @UP0 LDCU UR5, c[0x0][0x3c0] ;  /* 0x00007800ff0507ac */ /* 0x000ea20008000800 */
[----:B------:R4:W-:Y:S01]  /*b6b0*/  STL [R1+0x660], R11 ;  /* 0x0006600b01007387 */ /* 0x0009e20000100800 */
[----:B0-----:R-:W-:Y:S01]  /*b6c0*/  IMAD.WIDE R8, R4, 0x4, R8 ;  /* 0x0000000404087825 */ /* 0x001fe200078e0208 */
[----:B------:R-:W-:-:S02]  /*b6d0*/  PLOP3.LUT P0, PT, PT, PT, UP0, 0x80, 0x8 ;  /* 0x000000000008781c */ /* 0x000fc40003f0f008 */
[----:B------:R0:W-:Y:S04]  /*b6e0*/  STL [R1+0x4a8], R12 ;  /* 0x0004a80c01007387 */ /* 0x0001e80000100800 */
[----:B------:R1:W5:Y:S01]  /*b6f0*/  LDL.LU R4, [R1+0x978] ;  /* 0x0009780001047983 */ /* 0x0003620000300800 */
[----:B----4-:R-:W-:Y:S01]  /*b700*/  HFMA2 R11, -RZ, RZ, 0, 0 ;  /* 0x00000000ff0b7431 */ /* 0x010fe200000001ff */
[----:B------:R-:W-:Y:S02]  /*b710*/  @!P4 MOV R11, R31 ;  /* 0x0000001f000bc202 */ /* 0x000fe40000000f00 */
[----:B------:R-:W5:Y:S04]  /*b720*/  LDG.E.64 R8, desc[UR10][R8.64] ;  /* 0x0000000a08087981 */ /* 0x000f68000c1e1b00 */
[----:B------:R4:W-:Y:S01]  /*b730*/  STL [R1+0x66c], R11 ;  /* 0x00066c0b01007387 */ /* 0x0009e20000100800 */
[----:B--2---:R-:W-:Y:S01]  /*b740*/  @P0 FADD.FTZ R10, R10, UR5 ;  /* 0x000000050a0a0e21 */ /* 0x004fe20008010000 */
[----:B0-----:R-:W-:-:S02]  /*b750*/  HFMA2 R12, -RZ, RZ, 0, 0 ;  /* 0x00000000ff0c7431 */ /* 0x001fc400000001ff */
[----:B------:R1:W5:Y:S04]  /*b760*/  LDL.LU R0, [R1+0x970] ;  /* 0x0009700001007983 */ /* 0x0003680000300800 */
[----:B------:R1:W5:Y:S01]  /*b770*/  LDL R31, [R1+0x594] ;  /* 0x00059400011f7983 */ /* 0x0003620000100800 */
[----:B----4-:R-:W-:Y:S01]  /*b780*/  HFMA2 R11, -RZ, RZ, 0, 0 ;  /* 0x00000000ff0b7431 */ /* 0x010fe200000001ff */
[----:B------:R-:W-:Y:S01]  /*b790*/  @!P5 MOV R11, R32 ;  /* 0x00000020000bd202 */ /* 0x000fe20000000f00 */
[----:B------:R-:W0:Y:S01]  /*b7a0*/  @P0 MUFU.RSQ R10, R10 ;  /* 0x0000000a000a0308 */ /* 0x000e220000001400 */
[----:B------:R-:W-:Y:S01]  /*b7b0*/  @!P1 MOV R12, R19 ;  /* 0x00000013000c9202 */ /* 0x000fe20000000f00 */
[----:B------:R1:W5:Y:S04]  /*b7c0*/  LDL R29, [R1+0x588] ;  /* 0x00058800011d7983 */ /* 0x0003680000100800 */
[----:B------:R2:W-:Y:S04]  /*b7d0*/  STL [R1+0x948], R11 ;  /* 0x0009480b01007387 */ /* 0x0005e80000100800 */
[----:B------:R1:W5:Y:S04]  /*b7e0*/  LDL R27, [R1+0x568] ;  /* 0x00056800011b7983 */ /* 0x0003680000100800 */
[----:B------:R1:W5:Y:S01]  /*b7f0*/  LDL R32, [R1+0x51c] ;  /* 0x00051c0001207983 */ /* 0x0003620000100800 */
[----:B--2---:R-:W-:Y:S01]  /*b800*/  HFMA2 R11, -RZ, RZ, 0, 0 ;  /* 0x00000000ff0b7431 */ /* 0x004fe200000001ff */
[----:B------:R-:W-:-:S02]  /*b810*/  @!P5 MOV R11, R33 ;  /* 0x00000021000bd202 */ /* 0x000fc40000000f00 */
[----:B------:R-:W-:Y:S04]  /*b820*/  STL [R1+0x4d8], R12 ;  /* 0x0004d80c01007387 */ /* 0x000fe80000100800 */
[----:B------:R2:W-:Y:S01]  /*b830*/  STL [R1+0x94c], R11 ;  /* 0x00094c0b01007387 */ /* 0x0005e20000100800 */
[----:B0-----:R-:W-:-:S03]  /*b840*/  @P0 R2UR UR5, R10 ;  /* 0x000000000a0502ca */ /* 0x001fc600000e0000 */
[----:B------:R1:W5:Y:S04]  /*b850*/  LDL R33, [R1+0x53c] ;  /* 0x00053c0001217983 */ /* 0x0003680000100800 */
[----:B------:R1:W5:Y:S01]  /*b860*/  LDL R30, [R1+0x508] ;  /* 0x00050800011e7983 */ /* 0x0003620000100800 */
[----:B--2---:R-:W-:Y:S01]  /*b870*/  HFMA2 R11, -RZ, RZ, 0, 0 ;  /* 0x00000000ff0b7431 */ /* 0x004fe200000001ff */
[----:B------:R-:W-:Y:S01]  /*b880*/  @!P5 MOV R11, R34 ;  /* 0x00000022000bd202 */ /* 0x000fe20000000f00 */
[----:B------:R-:W-:Y:S01]  /*b890*/  HFMA2 R12, -RZ, RZ, 0, 0 ;  /* 0x00000000ff0c7431 */ /* 0x000fe200000001ff */
[----:B------:R1:W5:Y:S04]  /*b8a0*/  LDL R34, [R1+0x54c] ;  /* 0x00054c0001227983 */ /* 0x0003680000100800 */
[----:B------:R0:W-:Y:S04]  /*b8b0*/  STL [R1+0x67c], R11 ;  /* 0x00067c0b01007387 */ /* 0x0001e80000100800 */
[----:B------:R1:W5:Y:S01]  /*b8c0*/  LDL R26, [R1+0x4a8] ;  /* 0x0004a800011a7983 */ /* 0x0003620000100800 */
[----:B0-----:R-:W-:Y:S01]  /*b8d0*/  HFMA2 R11, -RZ, RZ, 0, 0 ;  /* 0x00000000ff0b7431 */ /* 0x001fe200000001ff */
[----:B------:R-:W-:-:S02]  /*b8e0*/  @!P5 MOV R11, R35 ;  /* 0x00000023000bd202 */ /* 0x000fc40000000f00 */
[----:B------:R-:W-:Y:S01]  /*b8f0*/  @!P2 MOV R12, R20 ;  /* 0x00000014000ca202 */ /* 0x000fe20000000f00 */
[----:B------:R1:W5:Y:S04]  /*b900*/  LDL R35, [R1+0x560] ;  /* 0x0005600001237983 */ /* 0x0003680000100800 */
[----:B------:R0:W-:Y:S02]  /*b910*/  STL [R1+0x684], R11 ;  /* 0x0006840b01007387 */ /* 0x0001e40000100800 */
[----:B0-----:R-:W-:Y:S01]  /*b920*/  HFMA2 R11, -RZ, RZ, 0, 0 ;  /* 0x00000000ff0b7431 */ /* 0x001fe200000001ff */
[----:B------:R-:W-:Y:S01]  /*b930*/  @!P6 MOV R11, R36 ;  /* 0x00000024000be202 */ /* 0x000fe20000000f00 */
[----:B------:R0:W-:Y:S04]  /*b940*/  STL [R1+0x920], R12 ;  /* 0x0009200c01007387 */ /* 0x0001e80000100800 */
[----:B------:R2:W-:Y:S04]  /*b950*/  STL [R1+0x950], R11 ;  /* 0x0009500b01007387 */ /* 0x0005e80000100800 */
[----:B------:R1:W5:Y:S01]  /*b960*/  LDL R36, [R1+0x578] ;  /* 0x0005780001247983 */ /* 0x0003620000100800 */
[----:B0-----:R-:W-:-:S02]  /*b970*/  HFMA2 R12, -RZ, RZ, 0, 0 ;  /* 0x00000000ff0c7431 */ /* 0x001fc400000001ff */
[----:B--2---:R-:W-:Y:S01]  /*b980*/  HFMA2 R11, -RZ, RZ, 0, 0 ;  /* 0x00000000ff0b7431 */ /* 0x004fe200000001ff */
[----:B------:R-:W-:Y:S02]  /*b990*/  @!P6 MOV R11, R37 ;  /* 0x00000025000be202 */ /* 0x000fe40000000f00 */
[----:B------:R-:W-:Y:S01]  /*b9a0*/  @!P2 MOV R12, R22 ;  /* 0x00000016000ca202 */ /* 0x000fe20000000f00 */
[----:B------:R-:W-:Y:S01]  /*b9b0*/  HFMA2 R22, -RZ, RZ, 0, 0 ;  /* 0x00000000ff167431 */ /* 0x000fe200000001ff */
[----:B------:R-:W-:Y:S01]  /*b9c0*/  @!P2 MOV R22, R23 ;  /* 0x000000170016a202 */ /* 0x000fe20000000f00 */
[----:B------:R0:W-:Y:S01]  /*b9d0*/  STL [R1+0x954], R11 ;  /* 0x0009540b01007387 */ /* 0x0001e20000100800 */
[----:B------:R-:W-:Y:S01]  /*b9e0*/  HFMA2 R23, -RZ, RZ, 0, 0 ;  /* 0x00000000ff177431 */ /* 0x000fe200000001ff */
[----:B------:R-:W-:Y:S02]  /*b9f0*/  @!P4 MOV R23, R28 ;  /* 0x0000001c0017c202 */ /* 0x000fe40000000f00 */
[----:B------:R-:W-:Y:S04]  /*ba00*/  STL [R1+0x4dc], R12 ;  /* 0x0004dc0c01007387 */ /* 0x000fe80000100800 */
[----:B------:R1:W5:Y:S01]  /*ba10*/  LDL R37, [R1+0x590] ;  /* 0x0005900001257983 */ /* 0x0003620000100800 */
[----:B0-----:R-:W-:-:S03]  /*ba20*/  CS2R R10, SRZ ;  /* 0x00000000000a7805 */ /* 0x001fc6000001ff00 */
[----:B------:R1:W5:Y:S04]  /*ba30*/  LDL R28, [R1+0x4d4] ;  /* 0x0004d400011c7983 */ /* 0x0003680000100800 */
[----:B------:R1:W5:Y:S04]  /*ba40*/  LDL R24, [R1+0x4dc] ;  /* 0x0004dc0001187983 */ /* 0x0003680000100800 */
[----:B---3--:R0:W-:Y:S01]  /*ba50*/  STL.64 [R1+0x408], R38 ;  /* 0x0004082601007387 */ /* 0x0081e20000100a00 */
[----:B------:R-:W-:Y:S02]  /*ba60*/  @!P6 MOV R11, R38 ;  /* 0x00000026000be202 */ /* 0x000fe40000000f00 */
[----:B------:R-:W-:Y:S01]  /*ba70*/  @!P6 MOV R10, R39 ;  /* 0x00000027000ae202 */ /* 0x000fe20000000f00 */
[----:B0-----:R1:W5:Y:S04]  /*ba80*/  LDL R38, [R1+0x950] ;  /* 0x0009500001267983 */ /* 0x0013680000100800 */
[----:B------:R1:W5:Y:S01]  /*ba90*/  LDL R39, [R1+0x954] ;  /* 0x0009540001277983 */ /* 0x0003620000100800 */
[----:B------:R-:W-:-:S03]  /*baa0*/  @!P1 MOV R13, R16 ;  /* 0x00000010000d9202 */ /* 0x000fc60000000f00 */
[----:B------:R0:W-:Y:S04]  /*bab0*/  STL.64 [R1+0x1e8], R20 ;  /* 0x0001e81401007387 */ /* 0x0001e80000100a00 */
[----:B------:R1:W-:Y:S01]  /*bac0*/  STL.64 [R1+0x3d8], R14 ;  /* 0x0003d80e01007387 */ /* 0x0003e20000100a00 */
[----:B0-----:R-:W-:Y:S01]  /*bad0*/  HFMA2 R20, -RZ, RZ, 0, 0 ;  /* 0x00000000ff147431 */ /* 0x001fe200000001ff */
[----:B------:R-:W-:Y:S02]  /*bae0*/  @!P2 MOV R20, R21 ;  /* 0x000000150014a202 */ /* 0x000fe40000000f00 */
[----:B------:R1:W-:Y:S04]  /*baf0*/  STL.64 [R1+0x1e0], R16 ;  /* 0x0001e01001007387 */ /* 0x0003e80000100a00 */
[----:B------:R1:W-:Y:S04]  /*bb00*/  STL [R1+0x4ec], R13 ;  /* 0x0004ec0d01007387 */ /* 0x0003e80000100800 */
[----:B------:R1:W-:Y:S04]  /*bb10*/  STL.64 [R1+0x3e0], R18 ;  /* 0x0003e01201007387 */ /* 0x0003e80000100a00 */
[----:B------:R1:W-:Y:S04]  /*bb20*/  STL [R1+0x92c], R20 ;  /* 0x00092c1401007387 */ /* 0x0003e80000100800 */
[----:B------:R1:W-:Y:S04]  /*bb30*/  STL [R1+0x940], R23 ;  /* 0x0009401701007387 */ /* 0x0003e80000100800 */
[----:B------:R1:W-:Y:S04]  /*bb40*/  STL [R1+0x944], R25 ;  /* 0x0009441901007387 */ /* 0x0003e80000100800 */
[----:B------:R1:W-:Y:S04]  /*bb50*/  STL [R1+0x6a0], R11 ;  /* 0x0006a00b01007387 */ /* 0x0003e80000100800 */
[----:B------:R1:W-:Y:S01]  /*bb60*/  STL [R1+0x6ac], R10 ;  /* 0x0006ac0a01007387 */ /* 0x0003e20000100800 */
[----:B------:R-:W-:Y:S01]  /*bb70*/  UISETP.NE.AND UP1, UPT, UR6, URZ, UPT ;  /* 0x000000ff0600728c */ /* 0x000fe2000bf25270 */
[----:B------:R-:W-:Y:S01]  /*bb80*/  UMOV UR16, 0x3f800000 ;  /* 0x3f80000000107882 */ /* 0x000fe20000000000 */
[----:B------:R-:W-:-:S07]  /*bb90*/  @UP0 UMOV UR16, UR5 ;  /* 0x0000000500100c82 */ /* 0x000fce0008000000 */
        /* <DEDUP_REMOVED lines=14> */
[----:B------:R-:W4:Y:S04]  /*bc80*/  LDL.LU R19, [R1+0x48c] ;  /* 0x00048c0001137983 */ /* 0x000f280000300800 */
[----:B0-----:R-:W4:Y:S04]  /*bc90*/  LDL.LU R38, [R1+0x5a4] ;  /* 0x0005a40001267983 */ /* 0x001f280000300800 */
[----:B------:R3:W-:Y:S04]  /*bca0*/  STL [R1+0x980], R5 ;  /* 0x0009800501007387 */ /* 0x0007e80000100800 */
[----:B------:R4:W-:Y:S04]  /*bcb0*/  STL [R1+0x98c], R39 ;  /* 0x00098c2701007387 */ /* 0x0009e80000100800 */
[----:B------:R0:W-:Y:S04]  /*bcc0*/  STL [R1+0x994], R25 ;  /* 0x0009941901007387 */ /* 0x0001e80000100800 */
[----:B------:R1:W-:Y:S01]  /*bcd0*/  STL [R1+0x984], R6 ;  /* 0x0009840601007387 */ /* 0x0003e20000100800 */
[----:B--2---:R-:W-:Y:S01]  /*bce0*/  FADD.FTZ R11, R11, -UR28 ;  /* 0x8000001c0b0b7e21 */ /* 0x004fe20008010000 */
[----:B---3--:R-:W-:-:S03]  /*bcf0*/  MOV R5, R12 ;  /* 0x0000000c00057202 */ /* 0x008fc60000000f00 */
[----:B------:R-:W-:Y:S01]  /*bd00*/  FMUL.FTZ R11, R11, UR16 ;  /* 0x000000100b0b7c20 */ /* 0x000fe20008410000 */
[----:B----4-:R-:W-:Y:S01]  /*bd10*/  MOV R39, R10 ;  /* 0x0000000a00277202 */ /* 0x010fe20000000f00 */
[----:B------:R-:W-:Y:S01]  /*bd20*/  FMUL.FTZ R12, R8, R15 ;  /* 0x0000000f080c7220 */ /* 0x000fe20000410000 */
[----:B------:R-:W-:Y:S01]  /*bd30*/  FADD.FTZ R10, R21, -UR28 ;  /* 0x8000001c150a7e21 */ /* 0x000fe20008010000 */
[----:B0-----:R-:W-:Y:S02]  /*bd40*/  MOV R25, R13 ;  /* 0x0000000d00197202 */ /* 0x001fe40000000f00 */
[----:B------:R-:W-:Y:S01]  /*bd50*/  FADD.FTZ R13, RZ, R12 ;  /* 0x0000000cff0d7221 */ /* 0x000fe20000010000 */
[----:B------:R-:W-:Y:S01]  /*bd60*/  FMUL.FTZ R10, R10, UR16 ;  /* 0x000000100a0a7c20 */ /* 0x000fe20008410000 */
[----:B------:R-:W-:Y:S01]  /*bd70*/  FFMA.FTZ R12, R11, R12, RZ ;  /* 0x0000000c0b0c7223 */ /* 0x000fe200000100ff */
[----:B------:R-:W-:Y:S01]  /*bd80*/  MOV R21, R14 ;  /* 0x0000000e00157202 */ /* 0x000fe20000000f00 */
[----:B------:R-:W-:-:S04]  /*bd90*/  FMUL.FTZ R14, R9, R17 ;  /* 0x00000011090e7220 */ /* 0x000fc80000410000 */
[----:B------:R-:W-:Y:S01]  /*bda0*/  FFMA.FTZ R12, R10, R14, R12 ;  /* 0x0000000e0a0c7223 */ /* 0x000fe2000001000c */
[----:B------:R-:W-:Y:S01]  /*bdb0*/  FADD.FTZ R13, R14, R13 ;  /* 0x0000000d0e0d7221 */ /* 0x000fe20000010000 */
[----:B------:R-:W-:Y:S01]  /*bdc0*/  FFMA.FTZ R11, R11, R15, RZ ;  /* 0x0000000f0b0b7223 */ /* 0x000fe200000100ff */
[----:B------:R-:W-:Y:S01]  /*bdd0*/  FADD.FTZ R15, RZ, R15 ;  /* 0x0000000fff0f7221 */ /* 0x000fe20000010000 */
[----:B------:R-:W-:-:S03]  /*bde0*/  FADD.FTZ R14, R7, -UR28 ;  /* 0x8000001c070e7e21 */ /* 0x000fc60008010000 */
[----:B------:R-:W-:Y:S01]  /*bdf0*/  FADD.FTZ R15, R15, R16 ;  /* 0x000000100f0f7221 */ /* 0x000fe20000010000 */
[----:B------:R-:W2:Y:S01]  /*be00*/  LDL.LU R7, [R1+0x4b0] ;  /* 0x0004b00001077983 */ /* 0x000ea20000300800 */
[----:B------:R-:W-:-:S04]  /*be10*/  FMUL.FTZ R14, R14, UR16 ;  /* 0x000000100e0e7c20 */ /* 0x000fc80008410000 */
[-C--:B------:R-:W-:Y:S01]  /*be20*/  FFMA.FTZ R11, R14, R16.reuse, R11 ;  /* 0x000000100e0b7223 */ /* 0x080fe2000001000b */
[----:B------:R-:W-:-:S04]  /*be30*/  FMUL.FTZ R16, R8, R16 ;  /* 0x0000001008107220 */ /* 0x000fc80000410000 */
[----:B------:R-:W-:Y:S01]  /*be40*/  FFMA.FTZ R12, R14, R16, R12 ;  /* 0x000000100e0c7223 */ /* 0x000fe2000001000c */
[----:B------:R-:W-:Y:S01]  /*be50*/  FADD.FTZ R14, R38, -UR28 ;  /* 0x8000001c260e7e21 */ /* 0x000fe20008010000 */
[----:B------:R-:W-:Y:S01]  /*be60*/  FFMA.FTZ R10, R10, R17, RZ ;  /* 0x000000110a0a7223 */ /* 0x000fe200000100ff */
[----:B------:R-:W-:Y:S01]  /*be70*/  FADD.FTZ R17, RZ, R17 ;  /* 0x00000011ff117221 */ /* 0x000fe20000010000 */
[----:B------:R-:W3:Y:S01]  /*be80*/  LDL.LU R38, [R1+0x614] ;  /* 0x0006140001267983 */ /* 0x000ee20000300800 */
[----:B------:R-:W-:Y:S02]  /*be90*/  FMUL.FTZ R14, R14, UR16 ;  /* 0x000000100e0e7c20 */ /* 0x000fe40008410000 */
[----:B------:R-:W-:Y:S02]  /*bea0*/  FADD.FTZ R17, R17, R18 ;  /* 0x0000001211117221 */ /* 0x000fe40000010000 */
[CC--:B------:R-:W-:Y:S01]  /*beb0*/  FFMA.FTZ R10, R14.reuse, R18.reuse, R10 ;  /* 0x000000120e0a7223 */ /* 0x0c0fe2000001000a */
[----:B------:R-:W-:Y:S01]  /*bec0*/  FMUL.FTZ R18, R9, R18 ;  /* 0x0000001209127220 */ /* 0x000fe20000410000 */
[----:B-1----:R-:W-:Y:S01]  /*bed0*/  MOV R6, R19 ;  /* 0x0000001300067202 */ /* 0x002fe20000000f00 */
[----:B------:R-:W-:Y:S01]  /*bee0*/  FADD.FTZ R13, R13, R16 ;  /* 0x000000100d0d7221 */ /* 0x000fe20000010000 */
[----:B------:R-:W4:Y:S01]  /*bef0*/  LDL.LU R19, [R1+0x4c4] ;  /* 0x0004c40001137983 */ /* 0x000f220000300800 */
[----:B------:R-:W-:Y:S01]  /*bf00*/  FFMA.FTZ R12, R14, R18, R12 ;  /* 0x000000120e0c7223 */ /* 0x000fe2000001000c */
[----:B------:R-:W-:-:S02]  /*bf10*/  FADD.FTZ R14, R25, -UR28 ;  /* 0x8000001c190e7e21 */ /* 0x000fc40008010000 */
[----:B------:R-:W4:Y:S02]  /*bf20*/  LDL.LU R25, [R1+0x624] ;  /* 0x0006240001197983 */ /* 0x000f240000300800 */
[----:B------:R-:W-:Y:S01]  /*bf30*/  FMUL.FTZ R16, R14, UR16 ;  /* 0x000000100e107c20 */ /* 0x000fe20008410000 */
[----:B------:R-:W-:-:S03]  /*bf40*/  FMUL.FTZ R14, R8, R5 ;  /* 0x00000005080e7220 */ /* 0x000fc60000410000 */
[C---:B------:R-:W-:Y:S01]  /*bf50*/  FFMA.FTZ R11, R16.reuse, R5, R11 ;  /* 0x00000005100b7223 */ /* 0x040fe2000001000b */
[----:B------:R-:W-:Y:S01]  /*bf60*/  FFMA.FTZ R12, R16, R14, R12 ;  /* 0x0000000e100c7223 */ /* 0x000fe2000001000c */
[----:B------:R-:W-:Y:S02]  /*bf70*/  FADD.FTZ R16, R21, -UR28 ;  /* 0x8000001c15107e21 */ /* 0x000fe40008010000 */
[----:B------:R-:W4:Y:S01]  /*bf80*/  LDL.LU R21, [R1+0x4b4] ;  /* 0x0004b40001157983 */ /* 0x000f220000300800 */
[----:B------:R-:W-:Y:S01]  /*bf90*/  FADD.FTZ R13, R18, R13 ;  /* 0x0000000d120d7221 */ /* 0x000fe20000010000 */
[----:B------:R-:W-:-:S03]  /*bfa0*/  FMUL.FTZ R16, R16, UR16 ;  /* 0x0000001010107c20 */ /* 0x000fc60008410000 */
[----:B------:R-:W-:Y:S01]  /*bfb0*/  FADD.FTZ R13, R13, R14 ;  /* 0x0000000e0d0d7221 */ /* 0x000fe20000010000 */
[----:B------:R-:W-:Y:S01]  /*bfc0*/  FADD.FTZ R18, R39, -UR28 ;  /* 0x8000001c27127e21 */ /* 0x000fe20008010000 */
[----:B------:R0:W-:Y:S03]  /*bfd0*/  STL [R1+0x97c], R4 ;  /* 0x00097c0401007387 */ /* 0x0001e60000100800 */
[----:B------:R-:W-:Y:S01]  /*bfe0*/  FMUL.FTZ R18, R18, UR16 ;  /* 0x0000001012127c20 */ /* 0x000fe20008410000 */
[----:B------:R-:W4:Y:S04]  /*bff0*/  LDL.LU R39, [R1+0x65c] ;  /* 0x00065c0001277983 */ /* 0x000f280000300800 */
[----:B0-----:R-:W4:Y:S01]  /*c000*/  LDL.LU R4, [R1+0x4c0] ;  /* 0x0004c00001047983 */ /* 0x001f220000300800 */
[----:B------:R-:W-:Y:S01]  /*c010*/  FFMA.FTZ R11, R18, R6, R11 ;  /* 0x00000006120b7223 */ /* 0x000fe2000001000b */
[----:B------:R-:W-:-:S02]  /*c020*/  FADD.FTZ R15, R15, R5 ;  /* 0x000000050f0f7221 */ /* 0x000fc40000010000 */
[----:B------:R-:W4:Y:S02]  /*c030*/  LDL.LU R5, [R1+0x4e4] ;  /* 0x0004e40001057983 */ /* 0x000f240000300800 */
[----:B------:R-:W-:Y:S01]  /*c040*/  FADD.FTZ R15, R15, R6 ;  /* 0x000000060f0f7221 */ /* 0x000fe20000010000 */
[-C--:B--2---:R-:W-:Y:S01]  /*c050*/  FMUL.FTZ R14, R9, R7.reuse ;  /* 0x00000007090e7220 */ /* 0x084fe20000410000 */
[----:B------:R-:W-:Y:S01]  /*c060*/  FADD.FTZ R17, R17, R7 ;  /* 0x0000000711117221 */ /* 0x000fe20000010000 */
[C---:B------:R-:W-:Y:S02]  /*c070*/  FFMA.FTZ R10, R16.reuse, R7, R10 ;  /* 0x00000007100a7223 */ /* 0x040fe4000001000a */
[----:B------:R-:W2:Y:S01]  /*c080*/  LDL.LU R7, [R1+0x650] ;  /* 0x0006500001077983 */ /* 0x000ea20000300800 */
[----:B------:R-:W-:Y:S01]  /*c090*/  FFMA.FTZ R12, R16, R14, R12 ;  /* 0x0000000e100c7223 */ /* 0x000fe2000001000c */
[----:B------:R-:W-:Y:S01]  /*c0a0*/  FADD.FTZ R13, R14, R13 ;  /* 0x0000000d0e0d7221 */ /* 0x000fe20000010000 */
[----:B------:R-:W-:-:S02]  /*c0b0*/  FMUL.FTZ R16, R8, R6 ;  /* 0x0000000608107220 */ /* 0x000fc40000410000 */
[----:B------:R-:W2:Y:S01]  /*c0c0*/  LDL.LU R6, [R1+0x4e0] ;  /* 0x0004e00001067983 */ /* 0x000ea20000300800 */
[----:B---3--:R-:W-:Y:S01]  /*c0d0*/  FADD.FTZ R14, R38, -UR28 ;  /* 0x8000001c260e7e21 */ /* 0x008fe20008010000 */
[----:B------:R-:W-:Y:S01]  /*c0e0*/  FFMA.FTZ R12, R18, R16, R12 ;  /* 0x00000010120c7223 */ /* 0x000fe2000001000c */
[----:B------:R-:W-:Y:S01]  /*c0f0*/  FADD.FTZ R13, R13, R16 ;  /* 0x000000100d0d7221 */ /* 0x000fe20000010000 */
[----:B------:R-:W3:Y:S01]  /*c100*/  LDL.LU R38, [R1+0x474] ;  /* 0x0004740001267983 */ /* 0x000ee20000300800 */
[----:B------:R-:W-:Y:S01]  /*c110*/  FMUL.FTZ R14, R14, UR16 ;  /* 0x000000100e0e7c20 */ /* 0x000fe20008410000 */
[----:B----4-:R-:W-:-:S03]  /*c120*/  FADD.FTZ R17, R17, R19 ;  /* 0x0000001311117221 */ /* 0x010fc60000010000 */
[CC--:B------:R-:W-:Y:S01]  /*c130*/  FFMA.FTZ R10, R14.reuse, R19.reuse, R10 ;  /* 0x000000130e0a7223 */ /* 0x0c0fe2000001000a */
[----:B------:R-:W-:Y:S02]  /*c140*/  FMUL.FTZ R16, R9, R19 ;  /* 0x0000001309107220 */ /* 0x000fe40000410000 */
[----:B------:R-:W4:Y:S01]  /*c150*/  LDL.LU R19, [R1+0x688] ;  /* 0x0006880001137983 */ /* 0x000f220000300800 */
[----:B------:R-:W-:Y:S01]  /*c160*/  FADD.FTZ R18, R25, -UR28 ;  /* 0x8000001c19127e21 */ /* 0x000fe20008010000 */
[----:B------:R-:W-:Y:S01]  /*c170*/  FFMA.FTZ R12, R14, R16, R12 ;  /* 0x000000100e0c7223 */ /* 0x000fe2000001000c */
[----:B------:R-:W-:Y:S02]  /*c180*/  FADD.FTZ R15, R15, R21 ;  /* 0x000000150f0f7221 */ /* 0x000fe40000010000 */
[----:B------:R-:W-:Y:S01]  /*c190*/  FMUL.FTZ R18, R18, UR16 ;  /* 0x0000001012127c20 */ /* 0x000fe20008410000 */
[-C--:B------:R-:W-:Y:S01]  /*c1a0*/  FMUL.FTZ R14, R8, R21.reuse ;  /* 0x00000015080e7220 */ /* 0x080fe20000410000 */
[----:B------:R-:W-:Y:S01]  /*c1b0*/  FADD.FTZ R13, R16, R13 ;  /* 0x0000000d100d7221 */ /* 0x000fe20000010000 */
[----:B------:R-:W4:Y:S01]  /*c1c0*/  LDL.LU R25, [R1+0x690] ;  /* 0x0006900001197983 */ /* 0x000f220000300800 */
[----:B------:R-:W-:-:S03]  /*c1d0*/  FFMA.FTZ R11, R18, R21, R11 ;  /* 0x00000015120b7223 */ /* 0x000fc6000001000b */
[----:B------:R-:W4:Y:S01]  /*c1e0*/  LDL.LU R21, [R1+0x6b4] ;  /* 0x0006b40001157983 */ /* 0x000f220000300800 */
[----:B------:R-:W-:Y:S01]  /*c1f0*/  FFMA.FTZ R12, R18, R14, R12 ;  /* 0x0000000e120c7223 */ /* 0x000fe2000001000c */
[----:B------:R-:W-:Y:S01]  /*c200*/  FADD.FTZ R13, R13, R14 ;  /* 0x0000000e0d0d7221 */ /* 0x000fe20000010000 */
[----:B------:R-:W-:Y:S02]  /*c210*/  FADD.FTZ R18, R39, -UR28 ;  /* 0x8000001c27127e21 */ /* 0x000fe40008010000 */
[----:B------:R-:W4:Y:S01]  /*c220*/  LDL.LU R39, [R1+0x6bc] ;  /* 0x0006bc0001277983 */ /* 0x000f220000300800 */
[----:B------:R-:W-:Y:S01]  /*c230*/  FMUL.FTZ R14, R9, R4 ;  /* 0x00000004090e7220 */ /* 0x000fe20000410000 */
[----:B------:R-:W-:-:S03]  /*c240*/  FMUL.FTZ R18, R18, UR16 ;  /* 0x0000001012127c20 */ /* 0x000fc60008410000 */
[----:B------:R-:W-:Y:S01]  /*c250*/  FADD.FTZ R13, R14, R13 ;  /* 0x0000000d0e0d7221 */ /* 0x000fe20000010000 */
[----:B------:R-:W-:Y:S01]  /*c260*/  FADD.FTZ R17, R17, R4 ;  /* 0x0000000411117221 */ /* 0x000fe20000010000 */
[----:B--2---:R-:W-:Y:S02]  /*c270*/  FADD.FTZ R16, R7, -UR28 ;  /* 0x8000001c07107e21 */ /* 0x004fe40008010000 */
[----:B------:R-:W2:Y:S02]  /*c280*/  LDL.LU R7, [R1+0x4f8] ;  /* 0x0004f80001077983 */ /* 0x000ea40000300800 */
[----:B------:R-:W-:-:S04]  /*c290*/  FMUL.FTZ R16, R16, UR16 ;  /* 0x0000001010107c20 */ /* 0x000fc80008410000 */
[C---:B------:R-:W-:Y:S01]  /*c2a0*/  FFMA.FTZ R10, R16.reuse, R4, R10 ;  /* 0x00000004100a7223 */ /* 0x040fe2000001000a */
[----:B------:R-:W-:Y:S01]  /*c2b0*/  FFMA.FTZ R12, R16, R14, R12 ;  /* 0x0000000e100c7223 */ /* 0x000fe2000001000c */
[----:B------:R-:W2:Y:S01]  /*c2c0*/  LDL.LU R4, [R1+0x4fc] ;  /* 0x0004fc0001047983 */ /* 0x000ea20000300800 */
[----:B---3--:R-:W-:-:S04]  /*c2d0*/  FMUL.FTZ R16, R8, R38 ;  /* 0x0000002608107220 */ /* 0x008fc80000410000 */
[----:B------:R-:W-:Y:S01]  /*c2e0*/  FADD.FTZ R14, R13, R16 ;  /* 0x000000100d0e7221 */ /* 0x000fe20000010000 */
[----:B------:R-:W-:Y:S01]  /*c2f0*/  FFMA.FTZ R12, R18, R16, R12 ;  /* 0x00000010120c7223 */ /* 0x000fe2000001000c */
[----:B------:R-:W-:Y:S01]  /*c300*/  FMUL.FTZ R13, R9, R5 ;  /* 0x00000005090d7220 */ /* 0x000fe20000410000 */
[----:B----4-:R-:W-:-:S04]  /*c310*/  FADD.FTZ R19, R19, -UR28 ;  /* 0x8000001c13137e21 */ /* 0x010fc80008010000 */
[----:B------:R-:W-:Y:S01]  /*c320*/  FMUL.FTZ R19, R19, UR16 ;  /* 0x0000001013137c20 */ /* 0x000fe20008410000 */
[----:B------:R-:W-:-:S03]  /*c330*/  FADD.FTZ R14, R13, R14 ;  /* 0x0000000e0d0e7221 */ /* 0x000fc60000010000 */
[----:B------:R-:W-:Y:S01]  /*c340*/  FFMA.FTZ R12, R19, R13, R12 ;  /* 0x0000000d130c7223 */ /* 0x000fe2000001000c */
[----:B------:R-:W-:Y:S02]  /*c350*/  FADD.FTZ R13, R21, -UR28 ;  /* 0x8000001c150d7e21 */ /* 0x000fe40008010000 */
[----:B------:R-:W3:Y:S01]  /*c360*/  LDL.LU R21, [R1+0x710] ;  /* 0x0007100001157983 */ /* 0x000ee20000300800 */
[----:B------:R-:W-:Y:S01]  /*c370*/  FADD.FTZ R15, R15, R38 ;  /* 0x000000260f0f7221 */ /* 0x000fe20000010000 */
[----:B------:R-:W-:Y:S02]  /*c380*/  FFMA.FTZ R11, R18, R38, R11 ;  /* 0x00000026120b7223 */ /* 0x000fe4000001000b */
[----:B------:R-:W4:Y:S01]  /*c390*/  LDL.LU R38, [R1+0x6e0] ;  /* 0x0006e00001267983 */ /* 0x000f220000300800 */
[----:B------:R-:W-:-:S03]  /*c3a0*/  FADD.FTZ R16, R25, -UR28 ;  /* 0x8000001c19107e21 */ /* 0x000fc60008010000 */
[----:B------:R0:W-:Y:S01]  /*c3b0*/  STL [R1+0x978], R3 ;  /* 0x0009780301007387 */ /* 0x0001e20000100800 */
[----:B------:R-:W-:-:S03]  /*c3c0*/  FMUL.FTZ R18, R8, R6 ;  /* 0x0000000608127220 */ /* 0x000fc60000410000 */
[----:B------:R-:W4:Y:S01]  /*c3d0*/  LDL.LU R25, [R1+0x6f4] ;  /* 0x0006f40001197983 */ /* 0x000f220000300800 */
[----:B------:R-:W-:-:S03]  /*c3e0*/  FMUL.FTZ R16, R16, UR16 ;  /* 0x0000001010107c20 */ /* 0x000fc60008410000 */
[----:B0-----:R-:W4:Y:S04]  /*c3f0*/  LDL.LU R3, [R1+0x510] ;  /* 0x0005100001037983 */ /* 0x001f280000300800 */
[----:B------:R0:W-:Y:S01]  /*c400*/  STL [R1+0x970], R0 ;  /* 0x0009700001007387 */ /* 0x0001e20000100800 */
[----:B------:R-:W-:Y:S01]  /*c410*/  FADD.FTZ R14, R14, R18 ;  /* 0x000000120e0e7221 */ /* 0x000fe20000010000 */
[----:B------:R-:W-:Y:S01]  /*c420*/  FFMA.FTZ R12, R16, R18, R12 ;  /* 0x00000012100c7223 */ /* 0x000fe2000001000c */
[----:B------:R-:W-:Y:S01]  /*c430*/  FMUL.FTZ R13, R13, UR16 ;  /* 0x000000100d0d7c20 */ /* 0x000fe20008410000 */
[----:B------:R-:W-:Y:S01]  /*c440*/  FADD.FTZ R17, R17, R5 ;  /* 0x0000000511117221 */ /* 0x000fe20000010000 */
[----:B------:R-:W-:Y:S01]  /*c450*/  FFMA.FTZ R10, R19, R5, R10 ;  /* 0x00000005130a7223 */ /* 0x000fe2000001000a */
[----:B0-----:R-:W4:Y:S01]  /*c460*/  LDL.LU R0, [R1+0x514] ;  /* 0x0005140001007983 */ /* 0x001f220000300800 */
[----:B------:R-:W-:-:S03]  /*c470*/  FADD.FTZ R19, R39, -UR28 ;  /* 0x8000001c27137e21 */ /* 0x000fc60008010000 */
[----:B------:R-:W4:Y:S01]  /*c480*/  LDL.LU R5, [R1+0x530] ;  /* 0x0005300001057983 */ /* 0x000f220000300800 */
[----:B------:R-:W-:-:S03]  /*c490*/  FMUL.FTZ R19, R19, UR16 ;  /* 0x0000001013137c20 */ /* 0x000fc60008410000 */
[----:B------:R-:W4:Y:S01]  /*c4a0*/  LDL.LU R39, [R1+0x720] ;  /* 0x0007200001277983 */ /* 0x000f220000300800 */
[----:B------:R-:W-:-:S03]  /*c4b0*/  FFMA.FTZ R11, R16, R6, R11 ;  /* 0x00000006100b7223 */ /* 0x000fc6000001000b */
[----:B------:R0:W-:Y:S04]  /*c4c0*/  STL [R1+0x974], R2 ;  /* 0x0009740201007387 */ /* 0x0001e80000100800 */
[----:B0-----:R-:W4:Y:S01]  /*c4d0*/  LDL.LU R2, [R1+0x534] ;  /* 0x0005340001027983 */ /* 0x001f220000300800 */
[----:B--2---:R-:W-:-:S04]  /*c4e0*/  FMUL.FTZ R18, R9, R7 ;  /* 0x0000000709127220 */ /* 0x004fc80000410000 */
[----:B------:R-:W-:Y:S01]  /*c4f0*/  FADD.FTZ R14, R18, R14 ;  /* 0x0000000e120e7221 */ /* 0x000fe20000010000 */
[----:B------:R-:W-:Y:S01]  /*c500*/  FFMA.FTZ R12, R13, R18, R12 ;  /* 0x000000120d0c7223 */ /* 0x000fe2000001000c */
[-C--:B------:R-:W-:Y:S01]  /*c510*/  FMUL.FTZ R18, R8, R4.reuse ;  /* 0x0000000408127220 */ /* 0x080fe20000410000 */
[----:B------:R-:W-:-:S03]  /*c520*/  FFMA.FTZ R11, R19, R4, R11 ;  /* 0x00000004130b7223 */ /* 0x000fc6000001000b */
[----:B------:R-:W-:Y:S01]  /*c530*/  FFMA.FTZ R12, R19, R18, R12 ;  /* 0x00000012130c7223 */ /* 0x000fe2000001000c */
[----:B---3--:R-:W-:Y:S02]  /*c540*/  FADD.FTZ R19, R21, -UR28 ;  /* 0x8000001c15137e21 */ /* 0x008fe40008010000 */
[----:B------:R-:W2:Y:S01]  /*c550*/  LDL.LU R21, [R1+0x76c] ;  /* 0x00076c0001157983 */ /* 0x000ea20000300800 */
[----:B----4-:R-:W-:-:S03]  /*c560*/  FADD.FTZ R16, R38, -UR28 ;  /* 0x8000001c26107e21 */ /* 0x010fc60008010000 */
[----:B------:R-:W3:Y:S01]  /*c570*/  LDL.LU R38, [R1+0x734] ;  /* 0x0007340001267983 */ /* 0x000ee20000300800 */
[----:B------:R-:W-:Y:S01]  /*c580*/  FADD.FTZ R14, R14, R18 ;  /* 0x000000120e0e7221 */ /* 0x000fe20000010000 */
[----:B------:R-:W-:Y:S01]  /*c590*/  FADD.FTZ R15, R15, R6 ;  /* 0x000000060f0f7221 */ /* 0x000fe20000010000 */
[----:B------:R-:W-:Y:S01]  /*c5a0*/  FMUL.FTZ R16, R16, UR16 ;  /* 0x0000001010107c20 */ /* 0x000fe20008410000 */
[----:B------:R-:W-:Y:S01]  /*c5b0*/  FFMA.FTZ R10, R13, R7, R10 ;  /* 0x000000070d0a7223 */ /* 0x000fe2000001000a */
[----:B------:R-:W4:Y:S01]  /*c5c0*/  LDL.LU R6, [R1+0x544] ;  /* 0x0005440001067983 */ /* 0x000f220000300800 */
[----:B------:R-:W-:-:S03]  /*c5d0*/  FADD.FTZ R13, R25, -UR28 ;  /* 0x8000001c190d7e21 */ /* 0x000fc60008010000 */
[----:B------:R-:W4:Y:S01]  /*c5e0*/  LDL.LU R25, [R1+0x750] ;  /* 0x0007500001197983 */ /* 0x000f220000300800 */
[-C--:B------:R-:W-:Y:S01]  /*c5f0*/  FMUL.FTZ R18, R9, R3.reuse ;  /* 0x0000000309127220 */ /* 0x080fe20000410000 */
[----:B------:R-:W-:Y:S01]  /*c600*/  FADD.FTZ R17, R17, R7 ;  /* 0x0000000711117221 */ /* 0x000fe20000010000 */
[----:B------:R-:W-:Y:S01]  /*c610*/  FMUL.FTZ R13, R13, UR16 ;  /* 0x000000100d0d7c20 */ /* 0x000fe20008410000 */
[----:B------:R-:W4:Y:S01]  /*c620*/  LDL.LU R7, [R1+0x55c] ;  /* 0x00055c0001077983 */ /* 0x000f220000300800 */
[----:B------:R-:W-:Y:S01]  /*c630*/  FADD.FTZ R14, R18, R14 ;  /* 0x0000000e120e7221 */ /* 0x000fe20000010000 */
[C---:B------:R-:W-:Y:S01]  /*c640*/  FFMA.FTZ R12, R16.reuse, R18, R12 ;  /* 0x00000012100c7223 */ /* 0x040fe2000001000c */
[----:B------:R-:W-:Y:S01]  /*c650*/  FADD.FTZ R15, R15, R4 ;  /* 0x000000040f0f7221 */ /* 0x000fe20000010000 */
[----:B------:R-:W-:Y:S01]  /*c660*/  FMUL.FTZ R19, R19, UR16 ;  /* 0x0000001013137c20 */ /* 0x000fe20008410000 */
[----:B------:R-:W-:Y:S01]  /*c670*/  FFMA.FTZ R10, R16, R3, R10 ;  /* 0x00000003100a7223 */ /* 0x000fe2000001000a */
[----:B------:R-:W4:Y:S01]  /*c680*/  LDL.LU R4, [R1+0x570] ;  /* 0x0005700001047983 */ /* 0x000f220000300800 */
[----:B------:R-:W-:-:S04]  /*c690*/  FMUL.FTZ R18, R8, R0 ;  /* 0x0000000008127220 */ /* 0x000fc80000410000 */
[----:B------:R-:W-:Y:S01]  /*c6a0*/  FADD.FTZ R14, R14, R18 ;  /* 0x000000120e0e7221 */ /* 0x000fe20000010000 */
[----:B------:R-:W-:Y:S01]  /*c6b0*/  FFMA.FTZ R12, R13, R18, R12 ;  /* 0x000000120d0c7223 */ /* 0x000fe2000001000c */
[----:B------:R-:W-:Y:S01]  /*c6c0*/  FMUL.FTZ R18, R9, R5 ;  /* 0x0000000509127220 */ /* 0x000fe20000410000 */
[----:B------:R-:W-:Y:S02]  /*c6d0*/  FADD.FTZ R16, R39, -UR28 ;  /* 0x8000001c27107e21 */ /* 0x000fe40008010000 */
[----:B------:R-:W4:Y:S01]  /*c6e0*/  LDL.LU R39, [R1+0x788] ;  /* 0x0007880001277983 */ /* 0x000f220000300800 */
[----:B------:R-:W-:Y:S01]  /*c6f0*/  FADD.FTZ R14, R18, R14 ;  /* 0x0000000e120e7221 */ /* 0x000fe20000010000 */
[----:B------:R-:W-:Y:S01]  /*c700*/  FFMA.FTZ R12, R19, R18, R12 ;  /* 0x00000012130c7223 */ /* 0x000fe2000001000c */
[----:B------:R-:W-:Y:S01]  /*c710*/  FADD.FTZ R17, R17, R3 ;  /* 0x0000000311117221 */ /* 0x000fe20000010000 */
[----:B------:R-:W-:Y:S01]  /*c720*/  FMUL.FTZ R16, R16, UR16 ;  /* 0x0000001010107c20 */ /* 0x000fe20008410000 */
[----:B------:R-:W-:Y:S01]  /*c730*/  FFMA.FTZ R11, R13, R0, R11 ;  /* 0x000000000d0b7223 */ /* 0x000fe2000001000b */
[----:B------:R-:W4:Y:S01]  /*c740*/  LDL.LU R3, [R1+0x580] ;  /* 0x0005800001037983 */ /* 0x000f220000300800 */
[----:B------:R-:W-:-:S02]  /*c750*/  FMUL.FTZ R18, R8, R2 ;  /* 0x0000000208127220 */ /* 0x000fc40000410000 */
[C---:B------:R-:W-:Y:S02]  /*c760*/  FFMA.FTZ R11, R16.reuse, R2, R11 ;  /* 0x00000002100b7223 */ /* 0x040fe4000001000b */
[----:B------:R-:W-:Y:S01]  /*c770*/  FFMA.FTZ R12, R16, R18, R12 ;  /* 0x00000012100c7223 */ /* 0x000fe2000001000c */
[----:B--2---:R-:W-:Y:S02]  /*c780*/  FADD.FTZ R16, R21, -UR28 ;  /* 0x8000001c15107e21 */ /* 0x004fe40008010000 */
[----:B------:R-:W2:Y:S01]  /*c790*/  LDL.LU R21, [R1+0x7c4] ;  /* 0x0007c40001157983 */ /* 0x000ea20000300800 */
[----:B---3--:R-:W-:-:S03]  /*c7a0*/  FADD.FTZ R13, R38, -UR28 ;  /* 0x8000001c260d7e21 */ /* 0x008fc60008010000 */
[----:B------:R-:W3:Y:S01]  /*c7b0*/  LDL.LU R38, [R1+0x78c] ;  /* 0x00078c0001267983 */ /* 0x000ee20000300800 */
[----:B------:R-:W-:Y:S01]  /*c7c0*/  FADD.FTZ R14, R14, R18 ;  /* 0x000000120e0e7221 */ /* 0x000fe20000010000 */
[----:B------:R-:W-:Y:S01]  /*c7d0*/  FMUL.FTZ R13, R13, UR16 ;  /* 0x000000100d0d7c20 */ /* 0x000fe20008410000 */
[----:B----4-:R-:W-:Y:S01]  /*c7e0*/  FMUL.FTZ R18, R9, R6 ;  /* 0x0000000609127220 */ /* 0x010fe20000410000 */
[----:B------:R-:W-:Y:S01]  /*c7f0*/  FADD.FTZ R17, R17, R5 ;  /* 0x0000000511117221 */ /* 0x000fe20000010000 */
[----:B------:R-:W-:Y:S02]  /*c800*/  FFMA.FTZ R10, R19, R5, R10 ;  /* 0x00000005130a7223 */ /* 0x000fe4000001000a */
[----:B------:R-:W4:Y:S01]  /*c810*/  LDL.LU R5, [R1+0x584] ;  /* 0x0005840001057983 */ /* 0x000f220000300800 */
[----:B------:R-:W-:Y:S01]  /*c820*/  FADD.FTZ R19, R25, -UR28 ;  /* 0x8000001c19137e21 */ /* 0x000fe20008010000 */
[----:B------:R-:W-:Y:S02]  /*c830*/  FADD.FTZ R14, R18, R14 ;  /* 0x0000000e120e7221 */ /* 0x000fe40000010000 */
[----:B------:R-:W4:Y:S01]  /*c840*/  LDL.LU R25, [R1+0x7c0] ;  /* 0x0007c00001197983 */ /* 0x000f220000300800 */
[----:B------:R-:W-:Y:S01]  /*c850*/  FFMA.FTZ R12, R13, R18, R12 ;  /* 0x000000120d0c7223 */ /* 0x000fe2000001000c */
[----:B------:R-:W-:Y:S01]  /*c860*/  FADD.FTZ R15, R15, R0 ;  /* 0x000000000f0f7221 */ /* 0x000fe20000010000 */
[----:B------:R-:W-:Y:S01]  /*c870*/  FMUL.FTZ R18, R8, R7 ;  /* 0x0000000708127220 */ /* 0x000fe20000410000 */
[----:B------:R-:W-:Y:S01]  /*c880*/  FMUL.FTZ R19, R19, UR16 ;  /* 0x0000001013137c20 */ /* 0x000fe20008410000 */
[----:B------:R-:W4:Y:S01]  /*c890*/  LDL.LU R0, [R1+0x5a0] ;  /* 0x0005a00001007983 */ /* 0x000f220000300800 */
[----:B------:R-:W-:Y:S01]  /*c8a0*/  FMUL.FTZ R16, R16, UR16 ;  /* 0x0000001010107c20 */ /* 0x000fe20008410000 */
[----:B------:R-:W-:Y:S01]  /*c8b0*/  FADD.FTZ R14, R14, R18 ;  /* 0x000000120e0e7221 */ /* 0x000fe20000010000 */
[----:B------:R-:W-:Y:S01]  /*c8c0*/  FFMA.FTZ R12, R19, R18, R12 ;  /* 0x00000012130c7223 */ /* 0x000fe2000001000c */
[----:B------:R-:W-:Y:S01]  /*c8d0*/  FMUL.FTZ R18, R9, R4 ;  /* 0x0000000409127220 */ /* 0x000fe20000410000 */
[----:B------:R-:W-:Y:S01]  /*c8e0*/  FADD.FTZ R17, R17, R6 ;  /* 0x0000000611117221 */ /* 0x000fe20000010000 */
[----:B------:R-:W-:-:S02]  /*c8f0*/  FFMA.FTZ R10, R13, R6, R10 ;  /* 0x000000060d0a7223 */ /* 0x000fc4000001000a */
[----:B------:R-:W4:Y:S01]  /*c900*/  LDL.LU R6, [R1+0x5b0] ;  /* 0x0005b00001067983 */ /* 0x000f220000300800 */
[----:B------:R-:W-:Y:S01]  /*c910*/  FADD.FTZ R14, R18, R14 ;  /* 0x0000000e120e7221 */ /* 0x000fe20000010000 */
[----:B------:R-:W-:Y:S01]  /*c920*/  FFMA.FTZ R12, R16, R18, R12 ;  /* 0x00000012100c7223 */ /* 0x000fe2000001000c */
[----:B------:R-:W-:Y:S01]  /*c930*/  FADD.FTZ R15, R15, R2 ;  /* 0x000000020f0f7221 */ /* 0x000fe20000010000 */
[----:B------:R-:W-:Y:S01]  /*c940*/  FFMA.FTZ R11, R19, R7, R11 ;  /* 0x00000007130b7223 */ /* 0x000fe2000001000b */
[----:B------:R-:W4:Y:S01]  /*c950*/  LDL.LU R2, [R1+0x5b4] ;  /* 0x0005b40001027983 */ /* 0x000f220000300800 */
[----:B------:R-:W-:-:S03]  /*c960*/  FADD.FTZ R13, R39, -UR28 ;  /* 0x8000001c270d7e21 */ /* 0x000fc60008010000 */
[----:B------:R-:W4:Y:S01]  /*c970*/  LDL.LU R39, [R1+0x7e8] ;  /* 0x0007e80001277983 */ /* 0x000f220000300800 */
[----:B------:R-:W-:Y:S01]  /*c980*/  FMUL.FTZ R13, R13, UR16 ;  /* 0x000000100d0d7c20 */ /* 0x000fe20008410000 */
[----:B------:R-:W-:-:S03]  /*c990*/  FMUL.FTZ R18, R8, R3 ;  /* 0x0000000308127220 */ /* 0x000fc60000410000 */
[C---:B------:R-:W-:Y:S01]  /*c9a0*/  FFMA.FTZ R11, R13.reuse, R3, R11 ;  /* 0x000000030d0b7223 */ /* 0x040fe2000001000b */
[----:B------:R-:W-:Y:S01]  /*c9b0*/  FFMA.FTZ R12, R13, R18, R12 ;  /* 0x000000120d0c7223 */ /* 0x000fe2000001000c */
[----:B--2---:R-:W-:Y:S02]  /*c9c0*/  FADD.FTZ R13, R21, -UR28 ;  /* 0x8000001c150d7e21 */ /* 0x004fe40008010000 */
[----:B------:R-:W2:Y:S01]  /*c9d0*/  LDL.LU R21, [R1+0x81c] ;  /* 0x00081c0001157983 */ /* 0x000ea20000300800 */
[----:B---3--:R-:W-:-:S03]  /*c9e0*/  FADD.FTZ R19, R38, -UR28 ;  /* 0x8000001c26137e21 */ /* 0x008fc60008010000 */
[----:B------:R-:W3:Y:S01]  /*c9f0*/  LDL.LU R38, [R1+0x7ec] ;  /* 0x0007ec0001267983 */ /* 0x000ee20000300800 */
[----:B------:R-:W-:Y:S01]  /*ca00*/  FADD.FTZ R14, R14, R18 ;  /* 0x000000120e0e7221 */ /* 0x000fe20000010000 */
[----:B------:R-:W-:Y:S01]  /*ca10*/  FADD.FTZ R15, R15, R7 ;  /* 0x000000070f0f7221 */ /* 0x000fe20000010000 */
[----:B------:R-:W-:Y:S01]  /*ca20*/  FMUL.FTZ R19, R19, UR16 ;  /* 0x0000001013137c20 */ /* 0x000fe20008410000 */
[----:B------:R-:W-:Y:S01]  /*ca30*/  FFMA.FTZ R10, R16, R4, R10 ;  /* 0x00000004100a7223 */ /* 0x000fe2000001000a */
[----:B----4-:R-:W-:Y:S01]  /*ca40*/  FMUL.FTZ R18, R9, R5 ;  /* 0x0000000509127220 */ /* 0x010fe20000410000 */
[----:B------:R-:W4:Y:S01]  /*ca50*/  LDL.LU R7, [R1+0x5cc] ;  /* 0x0005cc0001077983 */ /* 0x000f220000300800 */
[----:B------:R-:W-:-:S03]  /*ca60*/  FADD.FTZ R16, R25, -UR28 ;  /* 0x8000001c19107e21 */ /* 0x000fc60008010000 */
[----:B------:R-:W4:Y:S01]  /*ca70*/  LDL.LU R25, [R1+0x818] ;  /* 0x0008180001197983 */ /* 0x000f220000300800 */
[----:B------:R-:W-:Y:S01]  /*ca80*/  FADD.FTZ R14, R18, R14 ;  /* 0x0000000e120e7221 */ /* 0x000fe20000010000 */
[----:B------:R-:W-:Y:S01]  /*ca90*/  FFMA.FTZ R12, R19, R18, R12 ;  /* 0x00000012130c7223 */ /* 0x000fe2000001000c */
[----:B------:R-:W-:Y:S01]  /*caa0*/  FADD.FTZ R17, R17, R4 ;  /* 0x0000000411117221 */ /* 0x000fe20000010000 */
[----:B------:R-:W-:Y:S01]  /*cab0*/  FMUL.FTZ R18, R8, R0 ;  /* 0x0000000008127220 */ /* 0x000fe20000410000 */
[----:B------:R-:W-:Y:S01]  /*cac0*/  FMUL.FTZ R16, R16, UR16 ;  /* 0x0000001010107c20 */ /* 0x000fe20008410000 */
[----:B------:R-:W4:Y:S01]  /*cad0*/  LDL.LU R4, [R1+0x5d8] ;  /* 0x0005d80001047983 */ /* 0x000f220000300800 */
[----:B------:R-:W-:Y:S01]  /*cae0*/  FADD.FTZ R15, R15, R3 ;  /* 0x000000030f0f7221 */ /* 0x000fe20000010000 */
[----:B------:R-:W-:Y:S01]  /*caf0*/  FADD.FTZ R14, R14, R18 ;  /* 0x000000120e0e7221 */ /* 0x000fe20000010000 */
[----:B------:R-:W-:Y:S01]  /*cb00*/  FFMA.FTZ R12, R16, R18, R12 ;  /* 0x00000012100c7223 */ /* 0x000fe2000001000c */
[----:B------:R-:W-:Y:S01]  /*cb10*/  FMUL.FTZ R13, R13, UR16 ;  /* 0x000000100d0d7c20 */ /* 0x000fe20008410000 */
[----:B------:R-:W-:Y:S01]  /*cb20*/  FMUL.FTZ R18, R9, R6 ;  /* 0x0000000609127220 */ /* 0x000fe20000410000 */
[----:B------:R-:W-:Y:S01]  /*cb30*/  FFMA.FTZ R10, R19, R5, R10 ;  /* 0x00000005130a7223 */ /* 0x000fe2000001000a */
[----:B------:R-:W4:Y:S01]  /*cb40*/  LDL.LU R3, [R1+0x5e8] ;  /* 0x0005e80001037983 */ /* 0x000f220000300800 */
[----:B------:R-:W-:Y:S01]  /*cb50*/  FADD.FTZ R17, R17, R5 ;  /* 0x0000000511117221 */ /* 0x000fe20000010000 */
[----:B------:R-:W-:Y:S01]  /*cb60*/  FADD.FTZ R14, R18, R14 ;  /* 0x0000000e120e7221 */ /* 0x000fe20000010000 */
[----:B------:R-:W-:Y:S01]  /*cb70*/  FFMA.FTZ R12, R13, R18, R12 ;  /* 0x000000120d0c7223 */ /* 0x000fe2000001000c */
[----:B------:R-:W-:Y:S01]  /*cb80*/  FMUL.FTZ R18, R8, R2 ;  /* 0x0000000208127220 */ /* 0x000fe20000410000 */
[----:B------:R-:W-:Y:S01]  /*cb90*/  FFMA.FTZ R11, R16, R0, R11 ;  /* 0x00000000100b7223 */ /* 0x000fe2000001000b */
[----:B------:R-:W4:Y:S01]  /*cba0*/  LDL.LU R5, [R1+0x5ec] ;  /* 0x0005ec0001057983 */ /* 0x000f220000300800 */
[----:B------:R-:W-:-:S03]  /*cbb0*/  FADD.FTZ R19, R39, -UR28 ;  /* 0x8000001c27137e21 */ /* 0x000fc60008010000 */
[----:B------:R-:W4:Y:S01]  /*cbc0*/  LDL.LU R39, [R1+0x840] ;  /* 0x0008400001277983 */ /* 0x000f220000300800 */
[----:B------:R-:W-:-:S04]  /*cbd0*/  FMUL.FTZ R19, R19, UR16 ;  /* 0x0000001013137c20 */ /* 0x000fc80008410000 */
[C---:B------:R-:W-:Y:S01]  /*cbe0*/  FFMA.FTZ R12, R19.reuse, R18, R12 ;  /* 0x00000012130c7223 */ /* 0x040fe2000001000c */
[----:B------:R-:W-:Y:S01]  /*cbf0*/  FFMA.FTZ R11, R19, R2, R11 ;  /* 0x00000002130b7223 */ /* 0x000fe2000001000b */
[----:B--2---:R-:W-:Y:S02]  /*cc00*/  FADD.FTZ R19, R21, -UR28 ;  /* 0x8000001c15137e21 */ /* 0x004fe40008010000 */
[----:B------:R-:W2:Y:S01]  /*cc10*/  LDL.LU R21, [R1+0x834] ;  /* 0x0008340001157983 */ /* 0x000ea20000300800 */
[----:B---3--:R-:W-:-:S03]  /*cc20*/  FADD.FTZ R16, R38, -UR28 ;  /* 0x8000001c26107e21 */ /* 0x008fc60008010000 */
[----:B------:R-:W3:Y:S01]  /*cc30*/  LDL.LU R38, [R1+0x844] ;  /* 0x0008440001267983 */ /* 0x000ee20000300800 */
[----:B------:R-:W-:Y:S01]  /*cc40*/  FADD.FTZ R14, R14, R18 ;  /* 0x000000120e0e7221 */ /* 0x000fe20000010000 */
[----:B------:R-:W-:Y:S01]  /*cc50*/  FMUL.FTZ R16, R16, UR16 ;  /* 0x0000001010107c20 */ /* 0x000fe20008410000 */
[----:B------:R-:W-:Y:S01]  /*cc60*/  FADD.FTZ R17, R17, R6 ;  /* 0x0000000611117221 */ /* 0x000fe20000010000 */
[----:B----4-:R-:W-:Y:S01]  /*cc70*/  FMUL.FTZ R18, R9, R7 ;  /* 0x0000000709127220 */ /* 0x010fe20000410000 */
[----:B------:R-:W-:Y:S02]  /*cc80*/  FFMA.FTZ R10, R13, R6, R10 ;  /* 0x000000060d0a7223 */ /* 0x000fe4000001000a */
        /* <DEDUP_REMOVED lines=12> */
[----:B------:R-:W-:Y:S01]  /*cd50*/  FADD.FTZ R17, R17, R7 ;  /* 0x0000000711117221 */ /* 0x000fe20000010000 */
[----:B------:R-:W-:Y:S01]  /*cd60*/  FMUL.FTZ R18, R9, R3 ;  /* 0x0000000309127220 */ /* 0x000fe20000410000 */
[----:B------:R-:W-:-:S02]  /*cd70*/  FFMA.FTZ R10, R16, R7, R10 ;  /* 0x00000007100a7223 */ /* 0x000fc4000001000a */
[----:B------:R-:W4:Y:S01]  /*cd80*/  LDL.LU R7, [R1+0x620] ;  /* 0x0006200001077983 */ /* 0x000f220000300800 */
[----:B------:R-:W-:Y:S01]  /*cd90*/  FADD.FTZ R14, R18, R14 ;  /* 0x0000000e120e7221 */ /* 0x000fe20000010000 */
[----:B------:R-:W-:Y:S01]  /*cda0*/  FFMA.FTZ R12, R19, R18, R12 ;  /* 0x00000012130c7223 */ /* 0x000fe2000001000c */
[----:B------:R-:W-:Y:S01]  /*cdb0*/  FADD.FTZ R15, R15, R2 ;  /* 0x000000020f0f7221 */ /* 0x000fe20000010000 */
        /* <DEDUP_REMOVED lines=30> */
[----:B------:R-:W-:Y:S01]  /*cfa0*/  FFMA.FTZ R10, R13, R6, R10 ;  /* 0x000000060d0a7223 */ /* 0x000fe2000001000a */
[----:B------:R-:W-:Y:S01]  /*cfb0*/  FMUL.FTZ R18, R9, R7 ;  /* 0x0000000709127220 */ /* 0x000fe20000410000 */
[----:B------:R-:W4:Y:S01]  /*cfc0*/  LDL.LU R5, [R1+0x670] ;  /* 0x0006700001057983 */ /* 0x000f220000300800 */
[----:B------:R-:W-:Y:S01]  /*cfd0*/  FADD.FTZ R17, R17, R6 ;  /* 0x0000000611117221 */ /* 0x000fe20000010000 */
[----:B------:R-:W-:Y:S01]  /*cfe0*/  FFMA.FTZ R11, R19, R0, R11 ;  /* 0x00000000130b7223 */ /* 0x000fe2000001000b */
[----:B------:R-:W-:Y:S01]  /*cff0*/  FADD.FTZ R14, R18, R14 ;  /* 0x0000000e120e7221 */ /* 0x000fe20000010000 */
[----:B------:R-:W-:Y:S01]  /*d000*/  FFMA.FTZ R12, R16, R18, R12 ;  /* 0x00000012100c7223 */ /* 0x000fe2000001000c */
[----:B------:R-:W-:Y:S01]  /*d010*/  FMUL.FTZ R18, R8, R2 ;  /* 0x0000000208127220 */ /* 0x000fe20000410000 */
        /* <DEDUP_REMOVED lines=67> */
[----:B------:R-:W-:-:S03]  /*d450*/  FADD.FTZ R17, R17, R7 ;  /* 0x0000000711117221 */ /* 0x000fc60000010000 */
[----:B------:R-:W4:Y:S01]  /*d460*/  LDL.LU R7, [R1+0x7d0] ;  /* 0x0007d00001077983 */ /* 0x000f220000300800 */
[----:B------:R-:W-:Y:S01]  /*d470*/  FADD.FTZ R14, R18, R14 ;  /* 0x0000000e120e7221 */ /* 0x000fe20000010000 */
[----:B------:R-:W-:Y:S01]  /*d480*/  FFMA.FTZ R12, R19, R18, R12 ;  /* 0x00000012130c7223 */ /* 0x000fe2000001000c */
[----:B------:R-:W-:Y:S01]  /*d490*/  FADD.FTZ R16, R39, -UR28 ;  /* 0x8000001c27107e21 */ /* 0x000fe20008010000 */
[----:B------:R-:W-:Y:S01]  /*d4a0*/  FMUL.FTZ R18, R8, R2 ;  /* 0x0000000208127220 */ /* 0x000fe20000410000 */
[----:B------:R-:W-:Y:S01]  /*d4b0*/  FFMA.FTZ R11, R13, R0, R11 ;  /* 0x000000000d0b7223 */ /* 0x000fe2000001000b */
        /* <DEDUP_REMOVED lines=29> */
[----:B------:R-:W-:Y:S01]  /*d690*/  FADD.FTZ R13, R7, -UR28 ;  /* 0x8000001c070d7e21 */ /* 0x000fe20008010000 */
[----:B------:R-:W-:Y:S02]  /*d6a0*/  FADD.FTZ R14, R18, R14 ;  /* 0x0000000e120e7221 */ /* 0x000fe40000010000 */
[----:B------:R-:W4:Y:S01]  /*d6b0*/  LDL.LU R7, [R1+0x7a8] ;  /* 0x0007a80001077983 */ /* 0x000f220000300800 */
        /* <DEDUP_REMOVED lines=40> */
[----:B------:R-:W-:Y:S01]  /*d940*/  FFMA.FTZ R11, R16, R0, R11 ;  /* 0x00000000100b7223 */ /* 0x000fe2000001000b */
[----:B------:R-:W4:Y:S02]  /*d950*/  LDL.LU R4, [R1+0x754] ;  /* 0x0007540001047983 */ /* 0x000f240000300800 */
[C---:B------:R-:W-:Y:S01]  /*d960*/  FFMA.FTZ R12, R19.reuse, R18, R12 ;  /* 0x00000012130c7223 */ /* 0x040fe2000001000c */
[----:B------:R-:W-:Y:S01]  /*d970*/  FFMA.FTZ R11, R19, R2, R11 ;  /* 0x00000002130b7223 */ /* 0x000fe2000001000b */
[----:B--2---:R-:W-:-:S02]  /*d980*/  FADD.FTZ R19, R21, -UR28 ;  /* 0x8000001c15137e21 */ /* 0x004fc40008010000 */
        /* <DEDUP_REMOVED lines=24> */
[----:B------:R-:W-:-:S03]  /*db10*/  FADD.FTZ R16, R7, -UR28 ;  /* 0x8000001c07107e21 */ /* 0x000fc60008010000 */
[----:B------:R-:W4:Y:S01]  /*db20*/  LDL.LU R7, [R1+0x770] ;  /* 0x0007700001077983 */ /* 0x000f220000300800 */
[----:B------:R-:W-:Y:S01]  /*db30*/  FADD.FTZ R14, R18, R14 ;  /* 0x0000000e120e7221 */ /* 0x000fe20000010000 */
[----:B------:R-:W-:Y:S01]  /*db40*/  FFMA.FTZ R12, R19, R18, R12 ;  /* 0x00000012130c7223 */ /* 0x000fe2000001000c */
[----:B------:R-:W-:Y:S01]  /*db50*/  FADD.FTZ R15, R15, R2 ;  /* 0x000000020f0f7221 */ /* 0x000fe20000010000 */
[----:B------:R-:W-:Y:S01]  /*db60*/  FMUL.FTZ R16, R16, UR16 ;  /* 0x0000001010107c20 */ /* 0x000fe20008410000 */
[----:B------:R-:W-:Y:S01]  /*db70*/  FMUL.FTZ R18, R8, R4 ;  /* 0x0000000408127220 */ /* 0x000fe20000410000 */
        /* <DEDUP_REMOVED lines=9> */
[----:B------:R-:W-:Y:S01]  /*dc10*/  FADD.FTZ R15, R15, R6 ;  /* 0x000000060f0f7221 */ /* 0x000fe20000010000 */
[----:B------:R-:W-:Y:S01]  /*dc20*/  FMUL.FTZ R13, R13, UR16 ;  /* 0x000000100d0d7c20 */ /* 0x000fe20008410000 */
[----:B------:R-:W-:Y:S01]  /*dc30*/  FFMA.FTZ R10, R19, R39, R10 ;  /* 0x00000027130a7223 */ /* 0x000fe2000001000a */
[-C--:B----4-:R-:W-:Y:S01]  /*dc40*/  FMUL.FTZ R18, R9, R3.reuse ;  /* 0x0000000309127220 */ /* 0x090fe20000410000 */
[----:B------:R-:W4:Y:S01]  /*dc50*/  LDL.LU R6, [R1+0x764] ;  /* 0x0007640001067983 */ /* 0x000f220000300800 */
[----:B------:R-:W-:Y:S01]  /*dc60*/  FADD.FTZ R17, R17, R39 ;  /* 0x0000002711117221 */ /* 0x000fe20000010000 */
[----:B------:R-:W-:Y:S02]  /*dc70*/  FADD.FTZ R19, R25, -UR28 ;  /* 0x8000001c19137e21 */ /* 0x000fe40008010000 */
[----:B------:R-:W4:Y:S01]  /*dc80*/  LDL.LU R39, [R1+0x758] ;  /* 0x0007580001277983 */ /* 0x000f220000300800 */
[----:B------:R-:W-:Y:S01]  /*dc90*/  FADD.FTZ R14, R18, R14 ;  /* 0x0000000e120e7221 */ /* 0x000fe20000010000 */
[----:B------:R-:W-:Y:S01]  /*dca0*/  FFMA.FTZ R12, R13, R18, R12 ;  /* 0x000000120d0c7223 */ /* 0x000fe2000001000c */
[----:B------:R-:W-:Y:S01]  /*dcb0*/  FMUL.FTZ R19, R19, UR16 ;  /* 0x0000001013137c20 */ /* 0x000fe20008410000 */
[----:B------:R-:W4:Y:S01]  /*dcc0*/  LDL.LU R25, [R1+0x468] ;  /* 0x0004680001197983 */ /* 0x000f220000300800 */
[----:B------:R-:W-:Y:S01]  /*dcd0*/  FMUL.FTZ R18, R8, R0 ;  /* 0x0000000008127220 */ /* 0x000fe20000410000 */
[----:B------:R-:W-:Y:S01]  /*dce0*/  FADD.FTZ R15, R15, R4 ;  /* 0x000000040f0f7221 */ /* 0x000fe20000010000 */
[----:B------:R-:W-:Y:S01]  /*dcf0*/  FMUL.FTZ R16, R16, UR16 ;  /* 0x0000001010107c20 */ /* 0x000fe20008410000 */
[----:B------:R-:W-:Y:S01]  /*dd00*/  FFMA.FTZ R10, R13, R3, R10 ;  /* 0x000000030d0a7223 */ /* 0x000fe2000001000a */
[----:B------:R-:W-:Y:S01]  /*dd10*/  FADD.FTZ R14, R14, R18 ;  /* 0x000000120e0e7221 */ /* 0x000fe20000010000 */
[----:B------:R-:W-:Y:S01]  /*dd20*/  FFMA.FTZ R12, R19, R18, R12 ;  /* 0x00000012130c7223 */ /* 0x000fe2000001000c */
[----:B------:R-:W4:Y:S01]  /*dd30*/  LDL.LU R4, [R1+0x464] ;  /* 0x0004640001047983 */ /* 0x000f220000300800 */
[----:B------:R-:W-:Y:S01]  /*dd40*/  FMUL.FTZ R18, R9, R5 ;  /* 0x0000000509127220 */ /* 0x000fe20000410000 */
[----:B------:R-:W-:-:S02]  /*dd50*/  FADD.FTZ R13, R7, -UR28 ;  /* 0x8000001c070d7e21 */ /* 0x000fc40008010000 */
        /* <DEDUP_REMOVED lines=31> */
[----:B------:R-:W-:Y:S01]  /*df50*/  FMUL.FTZ R18, R9, R4 ;  /* 0x0000000409127220 */ /* 0x000fe20000410000 */
[----:B------:R-:W-:Y:S01]  /*df60*/  FMUL.FTZ R13, R13, UR16 ;  /* 0x000000100d0d7c20 */ /* 0x000fe20008410000 */
[----:B------:R-:W-:Y:S01]  /*df70*/  FFMA.FTZ R10, R19, R6, R10 ;  /* 0x00000006130a7223 */ /* 0x000fe2000001000a */
[----:B------:R-:W-:Y:S01]  /*df80*/  FADD.FTZ R17, R17, R6 ;  /* 0x0000000611117221 */ /* 0x000fe20000010000 */
[----:B------:R-:W4:Y:S01]  /*df90*/  LDL.LU R2, [R1+0x454] ;  /* 0x0004540001027983 */ /* 0x000f220000300800 */
[----:B------:R-:W-:-:S03]  /*dfa0*/  FADD.FTZ R19, R7, -UR28 ;  /* 0x8000001c07137e21 */ /* 0x000fc60008010000 */
[----:B------:R-:W4:Y:S01]  /*dfb0*/  LDL.LU R6, [R1+0x728] ;  /* 0x0007280001067983 */ /* 0x000f220000300800 */
[----:B------:R-:W-:Y:S01]  /*dfc0*/  FADD.FTZ R14, R18, R14 ;  /* 0x0000000e120e7221 */ /* 0x000fe20000010000 */
[----:B------:R-:W-:Y:S01]  /*dfd0*/  FFMA.FTZ R12, R13, R18, R12 ;  /* 0x000000120d0c7223 */ /* 0x000fe2000001000c */
[----:B------:R-:W-:Y:S01]  /*dfe0*/  FMUL.FTZ R19, R19, UR16 ;  /* 0x0000001013137c20 */ /* 0x000fe20008410000 */
[----:B------:R-:W-:Y:S01]  /*dff0*/  FADD.FTZ R15, R15, R25 ;  /* 0x000000190f0f7221 */ /* 0x000fe20000010000 */
[----:B------:R-:W-:Y:S01]  /*e000*/  FFMA.FTZ R11, R16, R25, R11 ;  /* 0x00000019100b7223 */ /* 0x000fe2000001000b */
[-C--:B------:R-:W-:Y:S01]  /*e010*/  FMUL.FTZ R18, R8, R3.reuse ;  /* 0x0000000308127220 */ /* 0x080fe20000410000 */
[----:B------:R-:W4:Y:S02]  /*e020*/  LDL.LU R25, [R1+0x450] ;  /* 0x0004500001197983 */ /* 0x000f240000300800 */
[C---:B------:R-:W-:Y:S01]  /*e030*/  FFMA.FTZ R11, R19.reuse, R3, R11 ;  /* 0x00000003130b7223 */ /* 0x040fe2000001000b */
[----:B------:R-:W-:Y:S01]  /*e040*/  FFMA.FTZ R12, R19, R18, R12 ;  /* 0x00000012130c7223 */ /* 0x000fe2000001000c */
[----:B------:R-:W4:Y:S01]  /*e050*/  LDL.LU R7, [R1+0x72c] ;  /* 0x00072c0001077983 */ /* 0x000f220000300800 */
[----:B------:R-:W-:Y:S01]  /*e060*/  FADD.FTZ R17, R17, R4 ;  /* 0x0000000411117221 */ /* 0x000fe20000010000 */
[----:B------:R-:W-:-:S02]  /*e070*/  FFMA.FTZ R10, R13, R4, R10 ;  /* 0x000000040d0a7223 */ /* 0x000fc4000001000a */
[----:B------:R-:W4:Y:S01]  /*e080*/  LDL.LU R4, [R1+0x718] ;  /* 0x0007180001047983 */ /* 0x000f220000300800 */
[----:B--2---:R-:W-:-:S03]  /*e090*/  FADD.FTZ R19, R21, -UR28 ;  /* 0x8000001c15137e21 */ /* 0x004fc60008010000 */
[----:B------:R-:W2:Y:S01]  /*e0a0*/  LDL.LU R21, [R1+0x71c] ;  /* 0x00071c0001157983 */ /* 0x000ea20000300800 */
[----:B---3--:R-:W-:Y:S01]  /*e0b0*/  FADD.FTZ R16, R38, -UR28 ;  /* 0x8000001c26107e21 */ /* 0x008fe20008010000 */
[----:B------:R-:W-:Y:S02]  /*e0c0*/  FADD.FTZ R14, R14, R18 ;  /* 0x000000120e0e7221 */ /* 0x000fe40000010000 */
[----:B------:R-:W3:Y:S01]  /*e0d0*/  LDL.LU R38, [R1+0x44c] ;  /* 0x00044c0001267983 */ /* 0x000ee20000300800 */
[----:B------:R-:W-:Y:S01]  /*e0e0*/  FMUL.FTZ R16, R16, UR16 ;  /* 0x0000001010107c20 */ /* 0x000fe20008410000 */
[----:B----4-:R-:W-:Y:S01]  /*e0f0*/  FMUL.FTZ R18, R9, R5 ;  /* 0x0000000509127220 */ /* 0x010fe20000410000 */
[----:B------:R-:W-:-:S03]  /*e100*/  FADD.FTZ R13, R39, -UR28 ;  /* 0x8000001c270d7e21 */ /* 0x000fc60008010000 */
[----:B------:R-:W-:Y:S01]  /*e110*/  FADD.FTZ R14, R18, R14 ;  /* 0x0000000e120e7221 */ /* 0x000fe20000010000 */
[----:B------:R-:W-:Y:S01]  /*e120*/  FFMA.FTZ R12, R16, R18, R12 ;  /* 0x00000012100c7223 */ /* 0x000fe2000001000c */
[----:B------:R-:W4:Y:S01]  /*e130*/  LDL.LU R39, [R1+0x448] ;  /* 0x0004480001277983 */ /* 0x000f220000300800 */
[----:B------:R-:W-:Y:S01]  /*e140*/  FMUL.FTZ R13, R13, UR16 ;  /* 0x000000100d0d7c20 */ /* 0x000fe20008410000 */
[----:B------:R-:W-:Y:S01]  /*e150*/  FMUL.FTZ R18, R8, R0 ;  /* 0x0000000008127220 */ /* 0x000fe20000410000 */
[----:B------:R-:W-:Y:S01]  /*e160*/  FADD.FTZ R15, R15, R3 ;  /* 0x000000030f0f7221 */ /* 0x000fe20000010000 */
[----:B------:R-:W-:Y:S01]  /*e170*/  FMUL.FTZ R19, R19, UR16 ;  /* 0x0000001013137c20 */ /* 0x000fe20008410000 */
[----:B------:R-:W-:Y:S01]  /*e180*/  FADD.FTZ R17, R17, R5 ;  /* 0x0000000511117221 */ /* 0x000fe20000010000 */
[----:B------:R-:W-:Y:S01]  /*e190*/  FADD.FTZ R14, R14, R18 ;  /* 0x000000120e0e7221 */ /* 0x000fe20000010000 */
[----:B------:R-:W-:Y:S01]  /*e1a0*/  FFMA.FTZ R12, R13, R18, R12 ;  /* 0x000000120d0c7223 */ /* 0x000fe2000001000c */
[----:B------:R-:W-:Y:S01]  /*e1b0*/  FFMA.FTZ R10, R16, R5, R10 ;  /* 0x00000005100a7223 */ /* 0x000fe2000001000a */
[----:B------:R-:W4:Y:S01]  /*e1c0*/  LDL.LU R3, [R1+0x444] ;  /* 0x0004440001037983 */ /* 0x000f220000300800 */
[----:B------:R-:W-:-:S03]  /*e1d0*/  FMUL.FTZ R18, R9, R2 ;  /* 0x0000000209127220 */ /* 0x000fc60000410000 */
[----:B------:R-:W4:Y:S01]  /*e1e0*/  LDL.LU R5, [R1+0x708] ;  /* 0x0007080001057983 */ /* 0x000f220000300800 */
[----:B------:R-:W-:Y:S01]  /*e1f0*/  FADD.FTZ R16, R6, -UR28 ;  /* 0x8000001c06107e21 */ /* 0x000fe20008010000 */
[----:B------:R-:W-:Y:S01]  /*e200*/  FADD.FTZ R14, R18, R14 ;  /* 0x0000000e120e7221 */ /* 0x000fe20000010000 */
[----:B------:R-:W-:Y:S01]  /*e210*/  FFMA.FTZ R12, R19, R18, R12 ;  /* 0x00000012130c7223 */ /* 0x000fe2000001000c */
[----:B------:R-:W-:Y:S01]  /*e220*/  FFMA.FTZ R11, R13, R0, R11 ;  /* 0x000000000d0b7223 */ /* 0x000fe2000001000b */
[----:B------:R-:W-:Y:S01]  /*e230*/  FMUL.FTZ R16, R16, UR16 ;  /* 0x0000001010107c20 */ /* 0x000fe20008410000 */
[----:B------:R-:W4:Y:S01]  /*e240*/  LDL.LU R6, [R1+0x440] ;  /* 0x0004400001067983 */ /* 0x000f220000300800 */
[-C--:B------:R-:W-:Y:S02]  /*e250*/  FMUL.FTZ R18, R8, R25.reuse ;  /* 0x0000001908127220 */ /* 0x080fe40000410000 */
[C---:B------:R-:W-:Y:S01]  /*e260*/  FFMA.FTZ R11, R16.reuse, R25, R11 ;  /* 0x00000019100b7223 */ /* 0x040fe2000001000b */
[----:B------:R-:W-:Y:S01]  /*e270*/  FADD.FTZ R13, R7, -UR28 ;  /* 0x8000001c070d7e21 */ /* 0x000fe20008010000 */
[----:B------:R-:W-:Y:S01]  /*e280*/  FFMA.FTZ R12, R16, R18, R12 ;  /* 0x00000012100c7223 */ /* 0x000fe2000001000c */
[----:B------:R-:W4:Y:S01]  /*e290*/  LDL.LU R7, [R1+0x70c] ;  /* 0x00070c0001077983 */ /* 0x000f220000300800 */
[----:B------:R-:W-:Y:S01]  /*e2a0*/  FFMA.FTZ R10, R19, R2, R10 ;  /* 0x00000002130a7223 */ /* 0x000fe2000001000a */
[----:B------:R-:W-:-:S02]  /*e2b0*/  FADD.FTZ R19, R4, -UR28 ;  /* 0x8000001c04137e21 */ /* 0x000fc40008010000 */
[----:B------:R-:W4:Y:S01]  /*e2c0*/  LDL.LU R4, [R1+0x798] ;  /* 0x0007980001047983 */ /* 0x000f220000300800 */
[----:B--2---:R-:W-:-:S03]  /*e2d0*/  FADD.FTZ R16, R21, -UR28 ;  /* 0x8000001c15107e21 */ /* 0x004fc60008010000 */
[----:B------:R-:W2:Y:S01]  /*e2e0*/  LDL.LU R21, [R1+0x79c] ;  /* 0x00079c0001157983 */ /* 0x000ea20000300800 */
[----:B------:R-:W-:Y:S01]  /*e2f0*/  FADD.FTZ R14, R14, R18 ;  /* 0x000000120e0e7221 */ /* 0x000fe20000010000 */
[----:B------:R-:W-:Y:S01]  /*e300*/  FADD.FTZ R17, R17, R2 ;  /* 0x0000000211117221 */ /* 0x000fe20000010000 */
[----:B------:R-:W-:Y:S01]  /*e310*/  FADD.FTZ R15, R15, R0 ;  /* 0x000000000f0f7221 */ /* 0x000fe20000010000 */
[----:B---3--:R-:W-:Y:S01]  /*e320*/  FMUL.FTZ R18, R9, R38 ;  /* 0x0000002609127220 */ /* 0x008fe20000410000 */
[----:B------:R-:W-:Y:S01]  /*e330*/  FMUL.FTZ R13, R13, UR16 ;  /* 0x000000100d0d7c20 */ /* 0x000fe20008410000 */
[----:B------:R-:W3:Y:S01]  /*e340*/  LDL.LU R2, [R1+0x43c] ;  /* 0x00043c0001027983 */ /* 0x000ee20000300800 */
[----:B------:R-:W-:Y:S01]  /*e350*/  FADD.FTZ R15, R15, R25 ;  /* 0x000000190f0f7221 */ /* 0x000fe20000010000 */
[----:B------:R-:W-:Y:S01]  /*e360*/  FADD.FTZ R14, R18, R14 ;  /* 0x0000000e120e7221 */ /* 0x000fe20000010000 */
[----:B------:R-:W-:Y:S01]  /*e370*/  FFMA.FTZ R12, R13, R18, R12 ;  /* 0x000000120d0c7223 */ /* 0x000fe2000001000c */
[----:B------:R-:W-:Y:S01]  /*e380*/  FMUL.FTZ R19, R19, UR16 ;  /* 0x0000001013137c20 */ /* 0x000fe20008410000 */
[----:B------:R-:W3:Y:S01]  /*e390*/  LDL.LU R25, [R1+0x438] ;  /* 0x0004380001197983 */ /* 0x000ee20000300800 */
[----:B----4-:R-:W-:Y:S01]  /*e3a0*/  FMUL.FTZ R18, R8, R39 ;  /* 0x0000002708127220 */ /* 0x010fe20000410000 */
[----:B------:R-:W-:Y:S01]  /*e3b0*/  FADD.FTZ R17, R17, R38 ;  /* 0x0000002611117221 */ /* 0x000fe20000010000 */
[----:B------:R-:W-:Y:S01]  /*e3c0*/  FFMA.FTZ R10, R13, R38, R10 ;  /* 0x000000260d0a7223 */ /* 0x000fe2000001000a */
[----:B------:R-:W-:Y:S01]  /*e3d0*/  FMUL.FTZ R16, R16, UR16 ;  /* 0x0000001010107c20 */ /* 0x000fe20008410000 */
[----:B------:R-:W-:Y:S01]  /*e3e0*/  FADD.FTZ R14, R14, R18 ;  /* 0x000000120e0e7221 */ /* 0x000fe20000010000 */
[----:B------:R-:W-:Y:S01]  /*e3f0*/  FFMA.FTZ R12, R19, R18, R12 ;  /* 0x00000012130c7223 */ /* 0x000fe2000001000c */
[----:B------:R-:W4:Y:S01]  /*e400*/  LDL.LU R38, [R1+0x434] ;  /* 0x0004340001267983 */ /* 0x000f220000300800 */
[----:B------:R-:W-:-:S03]  /*e410*/  FMUL.FTZ R18, R9, R3 ;  /* 0x0000000309127220 */ /* 0x000fc60000410000 */
[----:B------:R-:W4:Y:S01]  /*e420*/  LDL.LU R0, [R1+0x7b4] ;  /* 0x0007b40001007983 */ /* 0x000f220000300800 */
[----:B------:R-:W-:-:S03]  /*e430*/  FADD.FTZ R13, R5, -UR28 ;  /* 0x8000001c050d7e21 */ /* 0x000fc60008010000 */
[----:B------:R-:W4:Y:S01]  /*e440*/  LDL.LU R5, [R1+0x7b0] ;  /* 0x0007b00001057983 */ /* 0x000f220000300800 */
[----:B------:R-:W-:Y:S01]  /*e450*/  FADD.FTZ R14, R18, R14 ;  /* 0x0000000e120e7221 */ /* 0x000fe20000010000 */
[----:B------:R-:W-:Y:S01]  /*e460*/  FFMA.FTZ R12, R16, R18, R12 ;  /* 0x00000012100c7223 */ /* 0x000fe2000001000c */
[----:B------:R-:W-:Y:S01]  /*e470*/  FADD.FTZ R15, R15, R39 ;  /* 0x000000270f0f7221 */ /* 0x000fe20000010000 */
[----:B------:R-:W-:Y:S01]  /*e480*/  FFMA.FTZ R11, R19, R39, R11 ;  /* 0x00000027130b7223 */ /* 0x000fe2000001000b */
[----:B------:R-:W-:Y:S01]  /*e490*/  FMUL.FTZ R18, R8, R6 ;  /* 0x0000000608127220 */ /* 0x000fe20000410000 */
[----:B------:R-:W-:Y:S01]  /*e4a0*/  FMUL.FTZ R13, R13, UR16 ;  /* 0x000000100d0d7c20 */ /* 0x000fe20008410000 */
[----:B------:R-:W4:Y:S01]  /*e4b0*/  LDL.LU R39, [R1+0x430] ;  /* 0x0004300001277983 */ /* 0x000f220000300800 */
[----:B------:R-:W-:Y:S01]  /*e4c0*/  FADD.FTZ R17, R17, R3 ;  /* 0x0000000311117221 */ /* 0x000fe20000010000 */
[----:B------:R-:W-:Y:S01]  /*e4d0*/  FFMA.FTZ R10, R16, R3, R10 ;  /* 0x00000003100a7223 */ /* 0x000fe2000001000a */
[C---:B------:R-:W-:Y:S01]  /*e4e0*/  FFMA.FTZ R12, R13.reuse, R18, R12 ;  /* 0x000000120d0c7223 */ /* 0x040fe2000001000c */
[----:B------:R-:W-:Y:S01]  /*e4f0*/  FFMA.FTZ R11, R13, R6, R11 ;  /* 0x000000060d0b7223 */ /* 0x000fe2000001000b */
[----:B------:R-:W-:Y:S01]  /*e500*/  FADD.FTZ R19, R7, -UR28 ;  /* 0x8000001c07137e21 */ /* 0x000fe20008010000 */
[----:B------:R-:W4:Y:S04]  /*e510*/  LDL.LU R3, [R1+0x7c8] ;  /* 0x0007c80001037983 */ /* 0x000f280000300800 */
[----:B------:R-:W4:Y:S01]  /*e520*/  LDL.LU R7, [R1+0x42c] ;  /* 0x00042c0001077983 */ /* 0x000f220000300800 */
[----:B------:R-:W-:-:S03]  /*e530*/  FADD.FTZ R16, R4, -UR28 ;  /* 0x8000001c04107e21 */ /* 0x000fc60008010000 */
[----:B------:R-:W4:Y:S01]  /*e540*/  LDL.LU R4, [R1+0x428] ;  /* 0x0004280001047983 */ /* 0x000f220000300800 */
[----:B--2---:R-:W-:-:S03]  /*e550*/  FADD.FTZ R13, R21, -UR28 ;  /* 0x8000001c150d7e21 */ /* 0x004fc60008010000 */
[----:B------:R-:W2:Y:S01]  /*e560*/  LDL.LU R21, [R1+0x7cc] ;  /* 0x0007cc0001157983 */ /* 0x000ea20000300800 */
[----:B------:R-:W-:Y:S01]  /*e570*/  FADD.FTZ R14, R14, R18 ;  /* 0x000000120e0e7221 */ /* 0x000fe20000010000 */
[----:B------:R-:W-:Y:S01]  /*e580*/  FMUL.FTZ R19, R19, UR16 ;  /* 0x0000001013137c20 */ /* 0x000fe20008410000 */
[-C--:B---3--:R-:W-:Y:S01]  /*e590*/  FMUL.FTZ R18, R9, R2.reuse ;  /* 0x0000000209127220 */ /* 0x088fe20000410000 */
[----:B------:R-:W-:Y:S02]  /*e5a0*/  FADD.FTZ R17, R17, R2 ;  /* 0x0000000211117221 */ /* 0x000fe40000010000 */
[C---:B------:R-:W-:Y:S01]  /*e5b0*/  FFMA.FTZ R10, R19.reuse, R2, R10 ;  /* 0x00000002130a7223 */ /* 0x040fe2000001000a */
[----:B------:R-:W-:Y:S01]  /*e5c0*/  FMUL.FTZ R16, R16, UR16 ;  /* 0x0000001010107c20 */ /* 0x000fe20008410000 */
[----:B------:R-:W-:Y:S01]  /*e5d0*/  FADD.FTZ R14, R18, R14 ;  /* 0x0000000e120e7221 */ /* 0x000fe20000010000 */
[----:B------:R-:W-:Y:S01]  /*e5e0*/  FFMA.FTZ R12, R19, R18, R12 ;  /* 0x00000012130c7223 */ /* 0x000fe2000001000c */
[----:B------:R-:W3:Y:S01]  /*e5f0*/  LDL.LU R2, [R1+0x7e0] ;  /* 0x0007e00001027983 */ /* 0x000ee20000300800 */
[----:B------:R-:W-:Y:S01]  /*e600*/  FMUL.FTZ R18, R8, R25 ;  /* 0x0000001908127220 */ /* 0x000fe20000410000 */
[----:B------:R-:W-:Y:S01]  /*e610*/  FMUL.FTZ R13, R13, UR16 ;  /* 0x000000100d0d7c20 */ /* 0x000fe20008410000 */
[----:B------:R-:W-:-:S02]  /*e620*/  FADD.FTZ R15, R15, R6 ;  /* 0x000000060f0f7221 */ /* 0x000fc40000010000 */
[----:B------:R-:W-:Y:S01]  /*e630*/  FADD.FTZ R14, R14, R18 ;  /* 0x000000120e0e7221 */ /* 0x000fe20000010000 */
[C---:B------:R-:W-:Y:S01]  /*e640*/  FFMA.FTZ R12, R16.reuse, R18, R12 ;  /* 0x00000012100c7223 */ /* 0x040fe2000001000c */
[----:B------:R-:W3:Y:S01]  /*e650*/  LDL.LU R6, [R1+0x418] ;  /* 0x0004180001067983 */ /* 0x000ee20000300800 */
[----:B----4-:R-:W-:Y:S01]  /*e660*/  FMUL.FTZ R18, R9, R38 ;  /* 0x0000002609127220 */ /* 0x010fe20000410000 */
[----:B------:R-:W-:-:S03]  /*e670*/  FFMA.FTZ R11, R16, R25, R11 ;  /* 0x00000019100b7223 */ /* 0x000fc6000001000b */
[----:B------:R-:W-:Y:S01]  /*e680*/  FADD.FTZ R14, R18, R14 ;  /* 0x0000000e120e7221 */ /* 0x000fe20000010000 */
[----:B------:R-:W-:Y:S01]  /*e690*/  FFMA.FTZ R12, R13, R18, R12 ;  /* 0x000000120d0c7223 */ /* 0x000fe2000001000c */
[----:B------:R-:W-:Y:S01]  /*e6a0*/  FADD.FTZ R19, R5, -UR28 ;  /* 0x8000001c05137e21 */ /* 0x000fe20008010000 */
[----:B------:R-:W-:Y:S01]  /*e6b0*/  FADD.FTZ R16, R0, -UR28 ;  /* 0x8000001c00107e21 */ /* 0x000fe20008010000 */
[----:B------:R-:W4:Y:S02]  /*e6c0*/  LDL.LU R5, [R1+0x414] ;  /* 0x0004140001057983 */ /* 0x000f240000300800 */
[----:B------:R-:W-:Y:S01]  /*e6d0*/  FMUL.FTZ R19, R19, UR16 ;  /* 0x0000001013137c20 */ /* 0x000fe20008410000 */
[-C--:B------:R-:W-:Y:S01]  /*e6e0*/  FMUL.FTZ R18, R8, R39.reuse ;  /* 0x0000002708127220 */ /* 0x080fe20000410000 */
[----:B------:R-:W-:Y:S01]  /*e6f0*/  FFMA.FTZ R10, R13, R38, R10 ;  /* 0x000000260d0a7223 */ /* 0x000fe2000001000a */
[----:B------:R-:W-:Y:S01]  /*e700*/  FMUL.FTZ R16, R16, UR16 ;  /* 0x0000001010107c20 */ /* 0x000fe20008410000 */
[C---:B------:R-:W-:Y:S01]  /*e710*/  FFMA.FTZ R11, R19.reuse, R39, R11 ;  /* 0x00000027130b7223 */ /* 0x040fe2000001000b */
[----:B------:R-:W-:Y:S01]  /*e720*/  FADD.FTZ R14, R14, R18 ;  /* 0x000000120e0e7221 */ /* 0x000fe20000010000 */
[----:B------:R-:W-:Y:S01]  /*e730*/  FFMA.FTZ R12, R19, R18, R12 ;  /* 0x00000012130c7223 */ /* 0x000fe2000001000c */
[----:B------:R-:W-:Y:S01]  /*e740*/  FADD.FTZ R13, R3, -UR28 ;  /* 0x8000001c030d7e21 */ /* 0x000fe20008010000 */
[----:B------:R-:W4:Y:S01]  /*e750*/  LDL.LU R0, [R1+0x410] ;  /* 0x0004100001007983 */ /* 0x000f220000300800 */
[----:B------:R-:W-:-:S02]  /*e760*/  FMUL.FTZ R18, R9, R7 ;  /* 0x0000000709127220 */ /* 0x000fc40000410000 */
[----:B------:R-:W-:Y:S01]  /*e770*/  FMUL.FTZ R13, R13, UR16 ;  /* 0x000000100d0d7c20 */ /* 0x000fe20008410000 */
[----:B------:R-:W4:Y:S01]  /*e780*/  LDL.LU R3, [R1+0x800] ;  /* 0x0008000001037983 */ /* 0x000f220000300800 */
[----:B------:R-:W-:Y:S01]  /*e790*/  FADD.FTZ R14, R18, R14 ;  /* 0x0000000e120e7221 */ /* 0x000fe20000010000 */
[----:B------:R-:W-:Y:S01]  /*e7a0*/  FFMA.FTZ R12, R16, R18, R12 ;  /* 0x00000012100c7223 */ /* 0x000fe2000001000c */
[-C--:B------:R-:W-:Y:S01]  /*e7b0*/  FMUL.FTZ R18, R8, R4.reuse ;  /* 0x0000000408127220 */ /* 0x080fe20000410000 */
[----:B------:R-:W-:-:S03]  /*e7c0*/  FFMA.FTZ R11, R13, R4, R11 ;  /* 0x000000040d0b7223 */ /* 0x000fc6000001000b */
[----:B------:R-:W-:Y:S02]  /*e7d0*/  FFMA.FTZ R12, R13, R18, R12 ;  /* 0x000000120d0c7223 */ /* 0x000fe4000001000c */
[----:B------:R-:W4:Y:S01]  /*e7e0*/  LDL.LU R13, [R1+0x7e4] ;  /* 0x0007e400010d7983 */ /* 0x000f220000300800 */
[----:B--2---:R-:W-:-:S03]  /*e7f0*/  FADD.FTZ R19, R21, -UR28 ;  /* 0x8000001c15137e21 */ /* 0x004fc60008010000 */
[----:B------:R-:W2:Y:S01]  /*e800*/  LDL.LU R21, [R1+0x804] ;  /* 0x0008040001157983 */ /* 0x000ea20000300800 */
[----:B------:R-:W-:Y:S01]  /*e810*/  FFMA.FTZ R10, R16, R7, R10 ;  /* 0x00000007100a7223 */ /* 0x000fe2000001000a */
[----:B---3--:R-:W-:Y:S02]  /*e820*/  FADD.FTZ R16, R2, -UR28 ;  /* 0x8000001c02107e21 */ /* 0x008fe40008010000 */
[----:B------:R-:W3:Y:S01]  /*e830*/  LDL.LU R2, [R1+0x810] ;  /* 0x0008100001027983 */ /* 0x000ee20000300800 */
[----:B------:R-:W-:Y:S01]  /*e840*/  FADD.FTZ R14, R14, R18 ;  /* 0x000000120e0e7221 */ /* 0x000fe20000010000 */
[----:B------:R-:W-:Y:S01]  /*e850*/  FMUL.FTZ R19, R19, UR16 ;  /* 0x0000001013137c20 */ /* 0x000fe20008410000 */
[-C--:B------:R-:W-:Y:S01]  /*e860*/  FMUL.FTZ R18, R9, R6.reuse ;  /* 0x0000000609127220 */ /* 0x080fe20000410000 */
[----:B------:R-:W-:Y:S01]  /*e870*/  FADD.FTZ R15, R15, R25 ;  /* 0x000000190f0f7221 */ /* 0x000fe20000010000 */
[----:B------:R-:W-:Y:S01]  /*e880*/  FMUL.FTZ R16, R16, UR16 ;  /* 0x0000001010107c20 */ /* 0x000fe20008410000 */
[C---:B------:R-:W-:Y:S01]  /*e890*/  FFMA.FTZ R10, R19.reuse, R6, R10 ;  /* 0x00000006130a7223 */ /* 0x040fe2000001000a */
[----:B------:R-:W-:Y:S01]  /*e8a0*/  FADD.FTZ R14, R18, R14 ;  /* 0x0000000e120e7221 */ /* 0x000fe20000010000 */
[----:B------:R-:W-:Y:S01]  /*e8b0*/  FFMA.FTZ R12, R19, R18, R12 ;  /* 0x00000012130c7223 */ /* 0x000fe2000001000c */
[----:B------:R-:W-:Y:S01]  /*e8c0*/  FADD.FTZ R15, R15, R39 ;  /* 0x000000270f0f7221 */ /* 0x000fe20000010000 */
[----:B------:R-:W-:Y:S01]  /*e8d0*/  FADD.FTZ R17, R17, R38 ;  /* 0x0000002611117221 */ /* 0x000fe20000010000 */
[----:B------:R-:W3:Y:S01]  /*e8e0*/  LDL.LU R25, [R1+0x994] ;  /* 0x0009940001197983 */ /* 0x000ee20000300800 */
[-C--:B----4-:R-:W-:Y:S01]  /*e8f0*/  FMUL.FTZ R18, R8, R5.reuse ;  /* 0x0000000508127220 */ /* 0x090fe20000410000 */
[C---:B------:R-:W-:Y:S01]  /*e900*/  FFMA.FTZ R11, R16.reuse, R5, R11 ;  /* 0x00000005100b7223 */ /* 0x040fe2000001000b */
[----:B------:R-:W-:Y:S01]  /*e910*/  FADD.FTZ R15, R15, R4 ;  /* 0x000000040f0f7221 */ /* 0x000fe20000010000 */
[----:B------:R-:W4:Y:S01]  /*e920*/  LDL.LU R38, [R1+0x990] ;  /* 0x0009900001267983 */ /* 0x000f220000300800 */
[----:B------:R-:W-:-:S03]  /*e930*/  FFMA.FTZ R12, R16, R18, R12 ;  /* 0x00000012100c7223 */ /* 0x000fc6000001000c */
[----:B------:R-:W4:Y:S01]  /*e940*/  LDL.LU R4, [R1+0x814] ;  /* 0x0008140001047983 */ /* 0x000f220000300800 */
[----:B------:R-:W-:Y:S01]  /*e950*/  FADD.FTZ R14, R14, R18 ;  /* 0x000000120e0e7221 */ /* 0x000fe20000010000 */
[----:B------:R-:W-:Y:S01]  /*e960*/  FADD.FTZ R15, R15, R5 ;  /* 0x000000050f0f7221 */ /* 0x000fe20000010000 */
[----:B------:R-:W-:Y:S01]  /*e970*/  FADD.FTZ R19, R3, -UR28 ;  /* 0x8000001c03137e21 */ /* 0x000fe20008010000 */
[----:B------:R-:W-:Y:S01]  /*e980*/  FMUL.FTZ R18, R9, R0 ;  /* 0x0000000009127220 */ /* 0x000fe20000410000 */
[----:B------:R-:W4:Y:S02]  /*e990*/  LDL.LU R3, [R1+0x838] ;  /* 0x0008380001037983 */ /* 0x000f240000300800 */
[----:B------:R-:W-:Y:S01]  /*e9a0*/  FMUL.FTZ R19, R19, UR16 ;  /* 0x0000001013137c20 */ /* 0x000fe20008410000 */
[----:B------:R-:W-:Y:S01]  /*e9b0*/  FADD.FTZ R13, R13, -UR28 ;  /* 0x8000001c0d0d7e21 */ /* 0x000fe20008010000 */
[----:B------:R-:W-:Y:S01]  /*e9c0*/  FADD.FTZ R17, R17, R7 ;  /* 0x0000000711117221 */ /* 0x000fe20000010000 */
[----:B------:R-:W-:Y:S01]  /*e9d0*/  FADD.FTZ R14, R18, R14 ;  /* 0x0000000e120e7221 */ /* 0x000fe20000010000 */
[----:B------:R-:W-:Y:S01]  /*e9e0*/  FADD.FTZ R15, R15, R40 ;  /* 0x000000280f0f7221 */ /* 0x000fe20000010000 */
[----:B------:R-:W-:Y:S01]  /*e9f0*/  FMUL.FTZ R13, R13, UR16 ;  /* 0x000000100d0d7c20 */ /* 0x000fe20008410000 */
[----:B------:R-:W-:Y:S01]  /*ea00*/  FFMA.FTZ R11, R19, R40, R11 ;  /* 0x00000028130b7223 */ /* 0x000fe2000001000b */
[----:B------:R-:W4:Y:S02]  /*ea10*/  LDL.LU R39, [R1+0x98c] ;  /* 0x00098c0001277983 */ /* 0x000f240000300800 */
[----:B------:R-:W-:Y:S01]  /*ea20*/  FFMA.FTZ R12, R13, R18, R12 ;  /* 0x000000120d0c7223 */ /* 0x000fe2000001000c */
[----:B------:R-:W-:Y:S01]  /*ea30*/  FMUL.FTZ R18, R8, R40 ;  /* 0x0000002808127220 */ /* 0x000fe20000410000 */
[----:B------:R0:W5:Y:S04]  /*ea40*/  LDL.LU R7, [R1+0x988] ;  /* 0x0009880001077983 */ /* 0x0001680000300800 */
[----:B------:R-:W4:Y:S01]  /*ea50*/  LDL.LU R40, [R1+0x84c] ;  /* 0x00084c0001287983 */ /* 0x000f220000300800 */
[----:B--2---:R-:W-:-:S03]  /*ea60*/  FADD.FTZ R16, R21, -UR28 ;  /* 0x8000001c15107e21 */ /* 0x004fc60008010000 */
[----:B------:R0:W5:Y:S04]  /*ea70*/  LDL.LU R5, [R1+0x980] ;  /* 0x0009800001057983 */ /* 0x0001680000300800 */
[----:B------:R-:W2:Y:S01]  /*ea80*/  LDL.LU R21, [R1+0x83c] ;  /* 0x00083c0001157983 */ /* 0x000ea20000300800 */
[----:B------:R-:W-:Y:S01]  /*ea90*/  FADD.FTZ R17, R17, R6 ;  /* 0x0000000611117221 */ /* 0x000fe20000010000 */
[----:B------:R-:W-:Y:S01]  /*eaa0*/  FFMA.FTZ R10, R13, R0, R10 ;  /* 0x000000000d0a7223 */ /* 0x000fe2000001000a */
[----:B------:R-:W-:Y:S01]  /*eab0*/  FMUL.FTZ R16, R16, UR16 ;  /* 0x0000001010107c20 */ /* 0x000fe20008410000 */
[----:B------:R-:W-:Y:S01]  /*eac0*/  FADD.FTZ R14, R14, R18 ;  /* 0x000000120e0e7221 */ /* 0x000fe20000010000 */
[----:B---3--:R-:W-:Y:S01]  /*ead0*/  FADD.FTZ R13, R2, -UR28 ;  /* 0x8000001c020d7e21 */ /* 0x008fe20008010000 */
[----:B------:R-:W-:Y:S01]  /*eae0*/  FADD.FTZ R17, R17, R0 ;  /* 0x0000000011117221 */ /* 0x000fe20000010000 */
[----:B------:R-:W-:Y:S01]  /*eaf0*/  FFMA.FTZ R12, R19, R18, R12 ;  /* 0x00000012130c7223 */ /* 0x000fe2000001000c */
[-C--:B------:R-:W-:Y:S01]  /*eb00*/  FMUL.FTZ R18, R9, R41.reuse ;  /* 0x0000002909127220 */ /* 0x080fe20000410000 */
[----:B------:R-:W-:Y:S01]  /*eb10*/  FMUL.FTZ R13, R13, UR16 ;  /* 0x000000100d0d7c20 */ /* 0x000fe20008410000 */
[----:B------:R-:W-:Y:S01]  /*eb20*/  FADD.FTZ R17, R17, R41 ;  /* 0x0000002911117221 */ /* 0x000fe20000010000 */
[----:B------:R-:W-:Y:S01]  /*eb30*/  FFMA.FTZ R10, R16, R41, R10 ;  /* 0x00000029100a7223 */ /* 0x000fe2000001000a */
[----:B------:R-:W-:Y:S01]  /*eb40*/  FADD.FTZ R14, R18, R14 ;  /* 0x0000000e120e7221 */ /* 0x000fe20000010000 */
[----:B------:R-:W3:Y:S01]  /*eb50*/  LDL.LU R41, [R1+0x848] ;  /* 0x0008480001297983 */ /* 0x000ee20000300800 */
[----:B------:R-:W-:Y:S01]  /*eb60*/  FFMA.FTZ R12, R16, R18, R12 ;  /* 0x00000012100c7223 */ /* 0x000fe2000001000c */
[-C--:B------:R-:W-:Y:S01]  /*eb70*/  FMUL.FTZ R18, R8, R42.reuse ;  /* 0x0000002a08127220 */ /* 0x080fe20000410000 */
[----:B------:R-:W-:Y:S01]  /*eb80*/  FADD.FTZ R15, R15, R42 ;  /* 0x0000002a0f0f7221 */ /* 0x000fe20000010000 */
[C---:B------:R-:W-:Y:S01]  /*eb90*/  FFMA.FTZ R11, R13.reuse, R42, R11 ;  /* 0x0000002a0d0b7223 */ /* 0x040fe2000001000b */
[----:B------:R-:W3:Y:S04]  /*eba0*/  LDL.LU R0, [R1+0x850] ;  /* 0x0008500001007983 */ /* 0x000ee80000300800 */
[----:B------:R-:W3:Y:S01]  /*ebb0*/  LDL.LU R42, [R1+0x668] ;  /* 0x00066800012a7983 */ /* 0x000ee20000300800 */
[----:B------:R-:W-:Y:S01]  /*ebc0*/  FFMA.FTZ R12, R13, R18, R12 ;  /* 0x000000120d0c7223 */ /* 0x000fe2000001000c */
[----:B------:R-:W-:Y:S01]  /*ebd0*/  FADD.FTZ R14, R14, R18 ;  /* 0x000000120e0e7221 */ /* 0x000fe20000010000 */
[----:B------:R-:W-:Y:S01]  /*ebe0*/  FMUL.FTZ R18, R9, R43 ;  /* 0x0000002b09127220 */ /* 0x000fe20000410000 */
[----:B------:R-:W3:Y:S01]  /*ebf0*/  LDL.LU R2, [R1+0x634] ;  /* 0x0006340001027983 */ /* 0x000ee20000300800 */
[----:B----4-:R-:W-:-:S03]  /*ec00*/  FADD.FTZ R19, R4, -UR28 ;  /* 0x8000001c04137e21 */ /* 0x010fc60008010000 */
[----:B------:R0:W5:Y:S01]  /*ec10*/  LDL.LU R6, [R1+0x984] ;  /* 0x0009840001067983 */ /* 0x0001620000300800 */
[----:B------:R-:W-:-:S03]  /*ec20*/  FMUL.FTZ R19, R19, UR16 ;  /* 0x0000001013137c20 */ /* 0x000fc60008410000 */
[----:B------:R-:W4:Y:S01]  /*ec30*/  LDL.LU R4, [R1+0x648] ;  /* 0x0006480001047983 */ /* 0x000f220000300800 */
[----:B------:R-:W-:Y:S01]  /*ec40*/  FADD.FTZ R14, R18, R14 ;  /* 0x0000000e120e7221 */ /* 0x000fe20000010000 */
[----:B------:R-:W-:Y:S01]  /*ec50*/  FFMA.FTZ R12, R19, R18, R12 ;  /* 0x00000012130c7223 */ /* 0x000fe2000001000c */
[----:B------:R-:W-:Y:S01]  /*ec60*/  FADD.FTZ R16, R3, -UR28 ;  /* 0x8000001c03107e21 */ /* 0x000fe20008010000 */
[----:B------:R-:W-:Y:S01]  /*ec70*/  FMUL.FTZ R18, R8, R44 ;  /* 0x0000002c08127220 */ /* 0x000fe20000410000 */
[----:B------:R-:W4:Y:S02]  /*ec80*/  LDL.LU R3, [R1+0x630] ;  /* 0x0006300001037983 */ /* 0x000f240000300800 */
[----:B------:R-:W-:-:S04]  /*ec90*/  FMUL.FTZ R16, R16, UR16 ;  /* 0x0000001010107c20 */ /* 0x000fc80008410000 */
[C---:B------:R-:W-:Y:S01]  /*eca0*/  FFMA.FTZ R12, R16.reuse, R18, R12 ;  /* 0x00000012100c7223 */ /* 0x040fe2000001000c */
[----:B------:R-:W-:Y:S01]  /*ecb0*/  FFMA.FTZ R11, R16, R44, R11 ;  /* 0x0000002c100b7223 */ /* 0x000fe2000001000b */
[----:B------:R-:W-:Y:S02]  /*ecc0*/  FADD.FTZ R16, R40, -UR28 ;  /* 0x8000001c28107e21 */ /* 0x000fe40008010000 */
[----:B------:R-:W4:Y:S01]  /*ecd0*/  LDL.LU R40, [R1+0x860] ;  /* 0x0008600001287983 */ /* 0x000f220000300800 */
[----:B--2---:R-:W-:-:S03]  /*ece0*/  FADD.FTZ R13, R21, -UR28 ;  /* 0x8000001c150d7e21 */ /* 0x004fc60008010000 */
[----:B------:R-:W2:Y:S01]  /*ecf0*/  LDL.LU R21, [R1+0x854] ;  /* 0x0008540001157983 */ /* 0x000ea20000300800 */
[----:B------:R-:W-:Y:S01]  /*ed00*/  FFMA.FTZ R10, R19, R43, R10 ;  /* 0x0000002b130a7223 */ /* 0x000fe2000001000a */
[----:B------:R-:W-:Y:S01]  /*ed10*/  FADD.FTZ R14, R14, R18 ;  /* 0x000000120e0e7221 */ /* 0x000fe20000010000 */
[----:B------:R-:W-:Y:S01]  /*ed20*/  FMUL.FTZ R13, R13, UR16 ;  /* 0x000000100d0d7c20 */ /* 0x000fe20008410000 */
[----:B------:R-:W-:Y:S01]  /*ed30*/  FADD.FTZ R15, R15, R44 ;  /* 0x0000002c0f0f7221 */ /* 0x000fe20000010000 */
[----:B------:R-:W-:Y:S01]  /*ed40*/  FADD.FTZ R17, R17, R43 ;  /* 0x0000002b11117221 */ /* 0x000fe20000010000 */
[----:B------:R-:W2:Y:S01]  /*ed50*/  LDL.LU R44, [R1+0x61c] ;  /* 0x00061c00012c7983 */ /* 0x000ea20000300800 */
[----:B---3--:R-:W-:Y:S01]  /*ed60*/  FADD.FTZ R19, R41, -UR28 ;  /* 0x8000001c29137e21 */ /* 0x008fe20008010000 */
[----:B------:R-:W-:Y:S02]  /*ed70*/  FADD.FTZ R15, R15, R45 ;  /* 0x0000002d0f0f7221 */ /* 0x000fe40000010000 */
[----:B------:R-:W3:Y:S01]  /*ed80*/  LDL.LU R41, [R1+0x858] ;  /* 0x0008580001297983 */ /* 0x000ee20000300800 */
[----:B------:R-:W-:Y:S01]  /*ed90*/  FMUL.FTZ R19, R19, UR16 ;  /* 0x0000001013137c20 */ /* 0x000fe20008410000 */
[----:B------:R-:W-:-:S02]  /*eda0*/  FMUL.FTZ R16, R16, UR16 ;  /* 0x0000001010107c20 */ /* 0x000fc40008410000 */
[----:B------:R-:W3:Y:S01]  /*edb0*/  LDL.LU R43, [R1+0x600] ;  /* 0x00060000012b7983 */ /* 0x000ee20000300800 */
[----:B------:R-:W-:Y:S01]  /*edc0*/  FMUL.FTZ R18, R9, R42 ;  /* 0x0000002a09127220 */ /* 0x000fe20000410000 */
[----:B------:R-:W-:-:S03]  /*edd0*/  FFMA.FTZ R11, R19, R45, R11 ;  /* 0x0000002d130b7223 */ /* 0x000fc6000001000b */
[----:B------:R-:W-:Y:S01]  /*ede0*/  FADD.FTZ R14, R18, R14 ;  /* 0x0000000e120e7221 */ /* 0x000fe20000010000 */
[----:B------:R-:W-:Y:S01]  /*edf0*/  FFMA.FTZ R12, R13, R18, R12 ;  /* 0x000000120d0c7223 */ /* 0x000fe2000001000c */
[----:B------:R-:W-:Y:S02]  /*ee00*/  FMUL.FTZ R18, R8, R45 ;  /* 0x0000002d08127220 */ /* 0x000fe40000410000 */
[----:B------:R-:W3:Y:S02]  /*ee10*/  LDL.LU R45, [R1+0x618] ;  /* 0x00061800012d7983 */ /* 0x000ee40000300800 */
[----:B------:R-:W-:Y:S01]  /*ee20*/  FFMA.FTZ R12, R19, R18, R12 ;  /* 0x00000012130c7223 */ /* 0x000fe2000001000c */
[----:B------:R-:W-:Y:S01]  /*ee30*/  FFMA.FTZ R10, R13, R42, R10 ;  /* 0x0000002a0d0a7223 */ /* 0x000fe2000001000a */
[----:B------:R-:W-:Y:S02]  /*ee40*/  FADD.FTZ R13, R0, -UR28 ;  /* 0x8000001c000d7e21 */ /* 0x000fe40008010000 */
[----:B------:R-:W3:Y:S01]  /*ee50*/  LDL.LU R0, [R1+0x868] ;  /* 0x0008680001007983 */ /* 0x000ee20000300800 */
[----:B------:R-:W-:Y:S01]  /*ee60*/  FADD.FTZ R14, R14, R18 ;  /* 0x000000120e0e7221 */ /* 0x000fe20000010000 */
[-C--:B----4-:R-:W-:Y:S01]  /*ee70*/  FMUL.FTZ R18, R9, R4.reuse ;  /* 0x0000000409127220 */ /* 0x090fe20000410000 */
[----:B------:R-:W-:Y:S01]  /*ee80*/  FADD.FTZ R17, R17, R42 ;  /* 0x0000002a11117221 */ /* 0x000fe20000010000 */
[----:B------:R-:W-:Y:S01]  /*ee90*/  FMUL.FTZ R13, R13, UR16 ;  /* 0x000000100d0d7c20 */ /* 0x000fe20008410000 */
[----:B------:R-:W-:Y:S01]  /*eea0*/  FFMA.FTZ R10, R16, R4, R10 ;  /* 0x00000004100a7223 */ /* 0x000fe2000001000a */
[----:B------:R-:W-:Y:S01]  /*eeb0*/  FADD.FTZ R14, R18, R14 ;  /* 0x0000000e120e7221 */ /* 0x000fe20000010000 */
[----:B------:R-:W-:Y:S01]  /*eec0*/  FFMA.FTZ R12, R16, R18, R12 ;  /* 0x00000012100c7223 */ /* 0x000fe2000001000c */
[-C--:B------:R-:W-:Y:S01]  /*eed0*/  FMUL.FTZ R18, R8, R3.reuse ;  /* 0x0000000308127220 */ /* 0x080fe20000410000 */
[----:B------:R-:W-:Y:S01]  /*eee0*/  FADD.FTZ R17, R17, R4 ;  /* 0x0000000411117221 */ /* 0x000fe20000010000 */
[----:B------:R-:W4:Y:S01]  /*eef0*/  LDL.LU R42, [R1+0x87c] ;  /* 0x00087c00012a7983 */ /* 0x000f220000300800 */
[----:B------:R-:W-:-:S03]  /*ef00*/  FFMA.FTZ R11, R13, R3, R11 ;  /* 0x000000030d0b7223 */ /* 0x000fc6000001000b */
[----:B------:R-:W4:Y:S01]  /*ef10*/  LDL.LU R4, [R1+0x604] ;  /* 0x0006040001047983 */ /* 0x000f220000300800 */
[----:B------:R-:W-:Y:S01]  /*ef20*/  FFMA.FTZ R12, R13, R18, R12 ;  /* 0x000000120d0c7223 */ /* 0x000fe2000001000c */
[----:B------:R-:W-:Y:S02]  /*ef30*/  FADD.FTZ R13, R40, -UR28 ;  /* 0x8000001c280d7e21 */ /* 0x000fe40008010000 */
[----:B------:R-:W4:Y:S01]  /*ef40*/  LDL.LU R40, [R1+0x890] ;  /* 0x0008900001287983 */ /* 0x000f220000300800 */
[----:B--2---:R-:W-:-:S03]  /*ef50*/  FADD.FTZ R19, R21, -UR28 ;  /* 0x8000001c15137e21 */ /* 0x004fc60008010000 */
[----:B------:R-:W2:Y:S01]  /*ef60*/  LDL.LU R21, [R1+0x874] ;  /* 0x0008740001157983 */ /* 0x000ea20000300800 */
[----:B------:R-:W-:Y:S01]  /*ef70*/  FADD.FTZ R14, R14, R18 ;  /* 0x000000120e0e7221 */ /* 0x000fe20000010000 */
[----:B------:R-:W-:Y:S01]  /*ef80*/  FMUL.FTZ R18, R9, R2 ;  /* 0x0000000209127220 */ /* 0x000fe20000410000 */
[----:B------:R-:W-:Y:S01]  /*ef90*/  FMUL.FTZ R19, R19, UR16 ;  /* 0x0000001013137c20 */ /* 0x000fe20008410000 */
[----:B------:R-:W-:Y:S02]  /*efa0*/  FADD.FTZ R15, R15, R3 ;  /* 0x000000030f0f7221 */ /* 0x000fe40000010000 */
[----:B------:R-:W-:Y:S01]  /*efb0*/  FADD.FTZ R14, R18, R14 ;  /* 0x0000000e120e7221 */ /* 0x000fe20000010000 */
[----:B------:R-:W-:Y:S01]  /*efc0*/  FFMA.FTZ R12, R19, R18, R12 ;  /* 0x00000012130c7223 */ /* 0x000fe2000001000c */
[----:B------:R-:W2:Y:S01]  /*efd0*/  LDL.LU R3, [R1+0x5e0] ;  /* 0x0005e00001037983 */ /* 0x000ea20000300800 */
[----:B---3--:R-:W-:-:S03]  /*efe0*/  FADD.FTZ R16, R41, -UR28 ;  /* 0x8000001c29107e21 */ /* 0x008fc60008010000 */
[----:B------:R-:W3:Y:S01]  /*eff0*/  LDL.LU R41, [R1+0x888] ;  /* 0x0008880001297983 */ /* 0x000ee20000300800 */
[----:B------:R-:W-:Y:S01]  /*f000*/  FMUL.FTZ R16, R16, UR16 ;  /* 0x0000001010107c20 */ /* 0x000fe20008410000 */
[----:B------:R-:W-:Y:S01]  /*f010*/  FMUL.FTZ R13, R13, UR16 ;  /* 0x000000100d0d7c20 */ /* 0x000fe20008410000 */
[----:B------:R-:W-:Y:S01]  /*f020*/  FADD.FTZ R17, R17, R2 ;  /* 0x0000000211117221 */ /* 0x000fe20000010000 */
[----:B------:R-:W-:Y:S02]  /*f030*/  FFMA.FTZ R10, R19, R2, R10 ;  /* 0x00000002130a7223 */ /* 0x000fe4000001000a */
[----:B------:R-:W3:Y:S01]  /*f040*/  LDL.LU R2, [R1+0x5e4] ;  /* 0x0005e40001027983 */ /* 0x000ee20000300800 */
[-C--:B------:R-:W-:Y:S01]  /*f050*/  FMUL.FTZ R18, R8, R45.reuse ;  /* 0x0000002d08127220 */ /* 0x080fe20000410000 */
[----:B------:R-:W-:-:S03]  /*f060*/  FFMA.FTZ R11, R16, R45, R11 ;  /* 0x0000002d100b7223 */ /* 0x000fc6000001000b */
[----:B------:R-:W-:Y:S01]  /*f070*/  FFMA.FTZ R12, R16, R18, R12 ;  /* 0x00000012100c7223 */ /* 0x000fe2000001000c */
[----:B------:R-:W-:Y:S01]  /*f080*/  FADD.FTZ R14, R14, R18 ;  /* 0x000000120e0e7221 */ /* 0x000fe20000010000 */
[----:B------:R-:W-:Y:S01]  /*f090*/  FMUL.FTZ R18, R9, R44 ;  /* 0x0000002c09127220 */ /* 0x000fe20000410000 */
[----:B------:R-:W-:Y:S02]  /*f0a0*/  FADD.FTZ R19, R0, -UR28 ;  /* 0x8000001c00137e21 */ /* 0x000fe40008010000 */
[----:B------:R-:W3:Y:S01]  /*f0b0*/  LDL.LU R0, [R1+0x5c0] ;  /* 0x0005c00001007983 */ /* 0x000ee20000300800 */
        /* <DEDUP_REMOVED lines=8> */
[----:B------:R-:W3:Y:S01]  /*f140*/  LDL.LU R45, [R1+0x5c4] ;  /* 0x0005c400012d7983 */ /* 0x000ee20000300800 */
[----:B----4-:R-:W-:Y:S01]  /*f150*/  FMUL.FTZ R18, R9, R4 ;  /* 0x0000000409127220 */ /* 0x010fe20000410000 */
[----:B------:R-:W-:Y:S01]  /*f160*/  FADD.FTZ R13, R42, -UR28 ;  /* 0x8000001c2a0d7e21 */ /* 0x000fe20008010000 */
[----:B--2---:R-:W-:-:S02]  /*f170*/  FADD.FTZ R16, R21, -UR28 ;  /* 0x8000001c15107e21 */ /* 0x004fc40008010000 */
[----:B------:R-:W2:Y:S02]  /*f180*/  LDL.LU R21, [R1+0x8a0] ;  /* 0x0008a00001157983 */ /* 0x000ea40000300800 */
[----:B------:R-:W-:Y:S02]  /*f190*/  FMUL.FTZ R16, R16, UR16 ;  /* 0x0000001010107c20 */ /* 0x000fe40008410000 */
[----:B------:R-:W4:Y:S02]  /*f1a0*/  LDL.LU R42, [R1+0x8a8] ;  /* 0x0008a800012a7983 */ /* 0x000f240000300800 */
[C---:B------:R-:W-:Y:S01]  /*f1b0*/  FFMA.FTZ R12, R16.reuse, R18, R12 ;  /* 0x00000012100c7223 */ /* 0x040fe2000001000c */
[----:B------:R-:W-:Y:S01]  /*f1c0*/  FFMA.FTZ R10, R16, R4, R10 ;  /* 0x00000004100a7223 */ /* 0x000fe2000001000a */
[----:B------:R-:W-:Y:S02]  /*f1d0*/  FADD.FTZ R16, R40, -UR28 ;  /* 0x8000001c28107e21 */ /* 0x000fe40008010000 */
[----:B------:R-:W4:Y:S01]  /*f1e0*/  LDL.LU R40, [R1+0x8bc] ;  /* 0x0008bc0001287983 */ /* 0x000f220000300800 */
[----:B------:R-:W-:Y:S01]  /*f1f0*/  FADD.FTZ R14, R18, R14 ;  /* 0x0000000e120e7221 */ /* 0x000fe20000010000 */
[----:B------:R-:W-:Y:S01]  /*f200*/  FADD.FTZ R17, R17, R44 ;  /* 0x0000002c11117221 */ /* 0x000fe20000010000 */
[----:B------:R-:W-:Y:S01]  /*f210*/  FMUL.FTZ R18, R8, R3 ;  /* 0x0000000308127220 */ /* 0x000fe20000410000 */
[----:B------:R-:W-:Y:S01]  /*f220*/  FMUL.FTZ R13, R13, UR16 ;  /* 0x000000100d0d7c20 */ /* 0x000fe20008410000 */
[----:B------:R-:W-:Y:S01]  /*f230*/  FFMA.FTZ R11, R19, R43, R11 ;  /* 0x0000002b130b7223 */ /* 0x000fe2000001000b */
[----:B------:R-:W4:Y:S01]  /*f240*/  LDL.LU R44, [R1+0x5a8] ;  /* 0x0005a800012c7983 */ /* 0x000f220000300800 */
[----:B---3--:R-:W-:Y:S01]  /*f250*/  FADD.FTZ R19, R41, -UR28 ;  /* 0x8000001c29137e21 */ /* 0x008fe20008010000 */
[----:B------:R-:W-:-:S02]  /*f260*/  FFMA.FTZ R12, R13, R18, R12 ;  /* 0x000000120d0c7223 */ /* 0x000fc4000001000c */
[----:B------:R-:W3:Y:S01]  /*f270*/  LDL.LU R41, [R1+0x8b4] ;  /* 0x0008b40001297983 */ /* 0x000ee20000300800 */
[----:B------:R-:W-:Y:S01]  /*f280*/  FFMA.FTZ R11, R13, R3, R11 ;  /* 0x000000030d0b7223 */ /* 0x000fe2000001000b */
[----:B------:R-:W-:Y:S01]  /*f290*/  FADD.FTZ R14, R14, R18 ;  /* 0x000000120e0e7221 */ /* 0x000fe20000010000 */
[----:B------:R-:W-:Y:S01]  /*f2a0*/  FADD.FTZ R15, R15, R43 ;  /* 0x0000002b0f0f7221 */ /* 0x000fe20000010000 */
[----:B------:R-:W-:Y:S01]  /*f2b0*/  FMUL.FTZ R18, R9, R2 ;  /* 0x0000000209127220 */ /* 0x000fe20000410000 */
[----:B------:R-:W-:Y:S01]  /*f2c0*/  FMUL.FTZ R19, R19, UR16 ;  /* 0x0000001013137c20 */ /* 0x000fe20008410000 */
[----:B------:R-:W3:Y:S01]  /*f2d0*/  LDL.LU R43, [R1+0x5ac] ;  /* 0x0005ac00012b7983 */ /* 0x000ee20000300800 */
[----:B------:R-:W-:Y:S01]  /*f2e0*/  FMUL.FTZ R16, R16, UR16 ;  /* 0x0000001010107c20 */ /* 0x000fe20008410000 */
[----:B------:R-:W-:Y:S01]  /*f2f0*/  FADD.FTZ R14, R18, R14 ;  /* 0x0000000e120e7221 */ /* 0x000fe20000010000 */
[C---:B------:R-:W-:Y:S01]  /*f300*/  FFMA.FTZ R12, R19.reuse, R18, R12 ;  /* 0x00000012130c7223 */ /* 0x040fe2000001000c */
[----:B------:R-:W-:Y:S01]  /*f310*/  FMUL.FTZ R18, R8, R0 ;  /* 0x0000000008127220 */ /* 0x000fe20000410000 */
[----:B------:R-:W-:-:S03]  /*f320*/  FFMA.FTZ R10, R19, R2, R10 ;  /* 0x00000002130a7223 */ /* 0x000fc6000001000a */
[----:B------:R-:W-:Y:S01]  /*f330*/  FADD.FTZ R14, R14, R18 ;  /* 0x000000120e0e7221 */ /* 0x000fe20000010000 */
[----:B------:R-:W-:Y:S01]  /*f340*/  FFMA.FTZ R12, R16, R18, R12 ;  /* 0x00000012100c7223 */ /* 0x000fe2000001000c */
[-C--:B------:R-:W-:Y:S01]  /*f350*/  FMUL.FTZ R18, R9, R45.reuse ;  /* 0x0000002d09127220 */ /* 0x080fe20000410000 */
[----:B--2---:R-:W-:Y:S02]  /*f360*/  FADD.FTZ R13, R21, -UR28 ;  /* 0x8000001c150d7e21 */ /* 0x004fe40008010000 */
[----:B------:R-:W2:Y:S02]  /*f370*/  LDL.LU R21, [R1+0x8c8] ;  /* 0x0008c80001157983 */ /* 0x000ea40000300800 */
[----:B------:R-:W-:Y:S01]  /*f380*/  FMUL.FTZ R13, R13, UR16 ;  /* 0x000000100d0d7c20 */ /* 0x000fe20008410000 */
[----:B----4-:R-:W-:Y:S02]  /*f390*/  FADD.FTZ R19, R42, -UR28 ;  /* 0x8000001c2a137e21 */ /* 0x010fe40008010000 */
[----:B------:R-:W4:Y:S01]  /*f3a0*/  LDL.LU R42, [R1+0x58c] ;  /* 0x00058c00012a7983 */ /* 0x000f220000300800 */
[C---:B------:R-:W-:Y:S01]  /*f3b0*/  FFMA.FTZ R12, R13.reuse, R18, R12 ;  /* 0x000000120d0c7223 */ /* 0x040fe2000001000c */
[----:B------:R-:W-:Y:S01]  /*f3c0*/  FFMA.FTZ R10, R13, R45, R10 ;  /* 0x0000002d0d0a7223 */ /* 0x000fe2000001000a */
[----:B------:R-:W-:-:S02]  /*f3d0*/  FADD.FTZ R13, R40, -UR28 ;  /* 0x8000001c280d7e21 */ /* 0x000fc40008010000 */
[----:B------:R-:W4:Y:S01]  /*f3e0*/  LDL.LU R40, [R1+0x8e0] ;  /* 0x0008e00001287983 */ /* 0x000f220000300800 */
[----:B------:R-:W-:Y:S01]  /*f3f0*/  FADD.FTZ R14, R18, R14 ;  /* 0x0000000e120e7221 */ /* 0x000fe20000010000 */
[----:B------:R-:W-:Y:S01]  /*f400*/  FMUL.FTZ R19, R19, UR16 ;  /* 0x0000001013137c20 */ /* 0x000fe20008410000 */
[----:B------:R-:W-:Y:S01]  /*f410*/  FFMA.FTZ R11, R16, R0, R11 ;  /* 0x00000000100b7223 */ /* 0x000fe2000001000b */
[----:B------:R-:W-:Y:S01]  /*f420*/  FMUL.FTZ R18, R8, R44 ;  /* 0x0000002c08127220 */ /* 0x000fe20000410000 */
[----:B---3--:R-:W-:Y:S02]  /*f430*/  FADD.FTZ R16, R41, -UR28 ;  /* 0x8000001c29107e21 */ /* 0x008fe40008010000 */
[----:B------:R-:W3:Y:S01]  /*f440*/  LDL.LU R41, [R1+0x8d8] ;  /* 0x0008d80001297983 */ /* 0x000ee20000300800 */
[C---:B------:R-:W-:Y:S01]  /*f450*/  FFMA.FTZ R12, R19.reuse, R18, R12 ;  /* 0x00000012130c7223 */ /* 0x040fe2000001000c */
[----:B------:R-:W-:Y:S01]  /*f460*/  FFMA.FTZ R11, R19, R44, R11 ;  /* 0x0000002c130b7223 */ /* 0x000fe2000001000b */
[----:B------:R-:W-:Y:S01]  /*f470*/  FADD.FTZ R14, R14, R18 ;  /* 0x000000120e0e7221 */ /* 0x000fe20000010000 */
[----:B------:R-:W-:Y:S01]  /*f480*/  FMUL.FTZ R18, R9, R43 ;  /* 0x0000002b09127220 */ /* 0x000fe20000410000 */
[----:B------:R-:W-:Y:S01]  /*f490*/  FMUL.FTZ R16, R16, UR16 ;  /* 0x0000001010107c20 */ /* 0x000fe20008410000 */
[----:B------:R-:W-:-:S02]  /*f4a0*/  FMUL.FTZ R13, R13, UR16 ;  /* 0x000000100d0d7c20 */ /* 0x000fc40008410000 */
[----:B------:R-:W-:Y:S01]  /*f4b0*/  FADD.FTZ R14, R18, R14 ;  /* 0x0000000e120e7221 */ /* 0x000fe20000010000 */
[----:B------:R-:W-:Y:S01]  /*f4c0*/  FFMA.FTZ R12, R16, R18, R12 ;  /* 0x00000012100c7223 */ /* 0x000fe2000001000c */
        /* <DEDUP_REMOVED lines=15> */
[----:B------:R-:W-:Y:S01]  /*f5c0*/  FADD.FTZ R14, R18, R14 ;  /* 0x0000000e120e7221 */ /* 0x000fe20000010000 */
[----:B------:R-:W-:Y:S01]  /*f5d0*/  FMUL.FTZ R18, R8, R36 ;  /* 0x0000002408127220 */ /* 0x000fe20000410000 */
[----:B------:R-:W-:Y:S01]  /*f5e0*/  FMUL.FTZ R16, R16, UR16 ;  /* 0x0000001010107c20 */ /* 0x000fe20008410000 */
[----:B------:R-:W-:Y:S01]  /*f5f0*/  FFMA.FTZ R11, R13, R37, R11 ;  /* 0x000000250d0b7223 */ /* 0x000fe2000001000b */
[----:B------:R-:W-:Y:S01]  /*f600*/  FADD.FTZ R17, R17, R2 ;  /* 0x0000000211117221 */ /* 0x000fe20000010000 */
[----:B------:R-:W-:Y:S01]  /*f610*/  FADD.FTZ R15, R15, R3 ;  /* 0x000000030f0f7221 */ /* 0x000fe20000010000 */
[----:B---3--:R-:W-:Y:S01]  /*f620*/  FADD.FTZ R13, R41, -UR28 ;  /* 0x8000001c290d7e21 */ /* 0x008fe20008010000 */
[C---:B------:R-:W-:Y:S01]  /*f630*/  FFMA.FTZ R12, R16.reuse, R18, R12 ;  /* 0x00000012100c7223 */ /* 0x040fe2000001000c */
[----:B------:R-:W3:Y:S01]  /*f640*/  LDL.LU R41, [R1+0x8fc] ;  /* 0x0008fc0001297983 */ /* 0x000ee20000300800 */
[----:B------:R-:W-:Y:S01]  /*f650*/  FFMA.FTZ R11, R16, R36, R11 ;  /* 0x00000024100b7223 */ /* 0x000fe2000001000b */
[----:B------:R-:W-:Y:S01]  /*f660*/  FADD.FTZ R17, R17, R45 ;  /* 0x0000002d11117221 */ /* 0x000fe20000010000 */
[----:B------:R-:W-:Y:S01]  /*f670*/  FADD.FTZ R15, R15, R0 ;  /* 0x000000000f0f7221 */ /* 0x000fe20000010000 */
[----:B------:R-:W3:Y:S01]  /*f680*/  LDL.LU R45, [R1+0x554] ;  /* 0x00055400012d7983 */ /* 0x000ee20000300800 */
[----:B------:R-:W-:Y:S01]  /*f690*/  FADD.FTZ R14, R14, R18 ;  /* 0x000000120e0e7221 */ /* 0x000fe20000010000 */
[----:B------:R-:W-:Y:S01]  /*f6a0*/  FMUL.FTZ R18, R9, R29 ;  /* 0x0000001d09127220 */ /* 0x000fe20000410000 */
[----:B------:R-:W-:Y:S01]  /*f6b0*/  FMUL.FTZ R13, R13, UR16 ;  /* 0x000000100d0d7c20 */ /* 0x000fe20008410000 */
[----:B------:R-:W-:Y:S01]  /*f6c0*/  FADD.FTZ R15, R15, R44 ;  /* 0x0000002c0f0f7221 */ /* 0x000fe20000010000 */
[----:B------:R-:W-:Y:S01]  /*f6d0*/  FMUL.FTZ R19, R19, UR16 ;  /* 0x0000001013137c20 */ /* 0x000fe20008410000 */
[----:B------:R-:W-:Y:S01]  /*f6e0*/  FADD.FTZ R14, R18, R14 ;  /* 0x0000000e120e7221 */ /* 0x000fe20000010000 */
[----:B------:R-:W-:Y:S01]  /*f6f0*/  FFMA.FTZ R12, R13, R18, R12 ;  /* 0x000000120d0c7223 */ /* 0x000fe2000001000c */
[----:B------:R-:W3:Y:S01]  /*f700*/  LDL.LU R44, [R1+0x918] ;  /* 0x00091800012c7983 */ /* 0x000ee20000300800 */
[----:B------:R-:W-:Y:S01]  /*f710*/  FMUL.FTZ R18, R8, R35 ;  /* 0x0000002308127220 */ /* 0x000fe20000410000 */
[----:B------:R-:W-:Y:S01]  /*f720*/  FADD.FTZ R17, R17, R43 ;  /* 0x0000002b11117221 */ /* 0x000fe20000010000 */
[----:B------:R-:W-:Y:S01]  /*f730*/  FFMA.FTZ R10, R13, R29, R10 ;  /* 0x0000001d0d0a7223 */ /* 0x000fe2000001000a */
[----:B------:R-:W3:Y:S01]  /*f740*/  LDL.LU R43, [R1+0x5d4] ;  /* 0x0005d400012b7983 */ /* 0x000ee20000300800 */
[----:B------:R-:W-:Y:S01]  /*f750*/  FADD.FTZ R14, R14, R18 ;  /* 0x000000120e0e7221 */ /* 0x000fe20000010000 */
[----:B------:R-:W-:Y:S01]  /*f760*/  FFMA.FTZ R12, R19, R18, R12 ;  /* 0x00000012130c7223 */ /* 0x000fe2000001000c */
[----:B------:R-:W-:Y:S01]  /*f770*/  FMUL.FTZ R18, R9, R27 ;  /* 0x0000001b09127220 */ /* 0x000fe20000410000 */
[----:B------:R0:W5:Y:S04]  /*f780*/  LDL.LU R4, [R1+0x97c] ;  /* 0x00097c0001047983 */ /* 0x0001680000300800 */
[----:B------:R0:W5:Y:S04]  /*f790*/  LDL.LU R3, [R1+0x978] ;  /* 0x0009780001037983 */ /* 0x0001680000300800 */
[----:B------:R0:W5:Y:S04]  /*f7a0*/  LDL.LU R2, [R1+0x974] ;  /* 0x0009740001027983 */ /* 0x0001680000300800 */
[----:B------:R0:W5:Y:S01]  /*f7b0*/  LDL.LU R0, [R1+0x970] ;  /* 0x0009700001007983 */ /* 0x0001620000300800 */
[----:B--2---:R-:W-:-:S03]  /*f7c0*/  FADD.FTZ R16, R21, -UR28 ;  /* 0x8000001c15107e21 */ /* 0x004fc60008010000 */
[----:B------:R-:W2:Y:S01]  /*f7d0*/  LDL.LU R21, [R1+0x910] ;  /* 0x0009100001157983 */ /* 0x000ea20000300800 */
[----:B------:R-:W-:Y:S01]  /*f7e0*/  FMUL.FTZ R16, R16, UR16 ;  /* 0x0000001010107c20 */ /* 0x000fe20008410000 */
[----:B----4-:R-:W-:Y:S02]  /*f7f0*/  FADD.FTZ R13, R42, -UR28 ;  /* 0x8000001c2a0d7e21 */ /* 0x010fe40008010000 */
[----:B------:R-:W4:Y:S01]  /*f800*/  LDL.LU R42, [R1+0x924] ;  /* 0x00092400012a7983 */ /* 0x000f220000300800 */
[C---:B------:R-:W-:Y:S01]  /*f810*/  FFMA.FTZ R12, R16.reuse, R18, R12 ;  /* 0x00000012100c7223 */ /* 0x040fe2000001000c */
[----:B------:R-:W-:Y:S01]  /*f820*/  FFMA.FTZ R10, R16, R27, R10 ;  /* 0x0000001b100a7223 */ /* 0x000fe2000001000a */
[----:B------:R-:W-:Y:S02]  /*f830*/  FADD.FTZ R16, R40, -UR28 ;  /* 0x8000001c28107e21 */ /* 0x000fe40008010000 */
[----:B------:R-:W4:Y:S01]  /*f840*/  LDL.LU R40, [R1+0x928] ;  /* 0x0009280001287983 */ /* 0x000f220000300800 */
[----:B------:R-:W-:Y:S01]  /*f850*/  FADD.FTZ R14, R18, R14 ;  /* 0x0000000e120e7221 */ /* 0x000fe20000010000 */
[----:B------:R-:W-:Y:S01]  /*f860*/  FMUL.FTZ R18, R8, R34 ;  /* 0x0000002208127220 */ /* 0x000fe20000410000 */
[----:B------:R-:W-:Y:S01]  /*f870*/  FMUL.FTZ R13, R13, UR16 ;  /* 0x000000100d0d7c20 */ /* 0x000fe20008410000 */
[----:B------:R-:W-:Y:S01]  /*f880*/  FFMA.FTZ R11, R19, R35, R11 ;  /* 0x00000023130b7223 */ /* 0x000fe2000001000b */
[----:B---3--:R-:W-:Y:S01]  /*f890*/  FADD.FTZ R19, R41, -UR28 ;  /* 0x8000001c29137e21 */ /* 0x008fe20008010000 */
[----:B------:R-:W-:Y:S01]  /*f8a0*/  FADD.FTZ R14, R14, R18 ;  /* 0x000000120e0e7221 */ /* 0x000fe20000010000 */
[C---:B------:R-:W-:Y:S01]  /*f8b0*/  FFMA.FTZ R12, R13.reuse, R18, R12 ;  /* 0x000000120d0c7223 */ /* 0x040fe2000001000c */
[----:B------:R-:W-:Y:S01]  /*f8c0*/  FFMA.FTZ R11, R13, R34, R11 ;  /* 0x000000220d0b7223 */ /* 0x000fe2000001000b */
[----:B------:R-:W-:Y:S01]  /*f8d0*/  FADD.FTZ R15, R15, R37 ;  /* 0x000000250f0f7221 */ /* 0x000fe20000010000 */
[-C--:B------:R-:W-:Y:S01]  /*f8e0*/  FMUL.FTZ R18, R9, R45.reuse ;  /* 0x0000002d09127220 */ /* 0x080fe20000410000 */
[----:B------:R-:W-:Y:S01]  /*f8f0*/  FMUL.FTZ R19, R19, UR16 ;  /* 0x0000001013137c20 */ /* 0x000fe20008410000 */
[----:B------:R-:W3:Y:S03]  /*f900*/  LDL.LU R37, [R1+0x608] ;  /* 0x0006080001257983 */ /* 0x000ee60000300800 */
[C---:B------:R-:W-:Y:S01]  /*f910*/  FFMA.FTZ R12, R19.reuse, R18, R12 ;  /* 0x00000012130c7223 */ /* 0x040fe2000001000c */
[----:B------:R-:W-:Y:S01]  /*f920*/  FFMA.FTZ R10, R19, R45, R10 ;  /* 0x0000002d130a7223 */ /* 0x000fe2000001000a */
[----:B------:R-:W-:Y:S01]  /*f930*/  FADD.FTZ R19, R44, -UR28 ;  /* 0x8000001c2c137e21 */ /* 0x000fe20008010000 */
[----:B------:R-:W-:Y:S01]  /*f940*/  FADD.FTZ R14, R18, R14 ;  /* 0x0000000e120e7221 */ /* 0x000fe20000010000 */
[----:B------:R-:W3:Y:S01]  /*f950*/  LDL.LU R44, [R1+0x4f0] ;  /* 0x0004f000012c7983 */ /* 0x000ee20000300800 */
[----:B------:R-:W-:Y:S01]  /*f960*/  FMUL.FTZ R18, R8, R33 ;  /* 0x0000002108127220 */ /* 0x000fe20000410000 */
[----:B------:R-:W-:-:S02]  /*f970*/  FMUL.FTZ R16, R16, UR16 ;  /* 0x0000001010107c20 */ /* 0x000fc40008410000 */
[----:B------:R-:W3:Y:S01]  /*f980*/  LDL.LU R41, [R1+0x640] ;  /* 0x0006400001297983 */ /* 0x000ee20000300800 */
[----:B------:R-:W-:Y:S01]  /*f990*/  FADD.FTZ R14, R14, R18 ;  /* 0x000000120e0e7221 */ /* 0x000fe20000010000 */
[C---:B------:R-:W-:Y:S01]  /*f9a0*/  FFMA.FTZ R12, R16.reuse, R18, R12 ;  /* 0x00000012100c7223 */ /* 0x040fe2000001000c */
[----:B------:R-:W-:Y:S01]  /*f9b0*/  FMUL.FTZ R18, R9, R43 ;  /* 0x0000002b09127220 */ /* 0x000fe20000410000 */
[----:B------:R-:W-:Y:S01]  /*f9c0*/  FFMA.FTZ R11, R16, R33, R11 ;  /* 0x00000021100b7223 */ /* 0x000fe2000001000b */
[----:B--2---:R-:W-:Y:S02]  /*f9d0*/  FADD.FTZ R13, R21, -UR28 ;  /* 0x8000001c150d7e21 */ /* 0x004fe40008010000 */
[----:B------:R-:W2:Y:S02]  /*f9e0*/  LDL.LU R21, [R1+0x938] ;  /* 0x0009380001157983 */ /* 0x000ea40000300800 */
[----:B------:R-:W-:Y:S01]  /*f9f0*/  FMUL.FTZ R13, R13, UR16 ;  /* 0x000000100d0d7c20 */ /* 0x000fe20008410000 */
[----:B----4-:R-:W-:-:S02]  /*fa00*/  FADD.FTZ R16, R42, -UR28 ;  /* 0x8000001c2a107e21 */ /* 0x010fc40008010000 */
[----:B------:R-:W4:Y:S01]  /*fa10*/  LDL.LU R42, [R1+0x91c] ;  /* 0x00091c00012a7983 */ /* 0x000f220000300800 */
[C---:B------:R-:W-:Y:S01]  /*fa20*/  FFMA.FTZ R12, R13.reuse, R18, R12 ;  /* 0x000000120d0c7223 */ /* 0x040fe2000001000c */
[----:B------:R-:W-:Y:S01]  /*fa30*/  FFMA.FTZ R10, R13, R43, R10 ;  /* 0x0000002b0d0a7223 */ /* 0x000fe2000001000a */
[----:B------:R-:W-:Y:S02]  /*fa40*/  FADD.FTZ R13, R40, -UR28 ;  /* 0x8000001c280d7e21 */ /* 0x000fe40008010000 */
[----:B------:R-:W4:Y:S01]  /*fa50*/  LDL.LU R40, [R1+0x4ec] ;  /* 0x0004ec0001287983 */ /* 0x000f220000300800 */
[----:B------:R-:W-:Y:S01]  /*fa60*/  FADD.FTZ R17, R17, R31 ;  /* 0x0000001f11117221 */ /* 0x000fe20000010000 */
[----:B------:R-:W-:Y:S01]  /*fa70*/  FADD.FTZ R14, R18, R14 ;  /* 0x0000000e120e7221 */ /* 0x000fe20000010000 */
[----:B------:R-:W-:Y:S01]  /*fa80*/  FMUL.FTZ R19, R19, UR16 ;  /* 0x0000001013137c20 */ /* 0x000fe20008410000 */
[----:B------:R-:W-:Y:S01]  /*fa90*/  FMUL.FTZ R16, R16, UR16 ;  /* 0x0000001010107c20 */ /* 0x000fe20008410000 */
[----:B------:R-:W-:Y:S01]  /*faa0*/  FADD.FTZ R17, R17, R29 ;  /* 0x0000001d11117221 */ /* 0x000fe20000010000 */
[----:B------:R-:W-:Y:S01]  /*fab0*/  FMUL.FTZ R13, R13, UR16 ;  /* 0x000000100d0d7c20 */ /* 0x000fe20008410000 */
[----:B------:R-:W-:Y:S01]  /*fac0*/  FADD.FTZ R15, R15, R36 ;  /* 0x000000240f0f7221 */ /* 0x000fe20000010000 */
[----:B------:R-:W4:Y:S01]  /*fad0*/  LDL.LU R31, [R1+0x948] ;  /* 0x00094800011f7983 */ /* 0x000f220000300800 */
[----:B------:R-:W-:Y:S01]  /*fae0*/  FADD.FTZ R17, R17, R27 ;  /* 0x0000001b11117221 */ /* 0x000fe20000010000 */
[-C--:B------:R-:W-:Y:S01]  /*faf0*/  FMUL.FTZ R18, R8, R32.reuse ;  /* 0x0000002008127220 */ /* 0x080fe20000410000 */
[----:B------:R-:W-:Y:S01]  /*fb00*/  FFMA.FTZ R11, R19, R32, R11 ;  /* 0x00000020130b7223 */ /* 0x000fe2000001000b */
[----:B------:R-:W4:Y:S01]  /*fb10*/  LDL.LU R36, [R1+0x64c] ;  /* 0x00064c0001247983 */ /* 0x000f220000300800 */
[----:B------:R-:W-:-:S03]  /*fb20*/  FADD.FTZ R17, R17, R45 ;  /* 0x0000002d11117221 */ /* 0x000fc60000010000 */
[----:B------:R-:W4:Y:S01]  /*fb30*/  LDL.LU R45, [R1+0x4e8] ;  /* 0x0004e800012d7983 */ /* 0x000f220000300800 */
[----:B------:R-:W-:Y:S01]  /*fb40*/  FADD.FTZ R14, R14, R18 ;  /* 0x000000120e0e7221 */ /* 0x000fe20000010000 */
[----:B------:R-:W-:Y:S01]  /*fb50*/  FFMA.FTZ R12, R19, R18, R12 ;  /* 0x00000012130c7223 */ /* 0x000fe2000001000c */
[-C--:B---3--:R-:W-:Y:S01]  /*fb60*/  FMUL.FTZ R18, R9, R37.reuse ;  /* 0x0000002509127220 */ /* 0x088fe20000410000 */
[----:B------:R-:W-:Y:S01]  /*fb70*/  FADD.FTZ R17, R17, R43 ;  /* 0x0000002b11117221 */ /* 0x000fe20000010000 */
[C---:B------:R-:W-:Y:S01]  /*fb80*/  FFMA.FTZ R10, R16.reuse, R37, R10 ;  /* 0x00000025100a7223 */ /* 0x040fe2000001000a */
[----:B------:R-:W3:Y:S01]  /*fb90*/  LDL.LU R43, [R1+0x4d8] ;  /* 0x0004d800012b7983 */ /* 0x000ee20000300800 */
[----:B------:R-:W-:Y:S01]  /*fba0*/  FFMA.FTZ R12, R16, R18, R12 ;  /* 0x00000012100c7223 */ /* 0x000fe2000001000c */
[----:B------:R-:W-:Y:S01]  /*fbb0*/  FADD.FTZ R16, R44, -UR28 ;  /* 0x8000001c2c107e21 */ /* 0x000fe20008010000 */
[----:B------:R-:W-:Y:S01]  /*fbc0*/  FADD.FTZ R14, R18, R14 ;  /* 0x0000000e120e7221 */ /* 0x000fe20000010000 */
[----:B------:R-:W3:Y:S01]  /*fbd0*/  LDL.LU R44, [R1+0x920] ;  /* 0x00092000012c7983 */ /* 0x000ee20000300800 */
[-C--:B------:R-:W-:Y:S01]  /*fbe0*/  FMUL.FTZ R18, R8, R30.reuse ;  /* 0x0000001e08127220 */ /* 0x080fe20000410000 */
[----:B------:R-:W-:-:S03]  /*fbf0*/  FFMA.FTZ R11, R13, R30, R11 ;  /* 0x0000001e0d0b7223 */ /* 0x000fc6000001000b */
[----:B------:R-:W-:Y:S01]  /*fc00*/  FADD.FTZ R14, R14, R18 ;  /* 0x000000120e0e7221 */ /* 0x000fe20000010000 */
[----:B------:R-:W-:Y:S01]  /*fc10*/  FFMA.FTZ R12, R13, R18, R12 ;  /* 0x000000120d0c7223 */ /* 0x000fe2000001000c */
[-C--:B------:R-:W-:Y:S01]  /*fc20*/  FMUL.FTZ R18, R9, R41.reuse ;  /* 0x0000002909127220 */ /* 0x080fe20000410000 */
[----:B------:R-:W-:Y:S01]  /*fc30*/  FADD.FTZ R17, R17, R37 ;  /* 0x0000002511117221 */ /* 0x000fe20000010000 */
[----:B--2---:R-:W-:Y:S01]  /*fc40*/  FADD.FTZ R19, R21, -UR28 ;  /* 0x8000001c15137e21 */ /* 0x004fe20008010000 */
[----:B----4-:R-:W-:Y:S01]  /*fc50*/  FADD.FTZ R13, R42, -UR28 ;  /* 0x8000001c2a0d7e21 */ /* 0x010fe20008010000 */
[----:B------:R-:W2:Y:S02]  /*fc60*/  LDL.LU R21, [R1+0x4f4] ;  /* 0x0004f40001157983 */ /* 0x000ea40000300800 */
[----:B------:R-:W-:Y:S02]  /*fc70*/  FMUL.FTZ R19, R19, UR16 ;  /* 0x0000001013137c20 */ /* 0x000fe40008410000 */
[----:B------:R-:W4:Y:S02]  /*fc80*/  LDL.LU R42, [R1+0x934] ;  /* 0x00093400012a7983 */ /* 0x000f240000300800 */
[C---:B------:R-:W-:Y:S01]  /*fc90*/  FFMA.FTZ R12, R19.reuse, R18, R12 ;  /* 0x00000012130c7223 */ /* 0x040fe2000001000c */
[----:B------:R-:W-:Y:S01]  /*fca0*/  FFMA.FTZ R10, R19, R41, R10 ;  /* 0x00000029130a7223 */ /* 0x000fe2000001000a */
[----:B------:R-:W-:Y:S01]  /*fcb0*/  FADD.FTZ R19, R40, -UR28 ;  /* 0x8000001c28137e21 */ /* 0x000fe20008010000 */
[----:B------:R-:W-:Y:S01]  /*fcc0*/  FADD.FTZ R17, R17, R41 ;  /* 0x0000002911117221 */ /* 0x000fe20000010000 */
[----:B------:R-:W4:Y:S04]  /*fcd0*/  LDL.LU R40, [R1+0x628] ;  /* 0x0006280001287983 */ /* 0x000f280000300800 */
[----:B------:R-:W4:Y:S01]  /*fce0*/  LDL.LU R41, [R1+0x93c] ;  /* 0x00093c0001297983 */ /* 0x000f220000300800 */
[----:B------:R-:W-:Y:S01]  /*fcf0*/  FADD.FTZ R14, R18, R14 ;  /* 0x0000000e120e7221 */ /* 0x000fe20000010000 */
[----:B------:R-:W-:Y:S01]  /*fd00*/  FMUL.FTZ R18, R8, R28 ;  /* 0x0000001c08127220 */ /* 0x000fe20000410000 */
[----:B------:R-:W-:Y:S01]  /*fd10*/  FMUL.FTZ R16, R16, UR16 ;  /* 0x0000001010107c20 */ /* 0x000fe20008410000 */
[----:B------:R-:W-:Y:S01]  /*fd20*/  FMUL.FTZ R13, R13, UR16 ;  /* 0x000000100d0d7c20 */ /* 0x000fe20008410000 */
[----:B------:R-:W-:Y:S01]  /*fd30*/  FADD.FTZ R15, R15, R35 ;  /* 0x000000230f0f7221 */ /* 0x000fe20000010000 */
[----:B------:R-:W-:Y:S01]  /*fd40*/  FADD.FTZ R14, R14, R18 ;  /* 0x000000120e0e7221 */ /* 0x000fe20000010000 */
[C---:B------:R-:W-:Y:S01]  /*fd50*/  FFMA.FTZ R12, R16.reuse, R18, R12 ;  /* 0x00000012100c7223 */ /* 0x040fe2000001000c */
[----:B------:R-:W-:Y:S01]  /*fd60*/  FMUL.FTZ R18, R9, R45 ;  /* 0x0000002d09127220 */ /* 0x000fe20000410000 */
[----:B------:R-:W-:Y:S01]  /*fd70*/  FADD.FTZ R15, R15, R34 ;  /* 0x000000220f0f7221 */ /* 0x000fe20000010000 */
[----:B------:R-:W-:Y:S01]  /*fd80*/  FFMA.FTZ R16, R16, R28, R11 ;  /* 0x0000001c10107223 */ /* 0x000fe2000001000b */
[----:B------:R-:W4:Y:S01]  /*fd90*/  LDL.LU R37, [R1+0x660] ;  /* 0x0006600001257983 */ /* 0x000f220000300800 */
[----:B------:R-:W-:Y:S01]  /*fda0*/  FADD.FTZ R14, R18, R14 ;  /* 0x0000000e120e7221 */ /* 0x000fe20000010000 */
[----:B------:R-:W-:Y:S01]  /*fdb0*/  FFMA.FTZ R12, R13, R18, R12 ;  /* 0x000000120d0c7223 */ /* 0x000fe2000001000c */
[----:B------:R-:W-:Y:S01]  /*fdc0*/  FMUL.FTZ R18, R8, R26 ;  /* 0x0000001a08127220 */ /* 0x000fe20000410000 */
[----:B------:R-:W-:Y:S01]  /*fdd0*/  FMUL.FTZ R19, R19, UR16 ;  /* 0x0000001013137c20 */ /* 0x000fe20008410000 */
[----:B------:R-:W-:-:S02]  /*fde0*/  FADD.FTZ R15, R15, R33 ;  /* 0x000000210f0f7221 */ /* 0x000fc40000010000 */
[----:B------:R-:W-:Y:S01]  /*fdf0*/  FADD.FTZ R14, R14, R18 ;  /* 0x000000120e0e7221 */ /* 0x000fe20000010000 */
[----:B------:R-:W-:Y:S01]  /*fe00*/  FFMA.FTZ R12, R19, R18, R12 ;  /* 0x00000012130c7223 */ /* 0x000fe2000001000c */
[----:B---3--:R-:W-:Y:S01]  /*fe10*/  FADD.FTZ R18, R44, -UR28 ;  /* 0x8000001c2c127e21 */ /* 0x008fe20008010000 */
[----:B------:R-:W-:Y:S01]  /*fe20*/  FADD.FTZ R15, R15, R32 ;  /* 0x000000200f0f7221 */ /* 0x000fe20000010000 */
[----:B------:R-:W-:Y:S01]  /*fe30*/  FADD.FTZ R17, R17, R45 ;  /* 0x0000002d11117221 */ /* 0x000fe20000010000 */
[----:B------:R-:W-:Y:S01]  /*fe40*/  FFMA.FTZ R10, R13, R45, R10 ;  /* 0x0000002d0d0a7223 */ /* 0x000fe2000001000a */
[----:B------:R-:W3:Y:S01]  /*fe50*/  LDL.LU R44, [R1+0x66c] ;  /* 0x00066c00012c7983 */ /* 0x000ee20000300800 */
[----:B------:R-:W-:Y:S01]  /*fe60*/  FMUL.FTZ R13, R8, R24 ;  /* 0x00000018080d7220 */ /* 0x000fe20000410000 */
[----:B------:R-:W-:Y:S01]  /*fe70*/  FFMA.FTZ R19, R19, R26, R16 ;  /* 0x0000001a13137223 */ /* 0x000fe20000010010 */
[----:B------:R-:W-:Y:S01]  /*fe80*/  FADD.FTZ R16, R20, -UR28 ;  /* 0x8000001c14107e21 */ /* 0x000fe20008010000 */
[----:B------:R-:W-:Y:S01]  /*fe90*/  FADD.FTZ R15, R15, R30 ;  /* 0x0000001e0f0f7221 */ /* 0x000fe20000010000 */
[----:B------:R-:W-:Y:S01]  /*fea0*/  FADD.FTZ R17, R17, R43 ;  /* 0x0000002b11117221 */ /* 0x000fe20000010000 */
[----:B------:R-:W3:Y:S02]  /*feb0*/  LDL.LU R45, [R1+0x94c] ;  /* 0x00094c00012d7983 */ /* 0x000ee40000300800 */
[----:B------:R-:W-:-:S04]  /*fec0*/  FADD.FTZ R15, R15, R28 ;  /* 0x0000001c0f0f7221 */ /* 0x000fc80000010000 */
[----:B------:R-:W-:-:S04]  /*fed0*/  FADD.FTZ R15, R15, R26 ;  /* 0x0000001a0f0f7221 */ /* 0x000fc80000010000 */
[----:B------:R-:W-:Y:S01]  /*fee0*/  FADD.FTZ R15, R15, R24 ;  /* 0x000000180f0f7221 */ /* 0x000fe20000010000 */
[----:B--2---:R-:W-:Y:S01]  /*fef0*/  FADD.FTZ R11, R21, -UR28 ;  /* 0x8000001c150b7e21 */ /* 0x004fe20008010000 */
[----:B------:R-:W-:-:S03]  /*ff00*/  FMUL.FTZ R21, R9, R43 ;  /* 0x0000002b09157220 */ /* 0x000fc60000410000 */
[----:B------:R-:W-:Y:S01]  /*ff10*/  FMUL.FTZ R11, R11, UR16 ;  /* 0x000000100b0b7c20 */ /* 0x000fe20008410000 */
[----:B------:R-:W-:-:S03]  /*ff20*/  FADD.FTZ R14, R21, R14 ;  /* 0x0000000e150e7221 */ /* 0x000fc60000010000 */
[C---:B------:R-:W-:Y:S01]  /*ff30*/  FFMA.FTZ R21, R11.reuse, R21, R12 ;  /* 0x000000150b157223 */ /* 0x040fe2000001000c */
[----:B------:R-:W-:Y:S01]  /*ff40*/  FMUL.FTZ R12, R18, UR16 ;  /* 0x00000010120c7c20 */ /* 0x000fe20008410000 */
[----:B------:R-:W-:Y:S01]  /*ff50*/  FFMA.FTZ R10, R11, R43, R10 ;  /* 0x0000002b0b0a7223 */ /* 0x000fe2000001000a */
[----:B------:R-:W-:Y:S01]  /*ff60*/  FADD.FTZ R14, R14, R13 ;  /* 0x0000000d0e0e7221 */ /* 0x000fe20000010000 */
[----:B------:R-:W-:Y:S01]  /*ff70*/  FMUL.FTZ R18, R9, R22 ;  /* 0x0000001609127220 */ /* 0x000fe20000410000 */
[----:B------:R-:W-:Y:S01]  /*ff80*/  FFMA.FTZ R20, R12, R13, R21 ;  /* 0x0000000d0c147223 */ /* 0x000fe20000010015 */
[----:B------:R-:W2:Y:S01]  /*ff90*/  LDL.LU R43, [R1+0x67c] ;  /* 0x00067c00012b7983 */ /* 0x000ea20000300800 */
[----:B------:R-:W-:Y:S01]  /*ffa0*/  FMUL.FTZ R13, R16, UR16 ;  /* 0x00000010100d7c20 */ /* 0x000fe20008410000 */
[----:B----4-:R-:W-:Y:S01]  /*ffb0*/  FADD.FTZ R11, R42, -UR28 ;  /* 0x8000001c2a0b7e21 */ /* 0x010fe20008010000 */
[----:B------:R-:W-:Y:S01]  /*ffc0*/  FADD.FTZ R14, R18, R14 ;  /* 0x0000000e120e7221 */ /* 0x000fe20000010000 */
[----:B------:R-:W-:Y:S01]  /*ffd0*/  FMUL.FTZ R21, R8, R40 ;  /* 0x0000002808157220 */ /* 0x000fe20000410000 */
[----:B------:R-:W-:Y:S01]  /*ffe0*/  FFMA.FTZ R20, R13, R18, R20 ;  /* 0x000000120d147223 */ /* 0x000fe20000010014 */
[----:B------:R-:W-:Y:S01]  /*fff0*/  FMUL.FTZ R11, R11, UR16 ;  /* 0x000000100b0b7c20 */ /* 0x000fe20008410000 */
[----:B------:R-:W-:Y:S01]  /*10000*/  FADD.FTZ R16, R41, -UR28 ;  /* 0x8000001c29107e21 */ /* 0x000fe20008010000 */
[----:B------:R-:W4:Y:S01]  /*10010*/  LDL.LU R42, [R1+0x684] ;  /* 0x00068400012a7983 */ /* 0x000f220000300800 */
[----:B------:R-:W-:Y:S01]  /*10020*/  FFMA.FTZ R12, R12, R24, R19 ;  /* 0x000000180c0c7223 */ /* 0x000fe20000010013 */
[----:B------:R-:W-:Y:S01]  /*10030*/  FADD.FTZ R18, R14, R21 ;  /* 0x000000150e127221 */ /* 0x000fe20000010000 */
[----:B------:R-:W-:Y:S01]  /*10040*/  FFMA.FTZ R21, R11, R21, R20 ;  /* 0x000000150b157223 */ /* 0x000fe20000010014 */
[----:B------:R-:W-:Y:S01]  /*10050*/  FMUL.FTZ R19, R9, R36 ;  /* 0x0000002409137220 */ /* 0x000fe20000410000 */
[----:B------:R-:W-:Y:S01]  /*10060*/  FMUL.FTZ R14, R16, UR16 ;  /* 0x00000010100e7c20 */ /* 0x000fe20008410000 */
[----:B------:R-:W4:Y:S01]  /*10070*/  LDL.LU R41, [R1+0x6a0] ;  /* 0x0006a00001297983 */ /* 0x000f220000300800 */
[----:B------:R-:W-:Y:S01]  /*10080*/  FADD.FTZ R15, R15, R40 ;  /* 0x000000280f0f7221 */ /* 0x000fe20000010000 */
[----:B------:R-:W-:Y:S01]  /*10090*/  FADD.FTZ R18, R19, R18 ;  /* 0x0000001213127221 */ /* 0x000fe20000010000 */
[----:B------:R-:W-:Y:S01]  /*100a0*/  FFMA.FTZ R21, R14, R19, R21 ;  /* 0x000000130e157223 */ /* 0x000fe20000010015 */
[----:B------:R-:W-:-:S02]  /*100b0*/  FFMA.FTZ R19, R11, R40, R12 ;  /* 0x000000280b137223 */ /* 0x000fc4000001000c */
[----:B------:R-:W4:Y:S01]  /*100c0*/  LDL.LU R40, [R1+0x6ac] ;  /* 0x0006ac0001287983 */ /* 0x000f220000300800 */
[----:B------:R-:W-:Y:S01]  /*100d0*/  FFMA.FTZ R13, R13, R22, R10 ;  /* 0x000000160d0d7223 */ /* 0x000fe2000001000a */
[----:B------:R-:W-:Y:S01]  /*100e0*/  FADD.FTZ R10, R23, -UR28 ;  /* 0x8000001c170a7e21 */ /* 0x000fe20008010000 */
[----:B------:R-:W-:Y:S01]  /*100f0*/  FMUL.FTZ R23, R8, R37 ;  /* 0x0000002508177220 */ /* 0x000fe20000410000 */
[----:B------:R-:W-:Y:S02]  /*10100*/  FADD.FTZ R11, R25, -UR28 ;  /* 0x8000001c190b7e21 */ /* 0x000fe40008010000 */
[----:B------:R-:W-:Y:S01]  /*10110*/  FMUL.FTZ R10, R10, UR16 ;  /* 0x000000100a0a7c20 */ /* 0x000fe20008410000 */
[----:B------:R-:W-:Y:S01]  /*10120*/  FADD.FTZ R25, R18, R23 ;  /* 0x0000001712197221 */ /* 0x000fe20000010000 */
[----:B---3--:R-:W-:Y:S01]  /*10130*/  FMUL.FTZ R12, R9, R44 ;  /* 0x0000002c090c7220 */ /* 0x008fe20000410000 */
[----:B------:R-:W-:Y:S01]  /*10140*/  FMUL.FTZ R11, R11, UR16 ;  /* 0x000000100b0b7c20 */ /* 0x000fe20008410000 */
[----:B------:R-:W-:Y:S01]  /*10150*/  FFMA.FTZ R16, R10, R23, R21 ;  /* 0x000000170a107223 */ /* 0x000fe20000010015 */
[----:B------:R-:W-:Y:S01]  /*10160*/  FFMA.FTZ R14, R14, R36, R13 ;  /* 0x000000240e0e7223 */ /* 0x000fe2000001000d */
[----:B------:R-:W-:Y:S01]  /*10170*/  FADD.FTZ R13, R31, -UR28 ;  /* 0x8000001c1f0d7e21 */ /* 0x000fe20008010000 */
[----:B------:R-:W-:Y:S01]  /*10180*/  FADD.FTZ R25, R12, R25 ;  /* 0x000000190c197221 */ /* 0x000fe20000010000 */
[----:B------:R-:W-:Y:S01]  /*10190*/  FFMA.FTZ R16, R11, R12, R16 ;  /* 0x0000000c0b107223 */ /* 0x000fe20000010010 */
[----:B------:R-:W-:Y:S01]  /*101a0*/  FFMA.FTZ R19, R10, R37, R19 ;  /* 0x000000250a137223 */ /* 0x000fe20000010013 */
[----:B------:R-:W-:Y:S01]  /*101b0*/  FMUL.FTZ R13, R13, UR16 ;  /* 0x000000100d0d7c20 */ /* 0x000fe20008410000 */
[----:B------:R-:W-:Y:S01]  /*101c0*/  FADD.FTZ R10, R45, -UR28 ;  /* 0x8000001c2d0a7e21 */ /* 0x000fe20008010000 */
[----:B------:R-:W-:-:S03]  /*101d0*/  FADD.FTZ R17, R17, R22 ;  /* 0x0000001611117221 */ /* 0x000fc60000010000 */
[----:B------:R-:W-:Y:S01]  /*101e0*/  FMUL.FTZ R21, R10, UR16 ;  /* 0x000000100a157c20 */ /* 0x000fe20008410000 */
[----:B------:R-:W-:Y:S01]  /*101f0*/  FADD.FTZ R10, R38, -UR28 ;  /* 0x8000001c260a7e21 */ /* 0x000fe20008010000 */
[----:B------:R-:W-:Y:S01]  /*10200*/  FADD.FTZ R17, R17, R36 ;  /* 0x0000002411117221 */ /* 0x000fe20000010000 */
[----:B------:R-:W-:Y:S01]  /*10210*/  FFMA.FTZ R14, R11, R44, R14 ;  /* 0x0000002c0b0e7223 */ /* 0x000fe2000001000e */
[----:B------:R-:W-:Y:S02]  /*10220*/  FADD.FTZ R15, R15, R37 ;  /* 0x000000250f0f7221 */ /* 0x000fe40000010000 */
[----:B------:R-:W-:Y:S01]  /*10230*/  FADD.FTZ R17, R17, R44 ;  /* 0x0000002c11117221 */ /* 0x000fe20000010000 */
[----:B--2---:R-:W-:-:S04]  /*10240*/  FMUL.FTZ R12, R8, R43 ;  /* 0x0000002b080c7220 */ /* 0x004fc80000410000 */
[----:B------:R-:W-:Y:S01]  /*10250*/  FADD.FTZ R25, R25, R12 ;  /* 0x0000000c19197221 */ /* 0x000fe20000010000 */
[----:B------:R-:W-:Y:S01]  /*10260*/  FFMA.FTZ R16, R13, R12, R16 ;  /* 0x0000000c0d107223 */ /* 0x000fe20000010010 */
[----:B----4-:R-:W-:-:S04]  /*10270*/  FMUL.FTZ R12, R9, R42 ;  /* 0x0000002a090c7220 */ /* 0x010fc80000410000 */
        /* <DEDUP_REMOVED lines=20> */
.L_x_1380:
[----:B------:R-:W2:Y:S04]  /*103c0*/  LDL.LU R10, [R1+0x540] ;  /* 0x00054000010a7983 */ /* 0x000ea80000300800 */
[----:B------:R-:W3:Y:S04]  /*103d0*/  LDL.LU R16, [R1+0x558] ;  /* 0x0005580001107983 */ /* 0x000ee80000300800 */
[----:B------:R-:W4:Y:S04]  /*103e0*/  LDL.LU R17, [R1+0x470] ;  /* 0x0004700001117983 */ /* 0x000f280000300800 */
[----:B------:R-:W4:Y:S04]  /*103f0*/  LDL.LU R20, [R1+0x46c] ;  /* 0x00046c0001147983 */ /* 0x000f280000300800 */
[----:B------:R-:W4:Y:S04]  /*10400*/  LDL.LU R19, [R1+0x574] ;  /* 0x0005740001137983 */ /* 0x000f280000300800 */
[----:B-----5:R0:W-:Y:S04]  /*10410*/  STL [R1+0x970], R0 ;  /* 0x0009700001007387 */ /* 0x0201e80000100800 */
[----:B------:R1:W-:Y:S04]  /*10420*/  STL [R1+0x974], R2 ;  /* 0x0009740201007387 */ /* 0x0003e80000100800 */
[----:B------:R-:W4:Y:S04]  /*10430*/  LDL.LU R23, [R1+0x488] ;  /* 0x0004880001177983 */ /* 0x000f280000300800 */
[----:B------:R-:W4:Y:S04]  /*10440*/  LDL.LU R21, [R1+0x484] ;  /* 0x0004840001157983 */ /* 0x000f280000300800 */
[----:B------:R-:W-:Y:S04]  /*10450*/  STL [R1+0x978], R3 ;  /* 0x0009780301007387 */ /* 0x000fe80000100800 */
[----:B------:R-:W4:Y:S04]  /*10460*/  LDL.LU R25, [R1+0x4b0] ;  /* 0x0004b00001197983 */ /* 0x000f280000300800 */
[----:B------:R-:W-:Y:S04]  /*10470*/  STL [R1+0x980], R5 ;  /* 0x0009800501007387 */ /* 0x000fe80000100800 */
[----:B------:R-:W-:Y:S01]  /*10480*/  STL [R1+0x97c], R4 ;  /* 0x00097c0401007387 */ /* 0x000fe20000100800 */
[----:B--2---:R-:W-:-:S04]  /*10490*/  FADD.FTZ R10, R10, -UR28 ;  /* 0x8000001c0a0a7e21 */ /* 0x004fc80008010000 */
[----:B------:R-:W-:-:S04]  /*104a0*/  FMUL.FTZ R10, R10, UR16 ;  /* 0x000000100a0a7c20 */ /* 0x000fc80008410000 */
[----:B------:R-:W-:-:S04]  /*104b0*/  FFMA.FTZ R12, R8, R10, R6 ;  /* 0x0000000a080c7223 */ /* 0x000fc80000010006 */
[----:B------:R-:W-:-:S06]  /*104c0*/  FMUL.FTZ R11, R12, -1.4426950216293334961 ;  /* 0xbfb8aa3b0c0b7820 */ /* 0x000fcc0000410000 */
[----:B------:R-:W2:Y:S02]  /*104d0*/  MUFU.EX2 R11, R11 ;  /* 0x0000000b000b7308 */ /* 0x000ea40000000800 */
[----:B--2---:R-:W-:-:S04]  /*104e0*/  FADD.FTZ R11, R11, 1 ;  /* 0x3f8000000b0b7421 */ /* 0x004fc80000010000 */
[----:B------:R3:W4:Y:S02]  /*104f0*/  MUFU.RCP R13, R11 ;  /* 0x0000000b000d7308 */ /* 0x0007240000001000 */
[----:B---3--:R-:W-:Y:S02]  /*10500*/  FADD.FTZ R11, R16, -UR28 ;  /* 0x8000001c100b7e21 */ /* 0x008fe40008010000 */
[----:B------:R-:W2:Y:S01]  /*10510*/  LDL.LU R16, [R1+0x480] ;  /* 0x0004800001107983 */ /* 0x000ea20000300800 */
[----:B----4-:R-:W-:-:S03]  /*10520*/  FMUL.FTZ R14, R13, R17 ;  /* 0x000000110d0e7220 */ /* 0x010fc60000410000 */
[----:B------:R-:W3:Y:S01]  /*10530*/  LDL.LU R17, [R1+0x5a4] ;  /* 0x0005a40001117983 */ /* 0x000ee20000300800 */
[----:B0-----:R-:W-:Y:S01]  /*10540*/  FMUL.FTZ R0, R11, UR16 ;  /* 0x000000100b007c20 */ /* 0x001fe20008410000 */
[----:B------:R-:W-:-:S03]  /*10550*/  FADD.FTZ R13, -R13, 1 ;  /* 0x3f8000000d0d7421 */ /* 0x000fc60000010100 */
[----:B------:R-:W-:Y:S01]  /*10560*/  FFMA.FTZ R11, R9, R0, R7 ;  /* 0x00000000090b7223 */ /* 0x000fe20000010007 */
[----:B------:R-:W-:Y:S01]  /*10570*/  FFMA.FTZ R12, R12, R13, 1 ;  /* 0x3f8000000c0c7423 */ /* 0x000fe2000001000d */
[----:B------:R0:W-:Y:S02]  /*10580*/  STL [R1+0x930], R0 ;  /* 0x0009300001007387 */ /* 0x0001e40000100800 */
[----:B------:R-:W-:Y:S01]  /*10590*/  FMUL.FTZ R13, R11, -1.4426950216293334961 ;  /* 0xbfb8aa3b0b0d7820 */ /* 0x000fe20000410000 */
[----:B------:R-:W-:-:S04]  /*105a0*/  FMUL.FTZ R12, R14, R12 ;  /* 0x0000000c0e0c7220 */ /* 0x000fc80000410000 */
[----:B------:R-:W-:Y:S01]  /*105b0*/  FMUL.FTZ R14, R8, R12 ;  /* 0x0000000c080e7220 */ /* 0x000fe20000410000 */
[----:B------:R-:W4:Y:S02]  /*105c0*/  MUFU.EX2 R13, R13 ;  /* 0x0000000d000d7308 */ /* 0x000f240000000800 */
[----:B----4-:R-:W-:-:S06]  /*105d0*/  FADD.FTZ R13, R13, 1 ;  /* 0x3f8000000d0d7421 */ /* 0x010fcc0000010000 */
[----:B------:R-:W4:Y:S02]  /*105e0*/  MUFU.RCP R13, R13 ;  /* 0x0000000d000d7308 */ /* 0x000f240000001000 */
[C---:B----4-:R-:W-:Y:S01]  /*105f0*/  FMUL.FTZ R15, R13.reuse, R20 ;  /* 0x000000140d0f7220 */ /* 0x050fe20000410000 */
[----:B------:R-:W-:Y:S01]  /*10600*/  FADD.FTZ R13, -R13, 1 ;  /* 0x3f8000000d0d7421 */ /* 0x000fe20000010100 */
[----:B------:R-:W4:Y:S03]  /*10610*/  LDL.LU R20, [R1+0x5c8] ;  /* 0x0005c80001147983 */ /* 0x000f260000300800 */
[----:B------:R-:W-:Y:S01]  /*10620*/  FFMA.FTZ R13, R11, R13, 1 ;  /* 0x3f8000000b0d7423 */ /* 0x000fe2000001000d */
[----:B------:R-:W-:Y:S01]  /*10630*/  FFMA.FTZ R11, R10, R14, RZ ;  /* 0x0000000e0a0b7223 */ /* 0x000fe200000100ff */
[----:B------:R-:W-:Y:S02]  /*10640*/  FADD.FTZ R14, RZ, R14 ;  /* 0x0000000eff0e7221 */ /* 0x000fe40000010000 */
[----:B-1----:R-:W-:Y:S01]  /*10650*/  FMUL.FTZ R2, R15, R13 ;  /* 0x0000000d0f027220 */ /* 0x002fe20000410000 */
[----:B------:R-:W-:-:S02]  /*10660*/  FADD.FTZ R13, R19, -UR28 ;  /* 0x8000001c130d7e21 */ /* 0x000fc40008010000 */
[----:B------:R-:W4:Y:S01]  /*10670*/  LDL.LU R19, [R1+0x5dc] ;  /* 0x0005dc0001137983 */ /* 0x000f220000300800 */
[----:B------:R-:W-:Y:S01]  /*10680*/  FMUL.FTZ R15, R9, R2 ;  /* 0x00000002090f7220 */ /* 0x000fe20000410000 */
[----:B------:R-:W-:Y:S01]  /*10690*/  FMUL.FTZ R13, R13, UR16 ;  /* 0x000000100d0d7c20 */ /* 0x000fe20008410000 */
[----:B------:R-:W-:Y:S01]  /*106a0*/  FFMA.FTZ R10, R10, R12, RZ ;  /* 0x0000000c0a0a7223 */ /* 0x000fe200000100ff */
[----:B------:R-:W-:Y:S01]  /*106b0*/  STL [R1+0x6c0], R2 ;  /* 0x0006c00201007387 */ /* 0x000fe20000100800 */
[----:B------:R-:W-:Y:S01]  /*106c0*/  FFMA.FTZ R11, R0, R15, R11 ;  /* 0x0000000f000b7223 */ /* 0x000fe2000001000b */
[----:B0-----:R-:W-:Y:S01]  /*106d0*/  FADD.FTZ R0, R15, R14 ;  /* 0x0000000e0f007221 */ /* 0x001fe20000010000 */
[----:B------:R-:W-:-:S04]  /*106e0*/  FFMA.FTZ R14, R8, R13, R6 ;  /* 0x0000000d080e7223 */ /* 0x000fc80000010006 */
[----:B------:R-:W-:-:S06]  /*106f0*/  FMUL.FTZ R15, R14, -1.4426950216293334961 ;  /* 0xbfb8aa3b0e0f7820 */ /* 0x000fcc0000410000 */
[----:B------:R-:W0:Y:S02]  /*10700*/  MUFU.EX2 R15, R15 ;  /* 0x0000000f000f7308 */ /* 0x000e240000000800 */
[----:B0-----:R-:W-:-:S06]  /*10710*/  FADD.FTZ R15, R15, 1 ;  /* 0x3f8000000f0f7421 */ /* 0x001fcc0000010000 */
[----:B------:R-:W2:Y:S01]  /*10720*/  MUFU.RCP R15, R15 ;  /* 0x0000000f000f7308 */ /* 0x000ea20000001000 */
[----:B------:R-:W-:Y:S01]  /*10730*/  FADD.FTZ R12, RZ, R12 ;  /* 0x0000000cff0c7221 */ /* 0x000fe20000010000 */
[----:B------:R0:W-:Y:S01]  /*10740*/  STL [R1+0x964], R0 ;  /* 0x0009640001007387 */ /* 0x0001e20000100800 */
[C---:B--2---:R-:W-:Y:S01]  /*10750*/  FMUL.FTZ R16, R15.reuse, R16 ;  /* 0x000000100f107220 */ /* 0x044fe20000410000 */
[----:B------:R-:W-:-:S04]  /*10760*/  FADD.FTZ R15, -R15, 1 ;  /* 0x3f8000000f0f7421 */ /* 0x000fc80000010100 */
[----:B------:R-:W-:Y:S01]  /*10770*/  FFMA.FTZ R15, R14, R15, 1 ;  /* 0x3f8000000e0f7423 */ /* 0x000fe2000001000f */
[----:B---3--:R-:W-:Y:S02]  /*10780*/  FADD.FTZ R14, R17, -UR28 ;  /* 0x8000001c110e7e21 */ /* 0x008fe40008010000 */
[----:B------:R-:W2:Y:S01]  /*10790*/  LDL.LU R17, [R1+0x5f8] ;  /* 0x0005f80001117983 */ /* 0x000ea20000300800 */
[----:B------:R-:W-:-:S04]  /*107a0*/  FMUL.FTZ R15, R16, R15 ;  /* 0x0000000f100f7220 */ /* 0x000fc80000410000 */
[----:B0-----:R-:W-:Y:S01]  /*107b0*/  FADD.FTZ R0, R12, R15 ;  /* 0x0000000f0c007221 */ /* 0x001fe20000010000 */
[-C--:B------:R-:W-:Y:S01]  /*107c0*/  FMUL.FTZ R2, R8, R15.reuse ;  /* 0x0000000f08027220 */ /* 0x080fe20000410000 */
[----:B------:R-:W-:-:S03]  /*107d0*/  FFMA.FTZ R3, R13, R15, R10 ;  /* 0x0000000f0d037223 */ /* 0x000fc6000001000a */
[----:B------:R0:W-:Y:S04]  /*107e0*/  STL [R1+0x960], R0 ;  /* 0x0009600001007387 */ /* 0x0001e80000100800 */
[----:B------:R1:W-:Y:S01]  /*107f0*/  STL [R1+0x89c], R2 ;  /* 0x00089c0201007387 */ /* 0x0003e20000100800 */
[----:B0-----:R-:W-:Y:S01]  /*10800*/  FMUL.FTZ R0, R14, UR16 ;  /* 0x000000100e007c20 */ /* 0x001fe20008410000 */
[----:B-1----:R-:W-:-:S04]  /*10810*/  FFMA.FTZ R2, R13, R2, R11 ;  /* 0x000000020d027223 */ /* 0x002fc8000001000b */
[----:B------:R0:W-:Y:S01]  /*10820*/  STL [R1+0x914], R0 ;  /* 0x0009140001007387 */ /* 0x0001e20000100800 */
[----:B------:R-:W-:Y:S01]  /*10830*/  FFMA.FTZ R10, R9, R0, R7 ;  /* 0x00000000090a7223 */ /* 0x000fe20000010007 */
[----:B----4-:R-:W-:Y:S02]  /*10840*/  FADD.FTZ R13, R20, -UR28 ;  /* 0x8000001c140d7e21 */ /* 0x010fe40008010000 */
[----:B------:R-:W3:Y:S02]  /*10850*/  LDL.LU R20, [R1+0x614] ;  /* 0x0006140001147983 */ /* 0x000ee40000300800 */
[----:B0-----:R-:W-:Y:S01]  /*10860*/  FMUL.FTZ R0, R13, UR16 ;  /* 0x000000100d007c20 */ /* 0x001fe20008410000 */
[----:B------:R-:W-:Y:S02]  /*10870*/  FADD.FTZ R13, R19, -UR28 ;  /* 0x8000001c130d7e21 */ /* 0x000fe40008010000 */
[----:B------:R-:W4:Y:S01]  /*10880*/  LDL.LU R19, [R1+0x624] ;  /* 0x0006240001137983 */ /* 0x000f220000300800 */
[----:B------:R-:W-:-:S06]  /*10890*/  FMUL.FTZ R11, R10, -1.4426950216293334961 ;  /* 0xbfb8aa3b0a0b7820 */ /* 0x000fcc0000410000 */
[----:B------:R-:W0:Y:S02]  /*108a0*/  MUFU.EX2 R11, R11 ;  /* 0x0000000b000b7308 */ /* 0x000e240000000800 */
[----:B0-----:R-:W-:-:S06]  /*108b0*/  FADD.FTZ R11, R11, 1 ;  /* 0x3f8000000b0b7421 */ /* 0x001fcc0000010000 */
[----:B------:R-:W0:Y:S01]  /*108c0*/  MUFU.RCP R11, R11 ;  /* 0x0000000b000b7308 */ /* 0x000e220000001000 */
[----:B------:R1:W-:Y:S01]  /*108d0*/  STL [R1+0x958], R2 ;  /* 0x0009580201007387 */ /* 0x0003e20000100800 */
[C---:B0-----:R-:W-:Y:S01]  /*108e0*/  FMUL.FTZ R12, R11.reuse, R23 ;  /* 0x000000170b0c7220 */ /* 0x041fe20000410000 */
[----:B------:R-:W-:Y:S02]  /*108f0*/  FADD.FTZ R11, -R11, 1 ;  /* 0x3f8000000b0b7421 */ /* 0x000fe40000010100 */
[----:B------:R-:W4:Y:S02]  /*10900*/  LDL.LU R23, [R1+0x48c] ;  /* 0x00048c0001177983 */ /* 0x000f240000300800 */
[----:B------:R-:W-:Y:S01]  /*10910*/  FFMA.FTZ R11, R10, R11, 1 ;  /* 0x3f8000000a0b7423 */ /* 0x000fe2000001000b */
[----:B------:R-:W-:-:S03]  /*10920*/  FFMA.FTZ R10, R8, R0, R6 ;  /* 0x00000000080a7223 */ /* 0x000fc60000010006 */
[----:B-1----:R-:W-:Y:S01]  /*10930*/  FMUL.FTZ R2, R12, R11 ;  /* 0x0000000b0c027220 */ /* 0x002fe20000410000 */
[----:B------:R-:W-:-:S06]  /*10940*/  FMUL.FTZ R11, R10, -1.4426950216293334961 ;  /* 0xbfb8aa3b0a0b7820 */ /* 0x000fcc0000410000 */
[----:B------:R-:W0:Y:S02]  /*10950*/  MUFU.EX2 R11, R11 ;  /* 0x0000000b000b7308 */ /* 0x000e240000000800 */
[----:B0-----:R-:W-:-:S06]  /*10960*/  FADD.FTZ R11, R11, 1 ;  /* 0x3f8000000b0b7421 */ /* 0x001fcc0000010000 */
[----:B------:R-:W0:Y:S01]  /*10970*/  MUFU.RCP R11, R11 ;  /* 0x0000000b000b7308 */ /* 0x000e220000001000 */
[----:B------:R1:W-:Y:S02]  /*10980*/  STL [R1+0x90c], R0 ;  /* 0x00090c0001007387 */ /* 0x0003e40000100800 */
[----:B-1----:R-:W-:Y:S01]  /*10990*/  FMUL.FTZ R0, R13, UR16 ;  /* 0x000000100d007c20 */ /* 0x002fe20008410000 */
[C---:B0-----:R-:W-:Y:S02]  /*109a0*/  FMUL.FTZ R12, R11.reuse, R21 ;  /* 0x000000150b0c7220 */ /* 0x041fe40000410000 */
[----:B------:R-:W4:Y:S01]  /*109b0*/  LDL.LU R21, [R1+0x4c4] ;  /* 0x0004c40001157983 */ /* 0x000f220000300800 */
        /* <DEDUP_REMOVED lines=9> */
[----:B------:R1:W-:Y:S01]  /*10a50*/  STL [R1+0x908], R0 ;  /* 0x0009080001007387 */ /* 0x0003e20000100800 */
[C---:B0-----:R-:W-:Y:S01]  /*10a60*/  FMUL.FTZ R12, R11.reuse, R25 ;  /* 0x000000190b0c7220 */ /* 0x041fe20000410000 */
[----:B------:R-:W-:Y:S02]  /*10a70*/  FADD.FTZ R11, -R11, 1 ;  /* 0x3f8000000b0b7421 */ /* 0x000fe40000010100 */
[----:B------:R-:W4:Y:S01]  /*10a80*/  LDL.LU R25, [R1+0x4b4] ;  /* 0x0004b40001197983 */ /* 0x000f220000300800 */
[----:B--2---:R-:W-:-:S03]  /*10a90*/  FADD.FTZ R13, R17, -UR28 ;  /* 0x8000001c110d7e21 */ /* 0x004fc60008010000 */
[----:B------:R-:W2:Y:S01]  /*10aa0*/  LDL.LU R17, [R1+0x650] ;  /* 0x0006500001117983 */ /* 0x000ea20000300800 */
[----:B-1----:R-:W-:Y:S01]  /*10ab0*/  FMUL.FTZ R0, R13, UR16 ;  /* 0x000000100d007c20 */ /* 0x002fe20008410000 */
[----:B------:R-:W-:-:S03]  /*10ac0*/  FFMA.FTZ R11, R10, R11, 1 ;  /* 0x3f8000000a0b7423 */ /* 0x000fc6000001000b */
[----:B------:R-:W-:Y:S01]  /*10ad0*/  FFMA.FTZ R10, R8, R0, R6 ;  /* 0x00000000080a7223 */ /* 0x000fe20000010006 */
[----:B------:R0:W-:Y:S01]  /*10ae0*/  STL [R1+0x904], R0 ;  /* 0x0009040001007387 */ /* 0x0001e20000100800 */
[----:B---3--:R-:W-:-:S03]  /*10af0*/  FADD.FTZ R13, R20, -UR28 ;  /* 0x8000001c140d7e21 */ /* 0x008fc60008010000 */
[----:B------:R-:W3:Y:S01]  /*10b00*/  LDL.LU R20, [R1+0x65c] ;  /* 0x00065c0001147983 */ /* 0x000ee20000300800 */
[----:B0-----:R-:W-:Y:S01]  /*10b10*/  FMUL.FTZ R0, R13, UR16 ;  /* 0x000000100d007c20 */ /* 0x001fe20008410000 */
[----:B----4-:R-:W-:Y:S02]  /*10b20*/  FADD.FTZ R13, R19, -UR28 ;  /* 0x8000001c130d7e21 */ /* 0x010fe40008010000 */
[----:B------:R-:W4:Y:S04]  /*10b30*/  LDL.LU R19, [R1+0x688] ;  /* 0x0006880001137983 */ /* 0x000f280000300800 */
        /* <DEDUP_REMOVED lines=31> */
[----:B--2---:R-:W-:-:S03]  /*10d30*/  FADD.FTZ R13, R17, -UR28 ;  /* 0x8000001c110d7e21 */ /* 0x004fc60008010000 */
[----:B------:R-:W2:Y:S01]  /*10d40*/  LDL.LU R17, [R1+0x690] ;  /* 0x0006900001117983 */ /* 0x000ea20000300800 */
[C---:B0-----:R-:W-:Y:S01]  /*10d50*/  FMUL.FTZ R12, R11.reuse, R25 ;  /* 0x000000190b0c7220 */ /* 0x041fe20000410000 */
[----:B------:R-:W-:Y:S01]  /*10d60*/  FADD.FTZ R11, -R11, 1 ;  /* 0x3f8000000b0b7421 */ /* 0x000fe20000010100 */
[----:B-1----:R-:W-:Y:S01]  /*10d70*/  FMUL.FTZ R0, R13, UR16 ;  /* 0x000000100d007c20 */ /* 0x002fe20008410000 */
[----:B------:R-:W2:Y:S02]  /*10d80*/  LDL.LU R25, [R1+0x4e4] ;  /* 0x0004e40001197983 */ /* 0x000ea40000300800 */
[----:B------:R-:W-:Y:S01]  /*10d90*/  FFMA.FTZ R11, R10, R11, 1 ;  /* 0x3f8000000a0b7423 */ /* 0x000fe2000001000b */
        /* <DEDUP_REMOVED lines=85> */
[----:B-1----:R-:W-:Y:S01]  /*112f0*/  FMUL.FTZ R0, R13, UR16 ;  /* 0x000000100d007c20 */ /* 0x002fe20008410000 */
[C---:B0-----:R-:W-:Y:S01]  /*11300*/  FMUL.FTZ R12, R11.reuse, R25 ;  /* 0x000000190b0c7220 */ /* 0x041fe20000410000 */
[----:B------:R-:W-:Y:S01]  /*11310*/  FADD.FTZ R11, -R11, 1 ;  /* 0x3f8000000b0b7421 */ /* 0x000fe20000010100 */
[----:B------:R-:W2:Y:S03]  /*11320*/  LDL.LU R25, [R1+0x530] ;  /* 0x0005300001197983 */ /* 0x000ea60000300800 */
[----:B------:R-:W-:Y:S01]  /*11330*/  FFMA.FTZ R11, R10, R11, 1 ;  /* 0x3f8000000a0b7423 */ /* 0x000fe2000001000b */
[----:B------:R0:W-:Y:S01]  /*11340*/  STL [R1+0x8c4], R0 ;  /* 0x0008c40001007387 */ /* 0x0001e20000100800 */
[----:B------:R-:W-:Y:S01]  /*11350*/  FFMA.FTZ R10, R9, R0, R7 ;  /* 0x00000000090a7223 */ /* 0x000fe20000010007 */
[----:B---3--:R-:W-:-:S02]  /*11360*/  FADD.FTZ R13, R20, -UR28 ;  /* 0x8000001c140d7e21 */ /* 0x008fc40008010000 */
[----:B------:R-:W3:Y:S02]  /*11370*/  LDL.LU R20, [R1+0x734] ;  /* 0x0007340001147983 */ /* 0x000ee40000300800 */
        /* <DEDUP_REMOVED lines=650> */
[----:B------:R1:W-:Y:S04]  /*13c20*/  STL [R1+0x710], R0 ;  /* 0x0007100001007387 */ /* 0x0003e80000100800 */
[----:B------:R0:W-:Y:S01]  /*13c30*/  STL [R1+0x470], R2 ;  /* 0x0004700201007387 */ /* 0x0001e20000100800 */
[----:B-1----:R-:W-:Y:S01]  /*13c40*/  FMUL.FTZ R0, R13, UR16 ;  /* 0x000000100d007c20 */ /* 0x002fe20008410000 */
[C---:B0-----:R-:W-:Y:S01]  /*13c50*/  FMUL.FTZ R12, R11.reuse, R21 ;  /* 0x000000150b0c7220 */ /* 0x041fe20000410000 */
[----:B------:R-:W-:Y:S01]  /*13c60*/  FADD.FTZ R11, -R11, 1 ;  /* 0x3f8000000b0b7421 */ /* 0x000fe20000010100 */
[----:B------:R-:W4:Y:S03]  /*13c70*/  LDL.LU R21, [R1+0x464] ;  /* 0x0004640001157983 */ /* 0x000f260000300800 */
[----:B------:R-:W-:Y:S01]  /*13c80*/  FFMA.FTZ R11, R10, R11, 1 ;  /* 0x3f8000000a0b7423 */ /* 0x000fe2000001000b */
[----:B------:R0:W-:Y:S01]  /*13c90*/  STL [R1+0x704], R0 ;  /* 0x0007040001007387 */ /* 0x0001e20000100800 */
[----:B------:R-:W-:-:S02]  /*13ca0*/  FFMA.FTZ R10, R9, R0, R7 ;  /* 0x00000000090a7223 */ /* 0x000fc40000010007 */
[----:B------:R-:W-:Y:S01]  /*13cb0*/  FMUL.FTZ R2, R12, R11 ;  /* 0x0000000b0c027220 */ /* 0x000fe20000410000 */
[----:B------:R-:W-:Y:S04]  /*13cc0*/  STL [R1+0x95c], R3 ;  /* 0x00095c0301007387 */ /* 0x000fe80000100800 */
[----:B------:R-:W-:Y:S01]  /*13cd0*/  STL [R1+0x474], R2 ;  /* 0x0004740201007387 */ /* 0x000fe20000100800 */
[----:B------:R-:W-:-:S06]  /*13ce0*/  FMUL.FTZ R11, R10, -1.4426950216293334961 ;  /* 0xbfb8aa3b0a0b7820 */ /* 0x000fcc0000410000 */
[----:B------:R-:W1:Y:S02]  /*13cf0*/  MUFU.EX2 R11, R11 ;  /* 0x0000000b000b7308 */ /* 0x000e640000000800 */
[----:B-1----:R-:W-:-:S06]  /*13d00*/  FADD.FTZ R11, R11, 1 ;  /* 0x3f8000000b0b7421 */ /* 0x002fcc0000010000 */
[----:B------:R-:W1:Y:S01]  /*13d10*/  MUFU.RCP R11, R11 ;  /* 0x0000000b000b7308 */ /* 0x000e620000001000 */
[----:B--2---:R-:W-:-:S04]  /*13d20*/  FADD.FTZ R13, R17, -UR28 ;  /* 0x8000001c110d7e21 */ /* 0x004fc80008010000 */
[----:B0-----:R-:W-:-:S05]  /*13d30*/  FMUL.FTZ R0, R13, UR16 ;  /* 0x000000100d007c20 */ /* 0x001fca0008410000 */
[----:B------:R0:W-:Y:S04]  /*13d40*/  STL [R1+0x700], R0 ;  /* 0x0007000001007387 */ /* 0x0001e80000100800 */
[----:B------:R-:W2:Y:S01]  /*13d50*/  LDL.LU R17, [R1+0x74c] ;  /* 0x00074c0001117983 */ /* 0x000ea20000300800 */
[C---:B-1----:R-:W-:Y:S01]  /*13d60*/  FMUL.FTZ R12, R11.reuse, R25 ;  /* 0x000000190b0c7220 */ /* 0x042fe20000410000 */
[----:B------:R-:W-:Y:S02]  /*13d70*/  FADD.FTZ R11, -R11, 1 ;  /* 0x3f8000000b0b7421 */ /* 0x000fe40000010100 */
[----:B------:R-:W2:Y:S02]  /*13d80*/  LDL.LU R25, [R1+0x460] ;  /* 0x0004600001197983 */ /* 0x000ea40000300800 */
[----:B------:R-:W-:Y:S01]  /*13d90*/  FFMA.FTZ R11, R10, R11, 1 ;  /* 0x3f8000000a0b7423 */ /* 0x000fe2000001000b */
[----:B------:R-:W-:Y:S01]  /*13da0*/  FFMA.FTZ R10, R8, R0, R6 ;  /* 0x00000000080a7223 */ /* 0x000fe20000010006 */
[----:B------:R-:W2:Y:S01]  /*13db0*/  LDL.LU R5, [R1+0x4f0] ;  /* 0x0004f00001057983 */ /* 0x000ea20000300800 */
[----:B---3--:R-:W-:-:S03]  /*13dc0*/  FADD.FTZ R13, R20, -UR28 ;  /* 0x8000001c140d7e21 */ /* 0x008fc60008010000 */
[----:B------:R-:W3:Y:S04]  /*13dd0*/  LDL.LU R18, [R1+0x91c] ;  /* 0x00091c0001127983 */ /* 0x000ee80000300800 */
[----:B------:R-:W3:Y:S01]  /*13de0*/  LDL.LU R20, [R1+0x738] ;  /* 0x0007380001147983 */ /* 0x000ee20000300800 */
[----:B0-----:R-:W-:-:S03]  /*13df0*/  FMUL.FTZ R0, R13, UR16 ;  /* 0x000000100d007c20 */ /* 0x001fc60008410000 */
[----:B------:R-:W3:Y:S01]  /*13e00*/  LDL.LU R4, [R1+0x4d8] ;  /* 0x0004d80001047983 */ /* 0x000ee20000300800 */
[----:B----4-:R-:W-:-:S03]  /*13e10*/  FADD.FTZ R13, R19, -UR28 ;  /* 0x8000001c130d7e21 */ /* 0x010fc60008010000 */
[----:B------:R-:W4:Y:S01]  /*13e20*/  LDL.LU R19, [R1+0x73c] ;  /* 0x00073c0001137983 */ /* 0x000f220000300800 */
[----:B------:R-:W-:Y:S01]  /*13e30*/  FMUL.FTZ R2, R12, R11 ;  /* 0x0000000b0c027220 */ /* 0x000fe20000410000 */
[----:B------:R-:W-:Y:S02]  /*13e40*/  FMUL.FTZ R11, R10, -1.4426950216293334961 ;  /* 0xbfb8aa3b0a0b7820 */ /* 0x000fe40000410000 */
[----:B------:R-:W4:Y:S04]  /*13e50*/  LDL.LU R3, [R1+0x940] ;  /* 0x0009400001037983 */ /* 0x000f280000300800 */
[----:B------:R-:W0:Y:S01]  /*13e60*/  MUFU.EX2 R11, R11 ;  /* 0x0000000b000b7308 */ /* 0x000e220000000800 */
[----:B------:R-:W4:Y:S01]  /*13e70*/  LDL.LU R16, [R1+0x67c] ;  /* 0x00067c0001107983 */ /* 0x000f220000300800 */
        /* <DEDUP_REMOVED lines=13> */
[----:B------:R1:W-:Y:S01]  /*13f50*/  STL [R1+0x6fc], R0 ;  /* 0x0006fc0001007387 */ /* 0x0003e20000100800 */
[----:B0-----:R-:W-:-:S03]  /*13f60*/  FMUL.FTZ R12, R11, R21 ;  /* 0x000000150b0c7220 */ /* 0x001fc60000410000 */
[----:B------:R-:W4:Y:S01]  /*13f70*/  LDL.LU R21, [R1+0x458] ;  /* 0x0004580001157983 */ /* 0x000f220000300800 */
[----:B-1----:R-:W-:Y:S01]  /*13f80*/  FMUL.FTZ R0, R13, UR16 ;  /* 0x000000100d007c20 */ /* 0x002fe20008410000 */
        /* <DEDUP_REMOVED lines=240> */
[----:B------:R-:W-:Y:S03]  /*14e90*/  STL [R1+0x428], R2 ;  /* 0x0004280201007387 */ /* 0x000fe60000100800 */
[----:B------:R-:W-:Y:S01]  /*14ea0*/  FFMA.FTZ R11, R10, R11, 1 ;  /* 0x3f8000000a0b7423 */ /* 0x000fe2000001000b */
[----:B------:R0:W-:Y:S01]  /*14eb0*/  STL [R1+0x6b4], R0 ;  /* 0x0006b40001007387 */ /* 0x0001e20000100800 */
[----:B------:R-:W-:-:S03]  /*14ec0*/  FFMA.FTZ R10, R8, R0, R6 ;  /* 0x00000000080a7223 */ /* 0x000fc60000010006 */
[----:B------:R-:W2:Y:S01]  /*14ed0*/  LDL.LU R25, [R1+0x630] ;  /* 0x0006300001197983 */ /* 0x000ea20000300800 */
[----:B---3--:R-:W-:-:S03]  /*14ee0*/  FADD.FTZ R13, R20, -UR28 ;  /* 0x8000001c140d7e21 */ /* 0x008fc60008010000 */
[----:B------:R-:W3:Y:S01]  /*14ef0*/  LDL.LU R20, [R1+0x810] ;  /* 0x0008100001147983 */ /* 0x000ee20000300800 */
[----:B0-----:R-:W-:Y:S01]  /*14f00*/  FMUL.FTZ R0, R13, UR16 ;  /* 0x000000100d007c20 */ /* 0x001fe20008410000 */
[----:B----4-:R-:W-:Y:S02]  /*14f10*/  FADD.FTZ R13, R19, -UR28 ;  /* 0x8000001c130d7e21 */ /* 0x010fe40008010000 */
[----:B------:R-:W4:Y:S01]  /*14f20*/  LDL.LU R19, [R1+0x814] ;  /* 0x0008140001137983 */ /* 0x000f220000300800 */
[----:B------:R-:W-:Y:S01]  /*14f30*/  FMUL.FTZ R2, R12, R11 ;  /* 0x0000000b0c027220 */ /* 0x000fe20000410000 */
[----:B------:R-:W-:-:S06]  /*14f40*/  FMUL.FTZ R11, R10, -1.4426950216293334961 ;  /* 0xbfb8aa3b0a0b7820 */ /* 0x000fcc0000410000 */
[----:B------:R-:W0:Y:S02]  /*14f50*/  MUFU.EX2 R11, R11 ;  /* 0x0000000b000b7308 */ /* 0x000e240000000800 */
[----:B0-----:R-:W-:-:S06]  /*14f60*/  FADD.FTZ R11, R11, 1 ;  /* 0x3f8000000b0b7421 */ /* 0x001fcc0000010000 */
[----:B------:R-:W0:Y:S01]  /*14f70*/  MUFU.RCP R11, R11 ;  /* 0x0000000b000b7308 */ /* 0x000e220000001000 */
[----:B------:R1:W-:Y:S01]  /*14f80*/  STL [R1+0x418], R2 ;  /* 0x0004180201007387 */ /* 0x0003e20000100800 */
[C---:B0-----:R-:W-:Y:S01]  /*14f90*/  FMUL.FTZ R12, R11.reuse, R23 ;  /* 0x000000170b0c7220 */ /* 0x041fe20000410000 */
[----:B------:R-:W-:Y:S02]  /*14fa0*/  FADD.FTZ R11, -R11, 1 ;  /* 0x3f8000000b0b7421 */ /* 0x000fe40000010100 */
[----:B------:R0:W-:Y:S02]  /*14fb0*/  STL [R1+0x6b0], R0 ;  /* 0x0006b00001007387 */ /* 0x0001e40000100800 */
[----:B------:R-:W-:Y:S01]  /*14fc0*/  FFMA.FTZ R11, R10, R11, 1 ;  /* 0x3f8000000a0b7423 */ /* 0x000fe2000001000b */
[----:B------:R-:W-:Y:S01]  /*14fd0*/  FFMA.FTZ R10, R9, R0, R7 ;  /* 0x00000000090a7223 */ /* 0x000fe20000010007 */
[----:B------:R-:W4:Y:S02]  /*14fe0*/  LDL.LU R23, [R1+0x668] ;  /* 0x0006680001177983 */ /* 0x000f240000300800 */
[----:B-1----:R-:W-:Y:S01]  /*14ff0*/  FMUL.FTZ R2, R12, R11 ;  /* 0x0000000b0c027220 */ /* 0x002fe20000410000 */
[----:B------:R-:W-:-:S06]  /*15000*/  FMUL.FTZ R11, R10, -1.4426950216293334961 ;  /* 0xbfb8aa3b0a0b7820 */ /* 0x000fcc0000410000 */
[----:B------:R-:W1:Y:S02]  /*15010*/  MUFU.EX2 R11, R11 ;  /* 0x0000000b000b7308 */ /* 0x000e640000000800 */
[----:B-1----:R-:W-:-:S06]  /*15020*/  FADD.FTZ R11, R11, 1 ;  /* 0x3f8000000b0b7421 */ /* 0x002fcc0000010000 */
[----:B------:R-:W1:Y:S01]  /*15030*/  MUFU.RCP R11, R11 ;  /* 0x0000000b000b7308 */ /* 0x000e620000001000 */
[----:B------:R1:W-:Y:S01]  /*15040*/  STL [R1+0x414], R2 ;  /* 0x0004140201007387 */ /* 0x0003e20000100800 */
[----:B0-----:R-:W-:Y:S01]  /*15050*/  FMUL.FTZ R0, R13, UR16 ;  /* 0x000000100d007c20 */ /* 0x001fe20008410000 */
[C---:B-1----:R-:W-:Y:S01]  /*15060*/  FMUL.FTZ R12, R11.reuse, R21 ;  /* 0x000000150b0c7220 */ /* 0x042fe20000410000 */
[----:B------:R-:W-:-:S03]  /*15070*/  FADD.FTZ R11, -R11, 1 ;  /* 0x3f8000000b0b7421 */ /* 0x000fc60000010100 */
[----:B------:R0:W-:Y:S01]  /*15080*/  STL [R1+0x694], R0 ;  /* 0x0006940001007387 */ /* 0x0001e20000100800 */
[----:B------:R-:W-:-:S03]  /*15090*/  FFMA.FTZ R11, R10, R11, 1 ;  /* 0x3f8000000a0b7423 */ /* 0x000fc6000001000b */
[----:B------:R-:W4:Y:S01]  /*150a0*/  LDL.LU R21, [R1+0x648] ;  /* 0x0006480001157983 */ /* 0x000f220000300800 */
[----:B------:R-:W-:Y:S01]  /*150b0*/  FMUL.FTZ R2, R12, R11 ;  /* 0x0000000b0c027220 */ /* 0x000fe20000410000 */
[----:B------:R-:W-:-:S04]  /*150c0*/  FFMA.FTZ R10, R8, R0, R6 ;  /* 0x00000000080a7223 */ /* 0x000fc80000010006 */
[----:B------:R-:W-:-:S06]  /*150d0*/  FMUL.FTZ R11, R10, -1.4426950216293334961 ;  /* 0xbfb8aa3b0a0b7820 */ /* 0x000fcc0000410000 */
[----:B------:R-:W1:Y:S02]  /*150e0*/  MUFU.EX2 R11, R11 ;  /* 0x0000000b000b7308 */ /* 0x000e640000000800 */
[----:B-1----:R-:W-:-:S06]  /*150f0*/  FADD.FTZ R11, R11, 1 ;  /* 0x3f8000000b0b7421 */ /* 0x002fcc0000010000 */
[----:B------:R-:W1:Y:S02]  /*15100*/  MUFU.RCP R11, R11 ;  /* 0x0000000b000b7308 */ /* 0x000e640000001000 */
[C---:B-1----:R-:W-:Y:S01]  /*15110*/  FMUL.FTZ R40, R11.reuse, R40 ;  /* 0x000000280b287220 */ /* 0x042fe20000410000 */
[----:B------:R-:W-:-:S04]  /*15120*/  FADD.FTZ R11, -R11, 1 ;  /* 0x3f8000000b0b7421 */ /* 0x000fc80000010100 */
[----:B------:R-:W-:Y:S01]  /*15130*/  FFMA.FTZ R11, R10, R11, 1 ;  /* 0x3f8000000a0b7423 */ /* 0x000fe2000001000b */
[----:B--2---:R-:W-:Y:S02]  /*15140*/  FADD.FTZ R12, R17, -UR28 ;  /* 0x8000001c110c7e21 */ /* 0x004fe40008010000 */
[----:B------:R-:W2:Y:S02]  /*15150*/  LDL.LU R17, [R1+0x838] ;  /* 0x0008380001117983 */ /* 0x000ea40000300800 */
[----:B0-----:R-:W-:-:S04]  /*15160*/  FMUL.FTZ R0, R12, UR16 ;  /* 0x000000100c007c20 */ /* 0x001fc80008410000 */
        /* <DEDUP_REMOVED lines=9> */
[----:B------:R-:W-:Y:S01]  /*15200*/  FMUL.FTZ R11, R10, -1.4426950216293334961 ;  /* 0xbfb8aa3b0a0b7820 */ /* 0x000fe20000410000 */
[----:B------:R0:W-:Y:S04]  /*15210*/  STL [R1+0x68c], R0 ;  /* 0x00068c0001007387 */ /* 0x0001e80000100800 */
[----:B------:R-:W4:Y:S01]  /*15220*/  LDL.LU R40, [R1+0x6a8] ;  /* 0x0006a80001287983 */ /* 0x000f220000300800 */
[----:B------:R-:W1:Y:S02]  /*15230*/  MUFU.EX2 R11, R11 ;  /* 0x0000000b000b7308 */ /* 0x000e640000000800 */
[----:B-1----:R-:W-:-:S06]  /*15240*/  FADD.FTZ R11, R11, 1 ;  /* 0x3f8000000b0b7421 */ /* 0x002fcc0000010000 */
[----:B------:R-:W1:Y:S01]  /*15250*/  MUFU.RCP R11, R11 ;  /* 0x0000000b000b7308 */ /* 0x000e620000001000 */
[----:B------:R0:W-:Y:S01]  /*15260*/  STL [R1+0x47c], R2 ;  /* 0x00047c0201007387 */ /* 0x0001e20000100800 */
[C---:B-1----:R-:W-:Y:S01]  /*15270*/  FMUL.FTZ R41, R11.reuse, R41 ;  /* 0x000000290b297220 */ /* 0x042fe20000410000 */
[----:B------:R-:W-:-:S04]  /*15280*/  FADD.FTZ R11, -R11, 1 ;  /* 0x3f8000000b0b7421 */ /* 0x000fc80000010100 */
[----:B------:R-:W-:Y:S01]  /*15290*/  FFMA.FTZ R11, R10, R11, 1 ;  /* 0x3f8000000a0b7423 */ /* 0x000fe2000001000b */
[----:B------:R-:W-:Y:S01]  /*152a0*/  FFMA.FTZ R10, R8, R0, R6 ;  /* 0x00000000080a7223 */ /* 0x000fe20000010006 */
[----:B0-----:R-:W-:Y:S02]  /*152b0*/  FMUL.FTZ R0, R12, UR16 ;  /* 0x000000100c007c20 */ /* 0x001fe40008410000 */
[----:B------:R-:W-:Y:S01]  /*152c0*/  FMUL.FTZ R2, R41, R11 ;  /* 0x0000000b29027220 */ /* 0x000fe20000410000 */
[----:B------:R-:W-:Y:S01]  /*152d0*/  FMUL.FTZ R11, R10, -1.4426950216293334961 ;  /* 0xbfb8aa3b0a0b7820 */ /* 0x000fe20000410000 */
[----:B------:R-:W4:Y:S05]  /*152e0*/  LDL.LU R41, [R1+0x6c0] ;  /* 0x0006c00001297983 */ /* 0x000f2a0000300800 */
[----:B------:R-:W0:Y:S02]  /*152f0*/  MUFU.EX2 R11, R11 ;  /* 0x0000000b000b7308 */ /* 0x000e240000000800 */
[----:B0-----:R-:W-:-:S06]  /*15300*/  FADD.FTZ R11, R11, 1 ;  /* 0x3f8000000b0b7421 */ /* 0x001fcc0000010000 */
[----:B------:R-:W0:Y:S01]  /*15310*/  MUFU.RCP R11, R11 ;  /* 0x0000000b000b7308 */ /* 0x000e220000001000 */
[----:B------:R-:W-:Y:S01]  /*15320*/  STL [R1+0x688], R0 ;  /* 0x0006880001007387 */ /* 0x000fe20000100800 */
[C---:B0-----:R-:W-:Y:S01]  /*15330*/  FMUL.FTZ R42, R11.reuse, R42 ;  /* 0x0000002a0b2a7220 */ /* 0x041fe20000410000 */
[----:B------:R-:W-:-:S04]  /*15340*/  FADD.FTZ R11, -R11, 1 ;  /* 0x3f8000000b0b7421 */ /* 0x000fc80000010100 */
[----:B------:R-:W-:Y:S01]  /*15350*/  FFMA.FTZ R11, R10, R11, 1 ;  /* 0x3f8000000a0b7423 */ /* 0x000fe2000001000b */
[----:B------:R-:W-:Y:S01]  /*15360*/  FFMA.FTZ R10, R9, R0, R7 ;  /* 0x00000000090a7223 */ /* 0x000fe20000010007 */
[----:B------:R0:W-:Y:S02]  /*15370*/  STL [R1+0x480], R2 ;  /* 0x0004800201007387 */ /* 0x0001e40000100800 */
[----:B0-----:R-:W-:Y:S01]  /*15380*/  FMUL.FTZ R2, R42, R11 ;  /* 0x0000000b2a027220 */ /* 0x001fe20000410000 */
[----:B------:R-:W-:-:S06]  /*15390*/  FMUL.FTZ R11, R10, -1.4426950216293334961 ;  /* 0xbfb8aa3b0a0b7820 */ /* 0x000fcc0000410000 */
[----:B------:R-:W0:Y:S01]  /*153a0*/  MUFU.EX2 R11, R11 ;  /* 0x0000000b000b7308 */ /* 0x000e220000000800 */
[----:B--2---:R-:W-:Y:S02]  /*153b0*/  FADD.FTZ R12, R17, -UR28 ;  /* 0x8000001c110c7e21 */ /* 0x004fe40008010000 */
[----:B------:R-:W2:Y:S02]  /*153c0*/  LDL.LU R17, [R1+0x84c] ;  /* 0x00084c0001117983 */ /* 0x000ea40000300800 */
[----:B------:R-:W-:Y:S01]  /*153d0*/  FMUL.FTZ R0, R12, UR16 ;  /* 0x000000100c007c20 */ /* 0x000fe20008410000 */
[----:B---3--:R-:W-:Y:S02]  /*153e0*/  FADD.FTZ R12, R20, -UR28 ;  /* 0x8000001c140c7e21 */ /* 0x008fe40008010000 */
[----:B------:R-:W3:Y:S01]  /*153f0*/  LDL.LU R20, [R1+0x850] ;  /* 0x0008500001147983 */ /* 0x000ee20000300800 */
[----:B----4-:R-:W-:-:S03]  /*15400*/  FADD.FTZ R13, R19, -UR28 ;  /* 0x8000001c130d7e21 */ /* 0x010fc60008010000 */
[----:B------:R-:W4:Y:S01]  /*15410*/  LDL.LU R19, [R1+0x854] ;  /* 0x0008540001137983 */ /* 0x000f220000300800 */
[----:B0-----:R-:W-:-:S06]  /*15420*/  FADD.FTZ R11, R11, 1 ;  /* 0x3f8000000b0b7421 */ /* 0x001fcc0000010000 */
[----:B------:R-:W0:Y:S01]  /*15430*/  MUFU.RCP R11, R11 ;  /* 0x0000000b000b7308 */ /* 0x000e220000001000 */
[----:B------:R1:W-:Y:S01]  /*15440*/  STL [R1+0x484], R2 ;  /* 0x0004840201007387 */ /* 0x0003e20000100800 */
[C---:B0-----:R-:W-:Y:S01]  /*15450*/  FMUL.FTZ R43, R11.reuse, R43 ;  /* 0x0000002b0b2b7220 */ /* 0x041fe20000410000 */
        /* <DEDUP_REMOVED lines=12> */
[----:B------:R-:W-:-:S04]  /*15520*/  FADD.FTZ R11, -R11, 1 ;  /* 0x3f8000000b0b7421 */ /* 0x000fc80000010100 */
[----:B------:R-:W-:Y:S01]  /*15530*/  FFMA.FTZ R11, R10, R11, 1 ;  /* 0x3f8000000a0b7423 */ /* 0x000fe2000001000b */
[----:B------:R-:W-:-:S03]  /*15540*/  FFMA.FTZ R10, R9, R0, R7 ;  /* 0x00000000090a7223 */ /* 0x000fc60000010007 */
[----:B------:R-:W-:Y:S01]  /*15550*/  FMUL.FTZ R2, R44, R11 ;  /* 0x0000000b2c027220 */ /* 0x000fe20000410000 */
[----:B------:R-:W-:Y:S01]  /*15560*/  FMUL.FTZ R11, R10, -1.4426950216293334961 ;  /* 0xbfb8aa3b0a0b7820 */ /* 0x000fe20000410000 */
[----:B------:R0:W-:Y:S04]  /*15570*/  STL [R1+0x670], R0 ;  /* 0x0006700001007387 */ /* 0x0001e80000100800 */
[----:B------:R-:W4:Y:S01]  /*15580*/  LDL.LU R44, [R1+0x914] ;  /* 0x00091400012c7983 */ /* 0x000f220000300800 */
[----:B------:R-:W1:Y:S02]  /*15590*/  MUFU.EX2 R11, R11 ;  /* 0x0000000b000b7308 */ /* 0x000e640000000800 */
[----:B-1----:R-:W-:-:S04]  /*155a0*/  FADD.FTZ R11, R11, 1 ;  /* 0x3f8000000b0b7421 */ /* 0x002fc80000010000 */
[----:B------:R-:W1:Y:S01]  /*155b0*/  MUFU.RCP R12, R11 ;  /* 0x0000000b000c7308 */ /* 0x000e620000001000 */
[----:B0-----:R-:W-:Y:S01]  /*155c0*/  FMUL.FTZ R0, R13, UR16 ;  /* 0x000000100d007c20 */ /* 0x001fe20008410000 */
[----:B------:R0:W-:Y:S01]  /*155d0*/  STL [R1+0x48c], R2 ;  /* 0x00048c0201007387 */ /* 0x0001e20000100800 */
[C---:B-1----:R-:W-:Y:S01]  /*155e0*/  FMUL.FTZ R11, R12.reuse, R23 ;  /* 0x000000170c0b7220 */ /* 0x042fe20000410000 */
[----:B------:R-:W-:Y:S02]  /*155f0*/  FADD.FTZ R12, -R12, 1 ;  /* 0x3f8000000c0c7421 */ /* 0x000fe40000010100 */
[----:B------:R-:W-:Y:S02]  /*15600*/  STL [R1+0x654], R0 ;  /* 0x0006540001007387 */ /* 0x000fe40000100800 */
[----:B------:R-:W-:Y:S01]  /*15610*/  FFMA.FTZ R12, R10, R12, 1 ;  /* 0x3f8000000a0c7423 */ /* 0x000fe2000001000c */
[----:B------:R-:W-:Y:S01]  /*15620*/  FFMA.FTZ R10, R8, R0, R6 ;  /* 0x00000000080a7223 */ /* 0x000fe20000010006 */
[----:B------:R-:W4:Y:S02]  /*15630*/  LDL.LU R23, [R1+0x634] ;  /* 0x0006340001177983 */ /* 0x000f240000300800 */
[----:B0-----:R-:W-:Y:S01]  /*15640*/  FMUL.FTZ R2, R11, R12 ;  /* 0x0000000c0b027220 */ /* 0x001fe20000410000 */
[----:B------:R-:W-:-:S06]  /*15650*/  FMUL.FTZ R11, R10, -1.4426950216293334961 ;  /* 0xbfb8aa3b0a0b7820 */ /* 0x000fcc0000410000 */
[----:B------:R-:W0:Y:S02]  /*15660*/  MUFU.EX2 R11, R11 ;  /* 0x0000000b000b7308 */ /* 0x000e240000000800 */
[----:B0-----:R-:W-:-:S06]  /*15670*/  FADD.FTZ R11, R11, 1 ;  /* 0x3f8000000b0b7421 */ /* 0x001fcc0000010000 */
[----:B------:R-:W0:Y:S01]  /*15680*/  MUFU.RCP R11, R11 ;  /* 0x0000000b000b7308 */ /* 0x000e220000001000 */
[----:B------:R1:W-:Y:S01]  /*15690*/  STL [R1+0x4d0], R2 ;  /* 0x0004d00201007387 */ /* 0x0003e20000100800 */
[C---:B0-----:R-:W-:Y:S01]  /*156a0*/  FMUL.FTZ R45, R11.reuse, R45 ;  /* 0x0000002d0b2d7220 */ /* 0x041fe20000410000 */
[----:B------:R-:W-:-:S04]  /*156b0*/  FADD.FTZ R11, -R11, 1 ;  /* 0x3f8000000b0b7421 */ /* 0x000fc80000010100 */
[----:B------:R-:W-:-:S04]  /*156c0*/  FFMA.FTZ R11, R10, R11, 1 ;  /* 0x3f8000000a0b7423 */ /* 0x000fc8000001000b */
[----:B-1----:R-:W-:Y:S01]  /*156d0*/  FMUL.FTZ R2, R45, R11 ;  /* 0x0000000b2d027220 */ /* 0x002fe20000410000 */
[----:B--2---:R-:W-:Y:S02]  /*156e0*/  FADD.FTZ R12, R17, -UR28 ;  /* 0x8000001c110c7e21 */ /* 0x004fe40008010000 */
[----:B------:R-:W2:Y:S02]  /*156f0*/  LDL.LU R17, [R1+0x858] ;  /* 0x0008580001117983 */ /* 0x000ea40000300800 */
[----:B------:R-:W-:-:S04]  /*15700*/  FMUL.FTZ R0, R12, UR16 ;  /* 0x000000100c007c20 */ /* 0x000fc80008410000 */
[----:B------:R-:W-:-:S04]  /*15710*/  FFMA.FTZ R10, R9, R0, R7 ;  /* 0x00000000090a7223 */ /* 0x000fc80000010007 */
[----:B------:R-:W-:-:S06]  /*15720*/  FMUL.FTZ R11, R10, -1.4426950216293334961 ;  /* 0xbfb8aa3b0a0b7820 */ /* 0x000fcc0000410000 */
[----:B------:R-:W0:Y:S02]  /*15730*/  MUFU.EX2 R11, R11 ;  /* 0x0000000b000b7308 */ /* 0x000e240000000800 */
[----:B0-----:R-:W-:-:S04]  /*15740*/  FADD.FTZ R11, R11, 1 ;  /* 0x3f8000000b0b7421 */ /* 0x001fc80000010000 */
[----:B------:R-:W0:Y:S01]  /*15750*/  MUFU.RCP R12, R11 ;  /* 0x0000000b000c7308 */ /* 0x000e220000001000 */
[----:B------:R1:W-:Y:S01]  /*15760*/  STL [R1+0x63c], R0 ;  /* 0x00063c0001007387 */ /* 0x0003e20000100800 */
[----:B---3--:R-:W-:-:S03]  /*15770*/  FADD.FTZ R13, R20, -UR28 ;  /* 0x8000001c140d7e21 */ /* 0x008fc60008010000 */
[----:B------:R-:W3:Y:S01]  /*15780*/  LDL.LU R20, [R1+0x860] ;  /* 0x0008600001147983 */ /* 0x000ee20000300800 */
[----:B0-----:R-:W-:-:S03]  /*15790*/  FMUL.FTZ R11, R12, R21 ;  /* 0x000000150c0b7220 */ /* 0x001fc60000410000 */
[----:B------:R-:W3:Y:S01]  /*157a0*/  LDL.LU R21, [R1+0x618] ;  /* 0x0006180001157983 */ /* 0x000ee20000300800 */
[----:B-1----:R-:W-:Y:S01]  /*157b0*/  FMUL.FTZ R0, R13, UR16 ;  /* 0x000000100d007c20 */ /* 0x002fe20008410000 */
[----:B----4-:R-:W-:Y:S02]  /*157c0*/  FADD.FTZ R13, R19, -UR28 ;  /* 0x8000001c130d7e21 */ /* 0x010fe40008010000 */
        /* <DEDUP_REMOVED lines=8> */
[----:B0-----:R-:W-:-:S04]  /*15850*/  FADD.FTZ R11, R11, 1 ;  /* 0x3f8000000b0b7421 */ /* 0x001fc80000010000 */
        /* <DEDUP_REMOVED lines=8> */
[----:B------:R-:W-:-:S03]  /*158e0*/  FFMA.FTZ R10, R9, R0, R7 ;  /* 0x00000000090a7223 */ /* 0x000fc60000010007 */
[----:B------:R-:W-:Y:S01]  /*158f0*/  FMUL.FTZ R2, R11, R12 ;  /* 0x0000000c0b027220 */ /* 0x000fe20000410000 */
[----:B------:R-:W-:-:S06]  /*15900*/  FMUL.FTZ R11, R10, -1.4426950216293334961 ;  /* 0xbfb8aa3b0a0b7820 */ /* 0x000fcc0000410000 */
[----:B------:R-:W0:Y:S02]  /*15910*/  MUFU.EX2 R11, R11 ;  /* 0x0000000b000b7308 */ /* 0x000e240000000800 */
[----:B0-----:R-:W-:-:S04]  /*15920*/  FADD.FTZ R11, R11, 1 ;  /* 0x3f8000000b0b7421 */ /* 0x001fc80000010000 */
[----:B------:R-:W0:Y:S01]  /*15930*/  MUFU.RCP R12, R11 ;  /* 0x0000000b000c7308 */ /* 0x000e220000001000 */
[----:B------:R-:W-:Y:S04]  /*15940*/  STL [R1+0x630], R0 ;  /* 0x0006300001007387 */ /* 0x000fe80000100800 */
[----:B------:R1:W-:Y:S01]  /*15950*/  STL [R1+0x4c8], R2 ;  /* 0x0004c80201007387 */ /* 0x0003e20000100800 */
[C---:B0-----:R-:W-:Y:S01]  /*15960*/  FMUL.FTZ R11, R12.reuse, R23 ;  /* 0x000000170c0b7220 */ /* 0x041fe20000410000 */
[----:B------:R-:W-:Y:S02]  /*15970*/  FADD.FTZ R12, -R12, 1 ;  /* 0x3f8000000c0c7421 */ /* 0x000fe40000010100 */
[----:B------:R-:W4:Y:S02]  /*15980*/  LDL.LU R23, [R1+0x600] ;  /* 0x0006000001177983 */ /* 0x000f240000300800 */
        /* <DEDUP_REMOVED lines=135> */
[----:B-1----:R-:W-:-:S05]  /*16200*/  FMUL.FTZ R2, R11, R12 ;  /* 0x0000000c0b027220 */ /* 0x002fca0000410000 */
[----:B------:R0:W-:Y:S01]  /*16210*/  STL [R1+0x498], R2 ;  /* 0x0004980201007387 */ /* 0x0001e20000100800 */
[----:B--2---:R-:W-:-:S03]  /*16220*/  FADD.FTZ R13, R17, -UR28 ;  /* 0x8000001c110d7e21 */ /* 0x004fc60008010000 */
[----:B------:R-:W2:Y:S01]  /*16230*/  LDL.LU R17, [R1+0x58c] ;  /* 0x00058c0001117983 */ /* 0x000ea20000300800 */
[----:B------:R-:W-:-:S04]  /*16240*/  FMUL.FTZ R0, R13, UR16 ;  /* 0x000000100d007c20 */ /* 0x000fc80008410000 */
[----:B------:R-:W-:-:S04]  /*16250*/  FFMA.FTZ R10, R9, R0, R7 ;  /* 0x00000000090a7223 */ /* 0x000fc80000010007 */
[----:B------:R-:W-:-:S06]  /*16260*/  FMUL.FTZ R11, R10, -1.4426950216293334961 ;  /* 0xbfb8aa3b0a0b7820 */ /* 0x000fcc0000410000 */
[----:B------:R-:W1:Y:S02]  /*16270*/  MUFU.EX2 R11, R11 ;  /* 0x0000000b000b7308 */ /* 0x000e640000000800 */
[----:B-1----:R-:W-:-:S04]  /*16280*/  FADD.FTZ R11, R11, 1 ;  /* 0x3f8000000b0b7421 */ /* 0x002fc80000010000 */
[----:B------:R-:W1:Y:S01]  /*16290*/  MUFU.RCP R12, R11 ;  /* 0x0000000b000c7308 */ /* 0x000e620000001000 */
[----:B---3--:R-:W-:Y:S02]  /*162a0*/  FADD.FTZ R13, R20, -UR28 ;  /* 0x8000001c140d7e21 */ /* 0x008fe40008010000 */
[----:B------:R-:W3:Y:S01]  /*162b0*/  LDL.LU R20, [R1+0x8d8] ;  /* 0x0008d80001147983 */ /* 0x000ee20000300800 */
[C---:B-1----:R-:W-:Y:S01]  /*162c0*/  FMUL.FTZ R11, R12.reuse, R21 ;  /* 0x000000150c0b7220 */ /* 0x042fe20000410000 */
[----:B------:R-:W-:Y:S02]  /*162d0*/  FADD.FTZ R12, -R12, 1 ;  /* 0x3f8000000c0c7421 */ /* 0x000fe40000010100 */
[----:B------:R1:W-:Y:S02]  /*162e0*/  STL [R1+0x5b4], R0 ;  /* 0x0005b40001007387 */ /* 0x0003e40000100800 */
[----:B------:R-:W-:Y:S02]  /*162f0*/  FFMA.FTZ R12, R10, R12, 1 ;  /* 0x3f8000000a0c7423 */ /* 0x000fe4000001000c */
[----:B------:R-:W3:Y:S02]  /*16300*/  LDL.LU R21, [R1+0x554] ;  /* 0x0005540001157983 */ /* 0x000ee40000300800 */
[----:B0-----:R-:W-:Y:S01]  /*16310*/  FMUL.FTZ R2, R11, R12 ;  /* 0x0000000c0b027220 */ /* 0x001fe20000410000 */
[----:B----4-:R-:W-:-:S02]  /*16320*/  FADD.FTZ R12, R19, -UR28 ;  /* 0x8000001c130c7e21 */ /* 0x010fc40008010000 */
[----:B------:R-:W4:Y:S01]  /*16330*/  LDL.LU R19, [R1+0x8e0] ;  /* 0x0008e00001137983 */ /* 0x000f220000300800 */
        /* <DEDUP_REMOVED lines=21> */
[----:B--2---:R-:W-:Y:S02]  /*16490*/  FADD.FTZ R12, R17, -UR28 ;  /* 0x8000001c110c7e21 */ /* 0x004fe40008010000 */
[----:B------:R-:W2:Y:S02]  /*164a0*/  LDL.LU R17, [R1+0x8ec] ;  /* 0x0008ec0001117983 */ /* 0x000ea40000300800 */
[----:B-1----:R-:W-:-:S04]  /*164b0*/  FMUL.FTZ R0, R12, UR16 ;  /* 0x000000100c007c20 */ /* 0x002fc80008410000 */
[----:B------:R-:W-:Y:S01]  /*164c0*/  FFMA.FTZ R10, R8, R0, R6 ;  /* 0x00000000080a7223 */ /* 0x000fe20000010006 */
[----:B------:R0:W-:Y:S01]  /*164d0*/  STL [R1+0x590], R0 ;  /* 0x0005900001007387 */ /* 0x0001e20000100800 */
        /* <DEDUP_REMOVED lines=118> */
[----:B---3--:R-:W-:Y:S01]  /*16c40*/  FADD.FTZ R12, R20, -UR28 ;  /* 0x8000001c140c7e21 */ /* 0x008fe20008010000 */
[----:B------:R-:W-:Y:S02]  /*16c50*/  FMUL.FTZ R32, R32, R11 ;  /* 0x0000000b20207220 */ /* 0x000fe40000410000 */
[----:B------:R-:W3:Y:S01]  /*16c60*/  LDL.LU R20, [R1+0x4e8] ;  /* 0x0004e80001147983 */ /* 0x000ee20000300800 */
[----:B0-----:R-:W-:Y:S01]  /*16c70*/  FMUL.FTZ R0, R12, UR16 ;  /* 0x000000100c007c20 */ /* 0x001fe20008410000 */
[----:B----4-:R-:W-:Y:S02]  /*16c80*/  FADD.FTZ R12, R19, -UR28 ;  /* 0x8000001c130c7e21 */ /* 0x010fe40008010000 */
[----:B------:R-:W4:Y:S01]  /*16c90*/  LDL.LU R19, [R1+0x4ec] ;  /* 0x0004ec0001137983 */ /* 0x000f220000300800 */
        /* <DEDUP_REMOVED lines=8> */
[----:B------:R-:W-:Y:S01]  /*16d20*/  FFMA.FTZ R10, R8, R0, R6 ;  /* 0x00000000080a7223 */ /* 0x000fe20000010006 */
[----:B-1----:R-:W-:Y:S01]  /*16d30*/  FMUL.FTZ R0, R12, UR16 ;  /* 0x000000100c007c20 */ /* 0x002fe20008410000 */
[----:B------:R-:W-:Y:S02]  /*16d40*/  FADD.FTZ R12, R5, -UR28 ;  /* 0x8000001c050c7e21 */ /* 0x000fe40008010000 */
[----:B------:R-:W3:Y:S01]  /*16d50*/  LDL.LU R5, [R1+0x4f4] ;  /* 0x0004f40001057983 */ /* 0x000ee20000300800 */
        /* <DEDUP_REMOVED lines=17> */
[----:B------:R-:W2:Y:S01]  /*16e70*/  MUFU.RCP R11, R11 ;  /* 0x0000000b000b7308 */ /* 0x000ea20000001000 */
[----:B------:R0:W-:Y:S01]  /*16e80*/  STL [R1+0x530], R0 ;  /* 0x0005300001007387 */ /* 0x0001e20000100800 */
[C---:B--2---:R-:W-:Y:S01]  /*16e90*/  FMUL.FTZ R17, R11.reuse, R17 ;  /* 0x000000110b117220 */ /* 0x044fe20000410000 */
[----:B------:R-:W-:-:S04]  /*16ea0*/  FADD.FTZ R11, -R11, 1 ;  /* 0x3f8000000b0b7421 */ /* 0x000fc80000010100 */
[----:B------:R-:W-:Y:S01]  /*16eb0*/  FFMA.FTZ R11, R10, R11, 1 ;  /* 0x3f8000000a0b7423 */ /* 0x000fe2000001000b */
[----:B------:R-:W-:Y:S01]  /*16ec0*/  FFMA.FTZ R10, R8, R0, R6 ;  /* 0x00000000080a7223 */ /* 0x000fe20000010006 */
[----:B0-----:R-:W-:Y:S02]  /*16ed0*/  FMUL.FTZ R0, R12, UR16 ;  /* 0x000000100c007c20 */ /* 0x001fe40008410000 */
[----:B------:R-:W-:Y:S01]  /*16ee0*/  FMUL.FTZ R17, R17, R11 ;  /* 0x0000000b11117220 */ /* 0x000fe20000410000 */
[----:B------:R-:W-:-:S06]  /*16ef0*/  FMUL.FTZ R11, R10, -1.4426950216293334961 ;  /* 0xbfb8aa3b0a0b7820 */ /* 0x000fcc0000410000 */
[----:B------:R-:W0:Y:S01]  /*16f00*/  MUFU.EX2 R11, R11 ;  /* 0x0000000b000b7308 */ /* 0x000e220000000800 */
[----:B----4-:R-:W-:Y:S02]  /*16f10*/  FADD.FTZ R12, R19, -UR28 ;  /* 0x8000001c130c7e21 */ /* 0x010fe40008010000 */
[----:B------:R-:W2:Y:S01]  /*16f20*/  LDL.LU R19, [R1+0x92c] ;  /* 0x00092c0001137983 */ /* 0x000ea20000300800 */
        /* <DEDUP_REMOVED lines=10> */
[----:B------:R-:W3:Y:S01]  /*16fd0*/  MUFU.RCP R11, R11 ;  /* 0x0000000b000b7308 */ /* 0x000ee20000001000 */
[----:B------:R0:W-:Y:S02]  /*16fe0*/  STL [R1+0x51c], R0 ;  /* 0x00051c0001007387 */ /* 0x0001e40000100800 */
[----:B0-----:R-:W-:Y:S01]  /*16ff0*/  FMUL.FTZ R0, R12, UR16 ;  /* 0x000000100c007c20 */ /* 0x001fe20008410000 */
[C---:B---3--:R-:W-:Y:S01]  /*17000*/  FMUL.FTZ R20, R11.reuse, R20 ;  /* 0x000000140b147220 */ /* 0x048fe20000410000 */
        /* <DEDUP_REMOVED lines=8> */
[----:B------:R-:W-:Y:S02]  /*17090*/  FADD.FTZ R12, R5, -UR28 ;  /* 0x8000001c050c7e21 */ /* 0x000fe40008010000 */
[----:B------:R-:W3:Y:S04]  /*170a0*/  LDL.LU R5, [R1+0x934] ;  /* 0x0009340001057983 */ /* 0x000ee80000300800 */
[----:B------:R1:W-:Y:S01]  /*170b0*/  STL [R1+0x508], R0 ;  /* 0x0005080001007387 */ /* 0x0003e20000100800 */
[C---:B0-----:R-:W-:Y:S01]  /*170c0*/  FMUL.FTZ R26, R11.reuse, R26 ;  /* 0x0000001a0b1a7220 */ /* 0x041fe20000410000 */
        /* <DEDUP_REMOVED lines=10> */
[----:B------:R-:W4:Y:S01]  /*17170*/  LDL.LU R18, [R1+0x93c] ;  /* 0x00093c0001127983 */ /* 0x000f220000300800 */
[----:B0-----:R-:W-:-:S03]  /*17180*/  FMUL.FTZ R13, R11, R4 ;  /* 0x000000040b0d7220 */ /* 0x001fc60000410000 */
[----:B------:R-:W4:Y:S04]  /*17190*/  LDL.LU R4, [R1+0x628] ;  /* 0x0006280001047983 */ /* 0x000f280000300800 */
[----:B------:R0:W-:Y:S02]  /*171a0*/  STL [R1+0x4f4], R0 ;  /* 0x0004f40001007387 */ /* 0x0001e40000100800 */
[----:B0-----:R-:W-:Y:S02]  /*171b0*/  FMUL.FTZ R0, R12, UR16 ;  /* 0x000000100c007c20 */ /* 0x001fe40008410000 */
[----:B------:R0:W-:Y:S04]  /*171c0*/  STL [R1+0x494], R2 ;  /* 0x0004940201007387 */ /* 0x0001e80000100800 */
[----:B0-----:R-:W4:Y:S01]  /*171d0*/  LDL.LU R2, [R1+0x660] ;  /* 0x0006600001027983 */ /* 0x001f220000300800 */
[----:B--2---:R-:W-:-:S03]  /*171e0*/  FADD.FTZ R12, R19, -UR28 ;  /* 0x8000001c130c7e21 */ /* 0x004fc60008010000 */
[----:B------:R-:W2:Y:S01]  /*171f0*/  LDL.LU R19, [R1+0x64c] ;  /* 0x00064c0001137983 */ /* 0x000ea20000300800 */
        /* <DEDUP_REMOVED lines=19> */
[----:B------:R1:W-:Y:S01]  /*17330*/  STL [R1+0x4ec], R0 ;  /* 0x0004ec0001007387 */ /* 0x0003e20000100800 */
[C---:B0-----:R-:W-:Y:S01]  /*17340*/  FMUL.FTZ R11, R12.reuse, R22 ;  /* 0x000000160c0b7220 */ /* 0x041fe20000410000 */
[----:B------:R-:W-:Y:S01]  /*17350*/  FADD.FTZ R12, -R12, 1 ;  /* 0x3f8000000c0c7421 */ /* 0x000fe20000010100 */
[----:B---3--:R-:W-:Y:S02]  /*17360*/  FADD.FTZ R14, R5, -UR28 ;  /* 0x8000001c050e7e21 */ /* 0x008fe40008010000 */
[----:B------:R-:W3:Y:S02]  /*17370*/  LDL.LU R5, [R1+0x944] ;  /* 0x0009440001057983 */ /* 0x000ee40000300800 */
[----:B-1----:R-:W-:Y:S01]  /*17380*/  FMUL.FTZ R0, R14, UR16 ;  /* 0x000000100e007c20 */ /* 0x002fe20008410000 */
[----:B------:R-:W-:-:S03]  /*17390*/  FFMA.FTZ R12, R10, R12, 1 ;  /* 0x3f8000000a0c7423 */ /* 0x000fc6000001000c */
[----:B------:R-:W-:Y:S01]  /*173a0*/  FFMA.FTZ R10, R8, R0, R6 ;  /* 0x00000000080a7223 */ /* 0x000fe20000010006 */
[----:B------:R-:W-:-:S03]  /*173b0*/  FMUL.FTZ R11, R11, R12 ;  /* 0x0000000c0b0b7220 */ /* 0x000fc60000410000 */
[----:B------:R-:W-:-:S06]  /*173c0*/  FMUL.FTZ R12, R10, -1.4426950216293334961 ;  /* 0xbfb8aa3b0a0c7820 */ /* 0x000fcc0000410000 */
[----:B------:R-:W0:Y:S02]  /*173d0*/  MUFU.EX2 R12, R12 ;  /* 0x0000000c000c7308 */ /* 0x000e240000000800 */
[----:B0-----:R-:W-:-:S06]  /*173e0*/  FADD.FTZ R12, R12, 1 ;  /* 0x3f8000000c0c7421 */ /* 0x001fcc0000010000 */
[----:B------:R-:W0:Y:S01]  /*173f0*/  MUFU.RCP R12, R12 ;  /* 0x0000000c000c7308 */ /* 0x000e220000001000 */
[----:B------:R1:W-:Y:S01]  /*17400*/  STL [R1+0x4e8], R0 ;  /* 0x0004e80001007387 */ /* 0x0003e20000100800 */
[----:B----4-:R-:W-:-:S03]  /*17410*/  FADD.FTZ R14, R18, -UR28 ;  /* 0x8000001c120e7e21 */ /* 0x010fc60008010000 */
[----:B------:R-:W4:Y:S01]  /*17420*/  LDL.LU R18, [R1+0x66c] ;  /* 0x00066c0001127983 */ /* 0x000f220000300800 */
[----:B-1----:R-:W-:Y:S01]  /*17430*/  FMUL.FTZ R0, R14, UR16 ;  /* 0x000000100e007c20 */ /* 0x002fe20008410000 */
[C---:B0-----:R-:W-:Y:S02]  /*17440*/  FMUL.FTZ R22, R12.reuse, R4 ;  /* 0x000000040c167220 */ /* 0x041fe40000410000 */
[----:B------:R-:W4:Y:S01]  /*17450*/  LDL.LU R4, [R1+0x948] ;  /* 0x0009480001047983 */ /* 0x000f220000300800 */
[----:B------:R-:W-:-:S04]  /*17460*/  FADD.FTZ R12, -R12, 1 ;  /* 0x3f8000000c0c7421 */ /* 0x000fc80000010100 */
[----:B------:R-:W-:Y:S01]  /*17470*/  FFMA.FTZ R12, R10, R12, 1 ;  /* 0x3f8000000a0c7423 */ /* 0x000fe2000001000c */
[----:B------:R-:W-:-:S03]  /*17480*/  FFMA.FTZ R10, R9, R0, R7 ;  /* 0x00000000090a7223 */ /* 0x000fc60000010007 */
[----:B------:R-:W-:Y:S01]  /*17490*/  FMUL.FTZ R22, R22, R12 ;  /* 0x0000000c16167220 */ /* 0x000fe20000410000 */
[----:B------:R-:W-:-:S06]  /*174a0*/  FMUL.FTZ R12, R10, -1.4426950216293334961 ;  /* 0xbfb8aa3b0a0c7820 */ /* 0x000fcc0000410000 */
[----:B------:R-:W0:Y:S02]  /*174b0*/  MUFU.EX2 R12, R12 ;  /* 0x0000000c000c7308 */ /* 0x000e240000000800 */
[----:B0-----:R-:W-:-:S06]  /*174c0*/  FADD.FTZ R12, R12, 1 ;  /* 0x3f8000000c0c7421 */ /* 0x001fcc0000010000 */
[----:B------:R-:W2:Y:S01]  /*174d0*/  MUFU.RCP R12, R12 ;  /* 0x0000000c000c7308 */ /* 0x000ea20000001000 */
[----:B------:R-:W-:Y:S02]  /*174e0*/  FADD.FTZ R14, R3, -UR28 ;  /* 0x8000001c030e7e21 */ /* 0x000fe40008010000 */
[----:B------:R-:W4:Y:S04]  /*174f0*/  LDL.LU R3, [R1+0x94c] ;  /* 0x00094c0001037983 */ /* 0x000f280000300800 */
[----:B------:R0:W-:Y:S02]  /*17500*/  STL [R1+0x4e4], R0 ;  /* 0x0004e40001007387 */ /* 0x0001e40000100800 */
[----:B0-----:R-:W-:Y:S01]  /*17510*/  FMUL.FTZ R0, R14, UR16 ;  /* 0x000000100e007c20 */ /* 0x001fe20008410000 */
[C---:B--2---:R-:W-:Y:S01]  /*17520*/  FMUL.FTZ R19, R12.reuse, R19 ;  /* 0x000000130c137220 */ /* 0x044fe20000410000 */
[----:B------:R-:W-:-:S04]  /*17530*/  FADD.FTZ R12, -R12, 1 ;  /* 0x3f8000000c0c7421 */ /* 0x000fc80000010100 */
[----:B------:R-:W-:Y:S01]  /*17540*/  FFMA.FTZ R12, R10, R12, 1 ;  /* 0x3f8000000a0c7423 */ /* 0x000fe2000001000c */
[----:B------:R-:W-:-:S03]  /*17550*/  FFMA.FTZ R10, R8, R0, R6 ;  /* 0x00000000080a7223 */ /* 0x000fc60000010006 */
[----:B------:R-:W-:Y:S01]  /*17560*/  FMUL.FTZ R19, R19, R12 ;  /* 0x0000000c13137220 */ /* 0x000fe20000410000 */
[----:B------:R-:W-:-:S06]  /*17570*/  FMUL.FTZ R12, R10, -1.4426950216293334961 ;  /* 0xbfb8aa3b0a0c7820 */ /* 0x000fcc0000410000 */
[----:B------:R-:W0:Y:S02]  /*17580*/  MUFU.EX2 R12, R12 ;  /* 0x0000000c000c7308 */ /* 0x000e240000000800 */
[----:B0-----:R-:W-:-:S04]  /*17590*/  FADD.FTZ R12, R12, 1 ;  /* 0x3f8000000c0c7421 */ /* 0x001fc80000010000 */
[----:B------:R-:W0:Y:S02]  /*175a0*/  MUFU.RCP R14, R12 ;  /* 0x0000000c000e7308 */ /* 0x000e240000001000 */
[C---:B0-----:R-:W-:Y:S02]  /*175b0*/  FMUL.FTZ R12, R14.reuse, R2 ;  /* 0x000000020e0c7220 */ /* 0x041fe40000410000 */
[----:B------:R-:W2:Y:S04]  /*175c0*/  LDL.LU R2, [R1+0x684] ;  /* 0x0006840001027983 */ /* 0x000ea80000300800 */
[----:B------:R0:W-:Y:S04]  /*175d0*/  STL [R1+0x4e0], R0 ;  /* 0x0004e00001007387 */ /* 0x0001e80000100800 */
[----:B0-----:R-:W2:Y:S04]  /*175e0*/  LDL.LU R0, [R1+0x6a0] ;  /* 0x0006a00001007983 */ /* 0x001ea80000300800 */
[----:B------:R0:W-:Y:S04]  /*175f0*/  STL [R1+0x99c], R34 ;  /* 0x00099c2201007387 */ /* 0x0001e80000100800 */
[----:B0-----:R-:W2:Y:S01]  /*17600*/  LDL.LU R34, [R1+0x6ac] ;  /* 0x0006ac0001227983 */ /* 0x001ea20000300800 */
[----:B------:R-:W-:-:S04]  /*17610*/  FADD.FTZ R14, -R14, 1 ;  /* 0x3f8000000e0e7421 */ /* 0x000fc80000010100 */
[----:B------:R-:W-:-:S04]  /*17620*/  FFMA.FTZ R10, R10, R14, 1 ;  /* 0x3f8000000a0a7423 */ /* 0x000fc8000001000e */
[----:B------:R-:W-:Y:S01]  /*17630*/  FMUL.FTZ R10, R12, R10 ;  /* 0x0000000a0c0a7220 */ /* 0x000fe20000410000 */
[----:B------:R-:W-:Y:S04]  /*17640*/  STL [R1+0x984], R31 ;  /* 0x0009841f01007387 */ /* 0x000fe80000100800 */
[----:B------:R0:W-:Y:S04]  /*17650*/  STL [R1+0x998], R27 ;  /* 0x0009981b01007387 */ /* 0x0001e80000100800 */
[----:B------:R-:W-:Y:S04]  /*17660*/  STL [R1+0x988], R37 ;  /* 0x0009882501007387 */ /* 0x000fe80000100800 */
[----:B------:R-:W-:Y:S04]  /*17670*/  STL [R1+0x98c], R36 ;  /* 0x00098c2401007387 */ /* 0x000fe80000100800 */
[----:B------:R-:W-:Y:S04]  /*17680*/  STL [R1+0x990], R29 ;  /* 0x0009901d01007387 */ /* 0x000fe80000100800 */
[----:B------:R-:W-:Y:S04]  /*17690*/  STL [R1+0x994], R35 ;  /* 0x0009942301007387 */ /* 0x000fe80000100800 */
[----:B------:R-:W-:Y:S01]  /*176a0*/  STL [R1+0x9a0], R25 ;  /* 0x0009a01901007387 */ /* 0x000fe20000100800 */
[----:B---3--:R-:W-:-:S03]  /*176b0*/  FADD.FTZ R15, R5, -UR28 ;  /* 0x8000001c050f7e21 */ /* 0x008fc60008010000 */
[----:B------:R-:W-:Y:S01]  /*176c0*/  STL [R1+0x9a4], R33 ;  /* 0x0009a42101007387 */ /* 0x000fe20000100800 */
[----:B------:R-:W-:-:S03]  /*176d0*/  FMUL.FTZ R5, R15, UR16 ;  /* 0x000000100f057c20 */ /* 0x000fc60008410000 */
[----:B------:R1:W-:Y:S01]  /*176e0*/  STL [R1+0x9a8], R23 ;  /* 0x0009a81701007387 */ /* 0x0003e20000100800 */
[----:B------:R-:W-:-:S03]  /*176f0*/  FFMA.FTZ R12, R9, R5, R7 ;  /* 0x00000005090c7223 */ /* 0x000fc60000010007 */
[----:B0-----:R-:W3:Y:S01]  /*17700*/  LDL.LU R27, [R1+0x930] ;  /* 0x00093000011b7983 */ /* 0x001ee20000300800 */
[----:B------:R-:W-:-:S03]  /*17710*/  FMUL.FTZ R14, R12, -1.4426950216293334961 ;  /* 0xbfb8aa3b0c0e7820 */ /* 0x000fc60000410000 */
[----:B------:R-:W3:Y:S03]  /*17720*/  LDL.LU R31, [R1+0x89c] ;  /* 0x00089c00011f7983 */ /* 0x000ee60000300800 */
[----:B------:R-:W0:Y:S01]  /*17730*/  MUFU.EX2 R14, R14 ;  /* 0x0000000e000e7308 */ /* 0x000e220000000800 */
[----:B------:R-:W3:Y:S01]  /*17740*/  LDL.LU R42, [R1+0x964] ;  /* 0x00096400012a7983 */ /* 0x000ee20000300800 */
[----:B------:R-:W-:Y:S01]  /*17750*/  FADD.FTZ R38, R38, -UR28 ;  /* 0x8000001c26267e21 */ /* 0x000fe20008010000 */
[----:B------:R-:W-:Y:S02]  /*17760*/  FADD.FTZ R39, R39, -UR28 ;  /* 0x8000001c27277e21 */ /* 0x000fe40008010000 */
[----:B-1----:R-:W3:Y:S04]  /*17770*/  LDL.LU R23, [R1+0x960] ;  /* 0x0009600001177983 */ /* 0x002ee80000300800 */
[----:B------:R-:W3:Y:S04]  /*17780*/  LDL.LU R43, [R1+0x95c] ;  /* 0x00095c00012b7983 */ /* 0x000ee80000300800 */
[----:B------:R-:W3:Y:S01]  /*17790*/  LDL.LU R45, [R1+0x6a4] ;  /* 0x0006a400012d7983 */ /* 0x000ee20000300800 */
[----:B0-----:R-:W-:-:S03]  /*177a0*/  FADD.FTZ R14, R14, 1 ;  /* 0x3f8000000e0e7421 */ /* 0x001fc60000010000 */
[----:B------:R-:W3:Y:S03]  /*177b0*/  LDL.LU R33, [R1+0x90c] ;  /* 0x00090c0001217983 */ /* 0x000ee60000300800 */
[----:B------:R-:W4:Y:S01]  /*177c0*/  MUFU.RCP R14, R14 ;  /* 0x0000000e000e7308 */ /* 0x000f220000001000 */
[----:B------:R-:W3:Y:S04]  /*177d0*/  LDL.LU R35, [R1+0x69c] ;  /* 0x00069c0001237983 */ /* 0x000ee80000300800 */
[----:B------:R-:W3:Y:S04]  /*177e0*/  LDL.LU R29, [R1+0x908] ;  /* 0x00090800011d7983 */ /* 0x000ee80000300800 */
[----:B------:R-:W3:Y:S04]  /*177f0*/  LDL.LU R36, [R1+0x698] ;  /* 0x0006980001247983 */ /* 0x000ee80000300800 */
[----:B------:R-:W3:Y:S04]  /*17800*/  LDL.LU R37, [R1+0x904] ;  /* 0x0009040001257983 */ /* 0x000ee80000300800 */
[----:B------:R-:W3:Y:S01]  /*17810*/  LDL.LU R25, [R1+0x680] ;  /* 0x0006800001197983 */ /* 0x000ee20000300800 */
[C---:B----4-:R-:W-:Y:S01]  /*17820*/  FMUL.FTZ R18, R14.reuse, R18 ;  /* 0x000000120e127220 */ /* 0x050fe20000410000 */
[----:B------:R-:W-:-:S04]  /*17830*/  FADD.FTZ R14, -R14, 1 ;  /* 0x3f8000000e0e7421 */ /* 0x000fc80000010100 */
[----:B------:R-:W-:Y:S01]  /*17840*/  FFMA.FTZ R14, R12, R14, 1 ;  /* 0x3f8000000c0e7423 */ /* 0x000fe2000001000e */
        /* <DEDUP_REMOVED lines=8> */
[----:B------:R-:W-:-:S04]  /*178d0*/  FADD.FTZ R15, R3, -UR28 ;  /* 0x8000001c030f7e21 */ /* 0x000fc80008010000 */
        /* <DEDUP_REMOVED lines=9> */
[----:B------:R-:W2:Y:S02]  /*17970*/  MUFU.RCP R15, R14 ;  /* 0x0000000e000f7308 */ /* 0x000ea40000001000 */
[C---:B--2---:R-:W-:Y:S01]  /*17980*/  FMUL.FTZ R14, R15.reuse, R2 ;  /* 0x000000020f0e7220 */ /* 0x044fe20000410000 */
        /* <DEDUP_REMOVED lines=17> */
[----:B0-----:R-:W-:-:S04]  /*17aa0*/  FADD.FTZ R15, R15, 1 ;  /* 0x3f8000000f0f7421 */ /* 0x001fc80000010000 */
[----:B------:R-:W0:Y:S02]  /*17ab0*/  MUFU.RCP R39, R15 ;  /* 0x0000000f00277308 */ /* 0x000e240000001000 */
[C---:B0-----:R-:W-:Y:S01]  /*17ac0*/  FMUL.FTZ R15, R39.reuse, R34 ;  /* 0x00000022270f7220 */ /* 0x041fe20000410000 */
[----:B------:R-:W-:Y:S01]  /*17ad0*/  FADD.FTZ R39, -R39, 1 ;  /* 0x3f80000027277421 */ /* 0x000fe20000010100 */
[----:B------:R-:W2:Y:S03]  /*17ae0*/  LDL.LU R34, [R1+0x8f8] ;  /* 0x0008f80001227983 */ /* 0x000ea60000300800 */
[----:B------:R-:W-:-:S04]  /*17af0*/  FFMA.FTZ R38, R38, R39, 1 ;  /* 0x3f80000026267423 */ /* 0x000fc80000010027 */
[----:B------:R-:W-:Y:S02]  /*17b00*/  FMUL.FTZ R15, R15, R38 ;  /* 0x000000260f0f7220 */ /* 0x000fe40000410000 */
[----:B------:R-:W4:Y:S01]  /*17b10*/  LDL.LU R38, [R1+0x958] ;  /* 0x0009580001267983 */ /* 0x000f220000300800 */
[----:B---3--:R-:W-:Y:S01]  /*17b20*/  FFMA.FTZ R39, R27, R41, RZ ;  /* 0x000000291b277223 */ /* 0x008fe200000100ff */
[----:B------:R-:W-:Y:S02]  /*17b30*/  FADD.FTZ R42, R42, R31 ;  /* 0x0000001f2a2a7221 */ /* 0x000fe40000010000 */
[----:B------:R-:W3:Y:S04]  /*17b40*/  LDL.LU R27, [R1+0x678] ;  /* 0x00067800011b7983 */ /* 0x000ee80000300800 */
[----:B------:R-:W3:Y:S01]  /*17b50*/  LDL.LU R31, [R1+0x8f4] ;  /* 0x0008f400011f7983 */ /* 0x000ee20000300800 */
[----:B------:R-:W-:Y:S01]  /*17b60*/  FADD.FTZ R41, RZ, R41 ;  /* 0x00000029ff297221 */ /* 0x000fe20000010000 */
[----:B------:R-:W-:-:S03]  /*17b70*/  FFMA.FTZ R39, R44, R40, R39 ;  /* 0x000000282c277223 */ /* 0x000fc60000010027 */
[----:B------:R-:W-:Y:S01]  /*17b80*/  FADD.FTZ R41, R41, R40 ;  /* 0x0000002829297221 */ /* 0x000fe20000010000 */
[----:B------:R-:W-:Y:S01]  /*17b90*/  FMUL.FTZ R40, R9, R40 ;  /* 0x0000002809287220 */ /* 0x000fe20000410000 */
[----:B------:R-:W-:Y:S01]  /*17ba0*/  FFMA.FTZ R43, R33, R45, R43 ;  /* 0x0000002d212b7223 */ /* 0x000fe2000001002b */
[----:B------:R-:W-:Y:S01]  /*17bb0*/  FFMA.FTZ R39, R29, R35, R39 ;  /* 0x000000231d277223 */ /* 0x000fe20000010027 */
[----:B------:R-:W-:Y:S02]  /*17bc0*/  FADD.FTZ R41, R41, R35 ;  /* 0x0000002329297221 */ /* 0x000fe40000010000 */
[----:B------:R-:W-:Y:S02]  /*17bd0*/  FFMA.FTZ R43, R37, R36, R43 ;  /* 0x00000024252b7223 */ /* 0x000fe4000001002b */
[----:B------:R-:W-:Y:S01]  /*17be0*/  FADD.FTZ R41, R41, R25 ;  /* 0x0000001929297221 */ /* 0x000fe20000010000 */
[----:B----4-:R-:W-:Y:S01]  /*17bf0*/  FFMA.FTZ R44, R44, R40, R38 ;  /* 0x000000282c2c7223 */ /* 0x010fe20000010026 */
[----:B------:R-:W-:Y:S01]  /*17c00*/  FADD.FTZ R38, R23, R45 ;  /* 0x0000002d17267221 */ /* 0x000fe20000010000 */
[----:B------:R-:W-:Y:S01]  /*17c10*/  FMUL.FTZ R45, R8, R45 ;  /* 0x0000002d082d7220 */ /* 0x000fe20000410000 */
[----:B------:R-:W-:Y:S01]  /*17c20*/  FADD.FTZ R40, R40, R42 ;  /* 0x0000002a28287221 */ /* 0x000fe20000010000 */
[----:B------:R-:W-:Y:S01]  /*17c30*/  FMUL.FTZ R42, R9, R35 ;  /* 0x00000023092a7220 */ /* 0x000fe20000410000 */
[----:B------:R-:W4:Y:S01]  /*17c40*/  LDL.LU R23, [R1+0x8e8] ;  /* 0x0008e80001177983 */ /* 0x000f220000300800 */
[----:B------:R-:W-:Y:S01]  /*17c50*/  FFMA.FTZ R44, R33, R45, R44 ;  /* 0x0000002d212c7223 */ /* 0x000fe2000001002c */
        /* <DEDUP_REMOVED lines=8> */
[----:B------:R-:W-:-:S02]  /*17ce0*/  FADD.FTZ R40, R42, R40 ;  /* 0x000000282a287221 */ /* 0x000fc40000010000 */
[----:B------:R-:W4:Y:S01]  /*17cf0*/  LDL.LU R29, [R1+0x658] ;  /* 0x00065800011d7983 */ /* 0x000f220000300800 */
[----:B--2---:R-:W-:Y:S01]  /*17d00*/  FFMA.FTZ R44, R34, R45, R44 ;  /* 0x0000002d222c7223 */ /* 0x004fe2000001002c */
[----:B------:R-:W-:Y:S02]  /*17d10*/  FADD.FTZ R45, R45, R40 ;  /* 0x000000282d2d7221 */ /* 0x000fe40000010000 */
[----:B------:R-:W2:Y:S01]  /*17d20*/  LDL.LU R40, [R1+0x664] ;  /* 0x0006640001287983 */ /* 0x000ea20000300800 */
[----:B------:R-:W-:-:S03]  /*17d30*/  FADD.FTZ R38, R38, R36 ;  /* 0x0000002426267221 */ /* 0x000fc60000010000 */
[----:B------:R-:W2:Y:S01]  /*17d40*/  LDL.LU R37, [R1+0x8dc] ;  /* 0x0008dc0001257983 */ /* 0x000ea20000300800 */
[----:B------:R-:W-:-:S03]  /*17d50*/  FFMA.FTZ R39, R34, R25, R39 ;  /* 0x0000001922277223 */ /* 0x000fc60000010027 */
[----:B------:R-:W2:Y:S04]  /*17d60*/  LDL.LU R36, [R1+0x650] ;  /* 0x0006500001247983 */ /* 0x000ea80000300800 */
[----:B------:R-:W2:Y:S01]  /*17d70*/  LDL.LU R34, [R1+0x8d4] ;  /* 0x0008d40001227983 */ /* 0x000ea20000300800 */
[----:B---3--:R-:W-:-:S03]  /*17d80*/  FADD.FTZ R38, R38, R27 ;  /* 0x0000001b26267221 */ /* 0x008fc60000010000 */
[----:B------:R-:W3:Y:S01]  /*17d90*/  LDL.LU R25, [R1+0x644] ;  /* 0x0006440001197983 */ /* 0x000ee20000300800 */
[CC--:B------:R-:W-:Y:S01]  /*17da0*/  FFMA.FTZ R43, R31.reuse, R27.reuse, R43 ;  /* 0x0000001b1f2b7223 */ /* 0x0c0fe2000001002b */
[C---:B------:R-:W-:Y:S02]  /*17db0*/  FMUL.FTZ R42, R8.reuse, R27 ;  /* 0x0000001b082a7220 */ /* 0x040fe40000410000 */
[----:B------:R-:W3:Y:S02]  /*17dc0*/  LDL.LU R27, [R1+0x8d0] ;  /* 0x0008d000011b7983 */ /* 0x000ee40000300800 */
[----:B------:R-:W-:Y:S01]  /*17dd0*/  FFMA.FTZ R44, R31, R42, R44 ;  /* 0x0000002a1f2c7223 */ /* 0x000fe2000001002c */
[----:B------:R-:W-:Y:S01]  /*17de0*/  FADD.FTZ R42, R45, R42 ;  /* 0x0000002a2d2a7221 */ /* 0x000fe20000010000 */
[----:B------:R-:W3:Y:S01]  /*17df0*/  LDL.LU R31, [R1+0x62c] ;  /* 0x00062c00011f7983 */ /* 0x000ee20000300800 */
[----:B----4-:R-:W-:Y:S01]  /*17e00*/  FMUL.FTZ R45, R8, R33 ;  /* 0x00000021082d7220 */ /* 0x010fe20000410000 */
[----:B--2---:R-:W-:Y:S01]  /*17e10*/  FADD.FTZ R41, R41, R40 ;  /* 0x0000002829297221 */ /* 0x004fe20000010000 */
[-C--:B------:R-:W-:Y:S01]  /*17e20*/  FFMA.FTZ R39, R23, R40.reuse, R39 ;  /* 0x0000002817277223 */ /* 0x080fe20000010027 */
[----:B------:R-:W-:-:S04]  /*17e30*/  FMUL.FTZ R40, R9, R40 ;  /* 0x0000002809287220 */ /* 0x000fc80000410000 */
[----:B------:R-:W-:Y:S01]  /*17e40*/  FFMA.FTZ R44, R23, R40, R44 ;  /* 0x00000028172c7223 */ /* 0x000fe2000001002c */
[----:B------:R-:W-:Y:S01]  /*17e50*/  FADD.FTZ R40, R40, R42 ;  /* 0x0000002a28287221 */ /* 0x000fe20000010000 */
[----:B------:R-:W-:Y:S01]  /*17e60*/  FMUL.FTZ R42, R9, R29 ;  /* 0x0000001d092a7220 */ /* 0x000fe20000410000 */
[----:B------:R-:W2:Y:S01]  /*17e70*/  LDL.LU R23, [R1+0x624] ;  /* 0x0006240001177983 */ /* 0x000ea20000300800 */
[----:B------:R-:W-:Y:S01]  /*17e80*/  FFMA.FTZ R44, R35, R45, R44 ;  /* 0x0000002d232c7223 */ /* 0x000fe2000001002c */
[----:B------:R-:W-:Y:S01]  /*17e90*/  FADD.FTZ R45, R40, R45 ;  /* 0x0000002d282d7221 */ /* 0x000fe20000010000 */
[----:B------:R-:W-:Y:S02]  /*17ea0*/  FMUL.FTZ R40, R8, R36 ;  /* 0x0000002408287220 */ /* 0x000fe40000410000 */
[----:B------:R-:W-:Y:S01]  /*17eb0*/  FFMA.FTZ R44, R37, R42, R44 ;  /* 0x0000002a252c7223 */ /* 0x000fe2000001002c */
[----:B------:R-:W-:Y:S01]  /*17ec0*/  FADD.FTZ R42, R42, R45 ;  /* 0x0000002d2a2a7221 */ /* 0x000fe20000010000 */
[----:B---3--:R-:W-:-:S02]  /*17ed0*/  FMUL.FTZ R45, R9, R25 ;  /* 0x00000019092d7220 */ /* 0x008fc40000410000 */
[----:B------:R-:W-:Y:S01]  /*17ee0*/  FFMA.FTZ R44, R34, R40, R44 ;  /* 0x00000028222c7223 */ /* 0x000fe2000001002c */
[----:B------:R-:W-:-:S03]  /*17ef0*/  FADD.FTZ R40, R42, R40 ;  /* 0x000000282a287221 */ /* 0x000fc60000010000 */
[----:B------:R-:W-:Y:S01]  /*17f00*/  FFMA.FTZ R44, R27, R45, R44 ;  /* 0x0000002d1b2c7223 */ /* 0x000fe2000001002c */
[----:B------:R-:W-:Y:S02]  /*17f10*/  FADD.FTZ R45, R45, R40 ;  /* 0x000000282d2d7221 */ /* 0x000fe40000010000 */
[----:B------:R-:W3:Y:S01]  /*17f20*/  LDL.LU R40, [R1+0x8cc] ;  /* 0x0008cc0001287983 */ /* 0x000ee20000300800 */
[----:B------:R-:W-:Y:S01]  /*17f30*/  FADD.FTZ R38, R38, R33 ;  /* 0x0000002126267221 */ /* 0x000fe20000010000 */
[----:B------:R-:W-:Y:S02]  /*17f40*/  FFMA.FTZ R43, R35, R33, R43 ;  /* 0x00000021232b7223 */ /* 0x000fe4000001002b */
[----:B------:R-:W4:Y:S01]  /*17f50*/  LDL.LU R33, [R1+0x8c4] ;  /* 0x0008c40001217983 */ /* 0x000f220000300800 */
[----:B------:R-:W-:-:S03]  /*17f60*/  FFMA.FTZ R39, R37, R29, R39 ;  /* 0x0000001d25277223 */ /* 0x000fc60000010027 */
[----:B------:R-:W4:Y:S01]  /*17f70*/  LDL.LU R35, [R1+0x614] ;  /* 0x0006140001237983 */ /* 0x000f220000300800 */
[----:B------:R-:W-:-:S03]  /*17f80*/  FADD.FTZ R41, R41, R29 ;  /* 0x0000001d29297221 */ /* 0x000fc60000010000 */
[----:B------:R-:W4:Y:S01]  /*17f90*/  LDL.LU R37, [R1+0x8c0] ;  /* 0x0008c00001257983 */ /* 0x000f220000300800 */
[----:B------:R-:W-:-:S03]  /*17fa0*/  FFMA.FTZ R43, R34, R36, R43 ;  /* 0x00000024222b7223 */ /* 0x000fc6000001002b */
[----:B------:R-:W4:Y:S01]  /*17fb0*/  LDL.LU R29, [R1+0x60c] ;  /* 0x00060c00011d7983 */ /* 0x000f220000300800 */
[----:B------:R-:W-:-:S03]  /*17fc0*/  FADD.FTZ R38, R38, R36 ;  /* 0x0000002426267221 */ /* 0x000fc60000010000 */
[----:B------:R-:W4:Y:S01]  /*17fd0*/  LDL.LU R34, [R1+0x8b8] ;  /* 0x0008b80001227983 */ /* 0x000f220000300800 */
[----:B------:R-:W-:-:S03]  /*17fe0*/  FFMA.FTZ R39, R27, R25, R39 ;  /* 0x000000191b277223 */ /* 0x000fc60000010027 */
[----:B------:R-:W4:Y:S04]  /*17ff0*/  LDL.LU R36, [R1+0x5f8] ;  /* 0x0005f80001247983 */ /* 0x000f280000300800 */
[----:B------:R-:W4:Y:S01]  /*18000*/  LDL.LU R27, [R1+0x8b0] ;  /* 0x0008b000011b7983 */ /* 0x000f220000300800 */
[-C--:B------:R-:W-:Y:S01]  /*18010*/  FMUL.FTZ R42, R8, R31.reuse ;  /* 0x0000001f082a7220 */ /* 0x080fe20000410000 */
[----:B------:R-:W-:Y:S02]  /*18020*/  FADD.FTZ R41, R41, R25 ;  /* 0x0000001929297221 */ /* 0x000fe40000010000 */
[----:B------:R-:W4:Y:S01]  /*18030*/  LDL.LU R25, [R1+0x5f4] ;  /* 0x0005f40001197983 */ /* 0x000f220000300800 */
[----:B------:R-:W-:Y:S01]  /*18040*/  FADD.FTZ R38, R38, R31 ;  /* 0x0000001f26267221 */ /* 0x000fe20000010000 */
[C---:B---3--:R-:W-:Y:S01]  /*18050*/  FFMA.FTZ R43, R40.reuse, R31, R43 ;  /* 0x0000001f282b7223 */ /* 0x048fe2000001002b */
[----:B------:R-:W-:Y:S01]  /*18060*/  FFMA.FTZ R44, R40, R42, R44 ;  /* 0x0000002a282c7223 */ /* 0x000fe2000001002c */
[----:B--2---:R-:W-:Y:S01]  /*18070*/  FMUL.FTZ R40, R9, R23 ;  /* 0x0000001709287220 */ /* 0x004fe20000410000 */
[----:B------:R-:W-:Y:S01]  /*18080*/  FADD.FTZ R42, R45, R42 ;  /* 0x0000002a2d2a7221 */ /* 0x000fe20000010000 */
[----:B------:R-:W2:Y:S02]  /*18090*/  LDL.LU R31, [R1+0x5f0] ;  /* 0x0005f000011f7983 */ /* 0x000ea40000300800 */
[----:B----4-:R-:W-:Y:S01]  /*180a0*/  FFMA.FTZ R44, R33, R40, R44 ;  /* 0x00000028212c7223 */ /* 0x010fe2000001002c */
[----:B------:R-:W-:Y:S01]  /*180b0*/  FADD.FTZ R40, R40, R42 ;  /* 0x0000002a28287221 */ /* 0x000fe20000010000 */
[----:B------:R-:W-:-:S04]  /*180c0*/  FMUL.FTZ R45, R8, R35 ;  /* 0x00000023082d7220 */ /* 0x000fc80000410000 */
[----:B------:R-:W-:Y:S01]  /*180d0*/  FFMA.FTZ R44, R37, R45, R44 ;  /* 0x0000002d252c7223 */ /* 0x000fe2000001002c */
[----:B------:R-:W-:Y:S01]  /*180e0*/  FADD.FTZ R45, R40, R45 ;  /* 0x0000002d282d7221 */ /* 0x000fe20000010000 */
[----:B------:R-:W-:-:S04]  /*180f0*/  FMUL.FTZ R42, R9, R29 ;  /* 0x0000001d092a7220 */ /* 0x000fc80000410000 */
[----:B------:R-:W-:Y:S01]  /*18100*/  FFMA.FTZ R44, R34, R42, R44 ;  /* 0x0000002a222c7223 */ /* 0x000fe2000001002c */
[----:B------:R-:W-:Y:S01]  /*18110*/  FADD.FTZ R42, R42, R45 ;  /* 0x0000002d2a2a7221 */ /* 0x000fe20000010000 */
[----:B------:R-:W-:-:S04]  /*18120*/  FMUL.FTZ R40, R8, R36 ;  /* 0x0000002408287220 */ /* 0x000fc80000410000 */
[----:B------:R-:W-:Y:S01]  /*18130*/  FFMA.FTZ R44, R27, R40, R44 ;  /* 0x000000281b2c7223 */ /* 0x000fe2000001002c */
[----:B------:R-:W-:Y:S02]  /*18140*/  FADD.FTZ R40, R42, R40 ;  /* 0x000000282a287221 */ /* 0x000fe40000010000 */
[----:B------:R-:W3:Y:S01]  /*18150*/  LDL.LU R42, [R1+0x8ac] ;  /* 0x0008ac00012a7983 */ /* 0x000ee20000300800 */
[----:B------:R-:W-:Y:S01]  /*18160*/  FFMA.FTZ R39, R33, R23, R39 ;  /* 0x0000001721277223 */ /* 0x000fe20000010027 */
[----:B------:R-:W-:Y:S02]  /*18170*/  FADD.FTZ R41, R41, R23 ;  /* 0x0000001729297221 */ /* 0x000fe40000010000 */
        /* <DEDUP_REMOVED lines=16> */
[----:B--2---:R-:W-:Y:S01]  /*18280*/  FADD.FTZ R38, R38, R31 ;  /* 0x0000001f26267221 */ /* 0x004fe20000010000 */
[C---:B---3--:R-:W-:Y:S01]  /*18290*/  FFMA.FTZ R39, R42.reuse, R25, R39 ;  /* 0x000000192a277223 */ /* 0x048fe20000010027 */
[----:B------:R-:W-:Y:S01]  /*182a0*/  FFMA.FTZ R44, R42, R45, R44 ;  /* 0x0000002d2a2c7223 */ /* 0x000fe2000001002c */
[----:B------:R-:W-:Y:S01]  /*182b0*/  FMUL.FTZ R42, R8, R31 ;  /* 0x0000001f082a7220 */ /* 0x000fe20000410000 */
        /* <DEDUP_REMOVED lines=14> */
[----:B------:R-:W-:-:S03]  /*183a0*/  FFMA.FTZ R43, R33, R31, R43 ;  /* 0x0000001f212b7223 */ /* 0x000fc6000001002b */
        /* <DEDUP_REMOVED lines=38> */
[----:B------:R-:W-:Y:S01]  /*18610*/  FADD.FTZ R38, R38, R31 ;  /* 0x0000001f26267221 */ /* 0x000fe20000010000 */
[----:B------:R-:W-:Y:S02]  /*18620*/  FFMA.FTZ R39, R34, R23, R39 ;  /* 0x0000001722277223 */ /* 0x000fe40000010027 */
[----:B------:R-:W4:Y:S01]  /*18630*/  LDL.LU R37, [R1+0x844] ;  /* 0x0008440001257983 */ /* 0x000f220000300800 */
[----:B------:R-:W-:-:S03]  /*18640*/  FADD.FTZ R41, R41, R23 ;  /* 0x0000001729297221 */ /* 0x000fc60000010000 */
[----:B------:R-:W4:Y:S04]  /*18650*/  LDL.LU R31, [R1+0x574] ;  /* 0x00057400011f7983 */ /* 0x000f280000300800 */
        /* <DEDUP_REMOVED lines=39> */
[----:B------:R-:W-:-:S04]  /*188d0*/  FMUL.FTZ R40, R8, R35 ;  /* 0x0000002308287220 */ /* 0x000fc80000410000 */
[----:B------:R-:W-:Y:S01]  /*188e0*/  FADD.FTZ R42, R42, R40 ;  /* 0x000000282a2a7221 */ /* 0x000fe20000010000 */
[----:B------:R-:W-:Y:S02]  /*188f0*/  FADD.FTZ R41, R41, R23 ;  /* 0x0000001729297221 */ /* 0x000fe40000010000 */
[----:B------:R-:W4:Y:S01]  /*18900*/  LDL.LU R23, [R1+0x538] ;  /* 0x0005380001177983 */ /* 0x000f220000300800 */
[----:B------:R-:W-:Y:S01]  /*18910*/  FADD.FTZ R38, R38, R35 ;  /* 0x0000002326267221 */ /* 0x000fe20000010000 */
[----:B--2---:R-:W-:Y:S01]  /*18920*/  FADD.FTZ R41, R41, R29 ;  /* 0x0000001d29297221 */ /* 0x004fe20000010000 */
[C---:B---3--:R-:W-:Y:S01]  /*18930*/  FFMA.FTZ R43, R45.reuse, R35, R43 ;  /* 0x000000232d2b7223 */ /* 0x048fe2000001002b */
[----:B------:R-:W-:Y:S01]  /*18940*/  FFMA.FTZ R44, R45, R40, R44 ;  /* 0x000000282d2c7223 */ /* 0x000fe2000001002c */
[----:B------:R-:W-:Y:S01]  /*18950*/  FMUL.FTZ R45, R9, R29 ;  /* 0x0000001d092d7220 */ /* 0x000fe20000410000 */
[----:B------:R-:W2:Y:S03]  /*18960*/  LDL.LU R35, [R1+0x534] ;  /* 0x0005340001237983 */ /* 0x000ea60000300800 */
        /* <DEDUP_REMOVED lines=344> */
[C---:B---3--:R-:W-:Y:S01]  /*19ef0*/  FFMA.FTZ R43, R45.reuse, R36, R43 ;  /* 0x000000242d2b7223 */ /* 0x048fe2000001002b */
[----:B------:R-:W-:Y:S01]  /*19f00*/  FFMA.FTZ R44, R45, R40, R44 ;  /* 0x000000282d2c7223 */ /* 0x000fe2000001002c */
[----:B--2---:R-:W-:-:S04]  /*19f10*/  FMUL.FTZ R45, R9, R25 ;  /* 0x00000019092d7220 */ /* 0x004fc80000410000 */
        /* <DEDUP_REMOVED lines=11> */
[----:B------:R-:W2:Y:S01]  /*19fd0*/  LDL.LU R40, [R1+0x630] ;  /* 0x0006300001287983 */ /* 0x000ea20000300800 */
[----:B------:R-:W-:-:S03]  /*19fe0*/  FADD.FTZ R38, R38, R36 ;  /* 0x0000002426267221 */ /* 0x000fc60000010000 */
[----:B------:R-:W3:Y:S01]  /*19ff0*/  LDL.LU R36, [R1+0x4bc] ;  /* 0x0004bc0001247983 */ /* 0x000ee20000300800 */
[----:B------:R-:W-:Y:S01]  /*1a000*/  FMUL.FTZ R45, R9, R29 ;  /* 0x0000001d092d7220 */ /* 0x000fe20000410000 */
[----:B------:R-:W-:Y:S02]  /*1a010*/  FFMA.FTZ R39, R33, R25, R39 ;  /* 0x0000001921277223 */ /* 0x000fe40000010027 */
[----:B------:R-:W4:Y:S01]  /*1a020*/  LDL.LU R33, [R1+0x4b8] ;  /* 0x0004b80001217983 */ /* 0x000f220000300800 */
[----:B------:R-:W-:Y:S01]  /*1a030*/  FADD.FTZ R42, R45, R42 ;  /* 0x0000002a2d2a7221 */ /* 0x000fe20000010000 */
[----:B------:R-:W-:Y:S01]  /*1a040*/  FADD.FTZ R41, R41, R25 ;  /* 0x0000001929297221 */ /* 0x000fe20000010000 */
[----:B------:R-:W-:Y:S01]  /*1a050*/  FFMA.FTZ R43, R37, R31, R43 ;  /* 0x0000001f252b7223 */ /* 0x000fe2000001002b */
[----:B------:R-:W4:Y:S01]  /*1a060*/  LDL.LU R25, [R1+0x4b4] ;  /* 0x0004b40001197983 */ /* 0x000f220000300800 */
[----:B------:R-:W-:-:S03]  /*1a070*/  FADD.FTZ R38, R38, R31 ;  /* 0x0000001f26267221 */ /* 0x000fc60000010000 */
[----:B------:R-:W4:Y:S04]  /*1a080*/  LDL.LU R37, [R1+0x610] ;  /* 0x0006100001257983 */ /* 0x000f280000300800 */
[----:B------:R-:W4:Y:S01]  /*1a090*/  LDL.LU R31, [R1+0x5fc] ;  /* 0x0005fc00011f7983 */ /* 0x000f220000300800 */
[----:B--2---:R-:W-:-:S03]  /*1a0a0*/  FFMA.FTZ R44, R40, R45, R44 ;  /* 0x0000002d282c7223 */ /* 0x004fc6000001002c */
[----:B------:R-:W2:Y:S01]  /*1a0b0*/  LDL.LU R45, [R1+0x620] ;  /* 0x00062000012d7983 */ /* 0x000ea20000300800 */
[----:B------:R-:W-:Y:S01]  /*1a0c0*/  FFMA.FTZ R39, R34, R23, R39 ;  /* 0x0000001722277223 */ /* 0x000fe20000010027 */
[----:B------:R-:W-:Y:S02]  /*1a0d0*/  FFMA.FTZ R43, R27, R35, R43 ;  /* 0x000000231b2b7223 */ /* 0x000fe4000001002b */
[----:B------:R-:W4:Y:S01]  /*1a0e0*/  LDL.LU R34, [R1+0x4b0] ;  /* 0x0004b00001227983 */ /* 0x000f220000300800 */
[----:B------:R-:W-:Y:S01]  /*1a0f0*/  FFMA.FTZ R39, R40, R29, R39 ;  /* 0x0000001d28277223 */ /* 0x000fe20000010027 */
[-C--:B---3--:R-:W-:Y:S02]  /*1a100*/  FMUL.FTZ R40, R8, R36.reuse ;  /* 0x0000002408287220 */ /* 0x088fe40000410000 */
[----:B------:R-:W3:Y:S02]  /*1a110*/  LDL.LU R27, [R1+0x4ac] ;  /* 0x0004ac00011b7983 */ /* 0x000ee40000300800 */
[----:B------:R-:W-:Y:S01]  /*1a120*/  FADD.FTZ R42, R42, R40 ;  /* 0x000000282a2a7221 */ /* 0x000fe20000010000 */
[C---:B--2---:R-:W-:Y:S01]  /*1a130*/  FFMA.FTZ R43, R45.reuse, R36, R43 ;  /* 0x000000242d2b7223 */ /* 0x044fe2000001002b */
[----:B------:R-:W-:Y:S01]  /*1a140*/  FFMA.FTZ R44, R45, R40, R44 ;  /* 0x000000282d2c7223 */ /* 0x000fe2000001002c */
[----:B----4-:R-:W-:Y:S01]  /*1a150*/  FMUL.FTZ R45, R9, R33 ;  /* 0x00000021092d7220 */ /* 0x010fe20000410000 */
[----:B------:R-:W-:-:S03]  /*1a160*/  FMUL.FTZ R40, R8, R25 ;  /* 0x0000001908287220 */ /* 0x000fc60000410000 */
[----:B------:R-:W-:Y:S01]  /*1a170*/  FFMA.FTZ R44, R37, R45, R44 ;  /* 0x0000002d252c7223 */ /* 0x000fe2000001002c */
[----:B------:R-:W-:-:S03]  /*1a180*/  FADD.FTZ R42, R45, R42 ;  /* 0x0000002a2d2a7221 */ /* 0x000fc60000010000 */
[----:B------:R-:W-:Y:S01]  /*1a190*/  FFMA.FTZ R44, R31, R40, R44 ;  /* 0x000000281f2c7223 */ /* 0x000fe2000001002c */
[----:B------:R-:W-:Y:S02]  /*1a1a0*/  FADD.FTZ R42, R42, R40 ;  /* 0x000000282a2a7221 */ /* 0x000fe40000010000 */
[----:B------:R-:W2:Y:S01]  /*1a1b0*/  LDL.LU R40, [R1+0x5ec] ;  /* 0x0005ec0001287983 */ /* 0x000ea20000300800 */
[----:B------:R-:W-:-:S04]  /*1a1c0*/  FMUL.FTZ R45, R9, R34 ;  /* 0x00000022092d7220 */ /* 0x000fc80000410000 */
[----:B------:R-:W-:Y:S01]  /*1a1d0*/  FADD.FTZ R42, R45, R42 ;  /* 0x0000002a2d2a7221 */ /* 0x000fe20000010000 */
[----:B------:R-:W-:Y:S01]  /*1a1e0*/  FFMA.FTZ R39, R37, R33, R39 ;  /* 0x0000002125277223 */ /* 0x000fe20000010027 */
[----:B------:R-:W-:Y:S01]  /*1a1f0*/  FADD.FTZ R38, R38, R35 ;  /* 0x0000002326267221 */ /* 0x000fe20000010000 */
[----:B------:R-:W-:Y:S01]  /*1a200*/  FFMA.FTZ R43, R31, R25, R43 ;  /* 0x000000191f2b7223 */ /* 0x000fe2000001002b */
[----:B------:R-:W4:Y:S01]  /*1a210*/  LDL.LU R35, [R1+0x4a4] ;  /* 0x0004a40001237983 */ /* 0x000f220000300800 */
[----:B------:R-:W-:-:S03]  /*1a220*/  FADD.FTZ R41, R41, R23 ;  /* 0x0000001729297221 */ /* 0x000fc60000010000 */
[----:B------:R-:W4:Y:S01]  /*1a230*/  LDL.LU R37, [R1+0x498] ;  /* 0x0004980001257983 */ /* 0x000f220000300800 */
[C---:B--2---:R-:W-:Y:S01]  /*1a240*/  FFMA.FTZ R44, R40.reuse, R45, R44 ;  /* 0x0000002d282c7223 */ /* 0x044fe2000001002c */
[----:B------:R-:W-:Y:S02]  /*1a250*/  FFMA.FTZ R39, R40, R34, R39 ;  /* 0x0000002228277223 */ /* 0x000fe40000010027 */
[----:B------:R-:W2:Y:S01]  /*1a260*/  LDL.LU R45, [R1+0x5e8] ;  /* 0x0005e800012d7983 */ /* 0x000ea20000300800 */
[----:B---3--:R-:W-:Y:S01]  /*1a270*/  FMUL.FTZ R40, R8, R27 ;  /* 0x0000001b08287220 */ /* 0x008fe20000410000 */
[----:B------:R-:W-:Y:S01]  /*1a280*/  FADD.FTZ R38, R38, R36 ;  /* 0x0000002426267221 */ /* 0x000fe20000010000 */
[----:B------:R-:W-:Y:S01]  /*1a290*/  FADD.FTZ R41, R41, R29 ;  /* 0x0000001d29297221 */ /* 0x000fe20000010000 */
[----:B------:R-:W3:Y:S01]  /*1a2a0*/  LDL.LU R36, [R1+0x49c] ;  /* 0x00049c0001247983 */ /* 0x000ee20000300800 */
[----:B------:R-:W-:-:S03]  /*1a2b0*/  FADD.FTZ R42, R42, R40 ;  /* 0x000000282a2a7221 */ /* 0x000fc60000010000 */
        /* <DEDUP_REMOVED lines=8> */
[----:B------:R-:W-:Y:S01]  /*1a340*/  FADD.FTZ R41, R41, R33 ;  /* 0x0000002129297221 */ /* 0x000fe20000010000 */
[----:B------:R-:W-:Y:S01]  /*1a350*/  FADD.FTZ R38, R38, R25 ;  /* 0x0000001926267221 */ /* 0x000fe20000010000 */
[----:B------:R-:W4:Y:S01]  /*1a360*/  LDL.LU R33, [R1+0x9a4] ;  /* 0x0009a40001217983 */ /* 0x000f220000300800 */
[C---:B--2---:R-:W-:Y:S01]  /*1a370*/  FFMA.FTZ R44, R40.reuse, R45, R44 ;  /* 0x0000002d282c7223 */ /* 0x044fe2000001002c */
[----:B------:R-:W-:Y:S02]  /*1a380*/  FFMA.FTZ R39, R40, R35, R39 ;  /* 0x0000002328277223 */ /* 0x000fe40000010027 */
[----:B------:R-:W2:Y:S01]  /*1a390*/  LDL.LU R45, [R1+0x5d8] ;  /* 0x0005d800012d7983 */ /* 0x000ea20000300800 */
[----:B------:R-:W-:Y:S01]  /*1a3a0*/  FADD.FTZ R41, R41, R34 ;  /* 0x0000002229297221 */ /* 0x000fe20000010000 */
[----:B------:R-:W-:Y:S01]  /*1a3b0*/  FADD.FTZ R38, R38, R27 ;  /* 0x0000001b26267221 */ /* 0x000fe20000010000 */
[-C--:B---3--:R-:W-:Y:S01]  /*1a3c0*/  FMUL.FTZ R40, R8, R29.reuse ;  /* 0x0000001d08287220 */ /* 0x088fe20000410000 */
[----:B------:R-:W3:Y:S01]  /*1a3d0*/  LDL.LU R25, [R1+0x9a0] ;  /* 0x0009a00001197983 */ /* 0x000ee20000300800 */
[----:B------:R-:W-:Y:S01]  /*1a3e0*/  FADD.FTZ R41, R41, R35 ;  /* 0x0000002329297221 */ /* 0x000fe20000010000 */
[----:B------:R-:W-:Y:S01]  /*1a3f0*/  FADD.FTZ R38, R38, R29 ;  /* 0x0000001d26267221 */ /* 0x000fe20000010000 */
[----:B------:R-:W-:Y:S01]  /*1a400*/  FADD.FTZ R42, R42, R40 ;  /* 0x000000282a2a7221 */ /* 0x000fe20000010000 */
[----:B------:R-:W4:Y:S04]  /*1a410*/  LDL.LU R34, [R1+0x99c] ;  /* 0x00099c0001227983 */ /* 0x000f280000300800 */
[----:B------:R-:W3:Y:S04]  /*1a420*/  LDL.LU R27, [R1+0x998] ;  /* 0x00099800011b7983 */ /* 0x000ee80000300800 */
[----:B------:R-:W4:Y:S01]  /*1a430*/  LDL.LU R35, [R1+0x994] ;  /* 0x0009940001237983 */ /* 0x000f220000300800 */
[C---:B--2---:R-:W-:Y:S01]  /*1a440*/  FFMA.FTZ R43, R45.reuse, R29, R43 ;  /* 0x0000001d2d2b7223 */ /* 0x044fe2000001002b */
[----:B------:R-:W-:-:S02]  /*1a450*/  FFMA.FTZ R44, R45, R40, R44 ;  /* 0x000000282d2c7223 */ /* 0x000fc4000001002c */
[----:B------:R-:W2:Y:S04]  /*1a460*/  LDL.LU R29, [R1+0x990] ;  /* 0x00099000011d7983 */ /* 0x000ea80000300800 */
[----:B------:R-:W3:Y:S01]  /*1a470*/  LDL.LU R40, [R1+0x5cc] ;  /* 0x0005cc0001287983 */ /* 0x000ee20000300800 */
[----:B------:R-:W-:-:S04]  /*1a480*/  FMUL.FTZ R45, R9, R36 ;  /* 0x00000024092d7220 */ /* 0x000fc80000410000 */
[----:B------:R-:W-:Y:S01]  /*1a490*/  FADD.FTZ R42, R45, R42 ;  /* 0x0000002a2d2a7221 */ /* 0x000fe20000010000 */
[C---:B---3--:R-:W-:Y:S02]  /*1a4a0*/  FFMA.FTZ R44, R40.reuse, R45, R44 ;  /* 0x0000002d282c7223 */ /* 0x048fe4000001002c */
[----:B------:R-:W3:Y:S01]  /*1a4b0*/  LDL.LU R45, [R1+0x5c0] ;  /* 0x0005c000012d7983 */ /* 0x000ee20000300800 */
[----:B------:R-:W-:Y:S01]  /*1a4c0*/  FFMA.FTZ R39, R40, R36, R39 ;  /* 0x0000002428277223 */ /* 0x000fe20000010027 */
[----:B------:R-:W-:-:S04]  /*1a4d0*/  FMUL.FTZ R40, R8, R37 ;  /* 0x0000002508287220 */ /* 0x000fc80000410000 */
[----:B------:R-:W-:Y:S01]  /*1a4e0*/  FADD.FTZ R42, R42, R40 ;  /* 0x000000282a2a7221 */ /* 0x000fe20000010000 */
[C---:B---3--:R-:W-:Y:S02]  /*1a4f0*/  FFMA.FTZ R44, R45.reuse, R40, R44 ;  /* 0x000000282d2c7223 */ /* 0x048fe4000001002c */
[----:B------:R-:W3:Y:S01]  /*1a500*/  LDL.LU R40, [R1+0x5b4] ;  /* 0x0005b40001287983 */ /* 0x000ee20000300800 */
[----:B------:R-:W-:Y:S01]  /*1a510*/  FFMA.FTZ R43, R45, R37, R43 ;  /* 0x000000252d2b7223 */ /* 0x000fe2000001002b */
[----:B------:R-:W-:Y:S01]  /*1a520*/  FMUL.FTZ R45, R9, R31 ;  /* 0x0000001f092d7220 */ /* 0x000fe20000410000 */
[----:B------:R-:W-:Y:S02]  /*1a530*/  FADD.FTZ R38, R38, R37 ;  /* 0x0000002526267221 */ /* 0x000fe40000010000 */
[----:B------:R-:W4:Y:S01]  /*1a540*/  LDL.LU R37, [R1+0x988] ;  /* 0x0009880001257983 */ /* 0x000f220000300800 */
[----:B------:R-:W-:Y:S01]  /*1a550*/  FADD.FTZ R42, R45, R42 ;  /* 0x0000002a2d2a7221 */ /* 0x000fe20000010000 */
[----:B---3--:R-:W-:-:S02]  /*1a560*/  FFMA.FTZ R44, R40, R45, R44 ;  /* 0x0000002d282c7223 */ /* 0x008fc4000001002c */
[----:B------:R-:W3:Y:S01]  /*1a570*/  LDL.LU R45, [R1+0x5a8] ;  /* 0x0005a800012d7983 */ /* 0x000ee20000300800 */
[----:B------:R-:W-:Y:S01]  /*1a580*/  FADD.FTZ R41, R41, R36 ;  /* 0x0000002429297221 */ /* 0x000fe20000010000 */
[----:B------:R-:W-:Y:S01]  /*1a590*/  FFMA.FTZ R39, R40, R31, R39 ;  /* 0x0000001f28277223 */ /* 0x000fe20000010027 */
[-C--:B----4-:R-:W-:Y:S01]  /*1a5a0*/  FMUL.FTZ R40, R8, R37.reuse ;  /* 0x0000002508287220 */ /* 0x090fe20000410000 */
[----:B------:R-:W-:Y:S01]  /*1a5b0*/  FADD.FTZ R38, R38, R37 ;  /* 0x0000002526267221 */ /* 0x000fe20000010000 */
[----:B------:R-:W-:Y:S01]  /*1a5c0*/  FADD.FTZ R41, R41, R31 ;  /* 0x0000001f29297221 */ /* 0x000fe20000010000 */
[----:B------:R-:W4:Y:S04]  /*1a5d0*/  LDL.LU R36, [R1+0x98c] ;  /* 0x00098c0001247983 */ /* 0x000f280000300800 */
[----:B------:R-:W2:Y:S01]  /*1a5e0*/  LDL.LU R31, [R1+0x984] ;  /* 0x00098400011f7983 */ /* 0x000ea20000300800 */
[----:B---3--:R-:W-:-:S03]  /*1a5f0*/  FFMA.FTZ R43, R45, R37, R43 ;  /* 0x000000252d2b7223 */ /* 0x008fc6000001002b */
[----:B------:R-:W3:Y:S01]  /*1a600*/  LDL.LU R37, [R1+0x5a4] ;  /* 0x0005a40001257983 */ /* 0x000ee20000300800 */
[----:B------:R-:W-:Y:S01]  /*1a610*/  FFMA.FTZ R44, R45, R40, R44 ;  /* 0x000000282d2c7223 */ /* 0x000fe2000001002c */
[----:B------:R-:W-:Y:S02]  /*1a620*/  FADD.FTZ R42, R42, R40 ;  /* 0x000000282a2a7221 */ /* 0x000fe40000010000 */
[----:B------:R-:W4:Y:S01]  /*1a630*/  LDL.LU R40, [R1+0x58c] ;  /* 0x00058c0001287983 */ /* 0x000f220000300800 */
[-C--:B--2---:R-:W-:Y:S01]  /*1a640*/  FMUL.FTZ R45, R9, R31.reuse ;  /* 0x0000001f092d7220 */ /* 0x084fe20000410000 */
[----:B------:R-:W-:Y:S01]  /*1a650*/  FADD.FTZ R41, R41, R31 ;  /* 0x0000001f29297221 */ /* 0x000fe20000010000 */
[C---:B---3--:R-:W-:Y:S02]  /*1a660*/  FFMA.FTZ R39, R37.reuse, R31, R39 ;  /* 0x0000001f25277223 */ /* 0x048fe40000010027 */
[----:B------:R-:W2:Y:S01]  /*1a670*/  LDL.LU R31, [R1+0x590] ;  /* 0x00059000011f7983 */ /* 0x000ea20000300800 */
[----:B------:R-:W-:Y:S01]  /*1a680*/  FFMA.FTZ R44, R37, R45, R44 ;  /* 0x0000002d252c7223 */ /* 0x000fe2000001002c */
[-C--:B----4-:R-:W-:Y:S01]  /*1a690*/  FMUL.FTZ R37, R8, R36.reuse ;  /* 0x0000002408257220 */ /* 0x090fe20000410000 */
[----:B------:R-:W-:Y:S01]  /*1a6a0*/  FFMA.FTZ R39, R40, R29, R39 ;  /* 0x0000001d28277223 */ /* 0x000fe20000010027 */
[----:B------:R-:W-:Y:S01]  /*1a6b0*/  FADD.FTZ R41, R41, R29 ;  /* 0x0000001d29297221 */ /* 0x000fe20000010000 */
[----:B------:R-:W-:Y:S01]  /*1a6c0*/  FADD.FTZ R42, R45, R42 ;  /* 0x0000002a2d2a7221 */ /* 0x000fe20000010000 */
[----:B------:R-:W-:Y:S01]  /*1a6d0*/  FADD.FTZ R38, R38, R36 ;  /* 0x0000002426267221 */ /* 0x000fe20000010000 */
[----:B------:R-:W3:Y:S01]  /*1a6e0*/  LDL.LU R45, [R1+0x560] ;  /* 0x00056000012d7983 */ /* 0x000ee20000300800 */
[C---:B--2---:R-:W-:Y:S01]  /*1a6f0*/  FFMA.FTZ R43, R31.reuse, R36, R43 ;  /* 0x000000241f2b7223 */ /* 0x044fe2000001002b */
[----:B------:R-:W-:Y:S01]  /*1a700*/  FFMA.FTZ R44, R31, R37, R44 ;  /* 0x000000251f2c7223 */ /* 0x000fe2000001002c */
[----:B------:R-:W-:-:S02]  /*1a710*/  FMUL.FTZ R31, R9, R29 ;  /* 0x0000001d091f7220 */ /* 0x000fc40000410000 */
[----:B------:R-:W2:Y:S01]  /*1a720*/  LDL.LU R29, [R1+0x580] ;  /* 0x00058000011d7983 */ /* 0x000ea20000300800 */
[----:B------:R-:W-:Y:S01]  /*1a730*/  FADD.FTZ R42, R42, R37 ;  /* 0x000000252a2a7221 */ /* 0x000fe20000010000 */
[----:B------:R-:W-:Y:S01]  /*1a740*/  FFMA.FTZ R44, R40, R31, R44 ;  /* 0x0000001f282c7223 */ /* 0x000fe2000001002c */
[-C--:B------:R-:W-:Y:S01]  /*1a750*/  FMUL.FTZ R36, R8, R35.reuse ;  /* 0x0000002308247220 */ /* 0x080fe20000410000 */
[----:B------:R-:W-:Y:S01]  /*1a760*/  FADD.FTZ R38, R38, R35 ;  /* 0x0000002326267221 */ /* 0x000fe20000010000 */
[----:B------:R-:W-:Y:S01]  /*1a770*/  FADD.FTZ R42, R31, R42 ;  /* 0x0000002a1f2a7221 */ /* 0x000fe20000010000 */
[----:B------:R-:W4:Y:S04]  /*1a780*/  LDL.LU R37, [R1+0x568] ;  /* 0x0005680001257983 */ /* 0x000f280000300800 */
[----:B------:R-:W3:Y:S04]  /*1a790*/  LDL.LU R31, [R1+0x578] ;  /* 0x00057800011f7983 */ /* 0x000ee80000300800 */
[----:B------:R-:W4:Y:S01]  /*1a7a0*/  LDL.LU R40, [R1+0x55c] ;  /* 0x00055c0001287983 */ /* 0x000f220000300800 */
[----:B--2---:R-:W-:-:S03]  /*1a7b0*/  FFMA.FTZ R43, R29, R35, R43 ;  /* 0x000000231d2b7223 */ /* 0x004fc6000001002b */
[----:B------:R-:W2:Y:S01]  /*1a7c0*/  LDL.LU R35, [R1+0x570] ;  /* 0x0005700001237983 */ /* 0x000ea20000300800 */
[----:B------:R-:W-:Y:S01]  /*1a7d0*/  FFMA.FTZ R44, R29, R36, R44 ;  /* 0x000000241d2c7223 */ /* 0x000fe2000001002c */
[-C--:B------:R-:W-:Y:S01]  /*1a7e0*/  FMUL.FTZ R29, R9, R27.reuse ;  /* 0x0000001b091d7220 */ /* 0x080fe20000410000 */
[----:B------:R-:W-:Y:S01]  /*1a7f0*/  FADD.FTZ R38, R38, R34 ;  /* 0x0000002226267221 */ /* 0x000fe20000010000 */
[C---:B---3--:R-:W-:Y:S02]  /*1a800*/  FFMA.FTZ R39, R31.reuse, R27, R39 ;  /* 0x0000001b1f277223 */ /* 0x048fe40000010027 */
[----:B------:R-:W-:Y:S01]  /*1a810*/  FFMA.FTZ R44, R31, R29, R44 ;  /* 0x0000001d1f2c7223 */ /* 0x000fe2000001002c */
[-C--:B------:R-:W-:Y:S01]  /*1a820*/  FMUL.FTZ R31, R8, R34.reuse ;  /* 0x00000022081f7220 */ /* 0x080fe20000410000 */
[----:B------:R-:W-:Y:S02]  /*1a830*/  FADD.FTZ R42, R42, R36 ;  /* 0x000000242a2a7221 */ /* 0x000fe40000010000 */
[----:B------:R-:W3:Y:S01]  /*1a840*/  LDL.LU R36, [R1+0x54c] ;  /* 0x00054c0001247983 */ /* 0x000ee20000300800 */
[----:B------:R-:W-:Y:S01]  /*1a850*/  FADD.FTZ R41, R41, R27 ;  /* 0x0000001b29297221 */ /* 0x000fe20000010000 */
[-C--:B------:R-:W-:Y:S01]  /*1a860*/  FMUL.FTZ R27, R9, R25.reuse ;  /* 0x00000019091b7220 */ /* 0x080fe20000410000 */
[----:B------:R-:W-:Y:S01]  /*1a870*/  FADD.FTZ R42, R29, R42 ;  /* 0x0000002a1d2a7221 */ /* 0x000fe20000010000 */
[----:B----4-:R-:W-:Y:S01]  /*1a880*/  FFMA.FTZ R39, R37, R25, R39 ;  /* 0x0000001925277223 */ /* 0x010fe20000010027 */
[----:B------:R-:W-:Y:S01]  /*1a890*/  FMUL.FTZ R29, R8, R33 ;  /* 0x00000021081d7220 */ /* 0x000fe20000410000 */
[----:B------:R-:W-:Y:S01]  /*1a8a0*/  FADD.FTZ R41, R41, R25 ;  /* 0x0000001929297221 */ /* 0x000fe20000010000 */
[-C--:B------:R-:W-:Y:S01]  /*1a8b0*/  FMUL.FTZ R25, R9, R23.reuse ;  /* 0x0000001709197220 */ /* 0x080fe20000410000 */
[----:B------:R-:W-:Y:S01]  /*1a8c0*/  FFMA.FTZ R39, R40, R23, R39 ;  /* 0x0000001728277223 */ /* 0x000fe20000010027 */
[----:B--2---:R-:W-:-:S02]  /*1a8d0*/  FFMA.FTZ R43, R35, R34, R43 ;  /* 0x00000022232b7223 */ /* 0x004fc4000001002b */
[----:B------:R-:W2:Y:S01]  /*1a8e0*/  LDL.LU R34, [R1+0x554] ;  /* 0x0005540001227983 */ /* 0x000ea20000300800 */
[----:B------:R-:W-:-:S03]  /*1a8f0*/  FFMA.FTZ R44, R35, R31, R44 ;  /* 0x0000001f232c7223 */ /* 0x000fc6000001002c */
[----:B------:R-:W4:Y:S01]  /*1a900*/  LDL.LU R35, [R1+0x544] ;  /* 0x0005440001237983 */ /* 0x000f220000300800 */
[----:B------:R-:W-:-:S03]  /*1a910*/  FFMA.FTZ R44, R37, R27, R44 ;  /* 0x0000001b252c7223 */ /* 0x000fc6000001002c */
[----:B------:R-:W4:Y:S01]  /*1a920*/  LDL.LU R37, [R1+0x53c] ;  /* 0x00053c0001257983 */ /* 0x000f220000300800 */
[C---:B------:R-:W-:Y:S01]  /*1a930*/  FFMA.FTZ R43, R45.reuse, R33, R43 ;  /* 0x000000212d2b7223 */ /* 0x040fe2000001002b */
[----:B------:R-:W-:Y:S02]  /*1a940*/  FFMA.FTZ R44, R45, R29, R44 ;  /* 0x0000001d2d2c7223 */ /* 0x000fe4000001002c */
[----:B------:R-:W4:Y:S02]  /*1a950*/  LDL.LU R45, [R1+0x530] ;  /* 0x00053000012d7983 */ /* 0x000f240000300800 */
[----:B------:R-:W-:Y:S02]  /*1a960*/  FFMA.FTZ R44, R40, R25, R44 ;  /* 0x00000019282c7223 */ /* 0x000fe4000001002c */
[----:B------:R-:W4:Y:S01]  /*1a970*/  LDL.LU R40, [R1+0x51c] ;  /* 0x00051c0001287983 */ /* 0x000f220000300800 */
[----:B------:R-:W-:Y:S01]  /*1a980*/  FADD.FTZ R42, R42, R31 ;  /* 0x0000001f2a2a7221 */ /* 0x000fe20000010000 */
[----:B------:R-:W-:-:S02]  /*1a990*/  FADD.FTZ R41, R41, R23 ;  /* 0x0000001729297221 */ /* 0x000fc40000010000 */
[----:B------:R-:W4:Y:S01]  /*1a9a0*/  LDL.LU R31, [R1+0x508] ;  /* 0x00050800011f7983 */ /* 0x000f220000300800 */
[----:B------:R-:W-:Y:S01]  /*1a9b0*/  FADD.FTZ R42, R27, R42 ;  /* 0x0000002a1b2a7221 */ /* 0x000fe20000010000 */
[----:B------:R-:W-:Y:S01]  /*1a9c0*/  FMUL.FTZ R27, R8, R32 ;  /* 0x00000020081b7220 */ /* 0x000fe20000410000 */
[-C--:B------:R-:W-:Y:S02]  /*1a9d0*/  FMUL.FTZ R23, R9, R21.reuse ;  /* 0x0000001509177220 */ /* 0x080fe40000410000 */
[----:B------:R-:W-:Y:S01]  /*1a9e0*/  FADD.FTZ R42, R42, R29 ;  /* 0x0000001d2a2a7221 */ /* 0x000fe20000010000 */
[----:B---3--:R-:W-:-:S03]  /*1a9f0*/  FFMA.FTZ R39, R36, R21, R39 ;  /* 0x0000001524277223 */ /* 0x008fc60000010027 */
[----:B------:R-:W-:Y:S01]  /*1aa00*/  FADD.FTZ R42, R25, R42 ;  /* 0x0000002a192a7221 */ /* 0x000fe20000010000 */
[----:B------:R-:W-:Y:S01]  /*1aa10*/  FMUL.FTZ R25, R8, R30 ;  /* 0x0000001e08197220 */ /* 0x000fe20000410000 */
[----:B------:R-:W-:Y:S01]  /*1aa20*/  FADD.FTZ R38, R38, R33 ;  /* 0x0000002126267221 */ /* 0x000fe20000010000 */
[----:B------:R-:W-:Y:S01]  /*1aa30*/  FADD.FTZ R41, R41, R21 ;  /* 0x0000001529297221 */ /* 0x000fe20000010000 */
[----:B------:R-:W-:Y:S01]  /*1aa40*/  FADD.FTZ R42, R42, R27 ;  /* 0x0000001b2a2a7221 */ /* 0x000fe20000010000 */
[----:B------:R-:W-:Y:S01]  /*1aa50*/  FMUL.FTZ R21, R9, R17 ;  /* 0x0000001109157220 */ /* 0x000fe20000410000 */
[----:B------:R-:W-:Y:S02]  /*1aa60*/  FADD.FTZ R38, R38, R32 ;  /* 0x0000002026267221 */ /* 0x000fe40000010000 */
[----:B------:R-:W-:Y:S01]  /*1aa70*/  FADD.FTZ R42, R23, R42 ;  /* 0x0000002a172a7221 */ /* 0x000fe20000010000 */
[----:B------:R-:W-:Y:S01]  /*1aa80*/  FADD.FTZ R41, R41, R17 ;  /* 0x0000001129297221 */ /* 0x000fe20000010000 */
[----:B------:R-:W-:-:S02]  /*1aa90*/  FADD.FTZ R38, R38, R30 ;  /* 0x0000001e26267221 */ /* 0x000fc40000010000 */
[----:B------:R-:W-:-:S04]  /*1aaa0*/  FADD.FTZ R42, R42, R25 ;  /* 0x000000192a2a7221 */ /* 0x000fc80000010000 */
[----:B------:R-:W-:Y:S01]  /*1aab0*/  FADD.FTZ R42, R21, R42 ;  /* 0x0000002a152a7221 */ /* 0x000fe20000010000 */
[C---:B--2---:R-:W-:Y:S01]  /*1aac0*/  FFMA.FTZ R43, R34.reuse, R32, R43 ;  /* 0x00000020222b7223 */ /* 0x044fe2000001002b */
[----:B------:R-:W-:Y:S02]  /*1aad0*/  FFMA.FTZ R44, R34, R27, R44 ;  /* 0x0000001b222c7223 */ /* 0x000fe4000001002c */
[----:B------:R-:W2:Y:S02]  /*1aae0*/  LDL.LU R34, [R1+0x4f4] ;  /* 0x0004f40001227983 */ /* 0x000ea40000300800 */
[----:B------:R-:W-:Y:S02]  /*1aaf0*/  FFMA.FTZ R44, R36, R23, R44 ;  /* 0x00000017242c7223 */ /* 0x000fe4000001002c */
[----:B------:R-:W3:Y:S01]  /*1ab00*/  LDL.LU R36, [R1+0x4f0] ;  /* 0x0004f00001247983 */ /* 0x000ee20000300800 */
[C---:B----4-:R-:W-:Y:S01]  /*1ab10*/  FFMA.FTZ R43, R35.reuse, R30, R43 ;  /* 0x0000001e232b7223 */ /* 0x050fe2000001002b */
[----:B------:R-:W-:-:S02]  /*1ab20*/  FFMA.FTZ R44, R35, R25, R44 ;  /* 0x00000019232c7223 */ /* 0x000fc4000001002c */
[----:B------:R-:W4:Y:S01]  /*1ab30*/  LDL.LU R35, [R1+0x4ec] ;  /* 0x0004ec0001237983 */ /* 0x000f220000300800 */
[C---:B------:R-:W-:Y:S01]  /*1ab40*/  FFMA.FTZ R39, R37.reuse, R17, R39 ;  /* 0x0000001125277223 */ /* 0x040fe20000010027 */
[----:B------:R-:W-:Y:S01]  /*1ab50*/  FFMA.FTZ R44, R37, R21, R44 ;  /* 0x00000015252c7223 */ /* 0x000fe2000001002c */
[-C--:B------:R-:W-:Y:S01]  /*1ab60*/  FMUL.FTZ R23, R8, R28.reuse ;  /* 0x0000001c08177220 */ /* 0x080fe20000410000 */
[----:B------:R-:W4:Y:S01]  /*1ab70*/  LDL.LU R37, [R1+0x4e8] ;  /* 0x0004e80001257983 */ /* 0x000f220000300800 */
[----:B------:R-:W-:Y:S01]  /*1ab80*/  FFMA.FTZ R43, R45, R28, R43 ;  /* 0x0000001c2d2b7223 */ /* 0x000fe2000001002b */
[-C--:B------:R-:W-:Y:S01]  /*1ab90*/  FMUL.FTZ R17, R9, R20.reuse ;  /* 0x0000001409117220 */ /* 0x080fe20000410000 */
[----:B------:R-:W-:Y:S02]  /*1aba0*/  FFMA.FTZ R44, R45, R23, R44 ;  /* 0x000000172d2c7223 */ /* 0x000fe4000001002c */
[----:B------:R-:W4:Y:S01]  /*1abb0*/  LDL.LU R45, [R1+0x4e4] ;  /* 0x0004e400012d7983 */ /* 0x000f220000300800 */
[----:B------:R-:W-:Y:S01]  /*1abc0*/  FADD.FTZ R21, R38, R28 ;  /* 0x0000001c26157221 */ /* 0x000fe20000010000 */
[C---:B------:R-:W-:Y:S01]  /*1abd0*/  FFMA.FTZ R28, R40.reuse, R20, R39 ;  /* 0x00000014281c7223 */ /* 0x040fe20000010027 */
[----:B------:R-:W-:-:S02]  /*1abe0*/  FFMA.FTZ R44, R40, R17, R44 ;  /* 0x00000011282c7223 */ /* 0x000fc4000001002c */
[----:B------:R-:W4:Y:S01]  /*1abf0*/  LDL.LU R40, [R1+0x4e0] ;  /* 0x0004e00001287983 */ /* 0x000f220000300800 */
[----:B------:R-:W-:Y:S01]  /*1ac00*/  FADD.FTZ R42, R42, R23 ;  /* 0x000000172a2a7221 */ /* 0x000fe20000010000 */
[----:B------:R-:W-:-:S03]  /*1ac10*/  FMUL.FTZ R23, R8, R26 ;  /* 0x0000001a08177220 */ /* 0x000fc60000410000 */
[----:B------:R-:W-:Y:S01]  /*1ac20*/  FADD.FTZ R42, R17, R42 ;  /* 0x0000002a112a7221 */ /* 0x000fe20000010000 */
[----:B------:R-:W-:Y:S01]  /*1ac30*/  FFMA.FTZ R44, R31, R23, R44 ;  /* 0x000000171f2c7223 */ /* 0x000fe2000001002c */
[----:B------:R-:W-:Y:S01]  /*1ac40*/  FMUL.FTZ R17, R9, R13 ;  /* 0x0000000d09117220 */ /* 0x000fe20000410000 */
[----:B------:R-:W-:Y:S01]  /*1ac50*/  FADD.FTZ R20, R41, R20 ;  /* 0x0000001429147221 */ /* 0x000fe20000010000 */
[----:B------:R-:W-:Y:S01]  /*1ac60*/  FADD.FTZ R42, R42, R23 ;  /* 0x000000172a2a7221 */ /* 0x000fe20000010000 */
[----:B------:R-:W-:Y:S02]  /*1ac70*/  FMUL.FTZ R23, R8, R24 ;  /* 0x0000001808177220 */ /* 0x000fe40000410000 */
[----:B------:R-:W-:Y:S01]  /*1ac80*/  FADD.FTZ R20, R20, R13 ;  /* 0x0000000d14147221 */ /* 0x000fe20000010000 */
[----:B------:R-:W-:-:S04]  /*1ac90*/  FADD.FTZ R42, R17, R42 ;  /* 0x0000002a112a7221 */ /* 0x000fc80000010000 */
[----:B------:R-:W-:Y:S01]  /*1aca0*/  FADD.FTZ R42, R42, R23 ;  /* 0x000000172a2a7221 */ /* 0x000fe20000010000 */
[----:B------:R-:W-:Y:S01]  /*1acb0*/  FFMA.FTZ R43, R31, R26, R43 ;  /* 0x0000001a1f2b7223 */ /* 0x000fe2000001002b */
[----:B------:R-:W-:-:S04]  /*1acc0*/  FADD.FTZ R21, R21, R26 ;  /* 0x0000001a15157221 */ /* 0x000fc80000010000 */
[----:B------:R-:W-:Y:S01]  /*1acd0*/  FADD.FTZ R21, R21, R24 ;  /* 0x0000001815157221 */ /* 0x000fe20000010000 */
[----:B------:R-:W-:-:S03]  /*1ace0*/  FADD.FTZ R20, R20, R11 ;  /* 0x0000000b14147221 */ /* 0x000fc60000010000 */
[----:B------:R-:W-:-:S04]  /*1acf0*/  FADD.FTZ R21, R21, R22 ;  /* 0x0000001615157221 */ /* 0x000fc80000010000 */
[----:B------:R-:W-:-:S04]  /*1ad00*/  FADD.FTZ R21, R21, R10 ;  /* 0x0000000a15157221 */ /* 0x000fc80000010000 */
[----:B------:R-:W-:Y:S01]  /*1ad10*/  FADD.FTZ R21, R21, R16 ;  /* 0x0000001015157221 */ /* 0x000fe20000010000 */
[C---:B--2---:R-:W-:Y:S01]  /*1ad20*/  FFMA.FTZ R44, R34.reuse, R17, R44 ;  /* 0x00000011222c7223 */ /* 0x044fe2000001002c */
[----:B------:R-:W-:Y:S01]  /*1ad30*/  FFMA.FTZ R28, R34, R13, R28 ;  /* 0x0000000d221c7223 */ /* 0x000fe2000001001c */
[----:B------:R-:W-:Y:S02]  /*1ad40*/  FMUL.FTZ R13, R9, R11 ;  /* 0x0000000b090d7220 */ /* 0x000fe40000410000 */
[----:B---3--:R-:W-:Y:S01]  /*1ad50*/  FFMA.FTZ R44, R36, R23, R44 ;  /* 0x00000017242c7223 */ /* 0x008fe2000001002c */
[----:B------:R-:W-:-:S03]  /*1ad60*/  FMUL.FTZ R17, R8, R22 ;  /* 0x0000001608117220 */ /* 0x000fc60000410000 */
[----:B----4-:R-:W-:Y:S01]  /*1ad70*/  FFMA.FTZ R44, R35, R13, R44 ;  /* 0x0000000d232c7223 */ /* 0x010fe2000001002c */
[----:B------:R-:W-:Y:S01]  /*1ad80*/  FADD.FTZ R42, R13, R42 ;  /* 0x0000002a0d2a7221 */ /* 0x000fe20000010000 */
[----:B------:R-:W-:Y:S02]  /*1ad90*/  FMUL.FTZ R13, R9, R19 ;  /* 0x00000013090d7220 */ /* 0x000fe40000410000 */
[----:B------:R-:W-:Y:S01]  /*1ada0*/  FFMA.FTZ R44, R37, R17, R44 ;  /* 0x00000011252c7223 */ /* 0x000fe2000001002c */
[----:B------:R-:W-:Y:S01]  /*1adb0*/  FADD.FTZ R42, R42, R17 ;  /* 0x000000112a2a7221 */ /* 0x000fe20000010000 */
[----:B------:R-:W-:Y:S02]  /*1adc0*/  FMUL.FTZ R17, R8, R10 ;  /* 0x0000000a08117220 */ /* 0x000fe40000410000 */
[----:B------:R-:W-:Y:S01]  /*1add0*/  FFMA.FTZ R44, R45, R13, R44 ;  /* 0x0000000d2d2c7223 */ /* 0x000fe2000001002c */
[----:B------:R-:W-:Y:S01]  /*1ade0*/  FFMA.FTZ R43, R36, R24, R43 ;  /* 0x00000018242b7223 */ /* 0x000fe2000001002b */
[----:B------:R-:W-:Y:S01]  /*1adf0*/  FADD.FTZ R42, R13, R42 ;  /* 0x0000002a0d2a7221 */ /* 0x000fe20000010000 */
[----:B------:R-:W-:Y:S01]  /*1ae00*/  FMUL.FTZ R13, R9, R18 ;  /* 0x00000012090d7220 */ /* 0x000fe20000410000 */
[----:B------:R-:W-:Y:S01]  /*1ae10*/  FFMA.FTZ R44, R40, R17, R44 ;  /* 0x00000011282c7223 */ /* 0x000fe2000001002c */
[----:B------:R-:W-:Y:S01]  /*1ae20*/  FFMA.FTZ R28, R35, R11, R28 ;  /* 0x0000000b231c7223 */ /* 0x000fe2000001001c */
        /* <DEDUP_REMOVED lines=33> */
.L_x_1381:
[----:B------:R-:W1:Y:S01]  /*1b040*/  S2R R16, SR_LANEID ;  /* 0x0000000000107919 */ /* 0x000e620000000000 */
[----:B------:R-:W-:Y:S01]  /*1b050*/  MOV R17, R11 ;  /* 0x0000000b00117202 */ /* 0x000fe20000000f00 */
[----:B------:R-:W2:Y:S01]  /*1b060*/  S2UR UR7, SR_CgaCtaId ;  /* 0x00000000000779c3 */ /* 0x000ea20000008800 */
[----:B------:R-:W-:Y:S01]  /*1b070*/  UMOV UR6, 0x400 ;  /* 0x0000040000067882 */ /* 0x000fe20000000000 */
[----:B------:R-:W-:Y:S01]  /*1b080*/  SHFL.DOWN PT, R11, R18, 0x1, 0x1f ;  /* 0x08201f00120b7f89 */ /* 0x000fe200000e0000 */
[----:B------:R-:W-:Y:S01]  /*1b090*/  UIADD3 UR5, UPT, UPT, UR6, 0xd0, URZ ;  /* 0x000000d006057890 */ /* 0x000fe2000fffe0ff */
[----:B------:R-:W-:Y:S01]  /*1b0a0*/  BSSY.RECONVERGENT B0, `(.L_x_1382) ;  /* 0x000002a000007945 */ /* 0x000fe20003800200 */
[----:B------:R-:W3:Y:S01]  /*1b0b0*/  LDCU UR9, c[0x0][0x374] ;  /* 0x00006e80ff0977ac */ /* 0x000ee20008000800 */
[----:B------:R-:W4:Y:S01]  /*1b0c0*/  SHFL.DOWN PT, R10, R17, 0x1, 0x1f ;  /* 0x08201f00110a7f89 */ /* 0x000f2200000e0000 */
        /* <DEDUP_REMOVED lines=8> */
[----:B------:R-:W-:Y:S01]  /*1b150*/  @!P0 FADD.FTZ R18, R11, R18 ;  /* 0x000000120b128221 */ /* 0x000fe20000010000 */
[----:B------:R-:W-:Y:S01]  /*1b160*/  ISETP.GT.AND P0, PT, R16, 0x1d, PT ;  /* 0x0000001d1000780c */ /* 0x000fe20003f04270 */
[----:B------:R-:W-:Y:S01]  /*1b170*/  STS.128 [R44], R12 ;  /* 0x0000000c2c007388 */ /* 0x000fe20000000c00 */
[----:B------:R-:W-:-:S03]  /*1b180*/  ISETP.GT.U32.AND P3, PT, R45, 0x4f, PT ;  /* 0x0000004f2d00780c */ /* 0x000fc60003f64070 */
[----:B------:R-:W1:Y:S04]  /*1b190*/  SHFL.DOWN PT, R10, R17, 0x2, 0x1f ;  /* 0x08401f00110a7f89 */ /* 0x000e6800000e0000 */
[----:B------:R-:W2:Y:S04]  /*1b1a0*/  SHFL.DOWN PT, R11, R18, 0x2, 0x1f ;  /* 0x08401f00120b7f89 */ /* 0x000ea800000e0000 */
[----:B-1----:R-:W-:Y:S01]  /*1b1b0*/  @!P0 FADD.FTZ R17, R17, R10 ;  /* 0x0000000a11118221 */ /* 0x002fe20000010000 */
[----:B--2---:R-:W-:-:S04]  /*1b1c0*/  @!P0 FADD.FTZ R18, R18, R11 ;  /* 0x0000000b12128221 */ /* 0x004fc80000010000 */
[----:B------:R-:W1:Y:S01]  /*1b1d0*/  SHFL.DOWN PT, R10, R17, 0x4, 0x1f ;  /* 0x08801f00110a7f89 */ /* 0x000e6200000e0000 */
[----:B------:R-:W-:-:S03]  /*1b1e0*/  ISETP.GT.AND P0, PT, R16, 0x1b, PT ;  /* 0x0000001b1000780c */ /* 0x000fc60003f04270 */
[----:B------:R-:W2:Y:S10]  /*1b1f0*/  SHFL.DOWN PT, R11, R18, 0x4, 0x1f ;  /* 0x08801f00120b7f89 */ /* 0x000eb400000e0000 */
[----:B-1----:R-:W-:Y:S01]  /*1b200*/  @!P0 FADD.FTZ R17, R17, R10 ;  /* 0x0000000a11118221 */ /* 0x002fe20000010000 */
[----:B--2---:R-:W-:-:S04]  /*1b210*/  @!P0 FADD.FTZ R18, R18, R11 ;  /* 0x0000000b12128221 */ /* 0x004fc80000010000 */
[----:B------:R-:W1:Y:S01]  /*1b220*/  SHFL.DOWN PT, R10, R17, 0x8, 0x1f ;  /* 0x09001f00110a7f89 */ /* 0x000e6200000e0000 */
[----:B------:R-:W-:-:S03]  /*1b230*/  ISETP.NE.AND P0, PT, R45, RZ, PT ;  /* 0x000000ff2d00720c */ /* 0x000fc60003f05270 */
[----:B------:R-:W2:Y:S01]  /*1b240*/  SHFL.DOWN PT, R11, R18, 0x8, 0x1f ;  /* 0x09001f00120b7f89 */ /* 0x000ea200000e0000 */
[----:B-1----:R-:W-:Y:S01]  /*1b250*/  FADD.FTZ R20, R17, R10 ;  /* 0x0000000a11147221 */ /* 0x002fe20000010000 */
[----:B--2---:R-:W-:-:S04]  /*1b260*/  FADD.FTZ R19, R18, R11 ;  /* 0x0000000b12137221 */ /* 0x004fc80000010000 */
[----:B------:R-:W-:Y:S02]  /*1b270*/  FSEL R10, R17, R20, P1 ;  /* 0x00000014110a7208 */ /* 0x000fe40000800000 */
[----:B------:R-:W-:-:S03]  /*1b280*/  FSEL R11, R18, R19, P1 ;  /* 0x00000013120b7208 */ /* 0x000fc60000800000 */
[----:B------:R1:W2:Y:S04]  /*1b290*/  SHFL.DOWN PT, R17, R10, 0x10, 0x1f ;  /* 0x0a001f000a117f89 */ /* 0x0002a800000e0000 */
[----:B------:R1:W3:Y:S01]  /*1b2a0*/  SHFL.DOWN PT, R18, R11, 0x10, 0x1f ;  /* 0x0a001f000b127f89 */ /* 0x0002e200000e0000 */
[----:B0-----:R-:W-:Y:S05]  /*1b2b0*/  @P2 BRA `(.L_x_1383) ;  /* 0x0000000000202947 */ /* 0x001fea0003800000 */
[----:B------:R-:W-:Y:S01]  /*1b2c0*/  ISETP.NE.AND P1, PT, R16, RZ, PT ;  /* 0x000000ff1000720c */ /* 0x000fe20003f25270 */
[----:B-12---:R-:W-:Y:S01]  /*1b2d0*/  FADD.FTZ R10, R20, R17 ;  /* 0x00000011140a7221 */ /* 0x006fe20000010000 */
[----:B---3--:R-:W-:-:S11]  /*1b2e0*/  FADD.FTZ R11, R19, R18 ;  /* 0x00000012130b7221 */ /* 0x008fd60000010000 */
[----:B------:R-:W-:Y:S01]  /*1b2f0*/  VOTEU.ALL UP0, P1 ;  /* 0x0000000000ff7886 */ /* 0x000fe20000800000 */
[----:B------:R-:W-:-:S04]  /*1b300*/  @!P1 SHF.R.U32.HI R16, RZ, 0x2, R45 ;  /* 0x00000002ff109819 */ /* 0x000fc8000001162d */
[----:B------:R-:W-:Y:S01]  /*1b310*/  @!UP0 ULEA UR5, UR7, UR6, 0x18 ;  /* 0x0000000607058291 */ /* 0x000fe2000f8ec0ff */
[----:B------:R-:W-:-:S08]  /*1b320*/  @!P1 LOP3.LUT R16, R16, 0xf8, RZ, 0xc0, !PT ;  /* 0x000000f810109812 */ /* 0x000fd000078ec0ff */
[----:B------:R0:W-:Y:S03]  /*1b330*/  @!P1 STS.64 [R16+UR5+0x18], R10 ;  /* 0x0000180a10009988 */ /* 0x0001e60008000a05 */
.L_x_1383:
[----:B------:R-:W-:Y:S05]  /*1b340*/  BSYNC.RECONVERGENT B0 ;  /* 0x0000000000007941 */ /* 0x000fea0003800200 */
.L_x_1382:
[----:B------:R-:W-:Y:S06]  /*1b350*/  BAR.SYNC.DEFER_BLOCKING 0x0 ;  /* 0x0000000000007b1d */ /* 0x000fec0000010000 */
[----:B------:R-:W-:Y:S04]  /*1b360*/  BSSY.RECONVERGENT B0, `(.L_x_1384) ;  /* 0x0000033000007945 */ /* 0x000fe80003800200 */
[----:B------:R-:W-:Y:S05]  /*1b370*/  @P0 BRA `(.L_x_1385) ;  /* 0x0000000000c40947 */ /* 0x000fea0003800000 */
[----:B------:R-:W-:-:S09]  /*1b380*/  ULEA UR5, UR7, UR6, 0x18 ;  /* 0x0000000607057291 */ /* 0x000fd2000f8ec0ff */
[----:B------:R-:W4:Y:S04]  /*1b390*/  LDS.128 R28, [UR5+0x20] ;  /* 0x00002005ff1c7984 */ /* 0x000f280008000c00 */
[----:B------:R-:W1:Y:S04]  /*1b3a0*/  LDS.128 R20, [UR5+0x30] ;  /* 0x00003005ff147984 */ /* 0x000e680008000c00 */
[----:B------:R-:W1:Y:S04]  /*1b3b0*/  LDS.128 R24, [UR5+0x40] ;  /* 0x00004005ff187984 */ /* 0x000e680008000c00 */
[----:B------:R-:W1:Y:S04]  /*1b3c0*/  LDS.128 R36, [UR5+0x50] ;  /* 0x00005005ff247984 */ /* 0x000e680008000c00 */
[----:B------:R-:W1:Y:S04]  /*1b3d0*/  LDS.128 R32, [UR5+0x60] ;  /* 0x00006005ff207984 */ /* 0x000e680008000c00 */
[----:B0-23--:R-:W0:Y:S01]  /*1b3e0*/  LDS.128 R16, [UR5+0x70] ;  /* 0x00007005ff107984 */ /* 0x00de220008000c00 */
[----:B----4-:R-:W-:Y:S01]  /*1b3f0*/  FADD.FTZ R41, R10, R28 ;  /* 0x0000001c0a297221 */ /* 0x010fe20000010000 */
[----:B-1----:R-:W-:-:S03]  /*1b400*/  FADD.FTZ R10, R11, R29 ;  /* 0x0000001d0b0a7221 */ /* 0x002fc60000010000 */
[----:B------:R-:W-:Y:S01]  /*1b410*/  FADD.FTZ R41, R41, R30 ;  /* 0x0000001e29297221 */ /* 0x000fe20000010000 */
[----:B------:R-:W-:Y:S02]  /*1b420*/  FADD.FTZ R10, R10, R31 ;  /* 0x0000001f0a0a7221 */ /* 0x000fe40000010000 */
[----:B------:R-:W1:Y:S01]  /*1b430*/  LDS.128 R28, [UR5+0x80] ;  /* 0x00008005ff1c7984 */ /* 0x000e620008000c00 */
[----:B------:R-:W-:Y:S01]  /*1b440*/  FADD.FTZ R41, R41, R20 ;  /* 0x0000001429297221 */ /* 0x000fe20000010000 */
        /* <DEDUP_REMOVED lines=36> */
.L_x_1385:
[----:B------:R-:W-:Y:S05]  /*1b690*/  BSYNC.RECONVERGENT B0 ;  /* 0x0000000000007941 */ /* 0x000fea0003800200 */
.L_x_1384:
[----:B------:R-:W-:Y:S06]  /*1b6a0*/  BAR.SYNC.DEFER_BLOCKING 0x0 ;  /* 0x0000000000007b1d */ /* 0x000fec0000010000 */
[----:B------:R-:W-:Y:S04]  /*1b6b0*/  BSSY.RECONVERGENT B0, `(.L_x_1386) ;  /* 0x0000025000007945 */ /* 0x000fe80003800200 */
[----:B------:R-:W-:Y:S05]  /*1b6c0*/  @P3 BRA `(.L_x_1387) ;  /* 0x00000000008c3947 */ /* 0x000fea0003800000 */
[----:B------:R-:W4:Y:S04]  /*1b6d0*/  LDS.128 R40, [R44+0x500] ;  /* 0x000500002c287984 */ /* 0x000f280000000c00 */
[----:B------:R-:W1:Y:S04]  /*1b6e0*/  LDS.128 R36, [R44+0xa00] ;  /* 0x000a00002c247984 */ /* 0x000e680000000c00 */
[----:B------:R-:W1:Y:S04]  /*1b6f0*/  LDS.128 R32, [R44+0xf00] ;  /* 0x000f00002c207984 */ /* 0x000e680000000c00 */
[----:B0-23--:R-:W0:Y:S04]  /*1b700*/  LDS.128 R16, [R44+0x1400] ;  /* 0x001400002c107984 */ /* 0x00de280000000c00 */
[----:B------:R-:W2:Y:S04]  /*1b710*/  LDS.128 R20, [R44+0x1900] ;  /* 0x001900002c147984 */ /* 0x000ea80000000c00 */
[----:B------:R-:W3:Y:S04]  /*1b720*/  LDS.128 R24, [R44+0x1e00] ;  /* 0x001e00002c187984 */ /* 0x000ee80000000c00 */
[----:B------:R-:W3:Y:S01]  /*1b730*/  LDS.128 R28, [R44+0x2300] ;  /* 0x002300002c1c7984 */ /* 0x000ee20000000c00 */
[----:B----4-:R-:W-:Y:S01]  /*1b740*/  FADD.FTZ R40, R12, R40 ;  /* 0x000000280c287221 */ /* 0x010fe20000010000 */
        /* <DEDUP_REMOVED lines=27> */
.L_x_1387:
[----:B------:R-:W-:Y:S05]  /*1b900*/  BSYNC.RECONVERGENT B0 ;  /* 0x0000000000007941 */ /* 0x000fea0003800200 */
.L_x_1386:
[----:B------:R-:W-:Y:S04]  /*1b910*/  BSSY.RECONVERGENT B0, `(.L_x_1388) ;  /* 0x000001e000007945 */ /* 0x000fe80003800200 */
[----:B------:R-:W-:Y:S05]  /*1b920*/  @P3 BRA `(.L_x_1389) ;  /* 0x0000000000703947 */ /* 0x000fea0003800000 */
[----:B---3--:R-:W3:Y:S01]  /*1b930*/  LDC.64 R18, c[0x0][0x3f8] ;  /* 0x0000fe00ff127b82 */ /* 0x008ee20000000a00 */
[----:B------:R-:W-:-:S05]  /*1b940*/  MOV R22, UR13 ;  /* 0x0000000d00167c02 */ /* 0x000fca0008000f00 */
[----:B------:R-:W-:Y:S02]  /*1b950*/  IMAD R23, R22, 0x50, R45 ;  /* 0x0000005016177824 */ /* 0x000fe400078e022d */
[----:B0-2---:R-:W0:Y:S01]  /*1b960*/  LDC.64 R16, c[0x0][0x3d8] ;  /* 0x0000f600ff107b82 */ /* 0x005e220000000a00 */
[----:B---3--:R-:W-:Y:S01]  /*1b970*/  IMAD.WIDE.U32 R20, R18, 0x3, RZ ;  /* 0x0000000312147825 */ /* 0x008fe200078e00ff */
        /* <DEDUP_REMOVED lines=23> */
.L_x_1389:
[----:B------:R-:W-:Y:S05]  /*1baf0*/  BSYNC.RECONVERGENT B0 ;  /* 0x0000000000007941 */ /* 0x000fea0003800200 */
.L_x_1388:
        /* <DEDUP_REMOVED lines=13> */
[----:B------:R-:W3:Y:S01]  /*1bbd0*/  LDC.64 R12, c[0x0][0x3c8] ;  /* 0x0000f200ff0c7b82 */ /* 0x000ee20000000a00 */
[----:B------:R-:W-:Y:S02]  /*1bbe0*/  UIADD3 UR7, UPT, UPT, UR6, UR14, URZ ;  /* 0x0000000e06077290 */ /* 0x000fe4000fffe0ff */
[----:B------:R-:W-:Y:S02]  /*1bbf0*/  UIMAD UR13, UR29, UR9, UR14 ;  /* 0x000000091d0d72a4 */ /* 0x000fe4000f8e020e */
[----:B------:R-:W-:Y:S02]  /*1bc00*/  ULOP3.LUT UP0, UR5, UR4, 0x2, URZ, 0xc0, !UPT ;  /* 0x0000000204057892 */ /* 0x000fe4000f80c0ff */
[----:B------:R-:W-:Y:S02]  /*1bc10*/  MOV R19, UR7 ;  /* 0x0000000700137c02 */ /* 0x000fe40008000f00 */
[----:B------:R-:W-:Y:S01]  /*1bc20*/  UIADD3 UR5, UPT, UPT, -UR5, 0x1, URZ ;  /* 0x0000000105057890 */ /* 0x000fe2000fffe1ff */
[----:B--2---:R-:W-:-:S05]  /*1bc30*/  MOV R17, UR13 ;  /* 0x0000000d00117c02 */ /* 0x004fca0008000f00 */
[----:B------:R-:W-:-:S05]  /*1bc40*/  IMAD.WIDE.U32 R16, R17, 0x8, R14 ;  /* 0x0000000811107825 */ /* 0x000fca00078e000e */
[----:B------:R0:W-:Y:S01]  /*1bc50*/  STG.E.64 desc[UR10][R16.64], R10 ;  /* 0x0000000a10007986 */ /* 0x0001e2000c101b0a */
[----:B---3--:R-:W-:Y:S01]  /*1bc60*/  IMAD.WIDE.U32 R18, R19, 0x4, R12 ;  /* 0x0000000413127825 */ /* 0x008fe200078e000c */
        /* <DEDUP_REMOVED lines=11> */
.L_x_1393:
[----:B------:R-:W2:Y:S04]  /*1bd20*/  LDG.E.STRONG.GPU R12, desc[UR10][R18.64] ;  /* 0x0000000a120c7981 */ /* 0x000ea8000c1ef900 */
[----:B--2---:R-:W-:Y:S04]  /*1bd30*/  CCTL.IVALL ;  /* 0x00000000ff00798f */ /* 0x004fe80002000000 */
[----:B------:R0:W-:Y:S01]  /*1bd40*/  STL [R1], R12 ;  /* 0x0000000c01007387 */ /* 0x0001e20000100800 */
[----:B------:R-:W-:-:S13]  /*1bd50*/  ISETP.NE.AND P0, PT, R12, UR5, PT ;  /* 0x000000050c007c0c */ /* 0x000fda000bf05270 */
[----:B0-----:R-:W-:Y:S05]  /*1bd60*/  @P0 BRA `(.L_x_1393) ;  /* 0xfffffffc00ec0947 */ /* 0x001fea000383ffff */
.L_x_1392:
[----:B------:R-:W-:Y:S05]  /*1bd70*/  BSYNC.RECONVERGENT B0 ;  /* 0x0000000000007941 */ /* 0x000fea0003800200 */
.L_x_1391:
        /* <DEDUP_REMOVED lines=15> */
.L_x_1395:
[----:B------:R-:W-:Y:S02]  /*1be70*/  ISETP.NE.AND P1, PT, RZ, UR23, PT ;  /* 0x00000017ff007c0c */ /* 0x000fe4000bf25270 */
[----:B------:R-:W-:Y:S02]  /*1be80*/  MOV R13, UR6 ;  /* 0x00000006000d7c02 */ /* 0x000fe40008000f00 */
[----:B------:R-:W-:-:S13]  /*1be90*/  ISETP.NE.OR P1, PT, R45, RZ, !P1 ;  /* 0x000000ff2d00720c */ /* 0x000fda0004f25670 */
[----:B------:R-:W-:-:S06]  /*1bea0*/  @!P1 IMAD.WIDE.U32 R12, R13, 0x8, R14 ;  /* 0x000000080d0c9825 */ /* 0x000fcc00078e000e */
[----:B------:R-:W1:Y:S01]  /*1beb0*/  @!P1 LDG.E.64 R12, desc[UR10][R12.64] ;  /* 0x0000000a0c0c9981 */ /* 0x000e62000c1e1b00 */
[----:B------:R-:W-:Y:S01]  /*1bec0*/  UIADD3 UR24, UPT, UPT, UR5, 0x1, URZ ;  /* 0x0000000105187890 */ /* 0x000fe2000fffe0ff */
[----:B--2---:R-:W-:Y:S01]  /*1bed0*/  MOV R17, UR17 ;  /* 0x0000001100117c02 */ /* 0x004fe20008000f00 */
        /* <DEDUP_REMOVED lines=21> */
[----:B---3--:R-:W-:Y:S01]  /*1c030*/  @!P3 IMAD.WIDE.U32 R18, R19, 0x8, R14 ;  /* 0x000000081312b825 */ /* 0x008fe200078e000e */
        /* <DEDUP_REMOVED lines=8> */
[----:B------:R-:W4:Y:S04]  /*1c0c0*/  @!P6 LDG.E.64 R24, desc[UR10][R24.64] ;  /* 0x0000000a1818e981 */ /* 0x000f28000c1e1b00 */
[----:B------:R-:W4:Y:S01]  /*1c0d0*/  @!P5 LDG.E.64 R26, desc[UR10][R26.64] ;  /* 0x0000000a1a1ad981 */ /* 0x000f22000c1e1b00 */
[----:B-1----:R-:W-:Y:S01]  /*1c0e0*/  @!P1 FADD.FTZ R11, R11, R13 ;  /* 0x0000000d0b0b9221 */ /* 0x002fe20000010000 */
[----:B------:R-:W-:Y:S01]  /*1c0f0*/  MOV R13, UR22 ;  /* 0x00000016000d7c02 */ /* 0x000fe20008000f00 */
[----:B------:R-:W-:Y:S01]  /*1c100*/  @!P1 FADD.FTZ R10, R10, R12 ;  /* 0x0000000c0a0a9221 */ /* 0x000fe20000010000 */
[----:B------:R-:W-:Y:S01]  /*1c110*/  ISETP.NE.AND P1, PT, R16, UR24, PT ;  /* 0x0000001810007c0c */ /* 0x000fe2000bf25270 */
[----:B------:R-:W-:-:S03]  /*1c120*/  @!P4 IMAD.WIDE.U32 R16, R17, 0x8, R14 ;  /* 0x000000081110c825 */ /* 0x000fc600078e000e */
[----:B------:R-:W-:Y:S01]  /*1c130*/  ISETP.NE.OR P1, PT, R45, RZ, !P1 ;  /* 0x000000ff2d00720c */ /* 0x000fe20004f25670 */
[--C-:B------:R-:W-:Y:S02]  /*1c140*/  @!P0 IMAD.WIDE.U32 R12, R13, 0x8, R14.reuse ;  /* 0x000000080d0c8825 */ /* 0x100fe400078e000e */
[----:B------:R-:W2:Y:S04]  /*1c150*/  @!P4 LDG.E.64 R16, desc[UR10][R16.64] ;  /* 0x0000000a1010c981 */ /* 0x000ea8000c1e1b00 */
[----:B------:R-:W3:Y:S06]  /*1c160*/  @!P0 LDG.E.64 R12, desc[UR10][R12.64] ;  /* 0x0000000a0c0c8981 */ /* 0x000eec000c1e1b00 */
[----:B------:R-:W-:-:S06]  /*1c170*/  @!P1 IMAD.WIDE.U32 R22, R23, 0x8, R14 ;  /* 0x0000000817169825 */ /* 0x000fcc00078e000e */
[----:B------:R-:W4:Y:S01]  /*1c180*/  @!P1 LDG.E.64 R22, desc[UR10][R22.64] ;  /* 0x0000000a16169981 */ /* 0x000f22000c1e1b00 */
        /* <DEDUP_REMOVED lines=11> */
[----:B---3--:R-:W-:Y:S01]  /*1c240*/  @!P0 FADD.FTZ R10, R10, R12 ;  /* 0x0000000c0a0a8221 */ /* 0x008fe20000010000 */
[----:B------:R-:W-:-:S03]  /*1c250*/  @!P0 FADD.FTZ R11, R11, R13 ;  /* 0x0000000d0b0b8221 */ /* 0x000fc60000010000 */
[----:B--2---:R-:W-:Y:S01]  /*1c260*/  @!P4 FADD.FTZ R10, R10, R16 ;  /* 0x000000100a0ac221 */ /* 0x004fe20000010000 */
[----:B------:R-:W-:-:S03]  /*1c270*/  @!P4 FADD.FTZ R11, R11, R17 ;  /* 0x000000110b0bc221 */ /* 0x000fc60000010000 */
[----:B------:R-:W-:Y:S01]  /*1c280*/  @!P3 FADD.FTZ R10, R10, R18 ;  /* 0x000000120a0ab221 */ /* 0x000fe20000010000 */
[----:B------:R-:W-:-:S03]  /*1c290*/  @!P3 FADD.FTZ R11, R11, R19 ;  /* 0x000000130b0bb221 */ /* 0x000fc60000010000 */
[----:B------:R-:W-:Y:S01]  /*1c2a0*/  @!P2 FADD.FTZ R10, R10, R20 ;  /* 0x000000140a0aa221 */ /* 0x000fe20000010000 */
[----:B------:R-:W-:-:S03]  /*1c2b0*/  @!P2 FADD.FTZ R11, R11, R21 ;  /* 0x000000150b0ba221 */ /* 0x000fc60000010000 */
[----:B----4-:R-:W-:Y:S01]  /*1c2c0*/  @!P1 FADD.FTZ R10, R10, R22 ;  /* 0x000000160a0a9221 */ /* 0x010fe20000010000 */
[----:B------:R-:W-:-:S03]  /*1c2d0*/  @!P1 FADD.FTZ R11, R11, R23 ;  /* 0x000000170b0b9221 */ /* 0x000fc60000010000 */
[----:B------:R-:W-:Y:S01]  /*1c2e0*/  @!P6 FADD.FTZ R10, R10, R24 ;  /* 0x000000180a0ae221 */ /* 0x000fe20000010000 */
[----:B------:R-:W-:-:S03]  /*1c2f0*/  @!P6 FADD.FTZ R11, R11, R25 ;  /* 0x000000190b0be221 */ /* 0x000fc60000010000 */
[----:B------:R-:W-:Y:S01]  /*1c300*/  @!P5 FADD.FTZ R10, R10, R26 ;  /* 0x0000001a0a0ad221 */ /* 0x000fe20000010000 */
[----:B------:R-:W-:Y:S01]  /*1c310*/  @!P5 FADD.FTZ R11, R11, R27 ;  /* 0x0000001b0b0bd221 */ /* 0x000fe20000010000 */
[----:B------:R-:W-:Y:S06]  /*1c320*/  BRA.U UP0, `(.L_x_1395) ;  /* 0xfffffff900d07547 */ /* 0x000fec000b83ffff */
[----:B------:R-:W-:-:S05]  /*1c330*/  UMOV UR5, UR7 ;  /* 0x0000000700057c82 */ /* 0x000fca0008000000 */
.L_x_1394:
        /* <DEDUP_REMOVED lines=36> */
[----:B------:R-:W1:Y:S01]  /*1c580*/  @!P0 LDG.E.64 R12, desc[UR10][R12.64] ;  /* 0x0000000a0c0c8981 */ /* 0x000e62000c1e1b00 */
[----:B---3--:R-:W-:-:S04]  /*1c590*/  @!P2 IMAD.WIDE.U32 R18, R19, 0x8, R14 ;  /* 0x000000081312a825 */ /* 0x008fc800078e000e */
[----:B------:R-:W-:Y:S02]  /*1c5a0*/  @!P3 IMAD.WIDE.U32 R20, R21, 0x8, R14 ;  /* 0x000000081514b825 */ /* 0x000fe400078e000e */
[----:B------:R-:W3:Y:S04]  /*1c5b0*/  @!P2 LDG.E.64 R18, desc[UR10][R18.64] ;  /* 0x0000000a1212a981 */ /* 0x000ee8000c1e1b00 */
[----:B------:R-:W4:Y:S01]  /*1c5c0*/  @!P3 LDG.E.64 R20, desc[UR10][R20.64] ;  /* 0x0000000a1414b981 */ /* 0x000f22000c1e1b00 */
[----:B------:R-:W-:-:S04]  /*1c5d0*/  MOV R22, UR5 ;  /* 0x0000000500167c02 */ /* 0x000fc80008000f00 */
[----:B------:R-:W-:-:S04]  /*1c5e0*/  IADD3 R22, PT, PT, R22, 0x4, RZ ;  /* 0x0000000416167810 */ /* 0x000fc80007ffe0ff */
[----:B------:R-:W-:Y:S01]  /*1c5f0*/  R2UR UR5, R22 ;  /* 0x00000000160572ca */ /* 0x000fe200000e0000 */
[----:B-1----:R-:W-:Y:S01]  /*1c600*/  @!P0 FADD.FTZ R10, R10, R12 ;  /* 0x0000000c0a0a8221 */ /* 0x002fe20000010000 */
[----:B------:R-:W-:-:S03]  /*1c610*/  @!P0 FADD.FTZ R11, R11, R13 ;  /* 0x0000000d0b0b8221 */ /* 0x000fc60000010000 */
[----:B--2---:R-:W-:Y:S01]  /*1c620*/  @!P1 FADD.FTZ R10, R10, R16 ;  /* 0x000000100a0a9221 */ /* 0x004fe20000010000 */
[----:B------:R-:W-:-:S03]  /*1c630*/  @!P1 FADD.FTZ R11, R11, R17 ;  /* 0x000000110b0b9221 */ /* 0x000fc60000010000 */
[----:B---3--:R-:W-:Y:S01]  /*1c640*/  @!P2 FADD.FTZ R10, R10, R18 ;  /* 0x000000120a0aa221 */ /* 0x008fe20000010000 */
[----:B------:R-:W-:-:S03]  /*1c650*/  @!P2 FADD.FTZ R11, R11, R19 ;  /* 0x000000130b0ba221 */ /* 0x000fc60000010000 */
[----:B----4-:R-:W-:Y:S01]  /*1c660*/  @!P3 FADD.FTZ R10, R10, R20 ;  /* 0x000000140a0ab221 */ /* 0x010fe20000010000 */
[----:B------:R-:W-:-:S07]  /*1c670*/  @!P3 FADD.FTZ R11, R11, R21 ;  /* 0x000000150b0bb221 */ /* 0x000fce0000010000 */
.L_x_1396:
[----:B------:R-:W-:Y:S05]  /*1c680*/  BRA.U !UP0, `(.L_x_1390) ;  /* 0x00000001089c7547 */ /* 0x000fea000b800000 */
[----:B------:R-:W0:Y:S01]  /*1c690*/  S2R R19, SR_CTAID.X ;  /* 0x0000000000137919 */ /* 0x000e220000002500 */
[----:B------:R-:W-:Y:S02]  /*1c6a0*/  UISETP.NE.AND UP0, UPT, UR18, 0x1, UPT ;  /* 0x000000011200788c */ /* 0x000fe4000bf05270 */
[----:B------:R-:W-:-:S07]  /*1c6b0*/  ULOP3.LUT UR6, UR12, 0x1, URZ, 0xc0, !UPT ;  /* 0x000000010c067892 */ /* 0x000fce000f8ec0ff */
[----:B------:R-:W-:Y:S05]  /*1c6c0*/  BRA.U !UP0, `(.L_x_1397) ;  /* 0x0000000108587547 */ /* 0x000fea000b800000 */
[----:B------:R-:W4:Y:S01]  /*1c6d0*/  S2R R13, SR_CTAID.X ;  /* 0x00000000000d7919 */ /* 0x000f220000002500 */
[----:B---3--:R-:W-:Y:S01]  /*1c6e0*/  MOV R18, UR5 ;  /* 0x0000000500127c02 */ /* 0x008fe20008000f00 */
[----:B------:R-:W3:Y:S01]  /*1c6f0*/  S2R R12, SR_CTAID.Y ;  /* 0x00000000000c7919 */ /* 0x000ee20000002600 */
[----:B----4-:R-:W-:Y:S02]  /*1c700*/  ISETP.NE.AND P0, PT, R13, UR5, PT ;  /* 0x000000050d007c0c */ /* 0x010fe4000bf05270 */
        /* <DEDUP_REMOVED lines=8> */
[----:B--2---:R-:W-:-:S05]  /*1c790*/  MOV R17, UR5 ;  /* 0x0000000500117c02 */ /* 0x004fca0008000f00 */
[----:B------:R-:W-:Y:S01]  /*1c7a0*/  @!P1 IMAD.WIDE.U32 R16, R17, 0x8, R14 ;  /* 0x0000000811109825 */ /* 0x000fe200078e000e */
[----:B------:R-:W2:Y:S05]  /*1c7b0*/  @!P0 LDG.E.64 R12, desc[UR10][R12.64] ;  /* 0x0000000a0c0c8981 */ /* 0x000eaa000c1e1b00 */
[----:B------:R-:W1:Y:S01]  /*1c7c0*/  @!P1 LDG.E.64 R16, desc[UR10][R16.64] ;  /* 0x0000000a10109981 */ /* 0x000e62000c1e1b00 */
[----:B------:R-:W-:-:S04]  /*1c7d0*/  IADD3 R18, PT, PT, R18, 0x2, RZ ;  /* 0x0000000212127810 */ /* 0x000fc80007ffe0ff */
[----:B------:R-:W-:Y:S01]  /*1c7e0*/  R2UR UR5, R18 ;  /* 0x00000000120572ca */ /* 0x000fe200000e0000 */
[----:B-1----:R-:W-:Y:S01]  /*1c7f0*/  @!P1 FADD.FTZ R10, R10, R16 ;  /* 0x000000100a0a9221 */ /* 0x002fe20000010000 */
[----:B------:R-:W-:-:S03]  /*1c800*/  @!P1 FADD.FTZ R11, R11, R17 ;  /* 0x000000110b0b9221 */ /* 0x000fc60000010000 */
[----:B--2---:R-:W-:Y:S01]  /*1c810*/  @!P0 FADD.FTZ R10, R10, R12 ;  /* 0x0000000c0a0a8221 */ /* 0x004fe20000010000 */
[----:B------:R-:W-:-:S09]  /*1c820*/  @!P0 FADD.FTZ R11, R11, R13 ;  /* 0x0000000d0b0b8221 */ /* 0x000fd20000010000 */
.L_x_1397:
        /* <DEDUP_REMOVED lines=9> */
[----:B------:R-:W1:Y:S02]  /*1c8c0*/  LDG.E.64 R14, desc[UR10][R14.64] ;  /* 0x0000000a0e0e7981 */ /* 0x000e64000c1e1b00 */
[----:B-1----:R-:W-:Y:S01]  /*1c8d0*/  FADD.FTZ R10, R10, R14 ;  /* 0x0000000e0a0a7221 */ /* 0x002fe20000010000 */
[----:B------:R-:W-:-:S07]  /*1c8e0*/  FADD.FTZ R11, R11, R15 ;  /* 0x0000000f0b0b7221 */ /* 0x000fce0000010000 */
.L_x_1398:
[----:B------:R-:W-:Y:S05]  /*1c8f0*/  BSYNC.RECONVERGENT B0 ;  /* 0x0000000000007941 */ /* 0x000fea0003800200 */
.L_x_1390:
        /* <DEDUP_REMOVED lines=12> */
[----:B----4-:R-:W1:Y:S01]  /*1c9c0*/  LDS.64 R20, [UR5+0xc0] ;  /* 0x0000c005ff147984 */ /* 0x010e620008000a00 */
[----:B------:R-:W1:Y:S02]  /*1c9d0*/  LDCU UR5, c[0x0][0x42c] ;  /* 0x00008580ff0577ac */ /* 0x000e640008000800 */
[----:B-1----:R-:W-:Y:S01]  /*1c9e0*/  FMUL.FTZ R11, R21, UR5 ;  /* 0x00000005150b7c20 */ /* 0x002fe20008410000 */
[----:B------:R-:W-:-:S02]  /*1c9f0*/  HFMA2 R21, -RZ, RZ, 0, 0 ;  /* 0x00000000ff157431 */ /* 0x000fc400000001ff */
[----:B0-----:R-:W-:-:S07]  /*1ca00*/  FMUL.FTZ R20, R20, UR5 ;  /* 0x0000000514147c20 */ /* 0x001fce0008410000 */
.L_x_1404:
[----:B0-----:R-:W-:-:S05]  /*1ca10*/  LEA R23, R21, UR15, 0x3 ;  /* 0x0000000f15177c11 */ /* 0x001fca000f8e18ff */
[----:B-1----:R-:W4:Y:S04]  /*1ca20*/  LDL.128 R12, [R23+0x10] ;  /* 0x00001000170c7983 */ /* 0x002f280000100c00 */
[----:B--23--:R0:W2:Y:S01]  /*1ca30*/  LDL.128 R16, [R23+0x210] ;  /* 0x0002100017107983 */ /* 0x00c0a20000100c00 */
[----:B------:R-:W-:Y:S01]  /*1ca40*/  BSSY.RECONVERGENT B0, `(.L_x_1399) ;  /* 0x0000036000007945 */ /* 0x000fe20003800200 */
[----:B----4-:R-:W-:Y:S01]  /*1ca50*/  FADD.FTZ R12, R12, -UR28 ;  /* 0x8000001c0c0c7e21 */ /* 0x010fe20008010000 */
        /* <DEDUP_REMOVED lines=12> */
[----:B------:R-:W3:Y:S01]  /*1cb20*/  @P2 MUFU.EX2 R25, R25 ;  /* 0x0000001900192308 */ /* 0x000ee20000000800 */
[----:B-1----:R-:W-:-:S04]  /*1cb30*/  @P2 FADD.FTZ R24, R13, 1 ;  /* 0x3f8000000d182421 */ /* 0x002fc80000010000 */
[----:B0-----:R-:W0:Y:S01]  /*1cb40*/  @P2 MUFU.RCP R23, R24 ;  /* 0x0000001800172308 */ /* 0x001e220000001000 */
[----:B---3--:R-:W-:Y:S01]  /*1cb50*/  @P2 FADD.FTZ R26, R25, 1 ;  /* 0x3f800000191a2421 */ /* 0x008fe20000010000 */
[----:B------:R-:W-:-:S06]  /*1cb60*/  FFMA.FTZ R25, R20, R31, R11 ;  /* 0x0000001f14197223 */ /* 0x000fcc000001000b */
[----:B------:R-:W1:Y:S01]  /*1cb70*/  @P2 MUFU.RCP R26, R26 ;  /* 0x0000001a001a2308 */ /* 0x000e620000001000 */
[----:B0-----:R-:W-:Y:S01]  /*1cb80*/  @P2 FADD.FTZ R29, -R23, 1 ;  /* 0x3f800000171d2421 */ /* 0x001fe20000010100 */
[----:B--2---:R-:W-:Y:S01]  /*1cb90*/  @P2 FMUL.FTZ R27, R16, R23 ;  /* 0x00000017101b2220 */ /* 0x004fe20000410000 */
        /* <DEDUP_REMOVED lines=32> */
.L_x_1400:
[----:B------:R-:W-:Y:S05]  /*1cda0*/  BSYNC.RECONVERGENT B0 ;  /* 0x0000000000007941 */ /* 0x000fea0003800200 */
.L_x_1399:
        /* <DEDUP_REMOVED lines=19> */
.L_x_1401:
        /* <DEDUP_REMOVED lines=15> */
.L_x_1403:
[----:B------:R-:W-:Y:S05]  /*1cfd0*/  BSYNC.RECONVERGENT B0 ;  /* 0x0000000000007941 */ /* 0x000fea0003800200 */
.L_x_1402:
        /* <DEDUP_REMOVED lines=10> */
.L_x_1379:
        /* <DEDUP_REMOVED lines=16> */
.L_x_1407:
[----:B------:R-:W-:Y:S05]  /*1d180*/  BSYNC.RECONVERGENT B0 ;  /* 0x0000000000007941 */ /* 0x000fea0003800200 */
.L_x_1406:
        /* <DEDUP_REMOVED lines=11> */
.L_x_1409:
[----:B------:R-:W2:Y:S04]  /*1d240*/  LDG.E.STRONG.GPU R5, desc[UR10][R2.64] ;  /* 0x0000000a02057981 */ /* 0x000ea8000c1ef900 */
[----:B--2---:R-:W-:Y:S01]  /*1d250*/  CCTL.IVALL ;  /* 0x00000000ff00798f */ /* 0x004fe20002000000 */
[----:B------:R-:W-:Y:S05]  /*1d260*/  YIELD ;  /* 0x0000000000007946 */ /* 0x000fea0003800000 */
[----:B------:R-:W-:-:S13]  /*1d270*/  ISETP.NE.AND P0, PT, R5, R0, PT ;  /* 0x000000000500720c */ /* 0x000fda0003f05270 */
[----:B------:R-:W-:Y:S05]  /*1d280*/  @P0 BRA `(.L_x_1409) ;  /* 0xfffffffc00ec0947 */ /* 0x000fea000383ffff */
.L_x_1408:
        /* <DEDUP_REMOVED lines=75> */
.L_x_1412:
        /* <DEDUP_REMOVED lines=27> */
.L_x_1411:
[----:B------:R-:W-:Y:S05]  /*1d8f0*/  BSYNC.RECONVERGENT B0 ;  /* 0x0000000000007941 */ /* 0x000fea0003800200 */
.L_x_1410:
        /* <DEDUP_REMOVED lines=10> */
.L_x_1413:
        /* <DEDUP_REMOVED lines=82> */
.L_x_1414:
        /* <DEDUP_REMOVED lines=12> */
.L_x_4907:


//--------------------- .text._Z35group_norm_nhwc_bwd_one_pass_kernelI11Fp32IOBf16WLi64ELi160ELi640EEv26Group_norm_nhwc_bwd_params --------------------------
	.section	.text._Z35group_norm_nhwc_bwd_one_pass_kernelI11Fp32IOBf16WLi64ELi160ELi640EEv26Group_norm_nhwc_bwd_params,"ax",@progbits
	.align	128
        .global         _Z35group_norm_nhwc_bwd_one_pass_kernelI11Fp32IOBf16WLi64ELi160ELi640EEv26Group_norm_nhwc_bwd_params
        .type           _Z35group_norm_nhwc_bwd_one_pass_kernelI11Fp32IOBf16WLi64ELi160ELi640EEv26Group_norm_nhwc_bwd_params,@function
        .size           _Z35group_norm_nhwc_bwd_one_pass_kernelI11Fp32IOBf16WLi64ELi160ELi640EEv26Group_norm_nhwc_bwd_params,(.L_x_4908 - _Z35group_norm_nhwc_bwd_one_pass_kernelI11Fp32IOBf16WLi64ELi160ELi640EEv26Group_norm_nhwc_bwd_params)
        .other          _Z35group_norm_nhwc_bwd_one_pass_kernelI11Fp32IOBf16WLi64ELi160ELi640EEv26Group_norm_nhwc_bwd_params,@"STO_CUDA_ENTRY STV_DEFAULT"
_Z35group_norm_nhwc_bwd_one_pass_kernelI11Fp32IOBf16WLi64ELi160ELi640EEv26Group_norm_nhwc_bwd_params:
.text._Z35group_norm_nhwc_bwd_one_pass_kernelI11Fp32IOBf16WLi64ELi160ELi640EEv26Group_norm_nhwc_bwd_params:
        /* <DEDUP_REMOVED lines=14> */
[----:B------:R-:W-:Y:S01]  /*00e0*/  HFMA2 R70, -RZ, RZ, 0, 0 ;  /* 0x00000000ff467431 */ /* 0x000fe200000001ff */
[----:B------:R-:W-:Y:S01]  /*00f0*/  UIADD3 UR6, UPT, UPT, UR5, 0xd0, URZ ;  /* 0x000000d005067890 */ /* 0x000fe2000fffe0ff */
[----:B------:R-:W-:Y:S01]  /*0100*/  IMAD R2, R2, 0x334, RZ ;  /* 0x0000033402027824 */ /* 0x000fe200078e02ff */
[----:B------:R-:W-:Y:S01]  /*0110*/  MOV R68, R80 ;  /* 0x0000005000447202 */ /* 0x000fe20000000f00 */
[----:B------:R-:W2:Y:S01]  /*0120*/  S2UR UR7, SR_CgaCtaId ;  /* 0x00000000000779c3 */ /* 0x000ea20000008800 */
[----:B------:R-:W3:Y:S02]  /*0130*/  LDCU.U8 UR12, c[0x0][0x414] ;  /* 0x00008280ff0c77ac */ /* 0x000ee40008000000 */
[----:B------:R-:W-:-:S05]  /*0140*/  SHF.R.U32.HI R2, RZ, 0x10, R2 ;  /* 0x00000010ff027819 */ /* 0x000fca0000011602 */
        /* <DEDUP_REMOVED lines=13> */
[--C-:B----4-:R-:W-:Y:S01]  /*0220*/  IMAD R3, R0, UR11, R80.reuse ;  /* 0x0000000b00037c24 */ /* 0x110fe2000f8e0250 */
[----:B------:R-:W-:Y:S01]  /*0230*/  IADD3 R73, PT, PT, R4, 0x28, RZ ;  /* 0x0000002804497810 */ /* 0x000fe20007ffe0ff */
[----:B------:R-:W-:Y:S01]  /*0240*/  IMAD R92, R0, 0x3, R80 ;  /* 0x00000003005c7824 */ /* 0x000fe200078e0250 */
[----:B------:R-:W-:-:S02]  /*0250*/  IADD3 R2, PT, PT, R2, R6, RZ ;  /* 0x0000000602027210 */ /* 0x000fc40007ffe0ff */
[C---:B------:R-:W-:Y:S02]  /*0260*/  IADD3 R72, PT, PT, R4.reuse, 0x30, RZ ;  /* 0x0000003004487810 */ /* 0x040fe40007ffe0ff */
[----:B------:R-:W-:Y:S02]  /*0270*/  IADD3 R78, PT, PT, R4, 0x38, RZ ;  /* 0x00000038044e7810 */ /* 0x000fe40007ffe0ff */
[----:B------:R-:W-:Y:S02]  /*0280*/  SHF.L.U32 R2, R2, 0x1, RZ ;  /* 0x0000000102027819 */ /* 0x000fe400000006ff */
[----:B------:R-:W-:Y:S02]  /*0290*/  LEA R93, R0, R80, 0x2 ;  /* 0x00000050005d7211 */ /* 0x000fe400078e10ff */
[C---:B0-----:R-:W-:Y:S02]  /*02a0*/  LOP3.LUT R81, R69.reuse, 0x7, RZ, 0xc0, !PT ;  /* 0x0000000745517812 */ /* 0x041fe400078ec0ff */
[----:B------:R-:W-:-:S02]  /*02b0*/  LOP3.LUT R82, R69, 0x7ffffff8, RZ, 0xc0, !PT ;  /* 0x7ffffff845527812 */ /* 0x000fc400078ec0ff */
[----:B------:R-:W-:Y:S02]  /*02c0*/  LEA R59, R6, UR6, 0x4 ;  /* 0x00000006063b7c11 */ /* 0x000fe4000f8e20ff */
[----:B------:R-:W-:Y:S02]  /*02d0*/  SHF.R.S32.HI R89, RZ, 0x1f, R4 ;  /* 0x0000001fff597819 */ /* 0x000fe40000011404 */
[----:B------:R-:W-:Y:S02]  /*02e0*/  SHF.R.S32.HI R88, RZ, 0x1f, R77 ;  /* 0x0000001fff587819 */ /* 0x000fe4000001144d */
[----:B------:R-:W-:Y:S02]  /*02f0*/  SHF.R.S32.HI R90, RZ, 0x1f, R79 ;  /* 0x0000001fff5a7819 */ /* 0x000fe4000001144f */
[----:B------:R-:W-:Y:S02]  /*0300*/  SHF.R.S32.HI R87, RZ, 0x1f, R75 ;  /* 0x0000001fff577819 */ /* 0x000fe4000001144b */
[----:B------:R-:W-:-:S02]  /*0310*/  SHF.R.S32.HI R86, RZ, 0x1f, R74 ;  /* 0x0000001fff567819 */ /* 0x000fc4000001144a */
[----:B------:R-:W-:Y:S02]  /*0320*/  SHF.R.S32.HI R85, RZ, 0x1f, R73 ;  /* 0x0000001fff557819 */ /* 0x000fe40000011449 */
[----:B------:R-:W-:Y:S02]  /*0330*/  SHF.R.S32.HI R84, RZ, 0x1f, R72 ;  /* 0x0000001fff547819 */ /* 0x000fe40000011448 */
[----:B------:R-:W-:Y:S02]  /*0340*/  SHF.R.S32.HI R83, RZ, 0x1f, R78 ;  /* 0x0000001fff537819 */ /* 0x000fe4000001144e */
[----:B-1-3--:R-:W-:-:S07]  /*0350*/  LOP3.LUT R76, R2, 0xffff, RZ, 0xc0, !PT ;  /* 0x0000ffff024c7812 */ /* 0x00afce00078ec0ff */
.L_x_1458:
[----:B0-----:R-:W0:Y:S01]  /*0360*/  LDC R9, c[0x0][0x410] ;  /* 0x00010400ff097b82 */ /* 0x001e220000000800 */
[----:B------:R-:W-:Y:S01]  /*0370*/  IABS R8, R68 ;  /* 0x0000004400087213 */ /* 0x000fe20000000000 */
[----:B-1----:R-:W1:Y:S01]  /*0380*/  LDCU.128 UR16, c[0x0][0x400] ;  /* 0x00008000ff1077ac */ /* 0x002e620008000c00 */
[----:B------:R-:W-:Y:S02]  /*0390*/  ISETP.GE.AND P0, PT, R68, RZ, PT ;  /* 0x000000ff4400720c */ /* 0x000fe40003f06270 */
[----:B------:R-:W-:Y:S02]  /*03a0*/  CS2R R52, SRZ ;  /* 0x0000000000347805 */ /* 0x000fe4000001ff00 */
[----:B-1----:R-:W-:Y:S02]  /*03b0*/  ISETP.GE.U32.AND P5, PT, R4, UR16, PT ;  /* 0x0000001004007c0c */ /* 0x002fe4000bfa6070 */
[----:B------:R-:W-:Y:S02]  /*03c0*/  ISETP.GE.U32.AND P4, PT, R77, UR16, PT ;  /* 0x000000104d007c0c */ /* 0x000fe4000bf86070 */
[----:B0-----:R-:W-:-:S02]  /*03d0*/  IABS R6, R9 ;  /* 0x0000000900067213 */ /* 0x001fc40000000000 */
[----:B------:R-:W-:Y:S02]  /*03e0*/  ISETP.GE.AND.EX P5, PT, R89, UR17, PT, P5 ;  /* 0x0000001159007c0c */ /* 0x000fe4000bfa6350 */
[----:B------:R-:W0:Y:S01]  /*03f0*/  I2F.RP R5, R6 ;  /* 0x0000000600057306 */ /* 0x000e220000209400 */
[----:B------:R-:W-:-:S10]  /*0400*/  ISETP.GE.AND.EX P4, PT, R88, UR17, PT, P4 ;  /* 0x0000001158007c0c */ /* 0x000fd4000bf86340 */
[----:B------:R-:W1:Y:S01]  /*0410*/  @!P5 LDC.64 R28, c[0x0][0x3a0] ;  /* 0x0000e800ff1cdb82 */ /* 0x000e620000000a00 */
[----:B0-----:R-:W0:Y:S07]  /*0420*/  MUFU.RCP R5, R5 ;  /* 0x0000000500057308 */ /* 0x001e2e0000001000 */
[----:B------:R-:W2:Y:S08]  /*0430*/  @!P4 LDC.64 R10, c[0x0][0x3f8] ;  /* 0x0000fe00ff0acb82 */ /* 0x000eb00000000a00 */
[----:B---3--:R-:W3:Y:S01]  /*0440*/  @!P4 LDC.64 R26, c[0x0][0x3a0] ;  /* 0x0000e800ff1acb82 */ /* 0x008ee20000000a00 */
[----:B0-----:R-:W-:-:S04]  /*0450*/  IADD3 R2, PT, PT, R5, 0xffffffe, RZ ;  /* 0x0ffffffe05027810 */ /* 0x001fc80007ffe0ff */
[----:B------:R0:W4:Y:S01]  /*0460*/  F2I.FTZ.U32.TRUNC.NTZ R3, R2 ;  /* 0x0000000200037305 */ /* 0x000122000021f000 */
[----:B--2---:R-:W-:Y:S01]  /*0470*/  @!P4 IMAD R12, R88, R10, RZ ;  /* 0x0000000a580cc224 */ /* 0x004fe200078e02ff */
[----:B0-----:R-:W-:-:S03]  /*0480*/  MOV R2, RZ ;  /* 0x000000ff00027202 */ /* 0x001fc60000000f00 */
[----:B------:R-:W-:Y:S01]  /*0490*/  @!P4 IMAD R17, R77, R11, R12 ;  /* 0x0000000b4d11c224 */ /* 0x000fe200078e020c */
[----:B----4-:R-:W-:-:S05]  /*04a0*/  IADD3 R7, PT, PT, RZ, -R3, RZ ;  /* 0x80000003ff077210 */ /* 0x010fca0007ffe0ff */
[----:B------:R-:W-:-:S04]  /*04b0*/  IMAD R7, R7, R6, RZ ;  /* 0x0000000607077224 */ /* 0x000fc800078e02ff */
[----:B------:R-:W-:Y:S01]  /*04c0*/  IMAD.HI.U32 R3, R3, R7, R2 ;  /* 0x0000000703037227 */ /* 0x000fe200078e0002 */
[----:B------:R-:W-:Y:S02]  /*04d0*/  MOV R7, R8 ;  /* 0x0000000800077202 */ /* 0x000fe40000000f00 */
[----:B------:R-:W-:-:S03]  /*04e0*/  LOP3.LUT R2, R68, R9, RZ, 0x3c, !PT ;  /* 0x0000000944027212 */ /* 0x000fc600078e3cff */
[----:B------:R-:W-:Y:S01]  /*04f0*/  IMAD.HI.U32 R3, R3, R7, RZ ;  /* 0x0000000703037227 */ /* 0x000fe200078e00ff */
[----:B------:R-:W-:-:S04]  /*0500*/  ISETP.GE.AND P1, PT, R2, RZ, PT ;  /* 0x000000ff0200720c */ /* 0x000fc80003f26270 */
[----:B------:R-:W-:-:S05]  /*0510*/  IADD3 R5, PT, PT, -R3, RZ, RZ ;  /* 0x000000ff03057210 */ /* 0x000fca0007ffe1ff */
[----:B------:R-:W-:-:S05]  /*0520*/  IMAD R5, R6, R5, R7 ;  /* 0x0000000506057224 */ /* 0x000fca00078e0207 */
[----:B------:R-:W-:-:S13]  /*0530*/  ISETP.GT.U32.AND P3, PT, R6, R5, PT ;  /* 0x000000050600720c */ /* 0x000fda0003f64070 */
[-C--:B------:R-:W-:Y:S02]  /*0540*/  @!P3 IADD3 R5, PT, PT, R5, -R6.reuse, RZ ;  /* 0x800000060505b210 */ /* 0x080fe40007ffe0ff */
[----:B------:R-:W-:Y:S02]  /*0550*/  @!P3 IADD3 R3, PT, PT, R3, 0x1, RZ ;  /* 0x000000010303b810 */ /* 0x000fe40007ffe0ff */
[CC--:B------:R-:W-:Y:S02]  /*0560*/  ISETP.GE.U32.AND P2, PT, R5.reuse, R6.reuse, PT ;  /* 0x000000060500720c */ /* 0x0c0fe40003f46070 */
[----:B------:R-:W-:Y:S02]  /*0570*/  ISETP.GT.U32.AND P3, PT, R6, R5, PT ;  /* 0x000000050600720c */ /* 0x000fe40003f64070 */
[----:B------:R-:W-:-:S04]  /*0580*/  IADD3 R2, PT, PT, R5, -R6, RZ ;  /* 0x8000000605027210 */ /* 0x000fc80007ffe0ff */
[----:B------:R-:W-:Y:S02]  /*0590*/  SEL R2, R2, R5, !P3 ;  /* 0x0000000502027207 */ /* 0x000fe40005800000 */
[----:B------:R-:W-:Y:S02]  /*05a0*/  LOP3.LUT R5, RZ, R9, RZ, 0x33, !PT ;  /* 0x00000009ff057212 */ /* 0x000fe400078e33ff */
[----:B------:R-:W-:Y:S02]  /*05b0*/  @!P0 IADD3 R2, PT, PT, -R2, RZ, RZ ;  /* 0x000000ff02028210 */ /* 0x000fe40007ffe1ff */
[----:B------:R-:W-:Y:S02]  /*05c0*/  @P2 IADD3 R3, PT, PT, R3, 0x1, RZ ;  /* 0x0000000103032810 */ /* 0x000fe40007ffe0ff */
[----:B------:R-:W-:Y:S02]  /*05d0*/  ISETP.NE.AND P2, PT, R9, RZ, PT ;  /* 0x000000ff0900720c */ /* 0x000fe40003f45270 */
[----:B------:R-:W-:-:S02]  /*05e0*/  MOV R6, R3 ;  /* 0x0000000300067202 */ /* 0x000fc40000000f00 */
[----:B------:R-:W-:Y:S02]  /*05f0*/  SEL R71, R5, R2, !P2 ;  /* 0x0000000205477207 */ /* 0x000fe40005000000 */
[----:B------:R-:W-:Y:S01]  /*0600*/  @!P1 IADD3 R6, PT, PT, -R6, RZ, RZ ;  /* 0x000000ff06069210 */ /* 0x000fe20007ffe1ff */
[----:B------:R-:W0:Y:S01]  /*0610*/  @!P5 LDC.64 R2, c[0x0][0x3f8] ;  /* 0x0000fe00ff02db82 */ /* 0x000e220000000a00 */
[----:B------:R-:W-:Y:S02]  /*0620*/  ISETP.GE.U32.AND P3, PT, R75, UR16, PT ;  /* 0x000000104b007c0c */ /* 0x000fe4000bf66070 */
[----:B------:R-:W-:Y:S01]  /*0630*/  SEL R7, R5, R6, !P2 ;  /* 0x0000000605077207 */ /* 0x000fe20005000000 */
[----:B------:R-:W-:Y:S01]  /*0640*/  IMAD R5, R71, 0xa0, RZ ;  /* 0x000000a047057824 */ /* 0x000fe200078e02ff */
[----:B------:R-:W-:Y:S02]  /*0650*/  ISETP.GE.AND.EX P3, PT, R87, UR17, PT, P3 ;  /* 0x0000001157007c0c */ /* 0x000fe4000bf66330 */
[----:B------:R-:W-:-:S02]  /*0660*/  SHF.R.S32.HI R6, RZ, 0x1f, R7 ;  /* 0x0000001fff067819 */ /* 0x000fc40000011407 */
[----:B------:R-:W-:Y:S02]  /*0670*/  IADD3 R56, P0, PT, R5, R76, RZ ;  /* 0x0000004c05387210 */ /* 0x000fe40007f1e0ff */
[----:B------:R-:W-:Y:S01]  /*0680*/  ISETP.GE.U32.AND P2, PT, R73, UR16, PT ;  /* 0x0000001049007c0c */ /* 0x000fe2000bf46070 */
[----:B------:R-:W-:Y:S01]  /*0690*/  IMAD R6, R6, UR18, RZ ;  /* 0x0000001206067c24 */ /* 0x000fe2000f8e02ff */
[----:B------:R-:W-:Y:S02]  /*06a0*/  LEA.HI.X.SX32 R57, R5, RZ, 0x1, P0 ;  /* 0x000000ff05397211 */ /* 0x000fe400000f0eff */
[----:B------:R-:W-:Y:S01]  /*06b0*/  ISETP.GE.U32.AND P0, PT, R74, UR16, PT ;  /* 0x000000104a007c0c */ /* 0x000fe2000bf06070 */
[----:B------:R-:W-:Y:S01]  /*06c0*/  IMAD R55, R7, UR19, R6 ;  /* 0x0000001307377c24 */ /* 0x000fe2000f8e0206 */
[----:B------:R-:W-:Y:S01]  /*06d0*/  ISETP.GE.AND.EX P2, PT, R85, UR17, PT, P2 ;  /* 0x0000001155007c0c */ /* 0x000fe2000bf46320 */
[----:B------:R-:W-:Y:S01]  /*06e0*/  IMAD.WIDE.U32 R56, R7, UR18, R56 ;  /* 0x0000001207387c25 */ /* 0x000fe2000f8e0038 */
[----:B------:R-:W-:Y:S01]  /*06f0*/  ISETP.GE.AND.EX P0, PT, R86, UR17, PT, P0 ;  /* 0x0000001156007c0c */ /* 0x000fe2000bf06300 */
[----:B------:R-:W2:Y:S03]  /*0700*/  @!P5 LDC.64 R6, c[0x0][0x398] ;  /* 0x0000e600ff06db82 */ /* 0x000ea60000000a00 */
[----:B------:R-:W-:Y:S01]  /*0710*/  IADD3 R55, PT, PT, R57, R55, RZ ;  /* 0x0000003739377210 */ /* 0x000fe20007ffe0ff */
[----:B0-----:R-:W-:Y:S01]  /*0720*/  @!P5 IMAD R8, R89, R2, RZ ;  /* 0x000000025908d224 */ /* 0x001fe200078e02ff */
[----:B------:R-:W-:-:S02]  /*0730*/  @!P5 MOV R54, R56 ;  /* 0x000000380036d202 */ /* 0x000fc40000000f00 */
[----:B------:R-:W-:Y:S01]  /*0740*/  @!P4 MOV R12, R56 ;  /* 0x00000038000cc202 */ /* 0x000fe20000000f00 */
[C---:B------:R-:W-:Y:S01]  /*0750*/  @!P5 IMAD R9, R4.reuse, R3, R8 ;  /* 0x000000030409d224 */ /* 0x040fe200078e0208 */
[----:B------:R-:W0:Y:S01]  /*0760*/  @!P3 LDC.64 R14, c[0x0][0x3f8] ;  /* 0x0000fe00ff0ebb82 */ /* 0x000e220000000a00 */
[----:B------:R-:W-:-:S05]  /*0770*/  @!P5 IMAD.WIDE.U32 R2, R4, R2, R54 ;  /* 0x000000020402d225 */ /* 0x000fca00078e0036 */
[----:B------:R-:W-:Y:S02]  /*0780*/  @!P5 IADD3 R3, PT, PT, R3, R9, RZ ;  /* 0x000000090303d210 */ /* 0x000fe40007ffe0ff */
[C---:B------:R-:W-:Y:S01]  /*0790*/  @!P5 SHF.L.U32 R13, R2.reuse, 0x2, RZ ;  /* 0x00000002020dd819 */ /* 0x040fe200000006ff */
[----:B------:R-:W4:Y:S01]  /*07a0*/  @!P4 LDC.64 R8, c[0x0][0x398] ;  /* 0x0000e600ff08cb82 */ /* 0x000f220000000a00 */
[----:B------:R-:W-:Y:S02]  /*07b0*/  @!P5 SHF.L.U64.HI R16, R2, 0x2, R3 ;  /* 0x000000020210d819 */ /* 0x000fe40000010203 */
[C---:B-1----:R-:W-:Y:S02]  /*07c0*/  @!P5 IADD3 R28, P1, PT, R13.reuse, R28, RZ ;  /* 0x0000001c0d1cd210 */ /* 0x042fe40007f3e0ff */
[----:B--2---:R-:W-:-:S03]  /*07d0*/  @!P5 IADD3 R6, P6, PT, R13, R6, RZ ;  /* 0x000000060d06d210 */ /* 0x004fc60007fde0ff */
[----:B------:R-:W1:Y:S01]  /*07e0*/  @!P0 LDC.64 R2, c[0x0][0x3f8] ;  /* 0x0000fe00ff028b82 */ /* 0x000e620000000a00 */
[----:B------:R-:W-:Y:S02]  /*07f0*/  @!P4 MOV R13, R55 ;  /* 0x00000037000dc202 */ /* 0x000fe40000000f00 */
[C---:B------:R-:W-:Y:S02]  /*0800*/  @!P5 IADD3.X R29, PT, PT, R16.reuse, R29, RZ, P1, !PT ;  /* 0x0000001d101dd210 */ /* 0x040fe40000ffe4ff */
[----:B------:R-:W-:Y:S01]  /*0810*/  @!P5 IADD3.X R7, PT, PT, R16, R7, RZ, P6, !PT ;  /* 0x000000071007d210 */ /* 0x000fe200037fe4ff */
[----:B------:R-:W-:Y:S02]  /*0820*/  @!P4 IMAD.WIDE.U32 R10, R77, R10, R12 ;  /* 0x0000000a4d0ac225 */ /* 0x000fe400078e000c */
[----:B------:R-:W2:Y:S01]  /*0830*/  @!P3 LDC.64 R12, c[0x0][0x3a0] ;  /* 0x0000e800ff0cbb82 */ /* 0x000ea20000000a00 */
[----:B------:R-:W5:Y:S01]  /*0840*/  @!P5 LDG.E.64 R52, desc[UR8][R28.64] ;  /* 0x000000081c34d981 */ /* 0x000f62000c1e1b00 */
[----:B0-----:R-:W-:Y:S01]  /*0850*/  @!P3 IMAD R16, R87, R14, RZ ;  /* 0x0000000e5710b224 */ /* 0x001fe200078e02ff */
[----:B------:R-:W-:-:S02]  /*0860*/  @!P4 IADD3 R11, PT, PT, R11, R17, RZ ;  /* 0x000000110b0bc210 */ /* 0x000fc40007ffe0ff */
[C---:B------:R-:W-:Y:S01]  /*0870*/  @!P4 SHF.L.U32 R17, R10.reuse, 0x2, RZ ;  /* 0x000000020a11c819 */ /* 0x040fe200000006ff */
[----:B------:R-:W-:Y:S01]  /*0880*/  @!P3 IMAD R25, R75, R15, R16 ;  /* 0x0000000f4b19b224 */ /* 0x000fe200078e0210 */
[----:B------:R-:W-:Y:S01]  /*0890*/  @!P4 SHF.L.U64.HI R24, R10, 0x2, R11 ;  /* 0x000000020a18c819 */ /* 0x000fe2000001020b */
[----:B------:R-:W0:Y:S01]  /*08a0*/  @!P0 LDC.64 R20, c[0x0][0x3a0] ;  /* 0x0000e800ff148b82 */ /* 0x000e220000000a00 */
[----:B------:R-:W-:Y:S02]  /*08b0*/  @!P3 MOV R10, R56 ;  /* 0x00000038000ab202 */ /* 0x000fe40000000f00 */
[-C--:B------:R-:W-:Y:S02]  /*08c0*/  @!P3 MOV R11, R55.reuse ;  /* 0x00000037000bb202 */ /* 0x080fe40000000f00 */
[C---:B---3--:R-:W-:Y:S02]  /*08d0*/  @!P4 IADD3 R26, P1, PT, R17.reuse, R26, RZ ;  /* 0x0000001a111ac210 */ /* 0x048fe40007f3e0ff */
[----:B----4-:R-:W-:Y:S01]  /*08e0*/  @!P4 IADD3 R8, P6, PT, R17, R8, RZ ;  /* 0x000000081108c210 */ /* 0x010fe20007fde0ff */
[----:B-1----:R-:W-:Y:S01]  /*08f0*/  @!P0 IMAD R16, R86, R2, RZ ;  /* 0x0000000256108224 */ /* 0x002fe200078e02ff */
[----:B------:R-:W1:Y:S01]  /*0900*/  @!P3 LDC.64 R22, c[0x0][0x398] ;  /* 0x0000e600ff16bb82 */ /* 0x000e620000000a00 */
[----:B------:R-:W-:Y:S01]  /*0910*/  @!P3 IMAD.WIDE.U32 R14, R75, R14, R10 ;  /* 0x0000000e4b0eb225 */ /* 0x000fe200078e000a */
[----:B------:R-:W-:-:S02]  /*0920*/  @!P0 MOV R17, R55 ;  /* 0x0000003700118202 */ /* 0x000fc40000000f00 */
[----:B------:R-:W-:Y:S01]  /*0930*/  @!P4 IADD3.X R9, PT, PT, R24, R9, RZ, P6, !PT ;  /* 0x000000091809c210 */ /* 0x000fe200037fe4ff */
[C---:B------:R-:W-:Y:S01]  /*0940*/  @!P0 IMAD R31, R74.reuse, R3, R16 ;  /* 0x000000034a1f8224 */ /* 0x040fe200078e0210 */
[----:B------:R-:W-:Y:S02]  /*0950*/  @!P0 MOV R16, R56 ;  /* 0x0000003800108202 */ /* 0x000fe40000000f00 */
[----:B------:R-:W3:Y:S01]  /*0960*/  @!P0 LDC.64 R18, c[0x0][0x398] ;  /* 0x0000e600ff128b82 */ /* 0x000ee20000000a00 */
[----:B------:R-:W-:Y:S02]  /*0970*/  @!P3 IADD3 R15, PT, PT, R15, R25, RZ ;  /* 0x000000190f0fb210 */ /* 0x000fe40007ffe0ff */
[----:B------:R-:W-:Y:S01]  /*0980*/  @!P0 IMAD.WIDE.U32 R2, R74, R2, R16 ;  /* 0x000000024a028225 */ /* 0x000fe200078e0010 */
[C---:B------:R-:W-:Y:S02]  /*0990*/  @!P3 SHF.L.U32 R17, R14.reuse, 0x2, RZ ;  /* 0x000000020e11b819 */ /* 0x040fe400000006ff */
[----:B------:R-:W-:-:S02]  /*09a0*/  @!P3 SHF.L.U64.HI R14, R14, 0x2, R15 ;  /* 0x000000020e0eb819 */ /* 0x000fc4000001020f */
[----:B------:R-:W4:Y:S01]  /*09b0*/  @!P2 LDC.64 R10, c[0x0][0x3f8] ;  /* 0x0000fe00ff0aab82 */ /* 0x000f220000000a00 */
[----:B------:R-:W-:Y:S02]  /*09c0*/  @!P0 IADD3 R15, PT, PT, R3, R31, RZ ;  /* 0x0000001f030f8210 */ /* 0x000fe40007ffe0ff */
[----:B--2---:R-:W-:Y:S02]  /*09d0*/  @!P3 IADD3 R12, P6, PT, R17, R12, RZ ;  /* 0x0000000c110cb210 */ /* 0x004fe40007fde0ff */
[----:B------:R-:W-:Y:S02]  /*09e0*/  @!P0 SHF.L.U32 R3, R2, 0x2, RZ ;  /* 0x0000000202038819 */ /* 0x000fe400000006ff */
[----:B------:R-:W-:Y:S02]  /*09f0*/  @!P3 IADD3.X R13, PT, PT, R14, R13, RZ, P6, !PT ;  /* 0x0000000d0e0db210 */ /* 0x000fe400037fe4ff */
[----:B------:R-:W-:Y:S02]  /*0a00*/  @!P0 SHF.L.U64.HI R2, R2, 0x2, R15 ;  /* 0x0000000202028819 */ /* 0x000fe4000001020f */
[----:B0-----:R-:W-:-:S02]  /*0a10*/  @!P0 IADD3 R20, P6, PT, R3, R20, RZ ;  /* 0x0000001403148210 */ /* 0x001fc40007fde0ff */
[----:B------:R-:W-:Y:S02]  /*0a20*/  @!P4 IADD3.X R27, PT, PT, R24, R27, RZ, P1, !PT ;  /* 0x0000001b181bc210 */ /* 0x000fe40000ffe4ff */
[----:B------:R-:W-:Y:S02]  /*0a30*/  @!P0 IADD3.X R21, PT, PT, R2, R21, RZ, P6, !PT ;  /* 0x0000001502158210 */ /* 0x000fe400037fe4ff */
[----:B-1----:R-:W-:Y:S02]  /*0a40*/  @!P3 IADD3 R22, P1, PT, R17, R22, RZ ;  /* 0x000000161116b210 */ /* 0x002fe40007f3e0ff */
[----:B---3--:R-:W-:Y:S01]  /*0a50*/  @!P0 IADD3 R18, P6, PT, R3, R18, RZ ;  /* 0x0000001203128210 */ /* 0x008fe20007fde0ff */
[----:B------:R-:W0:Y:S01]  /*0a60*/  @!P2 LDC.64 R16, c[0x0][0x3a0] ;  /* 0x0000e800ff10ab82 */ /* 0x000e220000000a00 */
[----:B------:R-:W-:Y:S02]  /*0a70*/  @!P3 IADD3.X R23, PT, PT, R14, R23, RZ, P1, !PT ;  /* 0x000000170e17b210 */ /* 0x000fe40000ffe4ff */
[----:B------:R-:W-:Y:S01]  /*0a80*/  @!P0 IADD3.X R19, PT, PT, R2, R19, RZ, P6, !PT ;  /* 0x0000001302138210 */ /* 0x000fe200037fe4ff */
[----:B----4-:R-:W-:Y:S01]  /*0a90*/  @!P2 IMAD R14, R85, R10, RZ ;  /* 0x0000000a550ea224 */ /* 0x010fe200078e02ff */
[----:B------:R-:W-:-:S02]  /*0aa0*/  @!P2 MOV R2, R56 ;  /* 0x000000380002a202 */ /* 0x000fc40000000f00 */
[----:B------:R-:W-:Y:S01]  /*0ab0*/  @!P2 MOV R3, R55 ;  /* 0x000000370003a202 */ /* 0x000fe20000000f00 */
[C---:B------:R-:W-:Y:S01]  /*0ac0*/  @!P2 IMAD R31, R73.reuse, R11, R14 ;  /* 0x0000000b491fa224 */ /* 0x040fe200078e020e */
[----:B------:R-:W-:Y:S01]  /*0ad0*/  ISETP.GE.U32.AND P1, PT, R72, UR16, PT ;  /* 0x0000001048007c0c */ /* 0x000fe2000bf26070 */
[----:B------:R-:W1:Y:S01]  /*0ae0*/  @!P2 LDC.64 R14, c[0x0][0x398] ;  /* 0x0000e600ff0eab82 */ /* 0x000e620000000a00 */
[----:B------:R-:W-:Y:S02]  /*0af0*/  @!P2 IMAD.WIDE.U32 R10, R73, R10, R2 ;  /* 0x0000000a490aa225 */ /* 0x000fe400078e0002 */
[----:B------:R-:W-:Y:S02]  /*0b00*/  ISETP.GE.AND.EX P1, PT, R84, UR17, PT, P1 ;  /* 0x0000001154007c0c */ /* 0x000fe4000bf26310 */
[----:B------:R-:W-:Y:S02]  /*0b10*/  MOV R3, RZ ;  /* 0x000000ff00037202 */ /* 0x000fe40000000f00 */
[----:B------:R-:W-:-:S06]  /*0b20*/  MOV R2, RZ ;  /* 0x000000ff00027202 */ /* 0x000fcc0000000f00 */
[----:B------:R2:W5:Y:S03]  /*0b30*/  @!P5 LDG.E.64 R2, desc[UR8][R6.64] ;  /* 0x000000080602d981 */ /* 0x000566000c1e1b00 */
[----:B------:R-:W3:Y:S08]  /*0b40*/  @!P1 LDC.64 R24, c[0x0][0x3f8] ;  /* 0x0000fe00ff189b82 */ /* 0x000ef00000000a00 */
[----:B--2---:R-:W2:Y:S01]  /*0b50*/  LDC.64 R6, c[0x0][0x3b8] ;  /* 0x0000ee00ff067b82 */ /* 0x004ea20000000a00 */
[----:B------:R-:W-:-:S02]  /*0b60*/  ISETP.GE.U32.AND P5, PT, R79, UR16, PT ;  /* 0x000000104f007c0c */ /* 0x000fc4000bfa6070 */
[----:B------:R-:W-:Y:S02]  /*0b70*/  @!P2 IADD3 R31, PT, PT, R11, R31, RZ ;  /* 0x0000001f0b1fa210 */ /* 0x000fe40007ffe0ff */
[----:B------:R-:W-:Y:S02]  /*0b80*/  ISETP.GE.AND.EX P5, PT, R90, UR17, PT, P5 ;  /* 0x000000115a007c0c */ /* 0x000fe4000bfa6350 */
[C---:B------:R-:W-:Y:S02]  /*0b90*/  @!P2 SHF.L.U32 R11, R10.reuse, 0x2, RZ ;  /* 0x000000020a0ba819 */ /* 0x040fe400000006ff */
[----:B------:R-:W-:Y:S02]  /*0ba0*/  CS2R R34, SRZ ;  /* 0x0000000000227805 */ /* 0x000fe4000001ff00 */
[----:B------:R-:W-:Y:S02]  /*0bb0*/  CS2R R32, SRZ ;  /* 0x0000000000207805 */ /* 0x000fe4000001ff00 */
[----:B------:R-:W-:-:S02]  /*0bc0*/  @!P2 SHF.L.U64.HI R28, R10, 0x2, R31 ;  /* 0x000000020a1ca819 */ /* 0x000fc4000001021f */
[C---:B0-----:R-:W-:Y:S01]  /*0bd0*/  @!P2 IADD3 R16, P6, PT, R11.reuse, R16, RZ ;  /* 0x000000100b10a210 */ /* 0x041fe20007fde0ff */
[----:B------:R0:W5:Y:S01]  /*0be0*/  @!P4 LDG.E.64 R34, desc[UR8][R26.64] ;  /* 0x000000081a22c981 */ /* 0x000162000c1e1b00 */
[----:B---3--:R-:W-:Y:S02]  /*0bf0*/  @!P1 IMAD R10, R84, R24, RZ ;  /* 0x00000018540a9224 */ /* 0x008fe400078e02ff */
[----:B--2---:R-:W-:Y:S01]  /*0c00*/  IMAD.WIDE R6, R68, 0x8, R6 ;  /* 0x0000000844067825 */ /* 0x004fe200078e0206 */
[----:B------:R-:W-:Y:S01]  /*0c10*/  @!P2 IADD3.X R17, PT, PT, R28, R17, RZ, P6, !PT ;  /* 0x000000111c11a210 */ /* 0x000fe200037fe4ff */
[----:B------:R2:W5:Y:S01]  /*0c20*/  @!P4 LDG.E.64 R32, desc[UR8][R8.64] ;  /* 0x000000080820c981 */ /* 0x000562000c1e1b00 */
[----:B0-----:R-:W0:Y:S03]  /*0c30*/  @!P5 LDC.64 R26, c[0x0][0x3f8] ;  /* 0x0000fe00ff1adb82 */ /* 0x001e260000000a00 */
[----:B------:R-:W3:Y:S01]  /*0c40*/  LDG.E.64 R6, desc[UR8][R6.64] ;  /* 0x0000000806067981 */ /* 0x000ee2000c1e1b00 */
[----:B-1----:R-:W-:Y:S01]  /*0c50*/  @!P2 IADD3 R14, P6, PT, R11, R14, RZ ;  /* 0x0000000e0b0ea210 */ /* 0x002fe20007fde0ff */
[----:B------:R-:W-:Y:S01]  /*0c60*/  @!P1 IMAD R29, R72, R25, R10 ;  /* 0x00000019481d9224 */ /* 0x000fe200078e020a */
[----:B------:R-:W-:-:S02]  /*0c70*/  ISETP.GE.U32.AND P4, PT, R78, UR16, PT ;  /* 0x000000104e007c0c */ /* 0x000fc4000bf86070 */
[----:B------:R-:W-:Y:S01]  /*0c80*/  @!P1 MOV R10, R56 ;  /* 0x00000038000a9202 */ /* 0x000fe20000000f00 */
[----:B--2---:R-:W1:Y:S01]  /*0c90*/  @!P1 LDC.64 R8, c[0x0][0x3a0] ;  /* 0x0000e800ff089b82 */ /* 0x004e620000000a00 */
[----:B------:R-:W-:Y:S02]  /*0ca0*/  @!P1 MOV R11, R55 ;  /* 0x00000037000b9202 */ /* 0x000fe40000000f00 */
[----:B------:R-:W-:Y:S01]  /*0cb0*/  ISETP.GE.AND.EX P4, PT, R83, UR17, PT, P4 ;  /* 0x0000001153007c0c */ /* 0x000fe2000bf86340 */
[----:B------:R-:W-:-:S04]  /*0cc0*/  @!P1 IMAD.WIDE.U32 R24, R72, R24, R10 ;  /* 0x0000001848189225 */ /* 0x000fc800078e000a */
[----:B------:R-:W2:Y:S01]  /*0cd0*/  @!P1 LDC.64 R10, c[0x0][0x398] ;  /* 0x0000e600ff0a9b82 */ /* 0x000ea20000000a00 */
[----:B------:R-:W-:Y:S02]  /*0ce0*/  @!P1 IADD3 R25, PT, PT, R25, R29, RZ ;  /* 0x0000001d19199210 */ /* 0x000fe40007ffe0ff */
[----:B------:R-:W-:Y:S02]  /*0cf0*/  CS2R R30, SRZ ;  /* 0x00000000001e7805 */ /* 0x000fe4000001ff00 */
[C---:B------:R-:W-:Y:S02]  /*0d00*/  @!P1 SHF.L.U32 R39, R24.reuse, 0x2, RZ ;  /* 0x0000000218279819 */ /* 0x040fe400000006ff */
[----:B------:R-:W-:Y:S01]  /*0d10*/  @!P1 SHF.L.U64.HI R40, R24, 0x2, R25 ;  /* 0x0000000218289819 */ /* 0x000fe20000010219 */
[----:B------:R-:W4:Y:S01]  /*0d20*/  @!P5 LDC.64 R36, c[0x0][0x398] ;  /* 0x0000e600ff24db82 */ /* 0x000f220000000a00 */
[----:B------:R-:W-:Y:S02]  /*0d30*/  @!P2 IADD3.X R15, PT, PT, R28, R15, RZ, P6, !PT ;  /* 0x0000000f1c0fa210 */ /* 0x000fe400037fe4ff */
[----:B------:R-:W-:Y:S01]  /*0d40*/  CS2R R28, SRZ ;  /* 0x00000000001c7805 */ /* 0x000fe2000001ff00 */
[----:B------:R0:W5:Y:S04]  /*0d50*/  @!P3 LDG.E.64 R30, desc[UR8][R12.64] ;  /* 0x000000080c1eb981 */ /* 0x000168000c1e1b00 */
[----:B------:R-:W4:Y:S01]  /*0d60*/  @!P4 LDC.64 R24, c[0x0][0x3f8] ;  /* 0x0000fe00ff18cb82 */ /* 0x000f220000000a00 */
[----:B------:R0:W5:Y:S01]  /*0d70*/  @!P3 LDG.E.64 R28, desc[UR8][R22.64] ;  /* 0x00000008161cb981 */ /* 0x000162000c1e1b00 */
[----:B-1----:R-:W-:Y:S01]  /*0d80*/  @!P1 IADD3 R8, P6, PT, R39, R8, RZ ;  /* 0x0000000827089210 */ /* 0x002fe20007fde0ff */
[----:B0-----:R-:W-:-:S05]  /*0d90*/  @!P5 IMAD R38, R90, R26, RZ ;  /* 0x0000001a5a26d224 */ /* 0x001fca00078e02ff */
[----:B------:R-:W0:Y:S01]  /*0da0*/  @!P5 LDC.64 R12, c[0x0][0x3a0] ;  /* 0x0000e800ff0cdb82 */ /* 0x000e220000000a00 */
[----:B------:R-:W-:Y:S02]  /*0db0*/  @!P5 MOV R22, R56 ;  /* 0x000000380016d202 */ /* 0x000fe40000000f00 */
[----:B------:R-:W-:Y:S01]  /*0dc0*/  @!P5 MOV R23, R55 ;  /* 0x000000370017d202 */ /* 0x000fe20000000f00 */
[C---:B------:R-:W-:Y:S01]  /*0dd0*/  @!P5 IMAD R43, R79.reuse, R27, R38 ;  /* 0x0000001b4f2bd224 */ /* 0x040fe200078e0226 */
[----:B------:R-:W-:Y:S02]  /*0de0*/  ISETP.NE.AND P3, PT, RZ, UR12, PT ;  /* 0x0000000cff007c0c */ /* 0x000fe4000bf65270 */
[C---:B------:R-:W-:Y:S01]  /*0df0*/  @!P1 IADD3.X R9, PT, PT, R40.reuse, R9, RZ, P6, !PT ;  /* 0x0000000928099210 */ /* 0x040fe200037fe4ff */
[----:B------:R-:W-:Y:S01]  /*0e00*/  @!P5 IMAD.WIDE.U32 R26, R79, R26, R22 ;  /* 0x0000001a4f1ad225 */ /* 0x000fe200078e0016 */
[----:B--2---:R-:W-:Y:S02]  /*0e10*/  @!P1 IADD3 R10, P6, PT, R39, R10, RZ ;  /* 0x0000000a270a9210 */ /* 0x004fe40007fde0ff */
[----:B------:R-:W1:Y:S02]  /*0e20*/  @!P4 LDC.64 R38, c[0x0][0x3a0] ;  /* 0x0000e800ff26cb82 */ /* 0x000e640000000a00 */
[----:B------:R-:W-:-:S02]  /*0e30*/  @!P1 IADD3.X R11, PT, PT, R40, R11, RZ, P6, !PT ;  /* 0x0000000b280b9210 */ /* 0x000fc400037fe4ff */
[----:B------:R-:W-:-:S04]  /*0e40*/  @!P5 IADD3 R27, PT, PT, R27, R43, RZ ;  /* 0x0000002b1b1bd210 */ /* 0x000fc80007ffe0ff */
[----:B------:R-:W2:Y:S01]  /*0e50*/  @!P4 LDC.64 R40, c[0x0][0x398] ;  /* 0x0000e600ff28cb82 */ /* 0x000ea20000000a00 */
[C---:B------:R-:W-:Y:S02]  /*0e60*/  @!P5 SHF.L.U32 R45, R26.reuse, 0x2, RZ ;  /* 0x000000021a2dd819 */ /* 0x040fe400000006ff */
[----:B------:R-:W-:Y:S01]  /*0e70*/  @!P5 SHF.L.U64.HI R44, R26, 0x2, R27 ;  /* 0x000000021a2cd819 */ /* 0x000fe2000001021b */
[----:B----4-:R-:W-:Y:S01]  /*0e80*/  @!P4 IMAD R46, R83, R24, RZ ;  /* 0x00000018532ec224 */ /* 0x010fe200078e02ff */
[----:B------:R-:W-:Y:S02]  /*0e90*/  @!P4 MOV R26, R56 ;  /* 0x00000038001ac202 */ /* 0x000fe40000000f00 */
[----:B------:R-:W-:Y:S01]  /*0ea0*/  @!P4 MOV R27, R55 ;  /* 0x00000037001bc202 */ /* 0x000fe20000000f00 */
[----:B------:R-:W4:Y:S01]  /*0eb0*/  @P3 LDC.64 R22, c[0x0][0x3b0] ;  /* 0x0000ec00ff163b82 */ /* 0x000f220000000a00 */
[C---:B------:R-:W-:Y:S01]  /*0ec0*/  @!P4 IMAD R25, R78.reuse, R25, R46 ;  /* 0x000000194e19c224 */ /* 0x040fe200078e022e */
[----:B0-----:R-:W-:Y:S01]  /*0ed0*/  @!P5 IADD3 R12, P6, PT, R45, R12, RZ ;  /* 0x0000000c2d0cd210 */ /* 0x001fe20007fde0ff */
[----:B------:R-:W-:-:S05]  /*0ee0*/  @!P4 IMAD.WIDE.U32 R26, R78, R24, R26 ;  /* 0x000000184e1ac225 */ /* 0x000fca00078e001a */
[----:B------:R-:W0:Y:S01]  /*0ef0*/  LDC.64 R42, c[0x0][0x3a8] ;  /* 0x0000ea00ff2a7b82 */ /* 0x000e220000000a00 */
[----:B------:R-:W-:Y:S02]  /*0f00*/  @!P5 IADD3.X R13, PT, PT, R44, R13, RZ, P6, !PT ;  /* 0x0000000d2c0dd210 */ /* 0x000fe400037fe4ff */
[----:B------:R-:W-:Y:S02]  /*0f10*/  @!P5 IADD3 R36, P6, PT, R45, R36, RZ ;  /* 0x000000242d24d210 */ /* 0x000fe40007fde0ff */
[----:B------:R-:W-:Y:S02]  /*0f20*/  @!P4 IADD3 R27, PT, PT, R27, R25, RZ ;  /* 0x000000191b1bc210 */ /* 0x000fe40007ffe0ff */
[----:B------:R-:W-:Y:S02]  /*0f30*/  @!P4 SHF.L.U32 R25, R26, 0x2, RZ ;  /* 0x000000021a19c819 */ /* 0x000fe400000006ff */
[----:B------:R-:W-:Y:S02]  /*0f40*/  @!P5 IADD3.X R37, PT, PT, R44, R37, RZ, P6, !PT ;  /* 0x000000252c25d210 */ /* 0x000fe400037fe4ff */
[----:B------:R-:W-:-:S02]  /*0f50*/  @!P4 SHF.L.U64.HI R26, R26, 0x2, R27 ;  /* 0x000000021a1ac819 */ /* 0x000fc4000001021b */
[----:B-1----:R-:W-:Y:S02]  /*0f60*/  @!P4 IADD3 R38, P6, PT, R25, R38, RZ ;  /* 0x000000261926c210 */ /* 0x002fe40007fde0ff */
[----:B------:R-:W-:Y:S02]  /*0f70*/  IADD3 R5, PT, PT, R5, R76, RZ ;  /* 0x0000004c05057210 */ /* 0x000fe40007ffe0ff */
[----:B------:R-:W-:Y:S02]  /*0f80*/  @!P4 IADD3.X R39, PT, PT, R26, R39, RZ, P6, !PT ;  /* 0x000000271a27c210 */ /* 0x000fe400037fe4ff */
[----:B--2---:R-:W-:Y:S01]  /*0f90*/  @!P4 IADD3 R40, P6, PT, R25, R40, RZ ;  /* 0x000000281928c210 */ /* 0x004fe20007fde0ff */
[----:B----4-:R-:W-:-:S03]  /*0fa0*/  @P3 IMAD.WIDE R22, R5, 0x2, R22 ;  /* 0x0000000205163825 */ /* 0x010fc600078e0216 */
[----:B------:R-:W-:Y:S02]  /*0fb0*/  @!P4 IADD3.X R41, PT, PT, R26, R41, RZ, P6, !PT ;  /* 0x000000291a29c210 */ /* 0x000fe400037fe4ff */
[----:B------:R-:W-:Y:S01]  /*0fc0*/  CS2R R26, SRZ ;  /* 0x00000000001a7805 */ /* 0x000fe2000001ff00 */
[----:B0-----:R-:W-:Y:S02]  /*0fd0*/  IMAD.WIDE R24, R5, 0x2, R42 ;  /* 0x0000000205187825 */ /* 0x001fe400078e022a */
[----:B------:R-:W2:Y:S04]  /*0fe0*/  @P3 LDG.E.U16 R42, desc[UR8][R22.64] ;  /* 0x00000008162a3981 */ /* 0x000ea8000c1e1500 */
[----:B------:R0:W4:Y:S04]  /*0ff0*/  @P3 LDG.E.U16 R43, desc[UR8][R22.64+0x2] ;  /* 0x00000208162b3981 */ /* 0x000128000c1e1500 */
[----:B------:R-:W4:Y:S04]  /*1000*/  LDG.E.U16 R44, desc[UR8][R24.64] ;  /* 0x00000008182c7981 */ /* 0x000f28000c1e1500 */
[----:B------:R1:W4:Y:S01]  /*1010*/  LDG.E.U16 R58, desc[UR8][R24.64+0x2] ;  /* 0x00000208183a7981 */ /* 0x000322000c1e1500 */
[----:B0-----:R-:W-:-:S03]  /*1020*/  CS2R R22, SRZ ;  /* 0x0000000000167805 */ /* 0x001fc6000001ff00 */
[----:B------:R0:W5:Y:S04]  /*1030*/  @!P0 LDG.E.64 R26, desc[UR8][R20.64] ;  /* 0x00000008141a8981 */ /* 0x000168000c1e1b00 */
[----:B------:R0:W5:Y:S01]  /*1040*/  @!P2 LDG.E.64 R22, desc[UR8][R16.64] ;  /* 0x000000081016a981 */ /* 0x000162000c1e1b00 */
[----:B-1----:R-:W-:Y:S02]  /*1050*/  CS2R R24, SRZ ;  /* 0x0000000000187805 */ /* 0x002fe4000001ff00 */
[----:B0-----:R-:W-:-:S04]  /*1060*/  CS2R R20, SRZ ;  /* 0x0000000000147805 */ /* 0x001fc8000001ff00 */
[----:B------:R0:W5:Y:S01]  /*1070*/  @!P0 LDG.E.64 R24, desc[UR8][R18.64] ;  /* 0x0000000812188981 */ /* 0x000162000c1e1b00 */
[----:B------:R-:W-:-:S03]  /*1080*/  CS2R R16, SRZ ;  /* 0x0000000000107805 */ /* 0x000fc6000001ff00 */
[----:B------:R1:W5:Y:S04]  /*1090*/  @!P2 LDG.E.64 R20, desc[UR8][R14.64] ;  /* 0x000000080e14a981 */ /* 0x000368000c1e1b00 */
[----:B------:R1:W5:Y:S01]  /*10a0*/  @!P1 LDG.E.64 R16, desc[UR8][R10.64] ;  /* 0x000000080a109981 */ /* 0x000362000c1e1b00 */
[----:B0-----:R-:W-:Y:S02]  /*10b0*/  CS2R R18, SRZ ;  /* 0x0000000000127805 */ /* 0x001fe4000001ff00 */
[----:B-1----:R-:W-:-:S04]  /*10c0*/  CS2R R14, SRZ ;  /* 0x00000000000e7805 */ /* 0x002fc8000001ff00 */
[----:B------:R0:W5:Y:S01]  /*10d0*/  @!P1 LDG.E.64 R18, desc[UR8][R8.64] ;  /* 0x0000000808129981 */ /* 0x000162000c1e1b00 */
[----:B------:R-:W-:-:S03]  /*10e0*/  CS2R R10, SRZ ;  /* 0x00000000000a7805 */ /* 0x000fc6000001ff00 */
[----:B------:R1:W5:Y:S04]  /*10f0*/  @!P5 LDG.E.64 R14, desc[UR8][R12.64] ;  /* 0x000000080c0ed981 */ /* 0x000368000c1e1b00 */
[----:B------:R2:W5:Y:S01]  /*1100*/  @!P4 LDG.E.64 R10, desc[UR8][R38.64] ;  /* 0x00000008260ac981 */ /* 0x000562000c1e1b00 */
[----:B0-----:R-:W-:Y:S02]  /*1110*/  CS2R R8, SRZ ;  /* 0x0000000000087805 */ /* 0x001fe4000001ff00 */
[----:B-1----:R-:W-:-:S04]  /*1120*/  CS2R R12, SRZ ;  /* 0x00000000000c7805 */ /* 0x002fc8000001ff00 */
[----:B------:R0:W5:Y:S04]  /*1130*/  @!P4 LDG.E.64 R8, desc[UR8][R40.64] ;  /* 0x000000082808c981 */ /* 0x000168000c1e1b00 */
[----:B------:R0:W5:Y:S01]  /*1140*/  @!P5 LDG.E.64 R12, desc[UR8][R36.64] ;  /* 0x00000008240cd981 */ /* 0x000162000c1e1b00 */
[----:B------:R-:W-:Y:S01]  /*1150*/  UISETP.NE.AND UP1, UPT, UR12, URZ, UPT ;  /* 0x000000ff0c00728c */ /* 0x000fe2000bf25270 */
[----:B------:R-:W-:Y:S01]  /*1160*/  MOV R5, RZ ;  /* 0x000000ff00057202 */ /* 0x000fe20000000f00 */
        /* <DEDUP_REMOVED lines=10> */
[----:B------:R-:W-:Y:S02]  /*1210*/  MOV R6, RZ ;  /* 0x000000ff00067202 */ /* 0x000fe40000000f00 */
[----:B-1----:R-:W-:-:S13]  /*1220*/  @P0 R2UR UR6, R45 ;  /* 0x000000002d0602ca */ /* 0x002fda00000e0000 */
[----:B------:R-:W-:Y:S01]  /*1230*/  @UP0 UMOV UR10, UR6 ;  /* 0x00000006000a0c82 */ /* 0x000fe20008000000 */
[----:B--2---:R-:W-:Y:S02]  /*1240*/  @P3 SHF.L.U32 R5, R42, 0x10, RZ ;  /* 0x000000102a053819 */ /* 0x004fe400000006ff */
[----:B----4-:R-:W-:Y:S02]  /*1250*/  @P3 SHF.L.U32 R6, R43, 0x10, RZ ;  /* 0x000000102b063819 */ /* 0x010fe400000006ff */
[----:B------:R-:W-:Y:S02]  /*1260*/  SHF.L.U32 R7, R44, 0x10, RZ ;  /* 0x000000102c077819 */ /* 0x000fe400000006ff */
[----:B------:R-:W-:Y:S01]  /*1270*/  SHF.L.U32 R58, R58, 0x10, RZ ;  /* 0x000000103a3a7819 */ /* 0x000fe200000006ff */
[----:B0-----:R-:W-:Y:S06]  /*1280*/  BRA.U UP1, `(.L_x_1416) ;  /* 0x0000000501c47547 */ /* 0x001fec000b800000 */
        /* <DEDUP_REMOVED lines=101> */
[----:B------:R-:W-:Y:S01]  /*18e0*/  FMUL.FTZ R42, R41, UR10 ;  /* 0x0000000a292a7c20 */ /* 0x000fe20008410000 */
[----:B------:R-:W-:Y:S01]  /*18f0*/  FFMA.FTZ R45, R36, R45, R43 ;  /* 0x0000002d242d7223 */ /* 0x000fe2000001002b */
        /* <DEDUP_REMOVED lines=10> */
.L_x_1416:
        /* <DEDUP_REMOVED lines=13> */
[----:B------:R-:W-:-:S04]  /*1a70*/  FMUL.FTZ R46, R49, -1.4426950216293334961 ;  /* 0xbfb8aa3b312e7820 */ /* 0x000fc80000410000 */
[----:B------:R-:W0:Y:S04]  /*1a80*/  MUFU.EX2 R40, R40 ;  /* 0x0000002800287308 */ /* 0x000e280000000800 */
[----:B------:R-:W1:Y:S04]  /*1a90*/  MUFU.EX2 R42, R42 ;  /* 0x0000002a002a7308 */ /* 0x000e680000000800 */
[----:B------:R-:W2:Y:S01]  /*1aa0*/  MUFU.EX2 R46, R46 ;  /* 0x0000002e002e7308 */ /* 0x000ea20000000800 */
[----:B0-----:R-:W-:Y:S01]  /*1ab0*/  FADD.FTZ R41, R40, 1 ;  /* 0x3f80000028297421 */ /* 0x001fe20000010000 */
[----:B-1----:R-:W-:-:S05]  /*1ac0*/  FADD.FTZ R44, R42, 1 ;  /* 0x3f8000002a2c7421 */ /* 0x002fca0000010000 */
[----:B------:R-:W0:Y:S01]  /*1ad0*/  MUFU.RCP R41, R41 ;  /* 0x0000002900297308 */ /* 0x000e220000001000 */
[----:B--2---:R-:W-:-:S07]  /*1ae0*/  FADD.FTZ R43, R46, 1 ;  /* 0x3f8000002e2b7421 */ /* 0x004fce0000010000 */
[----:B------:R-:W1:Y:S08]  /*1af0*/  MUFU.RCP R44, R44 ;  /* 0x0000002c002c7308 */ /* 0x000e700000001000 */
[----:B------:R-:W2:Y:S01]  /*1b00*/  MUFU.RCP R43, R43 ;  /* 0x0000002b002b7308 */ /* 0x000ea20000001000 */
[----:B0-----:R-:W-:Y:S01]  /*1b10*/  FADD.FTZ R40, -R41, 1 ;  /* 0x3f80000029287421 */ /* 0x001fe20000010100 */
[----:B------:R-:W-:Y:S01]  /*1b20*/  FMUL.FTZ R47, R2, R41 ;  /* 0x00000029022f7220 */ /* 0x000fe20000410000 */
[----:B------:R-:W-:-:S02]  /*1b30*/  FADD.FTZ R41, R15, -UR13 ;  /* 0x8000000d0f297e21 */ /* 0x000fc40008010000 */
[----:B------:R-:W-:Y:S02]  /*1b40*/  FFMA.FTZ R40, R39, R40, 1 ;  /* 0x3f80000027287423 */ /* 0x000fe40000010028 */
[----:B------:R-:W-:Y:S01]  /*1b50*/  FMUL.FTZ R41, R41, UR10 ;  /* 0x0000000a29297c20 */ /* 0x000fe20008410000 */
[----:B-1----:R-:W-:Y:S01]  /*1b60*/  FADD.FTZ R45, -R44, 1 ;  /* 0x3f8000002c2d7421 */ /* 0x002fe20000010100 */
[----:B------:R-:W-:Y:S01]  /*1b70*/  FMUL.FTZ R44, R3, R44 ;  /* 0x0000002c032c7220 */ /* 0x000fe20000410000 */
[----:B------:R-:W-:Y:S02]  /*1b80*/  FMUL.FTZ R47, R47, R40 ;  /* 0x000000282f2f7220 */ /* 0x000fe40000410000 */
[----:B------:R-:W-:Y:S01]  /*1b90*/  FFMA.FTZ R39, R38, R45, 1 ;  /* 0x3f80000026277423 */ /* 0x000fe2000001002d */
[----:B------:R-:W-:Y:S01]  /*1ba0*/  FADD.FTZ R45, R35, -UR13 ;  /* 0x8000000d232d7e21 */ /* 0x000fe20008010000 */
[----:B------:R-:W-:Y:S01]  /*1bb0*/  FADD.FTZ R38, R30, -UR13 ;  /* 0x8000000d1e267e21 */ /* 0x000fe20008010000 */
[----:B------:R-:W-:Y:S01]  /*1bc0*/  FADD.FTZ R66, RZ, R47 ;  /* 0x0000002fff427221 */ /* 0x000fe20000010000 */
[----:B--2---:R-:W-:Y:S01]  /*1bd0*/  FADD.FTZ R42, -R43, 1 ;  /* 0x3f8000002b2a7421 */ /* 0x004fe20000010100 */
[----:B------:R-:W-:Y:S01]  /*1be0*/  FMUL.FTZ R45, R45, UR10 ;  /* 0x0000000a2d2d7c20 */ /* 0x000fe20008410000 */
[----:B------:R-:W-:Y:S01]  /*1bf0*/  FMUL.FTZ R44, R44, R39 ;  /* 0x000000272c2c7220 */ /* 0x000fe20000410000 */
[----:B------:R-:W-:Y:S01]  /*1c00*/  FMUL.FTZ R38, R38, UR10 ;  /* 0x0000000a26267c20 */ /* 0x000fe20008410000 */
[----:B------:R-:W-:Y:S01]  /*1c10*/  FFMA.FTZ R49, R49, R42, 1 ;  /* 0x3f80000031317423 */ /* 0x000fe2000001002a */
[C-C-:B------:R-:W-:Y:S01]  /*1c20*/  FFMA.FTZ R46, R58.reuse, R45, R6.reuse ;  /* 0x0000002d3a2e7223 */ /* 0x140fe20000010006 */
[C-C-:B------:R-:W-:Y:S01]  /*1c30*/  FFMA.FTZ R42, R7.reuse, R62, R5.reuse ;  /* 0x0000003e072a7223 */ /* 0x140fe20000010005 */
[----:B------:R-:W-:Y:S01]  /*1c40*/  FFMA.FTZ R39, R58, R41, R6 ;  /* 0x000000293a277223 */ /* 0x000fe20000010006 */
[----:B------:R-:W-:Y:S01]  /*1c50*/  FFMA.FTZ R40, R7, R38, R5 ;  /* 0x0000002607287223 */ /* 0x000fe20000010005 */
[----:B------:R-:W-:Y:S01]  /*1c60*/  FMUL.FTZ R63, R46, -1.4426950216293334961 ;  /* 0xbfb8aa3b2e3f7820 */ /* 0x000fe20000410000 */
[----:B------:R-:W-:Y:S01]  /*1c70*/  FMUL.FTZ R65, R42, -1.4426950216293334961 ;  /* 0xbfb8aa3b2a417820 */ /* 0x000fe20000410000 */
[----:B------:R-:W-:Y:S01]  /*1c80*/  FMUL.FTZ R61, R39, -1.4426950216293334961 ;  /* 0xbfb8aa3b273d7820 */ /* 0x000fe20000410000 */
[----:B------:R-:W-:Y:S01]  /*1c90*/  FMUL.FTZ R48, R40, -1.4426950216293334961 ;  /* 0xbfb8aa3b28307820 */ /* 0x000fe20000410000 */
[----:B------:R-:W0:Y:S01]  /*1ca0*/  MUFU.EX2 R50, R63 ;  /* 0x0000003f00327308 */ /* 0x000e220000000800 */
[----:B------:R-:W-:-:S03]  /*1cb0*/  FMUL.FTZ R64, R32, R43 ;  /* 0x0000002b20407220 */ /* 0x000fc60000410000 */
[----:B------:R-:W1:Y:S01]  /*1cc0*/  MUFU.EX2 R51, R65 ;  /* 0x0000004100337308 */ /* 0x000e620000000800 */
[----:B------:R-:W-:-:S03]  /*1cd0*/  FMUL.FTZ R49, R64, R49 ;  /* 0x0000003140317220 */ /* 0x000fc60000410000 */
[----:B------:R-:W2:Y:S01]  /*1ce0*/  MUFU.EX2 R61, R61 ;  /* 0x0000003d003d7308 */ /* 0x000ea20000000800 */
[----:B------:R-:W-:-:S03]  /*1cf0*/  FADD.FTZ R66, R66, R49 ;  /* 0x0000003142427221 */ /* 0x000fc60000010000 */
        /* <DEDUP_REMOVED lines=8> */
[----:B0-----:R-:W-:-:S04]  /*1d80*/  FADD.FTZ R43, -R50, 1 ;  /* 0x3f800000322b7421 */ /* 0x001fc80000010100 */
[----:B------:R-:W-:-:S03]  /*1d90*/  FFMA.FTZ R48, R46, R43, 1 ;  /* 0x3f8000002e307423 */ /* 0x000fc6000001002b */
[----:B------:R-:W0:Y:S01]  /*1da0*/  MUFU.RCP R61, R61 ;  /* 0x0000003d003d7308 */ /* 0x000e220000001000 */
[----:B-1----:R-:W-:Y:S01]  /*1db0*/  FADD.FTZ R43, -R51, 1 ;  /* 0x3f800000332b7421 */ /* 0x002fe20000010100 */
[----:B------:R-:W-:-:S03]  /*1dc0*/  FMUL.FTZ R51, R12, R51 ;  /* 0x000000330c337220 */ /* 0x000fc60000410000 */
[----:B------:R-:W-:Y:S01]  /*1dd0*/  FFMA.FTZ R42, R42, R43, 1 ;  /* 0x3f8000002a2a7423 */ /* 0x000fe2000001002b */
[----:B------:R-:W-:Y:S01]  /*1de0*/  FMUL.FTZ R43, R33, R50 ;  /* 0x00000032212b7220 */ /* 0x000fe20000410000 */
[----:B------:R-:W-:-:S03]  /*1df0*/  FMUL.FTZ R50, R58, R44 ;  /* 0x0000002c3a327220 */ /* 0x000fc60000410000 */
[----:B------:R-:W-:Y:S01]  /*1e00*/  FMUL.FTZ R48, R43, R48 ;  /* 0x000000302b307220 */ /* 0x000fe20000410000 */
[----:B------:R-:W-:Y:S01]  /*1e10*/  FMUL.FTZ R43, R51, R42 ;  /* 0x0000002a332b7220 */ /* 0x000fe20000410000 */
[----:B--2---:R-:W-:Y:S01]  /*1e20*/  FADD.FTZ R42, -R64, 1 ;  /* 0x3f800000402a7421 */ /* 0x004fe20000010100 */
[----:B------:R-:W-:-:S03]  /*1e30*/  FMUL.FTZ R51, R13, R64 ;  /* 0x000000400d337220 */ /* 0x000fc60000410000 */
[----:B------:R-:W-:Y:S01]  /*1e40*/  FFMA.FTZ R42, R39, R42, 1 ;  /* 0x3f800000272a7423 */ /* 0x000fe2000001002a */
[----:B0-----:R-:W-:-:S03]  /*1e50*/  FADD.FTZ R39, -R61, 1 ;  /* 0x3f8000003d277421 */ /* 0x001fc60000010100 */
[----:B------:R-:W-:Y:S01]  /*1e60*/  FMUL.FTZ R51, R51, R42 ;  /* 0x0000002a33337220 */ /* 0x000fe20000410000 */
[----:B------:R-:W-:Y:S01]  /*1e70*/  FFMA.FTZ R39, R40, R39, 1 ;  /* 0x3f80000028277423 */ /* 0x000fe20000010027 */
[----:B------:R-:W-:-:S04]  /*1e80*/  FMUL.FTZ R40, R28, R61 ;  /* 0x0000003d1c287220 */ /* 0x000fc80000410000 */
[----:B------:R-:W-:Y:S01]  /*1e90*/  FMUL.FTZ R40, R40, R39 ;  /* 0x0000002728287220 */ /* 0x000fe20000410000 */
[----:B------:R-:W-:-:S04]  /*1ea0*/  FMUL.FTZ R39, R7, R47 ;  /* 0x0000002f07277220 */ /* 0x000fc80000410000 */
[----:B------:R-:W-:Y:S01]  /*1eb0*/  FFMA.FTZ R64, R36, R39, RZ ;  /* 0x0000002724407223 */ /* 0x000fe200000100ff */
[----:B------:R-:W-:Y:S01]  /*1ec0*/  FADD.FTZ R61, RZ, R39 ;  /* 0x00000027ff3d7221 */ /* 0x000fe20000010000 */
[----:B------:R-:W-:Y:S02]  /*1ed0*/  FADD.FTZ R39, R31, -UR13 ;  /* 0x8000000d1f277e21 */ /* 0x000fe40008010000 */
[----:B------:R-:W-:Y:S01]  /*1ee0*/  FFMA.FTZ R64, R37, R50, R64 ;  /* 0x0000003225407223 */ /* 0x000fe20000010040 */
[----:B------:R-:W-:Y:S01]  /*1ef0*/  FADD.FTZ R50, R50, R61 ;  /* 0x0000003d32327221 */ /* 0x000fe20000010000 */
[----:B------:R-:W-:Y:S01]  /*1f00*/  FMUL.FTZ R39, R39, UR10 ;  /* 0x0000000a27277c20 */ /* 0x000fe20008410000 */
[----:B------:R-:W-:Y:S01]  /*1f10*/  FFMA.FTZ R61, R36, R47, RZ ;  /* 0x0000002f243d7223 */ /* 0x000fe200000100ff */
[----:B------:R-:W-:Y:S02]  /*1f20*/  FADD.FTZ R36, R26, -UR13 ;  /* 0x8000000d1a247e21 */ /* 0x000fe40008010000 */
[----:B------:R-:W-:Y:S01]  /*1f30*/  FFMA.FTZ R42, R58, R39, R6 ;  /* 0x000000273a2a7223 */ /* 0x000fe20000010006 */
[-C--:B------:R-:W-:Y:S01]  /*1f40*/  FFMA.FTZ R47, R60, R49.reuse, R61 ;  /* 0x000000313c2f7223 */ /* 0x080fe2000001003d */
[----:B------:R-:W-:Y:S01]  /*1f50*/  FMUL.FTZ R36, R36, UR10 ;  /* 0x0000000a24247c20 */ /* 0x000fe20008410000 */
[----:B------:R-:W-:Y:S01]  /*1f60*/  FMUL.FTZ R49, R7, R49 ;  /* 0x0000003107317220 */ /* 0x000fe20000410000 */
[----:B------:R-:W-:Y:S01]  /*1f70*/  FMUL.FTZ R63, R42, -1.4426950216293334961 ;  /* 0xbfb8aa3b2a3f7820 */ /* 0x000fe20000410000 */
[----:B------:R-:W-:-:S02]  /*1f80*/  FFMA.FTZ R47, R62, R43, R47 ;  /* 0x0000002b3e2f7223 */ /* 0x000fc4000001002f */
[----:B------:R-:W-:Y:S01]  /*1f90*/  FFMA.FTZ R60, R60, R49, R64 ;  /* 0x000000313c3c7223 */ /* 0x000fe20000010040 */
[----:B------:R-:W-:Y:S01]  /*1fa0*/  FADD.FTZ R50, R50, R49 ;  /* 0x0000003132327221 */ /* 0x000fe20000010000 */
[----:B------:R-:W-:Y:S01]  /*1fb0*/  FFMA.FTZ R47, R38, R40, R47 ;  /* 0x00000028262f7223 */ /* 0x000fe2000001002f */
        /* <DEDUP_REMOVED lines=8> */
[----:B------:R-:W-:Y:S01]  /*2040*/  FMUL.FTZ R63, R46, -1.4426950216293334961 ;  /* 0xbfb8aa3b2e3f7820 */ /* 0x000fe20000410000 */
[----:B------:R-:W-:Y:S01]  /*2050*/  FFMA.FTZ R61, R37, R44, RZ ;  /* 0x0000002c253d7223 */ /* 0x000fe200000100ff */
[----:B------:R-:W-:-:S03]  /*2060*/  FADD.FTZ R37, RZ, R44 ;  /* 0x0000002cff257221 */ /* 0x000fc60000010000 */
[-C--:B------:R-:W-:Y:S01]  /*2070*/  FFMA.FTZ R44, R45, R48.reuse, R61 ;  /* 0x000000302d2c7223 */ /* 0x080fe2000001003d */
[----:B------:R-:W0:Y:S01]  /*2080*/  MUFU.EX2 R63, R63 ;  /* 0x0000003f003f7308 */ /* 0x000e220000000800 */
[----:B------:R-:W-:Y:S01]  /*2090*/  FADD.FTZ R64, R37, R48 ;  /* 0x0000003025407221 */ /* 0x000fe20000010000 */
[----:B------:R-:W-:Y:S01]  /*20a0*/  FMUL.FTZ R37, R58, R48 ;  /* 0x000000303a257220 */ /* 0x000fe20000410000 */
[----:B------:R-:W-:-:S03]  /*20b0*/  FFMA.FTZ R44, R41, R51, R44 ;  /* 0x00000033292c7223 */ /* 0x000fc6000001002c */
[----:B------:R-:W-:Y:S01]  /*20c0*/  FFMA.FTZ R60, R45, R37, R60 ;  /* 0x000000252d3c7223 */ /* 0x000fe2000001003c */
[----:B------:R-:W-:Y:S01]  /*20d0*/  FADD.FTZ R50, R37, R50 ;  /* 0x0000003225327221 */ /* 0x000fe20000010000 */
[----:B------:R-:W-:Y:S01]  /*20e0*/  FADD.FTZ R37, R66, R43 ;  /* 0x0000002b42257221 */ /* 0x000fe20000010000 */
[----:B------:R-:W-:Y:S01]  /*20f0*/  FMUL.FTZ R43, R7, R43 ;  /* 0x0000002b072b7220 */ /* 0x000fe20000410000 */
[----:B------:R-:W-:-:S03]  /*2100*/  FFMA.FTZ R44, R39, R42, R44 ;  /* 0x0000002a272c7223 */ /* 0x000fc6000001002c */
[----:B------:R-:W-:Y:S01]  /*2110*/  FFMA.FTZ R62, R62, R43, R60 ;  /* 0x0000002b3e3e7223 */ /* 0x000fe2000001003c */
[----:B0-----:R-:W-:Y:S01]  /*2120*/  FADD.FTZ R65, R63, 1 ;  /* 0x3f8000003f417421 */ /* 0x001fe20000010000 */
[----:B------:R-:W-:Y:S01]  /*2130*/  FADD.FTZ R50, R50, R43 ;  /* 0x0000002b32327221 */ /* 0x000fe20000010000 */
[----:B------:R-:W-:Y:S01]  /*2140*/  FADD.FTZ R43, R64, R51 ;  /* 0x00000033402b7221 */ /* 0x000fe20000010000 */
[----:B------:R-:W-:Y:S01]  /*2150*/  FMUL.FTZ R51, R58, R51 ;  /* 0x000000333a337220 */ /* 0x000fe20000410000 */
[----:B------:R-:W0:Y:S01]  /*2160*/  MUFU.RCP R49, R65 ;  /* 0x0000004100317308 */ /* 0x000e220000001000 */
[----:B------:R-:W-:Y:S01]  /*2170*/  FADD.FTZ R64, R37, R40 ;  /* 0x0000002825407221 */ /* 0x000fe20000010000 */
[----:B------:R-:W-:Y:S01]  /*2180*/  FMUL.FTZ R40, R7, R40 ;  /* 0x0000002807287220 */ /* 0x000fe20000410000 */
[----:B------:R-:W-:Y:S01]  /*2190*/  FFMA.FTZ R41, R41, R51, R62 ;  /* 0x0000003329297223 */ /* 0x000fe2000001003e */
[----:B------:R-:W-:Y:S01]  /*21a0*/  FADD.FTZ R50, R51, R50 ;  /* 0x0000003233327221 */ /* 0x000fe20000010000 */
[----:B------:R-:W-:-:S02]  /*21b0*/  FADD.FTZ R43, R43, R42 ;  /* 0x0000002a2b2b7221 */ /* 0x000fc40000010000 */
[----:B------:R-:W-:Y:S01]  /*21c0*/  FFMA.FTZ R38, R38, R40, R41 ;  /* 0x0000002826267223 */ /* 0x000fe20000010029 */
[----:B------:R-:W-:Y:S01]  /*21d0*/  FADD.FTZ R50, R50, R40 ;  /* 0x0000002832327221 */ /* 0x000fe20000010000 */
[----:B0-----:R-:W-:Y:S01]  /*21e0*/  FADD.FTZ R45, -R49, 1 ;  /* 0x3f800000312d7421 */ /* 0x001fe20000010100 */
[----:B------:R-:W-:-:S03]  /*21f0*/  FMUL.FTZ R49, R24, R49 ;  /* 0x0000003118317220 */ /* 0x000fc60000410000 */
[----:B------:R-:W-:Y:S01]  /*2200*/  FFMA.FTZ R46, R46, R45, 1 ;  /* 0x3f8000002e2e7423 */ /* 0x000fe2000001002d */
[----:B------:R-:W-:-:S03]  /*2210*/  FADD.FTZ R45, R27, -UR13 ;  /* 0x8000000d1b2d7e21 */ /* 0x000fc60008010000 */
[----:B------:R-:W-:Y:S01]  /*2220*/  FMUL.FTZ R49, R49, R46 ;  /* 0x0000002e31317220 */ /* 0x000fe20000410000 */
[----:B------:R-:W-:-:S03]  /*2230*/  FMUL.FTZ R45, R45, UR10 ;  /* 0x0000000a2d2d7c20 */ /* 0x000fc60008410000 */
[----:B------:R-:W-:Y:S01]  /*2240*/  FFMA.FTZ R47, R36, R49, R47 ;  /* 0x00000031242f7223 */ /* 0x000fe2000001002f */
[----:B------:R-:W-:-:S04]  /*2250*/  FFMA.FTZ R46, R58, R45, R6 ;  /* 0x0000002d3a2e7223 */ /* 0x000fc80000010006 */
        /* <DEDUP_REMOVED lines=29> */
[----:B------:R-:W-:Y:S01]  /*2430*/  FMUL.FTZ R37, R21, R62 ;  /* 0x0000003e15257220 */ /* 0x000fe20000410000 */
[----:B------:R-:W-:Y:S02]  /*2440*/  FADD.FTZ R62, R18, -UR13 ;  /* 0x8000000d123e7e21 */ /* 0x000fe40008010000 */
[----:B------:R-:W-:Y:S01]  /*2450*/  FFMA.FTZ R66, R51, R66, 1 ;  /* 0x3f80000033427423 */ /* 0x000fe20000010042 */
[----:B------:R-:W-:Y:S01]  /*2460*/  FMUL.FTZ R51, R58, R42 ;  /* 0x0000002a3a337220 */ /* 0x000fe20000410000 */
[----:B------:R-:W-:Y:S02]  /*2470*/  FMUL.FTZ R62, R62, UR10 ;  /* 0x0000000a3e3e7c20 */ /* 0x000fe40008410000 */
[----:B------:R-:W-:Y:S01]  /*2480*/  FMUL.FTZ R37, R37, R66 ;  /* 0x0000004225257220 */ /* 0x000fe20000410000 */
[----:B------:R-:W-:Y:S01]  /*2490*/  FFMA.FTZ R39, R39, R51, R38 ;  /* 0x0000003327277223 */ /* 0x000fe20000010026 */
[----:B------:R-:W-:Y:S01]  /*24a0*/  FFMA.FTZ R40, R7, R62, R5 ;  /* 0x0000003e07287223 */ /* 0x000fe20000010005 */
[----:B------:R-:W-:Y:S01]  /*24b0*/  FADD.FTZ R50, R51, R50 ;  /* 0x0000003233327221 */ /* 0x000fe20000010000 */
[----:B------:R-:W-:Y:S01]  /*24c0*/  FADD.FTZ R51, R64, R49 ;  /* 0x0000003140337221 */ /* 0x000fe20000010000 */
[----:B------:R-:W-:Y:S01]  /*24d0*/  FMUL.FTZ R64, R7, R49 ;  /* 0x0000003107407220 */ /* 0x000fe20000410000 */
[----:B------:R-:W-:Y:S01]  /*24e0*/  FMUL.FTZ R63, R40, -1.4426950216293334961 ;  /* 0xbfb8aa3b283f7820 */ /* 0x000fe20000410000 */
[----:B------:R-:W-:Y:S01]  /*24f0*/  FFMA.FTZ R44, R61, R37, R44 ;  /* 0x000000253d2c7223 */ /* 0x000fe2000001002c */
[----:B------:R-:W-:Y:S01]  /*2500*/  FADD.FTZ R51, R51, R60 ;  /* 0x0000003c33337221 */ /* 0x000fe20000010000 */
[----:B------:R-:W-:Y:S01]  /*2510*/  FFMA.FTZ R36, R36, R64, R39 ;  /* 0x0000004024247223 */ /* 0x000fe20000010027 */
[----:B------:R-:W-:Y:S01]  /*2520*/  FADD.FTZ R50, R50, R64 ;  /* 0x0000004032327221 */ /* 0x000fe20000010000 */
[----:B------:R-:W-:Y:S01]  /*2530*/  FADD.FTZ R64, R43, R48 ;  /* 0x000000302b407221 */ /* 0x000fe20000010000 */
[----:B------:R-:W0:Y:S01]  /*2540*/  MUFU.EX2 R63, R63 ;  /* 0x0000003f003f7308 */ /* 0x000e220000000800 */
[----:B------:R-:W-:Y:S01]  /*2550*/  FMUL.FTZ R43, R58, R48 ;  /* 0x000000303a2b7220 */ /* 0x000fe20000410000 */
[----:B------:R-:W-:Y:S01]  /*2560*/  FMUL.FTZ R60, R7, R60 ;  /* 0x0000003c073c7220 */ /* 0x000fe20000410000 */
[----:B------:R-:W-:-:S02]  /*2570*/  FADD.FTZ R64, R64, R37 ;  /* 0x0000002540407221 */ /* 0x000fc40000010000 */
[----:B------:R-:W-:Y:S01]  /*2580*/  FFMA.FTZ R45, R45, R43, R36 ;  /* 0x0000002b2d2d7223 */ /* 0x000fe20000010024 */
[----:B------:R-:W-:-:S03]  /*2590*/  FADD.FTZ R50, R43, R50 ;  /* 0x000000322b327221 */ /* 0x000fc60000010000 */
[----:B------:R-:W-:Y:S01]  /*25a0*/  FFMA.FTZ R46, R46, R60, R45 ;  /* 0x0000003c2e2e7223 */ /* 0x000fe2000001002d */
[----:B------:R-:W-:Y:S01]  /*25b0*/  FADD.FTZ R50, R50, R60 ;  /* 0x0000003c32327221 */ /* 0x000fe20000010000 */
[----:B------:R-:W-:Y:S01]  /*25c0*/  FMUL.FTZ R45, R58, R37 ;  /* 0x000000253a2d7220 */ /* 0x000fe20000410000 */
[----:B0-----:R-:W-:-:S03]  /*25d0*/  FADD.FTZ R65, R63, 1 ;  /* 0x3f8000003f417421 */ /* 0x001fc60000010000 */
[----:B------:R-:W-:Y:S01]  /*25e0*/  FFMA.FTZ R61, R61, R45, R46 ;  /* 0x0000002d3d3d7223 */ /* 0x000fe2000001002e */
[----:B------:R-:W-:Y:S01]  /*25f0*/  FADD.FTZ R50, R45, R50 ;  /* 0x000000322d327221 */ /* 0x000fe20000010000 */
[----:B------:R-:W0:Y:S02]  /*2600*/  MUFU.RCP R41, R65 ;  /* 0x0000004100297308 */ /* 0x000e240000001000 */
[----:B0-----:R-:W-:Y:S01]  /*2610*/  FADD.FTZ R67, -R41, 1 ;  /* 0x3f80000029437421 */ /* 0x001fe20000010100 */
[----:B------:R-:W-:Y:S01]  /*2620*/  FMUL.FTZ R38, R16, R41 ;  /* 0x0000002910267220 */ /* 0x000fe20000410000 */
[----:B------:R-:W-:Y:S02]  /*2630*/  FADD.FTZ R41, R19, -UR13 ;  /* 0x8000000d13297e21 */ /* 0x000fe40008010000 */
[----:B------:R-:W-:Y:S02]  /*2640*/  FFMA.FTZ R67, R40, R67, 1 ;  /* 0x3f80000028437423 */ /* 0x000fe40000010043 */
[----:B------:R-:W-:-:S02]  /*2650*/  FMUL.FTZ R41, R41, UR10 ;  /* 0x0000000a29297c20 */ /* 0x000fc40008410000 */
        /* <DEDUP_REMOVED lines=26> */
[----:B------:R-:W-:-:S04]  /*2800*/  FMUL.FTZ R49, R49, UR10 ;  /* 0x0000000a31317c20 */ /* 0x000fc80008410000 */
        /* <DEDUP_REMOVED lines=19> */
[-C--:B------:R-:W-:Y:S01]  /*2940*/  FMUL.FTZ R36, R58, R43.reuse ;  /* 0x0000002b3a247220 */ /* 0x080fe20000410000 */
[----:B------:R-:W-:-:S03]  /*2950*/  FFMA.FTZ R37, R49, R43, R46 ;  /* 0x0000002b31257223 */ /* 0x000fc6000001002e */
[----:B------:R-:W-:Y:S01]  /*2960*/  FFMA.FTZ R44, R49, R36, R38 ;  /* 0x00000024312c7223 */ /* 0x000fe20000010026 */
[----:B------:R-:W-:Y:S01]  /*2970*/  FADD.FTZ R41, R36, R45 ;  /* 0x0000002d24297221 */ /* 0x000fe20000010000 */
[----:B------:R-:W-:Y:S01]  /*2980*/  FFMA.FTZ R36, R40, R42, R47 ;  /* 0x0000002a28247223 */ /* 0x000fe2000001002f */
[----:B------:R-:W-:-:S07]  /*2990*/  FADD.FTZ R38, R51, R42 ;  /* 0x0000002a33267221 */ /* 0x000fce0000010000 */
.L_x_1417:
[----:B------:R-:W-:Y:S01]  /*29a0*/  MOV R42, R41 ;  /* 0x00000029002a7202 */ /* 0x000fe20000000f00 */
[----:B------:R-:W0:Y:S01]  /*29b0*/  SHFL.DOWN PT, R40, R44, 0x1, 0x1f ;  /* 0x08201f002c287f89 */ /* 0x000e2200000e0000 */
[C---:B------:R-:W-:Y:S01]  /*29c0*/  ISETP.GT.AND P0, PT, R91.reuse, 0x1e, PT ;  /* 0x0000001e5b00780c */ /* 0x040fe20003f04270 */
[----:B------:R-:W-:Y:S01]  /*29d0*/  BSSY.RECONVERGENT B0, `(.L_x_1418) ;  /* 0x0000024000007945 */ /* 0x000fe20003800200 */
[C---:B------:R-:W-:Y:S01]  /*29e0*/  ISETP.GT.AND P6, PT, R91.reuse, 0xf, PT ;  /* 0x0000000f5b00780c */ /* 0x040fe20003fc4270 */
[----:B------:R-:W1:Y:S01]  /*29f0*/  SHFL.DOWN PT, R41, R42, 0x1, 0x1f ;  /* 0x08201f002a297f89 */ /* 0x000e6200000e0000 */
[----:B------:R-:W-:Y:S02]  /*2a00*/  ISETP.GT.AND P4, PT, R91, 0x17, PT ;  /* 0x000000175b00780c */ /* 0x000fe40003f84270 */
[----:B------:R-:W-:Y:S01]  /*2a10*/  ISETP.GE.U32.AND P2, PT, R69, 0x2, PT ;  /* 0x000000024500780c */ /* 0x000fe20003f46070 */
[----:B------:R-:W2:Y:S01]  /*2a20*/  S2R R45, SR_TID.X ;  /* 0x00000000002d7919 */ /* 0x000ea20000002100 */
[----:B------:R-:W-:Y:S05]  /*2a30*/  STS.128 [R59], R36 ;  /* 0x000000243b007388 */ /* 0x000fea0000000c00 */
[----:B0-----:R-:W-:Y:S01]  /*2a40*/  @!P0 FADD.FTZ R44, R40, R44 ;  /* 0x0000002c282c8221 */ /* 0x001fe20000010000 */
[----:B-1----:R-:W-:-:S04]  /*2a50*/  @!P0 FADD.FTZ R42, R41, R42 ;  /* 0x0000002a292a8221 */ /* 0x002fc80000010000 */
[----:B------:R-:W0:Y:S01]  /*2a60*/  SHFL.DOWN PT, R40, R44, 0x2, 0x1f ;  /* 0x08401f002c287f89 */ /* 0x000e2200000e0000 */
[----:B------:R-:W-:-:S03]  /*2a70*/  ISETP.GT.AND P0, PT, R91, 0x1d, PT ;  /* 0x0000001d5b00780c */ /* 0x000fc60003f04270 */
[----:B------:R-:W1:Y:S01]  /*2a80*/  SHFL.DOWN PT, R41, R42, 0x2, 0x1f ;  /* 0x08401f002a297f89 */ /* 0x000e6200000e0000 */
[----:B--2---:R-:W-:-:S09]  /*2a90*/  ISETP.NE.AND P1, PT, R45, RZ, PT ;  /* 0x000000ff2d00720c */ /* 0x004fd20003f25270 */
        /* <DEDUP_REMOVED lines=19> */
[----:B------:R-:W-:Y:S01]  /*2bd0*/  SHF.R.U32.HI R45, RZ, 0x2, R45 ;  /* 0x00000002ff2d7819 */ /* 0x000fe2000001162d */
[----:B--2---:R-:W-:-:S03]  /*2be0*/  FADD.FTZ R61, R41, R42 ;  /* 0x0000002a293d7221 */ /* 0x004fc60000010000 */
[----:B------:R-:W-:-:S07]  /*2bf0*/  LOP3.LUT R45, R45, 0xf8, RZ, 0xc0, !PT ;  /* 0x000000f82d2d7812 */ /* 0x000fce00078ec0ff */
[----:B------:R3:W-:Y:S02]  /*2c00*/  @!P4 STS.64 [R45+UR5+0x18], R60 ;  /* 0x0000183c2d00c988 */ /* 0x0007e40008000a05 */
.L_x_1419:
[----:B------:R-:W-:Y:S05]  /*2c10*/  BSYNC.RECONVERGENT B0 ;  /* 0x0000000000007941 */ /* 0x000fea0003800200 */
.L_x_1418:
[----:B------:R-:W-:Y:S06]  /*2c20*/  BAR.SYNC.DEFER_BLOCKING 0x0 ;  /* 0x0000000000007b1d */ /* 0x000fec0000010000 */
[----:B------:R-:W-:Y:S04]  /*2c30*/  BSSY.RECONVERGENT B0, `(.L_x_1420) ;  /* 0x0000035000007945 */ /* 0x000fe80003800200 */
[----:B------:R-:W-:Y:S05]  /*2c40*/  @P1 BRA `(.L_x_1421) ;  /* 0x0000000000cc1947 */ /* 0x000fea0003800000 */
[----:B------:R-:W4:Y:S01]  /*2c50*/  S2UR UR7, SR_CgaCtaId ;  /* 0x00000000000779c3 */ /* 0x000f220000008800 */
[----:B------:R-:W-:Y:S02]  /*2c60*/  UMOV UR6, 0x400 ;  /* 0x0000040000067882 */ /* 0x000fe40000000000 */
[----:B----4-:R-:W-:-:S09]  /*2c70*/  ULEA UR6, UR7, UR6, 0x18 ;  /* 0x0000000607067291 */ /* 0x010fd2000f8ec0ff */
[----:B-12---:R-:W1:Y:S04]  /*2c80*/  LDS.128 R40, [UR6+0x20] ;  /* 0x00002006ff287984 */ /* 0x006e680008000c00 */
[----:B---3--:R-:W2:Y:S04]  /*2c90*/  LDS.128 R44, [UR6+0x30] ;  /* 0x00003006ff2c7984 */ /* 0x008ea80008000c00 */
[----:B------:R-:W3:Y:S01]  /*2ca0*/  LDS.128 R48, [UR6+0x40] ;  /* 0x00004006ff307984 */ /* 0x000ee20008000c00 */
[----:B-1----:R-:W-:Y:S01]  /*2cb0*/  FADD.FTZ R63, R60, R40 ;  /* 0x000000283c3f7221 */ /* 0x002fe20000010000 */
[----:B------:R-:W-:-:S03]  /*2cc0*/  FADD.FTZ R40, R61, R41 ;  /* 0x000000293d287221 */ /* 0x000fc60000010000 */
[----:B------:R-:W-:Y:S01]  /*2cd0*/  FADD.FTZ R41, R63, R42 ;  /* 0x0000002a3f297221 */ /* 0x000fe20000010000 */
[----:B------:R-:W-:Y:S01]  /*2ce0*/  FADD.FTZ R40, R40, R43 ;  /* 0x0000002b28287221 */ /* 0x000fe20000010000 */
[----:B0-----:R-:W0:Y:S02]  /*2cf0*/  LDS.128 R60, [UR6+0x50] ;  /* 0x00005006ff3c7984 */ /* 0x001e240008000c00 */
[----:B--2---:R-:W-:Y:S01]  /*2d00*/  FADD.FTZ R41, R41, R44 ;  /* 0x0000002c29297221 */ /* 0x004fe20000010000 */
[----:B------:R-:W-:-:S03]  /*2d10*/  FADD.FTZ R40, R40, R45 ;  /* 0x0000002d28287221 */ /* 0x000fc60000010000 */
[----:B------:R-:W-:Y:S01]  /*2d20*/  FADD.FTZ R41, R41, R46 ;  /* 0x0000002e29297221 */ /* 0x000fe20000010000 */
[----:B------:R-:W-:-:S03]  /*2d30*/  FADD.FTZ R40, R40, R47 ;  /* 0x0000002f28287221 */ /* 0x000fc60000010000 */
[----:B---3--:R-:W-:Y:S01]  /*2d40*/  FADD.FTZ R41, R41, R48 ;  /* 0x0000003029297221 */ /* 0x008fe20000010000 */
[----:B------:R-:W-:-:S03]  /*2d50*/  FADD.FTZ R44, R40, R49 ;  /* 0x00000031282c7221 */ /* 0x000fc60000010000 */
[----:B------:R-:W-:Y:S01]  /*2d60*/  FADD.FTZ R45, R41, R50 ;  /* 0x00000032292d7221 */ /* 0x000fe20000010000 */
[----:B------:R-:W-:Y:S01]  /*2d70*/  FADD.FTZ R48, R44, R51 ;  /* 0x000000332c307221 */ /* 0x000fe20000010000 */
[----:B------:R-:W1:Y:S02]  /*2d80*/  LDS.128 R40, [UR6+0x60] ;  /* 0x00006006ff287984 */ /* 0x000e640008000c00 */
[----:B0-----:R-:W-:Y:S01]  /*2d90*/  FADD.FTZ R49, R45, R60 ;  /* 0x0000003c2d317221 */ /* 0x001fe20000010000 */
[----:B------:R-:W-:Y:S01]  /*2da0*/  FADD.FTZ R60, R48, R61 ;  /* 0x0000003d303c7221 */ /* 0x000fe20000010000 */
[----:B------:R-:W0:Y:S02]  /*2db0*/  LDS.128 R44, [UR6+0x70] ;  /* 0x00007006ff2c7984 */ /* 0x000e240008000c00 */
[----:B------:R-:W-:Y:S01]  /*2dc0*/  FADD.FTZ R61, R49, R62 ;  /* 0x0000003e313d7221 */ /* 0x000fe20000010000 */
[----:B------:R-:W-:Y:S01]  /*2dd0*/  FADD.FTZ R60, R60, R63 ;  /* 0x0000003f3c3c7221 */ /* 0x000fe20000010000 */
[----:B------:R-:W2:Y:S02]  /*2de0*/  LDS.128 R48, [UR6+0x80] ;  /* 0x00008006ff307984 */ /* 0x000ea40008000c00 */
        /* <DEDUP_REMOVED lines=10> */
[----:B--2---:R-:W-:Y:S01]  /*2e90*/  FADD.FTZ R63, R61, R48 ;  /* 0x000000303d3f7221 */ /* 0x004fe20000010000 */
[----:B------:R-:W-:Y:S02]  /*2ea0*/  FADD.FTZ R62, R62, R49 ;  /* 0x000000313e3e7221 */ /* 0x000fe40000010000 */
[----:B------:R-:W2:Y:S01]  /*2eb0*/  LDS.64 R60, [UR6+0xb0] ;  /* 0x0000b006ff3c7984 */ /* 0x000ea20008000a00 */
        /* <DEDUP_REMOVED lines=11> */
[----:B------:R-:W-:-:S07]  /*2f70*/  FADD.FTZ R61, R62, R61 ;  /* 0x0000003d3e3d7221 */ /* 0x000fce0000010000 */
.L_x_1421:
[----:B------:R-:W-:Y:S05]  /*2f80*/  BSYNC.RECONVERGENT B0 ;  /* 0x0000000000007941 */ /* 0x000fea0003800200 */
.L_x_1420:
[----:B------:R-:W-:Y:S06]  /*2f90*/  BAR.SYNC.DEFER_BLOCKING 0x0 ;  /* 0x0000000000007b1d */ /* 0x000fec0000010000 */
[----:B------:R-:W-:Y:S04]  /*2fa0*/  BSSY.RECONVERGENT B0, `(.L_x_1422) ;  /* 0x0000025000007945 */ /* 0x000fe80003800200 */
[----:B------:R-:W-:Y:S05]  /*2fb0*/  @P0 BRA `(.L_x_1423) ;  /* 0x00000000008c0947 */ /* 0x000fea0003800000 */
[----:B-12---:R-:W1:Y:S04]  /*2fc0*/  LDS.128 R40, [R59+0x500] ;  /* 0x000500003b287984 */ /* 0x006e680000000c00 */
[----:B---3--:R-:W2:Y:S04]  /*2fd0*/  LDS.128 R44, [R59+0xa00] ;  /* 0x000a00003b2c7984 */ /* 0x008ea80000000c00 */
        /* <DEDUP_REMOVED lines=14> */
[----:B------:R-:W-:Y:S01]  /*30c0*/  LDS.128 R44, [R59+0x2300] ;  /* 0x002300003b2c7984 */ /* 0x000fe20000000c00 */
[----:B----4-:R-:W-:Y:S01]  /*30d0*/  FADD.FTZ R50, R40, R65 ;  /* 0x0000004128327221 */ /* 0x010fe20000010000 */
[----:B------:R-:W-:Y:S01]  /*30e0*/  FADD.FTZ R51, R41, R66 ;  /* 0x0000004229337221 */ /* 0x000fe20000010000 */
[----:B------:R-:W-:Y:S01]  /*30f0*/  FADD.FTZ R49, R63, R64 ;  /* 0x000000403f317221 */ /* 0x000fe20000010000 */
[----:B------:R-:W1:Y:S01]  /*3100*/  LDS.128 R36, [R59+0x1900] ;  /* 0x001900003b247984 */ /* 0x000e620000000c00 */
[----:B------:R-:W-:-:S03]  /*3110*/  FADD.FTZ R48, R48, R67 ;  /* 0x0000004330307221 */ /* 0x000fc60000010000 */
        /* <DEDUP_REMOVED lines=12> */
[----:B------:R-:W-:-:S07]  /*31e0*/  FADD.FTZ R39, R48, R47 ;  /* 0x0000002f30277221 */ /* 0x000fce0000010000 */
.L_x_1423:
[----:B------:R-:W-:Y:S05]  /*31f0*/  BSYNC.RECONVERGENT B0 ;  /* 0x0000000000007941 */ /* 0x000fea0003800200 */
.L_x_1422:
[----:B------:R-:W-:Y:S04]  /*3200*/  BSSY.RECONVERGENT B0, `(.L_x_1424) ;  /* 0x000001e000007945 */ /* 0x000fe80003800200 */
[----:B------:R-:W-:Y:S05]  /*3210*/  @P0 BRA `(.L_x_1425) ;  /* 0x0000000000700947 */ /* 0x000fea0003800000 */
[----:B-1----:R-:W2:Y:S01]  /*3220*/  LDC.64 R40, c[0x0][0x3f8] ;  /* 0x0000fe00ff287b82 */ /* 0x002ea20000000a00 */
[----:B------:R-:W1:Y:S07]  /*3230*/  S2R R44, SR_TID.X ;  /* 0x00000000002c7919 */ /* 0x000e6e0000002100 */
[----:B------:R-:W4:Y:S01]  /*3240*/  LDC.64 R46, c[0x0][0x3d8] ;  /* 0x0000f600ff2e7b82 */ /* 0x000f220000000a00 */
[----:B--2---:R-:W-:Y:S01]  /*3250*/  IMAD.WIDE.U32 R42, R40, 0x3, RZ ;  /* 0x00000003282a7825 */ /* 0x004fe200078e00ff */
[----:B------:R-:W-:-:S02]  /*3260*/  LEA R49, R41, R41, 0x1 ;  /* 0x0000002929317211 */ /* 0x000fc400078e08ff */
[----:B------:R-:W-:Y:S02]  /*3270*/  LEA.HI R51, P0, R41, R40, RZ, 0x1 ;  /* 0x0000002829337211 */ /* 0x000fe400078108ff */
[----:B------:R-:W-:Y:S02]  /*3280*/  IADD3 R49, PT, PT, R43, R49, RZ ;  /* 0x000000312b317210 */ /* 0x000fe40007ffe0ff */
[----:B------:R-:W-:Y:S02]  /*3290*/  SHF.L.U32 R43, R51, 0x1, RZ ;  /* 0x00000001332b7819 */ /* 0x000fe400000006ff */
[----:B------:R-:W-:Y:S01]  /*32a0*/  LEA.HI R42, P4, R49, R42, RZ, 0x1 ;  /* 0x0000002a312a7211 */ /* 0x000fe200078908ff */
[----:B-1----:R-:W-:Y:S01]  /*32b0*/  IMAD R71, R71, 0x50, R44 ;  /* 0x0000005047477824 */ /* 0x002fe200078e022c */
[----:B------:R-:W-:Y:S02]  /*32c0*/  IADD3.X R44, PT, PT, RZ, R41, RZ, P0, !PT ;  /* 0x00000029ff2c7210 */ /* 0x000fe400007fe4ff */
[----:B------:R-:W-:Y:S01]  /*32d0*/  IADD3.X R49, PT, PT, RZ, R49, RZ, P4, !PT ;  /* 0x00000031ff317210 */ /* 0x000fe200027fe4ff */
[----:B----4-:R-:W-:Y:S01]  /*32e0*/  IMAD.WIDE R46, R71, 0x4, R46 ;  /* 0x00000004472e7825 */ /* 0x010fe200078e022e */
[----:B---3--:R-:W-:-:S02]  /*32f0*/  SHF.L.U32 R45, R42, 0x1, RZ ;  /* 0x000000012a2d7819 */ /* 0x008fc400000006ff */
[----:B------:R-:W-:Y:S02]  /*3300*/  SHF.L.U64.HI R49, R42, 0x1, R49 ;  /* 0x000000012a317819 */ /* 0x000fe40000010231 */
[----:B------:R-:W-:Y:S01]  /*3310*/  LOP3.LUT R43, R43, 0xfffffffc, RZ, 0xc0, !PT ;  /* 0xfffffffc2b2b7812 */ /* 0x000fe200078ec0ff */
[----:B------:R4:W-:Y:S01]  /*3320*/  REDG.E.ADD.F32.FTZ.RN.STRONG.GPU desc[UR8][R46.64], R36 ;  /* 0x000000242e0079a6 */ /* 0x0009e2000c12f308 */
[----:B------:R-:W-:Y:S02]  /*3330*/  LEA R42, P4, R40, R46, 0x2 ;  /* 0x0000002e282a7211 */ /* 0x000fe400078810ff */
[----:B------:R-:W-:Y:S02]  /*3340*/  LOP3.LUT R45, R45, 0xfffffffc, RZ, 0xc0, !PT ;  /* 0xfffffffc2d2d7812 */ /* 0x000fe400078ec0ff */
[----:B------:R-:W-:Y:S02]  /*3350*/  SHF.L.U64.HI R51, R51, 0x1, R44 ;  /* 0x0000000133337819 */ /* 0x000fe4000001022c */
[----:B------:R-:W-:-:S02]  /*3360*/  IADD3 R44, P0, PT, R46, R43, RZ ;  /* 0x0000002b2e2c7210 */ /* 0x000fc40007f1e0ff */
[----:B------:R-:W-:Y:S02]  /*3370*/  LEA.HI.X R43, R40, R47, R41, 0x2, P4 ;  /* 0x0000002f282b7211 */ /* 0x000fe400020f1429 */
[----:B------:R-:W-:Y:S02]  /*3380*/  IADD3 R40, P4, PT, R46, R45, RZ ;  /* 0x0000002d2e287210 */ /* 0x000fe40007f9e0ff */
[C---:B------:R-:W-:Y:S02]  /*3390*/  IADD3.X R45, PT, PT, R47.reuse, R51, RZ, P0, !PT ;  /* 0x000000332f2d7210 */ /* 0x040fe400007fe4ff */
[----:B------:R-:W-:-:S03]  /*33a0*/  IADD3.X R41, PT, PT, R47, R49, RZ, P4, !PT ;  /* 0x000000312f297210 */ /* 0x000fc600027fe4ff */
[----:B------:R4:W-:Y:S04]  /*33b0*/  REDG.E.ADD.F32.FTZ.RN.STRONG.GPU desc[UR8][R44.64], R37 ;  /* 0x000000252c0079a6 */ /* 0x0009e8000c12f308 */
[----:B------:R4:W-:Y:S04]  /*33c0*/  REDG.E.ADD.F32.FTZ.RN.STRONG.GPU desc[UR8][R42.64], R38 ;  /* 0x000000262a0079a6 */ /* 0x0009e8000c12f308 */
[----:B------:R4:W-:Y:S02]  /*33d0*/  REDG.E.ADD.F32.FTZ.RN.STRONG.GPU desc[UR8][R40.64], R39 ;  /* 0x00000027280079a6 */ /* 0x0009e4000c12f308 */
.L_x_1425:
[----:B------:R-:W-:Y:S05]  /*33e0*/  BSYNC.RECONVERGENT B0 ;  /* 0x0000000000007941 */ /* 0x000fea0003800200 */
.L_x_1424:
[----:B------:R-:W-:Y:S05]  /*33f0*/  @!P2 BRA `(.L_x_1426) ;  /* 0x000000080090a947 */ /* 0x000fea0003800000 */
[----:B---34-:R-:W3:Y:S01]  /*3400*/  LDC.64 R44, c[0x0][0x3d0] ;  /* 0x0000f400ff2c7b82 */ /* 0x018ee20000000a00 */
[----:B------:R-:W-:Y:S02]  /*3410*/  LOP3.LUT R37, R70, 0x1, RZ, 0xc0, !PT ;  /* 0x0000000146257812 */ /* 0x000fe400078ec0ff */
[----:B------:R-:W-:-:S03]  /*3420*/  ISETP.GE.U32.AND P2, PT, R69, 0x8, PT ;  /* 0x000000084500780c */ /* 0x000fc60003f46070 */
[----:B------:R-:W-:-:S04]  /*3430*/  IMAD R41, R37, R0, RZ ;  /* 0x0000000025297224 */ /* 0x000fc800078e02ff */
[----:B------:R-:W-:-:S05]  /*3440*/  IMAD R36, R41, R69, RZ ;  /* 0x0000004529247224 */ /* 0x000fca00078e02ff */
[----:B------:R-:W-:-:S05]  /*3450*/  SHF.L.U32 R37, R36, 0x1, RZ ;  /* 0x0000000124257819 */ /* 0x000fca00000006ff */
[----:B---3--:R-:W-:Y:S01]  /*3460*/  IMAD.WIDE R44, R37, 0x4, R44 ;  /* 0x00000004252c7825 */ /* 0x008fe200078e022c */
[----:B------:R-:W-:Y:S06]  /*3470*/  @P1 BRA `(.L_x_1427) ;  /* 0x0000000000501947 */ /* 0x000fec0003800000 */
[----:B------:R-:W3:Y:S01]  /*3480*/  LDC.64 R36, c[0x0][0x3c8] ;  /* 0x0000f200ff247b82 */ /* 0x000ee20000000a00 */
[----:B-1----:R-:W-:Y:S01]  /*3490*/  LOP3.LUT P0, R40, R70, 0x2, RZ, 0xc0, !PT ;  /* 0x0000000246287812 */ /* 0x002fe2000780c0ff */
[----:B------:R-:W-:Y:S01]  /*34a0*/  IMAD R38, R0, UR11, R80 ;  /* 0x0000000b00267c24 */ /* 0x000fe2000f8e0250 */
[----:B------:R-:W-:Y:S02]  /*34b0*/  IADD3 R41, PT, PT, R41, R80, RZ ;  /* 0x0000005029297210 */ /* 0x000fe40007ffe0ff */
[----:B------:R-:W-:Y:S01]  /*34c0*/  SEL R43, R69, RZ, !P0 ;  /* 0x000000ff452b7207 */ /* 0x000fe20004000000 */
[----:B------:R-:W-:-:S03]  /*34d0*/  IMAD.WIDE.U32 R38, R38, 0x8, R44 ;  /* 0x0000000826267825 */ /* 0x000fc600078e002c */
[----:B------:R-:W-:Y:S02]  /*34e0*/  ISETP.NE.AND P0, PT, R43, -0x1, PT ;  /* 0xffffffff2b00780c */ /* 0x000fe40003f05270 */
[----:B------:R4:W-:Y:S01]  /*34f0*/  STG.E.64 desc[UR8][R38.64], R60 ;  /* 0x0000003c26007986 */ /* 0x0009e2000c101b08 */
[----:B---3--:R-:W-:Y:S01]  /*3500*/  IMAD.WIDE.U32 R36, R41, 0x4, R36 ;  /* 0x0000000429247825 */ /* 0x008fe200078e0024 */
[----:B------:R-:W-:Y:S01]  /*3510*/  IADD3 R41, PT, PT, -R40, 0x1, RZ ;  /* 0x0000000128297810 */ /* 0x000fe20007ffe1ff */
[----:B------:R-:W-:Y:S06]  /*3520*/  MEMBAR.ALL.GPU ;  /* 0x0000000000007992 */ /* 0x000fec000000a000 */
[----:B------:R-:W-:-:S00]  /*3530*/  ERRBAR ;  /* 0x00000000000079ab */ /* 0x000fc00000000000 */
[----:B------:R-:W-:Y:S06]  /*3540*/  CGAERRBAR ;  /* 0x00000000000075ab */ /* 0x000fec0000000000 */
[----:B------:R4:W-:Y:S01]  /*3550*/  REDG.E.ADD.S32.STRONG.GPU desc[UR8][R36.64], R41 ;  /* 0x000000292400798e */ /* 0x0009e2000c12e308 */
[----:B------:R-:W-:Y:S05]  /*3560*/  @!P0 BRA `(.L_x_1427) ;  /* 0x0000000000148947 */ /* 0x000fea0003800000 */
.L_x_1428:
[----:B----4-:R-:W3:Y:S04]  /*3570*/  LDG.E.STRONG.GPU R38, desc[UR8][R36.64] ;  /* 0x0000000824267981 */ /* 0x010ee8000c1ef900 */
[----:B---3--:R-:W-:Y:S01]  /*3580*/  CCTL.IVALL ;  /* 0x00000000ff00798f */ /* 0x008fe20002000000 */
[----:B------:R-:W-:Y:S05]  /*3590*/  YIELD ;  /* 0x0000000000007946 */ /* 0x000fea0003800000 */
[----:B------:R-:W-:-:S13]  /*35a0*/  ISETP.NE.AND P0, PT, R38, R43, PT ;  /* 0x0000002b2600720c */ /* 0x000fda0003f05270 */
[----:B------:R-:W-:Y:S05]  /*35b0*/  @P0 BRA `(.L_x_1428) ;  /* 0xfffffffc00ec0947 */ /* 0x000fea000383ffff */
.L_x_1427:
[----:B------:R-:W-:Y:S05]  /*35c0*/  WARPSYNC.ALL ;  /* 0x0000000000007948 */ /* 0x000fea0003800000 */
[----:B------:R-:W-:Y:S01]  /*35d0*/  BAR.SYNC.DEFER_BLOCKING 0x0 ;  /* 0x0000000000007b1d */ /* 0x000fe20000010000 */
[----:B--2---:R-:W-:-:S05]  /*35e0*/  HFMA2 R42, -RZ, RZ, 0, 0 ;  /* 0x00000000ff2a7431 */ /* 0x004fca00000001ff */
[----:B------:R-:W-:Y:S05]  /*35f0*/  @!P2 BRA `(.L_x_1429) ;  /* 0x000000040018a947 */ /* 0x000fea0003800000 */
[C---:B-1----:R-:W-:Y:S01]  /*3600*/  LEA R40, R0.reuse, R80, 0x1 ;  /* 0x0000005000287211 */ /* 0x042fe200078e08ff */
[--C-:B----4-:R-:W-:Y:S01]  /*3610*/  IMAD R39, R0, 0x6, R80.reuse ;  /* 0x0000000600277824 */ /* 0x110fe200078e0250 */
        /* <DEDUP_REMOVED lines=8> */
.L_x_1430:
[----:B------:R-:W-:-:S13]  /*36a0*/  ISETP.EQ.OR P0, PT, RZ, UR6, P1 ;  /* 0x00000006ff007c0c */ /* 0x000fda0008f02670 */
[----:B------:R-:W-:-:S06]  /*36b0*/  @!P0 IMAD.WIDE.U32 R48, R43, 0x8, R44 ;  /* 0x000000082b308825 */ /* 0x000fcc00078e002c */
[----:B------:R-:W0:Y:S01]  /*36c0*/  @!P0 LDG.E.64 R48, desc[UR8][R48.64] ;  /* 0x0000000830308981 */ /* 0x000e22000c1e1b00 */
[C---:B------:R-:W-:Y:S02]  /*36d0*/  IADD3 R46, PT, PT, R64.reuse, 0x1, RZ ;  /* 0x00000001402e7810 */ /* 0x040fe40007ffe0ff */
[----:B------:R-:W-:Y:S02]  /*36e0*/  IADD3 R50, PT, PT, R64, 0x2, RZ ;  /* 0x0000000240327810 */ /* 0x000fe40007ffe0ff */
[----:B------:R-:W-:Y:S02]  /*36f0*/  ISETP.EQ.OR P4, PT, R46, UR11, P1 ;  /* 0x0000000b2e007c0c */ /* 0x000fe40008f82670 */
[----:B------:R-:W-:Y:S02]  /*3700*/  ISETP.EQ.OR P6, PT, R50, UR11, P1 ;  /* 0x0000000b32007c0c */ /* 0x000fe40008fc2670 */
[----:B------:R-:W-:-:S04]  /*3710*/  IADD3 R50, PT, PT, R64, 0x3, RZ ;  /* 0x0000000340327810 */ /* 0x000fc80007ffe0ff */
[----:B------:R-:W-:-:S05]  /*3720*/  ISETP.EQ.OR P2, PT, R50, UR11, P1 ;  /* 0x0000000b32007c0c */ /* 0x000fca0008f42670 */
[----:B------:R-:W-:-:S04]  /*3730*/  @!P4 IMAD.WIDE.U32 R46, R41, 0x8, R44 ;  /* 0x00000008292ec825 */ /* 0x000fc800078e002c */
[----:B------:R-:W-:Y:S02]  /*3740*/  @!P6 IMAD.WIDE.U32 R50, R40, 0x8, R44 ;  /* 0x000000082832e825 */ /* 0x000fe400078e002c */
[----:B------:R-:W2:Y:S04]  /*3750*/  @!P4 LDG.E.64 R46, desc[UR8][R46.64] ;  /* 0x000000082e2ec981 */ /* 0x000ea8000c1e1b00 */
[----:B------:R-:W3:Y:S01]  /*3760*/  @!P6 LDG.E.64 R50, desc[UR8][R50.64] ;  /* 0x000000083232e981 */ /* 0x000ee2000c1e1b00 */
[----:B0-----:R-:W-:Y:S01]  /*3770*/  @!P0 FADD.FTZ R60, R60, R48 ;  /* 0x000000303c3c8221 */ /* 0x001fe20000010000 */
[----:B------:R-:W-:Y:S01]  /*3780*/  IADD3 R48, PT, PT, R64, 0x4, RZ ;  /* 0x0000000440307810 */ /* 0x000fe20007ffe0ff */
[----:B------:R-:W-:-:S03]  /*3790*/  @!P0 FADD.FTZ R61, R61, R49 ;  /* 0x000000313d3d8221 */ /* 0x000fc60000010000 */
[----:B------:R-:W-:Y:S01]  /*37a0*/  ISETP.EQ.OR P0, PT, R48, UR11, P1 ;  /* 0x0000000b30007c0c */ /* 0x000fe20008f02670 */
[----:B------:R-:W-:-:S06]  /*37b0*/  @!P2 IMAD.WIDE.U32 R48, R36, 0x8, R44 ;  /* 0x000000082430a825 */ /* 0x000fcc00078e002c */
[----:B------:R-:W4:Y:S01]  /*37c0*/  @!P2 LDG.E.64 R48, desc[UR8][R48.64] ;  /* 0x000000083030a981 */ /* 0x000f22000c1e1b00 */
[----:B--2---:R-:W-:Y:S01]  /*37d0*/  @!P4 FADD.FTZ R60, R60, R46 ;  /* 0x0000002e3c3cc221 */ /* 0x004fe20000010000 */
[----:B------:R-:W-:Y:S01]  /*37e0*/  @!P4 FADD.FTZ R61, R61, R47 ;  /* 0x0000002f3d3dc221 */ /* 0x000fe20000010000 */
[----:B------:R-:W-:Y:S02]  /*37f0*/  IADD3 R46, PT, PT, R64, 0x5, RZ ;  /* 0x00000005402e7810 */ /* 0x000fe40007ffe0ff */
[----:B---3--:R-:W-:Y:S01]  /*3800*/  @!P6 FADD.FTZ R60, R60, R50 ;  /* 0x000000323c3ce221 */ /* 0x008fe20000010000 */
[----:B------:R-:W-:Y:S01]  /*3810*/  @!P6 FADD.FTZ R61, R61, R51 ;  /* 0x000000333d3de221 */ /* 0x000fe20000010000 */
[----:B------:R-:W-:Y:S02]  /*3820*/  ISETP.EQ.OR P4, PT, R46, UR11, P1 ;  /* 0x0000000b2e007c0c */ /* 0x000fe40008f82670 */
[----:B------:R-:W-:Y:S01]  /*3830*/  IADD3 R46, PT, PT, R64, 0x6, RZ ;  /* 0x00000006402e7810 */ /* 0x000fe20007ffe0ff */
[----:B------:R-:W-:-:S06]  /*3840*/  @!P0 IMAD.WIDE.U32 R62, R42, 0x8, R44 ;  /* 0x000000082a3e8825 */ /* 0x000fcc00078e002c */
[----:B------:R-:W2:Y:S01]  /*3850*/  @!P0 LDG.E.64 R62, desc[UR8][R62.64] ;  /* 0x000000083e3e8981 */ /* 0x000ea2000c1e1b00 */
[----:B----4-:R-:W-:Y:S01]  /*3860*/  @!P2 FADD.FTZ R60, R60, R48 ;  /* 0x000000303c3ca221 */ /* 0x010fe20000010000 */
[----:B------:R-:W-:Y:S01]  /*3870*/  @!P2 FADD.FTZ R61, R61, R49 ;  /* 0x000000313d3da221 */ /* 0x000fe20000010000 */
[----:B------:R-:W-:Y:S02]  /*3880*/  ISETP.EQ.OR P2, PT, R46, UR11, P1 ;  /* 0x0000000b2e007c0c */ /* 0x000fe40008f42670 */
[----:B------:R-:W-:-:S04]  /*3890*/  IADD3 R46, PT, PT, R64, 0x7, RZ ;  /* 0x00000007402e7810 */ /* 0x000fc80007ffe0ff */
[----:B------:R-:W-:Y:S01]  /*38a0*/  ISETP.EQ.OR P6, PT, R46, UR11, P1 ;  /* 0x0000000b2e007c0c */ /* 0x000fe20008fc2670 */
[----:B------:R-:W-:-:S06]  /*38b0*/  @!P4 IMAD.WIDE.U32 R48, R38, 0x8, R44 ;  /* 0x000000082630c825 */ /* 0x000fcc00078e002c */
[--C-:B------:R-:W-:Y:S01]  /*38c0*/  @!P2 IMAD.WIDE.U32 R46, R39, 0x8, R44.reuse ;  /* 0x00000008272ea825 */ /* 0x100fe200078e002c */
[----:B------:R-:W3:Y:S05]  /*38d0*/  @!P4 LDG.E.64 R48, desc[UR8][R48.64] ;  /* 0x000000083030c981 */ /* 0x000eea000c1e1b00 */
[----:B------:R-:W-:Y:S01]  /*38e0*/  @!P6 IMAD.WIDE.U32 R50, R37, 0x8, R44 ;  /* 0x000000082532e825 */ /* 0x000fe200078e002c */
[----:B------:R-:W4:Y:S05]  /*38f0*/  @!P2 LDG.E.64 R46, desc[UR8][R46.64] ;  /* 0x000000082e2ea981 */ /* 0x000f2a000c1e1b00 */
[----:B------:R-:W5:Y:S01]  /*3900*/  @!P6 LDG.E.64 R50, desc[UR8][R50.64] ;  /* 0x000000083232e981 */ /* 0x000f62000c1e1b00 */
[----:B------:R-:W-:Y:S01]  /*3910*/  IADD3 R64, PT, PT, R64, 0x8, RZ ;  /* 0x0000000840407810 */ /* 0x000fe20007ffe0ff */
[----:B--2---:R-:W-:Y:S01]  /*3920*/  @!P0 FADD.FTZ R60, R60, R62 ;  /* 0x0000003e3c3c8221 */ /* 0x004fe20000010000 */
[----:B------:R-:W-:-:S02]  /*3930*/  @!P0 FADD.FTZ R61, R61, R63 ;  /* 0x0000003f3d3d8221 */ /* 0x000fc40000010000 */
[----:B------:R-:W-:Y:S01]  /*3940*/  ISETP.NE.AND P0, PT, R64, R82, PT ;  /* 0x000000524000720c */ /* 0x000fe20003f05270 */
[----:B------:R-:W-:Y:S01]  /*3950*/  UIADD3 UR6, UPT, UPT, UR6, 0x8, URZ ;  /* 0x0000000806067890 */ /* 0x000fe2000fffe0ff */
[C---:B------:R-:W-:Y:S02]  /*3960*/  LEA R43, R0.reuse, R43, 0x3 ;  /* 0x0000002b002b7211 */ /* 0x040fe400078e18ff */
[C---:B------:R-:W-:Y:S02]  /*3970*/  LEA R41, R0.reuse, R41, 0x3 ;  /* 0x0000002900297211 */ /* 0x040fe400078e18ff */
[C---:B------:R-:W-:Y:S02]  /*3980*/  LEA R40, R0.reuse, R40, 0x3 ;  /* 0x0000002800287211 */ /* 0x040fe400078e18ff */
[C---:B------:R-:W-:Y:S02]  /*3990*/  LEA R36, R0.reuse, R36, 0x3 ;  /* 0x0000002400247211 */ /* 0x040fe400078e18ff */
[----:B------:R-:W-:-:S02]  /*39a0*/  LEA R42, R0, R42, 0x3 ;  /* 0x0000002a002a7211 */ /* 0x000fc400078e18ff */
[C---:B------:R-:W-:Y:S02]  /*39b0*/  LEA R38, R0.reuse, R38, 0x3 ;  /* 0x0000002600267211 */ /* 0x040fe400078e18ff */
[C---:B------:R-:W-:Y:S02]  /*39c0*/  LEA R39, R0.reuse, R39, 0x3 ;  /* 0x0000002700277211 */ /* 0x040fe400078e18ff */
[----:B------:R-:W-:Y:S01]  /*39d0*/  LEA R37, R0, R37, 0x3 ;  /* 0x0000002500257211 */ /* 0x000fe200078e18ff */
[----:B---3--:R-:W-:Y:S01]  /*39e0*/  @!P4 FADD.FTZ R60, R60, R48 ;  /* 0x000000303c3cc221 */ /* 0x008fe20000010000 */
[----:B------:R-:W-:-:S03]  /*39f0*/  @!P4 FADD.FTZ R61, R61, R49 ;  /* 0x000000313d3dc221 */ /* 0x000fc60000010000 */
[----:B----4-:R-:W-:Y:S01]  /*3a00*/  @!P2 FADD.FTZ R60, R60, R46 ;  /* 0x0000002e3c3ca221 */ /* 0x010fe20000010000 */
[----:B------:R-:W-:-:S03]  /*3a10*/  @!P2 FADD.FTZ R61, R61, R47 ;  /* 0x0000002f3d3da221 */ /* 0x000fc60000010000 */
[----:B-----5:R-:W-:Y:S01]  /*3a20*/  @!P6 FADD.FTZ R60, R60, R50 ;  /* 0x000000323c3ce221 */ /* 0x020fe20000010000 */
[----:B------:R-:W-:Y:S01]  /*3a30*/  @!P6 FADD.FTZ R61, R61, R51 ;  /* 0x000000333d3de221 */ /* 0x000fe20000010000 */
[----:B------:R-:W-:Y:S06]  /*3a40*/  @P0 BRA `(.L_x_1430) ;  /* 0xfffffffc00140947 */ /* 0x000fec000383ffff */
[----:B------:R-:W-:-:S07]  /*3a50*/  MOV R42, R82 ;  /* 0x00000052002a7202 */ /* 0x000fce0000000f00 */
.L_x_1429:
[----:B------:R-:W-:-:S13]  /*3a60*/  ISETP.NE.AND P0, PT, R81, RZ, PT ;  /* 0x000000ff5100720c */ /* 0x000fda0003f05270 */
[----:B------:R-:W-:Y:S05]  /*3a70*/  @!P0 BRA `(.L_x_1426) ;  /* 0x0000000000f08947 */ /* 0x000fea0003800000 */
[----:B----4-:R-:W-:Y:S02]  /*3a80*/  IADD3 R36, PT, PT, R81, -0x1, RZ ;  /* 0xffffffff51247810 */ /* 0x010fe40007ffe0ff */
[----:B------:R-:W-:Y:S02]  /*3a90*/  LOP3.LUT P0, R43, R69, 0x3, RZ, 0xc0, !PT ;  /* 0x00000003452b7812 */ /* 0x000fe4000780c0ff */
        /* <DEDUP_REMOVED lines=12> */
[----:B------:R-:W-:-:S04]  /*3b60*/  @!P2 IMAD R41, R41, R0, R80 ;  /* 0x000000002929a224 */ /* 0x000fc800078e0250 */
[----:B-1----:R-:W-:-:S06]  /*3b70*/  @!P2 IMAD.WIDE.U32 R40, R41, 0x8, R44 ;  /* 0x000000082928a825 */ /* 0x002fcc00078e002c */
[----:B------:R-:W2:Y:S01]  /*3b80*/  @!P2 LDG.E.64 R40, desc[UR8][R40.64] ;  /* 0x000000082828a981 */ /* 0x000ea2000c1e1b00 */
[----:B0-----:R-:W-:Y:S01]  /*3b90*/  @!P6 FADD.FTZ R60, R60, R36 ;  /* 0x000000243c3ce221 */ /* 0x001fe20000010000 */
[----:B------:R-:W-:Y:S01]  /*3ba0*/  @!P6 FADD.FTZ R61, R61, R37 ;  /* 0x000000253d3de221 */ /* 0x000fe20000010000 */
[----:B------:R-:W-:Y:S01]  /*3bb0*/  ISETP.EQ.OR P6, PT, R47, UR11, P1 ;  /* 0x0000000b2f007c0c */ /* 0x000fe20008fc2670 */
[----:B------:R-:W-:-:S06]  /*3bc0*/  @!P4 IMAD.WIDE.U32 R36, R39, 0x8, R44 ;  /* 0x000000082724c825 */ /* 0x000fcc00078e002c */
[----:B------:R-:W3:Y:S06]  /*3bd0*/  @!P4 LDG.E.64 R36, desc[UR8][R36.64] ;  /* 0x000000082424c981 */ /* 0x000eec000c1e1b00 */
[----:B------:R-:W-:-:S04]  /*3be0*/  @!P6 IMAD R39, R47, R0, R80 ;  /* 0x000000002f27e224 */ /* 0x000fc800078e0250 */
[----:B------:R-:W-:-:S06]  /*3bf0*/  @!P6 IMAD.WIDE.U32 R38, R39, 0x8, R44 ;  /* 0x000000082726e825 */ /* 0x000fcc00078e002c */
[----:B------:R-:W4:Y:S01]  /*3c00*/  @!P6 LDG.E.64 R38, desc[UR8][R38.64] ;  /* 0x000000082626e981 */ /* 0x000f22000c1e1b00 */
[----:B------:R-:W-:Y:S01]  /*3c10*/  IADD3 R42, PT, PT, R42, 0x4, RZ ;  /* 0x000000042a2a7810 */ /* 0x000fe20007ffe0ff */
[----:B---3--:R-:W-:Y:S01]  /*3c20*/  @!P4 FADD.FTZ R60, R60, R36 ;  /* 0x000000243c3cc221 */ /* 0x008fe20000010000 */
[----:B------:R-:W-:-:S03]  /*3c30*/  @!P4 FADD.FTZ R61, R61, R37 ;  /* 0x000000253d3dc221 */ /* 0x000fc60000010000 */
[----:B--2---:R-:W-:Y:S01]  /*3c40*/  @!P2 FADD.FTZ R60, R60, R40 ;  /* 0x000000283c3ca221 */ /* 0x004fe20000010000 */
[----:B------:R-:W-:-:S03]  /*3c50*/  @!P2 FADD.FTZ R61, R61, R41 ;  /* 0x000000293d3da221 */ /* 0x000fc60000010000 */
[----:B----4-:R-:W-:Y:S01]  /*3c60*/  @!P6 FADD.FTZ R60, R60, R38 ;  /* 0x000000263c3ce221 */ /* 0x010fe20000010000 */
[----:B------:R-:W-:-:S07]  /*3c70*/  @!P6 FADD.FTZ R61, R61, R39 ;  /* 0x000000273d3de221 */ /* 0x000fce0000010000 */
.L_x_1431:
[----:B------:R-:W-:Y:S05]  /*3c80*/  @!P0 BRA `(.L_x_1426) ;  /* 0x00000000006c8947 */ /* 0x000fea0003800000 */
[----:B------:R-:W-:Y:S02]  /*3c90*/  ISETP.NE.AND P0, PT, R43, 0x1, PT ;  /* 0x000000012b00780c */ /* 0x000fe40003f05270 */
[----:B-1----:R-:W-:-:S11]  /*3ca0*/  LOP3.LUT R40, R69, 0x1, RZ, 0xc0, !PT ;  /* 0x0000000145287812 */ /* 0x002fd600078ec0ff */
        /* <DEDUP_REMOVED lines=15> */
.L_x_1432:
[----:B------:R-:W-:Y:S01]  /*3da0*/  ISETP.EQ.OR P0, PT, R42, UR11, P1 ;  /* 0x0000000b2a007c0c */ /* 0x000fe20008f02670 */
[----:B------:R-:W-:Y:S03]  /*3db0*/  BSSY.RECONVERGENT B0, `(.L_x_1426) ;  /* 0x0000008000007945 */ /* 0x000fe60003800200 */
[----:B------:R-:W-:-:S13]  /*3dc0*/  ISETP.NE.U32.OR P0, PT, R40, 0x1, P0 ;  /* 0x000000012800780c */ /* 0x000fda0000705470 */
[----:B------:R-:W-:Y:S05]  /*3dd0*/  @P0 BRA `(.L_x_1433) ;  /* 0x0000000000140947 */ /* 0x000fea0003800000 */
[----:B------:R-:W-:-:S04]  /*3de0*/  IMAD R37, R0, R42, R80 ;  /* 0x0000002a00257224 */ /* 0x000fc800078e0250 */
[----:B------:R-:W-:-:S06]  /*3df0*/  IMAD.WIDE.U32 R44, R37, 0x8, R44 ;  /* 0x00000008252c7825 */ /* 0x000fcc00078e002c */
[----:B------:R-:W0:Y:S02]  /*3e00*/  LDG.E.64 R44, desc[UR8][R44.64] ;  /* 0x000000082c2c7981 */ /* 0x000e24000c1e1b00 */
[----:B0-----:R-:W-:Y:S01]  /*3e10*/  FADD.FTZ R60, R60, R44 ;  /* 0x0000002c3c3c7221 */ /* 0x001fe20000010000 */
[----:B------:R-:W-:-:S07]  /*3e20*/  FADD.FTZ R61, R61, R45 ;  /* 0x0000002d3d3d7221 */ /* 0x000fce0000010000 */
.L_x_1433:
[----:B------:R-:W-:Y:S05]  /*3e30*/  BSYNC.RECONVERGENT B0 ;  /* 0x0000000000007941 */ /* 0x000fea0003800200 */
.L_x_1426:
[----:B------:R-:W5:Y:S01]  /*3e40*/  S2UR UR7, SR_CgaCtaId ;  /* 0x00000000000779c3 */ /* 0x000f620000008800 */
[----:B------:R-:W-:Y:S01]  /*3e50*/  UMOV UR6, 0x400 ;  /* 0x0000040000067882 */ /* 0x000fe20000000000 */
[----:B------:R-:W0:Y:S01]  /*3e60*/  LDCU.64 UR14, c[0x0][0x400] ;  /* 0x00008000ff0e77ac */ /* 0x000e220008000a00 */
[----:B------:R-:W-:Y:S01]  /*3e70*/  FADD.FTZ R52, R52, -UR13 ;  /* 0x8000000d34347e21 */ /* 0x000fe20008010000 */
[----:B------:R-:W-:-:S03]  /*3e80*/  FADD.FTZ R53, R53, -UR13 ;  /* 0x8000000d35357e21 */ /* 0x000fc60008010000 */
[----:B------:R-:W-:Y:S01]  /*3e90*/  FMUL.FTZ R52, R52, UR10 ;  /* 0x0000000a34347c20 */ /* 0x000fe20008410000 */
        /* <DEDUP_REMOVED lines=8> */
[----:B----4-:R-:W0:Y:S01]  /*3f20*/  LDS.64 R36, [UR6+0xc0] ;  /* 0x0000c006ff247984 */ /* 0x010e220008000a00 */
[----:B------:R-:W0:Y:S02]  /*3f30*/  LDCU UR6, c[0x0][0x42c] ;  /* 0x00008580ff0677ac */ /* 0x000e240008000800 */
[----:B0-----:R-:W-:Y:S01]  /*3f40*/  FMUL.FTZ R38, R36, UR6 ;  /* 0x0000000624267c20 */ /* 0x001fe20008410000 */
[----:B------:R-:W-:-:S04]  /*3f50*/  FMUL.FTZ R39, R37, UR6 ;  /* 0x0000000625277c20 */ /* 0x000fc80008410000 */
[----:B------:R-:W-:Y:S01]  /*3f60*/  FFMA.FTZ R48, R38, R52, R39 ;  /* 0x0000003426307223 */ /* 0x000fe20000010027 */
[----:B------:R-:W-:Y:S06]  /*3f70*/  @!P3 BRA `(.L_x_1434) ;  /* 0x000000000048b947 */ /* 0x000fec0003800000 */
[----:B------:R-:W-:Y:S01]  /*3f80*/  FFMA.FTZ R36, R7, R52, R5 ;  /* 0x0000003407247223 */ /* 0x000fe20000010005 */
[----:B------:R-:W-:-:S03]  /*3f90*/  FFMA.FTZ R37, R58, R53, R6 ;  /* 0x000000353a257223 */ /* 0x000fc60000010006 */
[----:B-1----:R-:W-:Y:S01]  /*3fa0*/  FMUL.FTZ R40, R36, -1.4426950216293334961 ;  /* 0xbfb8aa3b24287820 */ /* 0x002fe20000410000 */
[----:B--2---:R-:W-:-:S05]  /*3fb0*/  FMUL.FTZ R42, R37, -1.4426950216293334961 ;  /* 0xbfb8aa3b252a7820 */ /* 0x004fca0000410000 */
[----:B------:R-:W0:Y:S04]  /*3fc0*/  MUFU.EX2 R40, R40 ;  /* 0x0000002800287308 */ /* 0x000e280000000800 */
[----:B------:R-:W1:Y:S01]  /*3fd0*/  MUFU.EX2 R42, R42 ;  /* 0x0000002a002a7308 */ /* 0x000e620000000800 */
[----:B0-----:R-:W-:Y:S01]  /*3fe0*/  FADD.FTZ R41, R40, 1 ;  /* 0x3f80000028297421 */ /* 0x001fe20000010000 */
[----:B-1----:R-:W-:-:S05]  /*3ff0*/  FADD.FTZ R43, R42, 1 ;  /* 0x3f8000002a2b7421 */ /* 0x002fca0000010000 */
[----:B------:R-:W3:Y:S08]  /*4000*/  MUFU.RCP R41, R41 ;  /* 0x0000002900297308 */ /* 0x000ef00000001000 */
[----:B------:R-:W0:Y:S01]  /*4010*/  MUFU.RCP R44, R43 ;  /* 0x0000002b002c7308 */ /* 0x000e220000001000 */
[----:B---3--:R-:W-:Y:S01]  /*4020*/  FADD.FTZ R45, -R41, 1 ;  /* 0x3f800000292d7421 */ /* 0x008fe20000010100 */
[----:B------:R-:W-:-:S03]  /*4030*/  FMUL.FTZ R2, R2, R41 ;  /* 0x0000002902027220 */ /* 0x000fc60000410000 */
[----:B------:R-:W-:Y:S01]  /*4040*/  FFMA.FTZ R45, R36, R45, 1 ;  /* 0x3f800000242d7423 */ /* 0x000fe2000001002d */
[----:B0-----:R-:W-:Y:S01]  /*4050*/  FADD.FTZ R46, -R44, 1 ;  /* 0x3f8000002c2e7421 */ /* 0x001fe20000010100 */
[----:B------:R-:W-:Y:S02]  /*4060*/  FMUL.FTZ R3, R3, R44 ;  /* 0x0000002c03037220 */ /* 0x000fe40000410000 */
[----:B------:R-:W-:Y:S01]  /*4070*/  FMUL.FTZ R2, R2, R45 ;  /* 0x0000002d02027220 */ /* 0x000fe20000410000 */
[----:B------:R-:W-:-:S04]  /*4080*/  FFMA.FTZ R46, R37, R46, 1 ;  /* 0x3f800000252e7423 */ /* 0x000fc8000001002e */
[----:B------:R-:W-:-:S07]  /*4090*/  FMUL.FTZ R3, R3, R46 ;  /* 0x0000002e03037220 */ /* 0x000fce0000410000 */
.L_x_1434:
[----:B------:R-:W-:Y:S01]  /*40a0*/  FADD.FTZ R34, R34, -UR13 ;  /* 0x8000000d22227e21 */ /* 0x000fe20008010000 */
[----:B------:R-:W-:Y:S01]  /*40b0*/  FFMA.FTZ R37, R38, R53, R39 ;  /* 0x0000003526257223 */ /* 0x000fe20000010027 */
[----:B------:R-:W-:Y:S01]  /*40c0*/  BSSY.RECONVERGENT B0, `(.L_x_1435) ;  /* 0x0000013000007945 */ /* 0x000fe20003800200 */
[----:B------:R-:W-:Y:S01]  /*40d0*/  FFMA.FTZ R36, R7, R2, -R48 ;  /* 0x0000000207247223 */ /* 0x000fe20000010830 */
[----:B-1----:R-:W-:Y:S01]  /*40e0*/  FADD.FTZ R40, R35, -UR13 ;  /* 0x8000000d23287e21 */ /* 0x002fe20008010000 */
[----:B--2---:R-:W-:Y:S01]  /*40f0*/  FMUL.FTZ R42, R34, UR10 ;  /* 0x0000000a222a7c20 */ /* 0x004fe20008410000 */
        /* <DEDUP_REMOVED lines=15> */
.L_x_1436:
[----:B------:R-:W-:Y:S05]  /*41f0*/  BSYNC.RECONVERGENT B0 ;  /* 0x0000000000007941 */ /* 0x000fea0003800200 */
.L_x_1435:
[----:B------:R-:W-:Y:S01]  /*4200*/  FFMA.FTZ R44, R38, R42, R39 ;  /* 0x0000002a262c7223 */ /* 0x000fe20000010027 */
[----:B------:R-:W-:Y:S01]  /*4210*/  FMUL.FTZ R43, R40, UR10 ;  /* 0x0000000a282b7c20 */ /* 0x000fe20008410000 */
[----:B------:R-:W-:Y:S06]  /*4220*/  @!P3 BRA `(.L_x_1437) ;  /* 0x000000000048b947 */ /* 0x000fec0003800000 */
        /* <DEDUP_REMOVED lines=18> */
.L_x_1437:
[----:B------:R-:W-:Y:S01]  /*4350*/  FFMA.FTZ R3, R38, R43, R39 ;  /* 0x0000002b26037223 */ /* 0x000fe20000010027 */
[----:B------:R-:W-:Y:S01]  /*4360*/  BSSY.RECONVERGENT B0, `(.L_x_1438) ;  /* 0x0000013000007945 */ /* 0x000fe20003800200 */
[----:B------:R-:W-:Y:S01]  /*4370*/  FFMA.FTZ R32, R7, R32, -R44 ;  /* 0x0000002007207223 */ /* 0x000fe2000001082c */
[----:B0-----:R-:W-:Y:S01]  /*4380*/  FADD.FTZ R34, R14, -UR13 ;  /* 0x8000000d0e227e21 */ /* 0x001fe20008010000 */
        /* <DEDUP_REMOVED lines=16> */
.L_x_1439:
[----:B------:R-:W-:Y:S05]  /*4490*/  BSYNC.RECONVERGENT B0 ;  /* 0x0000000000007941 */ /* 0x000fea0003800200 */
.L_x_1438:
[----:B------:R-:W-:Y:S01]  /*44a0*/  FADD.FTZ R30, R30, -UR13 ;  /* 0x8000000d1e1e7e21 */ /* 0x000fe20008010000 */
[----:B------:R-:W-:Y:S01]  /*44b0*/  FADD.FTZ R31, R31, -UR13 ;  /* 0x8000000d1f1f7e21 */ /* 0x000fe20008010000 */
[----:B------:R-:W-:Y:S01]  /*44c0*/  FMUL.FTZ R40, R34, UR10 ;  /* 0x0000000a22287c20 */ /* 0x000fe20008410000 */
        /* <DEDUP_REMOVED lines=20> */
.L_x_1440:
[----:B------:R-:W-:Y:S04]  /*4610*/  BSSY.RECONVERGENT B0, `(.L_x_1441) ;  /* 0x0000013000007945 */ /* 0x000fe80003800200 */
[----:B------:R-:W-:Y:S05]  /*4620*/  @P5 BRA `(.L_x_1442) ;  /* 0x0000000000445947 */ /* 0x000fea0003800000 */
[----:B------:R-:W1:Y:S01]  /*4630*/  LDCU.64 UR6, c[0x0][0x3f8] ;  /* 0x00007f00ff0677ac */ /* 0x000e620008000a00 */
[----:B0-----:R-:W-:Y:S01]  /*4640*/  MOV R14, R56 ;  /* 0x00000038000e7202 */ /* 0x001fe20000000f00 */
[C-C-:B------:R-:W-:Y:S01]  /*4650*/  FFMA.FTZ R2, R38.reuse, R40, R39.reuse ;  /* 0x0000002826027223 */ /* 0x140fe20000010027 */
[----:B------:R-:W-:Y:S01]  /*4660*/  MOV R15, R55 ;  /* 0x00000037000f7202 */ /* 0x000fe20000000f00 */
[----:B------:R-:W0:Y:S01]  /*4670*/  LDCU.64 UR16, c[0x0][0x380] ;  /* 0x00007000ff1077ac */ /* 0x000e220008000a00 */
[----:B------:R-:W-:Y:S01]  /*4680*/  FFMA.FTZ R3, R38, R37, R39 ;  /* 0x0000002526037223 */ /* 0x000fe20000010027 */
[----:B------:R-:W-:-:S03]  /*4690*/  FFMA.FTZ R12, R7, R12, -R2 ;  /* 0x0000000c070c7223 */ /* 0x000fc60000010802 */
[----:B------:R-:W-:Y:S01]  /*46a0*/  FFMA.FTZ R13, R58, R13, -R3 ;  /* 0x0000000d3a0d7223 */ /* 0x000fe20000010803 */
[----:B------:R-:W-:-:S03]  /*46b0*/  FMUL.FTZ R12, R12, UR10 ;  /* 0x0000000a0c0c7c20 */ /* 0x000fc60008410000 */
[----:B------:R-:W-:Y:S01]  /*46c0*/  FMUL.FTZ R13, R13, UR10 ;  /* 0x0000000a0d0d7c20 */ /* 0x000fe20008410000 */
[----:B-1----:R-:W-:Y:S02]  /*46d0*/  IMAD R32, R90, UR6, RZ ;  /* 0x000000065a207c24 */ /* 0x002fe4000f8e02ff */
[----:B------:R-:W-:-:S04]  /*46e0*/  IMAD.WIDE.U32 R14, R79, UR6, R14 ;  /* 0x000000064f0e7c25 */ /* 0x000fc8000f8e000e */
[----:B------:R-:W-:Y:S01]  /*46f0*/  IMAD R33, R79, UR7, R32 ;  /* 0x000000074f217c24 */ /* 0x000fe2000f8e0220 */
[----:B0-----:R-:W-:-:S04]  /*4700*/  LEA R2, P0, R14, UR16, 0x2 ;  /* 0x000000100e027c11 */ /* 0x001fc8000f8010ff */
[----:B------:R-:W-:-:S04]  /*4710*/  IADD3 R33, PT, PT, R15, R33, RZ ;  /* 0x000000210f217210 */ /* 0x000fc80007ffe0ff */
[----:B------:R-:W-:-:S05]  /*4720*/  LEA.HI.X R3, R14, UR17, R33, 0x2, P0 ;  /* 0x000000110e037c11 */ /* 0x000fca00080f1421 */
[----:B------:R1:W-:Y:S02]  /*4730*/  STG.E.64 desc[UR8][R2.64], R12 ;  /* 0x0000000c02007986 */ /* 0x0003e4000c101b08 */
.L_x_1442:
[----:B------:R-:W-:Y:S05]  /*4740*/  BSYNC.RECONVERGENT B0 ;  /* 0x0000000000007941 */ /* 0x000fea0003800200 */
.L_x_1441:
[----:B------:R-:W-:Y:S01]  /*4750*/  UISETP.NE.AND UP0, UPT, UR12, URZ, UPT ;  /* 0x000000ff0c00728c */ /* 0x000fe2000bf05270 */
[----:B0-----:R-:W-:Y:S01]  /*4760*/  FADD.FTZ R33, R27, -UR13 ;  /* 0x8000000d1b217e21 */ /* 0x001fe20008010000 */
[----:B------:R-:W-:Y:S01]  /*4770*/  FADD.FTZ R22, R22, -UR13 ;  /* 0x8000000d16167e21 */ /* 0x000fe20008010000 */
[----:B------:R-:W-:Y:S01]  /*4780*/  FADD.FTZ R34, R26, -UR13 ;  /* 0x8000000d1a227e21 */ /* 0x000fe20008010000 */
[----:B------:R-:W-:Y:S01]  /*4790*/  FADD.FTZ R27, R23, -UR13 ;  /* 0x8000000d171b7e21 */ /* 0x000fe20008010000 */
[----:B------:R-:W-:Y:S01]  /*47a0*/  FADD.FTZ R18, R18, -UR13 ;  /* 0x8000000d12127e21 */ /* 0x000fe20008010000 */
[----:B------:R-:W-:Y:S01]  /*47b0*/  FADD.FTZ R19, R19, -UR13 ;  /* 0x8000000d13137e21 */ /* 0x000fe20008010000 */
[----:B------:R-:W-:Y:S01]  /*47c0*/  FADD.FTZ R14, R10, -UR13 ;  /* 0x8000000d0a0e7e21 */ /* 0x000fe20008010000 */
[----:B------:R-:W-:Y:S01]  /*47d0*/  FADD.FTZ R15, R11, -UR13 ;  /* 0x8000000d0b0f7e21 */ /* 0x000fe20008010000 */
[----:B-1----:R-:W-:Y:S01]  /*47e0*/  FMUL.FTZ R2, R30, UR10 ;  /* 0x0000000a1e027c20 */ /* 0x002fe20008410000 */
        /* <DEDUP_REMOVED lines=11> */
[C-C-:B------:R-:W-:Y:S01]  /*48a0*/  FFMA.FTZ R42, R38.reuse, R2, R39.reuse ;  /* 0x00000002262a7223 */ /* 0x140fe20000010027 */
[----:B------:R-:W-:Y:S01]  /*48b0*/  ISETP.GE.U32.AND P4, PT, R73, UR14, PT ;  /* 0x0000000e49007c0c */ /* 0x000fe2000bf86070 */
[--C-:B------:R-:W-:Y:S01]  /*48c0*/  FFMA.FTZ R41, R38, R3, R39.reuse ;  /* 0x0000000326297223 */ /* 0x100fe20000010027 */
        /* <DEDUP_REMOVED lines=33> */
.L_x_1443:
        /* <DEDUP_REMOVED lines=17> */
.L_x_1445:
[----:B------:R-:W-:Y:S05]  /*4bf0*/  BSYNC.RECONVERGENT B0 ;  /* 0x0000000000007941 */ /* 0x000fea0003800200 */
.L_x_1444:
        /* <DEDUP_REMOVED lines=19> */
.L_x_1446:
        /* <DEDUP_REMOVED lines=17> */
.L_x_1448:
[----:B------:R-:W-:Y:S05]  /*4e40*/  BSYNC.RECONVERGENT B0 ;  /* 0x0000000000007941 */ /* 0x000fea0003800200 */
.L_x_1447:
        /* <DEDUP_REMOVED lines=19> */
.L_x_1449:
        /* <DEDUP_REMOVED lines=17> */
.L_x_1451:
[----:B------:R-:W-:Y:S05]  /*5090*/  BSYNC.RECONVERGENT B0 ;  /* 0x0000000000007941 */ /* 0x000fea0003800200 */
.L_x_1450:
        /* <DEDUP_REMOVED lines=19> */
.L_x_1452:
        /* <DEDUP_REMOVED lines=17> */
.L_x_1454:
[----:B------:R-:W-:Y:S05]  /*52e0*/  BSYNC.RECONVERGENT B0 ;  /* 0x0000000000007941 */ /* 0x000fea0003800200 */
.L_x_1453:
        /* <DEDUP_REMOVED lines=19> */
.L_x_1455:
[----:B------:R-:W-:Y:S01]  /*5420*/  ISETP.GE.AND.EX P0, PT, R83, UR15, PT, P0 ;  /* 0x0000000f53007c0c */ /* 0x000fe2000bf06300 */
[----:B------:R-:W-:Y:S01]  /*5430*/  FFMA.FTZ R18, R7, R8, -R18 ;  /* 0x0000000807127223 */ /* 0x000fe20000010812 */
[----:B------:R-:W-:Y:S01]  /*5440*/  FFMA.FTZ R39, R58, R9, -R39 ;  /* 0x000000093a277223 */ /* 0x000fe20000010827 */
[----:B------:R-:W-:Y:S02]  /*5450*/  BSSY.RECONVERGENT B0, `(.L_x_1456) ;  /* 0x000000e000007945 */ /* 0x000fe40003800200 */
[----:B------:R-:W-:Y:S01]  /*5460*/  FMUL.FTZ R18, R18, UR10 ;  /* 0x0000000a12127c20 */ /* 0x000fe20008410000 */
[----:B------:R-:W-:-:S07]  /*5470*/  FMUL.FTZ R19, R39, UR10 ;  /* 0x0000000a27137c20 */ /* 0x000fce0008410000 */
[----:B------:R-:W-:Y:S05]  /*5480*/  @P0 BRA `(.L_x_1457) ;  /* 0x0000000000280947 */ /* 0x000fea0003800000 */
[----:B------:R-:W1:Y:S01]  /*5490*/  LDCU.64 UR6, c[0x0][0x3f8] ;  /* 0x00007f00ff0677ac */ /* 0x000e620008000a00 */
[----:B------:R-:W-:Y:S01]  /*54a0*/  MOV R54, R56 ;  /* 0x0000003800367202 */ /* 0x000fe20000000f00 */
[----:B------:R-:W2:Y:S01]  /*54b0*/  LDCU.64 UR14, c[0x0][0x380] ;  /* 0x00007000ff0e77ac */ /* 0x000ea20008000a00 */
[----:B-1----:R-:W-:-:S03]  /*54c0*/  IMAD R3, R83, UR6, RZ ;  /* 0x0000000653037c24 */ /* 0x002fc6000f8e02ff */
[----:B------:R-:W-:-:S04]  /*54d0*/  IMAD.WIDE.U32 R54, R78, UR6, R54 ;  /* 0x000000064e367c25 */ /* 0x000fc8000f8e0036 */
[----:B------:R-:W-:Y:S01]  /*54e0*/  IMAD R3, R78, UR7, R3 ;  /* 0x000000074e037c24 */ /* 0x000fe2000f8e0203 */
[----:B--2---:R-:W-:-:S04]  /*54f0*/  LEA R2, P0, R54, UR14, 0x2 ;  /* 0x0000000e36027c11 */ /* 0x004fc8000f8010ff */
[----:B------:R-:W-:-:S04]  /*5500*/  IADD3 R3, PT, PT, R55, R3, RZ ;  /* 0x0000000337037210 */ /* 0x000fc80007ffe0ff */
[----:B------:R-:W-:-:S05]  /*5510*/  LEA.HI.X R3, R54, UR15, R3, 0x2, P0 ;  /* 0x0000000f36037c11 */ /* 0x000fca00080f1403 */
[----:B------:R1:W-:Y:S02]  /*5520*/  STG.E.64 desc[UR8][R2.64], R18 ;  /* 0x0000001202007986 */ /* 0x0003e4000c101b08 */
.L_x_1457:
[----:B------:R-:W-:Y:S05]  /*5530*/  BSYNC.RECONVERGENT B0 ;  /* 0x0000000000007941 */ /* 0x000fea0003800200 */
.L_x_1456:
[----:B------:R-:W-:Y:S02]  /*5540*/  IADD3 R68, PT, PT, R0, R68, RZ ;  /* 0x0000004400447210 */ /* 0x000fe40007ffe0ff */
[----:B------:R-:W-:Y:S02]  /*5550*/  IADD3 R70, PT, PT, R70, 0x1, RZ ;  /* 0x0000000146467810 */ /* 0x000fe40007ffe0ff */
[----:B------:R-:W-:-:S13]  /*5560*/  ISETP.GE.AND P0, PT, R68, UR4, PT ;  /* 0x0000000444007c0c */ /* 0x000fda000bf06270 */
[----:B------:R-:W-:Y:S05]  /*5570*/  @!P0 BRA `(.L_x_1458) ;  /* 0xffffffac00788947 */ /* 0x000fea000383ffff */
.L_x_1415:
[----:B------:R-:W2:Y:S01]  /*5580*/  S2R R8, SR_TID.X ;  /* 0x0000000000087919 */ /* 0x000ea20000002100 */
[----:B------:R-:W4:Y:S01]  /*5590*/  LDC R4, c[0x0][0x370] ;  /* 0x0000dc00ff047b82 */ /* 0x000f220000000800 */
[----:B------:R-:W-:Y:S07]  /*55a0*/  BSSY.RECONVERGENT B0, `(.L_x_1459) ;  /* 0x0000012000007945 */ /* 0x000fee0003800200 */
[----:B------:R-:W5:Y:S08]  /*55b0*/  LDC R7, c[0x0][0x374] ;  /* 0x0000dd00ff077b82 */ /* 0x000f700000000800 */
[----:B-1----:R-:W1:Y:S01]  /*55c0*/  LDC.64 R2, c[0x0][0x3c8] ;  /* 0x0000f200ff027b82 */ /* 0x002e620000000a00 */
[----:B----4-:R-:W-:-:S02]  /*55d0*/  ISETP.NE.AND P1, PT, R4, 0x1, PT ;  /* 0x000000010400780c */ /* 0x010fc40003f25270 */
[----:B------:R-:W-:Y:S02]  /*55e0*/  IADD3 R6, PT, PT, R4, -0x1, RZ ;  /* 0xffffffff04067810 */ /* 0x000fe40007ffe0ff */
[----:B--2---:R-:W-:Y:S02]  /*55f0*/  ISETP.NE.AND P2, PT, R8, RZ, PT ;  /* 0x000000ff0800720c */ /* 0x004fe40003f45270 */
[C---:B-----5:R-:W-:Y:S02]  /*5600*/  IADD3 R5, PT, PT, R7.reuse, -0x1, RZ ;  /* 0xffffffff07057810 */ /* 0x060fe40007ffe0ff */
[----:B------:R-:W-:Y:S02]  /*5610*/  SHF.L.U32 R0, R7, 0x1, RZ ;  /* 0x0000000107007819 */ /* 0x000fe400000006ff */
[----:B------:R-:W-:Y:S02]  /*5620*/  ISETP.NE.AND P0, PT, R80, R5, PT ;  /* 0x000000055000720c */ /* 0x000fe40003f05270 */
[----:B------:R-:W-:-:S02]  /*5630*/  SEL R5, R0, RZ, P1 ;  /* 0x000000ff00057207 */ /* 0x000fc40000800000 */
[----:B------:R-:W-:-:S03]  /*5640*/  ISETP.NE.OR P0, PT, R6, UR11, P0 ;  /* 0x0000000b06007c0c */ /* 0x000fc60008705670 */
[----:B-1----:R-:W-:Y:S01]  /*5650*/  IMAD.WIDE.U32 R2, R5, 0x4, R2 ;  /* 0x0000000405027825 */ /* 0x002fe200078e0002 */
[----:B------:R-:W-:Y:S09]  /*5660*/  @P2 BRA `(.L_x_1460) ;  /* 0x0000000000142947 */ /* 0x000ff20003800000 */
[----:B------:R-:W-:Y:S01]  /*5670*/  HFMA2 R5, -RZ, RZ, 0, 5.9604644775390625e-08 ;  /* 0x00000001ff057431 */ /* 0x000fe200000001ff */
[----:B------:R-:W-:Y:S06]  /*5680*/  MEMBAR.ALL.GPU ;  /* 0x0000000000007992 */ /* 0x000fec000000a000 */
[----:B------:R-:W-:-:S00]  /*5690*/  ERRBAR ;  /* 0x00000000000079ab */ /* 0x000fc00000000000 */
[----:B------:R-:W-:Y:S06]  /*56a0*/  CGAERRBAR ;  /* 0x00000000000075ab */ /* 0x000fec0000000000 */
[----:B------:R1:W-:Y:S02]  /*56b0*/  REDG.E.ADD.S32.STRONG.GPU desc[UR8][R2.64], R5 ;  /* 0x000000050200798e */ /* 0x0003e4000c12e308 */
.L_x_1460:
[----:B------:R-:W-:Y:S05]  /*56c0*/  BSYNC.RECONVERGENT B0 ;  /* 0x0000000000007941 */ /* 0x000fea0003800200 */
.L_x_1459:
[----:B------:R-:W-:Y:S05]  /*56d0*/  @P0 EXIT ;  /* 0x000000000000094d */ /* 0x000fea0003800000 */
[----:B------:R-:W-:Y:S05]  /*56e0*/  @P2 BRA `(.L_x_1461) ;  /* 0x0000000000202947 */ /* 0x000fea0003800000 */
[----:B------:R-:W-:-:S05]  /*56f0*/  IMAD R0, R4, R7, RZ ;  /* 0x0000000704007224 */ /* 0x000fca00078e02ff */
[----:B------:R-:W-:-:S13]  /*5700*/  ISETP.NE.AND P0, PT, R0, -0x1, PT ;  /* 0xffffffff0000780c */ /* 0x000fda0003f05270 */
[----:B------:R-:W-:Y:S05]  /*5710*/  @!P0 BRA `(.L_x_1461) ;  /* 0x0000000000148947 */ /* 0x000fea0003800000 */
.L_x_1462:
[----:B-1----:R-:W2:Y:S04]  /*5720*/  LDG.E.STRONG.GPU R5, desc[UR8][R2.64] ;  /* 0x0000000802057981 */ /* 0x002ea8000c1ef900 */
[----:B--2---:R-:W-:Y:S01]  /*5730*/  CCTL.IVALL ;  /* 0x00000000ff00798f */ /* 0x004fe20002000000 */
[----:B------:R-:W-:Y:S05]  /*5740*/  YIELD ;  /* 0x0000000000007946 */ /* 0x000fea0003800000 */
[----:B------:R-:W-:-:S13]  /*5750*/  ISETP.NE.AND P0, PT, R5, R0, PT ;  /* 0x000000000500720c */ /* 0x000fda0003f05270 */
[----:B------:R-:W-:Y:S05]  /*5760*/  @P0 BRA `(.L_x_1462) ;  /* 0xfffffffc00ec0947 */ /* 0x000fea000383ffff */
.L_x_1461:
[----:B------:R-:W-:Y:S05]  /*5770*/  WARPSYNC.ALL ;  /* 0x0000000000007948 */ /* 0x000fea0003800000 */
[----:B-1----:R-:W1:Y:S01]  /*5780*/  LDC.64 R4, c[0x0][0x3f8] ;  /* 0x0000fe00ff047b82 */ /* 0x002e620000000a00 */
[----:B------:R-:W2:Y:S07]  /*5790*/  S2R R6, SR_TID.X ;  /* 0x0000000000067919 */ /* 0x000eae0000002100 */
[----:B------:R-:W-:Y:S01]  /*57a0*/  BAR.SYNC.DEFER_BLOCKING 0x0 ;  /* 0x0000000000007b1d */ /* 0x000fe20000010000 */
[----:B-1----:R-:W-:-:S04]  /*57b0*/  LEA.HI R0, P0, R5, R4, RZ, 0x1 ;  /* 0x0000000405007211 */ /* 0x002fc800078108ff */
[----:B------:R-:W-:-:S04]  /*57c0*/  IADD3.X R3, PT, PT, RZ, R5, RZ, P0, !PT ;  /* 0x00000005ff037210 */ /* 0x000fc800007fe4ff */
[--C-:B------:R-:W-:Y:S02]  /*57d0*/  SHF.R.S64 R0, R0, 0x1, R3.reuse ;  /* 0x0000000100007819 */ /* 0x100fe40000001003 */
[----:B------:R-:W-:Y:S02]  /*57e0*/  SHF.R.S32.HI R3, RZ, 0x1, R3 ;  /* 0x00000001ff037819 */ /* 0x000fe40000011403 */
[----:B--2---:R-:W-:-:S04]  /*57f0*/  ISETP.GT.U32.AND P0, PT, R0, R6, PT ;  /* 0x000000060000720c */ /* 0x004fc80003f04070 */
        /* <DEDUP_REMOVED lines=67> */
.L_x_1465:
        /* <DEDUP_REMOVED lines=10> */
[----:B------:R-:W4:Y:S04]  /*5cd0*/  LDG.E R12, desc[UR8][R12.64] ;  /* 0x000000080c0c7981 */ /* 0x000f28000c1e1900 */
[----:B------:R-:W4:Y:S01]  /*5ce0*/  LDG.E R15, desc[UR8][R14.64] ;  /* 0x000000080e0f7981 */ /* 0x000f22000c1e1900 */
        /* <DEDUP_REMOVED lines=12> */
[----:B----4-:R-:W-:Y:S01]  /*5db0*/  F2FP.BF16.F32.PACK_AB R19, R15, R12 ;  /* 0x0000000c0f13723e */ /* 0x010fe200000010ff */
[----:B------:R0:W-:Y:S04]  /*5dc0*/  STG.E desc[UR8][R8.64], R17 ;  /* 0x0000001108007986 */ /* 0x0001e8000c101908 */
[----:B------:R0:W-:Y:S01]  /*5dd0*/  STG.E desc[UR8][R10.64], R19 ;  /* 0x000000130a007986 */ /* 0x0001e2000c101908 */
[----:B------:R-:W-:Y:S02]  /*5de0*/  IADD3 R20, P4, PT, R20, 0xa00, RZ ;  /* 0x00000a0014147810 */ /* 0x000fe40007f9e0ff */
[----:B------:R-:W-:-:S02]  /*5df0*/  IADD3.X R23, PT, PT, RZ, R23, RZ, P3, !PT ;  /* 0x00000017ff177210 */ /* 0x000fc40001ffe4ff */
[----:B------:R-:W-:Y:S01]  /*5e00*/  IADD3.X R21, PT, PT, RZ, R21, RZ, P4, !PT ;  /* 0x00000015ff157210 */ /* 0x000fe200027fe4ff */
[----:B------:R-:W-:Y:S08]  /*5e10*/  @P1 BRA `(.L_x_1465) ;  /* 0xfffffffc00841947 */ /* 0x000ff0000383ffff */
.L_x_1464:
[----:B------:R-:W-:Y:S05]  /*5e20*/  BSYNC.RECONVERGENT B0 ;  /* 0x0000000000007941 */ /* 0x000fea0003800200 */
.L_x_1463:
        /* <DEDUP_REMOVED lines=8> */
[----:B------:R-:W4:Y:S01]  /*5eb0*/  LDCU.64 UR10, c[0x0][0x390] ;  /* 0x00007200ff0a77ac */ /* 0x000f220008000a00 */
[----:B------:R-:W-:-:S07]  /*5ec0*/  SHF.L.U32 R33, R0, 0x2, RZ ;  /* 0x0000000200217819 */ /* 0x000fce00000006ff */
.L_x_1466:
[C---:B------:R-:W-:Y:S02]  /*5ed0*/  SHF.L.U32 R24, R2.reuse, 0x2, RZ ;  /* 0x0000000202187819 */ /* 0x040fe400000006ff */
[----:B------:R-:W-:Y:S02]  /*5ee0*/  SHF.L.U64.HI R26, R2, 0x2, R35 ;  /* 0x00000002021a7819 */ /* 0x000fe40000010223 */
[----:B-1----:R-:W-:-:S04]  /*5ef0*/  IADD3 R4, P0, PT, R24, UR4, RZ ;  /* 0x0000000418047c10 */ /* 0x002fc8000ff1e0ff */
[----:B------:R-:W-:Y:S02]  /*5f00*/  IADD3.X R5, PT, PT, R26, UR5, RZ, P0, !PT ;  /* 0x000000051a057c10 */ /* 0x000fe400087fe4ff */
[C---:B------:R-:W-:Y:S02]  /*5f10*/  IADD3 R6, P0, PT, R4.reuse, R33, RZ ;  /* 0x0000002104067210 */ /* 0x040fe40007f1e0ff */
[C---:B0-----:R-:W-:Y:S02]  /*5f20*/  IADD3 R10, P2, PT, R4.reuse, R39, RZ ;  /* 0x00000027040a7210 */ /* 0x041fe40007f5e0ff */
[C---:B------:R-:W-:Y:S02]  /*5f30*/  IADD3.X R7, PT, PT, R5.reuse, R31, RZ, P0, !PT ;  /* 0x0000001f05077210 */ /* 0x040fe400007fe4ff */
[----:B------:R-:W-:Y:S02]  /*5f40*/  IADD3 R8, P1, PT, R4, R27, RZ ;  /* 0x0000001b04087210 */ /* 0x000fe40007f3e0ff */
[----:B------:R-:W5:Y:S01]  /*5f50*/  LDG.E R4, desc[UR8][R4.64] ;  /* 0x0000000804047981 */ /* 0x000f62000c1e1900 */
[----:B------:R-:W-:-:S02]  /*5f60*/  IADD3.X R11, PT, PT, R5, R37, RZ, P2, !PT ;  /* 0x00000025050b7210 */ /* 0x000fc400017fe4ff */
[----:B------:R-:W-:Y:S01]  /*5f70*/  IADD3.X R9, PT, PT, R5, R29, RZ, P1, !PT ;  /* 0x0000001d05097210 */ /* 0x000fe20000ffe4ff */
[----:B------:R-:W5:Y:S04]  /*5f80*/  LDG.E R7, desc[UR8][R6.64] ;  /* 0x0000000806077981 */ /* 0x000f68000c1e1900 */
[----:B------:R-:W3:Y:S04]  /*5f90*/  LDG.E R8, desc[UR8][R8.64] ;  /* 0x0000000808087981 */ /* 0x000ee8000c1e1900 */
[----:B------:R-:W3:Y:S01]  /*5fa0*/  LDG.E R11, desc[UR8][R10.64] ;  /* 0x000000080a0b7981 */ /* 0x000ee2000c1e1900 */
[----:B------:R-:W-:-:S02]  /*5fb0*/  LOP3.LUT R16, R24, 0xfffffffc, RZ, 0xc0, !PT ;  /* 0xfffffffc18107812 */ /* 0x000fc400078ec0ff */
[----:B------:R-:W-:Y:S02]  /*5fc0*/  LOP3.LUT R15, R26, 0x1, RZ, 0xc0, !PT ;  /* 0x000000011a0f7812 */ /* 0x000fe400078ec0ff */
[----:B--2---:R-:W-:-:S04]  /*5fd0*/  IADD3 R12, P0, PT, R16, UR6, RZ ;  /* 0x00000006100c7c10 */ /* 0x004fc8000ff1e0ff */
[C---:B------:R-:W-:Y:S02]  /*5fe0*/  IADD3.X R13, PT, PT, R15.reuse, UR7, RZ, P0, !PT ;  /* 0x000000070f0d7c10 */ /* 0x040fe400087fe4ff */
[C---:B----4-:R-:W-:Y:S02]  /*5ff0*/  IADD3 R14, P0, PT, R16.reuse, UR10, RZ ;  /* 0x0000000a100e7c10 */ /* 0x050fe4000ff1e0ff */
[----:B------:R-:W-:Y:S02]  /*6000*/  IADD3 R16, P1, PT, R16, UR4, RZ ;  /* 0x0000000410107c10 */ /* 0x000fe4000ff3e0ff */
[----:B------:R-:W-:Y:S02]  /*6010*/  IADD3.X R15, PT, PT, R15, UR11, RZ, P0, !PT ;  /* 0x0000000b0f0f7c10 */ /* 0x000fe400087fe4ff */
[----:B-----5:R-:W-:Y:S02]  /*6020*/  F2FP.BF16.F32.PACK_AB R19, R7, R4 ;  /* 0x000000040713723e */ /* 0x020fe400000010ff */
[----:B------:R-:W-:-:S04]  /*6030*/  LOP3.LUT R4, R26, 0x3, RZ, 0xc0, !PT ;  /* 0x000000031a047812 */ /* 0x000fc800078ec0ff */
[----:B------:R-:W-:Y:S02]  /*6040*/  IADD3.X R17, PT, PT, R4, UR5, RZ, P1, !PT ;  /* 0x0000000504117c10 */ /* 0x000fe40008ffe4ff */
[----:B---3--:R-:W-:Y:S02]  /*6050*/  F2FP.BF16.F32.PACK_AB R21, R11, R8 ;  /* 0x000000080b15723e */ /* 0x008fe400000010ff */
        /* <DEDUP_REMOVED lines=42> */
[----:B------:R-:W4:Y:S04]  /*6300*/  LDG.E R6, desc[UR8][R6.64+0x1e00] ;  /* 0x001e000806067981 */ /* 0x000f28000c1e1900 */
[----:B------:R-:W4:Y:S01]  /*6310*/  LDG.E R9, desc[UR8][R8.64+0x1e00] ;  /* 0x001e000808097981 */ /* 0x000f22000c1e1900 */
        /* <DEDUP_REMOVED lines=13> */
[----:B----4-:R-:W-:-:S03]  /*63f0*/  F2FP.BF16.F32.PACK_AB R7, R9, R6 ;  /* 0x000000060907723e */ /* 0x010fc600000010ff */
[----:B------:R1:W-:Y:S04]  /*6400*/  STG.E desc[UR8][R12.64], R5 ;  /* 0x000000050c007986 */ /* 0x0003e8000c101908 */
[----:B------:R1:W-:Y:S02]  /*6410*/  STG.E desc[UR8][R14.64], R7 ;  /* 0x000000070e007986 */ /* 0x0003e4000c101908 */
[----:B------:R-:W-:Y:S05]  /*6420*/  @P0 BRA `(.L_x_1466) ;  /* 0xfffffff800a80947 */ /* 0x000fea000383ffff */
[----:B------:R-:W-:Y:S05]  /*6430*/  EXIT ;  /* 0x000000000000794d */ /* 0x000fea0003800000 */
.L_x_1467:
        /* <DEDUP_REMOVED lines=12> */
.L_x_4908:


//--------------------- .text._Z35group_norm_nhwc_bwd_one_pass_kernelI11Fp32IOBf16WLi128ELi160ELi640EEv26Group_norm_nhwc_bwd_params --------------------------
	.section	.text._Z35group_norm_nhwc_bwd_one_pass_kernelI11Fp32IOBf16WLi128ELi160ELi640EEv26Group_norm_nhwc_bwd_params,"ax",@progbits
	.align	128
        .global         _Z35group_norm_nhwc_bwd_one_pass_kernelI11Fp32IOBf16WLi128ELi160ELi640EEv26Group_norm_nhwc_bwd_params
        .type           _Z35group_norm_nhwc_bwd_one_pass_kernelI11Fp32IOBf16WLi128ELi160ELi640EEv26Group_norm_nhwc_bwd_params,@function
        .size           _Z35group_norm_nhwc_bwd_one_pass_kernelI11Fp32IOBf16WLi128ELi160ELi640EEv26Group_norm_nhwc_bwd_params,(.L_x_4909 - _Z35group_norm_nhwc_bwd_one_pass_kernelI11Fp32IOBf16WLi128ELi160ELi640EEv26Group_norm_nhwc_bwd_params)
        .other          _Z35group_norm_nhwc_bwd_one_pass_kernelI11Fp32IOBf16WLi128ELi160ELi640EEv26Group_norm_nhwc_bwd_params,@"STO_CUDA_ENTRY STV_DEFAULT"
_Z35group_norm_nhwc_bwd_one_pass_kernelI11Fp32IOBf16WLi128ELi160ELi640EEv26Group_norm_nhwc_bwd_params:
.text._Z35group_norm_nhwc_bwd_one_pass_kernelI11Fp32IOBf16WLi128ELi160ELi640EEv26Group_norm_nhwc_bwd_params:
        /* <DEDUP_REMOVED lines=20> */
.L_x_1535:
[----:B0-----:R-:W0:Y:S01]  /*0140*/  LDC R6, c[0x0][0x410] ;  /* 0x00010400ff067b82 */ /* 0x001e220000000800 */
[----:B-1----:R-:W1:Y:S01]  /*0150*/  LDCU.128 UR16, c[0x0][0x400] ;  /* 0x00008000ff1077ac */ /* 0x002e620008000c00 */
[----:B------:R-:W-:-:S06]  /*0160*/  ISETP.LE.AND P1, PT, RZ, UR5, PT ;  /* 0x00000005ff007c0c */ /* 0x000fcc000bf23270 */
[----:B------:R-:W2:Y:S08]  /*0170*/  S2UR UR8, SR_CTAID.X ;  /* 0x00000000000879c3 */ /* 0x000eb00000002500 */
[----:B------:R-:W2:Y:S01]  /*0180*/  LDC R19, c[0x0][0x41c] ;  /* 0x00010700ff137b82 */ /* 0x000ea20000000800 */
[----:B------:R-:W-:Y:S02]  /*0190*/  CS2R R72, SRZ ;  /* 0x0000000000487805 */ /* 0x000fe4000001ff00 */
[----:B------:R-:W-:-:S02]  /*01a0*/  CS2R R70, SRZ ;  /* 0x0000000000467805 */ /* 0x000fc4000001ff00 */
[----:B------:R-:W-:Y:S02]  /*01b0*/  CS2R R74, SRZ ;  /* 0x00000000004a7805 */ /* 0x000fe4000001ff00 */
[----:B------:R-:W-:Y:S02]  /*01c0*/  CS2R R76, SRZ ;  /* 0x00000000004c7805 */ /* 0x000fe4000001ff00 */
[----:B------:R-:W-:Y:S02]  /*01d0*/  CS2R R68, SRZ ;  /* 0x0000000000447805 */ /* 0x000fe4000001ff00 */
[----:B------:R-:W-:Y:S02]  /*01e0*/  CS2R R66, SRZ ;  /* 0x0000000000427805 */ /* 0x000fe4000001ff00 */
[----:B------:R-:W-:Y:S02]  /*01f0*/  CS2R R64, SRZ ;  /* 0x0000000000407805 */ /* 0x000fe4000001ff00 */
[----:B0-----:R-:W-:-:S02]  /*0200*/  IABS R5, R6 ;  /* 0x0000000600057213 */ /* 0x001fc40000000000 */
[----:B------:R-:W-:Y:S02]  /*0210*/  CS2R R62, SRZ ;  /* 0x00000000003e7805 */ /* 0x000fe4000001ff00 */
[----:B------:R-:W-:Y:S02]  /*0220*/  CS2R R60, SRZ ;  /* 0x00000000003c7805 */ /* 0x000fe4000001ff00 */
[----:B------:R-:W-:Y:S01]  /*0230*/  CS2R R58, SRZ ;  /* 0x00000000003a7805 */ /* 0x000fe2000001ff00 */
[----:B------:R-:W0:Y:S01]  /*0240*/  I2F.RP R0, R5 ;  /* 0x0000000500007306 */ /* 0x000e220000209400 */
[----:B------:R-:W-:Y:S02]  /*0250*/  CS2R R56, SRZ ;  /* 0x0000000000387805 */ /* 0x000fe4000001ff00 */
[----:B------:R-:W-:Y:S01]  /*0260*/  CS2R R54, SRZ ;  /* 0x0000000000367805 */ /* 0x000fe2000001ff00 */
[----:B------:R-:W3:Y:S01]  /*0270*/  LDCU.64 UR6, c[0x0][0x3b8] ;  /* 0x00007700ff0677ac */ /* 0x000ee20008000a00 */
[----:B------:R-:W4:Y:S01]  /*0280*/  LDCU.U8 UR9, c[0x0][0x414] ;  /* 0x00008280ff0977ac */ /* 0x000f220008000000 */
[----:B--2---:R-:W-:-:S02]  /*0290*/  IMAD R19, R19, UR8, R86 ;  /* 0x0000000813137c24 */ /* 0x004fc4000f8e0256 */
[----:B0-----:R-:W0:Y:S03]  /*02a0*/  MUFU.RCP R0, R0 ;  /* 0x0000000000007308 */ /* 0x001e260000001000 */
[C---:B-1----:R-:W-:Y:S02]  /*02b0*/  ISETP.GE.U32.AND P3, PT, R19.reuse, UR16, PT ;  /* 0x0000001013007c0c */ /* 0x042fe4000bf66070 */
[----:B------:R-:W-:Y:S02]  /*02c0*/  SHF.R.S32.HI R9, RZ, 0x1f, R19 ;  /* 0x0000001fff097819 */ /* 0x000fe40000011413 */
[----:B------:R-:W-:Y:S02]  /*02d0*/  IADD3 R25, PT, PT, R19, 0x10, RZ ;  /* 0x0000001013197810 */ /* 0x000fe40007ffe0ff */
[----:B------:R-:W-:Y:S02]  /*02e0*/  ISETP.GE.AND.EX P3, PT, R9, UR17, PT, P3 ;  /* 0x0000001109007c0c */ /* 0x000fe4000bf66330 */
[----:B------:R-:W-:-:S02]  /*02f0*/  IADD3 R23, PT, PT, R19, 0x8, RZ ;  /* 0x0000000813177810 */ /* 0x000fc40007ffe0ff */
[----:B------:R-:W-:Y:S02]  /*0300*/  SHF.R.S32.HI R21, RZ, 0x1f, R25 ;  /* 0x0000001fff157819 */ /* 0x000fe40000011419 */
[----:B------:R-:W-:Y:S02]  /*0310*/  SHF.R.S32.HI R15, RZ, 0x1f, R23 ;  /* 0x0000001fff0f7819 */ /* 0x000fe40000011417 */
[C---:B------:R-:W-:Y:S02]  /*0320*/  IADD3 R27, PT, PT, R19.reuse, 0x18, RZ ;  /* 0x00000018131b7810 */ /* 0x040fe40007ffe0ff */
[----:B0-----:R-:W-:Y:S02]  /*0330*/  IADD3 R2, PT, PT, R0, 0xffffffe, RZ ;  /* 0x0ffffffe00027810 */ /* 0x001fe40007ffe0ff */
[----:B------:R-:W-:Y:S01]  /*0340*/  SHF.R.S32.HI R31, RZ, 0x1f, R27 ;  /* 0x0000001fff1f7819 */ /* 0x000fe2000001141b */
[----:B------:R-:W0:Y:S01]  /*0350*/  @!P3 LDC.64 R16, c[0x0][0x3f8] ;  /* 0x0000fe00ff10bb82 */ /* 0x000e220000000a00 */
[----:B------:R1:W2:Y:S01]  /*0360*/  F2I.FTZ.U32.TRUNC.NTZ R3, R2 ;  /* 0x0000000200037305 */ /* 0x0002a2000021f000 */
[----:B------:R-:W-:-:S04]  /*0370*/  IADD3 R29, PT, PT, R19, 0x20, RZ ;  /* 0x00000020131d7810 */ /* 0x000fc80007ffe0ff */
[----:B------:R-:W-:Y:S01]  /*0380*/  SHF.R.S32.HI R33, RZ, 0x1f, R29 ;  /* 0x0000001fff217819 */ /* 0x000fe2000001141d */
[----:B-1----:R-:W-:Y:S01]  /*0390*/  HFMA2 R2, -RZ, RZ, 0, 0 ;  /* 0x00000000ff027431 */ /* 0x002fe200000001ff */
[----:B--2---:R-:W-:-:S05]  /*03a0*/  IADD3 R4, PT, PT, RZ, -R3, RZ ;  /* 0x80000003ff047210 */ /* 0x004fca0007ffe0ff */
[----:B------:R-:W-:Y:S01]  /*03b0*/  IMAD R7, R4, R5, RZ ;  /* 0x0000000504077224 */ /* 0x000fe200078e02ff */
[----:B------:R-:W-:-:S03]  /*03c0*/  IABS R4, UR5 ;  /* 0x0000000500047c13 */ /* 0x000fc60008000000 */
[----:B------:R-:W-:Y:S01]  /*03d0*/  IMAD.HI.U32 R3, R3, R7, R2 ;  /* 0x0000000703037227 */ /* 0x000fe200078e0002 */
[----:B------:R-:W-:-:S04]  /*03e0*/  LOP3.LUT R2, R6, UR5, RZ, 0x3c, !PT ;  /* 0x0000000506027c12 */ /* 0x000fc8000f8e3cff */
        /* <DEDUP_REMOVED lines=16> */
[----:B------:R-:W-:-:S02]  /*04f0*/  ISETP.GE.U32.AND P1, PT, R25, UR16, PT ;  /* 0x0000001019007c0c */ /* 0x000fc4000bf26070 */
[----:B------:R-:W-:Y:S02]  /*0500*/  SEL R80, R5, R0, !P0 ;  /* 0x0000000005507207 */ /* 0x000fe40004000000 */
[----:B------:R-:W-:Y:S02]  /*0510*/  @!P2 IADD3 R3, PT, PT, -R3, RZ, RZ ;  /* 0x000000ff0303a210 */ /* 0x000fe40007ffe1ff */
[----:B------:R-:W-:Y:S01]  /*0520*/  ISETP.GE.AND.EX P1, PT, R21, UR17, PT, P1 ;  /* 0x0000001115007c0c */ /* 0x000fe2000bf26310 */
[----:B------:R-:W-:Y:S01]  /*0530*/  IMAD R0, R80, 0xa0, RZ ;  /* 0x000000a050007824 */ /* 0x000fe200078e02ff */
[----:B------:R-:W-:Y:S02]  /*0540*/  ISETP.GE.AND.EX P4, PT, R15, UR17, PT, P4 ;  /* 0x000000110f007c0c */ /* 0x000fe4000bf86340 */
[----:B------:R-:W-:Y:S02]  /*0550*/  SEL R7, R5, R3, !P0 ;  /* 0x0000000305077207 */ /* 0x000fe40004000000 */
[----:B------:R-:W-:Y:S01]  /*0560*/  IADD3 R90, P0, PT, R0, R83, RZ ;  /* 0x00000053005a7210 */ /* 0x000fe20007f1e0ff */
[----:B------:R-:W1:Y:S01]  /*0570*/  @!P3 LDC.64 R4, c[0x0][0x3a0] ;  /* 0x0000e800ff04bb82 */ /* 0x000e620000000a00 */
[----:B------:R-:W-:-:S02]  /*0580*/  SHF.R.S32.HI R2, RZ, 0x1f, R7 ;  /* 0x0000001fff027819 */ /* 0x000fc40000011407 */
[----:B------:R-:W-:Y:S02]  /*0590*/  LEA.HI.X.SX32 R91, R0, RZ, 0x1, P0 ;  /* 0x000000ff005b7211 */ /* 0x000fe400000f0eff */
[----:B------:R-:W-:Y:S01]  /*05a0*/  ISETP.GE.U32.AND P2, PT, R27, UR16, PT ;  /* 0x000000101b007c0c */ /* 0x000fe2000bf46070 */
[----:B------:R-:W-:Y:S01]  /*05b0*/  IMAD R0, R2, UR18, RZ ;  /* 0x0000001202007c24 */ /* 0x000fe2000f8e02ff */
[----:B------:R-:W-:Y:S01]  /*05c0*/  ISETP.GE.U32.AND P0, PT, R29, UR16, PT ;  /* 0x000000101d007c0c */ /* 0x000fe2000bf06070 */
[----:B------:R-:W2:Y:S01]  /*05d0*/  @!P1 LDC.64 R36, c[0x0][0x3f8] ;  /* 0x0000fe00ff249b82 */ /* 0x000ea20000000a00 */
[----:B------:R-:W-:Y:S01]  /*05e0*/  IMAD.WIDE.U32 R90, R7, UR18, R90 ;  /* 0x00000012075a7c25 */ /* 0x000fe2000f8e005a */
[----:B------:R-:W-:Y:S02]  /*05f0*/  ISETP.GE.AND.EX P2, PT, R31, UR17, PT, P2 ;  /* 0x000000111f007c0c */ /* 0x000fe4000bf46320 */
[----:B------:R-:W-:Y:S01]  /*0600*/  ISETP.GE.AND.EX P0, PT, R33, UR17, PT, P0 ;  /* 0x0000001121007c0c */ /* 0x000fe2000bf06300 */
[----:B------:R-:W-:Y:S01]  /*0610*/  IMAD R93, R7, UR19, R0 ;  /* 0x00000013075d7c24 */ /* 0x000fe2000f8e0200 */
[----:B------:R-:W-:Y:S01]  /*0620*/  @!P3 MOV R92, R90 ;  /* 0x0000005a005cb202 */ /* 0x000fe20000000f00 */
[----:B0-----:R-:W-:Y:S01]  /*0630*/  @!P3 IMAD R0, R9, R16, RZ ;  /* 0x000000100900b224 */ /* 0x001fe200078e02ff */
[----:B------:R-:W0:Y:S01]  /*0640*/  @!P4 LDC.64 R34, c[0x0][0x3f8] ;  /* 0x0000fe00ff22cb82 */ /* 0x000e220000000a00 */
[----:B------:R-:W-:-:S02]  /*0650*/  @!P4 MOV R20, R90 ;  /* 0x0000005a0014c202 */ /* 0x000fc40000000f00 */
[----:B------:R-:W-:Y:S01]  /*0660*/  IADD3 R93, PT, PT, R91, R93, RZ ;  /* 0x0000005d5b5d7210 */ /* 0x000fe20007ffe0ff */
[----:B------:R-:W-:Y:S01]  /*0670*/  @!P3 IMAD R17, R19, R17, R0 ;  /* 0x000000111311b224 */ /* 0x000fe200078e0200 */
[----:B------:R-:W-:-:S03]  /*0680*/  @!P1 MOV R22, R90 ;  /* 0x0000005a00169202 */ /* 0x000fc60000000f00 */
[----:B------:R-:W3:Y:S01]  /*0690*/  @!P3 LDC.64 R2, c[0x0][0x398] ;  /* 0x0000e600ff02bb82 */ /* 0x000ee20000000a00 */
[----:B------:R-:W-:-:S05]  /*06a0*/  @!P3 IMAD.WIDE.U32 R12, R19, R16, R92 ;  /* 0x00000010130cb225 */ /* 0x000fca00078e005c */
[----:B------:R-:W-:Y:S02]  /*06b0*/  @!P3 IADD3 R17, PT, PT, R13, R17, RZ ;  /* 0x000000110d11b210 */ /* 0x000fe40007ffe0ff */
[----:B------:R-:W4:Y:S01]  /*06c0*/  @!P2 LDC.64 R10, c[0x0][0x3f8] ;  /* 0x0000fe00ff0aab82 */ /* 0x000f220000000a00 */
[C---:B------:R-:W-:Y:S02]  /*06d0*/  @!P3 SHF.L.U32 R13, R12.reuse, 0x2, RZ ;  /* 0x000000020c0db819 */ /* 0x040fe400000006ff */
[----:B------:R-:W-:Y:S01]  /*06e0*/  @!P3 SHF.L.U64.HI R0, R12, 0x2, R17 ;  /* 0x000000020c00b819 */ /* 0x000fe20000010211 */
[----:B--2---:R-:W-:Y:S01]  /*06f0*/  @!P1 IMAD R12, R21, R36, RZ ;  /* 0x00000024150c9224 */ /* 0x004fe200078e02ff */
[----:B------:R-:W-:Y:S02]  /*0700*/  @!P4 MOV R21, R93 ;  /* 0x0000005d0015c202 */ /* 0x000fe40000000f00 */
[----:B-1----:R-:W-:Y:S01]  /*0710*/  @!P3 IADD3 R4, P5, PT, R13, R4, RZ ;  /* 0x000000040d04b210 */ /* 0x002fe20007fbe0ff */
[----:B------:R-:W1:Y:S01]  /*0720*/  @!P4 LDC.64 R8, c[0x0][0x3a0] ;  /* 0x0000e800ff08cb82 */ /* 0x000e620000000a00 */
[----:B0-----:R-:W-:-:S02]  /*0730*/  @!P4 IMAD R14, R15, R34, RZ ;  /* 0x000000220f0ec224 */ /* 0x001fc400078e02ff */
[----:B------:R-:W-:Y:S01]  /*0740*/  @!P4 IMAD.WIDE.U32 R20, R23, R34, R20 ;  /* 0x000000221714c225 */ /* 0x000fe200078e0014 */
[----:B------:R-:W-:-:S03]  /*0750*/  @!P3 IADD3.X R5, PT, PT, R0, R5, RZ, P5, !PT ;  /* 0x000000050005b210 */ /* 0x000fc60002ffe4ff */
[----:B------:R-:W-:Y:S01]  /*0760*/  @!P4 IMAD R35, R23, R35, R14 ;  /* 0x000000231723c224 */ /* 0x000fe200078e020e */
[----:B------:R-:W0:Y:S01]  /*0770*/  @!P4 LDC.64 R6, c[0x0][0x398] ;  /* 0x0000e600ff06cb82 */ /* 0x000e220000000a00 */
[----:B------:R-:W-:Y:S01]  /*0780*/  @!P1 MOV R23, R93 ;  /* 0x0000005d00179202 */ /* 0x000fe20000000f00 */
[----:B------:R-:W-:Y:S01]  /*0790*/  @!P1 IMAD R37, R25, R37, R12 ;  /* 0x0000002519259224 */ /* 0x000fe200078e020c */
[----:B---3--:R-:W-:Y:S01]  /*07a0*/  @!P3 IADD3 R2, P6, PT, R13, R2, RZ ;  /* 0x000000020d02b210 */ /* 0x008fe20007fde0ff */
[----:B------:R-:W5:Y:S01]  /*07b0*/  @!P3 LDG.E.64 R76, desc[UR12][R4.64] ;  /* 0x0000000c044cb981 */ /* 0x000f62000c1e1b00 */
[----:B------:R-:W-:Y:S01]  /*07c0*/  @!P4 IADD3 R21, PT, PT, R21, R35, RZ ;  /* 0x000000231515c210 */ /* 0x000fe20007ffe0ff */
[----:B------:R-:W-:Y:S01]  /*07d0*/  @!P1 IMAD.WIDE.U32 R22, R25, R36, R22 ;  /* 0x0000002419169225 */ /* 0x000fe200078e0016 */
[----:B------:R-:W-:Y:S01]  /*07e0*/  @!P3 IADD3.X R3, PT, PT, R0, R3, RZ, P6, !PT ;  /* 0x000000030003b210 */ /* 0x000fe200037fe4ff */
[----:B------:R-:W2:Y:S01]  /*07f0*/  @!P1 LDC.64 R14, c[0x0][0x398] ;  /* 0x0000e600ff0e9b82 */ /* 0x000ea20000000a00 */
[----:B------:R-:W-:Y:S01]  /*0800*/  @!P4 SHF.L.U64.HI R0, R20, 0x2, R21 ;  /* 0x000000021400c819 */ /* 0x000fe20000010215 */
[----:B----4-:R-:W-:Y:S01]  /*0810*/  @!P2 IMAD R18, R31, R10, RZ ;  /* 0x0000000a1f12a224 */ /* 0x010fe200078e02ff */
[----:B------:R-:W-:Y:S01]  /*0820*/  @!P1 IADD3 R21, PT, PT, R23, R37, RZ ;  /* 0x0000002517159210 */ /* 0x000fe20007ffe0ff */
[----:B------:R3:W5:Y:S01]  /*0830*/  @!P3 LDG.E.64 R74, desc[UR12][R2.64] ;  /* 0x0000000c024ab981 */ /* 0x000762000c1e1b00 */
[----:B------:R-:W-:-:S02]  /*0840*/  @!P1 SHF.L.U32 R23, R22, 0x2, RZ ;  /* 0x0000000216179819 */ /* 0x000fc400000006ff */
[----:B------:R-:W-:Y:S01]  /*0850*/  @!P4 SHF.L.U32 R25, R20, 0x2, RZ ;  /* 0x000000021419c819 */ /* 0x000fe200000006ff */
[----:B------:R-:W4:Y:S01]  /*0860*/  @!P0 LDC.64 R12, c[0x0][0x3f8] ;  /* 0x0000fe00ff0c8b82 */ /* 0x000f220000000a00 */
[----:B------:R-:W-:Y:S02]  /*0870*/  @!P1 SHF.L.U64.HI R22, R22, 0x2, R21 ;  /* 0x0000000216169819 */ /* 0x000fe40000010215 */
[----:B------:R-:W-:Y:S02]  /*0880*/  @!P2 MOV R20, R90 ;  /* 0x0000005a0014a202 */ /* 0x000fe40000000f00 */
[----:B------:R-:W-:Y:S02]  /*0890*/  @!P2 MOV R21, R93 ;  /* 0x0000005d0015a202 */ /* 0x000fe40000000f00 */
[C---:B-1----:R-:W-:Y:S01]  /*08a0*/  @!P4 IADD3 R8, P6, PT, R25.reuse, R8, RZ ;  /* 0x000000081908c210 */ /* 0x042fe20007fde0ff */
[----:B------:R-:W1:Y:S01]  /*08b0*/  @!P1 LDC.64 R16, c[0x0][0x3a0] ;  /* 0x0000e800ff109b82 */ /* 0x000e620000000a00 */
[----:B0-----:R-:W-:Y:S01]  /*08c0*/  @!P4 IADD3 R6, P5, PT, R25, R6, RZ ;  /* 0x000000061906c210 */ /* 0x001fe20007fbe0ff */
[C---:B------:R-:W-:Y:S01]  /*08d0*/  @!P2 IMAD R25, R27.reuse, R11, R18 ;  /* 0x0000000b1b19a224 */ /* 0x040fe200078e0212 */
[C---:B------:R-:W-:Y:S01]  /*08e0*/  @!P4 IADD3.X R9, PT, PT, R0.reuse, R9, RZ, P6, !PT ;  /* 0x000000090009c210 */ /* 0x040fe200037fe4ff */
[----:B------:R-:W-:Y:S01]  /*08f0*/  @!P2 IMAD.WIDE.U32 R10, R27, R10, R20 ;  /* 0x0000000a1b0aa225 */ /* 0x000fe200078e0014 */
[----:B------:R-:W-:-:S02]  /*0900*/  @!P4 IADD3.X R7, PT, PT, R0, R7, RZ, P5, !PT ;  /* 0x000000070007c210 */ /* 0x000fc40002ffe4ff */
[----:B------:R-:W-:Y:S01]  /*0910*/  @!P0 MOV R20, R90 ;  /* 0x0000005a00148202 */ /* 0x000fe20000000f00 */
[----:B------:R-:W0:Y:S01]  /*0920*/  @!P2 LDC.64 R34, c[0x0][0x3a0] ;  /* 0x0000e800ff22ab82 */ /* 0x000e220000000a00 */
[----:B------:R-:W-:Y:S01]  /*0930*/  @!P2 IADD3 R21, PT, PT, R11, R25, RZ ;  /* 0x000000190b15a210 */ /* 0x000fe20007ffe0ff */
[----:B------:R-:W5:Y:S01]  /*0940*/  @!P4 LDG.E.64 R72, desc[UR12][R8.64] ;  /* 0x0000000c0848c981 */ /* 0x000f62000c1e1b00 */
[----:B--2---:R-:W-:Y:S02]  /*0950*/  @!P1 IADD3 R14, P5, PT, R23, R14, RZ ;  /* 0x0000000e170e9210 */ /* 0x004fe40007fbe0ff */
[----:B------:R-:W-:Y:S01]  /*0960*/  @!P2 SHF.L.U64.HI R0, R10, 0x2, R21 ;  /* 0x000000020a00a819 */ /* 0x000fe20000010215 */
[----:B------:R2:W5:Y:S01]  /*0970*/  @!P4 LDG.E.64 R70, desc[UR12][R6.64] ;  /* 0x0000000c0646c981 */ /* 0x000562000c1e1b00 */
[----:B------:R-:W-:Y:S01]  /*0980*/  @!P0 MOV R21, R93 ;  /* 0x0000005d00158202 */ /* 0x000fe20000000f00 */
[-C--:B----4-:R-:W-:Y:S01]  /*0990*/  @!P0 IMAD R18, R33, R12.reuse, RZ ;  /* 0x0000000c21128224 */ /* 0x090fe200078e02ff */
[----:B------:R-:W-:Y:S01]  /*09a0*/  IADD3 R25, PT, PT, R19, 0x28, RZ ;  /* 0x0000002813197810 */ /* 0x000fe20007ffe0ff */
[----:B------:R-:W4:Y:S01]  /*09b0*/  @!P2 LDC.64 R36, c[0x0][0x398] ;  /* 0x0000e600ff24ab82 */ /* 0x000f220000000a00 */
[----:B------:R-:W-:Y:S01]  /*09c0*/  @!P1 IADD3.X R15, PT, PT, R22, R15, RZ, P5, !PT ;  /* 0x0000000f160f9210 */ /* 0x000fe20002ffe4ff */
[----:B------:R-:W-:Y:S01]  /*09d0*/  @!P0 IMAD R13, R29, R13, R18 ;  /* 0x0000000d1d0d8224 */ /* 0x000fe200078e0212 */
[----:B------:R-:W-:Y:S01]  /*09e0*/  ISETP.GE.U32.AND P5, PT, R25, UR16, PT ;  /* 0x0000001019007c0c */ /* 0x000fe2000bfa6070 */
[----:B------:R-:W-:Y:S01]  /*09f0*/  @!P0 IMAD.WIDE.U32 R20, R29, R12, R20 ;  /* 0x0000000c1d148225 */ /* 0x000fe200078e0014 */
[----:B------:R-:W-:Y:S01]  /*0a00*/  SHF.R.S32.HI R29, RZ, 0x1f, R25 ;  /* 0x0000001fff1d7819 */ /* 0x000fe20000011419 */
[----:B------:R4:W5:Y:S01]  /*0a10*/  @!P1 LDG.E.64 R66, desc[UR12][R14.64] ;  /* 0x0000000c0e429981 */ /* 0x000962000c1e1b00 */
[----:B------:R-:W-:Y:S01]  /*0a20*/  IADD3 R27, PT, PT, R19, 0x30, RZ ;  /* 0x00000030131b7810 */ /* 0x000fe20007ffe0ff */
[----:B------:R-:W4:Y:S01]  /*0a30*/  @!P0 LDC.64 R38, c[0x0][0x3a0] ;  /* 0x0000e800ff268b82 */ /* 0x000f220000000a00 */
[----:B------:R-:W-:-:S02]  /*0a40*/  ISETP.GE.AND.EX P5, PT, R29, UR17, PT, P5 ;  /* 0x000000111d007c0c */ /* 0x000fc4000bfa6350 */
[----:B------:R-:W-:Y:S02]  /*0a50*/  ISETP.GE.U32.AND P4, PT, R27, UR16, PT ;  /* 0x000000101b007c0c */ /* 0x000fe4000bf86070 */
[----:B------:R-:W-:Y:S02]  /*0a60*/  SHF.R.S32.HI R31, RZ, 0x1f, R27 ;  /* 0x0000001fff1f7819 */ /* 0x000fe4000001141b */
[----:B-1----:R-:W-:Y:S01]  /*0a70*/  @!P1 IADD3 R16, P6, PT, R23, R16, RZ ;  /* 0x0000001017109210 */ /* 0x002fe20007fde0ff */
[----:B---3--:R-:W1:Y:S01]  /*0a80*/  @!P0 LDC.64 R2, c[0x0][0x398] ;  /* 0x0000e600ff028b82 */ /* 0x008e620000000a00 */
[----:B------:R-:W-:Y:S02]  /*0a90*/  ISETP.GE.AND.EX P4, PT, R31, UR17, PT, P4 ;  /* 0x000000111f007c0c */ /* 0x000fe4000bf86340 */
[----:B------:R-:W-:Y:S02]  /*0aa0*/  IADD3 R18, PT, PT, R19, 0x38, RZ ;  /* 0x0000003813127810 */ /* 0x000fe40007ffe0ff */
[----:B------:R-:W-:-:S02]  /*0ab0*/  @!P1 IADD3.X R17, PT, PT, R22, R17, RZ, P6, !PT ;  /* 0x0000001116119210 */ /* 0x000fc400037fe4ff */
[----:B------:R-:W-:Y:S01]  /*0ac0*/  @!P2 SHF.L.U32 R11, R10, 0x2, RZ ;  /* 0x000000020a0ba819 */ /* 0x000fe200000006ff */
[----:B------:R-:W3:Y:S01]  /*0ad0*/  @!P5 LDC.64 R40, c[0x0][0x3f8] ;  /* 0x0000fe00ff28db82 */ /* 0x000ee20000000a00 */
[----:B------:R-:W-:Y:S01]  /*0ae0*/  ISETP.GE.U32.AND P3, PT, R18, UR16, PT ;  /* 0x0000001012007c0c */ /* 0x000fe2000bf66070 */
[----:B------:R1:W5:Y:S01]  /*0af0*/  @!P1 LDG.E.64 R68, desc[UR12][R16.64] ;  /* 0x0000000c10449981 */ /* 0x000362000c1e1b00 */
[----:B------:R-:W-:-:S05]  /*0b00*/  SHF.R.S32.HI R33, RZ, 0x1f, R18 ;  /* 0x0000001fff217819 */ /* 0x000fca0000011412 */
[----:B------:R-:W1:Y:S01]  /*0b10*/  @!P4 LDC.64 R22, c[0x0][0x3f8] ;  /* 0x0000fe00ff16cb82 */ /* 0x000e620000000a00 */
[----:B0-----:R-:W-:Y:S02]  /*0b20*/  @!P2 IADD3 R10, P1, PT, R11, R34, RZ ;  /* 0x000000220b0aa210 */ /* 0x001fe40007f3e0ff */
[----:B--2---:R-:W-:Y:S02]  /*0b30*/  @!P0 IADD3 R7, PT, PT, R21, R13, RZ ;  /* 0x0000000d15078210 */ /* 0x004fe40007ffe0ff */
[----:B----4-:R-:W-:Y:S02]  /*0b40*/  @!P2 IADD3 R12, P6, PT, R11, R36, RZ ;  /* 0x000000240b0ca210 */ /* 0x010fe40007fde0ff */
[----:B------:R-:W-:Y:S01]  /*0b50*/  ISETP.GE.AND.EX P3, PT, R33, UR17, PT, P3 ;  /* 0x0000001121007c0c */ /* 0x000fe2000bf66330 */
[----:B------:R-:W0:Y:S01]  /*0b60*/  @!P5 LDC.64 R8, c[0x0][0x398] ;  /* 0x0000e600ff08db82 */ /* 0x000e220000000a00 */
[C---:B------:R-:W-:Y:S02]  /*0b70*/  @!P0 SHF.L.U32 R5, R20.reuse, 0x2, RZ ;  /* 0x0000000214058819 */ /* 0x040fe400000006ff */
[----:B------:R-:W-:-:S02]  /*0b80*/  @!P0 SHF.L.U64.HI R24, R20, 0x2, R7 ;  /* 0x0000000214188819 */ /* 0x000fc40000010207 */
[C---:B------:R-:W-:Y:S02]  /*0b90*/  @!P2 IADD3.X R11, PT, PT, R0.reuse, R35, RZ, P1, !PT ;  /* 0x00000023000ba210 */ /* 0x040fe40000ffe4ff */
[----:B------:R-:W-:Y:S01]  /*0ba0*/  @!P0 IADD3 R4, P1, PT, R5, R38, RZ ;  /* 0x0000002605048210 */ /* 0x000fe20007f3e0ff */
[----:B------:R-:W2:Y:S01]  /*0bb0*/  @!P5 LDC.64 R20, c[0x0][0x3a0] ;  /* 0x0000e800ff14db82 */ /* 0x000ea20000000a00 */
[----:B------:R-:W-:Y:S01]  /*0bc0*/  @!P2 IADD3.X R13, PT, PT, R0, R37, RZ, P6, !PT ;  /* 0x00000025000da210 */ /* 0x000fe200037fe4ff */
[----:B---3--:R-:W-:Y:S01]  /*0bd0*/  @!P5 IMAD R6, R29, R40, RZ ;  /* 0x000000281d06d224 */ /* 0x008fe200078e02ff */
[----:B------:R-:W-:Y:S01]  /*0be0*/  IADD3 R0, PT, PT, R19, 0x40, RZ ;  /* 0x0000004013007810 */ /* 0x000fe20007ffe0ff */
[----:B------:R-:W5:Y:S01]  /*0bf0*/  @!P2 LDG.E.64 R64, desc[UR12][R10.64] ;  /* 0x0000000c0a40a981 */ /* 0x000f62000c1e1b00 */
[----:B-1----:R-:W-:Y:S02]  /*0c00*/  @!P0 IADD3 R2, P6, PT, R5, R2, RZ ;  /* 0x0000000205028210 */ /* 0x002fe40007fde0ff */
[----:B------:R-:W-:Y:S01]  /*0c10*/  @!P0 IADD3.X R5, PT, PT, R24, R39, RZ, P1, !PT ;  /* 0x0000002718058210 */ /* 0x000fe20000ffe4ff */
[----:B------:R-:W1:Y:S01]  /*0c20*/  @!P3 LDC.64 R14, c[0x0][0x3f8] ;  /* 0x0000fe00ff0ebb82 */ /* 0x000e620000000a00 */
[----:B------:R-:W-:-:S02]  /*0c30*/  ISETP.GE.U32.AND P1, PT, R0, UR16, PT ;  /* 0x0000001000007c0c */ /* 0x000fc4000bf26070 */
[----:B------:R-:W-:Y:S02]  /*0c40*/  @!P5 MOV R16, R90 ;  /* 0x0000005a0010d202 */ /* 0x000fe40000000f00 */
[----:B------:R-:W-:Y:S01]  /*0c50*/  @!P5 MOV R17, R93 ;  /* 0x0000005d0011d202 */ /* 0x000fe20000000f00 */
[----:B------:R-:W-:Y:S01]  /*0c60*/  @!P5 IMAD R35, R25, R41, R6 ;  /* 0x000000291923d224 */ /* 0x000fe200078e0206 */
[----:B------:R-:W-:Y:S01]  /*0c70*/  SHF.R.S32.HI R29, RZ, 0x1f, R0 ;  /* 0x0000001fff1d7819 */ /* 0x000fe20000011400 */
[----:B------:R-:W-:Y:S01]  /*0c80*/  @!P4 IMAD R26, R31, R22, RZ ;  /* 0x000000161f1ac224 */ /* 0x000fe200078e02ff */
[----:B------:R-:W-:Y:S01]  /*0c90*/  @!P4 MOV R30, R90 ;  /* 0x0000005a001ec202 */ /* 0x000fe20000000f00 */
[----:B------:R-:W-:Y:S01]  /*0ca0*/  @!P5 IMAD.WIDE.U32 R16, R25, R40, R16 ;  /* 0x000000281910d225 */ /* 0x000fe200078e0010 */
[----:B------:R-:W-:Y:S01]  /*0cb0*/  ISETP.GE.AND.EX P1, PT, R29, UR17, PT, P1 ;  /* 0x000000111d007c0c */ /* 0x000fe2000bf26310 */
[----:B------:R-:W3:Y:S01]  /*0cc0*/  @!P4 LDC.64 R6, c[0x0][0x3a0] ;  /* 0x0000e800ff06cb82 */ /* 0x000ee20000000a00 */
[----:B------:R-:W-:Y:S01]  /*0cd0*/  @!P4 MOV R31, R93 ;  /* 0x0000005d001fc202 */ /* 0x000fe20000000f00 */
[----:B------:R4:W5:Y:S01]  /*0ce0*/  @!P2 LDG.E.64 R62, desc[UR12][R12.64] ;  /* 0x0000000c0c3ea981 */ /* 0x000962000c1e1b00 */
[----:B------:R-:W-:Y:S01]  /*0cf0*/  @!P5 IADD3 R17, PT, PT, R17, R35, RZ ;  /* 0x000000231111d210 */ /* 0x000fe20007ffe0ff */
[C---:B------:R-:W-:Y:S01]  /*0d00*/  @!P4 IMAD R37, R27.reuse, R23, R26 ;  /* 0x000000171b25c224 */ /* 0x040fe200078e021a */
[----:B------:R-:W-:Y:S01]  /*0d10*/  @!P5 SHF.L.U32 R35, R16, 0x2, RZ ;  /* 0x000000021023d819 */ /* 0x000fe200000006ff */
[----:B------:R-:W-:Y:S01]  /*0d20*/  @!P4 IMAD.WIDE.U32 R30, R27, R22, R30 ;  /* 0x000000161b1ec225 */ /* 0x000fe200078e001e */
[----:B------:R-:W-:Y:S01]  /*0d30*/  @!P0 IADD3.X R3, PT, PT, R24, R3, RZ, P6, !PT ;  /* 0x0000000318038210 */ /* 0x000fe200037fe4ff */
[----:B------:R-:W4:Y:S01]  /*0d40*/  @!P3 LDC.64 R26, c[0x0][0x398] ;  /* 0x0000e600ff1abb82 */ /* 0x000f220000000a00 */
[----:B------:R-:W-:Y:S01]  /*0d50*/  @!P5 SHF.L.U64.HI R28, R16, 0x2, R17 ;  /* 0x00000002101cd819 */ /* 0x000fe20000010211 */
[----:B------:R-:W5:Y:S01]  /*0d60*/  @!P0 LDG.E.64 R60, desc[UR12][R4.64] ;  /* 0x0000000c043c8981 */ /* 0x000f62000c1e1b00 */
[----:B--2---:R-:W-:-:S05]  /*0d70*/  @!P5 IADD3 R20, P6, PT, R35, R20, RZ ;  /* 0x000000142314d210 */ /* 0x004fca0007fde0ff */
[----:B------:R-:W2:Y:S01]  /*0d80*/  @!P1 LDC.64 R22, c[0x0][0x3f8] ;  /* 0x0000fe00ff169b82 */ /* 0x000ea20000000a00 */
[----:B------:R-:W-:Y:S01]  /*0d90*/  @!P5 IADD3.X R21, PT, PT, R28, R21, RZ, P6, !PT ;  /* 0x000000151c15d210 */ /* 0x000fe200037fe4ff */
[----:B-1----:R-:W-:-:S06]  /*0da0*/  @!P3 IMAD R32, R33, R14, RZ ;  /* 0x0000000e2120b224 */ /* 0x002fcc00078e02ff */
[----:B------:R-:W1:Y:S01]  /*0db0*/  @!P4 LDC.64 R24, c[0x0][0x398] ;  /* 0x0000e600ff18cb82 */ /* 0x000e620000000a00 */
[----:B0-----:R-:W-:Y:S01]  /*0dc0*/  @!P5 IADD3 R8, P6, PT, R35, R8, RZ ;  /* 0x000000082308d210 */ /* 0x001fe20007fde0ff */
[----:B------:R0:W5:Y:S01]  /*0dd0*/  @!P0 LDG.E.64 R58, desc[UR12][R2.64] ;  /* 0x0000000c023a8981 */ /* 0x000162000c1e1b00 */
[----:B------:R-:W-:Y:S02]  /*0de0*/  @!P4 IADD3 R31, PT, PT, R31, R37, RZ ;  /* 0x000000251f1fc210 */ /* 0x000fe40007ffe0ff */
[----:B------:R-:W-:Y:S01]  /*0df0*/  @!P5 IADD3.X R9, PT, PT, R28, R9, RZ, P6, !PT ;  /* 0x000000091c09d210 */ /* 0x000fe200037fe4ff */
[----:B------:R0:W5:Y:S01]  /*0e00*/  @!P5 LDG.E.64 R56, desc[UR12][R20.64] ;  /* 0x0000000c1438d981 */ /* 0x000162000c1e1b00 */
[C---:B------:R-:W-:Y:S01]  /*0e10*/  @!P4 SHF.L.U32 R33, R30.reuse, 0x2, RZ ;  /* 0x000000021e21c819 */ /* 0x040fe200000006ff */
[----:B------:R-:W4:Y:S01]  /*0e20*/  @!P3 LDC.64 R16, c[0x0][0x3a0] ;  /* 0x0000e800ff10bb82 */ /* 0x000f220000000a00 */
[----:B------:R-:W-:Y:S01]  /*0e30*/  @!P4 SHF.L.U64.HI R28, R30, 0x2, R31 ;  /* 0x000000021e1cc819 */ /* 0x000fe2000001021f */
[----:B------:R-:W-:Y:S01]  /*0e40*/  @!P3 IMAD R35, R18, R15, R32 ;  /* 0x0000000f1223b224 */ /* 0x000fe200078e0220 */
[----:B------:R-:W-:Y:S01]  /*0e50*/  @!P3 MOV R30, R90 ;  /* 0x0000005a001eb202 */ /* 0x000fe20000000f00 */
[----:B------:R0:W5:Y:S01]  /*0e60*/  @!P5 LDG.E.64 R54, desc[UR12][R8.64] ;  /* 0x0000000c0836d981 */ /* 0x000162000c1e1b00 */
[----:B------:R-:W-:-:S02]  /*0e70*/  @!P3 MOV R31, R93 ;  /* 0x0000005d001fb202 */ /* 0x000fc40000000f00 */
[----:B---3--:R-:W-:Y:S01]  /*0e80*/  @!P4 IADD3 R6, P6, PT, R33, R6, RZ ;  /* 0x000000062106c210 */ /* 0x008fe20007fde0ff */
[----:B--2---:R-:W-:Y:S01]  /*0e90*/  @!P1 IMAD R29, R29, R22, RZ ;  /* 0x000000161d1d9224 */ /* 0x004fe200078e02ff */
[----:B------:R-:W2:Y:S01]  /*0ea0*/  @!P1 LDC.64 R36, c[0x0][0x3a0] ;  /* 0x0000e800ff249b82 */ /* 0x000ea20000000a00 */
[----:B------:R-:W-:Y:S01]  /*0eb0*/  @!P3 IMAD.WIDE.U32 R14, R18, R14, R30 ;  /* 0x0000000e120eb225 */ /* 0x000fe200078e001e */
[----:B------:R-:W-:-:S04]  /*0ec0*/  @!P4 IADD3.X R7, PT, PT, R28, R7, RZ, P6, !PT ;  /* 0x000000071c07c210 */ /* 0x000fc800037fe4ff */
[----:B------:R-:W-:Y:S02]  /*0ed0*/  @!P3 IADD3 R31, PT, PT, R15, R35, RZ ;  /* 0x000000230f1fb210 */ /* 0x000fe40007ffe0ff */
[----:B-1----:R-:W-:Y:S02]  /*0ee0*/  @!P4 IADD3 R24, P6, PT, R33, R24, RZ ;  /* 0x000000182118c210 */ /* 0x002fe40007fde0ff */
[----:B------:R-:W-:Y:S01]  /*0ef0*/  @!P3 SHF.L.U64.HI R18, R14, 0x2, R31 ;  /* 0x000000020e12b819 */ /* 0x000fe2000001021f */
[----:B------:R-:W-:Y:S01]  /*0f00*/  @!P1 IMAD R31, R0, R23, R29 ;  /* 0x00000017001f9224 */ /* 0x000fe200078e021d */
[----:B------:R-:W-:Y:S02]  /*0f10*/  @!P4 IADD3.X R25, PT, PT, R28, R25, RZ, P6, !PT ;  /* 0x000000191c19c210 */ /* 0x000fe400037fe4ff */
[----:B------:R-:W-:Y:S02]  /*0f20*/  @!P1 MOV R28, R90 ;  /* 0x0000005a001c9202 */ /* 0x000fe40000000f00 */
[----:B------:R-:W-:-:S02]  /*0f30*/  @!P1 MOV R29, R93 ;  /* 0x0000005d001d9202 */ /* 0x000fc40000000f00 */
[----:B------:R-:W-:Y:S01]  /*0f40*/  @!P3 SHF.L.U32 R15, R14, 0x2, RZ ;  /* 0x000000020e0fb819 */ /* 0x000fe200000006ff */
[----:B------:R-:W-:Y:S01]  /*0f50*/  @!P1 IMAD.WIDE.U32 R22, R0, R22, R28 ;  /* 0x0000001600169225 */ /* 0x000fe200078e001c */
[----:B------:R-:W-:Y:S02]  /*0f60*/  IADD3 R29, PT, PT, R19, 0x48, RZ ;  /* 0x00000048131d7810 */ /* 0x000fe40007ffe0ff */
[----:B----4-:R-:W-:Y:S02]  /*0f70*/  @!P3 IADD3 R16, P6, PT, R15, R16, RZ ;  /* 0x000000100f10b210 */ /* 0x010fe40007fde0ff */
[----:B------:R-:W-:Y:S02]  /*0f80*/  @!P1 IADD3 R23, PT, PT, R23, R31, RZ ;  /* 0x0000001f17179210 */ /* 0x000fe40007ffe0ff */
[----:B------:R-:W-:Y:S02]  /*0f90*/  ISETP.GE.U32.AND P2, PT, R29, UR16, PT ;  /* 0x000000101d007c0c */ /* 0x000fe4000bf46070 */
[----:B------:R-:W-:-:S02]  /*0fa0*/  SHF.R.S32.HI R31, RZ, 0x1f, R29 ;  /* 0x0000001fff1f7819 */ /* 0x000fc4000001141d */
[----:B------:R-:W-:Y:S02]  /*0fb0*/  @!P3 IADD3.X R17, PT, PT, R18, R17, RZ, P6, !PT ;  /* 0x000000111211b210 */ /* 0x000fe400037fe4ff */
[----:B------:R-:W-:Y:S02]  /*0fc0*/  ISETP.GE.AND.EX P2, PT, R31, UR17, PT, P2 ;  /* 0x000000111f007c0c */ /* 0x000fe4000bf46320 */
[----:B------:R-:W-:-:S04]  /*0fd0*/  @!P3 IADD3 R14, P6, PT, R15, R26, RZ ;  /* 0x0000001a0f0eb210 */ /* 0x000fc80007fde0ff */
[----:B------:R-:W-:Y:S02]  /*0fe0*/  @!P3 IADD3.X R15, PT, PT, R18, R27, RZ, P6, !PT ;  /* 0x0000001b120fb210 */ /* 0x000fe400037fe4ff */
[----:B------:R-:W-:-:S04]  /*0ff0*/  IADD3 R18, PT, PT, R19, 0x50, RZ ;  /* 0x0000005013127810 */ /* 0x000fc80007ffe0ff */
[----:B------:R-:W-:Y:S01]  /*1000*/  ISETP.GE.U32.AND P0, PT, R18, UR16, PT ;  /* 0x0000001012007c0c */ /* 0x000fe2000bf06070 */
[----:B------:R-:W1:Y:S01]  /*1010*/  @!P2 LDC.64 R26, c[0x0][0x3f8] ;  /* 0x0000fe00ff1aab82 */ /* 0x000e620000000a00 */
[----:B------:R-:W-:Y:S02]  /*1020*/  SHF.R.S32.HI R33, RZ, 0x1f, R18 ;  /* 0x0000001fff217819 */ /* 0x000fe40000011412 */
[C---:B------:R-:W-:Y:S02]  /*1030*/  @!P1 SHF.L.U32 R35, R22.reuse, 0x2, RZ ;  /* 0x0000000216239819 */ /* 0x040fe400000006ff */
[----:B------:R-:W-:Y:S02]  /*1040*/  @!P1 SHF.L.U64.HI R28, R22, 0x2, R23 ;  /* 0x00000002161c9819 */ /* 0x000fe40000010217 */
[----:B------:R-:W-:Y:S01]  /*1050*/  ISETP.GE.AND.EX P0, PT, R33, UR17, PT, P0 ;  /* 0x0000001121007c0c */ /* 0x000fe2000bf06300 */
[----:B------:R-:W3:Y:S01]  /*1060*/  @!P1 LDC.64 R22, c[0x0][0x398] ;  /* 0x0000e600ff169b82 */ /* 0x000ee20000000a00 */
[----:B------:R-:W-:-:S04]  /*1070*/  IADD3 R12, PT, PT, R19, 0x58, RZ ;  /* 0x00000058130c7810 */ /* 0x000fc80007ffe0ff */
[----:B------:R-:W-:Y:S02]  /*1080*/  ISETP.GE.U32.AND P5, PT, R12, UR16, PT ;  /* 0x000000100c007c0c */ /* 0x000fe4000bfa6070 */
[----:B------:R-:W-:Y:S01]  /*1090*/  SHF.R.S32.HI R13, RZ, 0x1f, R12 ;  /* 0x0000001fff0d7819 */ /* 0x000fe2000001140c */
[----:B0-----:R-:W-:Y:S01]  /*10a0*/  HFMA2 R3, -RZ, RZ, 0, 0 ;  /* 0x00000000ff037431 */ /* 0x001fe200000001ff */
[----:B------:R-:W-:Y:S02]  /*10b0*/  MOV R2, RZ ;  /* 0x000000ff00027202 */ /* 0x000fe40000000f00 */
[----:B------:R-:W-:Y:S02]  /*10c0*/  CS2R R4, SRZ ;  /* 0x0000000000047805 */ /* 0x000fe4000001ff00 */
[----:B------:R-:W-:Y:S01]  /*10d0*/  ISETP.GE.AND.EX P5, PT, R13, UR17, PT, P5 ;  /* 0x000000110d007c0c */ /* 0x000fe2000bfa6350 */
[----:B------:R-:W0:Y:S01]  /*10e0*/  @!P0 LDC.64 R10, c[0x0][0x3f8] ;  /* 0x0000fe00ff0a8b82 */ /* 0x000e220000000a00 */
[----:B------:R-:W-:Y:S01]  /*10f0*/  IADD3 R0, PT, PT, R19, 0x60, RZ ;  /* 0x0000006013007810 */ /* 0x000fe20007ffe0ff */
[----:B------:R-:W5:Y:S01]  /*1100*/  @!P4 LDG.E.64 R2, desc[UR12][R6.64] ;  /* 0x0000000c0602c981 */ /* 0x000f62000c1e1b00 */
[----:B--2---:R-:W-:-:S05]  /*1110*/  @!P1 IADD3 R20, P6, PT, R35, R36, RZ ;  /* 0x0000002423149210 */ /* 0x004fca0007fde0ff */
[----:B------:R-:W2:Y:S01]  /*1120*/  @!P2 LDC.64 R38, c[0x0][0x3a0] ;  /* 0x0000e800ff26ab82 */ /* 0x000ea20000000a00 */
[----:B------:R4:W5:Y:S01]  /*1130*/  @!P4 LDG.E.64 R4, desc[UR12][R24.64] ;  /* 0x0000000c1804c981 */ /* 0x000962000c1e1b00 */
[----:B------:R-:W-:Y:S01]  /*1140*/  ISETP.GE.U32.AND P4, PT, R0, UR16, PT ;  /* 0x0000001000007c0c */ /* 0x000fe2000bf86070 */
[----:B-1----:R-:W-:Y:S01]  /*1150*/  @!P2 IMAD R8, R31, R26, RZ ;  /* 0x0000001a1f08a224 */ /* 0x002fe200078e02ff */
[----:B------:R-:W-:Y:S02]  /*1160*/  SHF.R.S32.HI R9, RZ, 0x1f, R0 ;  /* 0x0000001fff097819 */ /* 0x000fe40000011400 */
[----:B------:R-:W-:Y:S02]  /*1170*/  @!P1 IADD3.X R21, PT, PT, R28, R37, RZ, P6, !PT ;  /* 0x000000251c159210 */ /* 0x000fe400037fe4ff */
[----:B------:R-:W1:Y:S01]  /*1180*/  @!P2 LDC.64 R40, c[0x0][0x398] ;  /* 0x0000e600ff28ab82 */ /* 0x000e620000000a00 */
[----:B----4-:R-:W-:Y:S02]  /*1190*/  @!P2 MOV R24, R90 ;  /* 0x0000005a0018a202 */ /* 0x010fe40000000f00 */
[----:B------:R-:W-:-:S02]  /*11a0*/  @!P2 MOV R25, R93 ;  /* 0x0000005d0019a202 */ /* 0x000fc40000000f00 */
[----:B------:R-:W-:-:S03]  /*11b0*/  ISETP.GE.AND.EX P4, PT, R9, UR17, PT, P4 ;  /* 0x0000001109007c0c */ /* 0x000fc6000bf86340 */
[----:B------:R-:W4:Y:S01]  /*11c0*/  @!P5 LDC.64 R6, c[0x0][0x3f8] ;  /* 0x0000fe00ff06db82 */ /* 0x000f220000000a00 */
[----:B---3--:R-:W-:Y:S01]  /*11d0*/  @!P1 IADD3 R22, P6, PT, R35, R22, RZ ;  /* 0x0000001623169210 */ /* 0x008fe20007fde0ff */
[C---:B------:R-:W-:Y:S02]  /*11e0*/  @!P2 IMAD R35, R29.reuse, R27, R8 ;  /* 0x0000001b1d23a224 */ /* 0x040fe400078e0208 */
[----:B------:R-:W-:-:S04]  /*11f0*/  @!P2 IMAD.WIDE.U32 R26, R29, R26, R24 ;  /* 0x0000001a1d1aa225 */ /* 0x000fc800078e0018 */
[----:B------:R-:W3:Y:S01]  /*1200*/  @!P0 LDC.64 R30, c[0x0][0x3a0] ;  /* 0x0000e800ff1e8b82 */ /* 0x000ee20000000a00 */
[----:B------:R-:W-:Y:S01]  /*1210*/  @!P2 IADD3 R27, PT, PT, R27, R35, RZ ;  /* 0x000000231b1ba210 */ /* 0x000fe20007ffe0ff */
[----:B0-----:R-:W-:Y:S01]  /*1220*/  @!P0 IMAD R33, R33, R10, RZ ;  /* 0x0000000a21218224 */ /* 0x001fe200078e02ff */
[C---:B------:R-:W-:Y:S02]  /*1230*/  @!P2 SHF.L.U32 R29, R26.reuse, 0x2, RZ ;  /* 0x000000021a1da819 */ /* 0x040fe400000006ff */
[----:B------:R-:W-:Y:S02]  /*1240*/  @!P2 SHF.L.U64.HI R8, R26, 0x2, R27 ;  /* 0x000000021a08a819 */ /* 0x000fe4000001021b */
[----:B------:R-:W-:Y:S01]  /*1250*/  @!P0 MOV R26, R90 ;  /* 0x0000005a001a8202 */ /* 0x000fe20000000f00 */
[----:B------:R-:W0:Y:S01]  /*1260*/  @!P0 LDC.64 R24, c[0x0][0x398] ;  /* 0x0000e600ff188b82 */ /* 0x000e220000000a00 */
[----:B------:R-:W-:Y:S01]  /*1270*/  @!P0 MOV R27, R93 ;  /* 0x0000005d001b8202 */ /* 0x000fe20000000f00 */
[----:B------:R-:W-:Y:S01]  /*1280*/  @!P0 IMAD R33, R18, R11, R33 ;  /* 0x0000000b12218224 */ /* 0x000fe200078e0221 */
[----:B------:R-:W-:-:S02]  /*1290*/  @!P1 IADD3.X R23, PT, PT, R28, R23, RZ, P6, !PT ;  /* 0x000000171c179210 */ /* 0x000fc400037fe4ff */
[----:B--2---:R-:W-:-:S03]  /*12a0*/  @!P2 IADD3 R38, P6, PT, R29, R38, RZ ;  /* 0x000000261d26a210 */ /* 0x004fc60007fde0ff */
[----:B------:R-:W2:Y:S01]  /*12b0*/  @!P4 LDC.64 R34, c[0x0][0x3f8] ;  /* 0x0000fe00ff22cb82 */ /* 0x000ea20000000a00 */
[----:B------:R-:W-:Y:S01]  /*12c0*/  @!P0 IMAD.WIDE.U32 R10, R18, R10, R26 ;  /* 0x0000000a120a8225 */ /* 0x000fe200078e001a */
[C---:B------:R-:W-:Y:S02]  /*12d0*/  @!P2 IADD3.X R39, PT, PT, R8.reuse, R39, RZ, P6, !PT ;  /* 0x000000270827a210 */ /* 0x040fe400037fe4ff */
[----:B-1----:R-:W-:Y:S02]  /*12e0*/  @!P2 IADD3 R40, P6, PT, R29, R40, RZ ;  /* 0x000000281d28a210 */ /* 0x002fe40007fde0ff */
[----:B------:R-:W-:Y:S01]  /*12f0*/  @!P0 IADD3 R11, PT, PT, R11, R33, RZ ;  /* 0x000000210b0b8210 */ /* 0x000fe20007ffe0ff */
[----:B----4-:R-:W-:Y:S01]  /*1300*/  @!P5 IMAD R18, R13, R6, RZ ;  /* 0x000000060d12d224 */ /* 0x010fe200078e02ff */
[----:B------:R-:W-:Y:S01]  /*1310*/  @!P2 IADD3.X R41, PT, PT, R8, R41, RZ, P6, !PT ;  /* 0x000000290829a210 */ /* 0x000fe200037fe4ff */
[----:B------:R-:W1:Y:S01]  /*1320*/  @!P5 LDC.64 R32, c[0x0][0x3a0] ;  /* 0x0000e800ff20db82 */ /* 0x000e620000000a00 */
[----:B------:R-:W-:-:S02]  /*1330*/  @!P0 SHF.L.U32 R13, R10, 0x2, RZ ;  /* 0x000000020a0d8819 */ /* 0x000fc400000006ff */
[----:B------:R-:W-:Y:S02]  /*1340*/  @!P0 SHF.L.U64.HI R8, R10, 0x2, R11 ;  /* 0x000000020a088819 */ /* 0x000fe4000001020b */
[----:B------:R-:W-:Y:S02]  /*1350*/  @!P5 MOV R10, R90 ;  /* 0x0000005a000ad202 */ /* 0x000fe40000000f00 */
[----:B------:R-:W-:Y:S01]  /*1360*/  @!P5 MOV R11, R93 ;  /* 0x0000005d000bd202 */ /* 0x000fe20000000f00 */
[C---:B------:R-:W-:Y:S01]  /*1370*/  @!P5 IMAD R27, R12.reuse, R7, R18 ;  /* 0x000000070c1bd224 */ /* 0x040fe200078e0212 */
[----:B---3--:R-:W-:Y:S01]  /*1380*/  @!P0 IADD3 R30, P6, PT, R13, R30, RZ ;  /* 0x0000001e0d1e8210 */ /* 0x008fe20007fde0ff */
[----:B------:R-:W3:Y:S01]  /*1390*/  @!P5 LDC.64 R36, c[0x0][0x398] ;  /* 0x0000e600ff24db82 */ /* 0x000ee20000000a00 */
[----:B------:R-:W-:Y:S02]  /*13a0*/  @!P5 IMAD.WIDE.U32 R6, R12, R6, R10 ;  /* 0x000000060c06d225 */ /* 0x000fe400078e000a */
[----:B------:R-:W-:-:S02]  /*13b0*/  @!P0 IADD3.X R31, PT, PT, R8, R31, RZ, P6, !PT ;  /* 0x0000001f081f8210 */ /* 0x000fc400037fe4ff */
[----:B0-----:R-:W-:Y:S01]  /*13c0*/  @!P0 IADD3 R24, P6, PT, R13, R24, RZ ;  /* 0x000000180d188210 */ /* 0x001fe20007fde0ff */
[----:B--2---:R-:W-:Y:S01]  /*13d0*/  @!P4 IMAD R9, R9, R34, RZ ;  /* 0x000000220909c224 */ /* 0x004fe200078e02ff */
[----:B------:R-:W-:Y:S01]  /*13e0*/  @!P5 IADD3 R7, PT, PT, R7, R27, RZ ;  /* 0x0000001b0707d210 */ /* 0x000fe20007ffe0ff */
[----:B------:R-:W-:Y:S01]  /*13f0*/  UIMAD.WIDE UR6, UR5, 0x8, UR6 ;  /* 0x00000008050678a5 */ /* 0x000fe2000f8e0206 */
[----:B------:R-:W-:Y:S01]  /*1400*/  @!P0 IADD3.X R25, PT, PT, R8, R25, RZ, P6, !PT ;  /* 0x0000001908198210 */ /* 0x000fe200037fe4ff */
[----:B------:R-:W-:Y:S01]  /*1410*/  @!P4 IMAD R45, R0, R35, R9 ;  /* 0x00000023002dc224 */ /* 0x000fe200078e0209 */
[C---:B------:R-:W-:Y:S02]  /*1420*/  @!P5 SHF.L.U32 R29, R6.reuse, 0x2, RZ ;  /* 0x00000002061dd819 */ /* 0x040fe400000006ff */
[----:B------:R-:W-:Y:S02]  /*1430*/  CS2R R8, SRZ ;  /* 0x0000000000087805 */ /* 0x000fe4000001ff00 */
[----:B------:R-:W-:-:S02]  /*1440*/  @!P5 SHF.L.U64.HI R18, R6, 0x2, R7 ;  /* 0x000000020612d819 */ /* 0x000fc40000010207 */
[----:B------:R-:W-:Y:S02]  /*1450*/  CS2R R6, SRZ ;  /* 0x0000000000067805 */ /* 0x000fe4000001ff00 */
[----:B------:R-:W-:Y:S01]  /*1460*/  IADD3 R26, PT, PT, R19, 0x68, RZ ;  /* 0x00000068131a7810 */ /* 0x000fe20007ffe0ff */
[----:B------:R-:W0:Y:S01]  /*1470*/  @!P4 LDC.64 R42, c[0x0][0x3a0] ;  /* 0x0000e800ff2acb82 */ /* 0x000e220000000a00 */
[----:B------:R2:W5:Y:S02]  /*1480*/  @!P3 LDG.E.64 R8, desc[UR12][R14.64] ;  /* 0x0000000c0e08b981 */ /* 0x000564000c1e1b00 */
[----:B------:R-:W-:Y:S02]  /*1490*/  SHF.R.S32.HI R27, RZ, 0x1f, R26 ;  /* 0x0000001fff1b7819 */ /* 0x000fe4000001141a */
[----:B------:R4:W5:Y:S01]  /*14a0*/  @!P3 LDG.E.64 R6, desc[UR12][R16.64] ;  /* 0x0000000c1006b981 */ /* 0x000962000c1e1b00 */
[----:B------:R-:W-:Y:S02]  /*14b0*/  ISETP.GE.U32.AND P3, PT, R26, UR16, PT ;  /* 0x000000101a007c0c */ /* 0x000fe4000bf66070 */
[----:B------:R-:W0:Y:S01]  /*14c0*/  @!P4 LDC.64 R52, c[0x0][0x398] ;  /* 0x0000e600ff34cb82 */ /* 0x000e220000000a00 */
[----:B------:R-:W-:-:S02]  /*14d0*/  @!P4 MOV R10, R90 ;  /* 0x0000005a000ac202 */ /* 0x000fc40000000f00 */
[----:B------:R-:W-:Y:S02]  /*14e0*/  @!P4 MOV R11, R93 ;  /* 0x0000005d000bc202 */ /* 0x000fe40000000f00 */
[----:B------:R-:W-:Y:S02]  /*14f0*/  ISETP.GE.AND.EX P3, PT, R27, UR17, PT, P3 ;  /* 0x000000111b007c0c */ /* 0x000fe4000bf66330 */
[----:B--2---:R-:W-:Y:S01]  /*1500*/  CS2R R14, SRZ ;  /* 0x00000000000e7805 */ /* 0x004fe2000001ff00 */
[----:B------:R-:W-:Y:S01]  /*1510*/  @!P4 IMAD.WIDE.U32 R34, R0, R34, R10 ;  /* 0x000000220022c225 */ /* 0x000fe200078e000a */
[----:B------:R-:W-:Y:S02]  /*1520*/  CS2R R10, SRZ ;  /* 0x00000000000a7805 */ /* 0x000fe4000001ff00 */
[----:B----4-:R-:W-:Y:S02]  /*1530*/  CS2R R16, SRZ ;  /* 0x0000000000107805 */ /* 0x010fe4000001ff00 */
[----:B------:R-:W-:-:S02]  /*1540*/  MOV R46, UR6 ;  /* 0x00000006002e7c02 */ /* 0x000fc40008000f00 */
[----:B------:R-:W-:Y:S02]  /*1550*/  CS2R R12, SRZ ;  /* 0x00000000000c7805 */ /* 0x000fe4000001ff00 */
[----:B------:R-:W-:Y:S01]  /*1560*/  MOV R47, UR7 ;  /* 0x00000007002f7c02 */ /* 0x000fe20008000f00 */
[----:B------:R-:W5:Y:S01]  /*1570*/  @!P2 LDG.E.64 R14, desc[UR12][R38.64] ;  /* 0x0000000c260ea981 */ /* 0x000f62000c1e1b00 */
[----:B------:R-:W-:-:S03]  /*1580*/  IADD3 R28, PT, PT, R19, 0x70, RZ ;  /* 0x00000070131c7810 */ /* 0x000fc60007ffe0ff */
[----:B------:R2:W5:Y:S01]  /*1590*/  @!P1 LDG.E.64 R10, desc[UR12][R20.64] ;  /* 0x0000000c140a9981 */ /* 0x000562000c1e1b00 */
[C---:B-1----:R-:W-:Y:S01]  /*15a0*/  @!P5 IADD3 R32, P6, PT, R29.reuse, R32, RZ ;  /* 0x000000201d20d210 */ /* 0x042fe20007fde0ff */
[----:B------:R-:W1:Y:S02]  /*15b0*/  @!P3 LDC.64 R48, c[0x0][0x3a0] ;  /* 0x0000e800ff30bb82 */ /* 0x000e640000000a00 */
[----:B------:R-:W5:Y:S01]  /*15c0*/  @!P2 LDG.E.64 R16, desc[UR12][R40.64] ;  /* 0x0000000c2810a981 */ /* 0x000f62000c1e1b00 */
[----:B---3--:R-:W-:-:S03]  /*15d0*/  @!P5 IADD3 R36, P2, PT, R29, R36, RZ ;  /* 0x000000241d24d210 */ /* 0x008fc60007f5e0ff */
[----:B------:R-:W3:Y:S02]  /*15e0*/  LDG.E.64 R46, desc[UR12][R46.64] ;  /* 0x0000000c2e2e7981 */ /* 0x000ee4000c1e1b00 */
[----:B--2---:R-:W2:Y:S01]  /*15f0*/  @!P3 LDC.64 R20, c[0x0][0x3f8] ;  /* 0x0000fe00ff14bb82 */ /* 0x004ea20000000a00 */
[----:B------:R-:W-:Y:S01]  /*1600*/  @!P4 IADD3 R29, PT, PT, R35, R45, RZ ;  /* 0x0000002d231dc210 */ /* 0x000fe20007ffe0ff */
[----:B------:R4:W5:Y:S01]  /*1610*/  @!P1 LDG.E.64 R12, desc[UR12][R22.64] ;  /* 0x0000000c160c9981 */ /* 0x000962000c1e1b00 */
[----:B------:R-:W-:Y:S02]  /*1620*/  ISETP.GE.U32.AND P1, PT, R28, UR16, PT ;  /* 0x000000101c007c0c */ /* 0x000fe4000bf26070 */
[----:B------:R-:W-:Y:S02]  /*1630*/  SHF.R.S32.HI R35, RZ, 0x1f, R28 ;  /* 0x0000001fff237819 */ /* 0x000fe4000001141c */
[----:B------:R-:W-:Y:S01]  /*1640*/  IADD3 R0, PT, PT, R19, 0x78, RZ ;  /* 0x0000007813007810 */ /* 0x000fe20007ffe0ff */
[----:B------:R-:W1:Y:S01]  /*1650*/  @!P3 LDC.64 R50, c[0x0][0x398] ;  /* 0x0000e600ff32bb82 */ /* 0x000e620000000a00 */
[----:B------:R-:W-:-:S02]  /*1660*/  ISETP.GE.AND.EX P1, PT, R35, UR17, PT, P1 ;  /* 0x0000001123007c0c */ /* 0x000fc4000bf26310 */
[C---:B----4-:R-:W-:Y:S02]  /*1670*/  @!P4 SHF.L.U32 R23, R34.reuse, 0x2, RZ ;  /* 0x000000022217c819 */ /* 0x050fe400000006ff */
[----:B------:R-:W-:Y:S02]  /*1680*/  @!P4 SHF.L.U64.HI R34, R34, 0x2, R29 ;  /* 0x000000022222c819 */ /* 0x000fe4000001021d */
[C---:B------:R-:W-:Y:S02]  /*1690*/  @!P5 IADD3.X R37, PT, PT, R18.reuse, R37, RZ, P2, !PT ;  /* 0x000000251225d210 */ /* 0x040fe400017fe4ff */
[----:B------:R-:W-:Y:S02]  /*16a0*/  @!P5 IADD3.X R33, PT, PT, R18, R33, RZ, P6, !PT ;  /* 0x000000211221d210 */ /* 0x000fe400037fe4ff */
[----:B------:R-:W-:Y:S02]  /*16b0*/  ISETP.GE.U32.AND P2, PT, R0, UR16, PT ;  /* 0x0000001000007c0c */ /* 0x000fe4000bf46070 */
[----:B------:R-:W-:Y:S01]  /*16c0*/  SHF.R.S32.HI R29, RZ, 0x1f, R0 ;  /* 0x0000001fff1d7819 */ /* 0x000fe20000011400 */
[----:B------:R-:W4:Y:S01]  /*16d0*/  @!P1 LDC.64 R78, c[0x0][0x3a0] ;  /* 0x0000e800ff4e9b82 */ /* 0x000f220000000a00 */
[----:B0-----:R-:W-:-:S02]  /*16e0*/  @!P4 IADD3 R38, P6, PT, R23, R42, RZ ;  /* 0x0000002a1726c210 */ /* 0x001fc40007fde0ff */
[----:B------:R-:W-:Y:S02]  /*16f0*/  ISETP.GE.AND.EX P2, PT, R29, UR17, PT, P2 ;  /* 0x000000111d007c0c */ /* 0x000fe4000bf46320 */
[----:B------:R-:W-:Y:S02]  /*1700*/  @!P4 IADD3.X R39, PT, PT, R34, R43, RZ, P6, !PT ;  /* 0x0000002b2227c210 */ /* 0x000fe400037fe4ff */
[----:B------:R-:W-:Y:S01]  /*1710*/  @!P4 IADD3 R52, P6, PT, R23, R52, RZ ;  /* 0x000000341734c210 */ /* 0x000fe20007fde0ff */
[----:B--2---:R-:W-:Y:S01]  /*1720*/  @!P3 IMAD R27, R27, R20, RZ ;  /* 0x000000141b1bb224 */ /* 0x004fe200078e02ff */
[----:B------:R-:W0:Y:S01]  /*1730*/  @!P1 LDC.64 R22, c[0x0][0x3f8] ;  /* 0x0000fe00ff169b82 */ /* 0x000e220000000a00 */
[----:B------:R-:W-:Y:S02]  /*1740*/  @!P3 MOV R40, R90 ;  /* 0x0000005a0028b202 */ /* 0x000fe40000000f00 */
[----:B------:R-:W-:Y:S01]  /*1750*/  @!P3 MOV R41, R93 ;  /* 0x0000005d0029b202 */ /* 0x000fe20000000f00 */
[----:B------:R-:W-:-:S02]  /*1760*/  @!P3 IMAD R43, R26, R21, R27 ;  /* 0x000000151a2bb224 */ /* 0x000fc400078e021b */
[----:B------:R-:W-:Y:S02]  /*1770*/  @!P3 IMAD.WIDE.U32 R40, R26, R20, R40 ;  /* 0x000000141a28b225 */ /* 0x000fe400078e0028 */
[----:B------:R-:W2:Y:S01]  /*1780*/  @!P1 LDC.64 R44, c[0x0][0x398] ;  /* 0x0000e600ff2c9b82 */ /* 0x000ea20000000a00 */
[----:B------:R-:W-:Y:S02]  /*1790*/  CS2R R18, SRZ ;  /* 0x0000000000127805 */ /* 0x000fe4000001ff00 */
[----:B------:R-:W-:-:S05]  /*17a0*/  CS2R R20, SRZ ;  /* 0x0000000000147805 */ /* 0x000fca000001ff00 */
[----:B------:R-:W4:Y:S01]  /*17b0*/  @!P2 LDC.64 R26, c[0x0][0x3f8] ;  /* 0x0000fe00ff1aab82 */ /* 0x000f220000000a00 */
[----:B------:R1:W5:Y:S01]  /*17c0*/  @!P0 LDG.E.64 R18, desc[UR12][R30.64] ;  /* 0x0000000c1e128981 */ /* 0x000362000c1e1b00 */
[----:B------:R-:W-:Y:S02]  /*17d0*/  @!P3 IADD3 R43, PT, PT, R41, R43, RZ ;  /* 0x0000002b292bb210 */ /* 0x000fe40007ffe0ff */
[----:B------:R-:W-:Y:S01]  /*17e0*/  @!P3 SHF.L.U32 R41, R40, 0x2, RZ ;  /* 0x000000022829b819 */ /* 0x000fe200000006ff */
[----:B------:R4:W5:Y:S01]  /*17f0*/  @!P0 LDG.E.64 R20, desc[UR12][R24.64] ;  /* 0x0000000c18148981 */ /* 0x000962000c1e1b00 */
[----:B------:R-:W-:Y:S01]  /*1800*/  ISETP.NE.AND P0, PT, RZ, UR9, PT ;  /* 0x00000009ff007c0c */ /* 0x000fe2000bf05270 */
[----:B0-----:R-:W-:Y:S01]  /*1810*/  @!P1 IMAD R35, R35, R22, RZ ;  /* 0x0000001623239224 */ /* 0x001fe200078e02ff */
[----:B------:R-:W-:Y:S02]  /*1820*/  @!P4 IADD3.X R53, PT, PT, R34, R53, RZ, P6, !PT ;  /* 0x000000352235c210 */ /* 0x000fe400037fe4ff */
[----:B-1----:R-:W-:-:S02]  /*1830*/  @!P1 MOV R30, R90 ;  /* 0x0000005a001e9202 */ /* 0x002fc40000000f00 */
[----:B------:R-:W-:Y:S02]  /*1840*/  @!P1 MOV R31, R93 ;  /* 0x0000005d001f9202 */ /* 0x000fe40000000f00 */
[----:B------:R-:W-:Y:S02]  /*1850*/  @!P3 SHF.L.U64.HI R40, R40, 0x2, R43 ;  /* 0x000000022828b819 */ /* 0x000fe4000001022b */
[C---:B------:R-:W-:Y:S01]  /*1860*/  @!P3 IADD3 R48, P6, PT, R41.reuse, R48, RZ ;  /* 0x000000302930b210 */ /* 0x040fe20007fde0ff */
[C---:B------:R-:W-:Y:S01]  /*1870*/  @!P1 IMAD R35, R28.reuse, R23, R35 ;  /* 0x000000171c239224 */ /* 0x040fe200078e0223 */
[----:B------:R-:W0:Y:S01]  /*1880*/  @!P2 LDC.64 R42, c[0x0][0x3a0] ;  /* 0x0000e800ff2aab82 */ /* 0x000e220000000a00 */
[----:B------:R-:W-:Y:S01]  /*1890*/  @!P1 IMAD.WIDE.U32 R30, R28, R22, R30 ;  /* 0x000000161c1e9225 */ /* 0x000fe200078e001e */
[----:B------:R-:W-:Y:S02]  /*18a0*/  @!P3 IADD3.X R49, PT, PT, R40, R49, RZ, P6, !PT ;  /* 0x000000312831b210 */ /* 0x000fe400037fe4ff */
[----:B------:R-:W-:Y:S01]  /*18b0*/  @!P3 IADD3 R50, P6, PT, R41, R50, RZ ;  /* 0x000000322932b210 */ /* 0x000fe20007fde0ff */
[----:B----4-:R-:W-:Y:S01]  /*18c0*/  @!P2 IMAD R29, R29, R26, RZ ;  /* 0x0000001a1d1da224 */ /* 0x010fe200078e02ff */
[----:B------:R-:W-:-:S02]  /*18d0*/  @!P1 IADD3 R35, PT, PT, R31, R35, RZ ;  /* 0x000000231f239210 */ /* 0x000fc40007ffe0ff */
[----:B------:R-:W1:Y:S01]  /*18e0*/  @P0 LDC.64 R24, c[0x0][0x3b0] ;  /* 0x0000ec00ff180b82 */ /* 0x000e620000000a00 */
[----:B------:R-:W-:Y:S02]  /*18f0*/  @!P3 IADD3.X R51, PT, PT, R40, R51, RZ, P6, !PT ;  /* 0x000000332833b210 */ /* 0x000fe400037fe4ff */
[C---:B------:R-:W-:Y:S02]  /*1900*/  @!P1 SHF.L.U32 R31, R30.reuse, 0x2, RZ ;  /* 0x000000021e1f9819 */ /* 0x040fe400000006ff */
[----:B------:R-:W-:-:S03]  /*1910*/  @!P1 SHF.L.U64.HI R30, R30, 0x2, R35 ;  /* 0x000000021e1e9819 */ /* 0x000fc60000010223 */
[----:B------:R-:W4:Y:S01]  /*1920*/  @!P2 LDC.64 R40, c[0x0][0x398] ;  /* 0x0000e600ff28ab82 */ /* 0x000f220000000a00 */
[----:B------:R-:W-:Y:S01]  /*1930*/  @!P2 IMAD R35, R0, R27, R29 ;  /* 0x0000001b0023a224 */ /* 0x000fe200078e021d */
[----:B------:R-:W-:Y:S02]  /*1940*/  @!P2 MOV R28, R90 ;  /* 0x0000005a001ca202 */ /* 0x000fe40000000f00 */
[----:B------:R-:W-:-:S04]  /*1950*/  @!P2 MOV R29, R93 ;  /* 0x0000005d001da202 */ /* 0x000fc80000000f00 */
[----:B------:R-:W4:Y:S01]  /*1960*/  LDC.64 R22, c[0x0][0x3a8] ;  /* 0x0000ea00ff167b82 */ /* 0x000f220000000a00 */
[C---:B------:R-:W-:Y:S01]  /*1970*/  @!P1 IADD3 R78, P6, PT, R31.reuse, R78, RZ ;  /* 0x0000004e1f4e9210 */ /* 0x040fe20007fde0ff */
[----:B------:R-:W-:Y:S01]  /*1980*/  @!P2 IMAD.WIDE.U32 R26, R0, R26, R28 ;  /* 0x0000001a001aa225 */ /* 0x000fe200078e001c */
[----:B------:R-:W-:Y:S02]  /*1990*/  LOP3.LUT R83, R84, 0xffff, RZ, 0xc0, !PT ;  /* 0x0000ffff54537812 */ /* 0x000fe400078ec0ff */
[----:B------:R-:W-:Y:S02]  /*19a0*/  @!P1 IADD3.X R79, PT, PT, R30, R79, RZ, P6, !PT ;  /* 0x0000004f1e4f9210 */ /* 0x000fe400037fe4ff */
[----:B--2---:R-:W-:Y:S02]  /*19b0*/  @!P1 IADD3 R44, P6, PT, R31, R44, RZ ;  /* 0x0000002c1f2c9210 */ /* 0x004fe40007fde0ff */
[----:B------:R-:W-:Y:S02]  /*19c0*/  @!P2 IADD3 R29, PT, PT, R27, R35, RZ ;  /* 0x000000231b1da210 */ /* 0x000fe40007ffe0ff */
[----:B------:R-:W-:Y:S01]  /*19d0*/  @!P2 SHF.L.U32 R27, R26, 0x2, RZ ;  /* 0x000000021a1ba819 */ /* 0x000fe200000006ff */
[----:B------:R-:W-:Y:S01]  /*19e0*/  IMAD R31, R80, 0xa0, R83 ;  /* 0x000000a0501f7824 */ /* 0x000fe200078e0253 */
[----:B------:R-:W-:-:S02]  /*19f0*/  @!P1 IADD3.X R45, PT, PT, R30, R45, RZ, P6, !PT ;  /* 0x0000002d1e2d9210 */ /* 0x000fc400037fe4ff */
[----:B------:R-:W-:Y:S02]  /*1a00*/  @!P2 SHF.L.U64.HI R26, R26, 0x2, R29 ;  /* 0x000000021a1aa819 */ /* 0x000fe4000001021d */
[----:B0-----:R-:W-:Y:S01]  /*1a10*/  @!P2 IADD3 R42, P6, PT, R27, R42, RZ ;  /* 0x0000002a1b2aa210 */ /* 0x001fe20007fde0ff */
[----:B-1----:R-:W-:-:S03]  /*1a20*/  @P0 IMAD.WIDE R28, R31, 0x2, R24 ;  /* 0x000000021f1c0825 */ /* 0x002fc600078e0218 */
[C---:B------:R-:W-:Y:S02]  /*1a30*/  @!P2 IADD3.X R43, PT, PT, R26.reuse, R43, RZ, P6, !PT ;  /* 0x0000002b1a2ba210 */ /* 0x040fe400037fe4ff */
[----:B----4-:R-:W-:Y:S01]  /*1a40*/  @!P2 IADD3 R40, P6, PT, R27, R40, RZ ;  /* 0x000000281b28a210 */ /* 0x010fe20007fde0ff */
[----:B------:R-:W-:Y:S01]  /*1a50*/  IMAD.WIDE R30, R31, 0x2, R22 ;  /* 0x000000021f1e7825 */ /* 0x000fe200078e0216 */
[----:B------:R-:W2:Y:S01]  /*1a60*/  @P0 LDG.E.U16 R88, desc[UR12][R28.64] ;  /* 0x0000000c1c580981 */ /* 0x000ea2000c1e1500 */
[----:B------:R-:W-:Y:S02]  /*1a70*/  CS2R R22, SRZ ;  /* 0x0000000000167805 */ /* 0x000fe4000001ff00 */
[----:B------:R-:W-:Y:S02]  /*1a80*/  @!P2 IADD3.X R41, PT, PT, R26, R41, RZ, P6, !PT ;  /* 0x000000291a29a210 */ /* 0x000fe400037fe4ff */
[----:B------:R-:W-:Y:S01]  /*1a90*/  CS2R R26, SRZ ;  /* 0x00000000001a7805 */ /* 0x000fe2000001ff00 */
[----:B------:R0:W4:Y:S04]  /*1aa0*/  @P0 LDG.E.U16 R0, desc[UR12][R28.64+0x2] ;  /* 0x0000020c1c000981 */ /* 0x000128000c1e1500 */
[----:B------:R-:W4:Y:S04]  /*1ab0*/  LDG.E.U16 R81, desc[UR12][R30.64] ;  /* 0x0000000c1e517981 */ /* 0x000f28000c1e1500 */
[----:B------:R1:W4:Y:S01]  /*1ac0*/  LDG.E.U16 R85, desc[UR12][R30.64+0x2] ;  /* 0x0000020c1e557981 */ /* 0x000322000c1e1500 */
[----:B0-----:R-:W-:-:S03]  /*1ad0*/  CS2R R28, SRZ ;  /* 0x00000000001c7805 */ /* 0x001fc6000001ff00 */
[----:B------:R0:W5:Y:S04]  /*1ae0*/  @!P5 LDG.E.64 R22, desc[UR12][R32.64] ;  /* 0x0000000c2016d981 */ /* 0x000168000c1e1b00 */
[----:B------:R0:W5:Y:S01]  /*1af0*/  @!P4 LDG.E.64 R26, desc[UR12][R38.64] ;  /* 0x0000000c261ac981 */ /* 0x000162000c1e1b00 */
[----:B-1----:R-:W-:-:S03]  /*1b00*/  CS2R R30, SRZ ;  /* 0x00000000001e7805 */ /* 0x002fc6000001ff00 */
[----:B------:R1:W5:Y:S01]  /*1b10*/  @!P4 LDG.E.64 R28, desc[UR12][R52.64] ;  /* 0x0000000c341cc981 */ /* 0x000362000c1e1b00 */
[----:B0-----:R-:W-:-:S03]  /*1b20*/  CS2R R32, SRZ ;  /* 0x0000000000207805 */ /* 0x001fc6000001ff00 */
[----:B------:R-:W5:Y:S01]  /*1b30*/  @!P3 LDG.E.64 R30, desc[UR12][R48.64] ;  /* 0x0000000c301eb981 */ /* 0x000f62000c1e1b00 */
[----:B------:R-:W-:-:S03]  /*1b40*/  CS2R R38, SRZ ;  /* 0x0000000000267805 */ /* 0x000fc6000001ff00 */
[----:B------:R-:W5:Y:S01]  /*1b50*/  @!P3 LDG.E.64 R32, desc[UR12][R50.64] ;  /* 0x0000000c3220b981 */ /* 0x000f62000c1e1b00 */
[----:B-1----:R-:W-:-:S03]  /*1b60*/  CS2R R52, SRZ ;  /* 0x0000000000347805 */ /* 0x002fc6000001ff00 */
[----:B------:R-:W5:Y:S04]  /*1b70*/  @!P2 LDG.E.64 R38, desc[UR12][R42.64] ;  /* 0x0000000c2a26a981 */ /* 0x000f68000c1e1b00 */
[----:B------:R-:W5:Y:S01]  /*1b80*/  @!P2 LDG.E.64 R52, desc[UR12][R40.64] ;  /* 0x0000000c2834a981 */ /* 0x000f62000c1e1b00 */
[----:B------:R-:W-:Y:S02]  /*1b90*/  CS2R R24, SRZ ;  /* 0x0000000000187805 */ /* 0x000fe4000001ff00 */
[----:B------:R-:W-:-:S04]  /*1ba0*/  CS2R R34, SRZ ;  /* 0x0000000000227805 */ /* 0x000fc8000001ff00 */
[----:B------:R0:W5:Y:S04]  /*1bb0*/  @!P5 LDG.E.64 R24, desc[UR12][R36.64] ;  /* 0x0000000c2418d981 */ /* 0x000168000c1e1b00 */
[----:B------:R1:W5:Y:S01]  /*1bc0*/  @!P1 LDG.E.64 R34, desc[UR12][R78.64] ;  /* 0x0000000c4e229981 */ /* 0x000362000c1e1b00 */
[----:B0-----:R-:W-:-:S06]  /*1bd0*/  CS2R R36, SRZ ;  /* 0x0000000000247805 */ /* 0x001fcc000001ff00 */
[----:B------:R1:W5:Y:S01]  /*1be0*/  @!P1 LDG.E.64 R36, desc[UR12][R44.64] ;  /* 0x0000000c2c249981 */ /* 0x000362000c1e1b00 */
[----:B------:R-:W-:Y:S01]  /*1bf0*/  UISETP.NE.AND UP1, UPT, UR9, URZ, UPT ;  /* 0x000000ff0900728c */ /* 0x000fe2000bf25270 */
[----:B------:R-:W-:Y:S01]  /*1c00*/  MOV R87, RZ ;  /* 0x000000ff00577202 */ /* 0x000fe20000000f00 */
[----:B------:R-:W-:Y:S01]  /*1c10*/  HFMA2 R82, -RZ, RZ, 0, 0 ;  /* 0x00000000ff527431 */ /* 0x000fe200000001ff */
        /* <DEDUP_REMOVED lines=12> */
[----:B--2---:R-:W-:Y:S02]  /*1ce0*/  @P0 SHF.L.U32 R82, R88, 0x10, RZ ;  /* 0x0000001058520819 */ /* 0x004fe400000006ff */
[----:B----4-:R-:W-:Y:S02]  /*1cf0*/  @P0 SHF.L.U32 R87, R0, 0x10, RZ ;  /* 0x0000001000570819 */ /* 0x010fe400000006ff */
[----:B------:R-:W-:Y:S02]  /*1d00*/  SHF.L.U32 R81, R81, 0x10, RZ ;  /* 0x0000001051517819 */ /* 0x000fe400000006ff */
[----:B------:R-:W-:Y:S01]  /*1d10*/  SHF.L.U32 R0, R85, 0x10, RZ ;  /* 0x0000001055007819 */ /* 0x000fe200000006ff */
[----:B-1----:R-:W-:Y:S06]  /*1d20*/  BRA.U UP1, `(.L_x_1469) ;  /* 0x0000000d01847547 */ /* 0x002fec000b800000 */
        /* <DEDUP_REMOVED lines=130> */
[----:B------:R-:W-:Y:S01]  /*2550*/  FADD.FTZ R49, R46, R49 ;  /* 0x000000312e317221 */ /* 0x000fe20000010000 */
[----:B------:R-:W-:Y:S01]  /*2560*/  FMUL.FTZ R48, R33, R0 ;  /* 0x0000000021307220 */ /* 0x000fe20000410000 */
        /* <DEDUP_REMOVED lines=37> */
[----:B------:R-:W-:Y:S01]  /*27c0*/  FADD.FTZ R43, R62, R43 ;  /* 0x0000002b3e2b7221 */ /* 0x000fe20000010000 */
[----:B------:R-:W-:Y:S01]  /*27d0*/  FADD.FTZ R44, R63, R44 ;  /* 0x0000002c3f2c7221 */ /* 0x000fe20000010000 */
[----:B------:R-:W-:Y:S01]  /*27e0*/  FADD.FTZ R51, R42, R49 ;  /* 0x000000312a337221 */ /* 0x000fe20000010000 */
[----:B------:R-:W-:Y:S01]  /*27f0*/  FFMA.FTZ R40, R33, R45, R40 ;  /* 0x0000002d21287223 */ /* 0x000fe20000010028 */
[----:B------:R-:W-:Y:S01]  /*2800*/  FADD.FTZ R43, R58, R43 ;  /* 0x0000002b3a2b7221 */ /* 0x000fe20000010000 */
[----:B------:R-:W-:Y:S01]  /*2810*/  FADD.FTZ R46, R59, R44 ;  /* 0x0000002c3b2e7221 */ /* 0x000fe20000010000 */
[----:B------:R-:W-:Y:S01]  /*2820*/  FFMA.FTZ R44, R45, R48, R50 ;  /* 0x000000302d2c7223 */ /* 0x000fe20000010032 */
        /* <DEDUP_REMOVED lines=8> */
[----:B------:R-:W-:Y:S01]  /*28b0*/  FMUL.FTZ R51, R36, R81 ;  /* 0x0000005124337220 */ /* 0x000fe20000410000 */
[----:B------:R-:W-:Y:S01]  /*28c0*/  FADD.FTZ R45, R8, R43 ;  /* 0x0000002b082d7221 */ /* 0x000fe20000010000 */
[----:B------:R-:W-:Y:S01]  /*28d0*/  FADD.FTZ R46, R9, R46 ;  /* 0x0000002e092e7221 */ /* 0x000fe20000010000 */
[----:B------:R-:W-:Y:S01]  /*28e0*/  FADD.FTZ R47, R35, -UR11 ;  /* 0x8000000b232f7e21 */ /* 0x000fe20008010000 */
[----:B------:R-:W-:Y:S01]  /*28f0*/  FFMA.FTZ R43, R36, R49, R41 ;  /* 0x00000031242b7223 */ /* 0x000fe20000010029 */
[----:B------:R-:W-:Y:S01]  /*2900*/  FADD.FTZ R45, R12, R45 ;  /* 0x0000002d0c2d7221 */ /* 0x000fe20000010000 */
[----:B------:R-:W-:Y:S01]  /*2910*/  FADD.FTZ R46, R13, R46 ;  /* 0x0000002e0d2e7221 */ /* 0x000fe20000010000 */
[----:B------:R-:W-:Y:S01]  /*2920*/  FADD.FTZ R41, R42, R51 ;  /* 0x000000332a297221 */ /* 0x000fe20000010000 */
[----:B------:R-:W-:Y:S01]  /*2930*/  FMUL.FTZ R47, R47, UR14 ;  /* 0x0000000e2f2f7c20 */ /* 0x000fe20008410000 */
[----:B------:R-:W-:Y:S01]  /*2940*/  FADD.FTZ R45, R16, R45 ;  /* 0x0000002d102d7221 */ /* 0x000fe20000010000 */
[----:B------:R-:W-:Y:S01]  /*2950*/  FFMA.FTZ R44, R49, R51, R44 ;  /* 0x00000033312c7223 */ /* 0x000fe2000001002c */
[----:B------:R-:W-:Y:S01]  /*2960*/  FMUL.FTZ R42, R37, R0 ;  /* 0x00000000252a7220 */ /* 0x000fe20000410000 */
[----:B------:R-:W-:Y:S01]  /*2970*/  FADD.FTZ R46, R17, R46 ;  /* 0x0000002e112e7221 */ /* 0x000fe20000010000 */
[----:B------:R-:W-:Y:S01]  /*2980*/  FFMA.FTZ R40, R37, R47, R40 ;  /* 0x0000002f25287223 */ /* 0x000fe20000010028 */
[----:B------:R-:W-:Y:S01]  /*2990*/  FADD.FTZ R45, R20, R45 ;  /* 0x0000002d142d7221 */ /* 0x000fe20000010000 */
[----:B------:R-:W-:Y:S01]  /*29a0*/  FFMA.FTZ R47, R47, R42, R44 ;  /* 0x0000002a2f2f7223 */ /* 0x000fe2000001002c */
[----:B------:R-:W-:Y:S01]  /*29b0*/  FADD.FTZ R46, R21, R46 ;  /* 0x0000002e152e7221 */ /* 0x000fe20000010000 */
[----:B------:R-:W-:Y:S01]  /*29c0*/  FADD.FTZ R41, R42, R41 ;  /* 0x000000292a297221 */ /* 0x000fe20000010000 */
[----:B------:R-:W-:Y:S01]  /*29d0*/  FADD.FTZ R44, R38, -UR11 ;  /* 0x8000000b262c7e21 */ /* 0x000fe20008010000 */
[----:B------:R-:W-:Y:S01]  /*29e0*/  FMUL.FTZ R42, R52, R81 ;  /* 0x00000051342a7220 */ /* 0x000fe20000410000 */
[----:B------:R-:W-:Y:S01]  /*29f0*/  FADD.FTZ R45, R24, R45 ;  /* 0x0000002d182d7221 */ /* 0x000fe20000010000 */
[----:B------:R-:W-:Y:S01]  /*2a00*/  FADD.FTZ R46, R25, R46 ;  /* 0x0000002e192e7221 */ /* 0x000fe20000010000 */
[----:B------:R-:W-:Y:S01]  /*2a10*/  FMUL.FTZ R44, R44, UR14 ;  /* 0x0000000e2c2c7c20 */ /* 0x000fe20008410000 */
[----:B------:R-:W-:Y:S01]  /*2a20*/  FADD.FTZ R51, R41, R42 ;  /* 0x0000002a29337221 */ /* 0x000fe20000010000 */
[----:B------:R-:W-:Y:S01]  /*2a30*/  FADD.FTZ R41, R39, -UR11 ;  /* 0x8000000b27297e21 */ /* 0x000fe20008010000 */
[----:B------:R-:W-:Y:S01]  /*2a40*/  FADD.FTZ R45, R28, R45 ;  /* 0x0000002d1c2d7221 */ /* 0x000fe20000010000 */
[----:B------:R-:W-:Y:S01]  /*2a50*/  FADD.FTZ R46, R29, R46 ;  /* 0x0000002e1d2e7221 */ /* 0x000fe20000010000 */
        /* <DEDUP_REMOVED lines=14> */
.L_x_1469:
[----:B-----5:R-:W-:Y:S01]  /*2b40*/  FADD.FTZ R41, R76, -UR11 ;  /* 0x8000000b4c297e21 */ /* 0x020fe20008010000 */
[----:B------:R-:W-:Y:S01]  /*2b50*/  FADD.FTZ R40, R77, -UR11 ;  /* 0x8000000b4d287e21 */ /* 0x000fe20008010000 */
[----:B------:R-:W-:Y:S01]  /*2b60*/  FADD.FTZ R50, R72, -UR11 ;  /* 0x8000000b48327e21 */ /* 0x000fe20008010000 */
[----:B------:R-:W-:Y:S01]  /*2b70*/  FADD.FTZ R89, R68, -UR11 ;  /* 0x8000000b44597e21 */ /* 0x000fe20008010000 */
[----:B------:R-:W-:Y:S01]  /*2b80*/  FMUL.FTZ R41, R41, UR14 ;  /* 0x0000000e29297c20 */ /* 0x000fe20008410000 */
[----:B------:R-:W-:Y:S01]  /*2b90*/  FMUL.FTZ R40, R40, UR14 ;  /* 0x0000000e28287c20 */ /* 0x000fe20008410000 */
[----:B------:R-:W-:Y:S01]  /*2ba0*/  FMUL.FTZ R50, R50, UR14 ;  /* 0x0000000e32327c20 */ /* 0x000fe20008410000 */
[----:B------:R-:W-:Y:S01]  /*2bb0*/  FADD.FTZ R51, R73, -UR11 ;  /* 0x8000000b49337e21 */ /* 0x000fe20008010000 */
[--C-:B------:R-:W-:Y:S01]  /*2bc0*/  FFMA.FTZ R78, R81, R41, R82.reuse ;  /* 0x00000029514e7223 */ /* 0x100fe20000010052 */
[----:B------:R-:W-:Y:S01]  /*2bd0*/  FFMA.FTZ R46, R0, R40, R87 ;  /* 0x00000028002e7223 */ /* 0x000fe20000010057 */
[----:B------:R-:W-:Y:S01]  /*2be0*/  FMUL.FTZ R89, R89, UR14 ;  /* 0x0000000e59597c20 */ /* 0x000fe20008410000 */
[----:B------:R-:W-:Y:S01]  /*2bf0*/  FMUL.FTZ R51, R51, UR14 ;  /* 0x0000000e33337c20 */ /* 0x000fe20008410000 */
[----:B------:R-:W-:Y:S01]  /*2c00*/  FMUL.FTZ R42, R78, -1.4426950216293334961 ;  /* 0xbfb8aa3b4e2a7820 */ /* 0x000fe20000410000 */
[----:B------:R-:W-:Y:S01]  /*2c10*/  FMUL.FTZ R85, R46, -1.4426950216293334961 ;  /* 0xbfb8aa3b2e557820 */ /* 0x000fe20000410000 */
[----:B------:R-:W-:-:S03]  /*2c20*/  FFMA.FTZ R44, R81, R89, R82 ;  /* 0x00000059512c7223 */ /* 0x000fc60000010052 */
[----:B------:R-:W0:Y:S01]  /*2c30*/  MUFU.EX2 R48, R85 ;  /* 0x0000005500307308 */ /* 0x000e220000000800 */
[----:B------:R-:W-:-:S03]  /*2c40*/  FMUL.FTZ R47, R44, -1.4426950216293334961 ;  /* 0xbfb8aa3b2c2f7820 */ /* 0x000fc60000410000 */
        /* <DEDUP_REMOVED lines=10> */
[----:B------:R-:W-:Y:S01]  /*2cf0*/  MUFU.RCP R85, R85 ;  /* 0x0000005500557308 */ /* 0x000fe20000001000 */
[----:B0-----:R-:W-:Y:S01]  /*2d00*/  FADD.FTZ R45, -R43, 1 ;  /* 0x3f8000002b2d7421 */ /* 0x001fe20000010100 */
[----:B------:R-:W-:-:S03]  /*2d10*/  FMUL.FTZ R43, R74, R43 ;  /* 0x0000002b4a2b7220 */ /* 0x000fc60000410000 */
[----:B------:R-:W-:Y:S01]  /*2d20*/  FFMA.FTZ R78, R78, R45, 1 ;  /* 0x3f8000004e4e7423 */ /* 0x000fe2000001002d */
[----:B------:R-:W-:-:S03]  /*2d30*/  FFMA.FTZ R45, R81, R50, R82 ;  /* 0x00000032512d7223 */ /* 0x000fc60000010052 */
[----:B------:R-:W-:Y:S01]  /*2d40*/  FMUL.FTZ R43, R43, R78 ;  /* 0x0000004e2b2b7220 */ /* 0x000fe20000410000 */
[----:B------:R-:W-:-:S04]  /*2d50*/  FMUL.FTZ R88, R45, -1.4426950216293334961 ;  /* 0xbfb8aa3b2d587820 */ /* 0x000fc80000410000 */
[----:B------:R1:W0:Y:S02]  /*2d60*/  MUFU.EX2 R49, R88 ;  /* 0x0000005800317308 */ /* 0x0002240000000800 */
[----:B-1----:R-:W-:Y:S01]  /*2d70*/  FADD.FTZ R88, R79, 1 ;  /* 0x3f8000004f587421 */ /* 0x002fe20000010000 */
[----:B------:R-:W-:Y:S01]  /*2d80*/  FADD.FTZ R79, -R48, 1 ;  /* 0x3f800000304f7421 */ /* 0x000fe20000010100 */
[----:B------:R-:W-:Y:S02]  /*2d90*/  FMUL.FTZ R48, R75, R48 ;  /* 0x000000304b307220 */ /* 0x000fe40000410000 */
[----:B------:R-:W-:Y:S01]  /*2da0*/  MUFU.RCP R78, R88 ;  /* 0x00000058004e7308 */ /* 0x000fe20000001000 */
[----:B0-----:R-:W-:Y:S01]  /*2db0*/  FADD.FTZ R49, R49, 1 ;  /* 0x3f80000031317421 */ /* 0x001fe20000010000 */
[----:B------:R-:W-:-:S04]  /*2dc0*/  FFMA.FTZ R79, R46, R79, 1 ;  /* 0x3f8000002e4f7423 */ /* 0x000fc8000001004f */
[----:B------:R-:W-:Y:S02]  /*2dd0*/  FMUL.FTZ R79, R48, R79 ;  /* 0x0000004f304f7220 */ /* 0x000fe40000410000 */
[----:B------:R-:W0:Y:S02]  /*2de0*/  MUFU.RCP R49, R49 ;  /* 0x0000003100317308 */ /* 0x000e240000001000 */
[----:B0-----:R-:W-:Y:S01]  /*2df0*/  FADD.FTZ R46, -R49, 1 ;  /* 0x3f800000312e7421 */ /* 0x001fe20000010100 */
[----:B------:R-:W-:Y:S01]  /*2e00*/  FMUL.FTZ R47, R70, R49 ;  /* 0x00000031462f7220 */ /* 0x000fe20000410000 */
[----:B------:R-:W-:Y:S02]  /*2e10*/  FADD.FTZ R49, -R85, 1 ;  /* 0x3f80000055317421 */ /* 0x000fe40000010100 */
[----:B------:R-:W-:Y:S01]  /*2e20*/  FFMA.FTZ R46, R45, R46, 1 ;  /* 0x3f8000002d2e7423 */ /* 0x000fe2000001002e */
[----:B------:R-:W-:Y:S01]  /*2e30*/  FADD.FTZ R45, -R78, 1 ;  /* 0x3f8000004e2d7421 */ /* 0x000fe20000010100 */
[----:B------:R-:W-:Y:S01]  /*2e40*/  FFMA.FTZ R49, R44, R49, 1 ;  /* 0x3f8000002c317423 */ /* 0x000fe20000010031 */
[----:B------:R-:W-:Y:S01]  /*2e50*/  FMUL.FTZ R44, R71, R78 ;  /* 0x0000004e472c7220 */ /* 0x000fe20000410000 */
[----:B------:R-:W-:Y:S01]  /*2e60*/  FMUL.FTZ R78, R66, R85 ;  /* 0x00000055424e7220 */ /* 0x000fe20000410000 */
[----:B------:R-:W-:Y:S01]  /*2e70*/  FFMA.FTZ R45, R42, R45, 1 ;  /* 0x3f8000002a2d7423 */ /* 0x000fe2000001002d */
[----:B------:R-:W-:Y:S01]  /*2e80*/  FMUL.FTZ R42, R81, R43 ;  /* 0x0000002b512a7220 */ /* 0x000fe20000410000 */
[----:B------:R-:W-:Y:S01]  /*2e90*/  FMUL.FTZ R47, R47, R46 ;  /* 0x0000002e2f2f7220 */ /* 0x000fe20000410000 */
[----:B------:R-:W-:Y:S01]  /*2ea0*/  FMUL.FTZ R78, R78, R49 ;  /* 0x000000314e4e7220 */ /* 0x000fe20000410000 */
[----:B------:R-:W-:Y:S01]  /*2eb0*/  FMUL.FTZ R44, R44, R45 ;  /* 0x0000002d2c2c7220 */ /* 0x000fe20000410000 */
[----:B------:R-:W-:Y:S01]  /*2ec0*/  FADD.FTZ R45, R69, -UR11 ;  /* 0x8000000b452d7e21 */ /* 0x000fe20008010000 */
[----:B------:R-:W-:Y:S01]  /*2ed0*/  FFMA.FTZ R85, R41, R42, RZ ;  /* 0x0000002a29557223 */ /* 0x000fe200000100ff */
[----:B------:R-:W-:Y:S01]  /*2ee0*/  FADD.FTZ R48, RZ, R42 ;  /* 0x0000002aff307221 */ /* 0x000fe20000010000 */
[----:B------:R-:W-:Y:S01]  /*2ef0*/  FMUL.FTZ R49, R0, R79 ;  /* 0x0000004f00317220 */ /* 0x000fe20000410000 */
[----:B------:R-:W-:-:S03]  /*2f00*/  FMUL.FTZ R45, R45, UR14 ;  /* 0x0000000e2d2d7c20 */ /* 0x000fc60008410000 */
[----:B------:R-:W-:Y:S01]  /*2f10*/  FFMA.FTZ R88, R40, R49, R85 ;  /* 0x0000003128587223 */ /* 0x000fe20000010055 */
[----:B------:R-:W-:Y:S01]  /*2f20*/  FFMA.FTZ R42, R0, R45, R87 ;  /* 0x0000002d002a7223 */ /* 0x000fe20000010057 */
[----:B------:R-:W-:Y:S01]  /*2f30*/  FADD.FTZ R48, R49, R48 ;  /* 0x0000003031307221 */ /* 0x000fe20000010000 */
[----:B------:R-:W-:Y:S01]  /*2f40*/  FFMA.FTZ R49, R41, R43, RZ ;  /* 0x0000002b29317223 */ /* 0x000fe200000100ff */
[----:B------:R-:W-:Y:S01]  /*2f50*/  FADD.FTZ R43, RZ, R43 ;  /* 0x0000002bff2b7221 */ /* 0x000fe20000010000 */
[----:B------:R-:W-:Y:S01]  /*2f60*/  FMUL.FTZ R46, R42, -1.4426950216293334961 ;  /* 0xbfb8aa3b2a2e7820 */ /* 0x000fe20000410000 */
[-C--:B------:R-:W-:Y:S01]  /*2f70*/  FMUL.FTZ R41, R81, R47.reuse ;  /* 0x0000002f51297220 */ /* 0x080fe20000410000 */
[C---:B------:R-:W-:Y:S01]  /*2f80*/  FFMA.FTZ R49, R50.reuse, R47, R49 ;  /* 0x0000002f32317223 */ /* 0x040fe20000010031 */
[----:B------:R-:W-:Y:S02]  /*2f90*/  FADD.FTZ R43, R43, R47 ;  /* 0x0000002f2b2b7221 */ /* 0x000fe40000010000 */
[----:B------:R-:W-:Y:S01]  /*2fa0*/  FFMA.FTZ R85, R50, R41, R88 ;  /* 0x0000002932557223 */ /* 0x000fe20000010058 */
[----:B------:R-:W0:Y:S01]  /*2fb0*/  MUFU.EX2 R46, R46 ;  /* 0x0000002e002e7308 */ /* 0x000e220000000800 */
[----:B------:R-:W-:Y:S01]  /*2fc0*/  FADD.FTZ R48, R48, R41 ;  /* 0x0000002930307221 */ /* 0x000fe20000010000 */
[----:B------:R-:W-:Y:S01]  /*2fd0*/  FFMA.FTZ R50, R40, R79, RZ ;  /* 0x0000004f28327223 */ /* 0x000fe200000100ff */
[----:B------:R-:W-:Y:S01]  /*2fe0*/  FADD.FTZ R79, RZ, R79 ;  /* 0x0000004fff4f7221 */ /* 0x000fe20000010000 */
[-C--:B------:R-:W-:Y:S01]  /*2ff0*/  FMUL.FTZ R40, R0, R44.reuse ;  /* 0x0000002c00287220 */ /* 0x080fe20000410000 */
[----:B------:R-:W-:Y:S01]  /*3000*/  FADD.FTZ R43, R43, R78 ;  /* 0x0000004e2b2b7221 */ /* 0x000fe20000010000 */
[----:B------:R-:W-:Y:S01]  /*3010*/  FFMA.FTZ R50, R51, R44, R50 ;  /* 0x0000002c33327223 */ /* 0x000fe20000010032 */
[----:B------:R-:W-:Y:S01]  /*3020*/  FADD.FTZ R79, R79, R44 ;  /* 0x0000002c4f4f7221 */ /* 0x000fe20000010000 */
[----:B------:R-:W-:Y:S01]  /*3030*/  FFMA.FTZ R51, R51, R40, R85 ;  /* 0x0000002833337223 */ /* 0x000fe20000010055 */
[----:B------:R-:W-:Y:S01]  /*3040*/  FADD.FTZ R48, R40, R48 ;  /* 0x0000003028307221 */ /* 0x000fe20000010000 */
[-C--:B------:R-:W-:Y:S01]  /*3050*/  FFMA.FTZ R49, R89, R78.reuse, R49 ;  /* 0x0000004e59317223 */ /* 0x080fe20000010031 */
[----:B------:R-:W-:Y:S01]  /*3060*/  FMUL.FTZ R40, R81, R78 ;  /* 0x0000004e51287220 */ /* 0x000fe20000410000 */
[----:B0-----:R-:W-:-:S03]  /*3070*/  FADD.FTZ R46, R46, 1 ;  /* 0x3f8000002e2e7421 */ /* 0x001fc60000010000 */
[----:B------:R-:W-:Y:S01]  /*3080*/  FFMA.FTZ R89, R89, R40, R51 ;  /* 0x0000002859597223 */ /* 0x000fe20000010033 */
[----:B------:R-:W-:Y:S02]  /*3090*/  FADD.FTZ R48, R48, R40 ;  /* 0x0000002830307221 */ /* 0x000fe40000010000 */
        /* <DEDUP_REMOVED lines=9> */
[-C--:B------:R-:W-:Y:S01]  /*3130*/  FFMA.FTZ R79, R45, R42.reuse, R50 ;  /* 0x0000002a2d4f7223 */ /* 0x080fe20000010032 */
[----:B------:R-:W-:Y:S02]  /*3140*/  FMUL.FTZ R42, R0, R42 ;  /* 0x0000002a002a7220 */ /* 0x000fe40000410000 */
[----:B------:R-:W-:Y:S02]  /*3150*/  FMUL.FTZ R88, R41, -1.4426950216293334961 ;  /* 0xbfb8aa3b29587820 */ /* 0x000fe40000410000 */
[----:B------:R-:W-:Y:S01]  /*3160*/  FFMA.FTZ R45, R45, R42, R89 ;  /* 0x0000002a2d2d7223 */ /* 0x000fe20000010059 */
        /* <DEDUP_REMOVED lines=29> */
[----:B------:R-:W-:Y:S02]  /*3340*/  FFMA.FTZ R47, R81, R78, R82 ;  /* 0x0000004e512f7223 */ /* 0x000fe40000010052 */
[----:B------:R-:W-:Y:S02]  /*3350*/  FADD.FTZ R48, R51, R48 ;  /* 0x0000003033307221 */ /* 0x000fe40000010000 */
        /* <DEDUP_REMOVED lines=19> */
[----:B0-----:R-:W-:Y:S01]  /*3490*/  FADD.FTZ R45, -R88, 1 ;  /* 0x3f800000582d7421 */ /* 0x001fe20000010100 */
[----:B------:R-:W-:-:S03]  /*34a0*/  FMUL.FTZ R85, R59, R88 ;  /* 0x000000583b557220 */ /* 0x000fc60000410000 */
[----:B------:R-:W-:Y:S01]  /*34b0*/  FFMA.FTZ R42, R42, R45, 1 ;  /* 0x3f8000002a2a7423 */ /* 0x000fe2000001002d */
[----:B------:R-:W-:Y:S01]  /*34c0*/  FFMA.FTZ R45, R44, R51, R46 ;  /* 0x000000332c2d7223 */ /* 0x000fe2000001002e */
[----:B------:R-:W-:Y:S02]  /*34d0*/  FADD.FTZ R46, R57, -UR11 ;  /* 0x8000000b392e7e21 */ /* 0x000fe40008010000 */
[----:B------:R-:W-:Y:S01]  /*34e0*/  FMUL.FTZ R85, R85, R42 ;  /* 0x0000002a55557220 */ /* 0x000fe20000410000 */
[----:B------:R-:W-:Y:S01]  /*34f0*/  FADD.FTZ R42, R56, -UR11 ;  /* 0x8000000b382a7e21 */ /* 0x000fe20008010000 */
[----:B------:R-:W-:Y:S01]  /*3500*/  FMUL.FTZ R46, R46, UR14 ;  /* 0x0000000e2e2e7c20 */ /* 0x000fe20008410000 */
[----:B------:R-:W-:Y:S01]  /*3510*/  FFMA.FTZ R78, R78, R47, R45 ;  /* 0x0000002f4e4e7223 */ /* 0x000fe2000001002d */
[----:B------:R-:W-:Y:S01]  /*3520*/  FADD.FTZ R40, R40, R85 ;  /* 0x0000005528287221 */ /* 0x000fe20000010000 */
[----:B------:R-:W-:Y:S01]  /*3530*/  FMUL.FTZ R42, R42, UR14 ;  /* 0x0000000e2a2a7c20 */ /* 0x000fe20008410000 */
[-C--:B------:R-:W-:Y:S01]  /*3540*/  FFMA.FTZ R79, R50, R85.reuse, R79 ;  /* 0x00000055324f7223 */ /* 0x080fe2000001004f */
[----:B------:R-:W-:-:S02]  /*3550*/  FMUL.FTZ R85, R0, R85 ;  /* 0x0000005500557220 */ /* 0x000fc40000410000 */
        /* <DEDUP_REMOVED lines=16> */
[----:B------:R-:W-:Y:S01]  /*3660*/  FADD.FTZ R48, R48, R41 ;  /* 0x0000002930307221 */ /* 0x000fe20000010000 */
[----:B0-----:R-:W-:Y:S01]  /*3670*/  FADD.FTZ R89, R51, 1 ;  /* 0x3f80000033597421 */ /* 0x001fe20000010000 */
[----:B------:R-:W-:Y:S01]  /*3680*/  FFMA.FTZ R51, R50, R85, R78 ;  /* 0x0000005532337223 */ /* 0x000fe2000001004e */
[----:B------:R-:W-:Y:S02]  /*3690*/  FADD.FTZ R78, R3, -UR11 ;  /* 0x8000000b034e7e21 */ /* 0x000fe40008010000 */
[----:B------:R-:W0:Y:S01]  /*36a0*/  MUFU.RCP R88, R89 ;  /* 0x0000005900587308 */ /* 0x000e220000001000 */
[----:B------:R-:W-:Y:S01]  /*36b0*/  FFMA.FTZ R42, R42, R41, R51 ;  /* 0x000000292a2a7223 */ /* 0x000fe20000010033 */
[----:B------:R-:W-:Y:S01]  /*36c0*/  FMUL.FTZ R78, R78, UR14 ;  /* 0x0000000e4e4e7c20 */ /* 0x000fe20008410000 */
        /* <DEDUP_REMOVED lines=65> */
[----:B------:R-:W-:Y:S01]  /*3ae0*/  FFMA.FTZ R46, R81, R44, R82 ;  /* 0x0000002c512e7223 */ /* 0x000fe20000010052 */
[----:B------:R-:W-:Y:S01]  /*3af0*/  FFMA.FTZ R42, R51, R45, R42 ;  /* 0x0000002d332a7223 */ /* 0x000fe2000001002a */
[----:B------:R-:W-:Y:S01]  /*3b00*/  FFMA.FTZ R79, R78, R85, R88 ;  /* 0x000000554e4f7223 */ /* 0x000fe20000010058 */
[----:B------:R-:W-:Y:S01]  /*3b10*/  FADD.FTZ R48, R85, R48 ;  /* 0x0000003055307221 */ /* 0x000fe20000010000 */
[----:B------:R-:W-:Y:S01]  /*3b20*/  FMUL.FTZ R89, R46, -1.4426950216293334961 ;  /* 0xbfb8aa3b2e597820 */ /* 0x000fe20000410000 */
[----:B------:R-:W-:Y:S01]  /*3b30*/  FMUL.FTZ R45, R0, R45 ;  /* 0x0000002d002d7220 */ /* 0x000fe20000410000 */
[----:B------:R-:W-:Y:S01]  /*3b40*/  FFMA.FTZ R50, R50, R41, R79 ;  /* 0x0000002932327223 */ /* 0x000fe2000001004f */
[----:B------:R-:W-:-:S03]  /*3b50*/  FADD.FTZ R48, R48, R41 ;  /* 0x0000002930307221 */ /* 0x000fc60000010000 */
        /* <DEDUP_REMOVED lines=32> */
[----:B------:R-:W-:Y:S01]  /*3d60*/  FADD.FTZ R44, R19, -UR11 ;  /* 0x8000000b132c7e21 */ /* 0x000fe20008010000 */
[----:B------:R-:W-:Y:S01]  /*3d70*/  FMUL.FTZ R88, R41, -1.4426950216293334961 ;  /* 0xbfb8aa3b29587820 */ /* 0x000fe20000410000 */
[----:B------:R-:W-:-:S02]  /*3d80*/  FADD.FTZ R79, R79, R48 ;  /* 0x000000304f4f7221 */ /* 0x000fc40000010000 */
[----:B------:R-:W-:-:S03]  /*3d90*/  FMUL.FTZ R44, R44, UR14 ;  /* 0x0000000e2c2c7c20 */ /* 0x000fc60008410000 */
[----:B------:R-:W0:Y:S01]  /*3da0*/  MUFU.EX2 R88, R88 ;  /* 0x0000005800587308 */ /* 0x000e220000000800 */
[----:B------:R-:W-:Y:S01]  /*3db0*/  FFMA.FTZ R48, R0, R44, R87 ;  /* 0x0000002c00307223 */ /* 0x000fe20000010057 */
        /* <DEDUP_REMOVED lines=38> */
[----:B------:R-:W-:-:S03]  /*4020*/  FMUL.FTZ R89, R48, -1.4426950216293334961 ;  /* 0xbfb8aa3b30597820 */ /* 0x000fc60000410000 */
[----:B------:R-:W-:-:S03]  /*4030*/  FADD.FTZ R43, R43, R46 ;  /* 0x0000002e2b2b7221 */ /* 0x000fc60000010000 */
[----:B------:R-:W0:Y:S02]  /*4040*/  MUFU.EX2 R89, R89 ;  /* 0x0000005900597308 */ /* 0x000e240000000800 */
[----:B0-----:R-:W-:-:S06]  /*4050*/  FADD.FTZ R88, R89, 1 ;  /* 0x3f80000059587421 */ /* 0x001fcc0000010000 */
[----:B------:R-:W0:Y:S02]  /*4060*/  MUFU.RCP R88, R88 ;  /* 0x0000005800587308 */ /* 0x000e240000001000 */
[----:B0-----:R-:W-:Y:S01]  /*4070*/  FADD.FTZ R47, -R88, 1 ;  /* 0x3f800000582f7421 */ /* 0x001fe20000010100 */
[----:B------:R-:W-:Y:S01]  /*4080*/  FMUL.FTZ R85, R21, R88 ;  /* 0x0000005815557220 */ /* 0x000fe20000410000 */
[-C--:B------:R-:W-:Y:S01]  /*4090*/  FFMA.FTZ R88, R51, R46.reuse, R49 ;  /* 0x0000002e33587223 */ /* 0x080fe20000010031 */
[----:B------:R-:W-:Y:S01]  /*40a0*/  FMUL.FTZ R49, R81, R46 ;  /* 0x0000002e51317220 */ /* 0x000fe20000410000 */
[----:B------:R-:W-:Y:S01]  /*40b0*/  FFMA.FTZ R48, R48, R47, 1 ;  /* 0x3f80000030307423 */ /* 0x000fe2000001002f */
[----:B------:R-:W-:Y:S02]  /*40c0*/  FADD.FTZ R47, R22, -UR11 ;  /* 0x8000000b162f7e21 */ /* 0x000fe40008010000 */
[----:B------:R-:W-:Y:S01]  /*40d0*/  FFMA.FTZ R51, R51, R49, R78 ;  /* 0x0000003133337223 */ /* 0x000fe2000001004e */
[----:B------:R-:W-:Y:S01]  /*40e0*/  FMUL.FTZ R85, R85, R48 ;  /* 0x0000003055557220 */ /* 0x000fe20000410000 */
[----:B------:R-:W-:Y:S01]  /*40f0*/  FMUL.FTZ R47, R47, UR14 ;  /* 0x0000000e2f2f7c20 */ /* 0x000fe20008410000 */
[----:B------:R-:W-:-:S02]  /*4100*/  FADD.FTZ R79, R79, R49 ;  /* 0x000000314f4f7221 */ /* 0x000fc40000010000 */
        /* <DEDUP_REMOVED lines=31> */
[----:B------:R-:W-:Y:S01]  /*4300*/  FMUL.FTZ R50, R0, R85 ;  /* 0x0000005500327220 */ /* 0x000fe20000410000 */
[----:B------:R-:W-:-:S03]  /*4310*/  FMUL.FTZ R85, R81, R48 ;  /* 0x0000003051557220 */ /* 0x000fc60000410000 */
[----:B------:R-:W-:Y:S01]  /*4320*/  FFMA.FTZ R44, R44, R50, R51 ;  /* 0x000000322c2c7223 */ /* 0x000fe20000010033 */
[----:B------:R-:W0:Y:S01]  /*4330*/  MUFU.RCP R89, R89 ;  /* 0x0000005900597308 */ /* 0x000e220000001000 */
[----:B------:R-:W-:Y:S02]  /*4340*/  FADD.FTZ R79, R50, R79 ;  /* 0x0000004f324f7221 */ /* 0x000fe40000010000 */
[----:B------:R-:W-:Y:S02]  /*4350*/  FFMA.FTZ R44, R47, R85, R44 ;  /* 0x000000552f2c7223 */ /* 0x000fe4000001002c */
[----:B------:R-:W-:Y:S01]  /*4360*/  FADD.FTZ R79, R79, R85 ;  /* 0x000000554f4f7221 */ /* 0x000fe20000010000 */
[----:B------:R-:W-:Y:S01]  /*4370*/  FADD.FTZ R85, R40, R46 ;  /* 0x0000002e28557221 */ /* 0x000fe20000010000 */
[----:B------:R-:W-:-:S04]  /*4380*/  FADD.FTZ R40, R31, -UR11 ;  /* 0x8000000b1f287e21 */ /* 0x000fc80008010000 */
[----:B------:R-:W-:Y:S01]  /*4390*/  FMUL.FTZ R40, R40, UR14 ;  /* 0x0000000e28287c20 */ /* 0x000fe20008410000 */
[----:B0-----:R-:W-:-:S04]  /*43a0*/  FADD.FTZ R78, -R89, 1 ;  /* 0x3f800000594e7421 */ /* 0x001fc80000010100 */
[----:B------:R-:W-:Y:S01]  /*43b0*/  FFMA.FTZ R49, R49, R78, 1 ;  /* 0x3f80000031317423 */ /* 0x000fe2000001004e */
[----:B------:R-:W-:-:S04]  /*43c0*/  FMUL.FTZ R78, R28, R89 ;  /* 0x000000591c4e7220 */ /* 0x000fc80000410000 */
[----:B------:R-:W-:Y:S01]  /*43d0*/  FMUL.FTZ R78, R78, R49 ;  /* 0x000000314e4e7220 */ /* 0x000fe20000410000 */
[----:B------:R-:W-:-:S03]  /*43e0*/  FADD.FTZ R49, R27, -UR11 ;  /* 0x8000000b1b317e21 */ /* 0x000fc60008010000 */
[----:B------:R-:W-:Y:S01]  /*43f0*/  FADD.FTZ R43, R43, R78 ;  /* 0x0000004e2b2b7221 */ /* 0x000fe20000010000 */
[----:B------:R-:W-:Y:S01]  /*4400*/  FMUL.FTZ R49, R49, UR14 ;  /* 0x0000000e31317c20 */ /* 0x000fe20008410000 */
[----:B------:R-:W-:-:S03]  /*4410*/  FFMA.FTZ R88, R45, R78, R88 ;  /* 0x0000004e2d587223 */ /* 0x000fc60000010058 */
        /* <DEDUP_REMOVED lines=10> */
[----:B------:R-:W-:-:S04]  /*44c0*/  FFMA.FTZ R47, R50, R47, 1 ;  /* 0x3f800000322f7423 */ /* 0x000fc8000001002f */
        /* <DEDUP_REMOVED lines=9> */
[----:B------:R-:W-:Y:S01]  /*4560*/  FMUL.FTZ R46, R32, R51 ;  /* 0x00000033202e7220 */ /* 0x000fe20000410000 */
[----:B------:R-:W-:Y:S02]  /*4570*/  FMUL.FTZ R51, R81, R78 ;  /* 0x0000004e51337220 */ /* 0x000fe40000410000 */
[----:B------:R-:W-:Y:S02]  /*4580*/  FFMA.FTZ R41, R50, R41, 1 ;  /* 0x3f80000032297423 */ /* 0x000fe40000010029 */
[----:B------:R-:W-:Y:S01]  /*4590*/  FFMA.FTZ R44, R45, R51, R44 ;  /* 0x000000332d2c7223 */ /* 0x000fe2000001002c */
[----:B------:R-:W-:Y:S01]  /*45a0*/  FADD.FTZ R79, R79, R51 ;  /* 0x000000334f4f7221 */ /* 0x000fe20000010000 */
[----:B------:R-:W-:Y:S01]  /*45b0*/  FMUL.FTZ R46, R46, R41 ;  /* 0x000000292e2e7220 */ /* 0x000fe20000410000 */
[----:B------:R-:W-:-:S03]  /*45c0*/  FFMA.FTZ R41, R0, R40, R87 ;  /* 0x0000002800297223 */ /* 0x000fc60000010057 */
        /* <DEDUP_REMOVED lines=12> */
[----:B------:R-:W-:-:S03]  /*4690*/  FADD.FTZ R41, R34, -UR11 ;  /* 0x8000000b22297e21 */ /* 0x000fc60008010000 */
        /* <DEDUP_REMOVED lines=21> */
[----:B------:R-:W-:Y:S01]  /*47f0*/  FADD.FTZ R43, R43, R42 ;  /* 0x0000002a2b2b7221 */ /* 0x000fe20000010000 */
        /* <DEDUP_REMOVED lines=9> */
[----:B------:R-:W-:Y:S01]  /*4890*/  FADD.FTZ R44, R38, -UR11 ;  /* 0x8000000b262c7e21 */ /* 0x000fe20008010000 */
[----:B------:R-:W-:Y:S01]  /*48a0*/  FFMA.FTZ R40, R40, R50, R47 ;  /* 0x0000003228287223 */ /* 0x000fe2000001002f */
[----:B------:R-:W-:Y:S02]  /*48b0*/  FADD.FTZ R79, R50, R79 ;  /* 0x0000004f324f7221 */ /* 0x000fe40000010000 */
[----:B------:R-:W-:-:S04]  /*48c0*/  FMUL.FTZ R44, R44, UR14 ;  /* 0x0000000e2c2c7c20 */ /* 0x000fc80008410000 */
[----:B------:R-:W-:-:S04]  /*48d0*/  FFMA.FTZ R46, R81, R44, R82 ;  /* 0x0000002c512e7223 */ /* 0x000fc80000010052 */
[----:B------:R-:W-:-:S06]  /*48e0*/  FMUL.FTZ R89, R46, -1.4426950216293334961 ;  /* 0xbfb8aa3b2e597820 */ /* 0x000fcc0000410000 */
[----:B------:R-:W0:Y:S02]  /*48f0*/  MUFU.EX2 R89, R89 ;  /* 0x0000005900597308 */ /* 0x000e240000000800 */
[----:B0-----:R-:W-:Y:S01]  /*4900*/  FADD.FTZ R51, R89, 1 ;  /* 0x3f80000059337421 */ /* 0x001fe20000010000 */
[----:B------:R-:W-:-:S04]  /*4910*/  FMUL.FTZ R89, R81, R42 ;  /* 0x0000002a51597220 */ /* 0x000fc80000410000 */
[----:B------:R-:W-:Y:S01]  /*4920*/  FADD.FTZ R79, R79, R89 ;  /* 0x000000594f4f7221 */ /* 0x000fe20000010000 */
[----:B------:R-:W0:Y:S02]  /*4930*/  MUFU.RCP R51, R51 ;  /* 0x0000003300337308 */ /* 0x000e240000001000 */
[----:B0-----:R-:W-:-:S04]  /*4940*/  FADD.FTZ R45, -R51, 1 ;  /* 0x3f800000332d7421 */ /* 0x001fc80000010100 */
[----:B------:R-:W-:Y:S01]  /*4950*/  FFMA.FTZ R45, R46, R45, 1 ;  /* 0x3f8000002e2d7423 */ /* 0x000fe2000001002d */
[----:B------:R-:W-:-:S04]  /*4960*/  FMUL.FTZ R46, R52, R51 ;  /* 0x00000033342e7220 */ /* 0x000fc80000410000 */
[----:B------:R-:W-:Y:S01]  /*4970*/  FMUL.FTZ R46, R46, R45 ;  /* 0x0000002d2e2e7220 */ /* 0x000fe20000410000 */
[----:B------:R-:W-:-:S04]  /*4980*/  FADD.FTZ R45, R39, -UR11 ;  /* 0x8000000b272d7e21 */ /* 0x000fc80008010000 */
[----:B------:R-:W-:-:S04]  /*4990*/  FMUL.FTZ R45, R45, UR14 ;  /* 0x0000000e2d2d7c20 */ /* 0x000fc80008410000 */
[----:B------:R-:W-:-:S04]  /*49a0*/  FFMA.FTZ R51, R0, R45, R87 ;  /* 0x0000002d00337223 */ /* 0x000fc80000010057 */
[----:B------:R-:W-:-:S06]  /*49b0*/  FMUL.FTZ R47, R51, -1.4426950216293334961 ;  /* 0xbfb8aa3b332f7820 */ /* 0x000fcc0000410000 */
[----:B------:R-:W0:Y:S02]  /*49c0*/  MUFU.EX2 R47, R47 ;  /* 0x0000002f002f7308 */ /* 0x000e240000000800 */
[----:B0-----:R-:W-:Y:S01]  /*49d0*/  FADD.FTZ R50, R47, 1 ;  /* 0x3f8000002f327421 */ /* 0x001fe20000010000 */
[C---:B------:R-:W-:Y:S01]  /*49e0*/  FFMA.FTZ R47, R41.reuse, R42, R88 ;  /* 0x0000002a292f7223 */ /* 0x040fe20000010058 */
[----:B------:R-:W-:Y:S01]  /*49f0*/  FFMA.FTZ R41, R41, R89, R40 ;  /* 0x0000005929297223 */ /* 0x000fe20000010028 */
[----:B------:R-:W-:-:S03]  /*4a00*/  FMUL.FTZ R42, R0, R49 ;  /* 0x00000031002a7220 */ /* 0x000fc60000410000 */
[----:B------:R-:W0:Y:S01]  /*4a10*/  MUFU.RCP R50, R50 ;  /* 0x0000003200327308 */ /* 0x000e220000001000 */
[----:B------:R-:W-:Y:S01]  /*4a20*/  FFMA.FTZ R41, R48, R42, R41 ;  /* 0x0000002a30297223 */ /* 0x000fe20000010029 */
[----:B------:R-:W-:Y:S01]  /*4a30*/  FADD.FTZ R79, R42, R79 ;  /* 0x0000004f2a4f7221 */ /* 0x000fe20000010000 */
[----:B------:R-:W-:-:S04]  /*4a40*/  FMUL.FTZ R42, R81, R46 ;  /* 0x0000002e512a7220 */ /* 0x000fc80000410000 */
[----:B------:R-:W-:Y:S01]  /*4a50*/  FADD.FTZ R79, R79, R42 ;  /* 0x0000002a4f4f7221 */ /* 0x000fe20000010000 */
[----:B0-----:R-:W-:-:S04]  /*4a60*/  FADD.FTZ R40, -R50, 1 ;  /* 0x3f80000032287421 */ /* 0x001fc80000010100 */
[----:B------:R-:W-:Y:S01]  /*4a70*/  FFMA.FTZ R51, R51, R40, 1 ;  /* 0x3f80000033337423 */ /* 0x000fe20000010028 */
[----:B------:R-:W-:Y:S01]  /*4a80*/  FMUL.FTZ R40, R53, R50 ;  /* 0x0000003235287220 */ /* 0x000fe20000410000 */
[----:B------:R-:W-:-:S03]  /*4a90*/  FFMA.FTZ R50, R48, R49, R85 ;  /* 0x0000003130327223 */ /* 0x000fc60000010055 */
[----:B------:R-:W-:Y:S01]  /*4aa0*/  FMUL.FTZ R40, R40, R51 ;  /* 0x0000003328287220 */ /* 0x000fe20000410000 */
[----:B------:R-:W-:Y:S01]  /*4ab0*/  FADD.FTZ R51, R78, R49 ;  /* 0x000000314e337221 */ /* 0x000fe20000010000 */
[C---:B------:R-:W-:Y:S01]  /*4ac0*/  FFMA.FTZ R78, R44.reuse, R42, R41 ;  /* 0x0000002a2c4e7223 */ /* 0x040fe20000010029 */
[----:B------:R-:W-:Y:S01]  /*4ad0*/  FFMA.FTZ R44, R44, R46, R47 ;  /* 0x0000002e2c2c7223 */ /* 0x000fe2000001002f */
[----:B------:R-:W-:Y:S01]  /*4ae0*/  FMUL.FTZ R48, R0, R40 ;  /* 0x0000002800307220 */ /* 0x000fe20000410000 */
[----:B------:R-:W-:Y:S01]  /*4af0*/  FADD.FTZ R46, R43, R46 ;  /* 0x0000002e2b2e7221 */ /* 0x000fe20000010000 */
[----:B------:R-:W-:Y:S02]  /*4b00*/  FADD.FTZ R47, R51, R40 ;  /* 0x00000028332f7221 */ /* 0x000fe40000010000 */
[C---:B------:R-:W-:Y:S01]  /*4b10*/  FFMA.FTZ R42, R45.reuse, R48, R78 ;  /* 0x000000302d2a7223 */ /* 0x040fe2000001004e */
[----:B------:R-:W-:Y:S01]  /*4b20*/  FADD.FTZ R41, R48, R79 ;  /* 0x0000004f30297221 */ /* 0x000fe20000010000 */
[----:B------:R-:W-:-:S07]  /*4b30*/  FFMA.FTZ R45, R45, R40, R50 ;  /* 0x000000282d2d7223 */ /* 0x000fce0000010032 */
.L_x_1470:
        /* <DEDUP_REMOVED lines=46> */
.L_x_1472:
[----:B------:R-:W-:Y:S05]  /*4e20*/  BSYNC.RECONVERGENT B0 ;  /* 0x0000000000007941 */ /* 0x000fea0003800200 */
.L_x_1471:
        /* <DEDUP_REMOVED lines=52> */
.L_x_1474:
[----:B------:R-:W-:Y:S05]  /*5170*/  BSYNC.RECONVERGENT B0 ;  /* 0x0000000000007941 */ /* 0x000fea0003800200 */
.L_x_1473:
[----:B------:R-:W-:Y:S06]  /*5180*/  BAR.SYNC.DEFER_BLOCKING 0x0 ;  /* 0x0000000000007b1d */ /* 0x000fec0000010000 */
[----:B------:R-:W-:Y:S04]  /*5190*/  BSSY.RECONVERGENT B0, `(.L_x_1475) ;  /* 0x0000025000007945 */ /* 0x000fe80003800200 */
[----:B------:R-:W-:Y:S05]  /*51a0*/  @P3 BRA `(.L_x_1476) ;  /* 0x00000000008c3947 */ /* 0x000fea0003800000 */
[----:B-123--:R-:W1:Y:S04]  /*51b0*/  LDS.128 R40, [R88+0x500] ;  /* 0x0005000058287984 */ /* 0x00ee680000000c00 */
[----:B------:R-:W2:Y:S01]  /*51c0*/  LDS.128 R48, [R88+0xa00] ;  /* 0x000a000058307984 */ /* 0x000ea20000000c00 */
        /* <DEDUP_REMOVED lines=33> */
.L_x_1476:
[----:B------:R-:W-:Y:S05]  /*53e0*/  BSYNC.RECONVERGENT B0 ;  /* 0x0000000000007941 */ /* 0x000fea0003800200 */
.L_x_1475:
[----:B------:R-:W-:Y:S04]  /*53f0*/  BSSY.RECONVERGENT B0, `(.L_x_1477) ;  /* 0x000001d000007945 */ /* 0x000fe80003800200 */
[----:B------:R-:W-:Y:S05]  /*5400*/  @P3 BRA `(.L_x_1478) ;  /* 0x00000000006c3947 */ /* 0x000fea0003800000 */
[----:B------:R-:W4:Y:S01]  /*5410*/  LDC.64 R48, c[0x0][0x3d8] ;  /* 0x0000f600ff307b82 */ /* 0x000f220000000a00 */
[----:B------:R-:W-:-:S07]  /*5420*/  IMAD R43, R80, 0x50, R85 ;  /* 0x00000050502b7824 */ /* 0x000fce00078e0255 */
[----:B-123--:R-:W1:Y:S01]  /*5430*/  LDC.64 R40, c[0x0][0x3f8] ;  /* 0x0000fe00ff287b82 */ /* 0x00ee620000000a00 */
[----:B----4-:R-:W-:-:S05]  /*5440*/  IMAD.WIDE R48, R43, 0x4, R48 ;  /* 0x000000042b307825 */ /* 0x010fca00078e0230 */
        /* <DEDUP_REMOVED lines=8> */
[----:B------:R-:W-:Y:S02]  /*54d0*/  SHF.L.U64.HI R51, R80, 0x1, R51 ;  /* 0x0000000150337819 */ /* 0x000fe40000010233 */
[----:B------:R-:W-:Y:S02]  /*54e0*/  LEA.HI.X R43, R40, R49, R41, 0x2, P2 ;  /* 0x00000031282b7211 */ /* 0x000fe400010f1429 */
[----:B------:R-:W-:Y:S02]  /*54f0*/  SHF.L.U32 R40, R80, 0x1, RZ ;  /* 0x0000000150287819 */ /* 0x000fe400000006ff */
[----:B------:R-:W-:Y:S02]  /*5500*/  IADD3.X R41, PT, PT, RZ, R89, RZ, P3, !PT ;  /* 0x00000059ff297210 */ /* 0x000fe40001ffe4ff */
[----:B------:R-:W-:-:S02]  /*5510*/  LOP3.LUT R40, R40, 0xfffffffc, RZ, 0xc0, !PT ;  /* 0xfffffffc28287812 */ /* 0x000fc400078ec0ff */
[C---:B------:R-:W-:Y:S02]  /*5520*/  SHF.L.U32 R89, R50.reuse, 0x1, RZ ;  /* 0x0000000132597819 */ /* 0x040fe400000006ff */
[----:B------:R-:W-:Y:S02]  /*5530*/  SHF.L.U64.HI R41, R50, 0x1, R41 ;  /* 0x0000000132297819 */ /* 0x000fe40000010229 */
[C---:B------:R-:W-:Y:S02]  /*5540*/  IADD3 R50, P1, PT, R48.reuse, R40, RZ ;  /* 0x0000002830327210 */ /* 0x040fe40007f3e0ff */
[----:B------:R-:W-:Y:S02]  /*5550*/  LOP3.LUT R89, R89, 0xfffffffc, RZ, 0xc0, !PT ;  /* 0xfffffffc59597812 */ /* 0x000fe400078ec0ff */
[----:B------:R-:W-:Y:S02]  /*5560*/  IADD3.X R51, PT, PT, R49, R51, RZ, P1, !PT ;  /* 0x0000003331337210 */ /* 0x000fe40000ffe4ff */
[----:B------:R-:W-:-:S03]  /*5570*/  IADD3 R40, P1, PT, R48, R89, RZ ;  /* 0x0000005930287210 */ /* 0x000fc60007f3e0ff */
[----:B------:R4:W-:Y:S01]  /*5580*/  REDG.E.ADD.F32.FTZ.RN.STRONG.GPU desc[UR12][R50.64], R45 ;  /* 0x0000002d320079a6 */ /* 0x0009e2000c12f30c */
[----:B------:R-:W-:-:S03]  /*5590*/  IADD3.X R41, PT, PT, R49, R41, RZ, P1, !PT ;  /* 0x0000002931297210 */ /* 0x000fc60000ffe4ff */
[----:B------:R4:W-:Y:S04]  /*55a0*/  REDG.E.ADD.F32.FTZ.RN.STRONG.GPU desc[UR12][R42.64], R46 ;  /* 0x0000002e2a0079a6 */ /* 0x0009e8000c12f30c */
[----:B------:R4:W-:Y:S02]  /*55b0*/  REDG.E.ADD.F32.FTZ.RN.STRONG.GPU desc[UR12][R40.64], R47 ;  /* 0x0000002f280079a6 */ /* 0x0009e4000c12f30c */
.L_x_1478:
[----:B------:R-:W-:Y:S05]  /*55c0*/  BSYNC.RECONVERGENT B0 ;  /* 0x0000000000007941 */ /* 0x000fea0003800200 */
.L_x_1477:
[----:B----4-:R-:W4:Y:S02]  /*55d0*/  LDC R44, c[0x0][0x370] ;  /* 0x0000dc00ff2c7b82 */ /* 0x010f240000000800 */
[----:B----4-:R-:W-:-:S13]  /*55e0*/  ISETP.GE.U32.AND P1, PT, R44, 0x2, PT ;  /* 0x000000022c00780c */ /* 0x010fda0003f26070 */
[----:B------:R-:W-:Y:S05]  /*55f0*/  @!P1 BRA `(.L_x_1479) ;  /* 0x0000001400489947 */ /* 0x000fea0003800000 */
[----:B------:R-:W-:Y:S05]  /*5600*/  @P0 BRA `(.L_x_1480) ;  /* 0x0000000000900947 */ /* 0x000fea0003800000 */
[----:B------:R-:W4:Y:S01]  /*5610*/  LDC R47, c[0x0][0x374] ;  /* 0x0000dd00ff2f7b82 */ /* 0x000f220000000800 */
[----:B------:R-:W5:Y:S01]  /*5620*/  S2R R48, SR_CTAID.Y ;  /* 0x0000000000307919 */ /* 0x000f620000002600 */
[----:B------:R-:W-:-:S06]  /*5630*/  ULOP3.LUT UR6, UR4, 0x1, URZ, 0xc0, !UPT ;  /* 0x0000000104067892 */ /* 0x000fcc000f8ec0ff */
[----:B-123--:R-:W1:Y:S08]  /*5640*/  LDC.64 R40, c[0x0][0x3c8] ;  /* 0x0000f200ff287b82 */ /* 0x00ee700000000a00 */
[----:B------:R-:W2:Y:S01]  /*5650*/  LDC.64 R42, c[0x0][0x3d0] ;  /* 0x0000f400ff2a7b82 */ /* 0x000ea20000000a00 */
[----:B----4-:R-:W-:-:S04]  /*5660*/  IMAD R45, R47, UR6, RZ ;  /* 0x000000062f2d7c24 */ /* 0x010fc8000f8e02ff */
[----:B------:R-:W-:-:S05]  /*5670*/  IMAD R46, R45, R44, RZ ;  /* 0x0000002c2d2e7224 */ /* 0x000fca00078e02ff */
[----:B------:R-:W-:Y:S01]  /*5680*/  SHF.L.U32 R49, R46, 0x1, RZ ;  /* 0x000000012e317819 */ /* 0x000fe200000006ff */
[----:B-----5:R-:W-:Y:S01]  /*5690*/  IMAD R47, R47, UR8, R48 ;  /* 0x000000082f2f7c24 */ /* 0x020fe2000f8e0230 */
[----:B------:R-:W-:Y:S02]  /*56a0*/  MOV R46, UR4 ;  /* 0x00000004002e7c02 */ /* 0x000fe40008000f00 */
[----:B------:R-:W-:Y:S02]  /*56b0*/  IADD3 R45, PT, PT, R45, R48, RZ ;  /* 0x000000302d2d7210 */ /* 0x000fe40007ffe0ff */
[----:B------:R-:W-:Y:S01]  /*56c0*/  LOP3.LUT P1, R46, R46, 0x2, RZ, 0xc0, !PT ;  /* 0x000000022e2e7812 */ /* 0x000fe2000782c0ff */
[----:B--2---:R-:W-:-:S04]  /*56d0*/  IMAD.WIDE R42, R49, 0x4, R42 ;  /* 0x00000004312a7825 */ /* 0x004fc800078e022a */
[----:B-1----:R-:W-:Y:S01]  /*56e0*/  IMAD.WIDE.U32 R40, R45, 0x4, R40 ;  /* 0x000000042d287825 */ /* 0x002fe200078e0028 */
[----:B------:R-:W-:-:S03]  /*56f0*/  SEL R45, R44, RZ, !P1 ;  /* 0x000000ff2c2d7207 */ /* 0x000fc60004800000 */
[----:B------:R-:W-:Y:S01]  /*5700*/  IMAD.WIDE.U32 R42, R47, 0x8, R42 ;  /* 0x000000082f2a7825 */ /* 0x000fe200078e002a */
[----:B------:R-:W-:Y:S02]  /*5710*/  ISETP.NE.AND P0, PT, R45, -0x1, PT ;  /* 0xffffffff2d00780c */ /* 0x000fe40003f05270 */
[----:B------:R-:W-:Y:S02]  /*5720*/  IADD3 R47, PT, PT, -R46, 0x1, RZ ;  /* 0x000000012e2f7810 */ /* 0x000fe40007ffe1ff */
[----:B------:R4:W-:Y:S01]  /*5730*/  STG.E.64 desc[UR12][R42.64], R78 ;  /* 0x0000004e2a007986 */ /* 0x0009e2000c101b0c */
[----:B------:R-:W-:Y:S06]  /*5740*/  MEMBAR.ALL.GPU ;  /* 0x0000000000007992 */ /* 0x000fec000000a000 */
[----:B------:R-:W-:-:S00]  /*5750*/  ERRBAR ;  /* 0x00000000000079ab */ /* 0x000fc00000000000 */
[----:B------:R-:W-:Y:S06]  /*5760*/  CGAERRBAR ;  /* 0x00000000000075ab */ /* 0x000fec0000000000 */
[----:B------:R4:W-:Y:S01]  /*5770*/  REDG.E.ADD.S32.STRONG.GPU desc[UR12][R40.64], R47 ;  /* 0x0000002f2800798e */ /* 0x0009e2000c12e30c */
[----:B------:R-:W-:Y:S05]  /*5780*/  @!P0 BRA `(.L_x_1480) ;  /* 0x0000000000308947 */ /* 0x000fea0003800000 */
[----:B----4-:R-:W1:Y:S01]  /*5790*/  LDC R47, c[0x0][0x2f8] ;  /* 0x0000be00ff2f7b82 */ /* 0x010e620000000800 */
[----:B------:R-:W-:-:S07]  /*57a0*/  MOV R43, 0xffffffff ;  /* 0xffffffff002b7802 */ /* 0x000fce0000000f00 */
.L_x_1481:
[----:B------:R-:W2:Y:S04]  /*57b0*/  LDG.E.STRONG.GPU R46, desc[UR12][R40.64] ;  /* 0x0000000c282e7981 */ /* 0x000ea8000c1ef900 */
[----:B--2---:R-:W-:Y:S01]  /*57c0*/  CCTL.IVALL ;  /* 0x00000000ff00798f */ /* 0x004fe20002000000 */
[----:B------:R-:W2:Y:S01]  /*57d0*/  LDC R42, c[0x0][0x370] ;  /* 0x0000dc00ff2a7b82 */ /* 0x000ea20000000800 */
[----:B-1----:R-:W-:Y:S01]  /*57e0*/  IADD3 R45, PT, PT, R47, -R47, RZ ;  /* 0x8000002f2f2d7210 */ /* 0x002fe20007ffe0ff */
[----:B------:R-:W-:Y:S05]  /*57f0*/  YIELD ;  /* 0x0000000000007946 */ /* 0x000fea0003800000 */
[----:B------:R-:W-:-:S02]  /*5800*/  ISETP.EQ.AND P0, PT, R45, RZ, PT ;  /* 0x000000ff2d00720c */ /* 0x000fc40003f02270 */
[----:B--2---:R-:W-:-:S11]  /*5810*/  SEL R42, R42, RZ, !P1 ;  /* 0x000000ff2a2a7207 */ /* 0x004fd60004800000 */
[----:B------:R-:W-:-:S04]  /*5820*/  @P0 MOV R43, R46 ;  /* 0x0000002e002b0202 */ /* 0x000fc80000000f00 */
[----:B------:R-:W-:-:S13]  /*5830*/  ISETP.NE.AND P0, PT, R43, R42, PT ;  /* 0x0000002a2b00720c */ /* 0x000fda0003f05270 */
[----:B------:R-:W-:Y:S05]  /*5840*/  @P0 BRA `(.L_x_1481) ;  /* 0xfffffffc00d80947 */ /* 0x000fea000383ffff */
.L_x_1480:
[----:B------:R-:W-:Y:S05]  /*5850*/  WARPSYNC.ALL ;  /* 0x0000000000007948 */ /* 0x000fea0003800000 */
[----:B------:R-:W-:Y:S01]  /*5860*/  ISETP.GE.U32.AND P0, PT, R44, 0x8, PT ;  /* 0x000000082c00780c */ /* 0x000fe20003f06070 */
[----:B------:R-:W-:Y:S01]  /*5870*/  BAR.SYNC.DEFER_BLOCKING 0x0 ;  /* 0x0000000000007b1d */ /* 0x000fe20000010000 */
[----:B------:R-:W-:-:S11]  /*5880*/  HFMA2 R49, -RZ, RZ, 0, 0 ;  /* 0x00000000ff317431 */ /* 0x000fd600000001ff */
[----:B------:R-:W-:Y:S05]  /*5890*/  @!P0 BRA `(.L_x_1482) ;  /* 0x0000000800988947 */ /* 0x000fea0003800000 */
[----:B------:R-:W5:Y:S01]  /*58a0*/  S2UR UR6, SR_CTAID.Y ;  /* 0x00000000000679c3 */ /* 0x000f620000002600 */
[----:B------:R-:W0:Y:S01]  /*58b0*/  S2R R50, SR_TID.X ;  /* 0x0000000000327919 */ /* 0x000e220000002100 */
[----:B------:R-:W5:Y:S01]  /*58c0*/  LDCU UR7, c[0x0][0x374] ;  /* 0x00006e80ff0777ac */ /* 0x000f620008000800 */
[----:B------:R-:W-:Y:S01]  /*58d0*/  MOV R51, RZ ;  /* 0x000000ff00337202 */ /* 0x000fe20000000f00 */
[----:B------:R-:W-:-:S04]  /*58e0*/  UIADD3 UR21, UPT, UPT, -UR8, URZ, URZ ;  /* 0x000000ff08157290 */ /* 0x000fc8000fffe1ff */
[----:B------:R-:W0:Y:S01]  /*58f0*/  S2UR UR10, SR_CTAID.X ;  /* 0x00000000000a79c3 */ /* 0x000e220000002500 */
[----:B-----5:R-:W-:Y:S02]  /*5900*/  UIMAD UR15, UR7, 0x3, UR6 ;  /* 0x00000003070f78a4 */ /* 0x020fe4000f8e0206 */
[----:B------:R-:W-:Y:S02]  /*5910*/  ULEA UR16, UR7, UR6, 0x1 ;  /* 0x0000000607107291 */ /* 0x000fe4000f8e08ff */
[----:B------:R-:W-:Y:S02]  /*5920*/  UIMAD UR17, UR7, 0x7, UR6 ;  /* 0x00000007071178a4 */ /* 0x000fe4000f8e0206 */
[----:B------:R-:W-:Y:S02]  /*5930*/  UIMAD UR18, UR7, 0x6, UR6 ;  /* 0x00000006071278a4 */ /* 0x000fe4000f8e0206 */
[----:B------:R-:W-:Y:S02]  /*5940*/  UIMAD UR19, UR7, 0x5, UR6 ;  /* 0x00000005071378a4 */ /* 0x000fe4000f8e0206 */
[----:B------:R-:W-:-:S02]  /*5950*/  ULEA UR20, UR7, UR6, 0x2 ;  /* 0x0000000607147291 */ /* 0x000fc4000f8e10ff */
[----:B0-----:R-:W-:-:S12]  /*5960*/  UIADD3 UR7, UPT, UPT, UR6, UR7, URZ ;  /* 0x0000000706077290 */ /* 0x001fd8000fffe0ff */
.L_x_1483:
[----:B------:R-:W-:Y:S01]  /*5970*/  ISETP.NE.AND P5, PT, RZ, UR21, PT ;  /* 0x00000015ff007c0c */ /* 0x000fe2000bfa5270 */
[----:B------:R-:W-:Y:S01]  /*5980*/  UMOV UR8, UR10 ;  /* 0x0000000a00087c82 */ /* 0x000fe20008000000 */
[----:B-1-34-:R-:W-:Y:S02]  /*5990*/  IADD3 R40, PT, PT, R51, 0x1, RZ ;  /* 0x0000000133287810 */ /* 0x01afe40007ffe0ff */
[----:B------:R-:W-:Y:S02]  /*59a0*/  ISETP.NE.OR P5, PT, R85, RZ, !P5 ;  /* 0x000000ff5500720c */ /* 0x000fe40006fa5670 */
[----:B------:R-:W-:Y:S02]  /*59b0*/  ISETP.NE.AND P6, PT, R40, UR8, PT ;  /* 0x0000000828007c0c */ /* 0x000fe4000bfc5270 */
[----:B------:R-:W-:Y:S02]  /*59c0*/  MOV R85, R50 ;  /* 0x0000003200557202 */ /* 0x000fe40000000f00 */
[----:B--2---:R-:W-:-:S02]  /*59d0*/  MOV R41, UR4 ;  /* 0x0000000400297c02 */ /* 0x004fc40008000f00 */
[----:B------:R-:W-:Y:S02]  /*59e0*/  ISETP.NE.OR P6, PT, R85, RZ, !P6 ;  /* 0x000000ff5500720c */ /* 0x000fe400077c5670 */
[----:B------:R-:W-:-:S03]  /*59f0*/  MOV R89, UR4 ;  /* 0x0000000400597c02 */ /* 0x000fc60008000f00 */
[----:B------:R-:W0:Y:S01]  /*5a00*/  @!P5 LDC R42, c[0x0][0x374] ;  /* 0x0000dd00ff2adb82 */ /* 0x000e220000000800 */
[----:B------:R-:W-:-:S07]  /*5a10*/  @!P5 LOP3.LUT R41, R41, 0x1, RZ, 0xc0, !PT ;  /* 0x000000012929d812 */ /* 0x000fce00078ec0ff */
[----:B------:R-:W1:Y:S08]  /*5a20*/  @!P5 LDC R43, c[0x0][0x370] ;  /* 0x0000dc00ff2bdb82 */ /* 0x000e700000000800 */
[----:B------:R-:W2:Y:S01]  /*5a30*/  @!P6 LDC R46, c[0x0][0x374] ;  /* 0x0000dd00ff2eeb82 */ /* 0x000ea20000000800 */
[----:B0-----:R-:W-:-:S07]  /*5a40*/  @!P5 IMAD R42, R41, R42, RZ ;  /* 0x0000002a292ad224 */ /* 0x001fce00078e02ff */
[----:B------:R-:W0:Y:S01]  /*5a50*/  @!P6 LDC R45, c[0x0][0x370] ;  /* 0x0000dc00ff2deb82 */ /* 0x000e220000000800 */
[----:B-1----:R-:W-:Y:S01]  /*5a60*/  @!P5 IMAD R42, R42, R43, RZ ;  /* 0x0000002b2a2ad224 */ /* 0x002fe200078e02ff */
[----:B------:R-:W-:-:S06]  /*5a70*/  IADD3 R43, PT, PT, R51, 0x2, RZ ;  /* 0x00000002332b7810 */ /* 0x000fcc0007ffe0ff */
[----:B------:R-:W1:Y:S01]  /*5a80*/  @!P5 LDC.64 R40, c[0x0][0x3d0] ;  /* 0x0000f400ff28db82 */ /* 0x000e620000000a00 */
[----:B------:R-:W-:Y:S02]  /*5a90*/  ISETP.NE.AND P4, PT, R43, UR8, PT ;  /* 0x000000082b007c0c */ /* 0x000fe4000bf85270 */
[----:B------:R-:W-:Y:S02]  /*5aa0*/  MOV R43, UR4 ;  /* 0x00000004002b7c02 */ /* 0x000fe40008000f00 */
[----:B------:R-:W-:Y:S02]  /*5ab0*/  ISETP.NE.OR P4, PT, R85, RZ, !P4 ;  /* 0x000000ff5500720c */ /* 0x000fe40006785670 */
[----:B------:R-:W-:-:S05]  /*5ac0*/  @!P6 LOP3.LUT R43, R43, 0x1, RZ, 0xc0, !PT ;  /* 0x000000012b2be812 */ /* 0x000fca00078ec0ff */
[----:B--2---:R-:W-:Y:S01]  /*5ad0*/  @!P6 IMAD R46, R43, R46, RZ ;  /* 0x0000002e2b2ee224 */ /* 0x004fe200078e02ff */
[----:B------:R-:W-:-:S03]  /*5ae0*/  @!P5 SHF.L.U32 R43, R42, 0x1, RZ ;  /* 0x000000012a2bd819 */ /* 0x000fc600000006ff */
[----:B0-----:R-:W-:Y:S01]  /*5af0*/  @!P6 IMAD R46, R46, R45, RZ ;  /* 0x0000002d2e2ee224 */ /* 0x001fe200078e02ff */
[----:B------:R-:W-:Y:S01]  /*5b00*/  MOV R45, UR6 ;  /* 0x00000006002d7c02 */ /* 0x000fe20008000f00 */
[----:B------:R-:W0:Y:S01]  /*5b10*/  @!P4 LDC R48, c[0x0][0x374] ;  /* 0x0000dd00ff30cb82 */ /* 0x000e220000000800 */
[----:B------:R-:W-:Y:S01]  /*5b20*/  @!P4 LOP3.LUT R89, R89, 0x1, RZ, 0xc0, !PT ;  /* 0x000000015959c812 */ /* 0x000fe200078ec0ff */
[----:B-1----:R-:W-:-:S06]  /*5b30*/  @!P5 IMAD.WIDE R40, R43, 0x4, R40 ;  /* 0x000000042b28d825 */ /* 0x002fcc00078e0228 */
[----:B------:R-:W1:Y:S01]  /*5b40*/  @!P4 LDC R47, c[0x0][0x370] ;  /* 0x0000dc00ff2fcb82 */ /* 0x000e620000000800 */
[----:B------:R-:W-:-:S07]  /*5b50*/  @!P5 IMAD.WIDE.U32 R40, R45, 0x8, R40 ;  /* 0x000000082d28d825 */ /* 0x000fce00078e0028 */
[----:B------:R-:W2:Y:S01]  /*5b60*/  @!P6 LDC.64 R42, c[0x0][0x3d0] ;  /* 0x0000f400ff2aeb82 */ /* 0x000ea20000000a00 */
[----:B------:R-:W-:Y:S01]  /*5b70*/  @!P6 SHF.L.U32 R49, R46, 0x1, RZ ;  /* 0x000000012e31e819 */ /* 0x000fe200000006ff */
[----:B------:R-:W3:Y:S06]  /*5b80*/  @!P5 LDG.E.64 R40, desc[UR12][R40.64] ;  /* 0x0000000c2828d981 */ /* 0x000eec000c1e1b00 */
[----:B------:R-:W4:Y:S01]  /*5b90*/  @!P4 LDC.64 R44, c[0x0][0x3d0] ;  /* 0x0000f400ff2ccb82 */ /* 0x000f220000000a00 */
[----:B0-----:R-:W-:-:S04]  /*5ba0*/  @!P4 IMAD R48, R89, R48, RZ ;  /* 0x000000305930c224 */ /* 0x001fc800078e02ff */
[----:B-1----:R-:W-:-:S05]  /*5bb0*/  @!P4 IMAD R47, R48, R47, RZ ;  /* 0x0000002f302fc224 */ /* 0x002fca00078e02ff */
[----:B------:R-:W-:Y:S01]  /*5bc0*/  @!P4 SHF.L.U32 R47, R47, 0x1, RZ ;  /* 0x000000012f2fc819 */ /* 0x000fe200000006ff */
[----:B--2---:R-:W-:Y:S01]  /*5bd0*/  @!P6 IMAD.WIDE R42, R49, 0x4, R42 ;  /* 0x00000004312ae825 */ /* 0x004fe200078e022a */
        /* <DEDUP_REMOVED lines=8> */
[C---:B------:R-:W-:Y:S02]  /*5c60*/  IADD3 R47, PT, PT, R51.reuse, 0x5, RZ ;  /* 0x00000005332f7810 */ /* 0x040fe40007ffe0ff */
        /* <DEDUP_REMOVED lines=10> */
[----:B------:R-:W-:-:S05]  /*5d10*/  @!P3 LOP3.LUT R46, R46, 0x1, RZ, 0xc0, !PT ;  /* 0x000000012e2eb812 */ /* 0x000fca00078ec0ff */
        /* <DEDUP_REMOVED lines=13> */
[----:B------:R-:W-:Y:S02]  /*5df0*/  MOV R89, UR4 ;  /* 0x0000000400597c02 */ /* 0x000fe40008000f00 */
[----:B------:R-:W-:-:S05]  /*5e00*/  @!P1 LOP3.LUT R48, R48, 0x1, RZ, 0xc0, !PT ;  /* 0x0000000130309812 */ /* 0x000fca00078ec0ff */
[----:B-----5:R-:W-:Y:S02]  /*5e10*/  @!P1 IMAD R47, R48, R47, RZ ;  /* 0x0000002f302f9224 */ /* 0x020fe400078e02ff */
[----:B------:R-:W0:Y:S01]  /*5e20*/  @!P1 LDC R48, c[0x0][0x370] ;  /* 0x0000dc00ff309b82 */ /* 0x000e220000000800 */
[----:B------:R-:W-:-:S07]  /*5e30*/  @!P0 LOP3.LUT R89, R89, 0x1, RZ, 0xc0, !PT ;  /* 0x0000000159598812 */ /* 0x000fce00078ec0ff */
[----:B------:R-:W1:Y:S01]  /*5e40*/  @!P0 LDC R80, c[0x0][0x374] ;  /* 0x0000dd00ff508b82 */ /* 0x000e620000000800 */
[----:B0-----:R-:W-:Y:S02]  /*5e50*/  @!P1 IMAD R48, R47, R48, RZ ;  /* 0x000000302f309224 */ /* 0x001fe400078e02ff */
[----:B-1----:R-:W-:-:S05]  /*5e60*/  @!P0 IMAD R80, R89, R80, RZ ;  /* 0x0000005059508224 */ /* 0x002fca00078e02ff */
[----:B------:R-:W0:Y:S02]  /*5e70*/  @!P0 LDC R89, c[0x0][0x370] ;  /* 0x0000dc00ff598b82 */ /* 0x000e240000000800 */
[----:B0-----:R-:W-:Y:S01]  /*5e80*/  @!P0 IMAD R47, R80, R89, RZ ;  /* 0x00000059502f8224 */ /* 0x001fe200078e02ff */
[----:B------:R-:W-:Y:S02]  /*5e90*/  @!P3 SHF.L.U32 R89, R49, 0x1, RZ ;  /* 0x000000013159b819 */ /* 0x000fe400000006ff */
[----:B------:R-:W-:Y:S02]  /*5ea0*/  MOV R80, UR4 ;  /* 0x0000000400507c02 */ /* 0x000fe40008000f00 */
[----:B------:R-:W-:Y:S01]  /*5eb0*/  @!P0 SHF.L.U32 R47, R47, 0x1, RZ ;  /* 0x000000012f2f8819 */ /* 0x000fe200000006ff */
[----:B---3--:R-:W-:Y:S01]  /*5ec0*/  @!P5 FADD.FTZ R78, R78, R40 ;  /* 0x000000284e4ed221 */ /* 0x008fe20000010000 */
[----:B------:R-:W-:Y:S01]  /*5ed0*/  IADD3 R40, PT, PT, R51, 0x7, RZ ;  /* 0x0000000733287810 */ /* 0x000fe20007ffe0ff */
[----:B------:R-:W-:-:S03]  /*5ee0*/  @!P5 FADD.FTZ R79, R79, R41 ;  /* 0x000000294f4fd221 */ /* 0x000fc60000010000 */
[----:B------:R-:W-:Y:S02]  /*5ef0*/  ISETP.NE.AND P5, PT, R40, UR8, PT ;  /* 0x0000000828007c0c */ /* 0x000fe4000bfa5270 */
[----:B------:R-:W0:Y:S02]  /*5f00*/  @!P3 LDC.64 R40, c[0x0][0x3d0] ;  /* 0x0000f400ff28bb82 */ /* 0x000e240000000a00 */
[----:B------:R-:W-:-:S13]  /*5f10*/  ISETP.NE.OR P5, PT, R85, RZ, !P5 ;  /* 0x000000ff5500720c */ /* 0x000fda0006fa5670 */
[----:B------:R-:W1:Y:S01]  /*5f20*/  @!P5 LDC R49, c[0x0][0x374] ;  /* 0x0000dd00ff31db82 */ /* 0x000e620000000800 */
[----:B------:R-:W-:Y:S01]  /*5f30*/  @!P5 LOP3.LUT R80, R80, 0x1, RZ, 0xc0, !PT ;  /* 0x000000015050d812 */ /* 0x000fe200078ec0ff */
[----:B0-----:R-:W-:Y:S01]  /*5f40*/  @!P3 IMAD.WIDE R40, R89, 0x4, R40 ;  /* 0x000000045928b825 */ /* 0x001fe200078e0228 */
[----:B------:R-:W-:-:S03]  /*5f50*/  MOV R89, UR15 ;  /* 0x0000000f00597c02 */ /* 0x000fc60008000f00 */
[----:B--2---:R-:W-:Y:S01]  /*5f60*/  @!P6 FADD.FTZ R78, R78, R42 ;  /* 0x0000002a4e4ee221 */ /* 0x004fe20000010000 */
[----:B------:R-:W-:Y:S02]  /*5f70*/  @!P6 FADD.FTZ R79, R79, R43 ;  /* 0x0000002b4f4fe221 */ /* 0x000fe40000010000 */
[----:B------:R-:W0:Y:S01]  /*5f80*/  @!P1 LDC.64 R42, c[0x0][0x3d0] ;  /* 0x0000f400ff2a9b82 */ /* 0x000e220000000a00 */
[----:B------:R-:W-:Y:S01]  /*5f90*/  @!P3 IMAD.WIDE.U32 R40, R89, 0x8, R40 ;  /* 0x000000085928b825 */ /* 0x000fe200078e0028 */
[----:B------:R-:W-:Y:S02]  /*5fa0*/  @!P2 SHF.L.U32 R89, R46, 0x1, RZ ;  /* 0x000000012e59a819 */ /* 0x000fe400000006ff */
[----:B------:R-:W-:Y:S01]  /*5fb0*/  @!P1 SHF.L.U32 R46, R48, 0x1, RZ ;  /* 0x00000001302e9819 */ /* 0x000fe200000006ff */
[----:B----4-:R-:W-:Y:S01]  /*5fc0*/  @!P4 FADD.FTZ R78, R78, R44 ;  /* 0x0000002c4e4ec221 */ /* 0x010fe20000010000 */
[----:B------:R-:W-:Y:S01]  /*5fd0*/  @!P4 FADD.FTZ R79, R79, R45 ;  /* 0x0000002d4f4fc221 */ /* 0x000fe20000010000 */
[----:B-1----:R-:W-:Y:S01]  /*5fe0*/  @!P5 IMAD R48, R80, R49, RZ ;  /* 0x000000315030d224 */ /* 0x002fe200078e02ff */
[----:B------:R-:W1:Y:S01]  /*5ff0*/  @!P2 LDC.64 R44, c[0x0][0x3d0] ;  /* 0x0000f400ff2cab82 */ /* 0x000e620000000a00 */
[----:B------:R-:W-:Y:S01]  /*6000*/  MOV R49, UR19 ;  /* 0x0000001300317c02 */ /* 0x000fe20008000f00 */
[----:B------:R-:W2:Y:S01]  /*6010*/  @!P3 LDG.E.64 R40, desc[UR12][R40.64] ;  /* 0x0000000c2828b981 */ /* 0x000ea2000c1e1b00 */
[----:B-1----:R-:W-:-:S04]  /*6020*/  @!P2 IMAD.WIDE R88, R89, 0x4, R44 ;  /* 0x000000045958a825 */ /* 0x002fc800078e022c */
[----:B0-----:R-:W-:Y:S01]  /*6030*/  @!P1 IMAD.WIDE R44, R46, 0x4, R42 ;  /* 0x000000042e2c9825 */ /* 0x001fe200078e022a */
[----:B------:R-:W-:-:S05]  /*6040*/  MOV R43, UR20 ;  /* 0x00000014002b7c02 */ /* 0x000fca0008000f00 */
[----:B------:R-:W-:Y:S02]  /*6050*/  @!P2 IMAD.WIDE.U32 R42, R43, 0x8, R88 ;  /* 0x000000082b2aa825 */ /* 0x000fe400078e0058 */
[----:B------:R-:W0:Y:S02]  /*6060*/  @!P0 LDC.64 R88, c[0x0][0x3d0] ;  /* 0x0000f400ff588b82 */ /* 0x000e240000000a00 */
[----:B------:R-:W-:Y:S02]  /*6070*/  @!P1 IMAD.WIDE.U32 R44, R49, 0x8, R44 ;  /* 0x00000008312c9825 */ /* 0x000fe400078e002c */
[----:B------:R-:W3:Y:S04]  /*6080*/  @!P2 LDG.E.64 R42, desc[UR12][R42.64] ;  /* 0x0000000c2a2aa981 */ /* 0x000ee8000c1e1b00 */
[----:B------:R-:W1:Y:S01]  /*6090*/  @!P5 LDC R49, c[0x0][0x370] ;  /* 0x0000dc00ff31db82 */ /* 0x000e620000000800 */
        /* <DEDUP_REMOVED lines=38> */
.L_x_1482:
[----:B------:R-:W1:Y:S02]  /*6300*/  LDC R48, c[0x0][0x370] ;  /* 0x0000dc00ff307b82 */ /* 0x000e640000000800 */
[----:B-1-34-:R-:W-:-:S13]  /*6310*/  LOP3.LUT P0, R40, R48, 0x7, RZ, 0xc0, !PT ;  /* 0x0000000730287812 */ /* 0x01afda000780c0ff */
[----:B------:R-:W-:Y:S05]  /*6320*/  @!P0 BRA `(.L_x_1479) ;  /* 0x0000000400fc8947 */ /* 0x000fea0003800000 */
[----:B------:R-:W-:-:S04]  /*6330*/  IADD3 R40, PT, PT, R40, -0x1, RZ ;  /* 0xffffffff28287810 */ /* 0x000fc80007ffe0ff */
[----:B------:R-:W-:-:S13]  /*6340*/  ISETP.GE.U32.AND P0, PT, R40, 0x3, PT ;  /* 0x000000032800780c */ /* 0x000fda0003f06070 */
[----:B------:R-:W-:Y:S05]  /*6350*/  @!P0 BRA `(.L_x_1484) ;  /* 0x0000000400088947 */ /* 0x000fea0003800000 */
[----:B------:R-:W-:Y:S02]  /*6360*/  ISETP.NE.AND P0, PT, R85, RZ, PT ;  /* 0x000000ff5500720c */ /* 0x000fe40003f05270 */
[C---:B------:R-:W-:Y:S02]  /*6370*/  IADD3 R44, PT, PT, R49.reuse, 0x2, RZ ;  /* 0x00000002312c7810 */ /* 0x040fe40007ffe0ff */
[C---:B------:R-:W-:Y:S02]  /*6380*/  IADD3 R40, PT, PT, R49.reuse, 0x1, RZ ;  /* 0x0000000131287810 */ /* 0x040fe40007ffe0ff */
[----:B------:R-:W-:Y:S02]  /*6390*/  ISETP.EQ.OR P3, PT, R44, UR8, P0 ;  /* 0x000000082c007c0c */ /* 0x000fe40008762670 */
[----:B------:R-:W-:Y:S02]  /*63a0*/  ISETP.EQ.OR P1, PT, R49, UR8, P0 ;  /* 0x0000000831007c0c */ /* 0x000fe40008722670 */
[----:B------:R-:W-:-:S02]  /*63b0*/  ISETP.EQ.OR P2, PT, R40, UR8, P0 ;  /* 0x0000000828007c0c */ /* 0x000fc40008742670 */
[----:B------:R-:W-:Y:S02]  /*63c0*/  MOV R43, UR4 ;  /* 0x00000004002b7c02 */ /* 0x000fe40008000f00 */
[----:B------:R-:W-:Y:S02]  /*63d0*/  MOV R50, UR4 ;  /* 0x0000000400327c02 */ /* 0x000fe40008000f00 */
[----:B------:R-:W-:-:S03]  /*63e0*/  IADD3 R45, PT, PT, R49, 0x3, RZ ;  /* 0x00000003312d7810 */ /* 0x000fc60007ffe0ff */
[----:B------:R-:W1:Y:S01]  /*63f0*/  @!P3 S2R R40, SR_CTAID.Y ;  /* 0x000000000028b919 */ /* 0x000e620000002600 */
[----:B------:R-:W-:Y:S01]  /*6400*/  @!P3 LOP3.LUT R50, R50, 0x1, RZ, 0xc0, !PT ;  /* 0x000000013232b812 */ /* 0x000fe200078ec0ff */
[----:B------:R-:W3:Y:S01]  /*6410*/  @!P1 LDC R89, c[0x0][0x374] ;  /* 0x0000dd00ff599b82 */ /* 0x000ee20000000800 */
[----:B------:R-:W-:Y:S01]  /*6420*/  ISETP.EQ.OR P0, PT, R45, UR8, P0 ;  /* 0x000000082d007c0c */ /* 0x000fe20008702670 */
[----:B------:R-:W4:Y:S01]  /*6430*/  @!P1 S2R R46, SR_CTAID.Y ;  /* 0x00000000002e9919 */ /* 0x000f220000002600 */
[----:B------:R-:W-:Y:S01]  /*6440*/  @!P2 LOP3.LUT R43, R43, 0x1, RZ, 0xc0, !PT ;  /* 0x000000012b2ba812 */ /* 0x000fe200078ec0ff */
[----:B--2---:R-:W2:Y:S04]  /*6450*/  @!P2 S2R R41, SR_CTAID.Y ;  /* 0x000000000029a919 */ /* 0x004ea80000002600 */
[----:B------:R-:W5:Y:S06]  /*6460*/  @!P2 LDC R42, c[0x0][0x374] ;  /* 0x0000dd00ff2aab82 */ /* 0x000f6c0000000800 */
[----:B------:R-:W0:Y:S02]  /*6470*/  @!P0 S2R R80, SR_CTAID.Y ;  /* 0x0000000000508919 */ /* 0x000e240000002600 */
[----:B------:R-:W1:Y:S02]  /*6480*/  @!P3 LDC R47, c[0x0][0x374] ;  /* 0x0000dd00ff2fbb82 */ /* 0x000e640000000800 */
[-C--:B-1----:R-:W-:Y:S01]  /*6490*/  @!P3 IMAD R44, R44, R47.reuse, R40 ;  /* 0x0000002f2c2cb224 */ /* 0x082fe200078e0228 */
[----:B------:R-:W-:Y:S01]  /*64a0*/  MOV R40, UR4 ;  /* 0x0000000400287c02 */ /* 0x000fe20008000f00 */
[----:B------:R-:W-:-:S04]  /*64b0*/  @!P3 IMAD R47, R50, R47, RZ ;  /* 0x0000002f322fb224 */ /* 0x000fc800078e02ff */
[----:B------:R-:W1:Y:S01]  /*64c0*/  @!P1 LDC.64 R50, c[0x0][0x3d0] ;  /* 0x0000f400ff329b82 */ /* 0x000e620000000a00 */
[----:B------:R-:W-:Y:S01]  /*64d0*/  @!P1 LOP3.LUT R40, R40, 0x1, RZ, 0xc0, !PT ;  /* 0x0000000128289812 */ /* 0x000fe200078ec0ff */
[----:B------:R-:W-:-:S04]  /*64e0*/  @!P3 IMAD R47, R47, R48, RZ ;  /* 0x000000302f2fb224 */ /* 0x000fc800078e02ff */
[-C--:B---3--:R-:W-:Y:S01]  /*64f0*/  @!P1 IMAD R40, R40, R89.reuse, RZ ;  /* 0x0000005928289224 */ /* 0x088fe200078e02ff */
[----:B------:R-:W-:Y:S01]  /*6500*/  @!P3 SHF.L.U32 R47, R47, 0x1, RZ ;  /* 0x000000012f2fb819 */ /* 0x000fe200000006ff */
[----:B----4-:R-:W-:Y:S02]  /*6510*/  @!P1 IMAD R89, R49, R89, R46 ;  /* 0x0000005931599224 */ /* 0x010fe400078e022e */
[-C--:B-----5:R-:W-:Y:S02]  /*6520*/  @!P2 IMAD R46, R43, R42.reuse, RZ ;  /* 0x0000002a2b2ea224 */ /* 0x0a0fe400078e02ff */
[----:B------:R-:W-:Y:S02]  /*6530*/  @!P2 IMAD R42, R49, R42, R42 ;  /* 0x0000002a312aa224 */ /* 0x000fe400078e022a */
[-C--:B------:R-:W-:Y:S02]  /*6540*/  @!P2 IMAD R46, R46, R48.reuse, RZ ;  /* 0x000000302e2ea224 */ /* 0x080fe400078e02ff */
[----:B------:R-:W-:Y:S01]  /*6550*/  @!P1 IMAD R40, R40, R48, RZ ;  /* 0x0000003028289224 */ /* 0x000fe200078e02ff */
[----:B--2---:R-:W-:-:S02]  /*6560*/  @!P2 IADD3 R41, PT, PT, R42, R41, RZ ;  /* 0x000000292a29a210 */ /* 0x004fc40007ffe0ff */
[----:B------:R-:W2:Y:S01]  /*6570*/  @!P2 LDC.64 R42, c[0x0][0x3d0] ;  /* 0x0000f400ff2aab82 */ /* 0x000ea20000000a00 */
[----:B------:R-:W-:Y:S02]  /*6580*/  @!P2 SHF.L.U32 R46, R46, 0x1, RZ ;  /* 0x000000012e2ea819 */ /* 0x000fe400000006ff */
[----:B------:R-:W-:-:S05]  /*6590*/  @!P1 SHF.L.U32 R40, R40, 0x1, RZ ;  /* 0x0000000128289819 */ /* 0x000fca00000006ff */
[----:B-1----:R-:W-:-:S04]  /*65a0*/  @!P1 IMAD.WIDE R50, R40, 0x4, R50 ;  /* 0x0000000428329825 */ /* 0x002fc800078e0232 */
[----:B------:R-:W-:Y:S01]  /*65b0*/  @!P1 IMAD.WIDE.U32 R50, R89, 0x8, R50 ;  /* 0x0000000859329825 */ /* 0x000fe200078e0032 */
[----:B------:R-:W-:-:S04]  /*65c0*/  MOV R89, UR4 ;  /* 0x0000000400597c02 */ /* 0x000fc80008000f00 */
[----:B------:R-:W-:Y:S01]  /*65d0*/  @!P0 LOP3.LUT R89, R89, 0x1, RZ, 0xc0, !PT ;  /* 0x0000000159598812 */ /* 0x000fe200078ec0ff */
[----:B--2---:R-:W-:Y:S02]  /*65e0*/  @!P2 IMAD.WIDE R42, R46, 0x4, R42 ;  /* 0x000000042e2aa825 */ /* 0x004fe400078e022a */
[----:B------:R-:W0:Y:S02]  /*65f0*/  @!P0 LDC R46, c[0x0][0x374] ;  /* 0x0000dd00ff2e8b82 */ /* 0x000e240000000800 */
[----:B------:R-:W-:-:S06]  /*6600*/  @!P2 IMAD.WIDE.U32 R42, R41, 0x8, R42 ;  /* 0x00000008292aa825 */ /* 0x000fcc00078e002a */
[----:B------:R-:W1:Y:S01]  /*6610*/  @!P3 LDC.64 R40, c[0x0][0x3d0] ;  /* 0x0000f400ff28bb82 */ /* 0x000e620000000a00 */
[----:B------:R-:W2:Y:S01]  /*6620*/  @!P2 LDG.E.64 R42, desc[UR12][R42.64] ;  /* 0x0000000c2a2aa981 */ /* 0x000ea2000c1e1b00 */
[-C--:B0-----:R-:W-:Y:S02]  /*6630*/  @!P0 IMAD R45, R45, R46.reuse, R80 ;  /* 0x0000002e2d2d8224 */ /* 0x081fe400078e0250 */
[----:B------:R-:W-:-:S04]  /*6640*/  @!P0 IMAD R80, R89, R46, RZ ;  /* 0x0000002e59508224 */ /* 0x000fc800078e02ff */
[----:B------:R-:W-:Y:S02]  /*6650*/  @!P0 IMAD R80, R80, R48, RZ ;  /* 0x0000003050508224 */ /* 0x000fe400078e02ff */
[----:B-1----:R-:W-:Y:S02]  /*6660*/  @!P3 IMAD.WIDE R88, R47, 0x4, R40 ;  /* 0x000000042f58b825 */ /* 0x002fe400078e0228 */
[----:B------:R-:W0:Y:S01]  /*6670*/  @!P0 LDC.64 R46, c[0x0][0x3d0] ;  /* 0x0000f400ff2e8b82 */ /* 0x000e220000000a00 */
[----:B------:R-:W-:Y:S01]  /*6680*/  @!P0 SHF.L.U32 R41, R80, 0x1, RZ ;  /* 0x0000000150298819 */ /* 0x000fe200000006ff */
[----:B------:R-:W-:-:S04]  /*6690*/  @!P3 IMAD.WIDE.U32 R88, R44, 0x8, R88 ;  /* 0x000000082c58b825 */ /* 0x000fc800078e0058 */
[----:B0-----:R-:W-:Y:S02]  /*66a0*/  @!P0 IMAD.WIDE R46, R41, 0x4, R46 ;  /* 0x00000004292e8825 */ /* 0x001fe400078e022e */
[----:B------:R-:W3:Y:S02]  /*66b0*/  @!P1 LDG.E.64 R40, desc[UR12][R50.64] ;  /* 0x0000000c32289981 */ /* 0x000ee4000c1e1b00 */
[----:B------:R-:W-:Y:S02]  /*66c0*/  @!P0 IMAD.WIDE.U32 R46, R45, 0x8, R46 ;  /* 0x000000082d2e8825 */ /* 0x000fe400078e002e */
[----:B------:R-:W4:Y:S04]  /*66d0*/  @!P3 LDG.E.64 R44, desc[UR12][R88.64] ;  /* 0x0000000c582cb981 */ /* 0x000f28000c1e1b00 */
[----:B------:R-:W5:Y:S01]  /*66e0*/  @!P0 LDG.E.64 R46, desc[UR12][R46.64] ;  /* 0x0000000c2e2e8981 */ /* 0x000f62000c1e1b00 */
[----:B------:R-:W-:Y:S01]  /*66f0*/  IADD3 R49, PT, PT, R49, 0x4, RZ ;  /* 0x0000000431317810 */ /* 0x000fe20007ffe0ff */
[----:B---3--:R-:W-:Y:S01]  /*6700*/  @!P1 FADD.FTZ R78, R78, R40 ;  /* 0x000000284e4e9221 */ /* 0x008fe20000010000 */
[----:B------:R-:W-:-:S03]  /*6710*/  @!P1 FADD.FTZ R79, R79, R41 ;  /* 0x000000294f4f9221 */ /* 0x000fc60000010000 */
[----:B--2---:R-:W-:Y:S01]  /*6720*/  @!P2 FADD.FTZ R78, R78, R42 ;  /* 0x0000002a4e4ea221 */ /* 0x004fe20000010000 */
[----:B------:R-:W-:-:S03]  /*6730*/  @!P2 FADD.FTZ R79, R79, R43 ;  /* 0x0000002b4f4fa221 */ /* 0x000fc60000010000 */
[----:B----4-:R-:W-:Y:S01]  /*6740*/  @!P3 FADD.FTZ R78, R78, R44 ;  /* 0x0000002c4e4eb221 */ /* 0x010fe20000010000 */
[----:B------:R-:W-:-:S03]  /*6750*/  @!P3 FADD.FTZ R79, R79, R45 ;  /* 0x0000002d4f4fb221 */ /* 0x000fc60000010000 */
[----:B-----5:R-:W-:Y:S01]  /*6760*/  @!P0 FADD.FTZ R78, R78, R46 ;  /* 0x0000002e4e4e8221 */ /* 0x020fe20000010000 */
[----:B------:R-:W-:-:S07]  /*6770*/  @!P0 FADD.FTZ R79, R79, R47 ;  /* 0x0000002f4f4f8221 */ /* 0x000fce0000010000 */
.L_x_1484:
        /* <DEDUP_REMOVED lines=11> */
[----:B------:R-:W3:Y:S01]  /*6830*/  @!P1 S2R R45, SR_CTAID.Y ;  /* 0x00000000002d9919 */ /* 0x000ee20000002600 */
[----:B------:R-:W-:Y:S02]  /*6840*/  @!P1 LOP3.LUT R47, R47, 0x1, RZ, 0xc0, !PT ;  /* 0x000000012f2f9812 */ /* 0x000fe400078ec0ff */
[----:B------:R-:W-:Y:S01]  /*6850*/  @!P0 LOP3.LUT R51, R51, 0x1, RZ, 0xc0, !PT ;  /* 0x0000000133338812 */ /* 0x000fe200078ec0ff */
[----:B------:R-:W4:Y:S03]  /*6860*/  @!P0 S2R R44, SR_CTAID.Y ;  /* 0x00000000002c8919 */ /* 0x000f260000002600 */
[----:B------:R-:W5:Y:S08]  /*6870*/  @!P0 LDC R50, c[0x0][0x374] ;  /* 0x0000dd00ff328b82 */ /* 0x000f700000000800 */
[----:B--2---:R-:W2:Y:S08]  /*6880*/  @!P1 LDC.64 R40, c[0x0][0x3d0] ;  /* 0x0000f400ff289b82 */ /* 0x004eb00000000a00 */
[----:B------:R-:W0:Y:S01]  /*6890*/  @!P0 LDC.64 R42, c[0x0][0x3d0] ;  /* 0x0000f400ff2a8b82 */ /* 0x000e220000000a00 */
[----:B-1----:R-:W-:-:S04]  /*68a0*/  @!P1 IMAD R47, R47, R46, RZ ;  /* 0x0000002e2f2f9224 */ /* 0x002fc800078e02ff */
[----:B------:R-:W-:Y:S02]  /*68b0*/  @!P1 IMAD R47, R47, R48, RZ ;  /* 0x000000302f2f9224 */ /* 0x000fe400078e02ff */
[----:B-----5:R-:W-:-:S03]  /*68c0*/  @!P0 IMAD R51, R51, R50, RZ ;  /* 0x0000003233338224 */ /* 0x020fc600078e02ff */
[----:B------:R-:W-:Y:S01]  /*68d0*/  @!P1 SHF.L.U32 R47, R47, 0x1, RZ ;  /* 0x000000012f2f9819 */ /* 0x000fe200000006ff */
[----:B---3--:R-:W-:Y:S02]  /*68e0*/  @!P1 IMAD R45, R49, R46, R45 ;  /* 0x0000002e312d9224 */ /* 0x008fe400078e022d */
[----:B------:R-:W-:Y:S02]  /*68f0*/  @!P0 IMAD R51, R51, R48, RZ ;  /* 0x0000003033338224 */ /* 0x000fe400078e02ff */
[----:B--2---:R-:W-:-:S03]  /*6900*/  @!P1 IMAD.WIDE R40, R47, 0x4, R40 ;  /* 0x000000042f289825 */ /* 0x004fc600078e0228 */
[----:B------:R-:W-:Y:S01]  /*6910*/  @!P0 SHF.L.U32 R51, R51, 0x1, RZ ;  /* 0x0000000133338819 */ /* 0x000fe200000006ff */
[----:B------:R-:W-:Y:S02]  /*6920*/  @!P0 IMAD R47, R49, R50, R50 ;  /* 0x00000032312f8224 */ /* 0x000fe400078e0232 */
[----:B------:R-:W-:-:S03]  /*6930*/  @!P1 IMAD.WIDE.U32 R40, R45, 0x8, R40 ;  /* 0x000000082d289825 */ /* 0x000fc600078e0028 */
[----:B----4-:R-:W-:Y:S01]  /*6940*/  @!P0 IADD3 R47, PT, PT, R47, R44, RZ ;  /* 0x0000002c2f2f8210 */ /* 0x010fe20007ffe0ff */
        /* <DEDUP_REMOVED lines=9> */
.L_x_1485:
[----:B------:R-:W-:Y:S01]  /*69e0*/  ISETP.NE.AND P0, PT, R49, UR8, PT ;  /* 0x0000000831007c0c */ /* 0x000fe2000bf05270 */
[----:B------:R-:W-:Y:S01]  /*69f0*/  BSSY.RECONVERGENT B0, `(.L_x_1479) ;  /* 0x0000012000007945 */ /* 0x000fe20003800200 */
[----:B------:R-:W-:Y:S02]  /*6a00*/  LOP3.LUT R40, R48, 0x1, RZ, 0xc0, !PT ;  /* 0x0000000130287812 */ /* 0x000fe400078ec0ff */
[----:B------:R-:W-:-:S04]  /*6a10*/  ISETP.NE.OR P0, PT, R85, RZ, !P0 ;  /* 0x000000ff5500720c */ /* 0x000fc80004705670 */
[----:B------:R-:W-:-:S13]  /*6a20*/  ISETP.NE.U32.OR P0, PT, R40, 0x1, P0 ;  /* 0x000000012800780c */ /* 0x000fda0000705470 */
[----:B------:R-:W-:Y:S05]  /*6a30*/  @P0 BRA `(.L_x_1486) ;  /* 0x0000000000340947 */ /* 0x000fea0003800000 */
[----:B------:R-:W1:Y:S01]  /*6a40*/  LDCU UR7, c[0x0][0x374] ;  /* 0x00006e80ff0777ac */ /* 0x000e620008000800 */
[----:B------:R-:W3:Y:S01]  /*6a50*/  S2R R42, SR_CTAID.Y ;  /* 0x00000000002a7919 */ /* 0x000ee20000002600 */
[----:B--2---:R-:W2:Y:S01]  /*6a60*/  LDC.64 R40, c[0x0][0x3d0] ;  /* 0x0000f400ff287b82 */ /* 0x004ea20000000a00 */
[----:B------:R-:W-:-:S04]  /*6a70*/  ULOP3.LUT UR6, UR4, 0x1, URZ, 0xc0, !UPT ;  /* 0x0000000104067892 */ /* 0x000fc8000f8ec0ff */
[----:B-1----:R-:W-:-:S06]  /*6a80*/  UIMAD UR6, UR6, UR7, URZ ;  /* 0x00000007060672a4 */ /* 0x002fcc000f8e02ff */
[----:B------:R-:W-:-:S05]  /*6a90*/  IMAD R48, R48, UR6, RZ ;  /* 0x0000000630307c24 */ /* 0x000fca000f8e02ff */
[----:B------:R-:W-:Y:S01]  /*6aa0*/  SHF.L.U32 R43, R48, 0x1, RZ ;  /* 0x00000001302b7819 */ /* 0x000fe200000006ff */
[----:B---3--:R-:W-:-:S04]  /*6ab0*/  IMAD R49, R49, UR7, R42 ;  /* 0x0000000731317c24 */ /* 0x008fc8000f8e022a */
[----:B--2---:R-:W-:-:S04]  /*6ac0*/  IMAD.WIDE R40, R43, 0x4, R40 ;  /* 0x000000042b287825 */ /* 0x004fc800078e0228 */
[----:B------:R-:W-:-:S06]  /*6ad0*/  IMAD.WIDE.U32 R40, R49, 0x8, R40 ;  /* 0x0000000831287825 */ /* 0x000fcc00078e0028 */
[----:B------:R-:W0:Y:S02]  /*6ae0*/  LDG.E.64 R40, desc[UR12][R40.64] ;  /* 0x0000000c28287981 */ /* 0x000e24000c1e1b00 */
[----:B0-----:R-:W-:Y:S01]  /*6af0*/  FADD.FTZ R78, R78, R40 ;  /* 0x000000284e4e7221 */ /* 0x001fe20000010000 */
[----:B------:R-:W-:-:S07]  /*6b00*/  FADD.FTZ R79, R79, R41 ;  /* 0x000000294f4f7221 */ /* 0x000fce0000010000 */
.L_x_1486:
[----:B------:R-:W-:Y:S05]  /*6b10*/  BSYNC.RECONVERGENT B0 ;  /* 0x0000000000007941 */ /* 0x000fea0003800200 */
.L_x_1479:
[----:B------:R-:W4:Y:S01]  /*6b20*/  S2UR UR7, SR_CgaCtaId ;  /* 0x00000000000779c3 */ /* 0x000f220000008800 */
[----:B------:R-:W-:Y:S01]  /*6b30*/  ISETP.NE.AND P0, PT, R85, RZ, PT ;  /* 0x000000ff5500720c */ /* 0x000fe20003f05270 */
[----:B------:R-:W-:Y:S01]  /*6b40*/  UMOV UR6, 0x400 ;  /* 0x0000040000067882 */ /* 0x000fe20000000000 */
[----:B------:R-:W5:Y:S01]  /*6b50*/  LDCU.U8 UR10, c[0x0][0x414] ;  /* 0x00008280ff0a77ac */ /* 0x000f620008000000 */
[----:B------:R-:W-:Y:S01]  /*6b60*/  FADD.FTZ R46, R76, -UR11 ;  /* 0x8000000b4c2e7e21 */ /* 0x000fe20008010000 */
[----:B------:R-:W-:Y:S01]  /*6b70*/  FADD.FTZ R44, R77, -UR11 ;  /* 0x8000000b4d2c7e21 */ /* 0x000fe20008010000 */
[----:B------:R-:W-:Y:S01]  /*6b80*/  FADD.FTZ R72, R72, -UR11 ;  /* 0x8000000b48487e21 */ /* 0x000fe20008010000 */
[----:B------:R-:W0:Y:S01]  /*6b90*/  LDCU UR9, c[0x0][0x42c] ;  /* 0x00008580ff0977ac */ /* 0x000e220008000800 */
[----:B--2---:R-:W1:Y:S01]  /*6ba0*/  LDC R41, c[0x0][0x41c] ;  /* 0x00010700ff297b82 */ /* 0x004e620000000800 */
[----:B------:R-:W-:Y:S01]  /*6bb0*/  FADD.FTZ R73, R73, -UR11 ;  /* 0x8000000b49497e21 */ /* 0x000fe20008010000 */
[----:B------:R-:W-:Y:S01]  /*6bc0*/  FMUL.FTZ R46, R46, UR14 ;  /* 0x0000000e2e2e7c20 */ /* 0x000fe20008410000 */
[----:B------:R-:W-:Y:S01]  /*6bd0*/  FMUL.FTZ R44, R44, UR14 ;  /* 0x0000000e2c2c7c20 */ /* 0x000fe20008410000 */
[----:B-----5:R-:W-:-:S02]  /*6be0*/  UISETP.NE.AND UP0, UPT, UR10, URZ, UPT ;  /* 0x000000ff0a00728c */ /* 0x020fc4000bf05270 */
[----:B----4-:R-:W-:Y:S01]  /*6bf0*/  ULEA UR6, UR7, UR6, 0x18 ;  /* 0x0000000607067291 */ /* 0x010fe2000f8ec0ff */
[----:B-1-3--:R-:W-:-:S08]  /*6c00*/  IMAD R40, R41, UR8, R86 ;  /* 0x0000000829287c24 */ /* 0x00afd0000f8e0256 */
[----:B------:R-:W-:Y:S01]  /*6c10*/  @!P0 STS.64 [UR6+0xc0], R78 ;  /* 0x0000c04eff008988 */ /* 0x000fe20008000a06 */
[----:B------:R-:W-:Y:S06]  /*6c20*/  BAR.SYNC.DEFER_BLOCKING 0x0 ;  /* 0x0000000000007b1d */ /* 0x000fec0000010000 */
[----:B------:R-:W0:Y:S01]  /*6c30*/  LDS.64 R42, [UR6+0xc0] ;  /* 0x0000c006ff2a7984 */ /* 0x000e220008000a00 */
[----:B------:R-:W1:Y:S02]  /*6c40*/  LDCU.64 UR6, c[0x0][0x400] ;  /* 0x00008000ff0677ac */ /* 0x000e640008000a00 */
[----:B-1----:R-:W-:Y:S01]  /*6c50*/  ISETP.GE.U32.AND P0, PT, R40, UR6, PT ;  /* 0x0000000628007c0c */ /* 0x002fe2000bf06070 */
[----:B0-----:R-:W-:Y:S01]  /*6c60*/  FMUL.FTZ R41, R42, UR9 ;  /* 0x000000092a297c20 */ /* 0x001fe20008410000 */
[----:B------:R-:W-:-:S04]  /*6c70*/  SHF.R.S32.HI R42, RZ, 0x1f, R40 ;  /* 0x0000001fff2a7819 */ /* 0x000fc80000011428 */
[----:B------:R-:W-:Y:S01]  /*6c80*/  R2UR UR8, R41 ;  /* 0x00000000290872ca */ /* 0x000fe200000e0000 */
[----:B------:R-:W-:Y:S01]  /*6c90*/  FMUL.FTZ R41, R43, UR9 ;  /* 0x000000092b297c20 */ /* 0x000fe20008410000 */
        /* <DEDUP_REMOVED lines=20> */
.L_x_1487:
        /* <DEDUP_REMOVED lines=23> */
.L_x_1489:
[----:B------:R-:W-:Y:S05]  /*6f50*/  BSYNC.RECONVERGENT B0 ;  /* 0x0000000000007941 */ /* 0x000fea0003800200 */
.L_x_1488:
        /* <DEDUP_REMOVED lines=19> */
.L_x_1490:
[C---:B------:R-:W-:Y:S01]  /*7090*/  IADD3 R49, PT, PT, R40.reuse, 0x8, RZ ;  /* 0x0000000828317810 */ /* 0x040fe20007ffe0ff */
[----:B------:R-:W-:Y:S01]  /*70a0*/  FFMA.FTZ R76, R81, R70, -R76 ;  /* 0x00000046514c7223 */ /* 0x000fe2000001084c */
[----:B------:R-:W-:Y:S01]  /*70b0*/  IADD3 R75, PT, PT, R40, 0x10, RZ ;  /* 0x00000010284b7810 */ /* 0x000fe20007ffe0ff */
[----:B------:R-:W-:Y:S01]  /*70c0*/  FFMA.FTZ R77, R0, R71, -R77 ;  /* 0x00000047004d7223 */ /* 0x000fe2000001084d */
[----:B------:R-:W-:Y:S01]  /*70d0*/  ISETP.GE.U32.AND P5, PT, R49, UR6, PT ;  /* 0x0000000631007c0c */ /* 0x000fe2000bfa6070 */
[----:B------:R-:W-:Y:S01]  /*70e0*/  FADD.FTZ R68, R68, -UR11 ;  /* 0x8000000b44447e21 */ /* 0x000fe20008010000 */
[----:B------:R-:W-:Y:S01]  /*70f0*/  SHF.R.S32.HI R48, RZ, 0x1f, R49 ;  /* 0x0000001fff307819 */ /* 0x000fe20000011431 */
[----:B------:R-:W-:Y:S01]  /*7100*/  BSSY.RECONVERGENT B0, `(.L_x_1491) ;  /* 0x0000029000007945 */ /* 0x000fe20003800200 */
[----:B------:R-:W-:Y:S01]  /*7110*/  IADD3 R42, PT, PT, R40, 0x18, RZ ;  /* 0x00000018282a7810 */ /* 0x000fe20007ffe0ff */
[----:B------:R-:W-:Y:S01]  /*7120*/  FADD.FTZ R69, R69, -UR11 ;  /* 0x8000000b45457e21 */ /* 0x000fe20008010000 */
[----:B------:R-:W-:Y:S01]  /*7130*/  ISETP.GE.AND.EX P5, PT, R48, UR7, PT, P5 ;  /* 0x0000000730007c0c */ /* 0x000fe2000bfa6350 */
[----:B------:R-:W-:Y:S01]  /*7140*/  FMUL.FTZ R68, R68, UR14 ;  /* 0x0000000e44447c20 */ /* 0x000fe20008410000 */
[----:B------:R-:W-:-:S02]  /*7150*/  IADD3 R43, PT, PT, R40, 0x20, RZ ;  /* 0x00000020282b7810 */ /* 0x000fc40007ffe0ff */
[C---:B0-----:R-:W-:Y:S02]  /*7160*/  IADD3 R44, PT, PT, R40.reuse, 0x28, RZ ;  /* 0x00000028282c7810 */ /* 0x041fe40007ffe0ff */
        /* <DEDUP_REMOVED lines=34> */
.L_x_1492:
[----:B------:R-:W-:Y:S05]  /*7390*/  BSYNC.RECONVERGENT B0 ;  /* 0x0000000000007941 */ /* 0x000fea0003800200 */
.L_x_1491:
        /* <DEDUP_REMOVED lines=13> */
[----:B0-----:R-:W-:Y:S01]  /*7470*/  FMUL.FTZ R66, R66, R69 ;  /* 0x0000004542427220 */ /* 0x001fe20000410000 */
[----:B-1----:R-:W-:Y:S01]  /*7480*/  FMUL.FTZ R79, R67, R78 ;  /* 0x0000004e434f7220 */ /* 0x002fe20000410000 */
[----:B------:R-:W-:Y:S01]  /*7490*/  FADD.FTZ R67, -R69, 1 ;  /* 0x3f80000045437421 */ /* 0x000fe20000010100 */
[----:B------:R-:W-:-:S03]  /*74a0*/  FADD.FTZ R78, -R78, 1 ;  /* 0x3f8000004e4e7421 */ /* 0x000fc60000010100 */
[----:B------:R-:W-:Y:S01]  /*74b0*/  FFMA.FTZ R67, R68, R67, 1 ;  /* 0x3f80000044437423 */ /* 0x000fe20000010043 */
[----:B------:R-:W-:-:S03]  /*74c0*/  FFMA.FTZ R78, R49, R78, 1 ;  /* 0x3f800000314e7423 */ /* 0x000fc6000001004e */
[----:B------:R-:W-:Y:S01]  /*74d0*/  FMUL.FTZ R66, R66, R67 ;  /* 0x0000004342427220 */ /* 0x000fe20000410000 */
[----:B------:R-:W-:-:S07]  /*74e0*/  FMUL.FTZ R67, R79, R78 ;  /* 0x0000004e4f437220 */ /* 0x000fce0000410000 */
.L_x_1493:
        /* <DEDUP_REMOVED lines=21> */
.L_x_1495:
[----:B------:R-:W-:Y:S05]  /*7640*/  BSYNC.RECONVERGENT B0 ;  /* 0x0000000000007941 */ /* 0x000fea0003800200 */
.L_x_1494:
        /* <DEDUP_REMOVED lines=21> */
.L_x_1496:
[----:B0-----:R-:W-:Y:S01]  /*77a0*/  FADD.FTZ R50, R60, -UR11 ;  /* 0x8000000b3c327e21 */ /* 0x001fe20008010000 */
        /* <DEDUP_REMOVED lines=20> */
.L_x_1498:
[----:B------:R-:W-:Y:S05]  /*78f0*/  BSYNC.RECONVERGENT B0 ;  /* 0x0000000000007941 */ /* 0x000fea0003800200 */
.L_x_1497:
        /* <DEDUP_REMOVED lines=21> */
.L_x_1499:
        /* <DEDUP_REMOVED lines=18> */
[----:B------:R-:W-:-:S04]  /*7b70*/  IADD3 R43, PT, PT, R49, R43, RZ ;  /* 0x0000002b312b7210 */ /* 0x000fc80007ffe0ff */
[----:B------:R-:W-:-:S05]  /*7b80*/  LEA.HI.X R43, R48, UR19, R43, 0x2, P0 ;  /* 0x00000013302b7c11 */ /* 0x000fca00080f142b */
[----:B------:R1:W-:Y:S02]  /*7b90*/  STG.E.64 desc[UR12][R42.64], R64 ;  /* 0x000000402a007986 */ /* 0x0003e4000c101b0c */
.L_x_1501:
[----:B------:R-:W-:Y:S05]  /*7ba0*/  BSYNC.RECONVERGENT B0 ;  /* 0x0000000000007941 */ /* 0x000fea0003800200 */
.L_x_1500:
[----:B0-----:R-:W-:Y:S01]  /*7bb0*/  FFMA.FTZ R60, R56, UR8, R41 ;  /* 0x00000008383c7c23 */ /* 0x001fe20008010029 */
[----:B------:R-:W-:Y:S01]  /*7bc0*/  FMUL.FTZ R62, R57, UR14 ;  /* 0x0000000e393e7c20 */ /* 0x000fe20008410000 */
[----:B------:R-:W-:Y:S06]  /*7bd0*/  BRA.U !UP0, `(.L_x_1502) ;  /* 0x0000000108487547 */ /* 0x000fec000b800000 */
[----:B-1----:R-:W-:Y:S01]  /*7be0*/  FFMA.FTZ R42, R81, R56, R82 ;  /* 0x00000038512a7223 */ /* 0x002fe20000010052 */
        /* <DEDUP_REMOVED lines=17> */
.L_x_1502:
[----:B------:R-:W-:Y:S01]  /*7d00*/  FADD.FTZ R2, R2, -UR11 ;  /* 0x8000000b02027e21 */ /* 0x000fe20008010000 */
[----:B-1----:R-:W-:Y:S01]  /*7d10*/  FFMA.FTZ R43, R62, UR8, R41 ;  /* 0x000000083e2b7c23 */ /* 0x002fe20008010029 */
        /* <DEDUP_REMOVED lines=19> */
.L_x_1504:
[----:B------:R-:W-:Y:S05]  /*7e50*/  BSYNC.RECONVERGENT B0 ;  /* 0x0000000000007941 */ /* 0x000fea0003800200 */
.L_x_1503:
        /* <DEDUP_REMOVED lines=21> */
.L_x_1505:
        /* <DEDUP_REMOVED lines=21> */
.L_x_1507:
[----:B------:R-:W-:Y:S05]  /*8100*/  BSYNC.RECONVERGENT B0 ;  /* 0x0000000000007941 */ /* 0x000fea0003800200 */
.L_x_1506:
        /* <DEDUP_REMOVED lines=21> */
.L_x_1508:
        /* <DEDUP_REMOVED lines=20> */
.L_x_1510:
[----:B------:R-:W-:Y:S05]  /*83a0*/  BSYNC.RECONVERGENT B0 ;  /* 0x0000000000007941 */ /* 0x000fea0003800200 */
.L_x_1509:
[C---:B------:R-:W-:Y:S01]  /*83b0*/  IADD3 R42, PT, PT, R40.reuse, 0x48, RZ ;  /* 0x00000048282a7810 */ /* 0x040fe20007ffe0ff */
[----:B------:R-:W-:Y:S01]  /*83c0*/  FMUL.FTZ R46, R45, UR14 ;  /* 0x0000000e2d2e7c20 */ /* 0x000fe20008410000 */
[C---:B------:R-:W-:Y:S01]  /*83d0*/  IADD3 R9, PT, PT, R40.reuse, 0x50, RZ ;  /* 0x0000005028097810 */ /* 0x040fe20007ffe0ff */
[----:B------:R-:W-:Y:S01]  /*83e0*/  FADD.FTZ R11, R11, -UR11 ;  /* 0x8000000b0b0b7e21 */ /* 0x000fe20008010000 */
[----:B------:R-:W-:Y:S01]  /*83f0*/  IADD3 R7, PT, PT, R40, 0x58, RZ ;  /* 0x0000005828077810 */ /* 0x000fe20007ffe0ff */
[----:B------:R-:W-:Y:S01]  /*8400*/  FFMA.FTZ R58, R46, UR8, R41 ;  /* 0x000000082e3a7c23 */ /* 0x000fe20008010029 */
[C---:B------:R-:W-:Y:S01]  /*8410*/  IADD3 R5, PT, PT, R40.reuse, 0x60, RZ ;  /* 0x0000006028057810 */ /* 0x040fe20007ffe0ff */
[----:B------:R-:W-:Y:S01]  /*8420*/  FMUL.FTZ R60, R11, UR14 ;  /* 0x0000000e0b3c7c20 */ /* 0x000fe20008410000 */
[C---:B0-----:R-:W-:Y:S02]  /*8430*/  IADD3 R3, PT, PT, R40.reuse, 0x68, RZ ;  /* 0x0000006828037810 */ /* 0x041fe40007ffe0ff */
        /* <DEDUP_REMOVED lines=39> */
.L_x_1511:
        /* <DEDUP_REMOVED lines=21> */
.L_x_1513:
[----:B------:R-:W-:Y:S05]  /*8800*/  BSYNC.RECONVERGENT B0 ;  /* 0x0000000000007941 */ /* 0x000fea0003800200 */
.L_x_1512:
        /* <DEDUP_REMOVED lines=21> */
.L_x_1514:
        /* <DEDUP_REMOVED lines=15> */
[----:B0-----:R-:W-:-:S04]  /*8a50*/  IMAD.WIDE.U32 R14, R42, UR16, R12 ;  /* 0x000000102a0e7c25 */ /* 0x001fc8000f8e000c */
[----:B------:R-:W-:Y:S01]  /*8a60*/  IMAD R43, R42, UR17, R43 ;  /* 0x000000112a2b7c24 */ /* 0x000fe2000f8e022b */
[----:B--2---:R-:W-:-:S04]  /*8a70*/  LEA R12, P1, R14, UR18, 0x2 ;  /* 0x000000120e0c7c11 */ /* 0x004fc8000f8210ff */
[----:B------:R-:W-:-:S04]  /*8a80*/  IADD3 R43, PT, PT, R15, R43, RZ ;  /* 0x0000002b0f2b7210 */ /* 0x000fc80007ffe0ff */
[----:B------:R-:W-:-:S05]  /*8a90*/  LEA.HI.X R13, R14, UR19, R43, 0x2, P1 ;  /* 0x000000130e0d7c11 */ /* 0x000fca00088f142b */
[----:B------:R1:W-:Y:S02]  /*8aa0*/  STG.E.64 desc[UR12][R12.64], R50 ;  /* 0x000000320c007986 */ /* 0x0003e4000c101b0c */
.L_x_1516:
[----:B------:R-:W-:Y:S05]  /*8ab0*/  BSYNC.RECONVERGENT B0 ;  /* 0x0000000000007941 */ /* 0x000fea0003800200 */
.L_x_1515:
[----:B------:R-:W-:Y:S01]  /*8ac0*/  FFMA.FTZ R44, R18, UR8, R41 ;  /* 0x00000008122c7c23 */ /* 0x000fe20008010029 */
[----:B------:R-:W-:Y:S01]  /*8ad0*/  FMUL.FTZ R46, R19, UR14 ;  /* 0x0000000e132e7c20 */ /* 0x000fe20008410000 */
[----:B------:R-:W-:Y:S06]  /*8ae0*/  BRA.U !UP0, `(.L_x_1517) ;  /* 0x0000000108487547 */ /* 0x000fec000b800000 */
[----:B------:R-:W-:Y:S01]  /*8af0*/  FFMA.FTZ R11, R81, R18, R82 ;  /* 0x00000012510b7223 */ /* 0x000fe20000010052 */
[----:B-1----:R-:W-:-:S03]  /*8b00*/  FFMA.FTZ R12, R0, R46, R87 ;  /* 0x0000002e000c7223 */ /* 0x002fc60000010057 */
        /* <DEDUP_REMOVED lines=16> */
.L_x_1517:
        /* <DEDUP_REMOVED lines=11> */
[----:B------:R-:W-:Y:S01]  /*8cc0*/  FMUL.FTZ R45, R45, UR14 ;  /* 0x0000000e2d2d7c20 */ /* 0x000fe20008410000 */
[----:B------:R-:W2:Y:S01]  /*8cd0*/  LDCU.64 UR18, c[0x0][0x380] ;  /* 0x00007000ff1277ac */ /* 0x000ea20008000a00 */
[----:B0-----:R-:W-:Y:S01]  /*8ce0*/  IMAD R14, R10, UR16, RZ ;  /* 0x000000100a0e7c24 */ /* 0x001fe2000f8e02ff */
[----:B------:R-:W-:-:S05]  /*8cf0*/  MOV R10, R90 ;  /* 0x0000005a000a7202 */ /* 0x000fca0000000f00 */
[----:B-1----:R-:W-:-:S04]  /*8d00*/  IMAD.WIDE.U32 R12, R9, UR16, R10 ;  /* 0x00000010090c7c25 */ /* 0x002fc8000f8e000a */
[----:B------:R-:W-:Y:S01]  /*8d10*/  IMAD R9, R9, UR17, R14 ;  /* 0x0000001109097c24 */ /* 0x000fe2000f8e020e */
[----:B--2---:R-:W-:-:S04]  /*8d20*/  LEA R10, P0, R12, UR18, 0x2 ;  /* 0x000000120c0a7c11 */ /* 0x004fc8000f8010ff */
[----:B------:R-:W-:-:S04]  /*8d30*/  IADD3 R9, PT, PT, R13, R9, RZ ;  /* 0x000000090d097210 */ /* 0x000fc80007ffe0ff */
[----:B------:R-:W-:-:S05]  /*8d40*/  LEA.HI.X R11, R12, UR19, R9, 0x2, P0 ;  /* 0x000000130c0b7c11 */ /* 0x000fca00080f1409 */
[----:B------:R2:W-:Y:S02]  /*8d50*/  STG.E.64 desc[UR12][R10.64], R44 ;  /* 0x0000002c0a007986 */ /* 0x0005e4000c101b0c */
.L_x_1519:
[----:B------:R-:W-:Y:S05]  /*8d60*/  BSYNC.RECONVERGENT B0 ;  /* 0x0000000000007941 */ /* 0x000fea0003800200 */
.L_x_1518:
[----:B------:R-:W-:Y:S01]  /*8d70*/  FFMA.FTZ R20, R22, UR8, R41 ;  /* 0x0000000816147c23 */ /* 0x000fe20008010029 */
[----:B------:R-:W-:Y:S01]  /*8d80*/  FMUL.FTZ R42, R23, UR14 ;  /* 0x0000000e172a7c20 */ /* 0x000fe20008410000 */
[----:B------:R-:W-:Y:S06]  /*8d90*/  BRA.U !UP0, `(.L_x_1520) ;  /* 0x0000000108487547 */ /* 0x000fec000b800000 */
[----:B------:R-:W-:Y:S01]  /*8da0*/  FFMA.FTZ R9, R81, R22, R82 ;  /* 0x0000001651097223 */ /* 0x000fe20000010052 */
[----:B--2---:R-:W-:-:S03]  /*8db0*/  FFMA.FTZ R10, R0, R42, R87 ;  /* 0x0000002a000a7223 */ /* 0x004fc60000010057 */
[----:B------:R-:W-:Y:S01]  /*8dc0*/  FMUL.FTZ R11, R9, -1.4426950216293334961 ;  /* 0xbfb8aa3b090b7820 */ /* 0x000fe20000410000 */
        /* <DEDUP_REMOVED lines=15> */
.L_x_1520:
        /* <DEDUP_REMOVED lines=11> */
[----:B------:R-:W-:Y:S01]  /*8f70*/  FMUL.FTZ R21, R21, UR14 ;  /* 0x0000000e15157c20 */ /* 0x000fe20008410000 */
[----:B------:R-:W3:Y:S01]  /*8f80*/  LDCU.64 UR18, c[0x0][0x380] ;  /* 0x00007000ff1277ac */ /* 0x000ee20008000a00 */
[----:B-1----:R-:W-:Y:S01]  /*8f90*/  IMAD R12, R8, UR16, RZ ;  /* 0x00000010080c7c24 */ /* 0x002fe2000f8e02ff */
[----:B------:R-:W-:-:S05]  /*8fa0*/  MOV R8, R90 ;  /* 0x0000005a00087202 */ /* 0x000fca0000000f00 */
[----:B--2---:R-:W-:-:S04]  /*8fb0*/  IMAD.WIDE.U32 R10, R7, UR16, R8 ;  /* 0x00000010070a7c25 */ /* 0x004fc8000f8e0008 */
[----:B------:R-:W-:Y:S01]  /*8fc0*/  IMAD R7, R7, UR17, R12 ;  /* 0x0000001107077c24 */ /* 0x000fe2000f8e020c */
[----:B---3--:R-:W-:-:S04]  /*8fd0*/  LEA R8, P0, R10, UR18, 0x2 ;  /* 0x000000120a087c11 */ /* 0x008fc8000f8010ff */
[----:B------:R-:W-:-:S04]  /*8fe0*/  IADD3 R7, PT, PT, R11, R7, RZ ;  /* 0x000000070b077210 */ /* 0x000fc80007ffe0ff */
[----:B------:R-:W-:-:S05]  /*8ff0*/  LEA.HI.X R9, R10, UR19, R7, 0x2, P0 ;  /* 0x000000130a097c11 */ /* 0x000fca00080f1407 */
[----:B------:R3:W-:Y:S02]  /*9000*/  STG.E.64 desc[UR12][R8.64], R20 ;  /* 0x0000001408007986 */ /* 0x0007e4000c101b0c */
.L_x_1522:
[----:B------:R-:W-:Y:S05]  /*9010*/  BSYNC.RECONVERGENT B0 ;  /* 0x0000000000007941 */ /* 0x000fea0003800200 */
.L_x_1521:
[----:B------:R-:W-:Y:S01]  /*9020*/  FFMA.FTZ R18, R26, UR8, R41 ;  /* 0x000000081a127c23 */ /* 0x000fe20008010029 */
[----:B---3--:R-:W-:Y:S01]  /*9030*/  FMUL.FTZ R20, R27, UR14 ;  /* 0x0000000e1b147c20 */ /* 0x008fe20008410000 */
[----:B------:R-:W-:Y:S06]  /*9040*/  BRA.U !UP0, `(.L_x_1523) ;  /* 0x0000000108487547 */ /* 0x000fec000b800000 */
[----:B------:R-:W-:Y:S01]  /*9050*/  FFMA.FTZ R7, R81, R26, R82 ;  /* 0x0000001a51077223 */ /* 0x000fe20000010052 */
[----:B------:R-:W-:-:S03]  /*9060*/  FFMA.FTZ R8, R0, R20, R87 ;  /* 0x0000001400087223 */ /* 0x000fc60000010057 */
[----:B------:R-:W-:Y:S01]  /*9070*/  FMUL.FTZ R9, R7, -1.4426950216293334961 ;  /* 0xbfb8aa3b07097820 */ /* 0x000fe20000410000 */
[----:B-1----:R-:W-:-:S05]  /*9080*/  FMUL.FTZ R12, R8, -1.4426950216293334961 ;  /* 0xbfb8aa3b080c7820 */ /* 0x002fca0000410000 */
[----:B------:R-:W2:Y:S04]  /*9090*/  MUFU.EX2 R9, R9 ;  /* 0x0000000900097308 */ /* 0x000ea80000000800 */
[----:B------:R-:W1:Y:S01]  /*90a0*/  MUFU.EX2 R12, R12 ;  /* 0x0000000c000c7308 */ /* 0x000e620000000800 */
[----:B--2---:R-:W-:Y:S01]  /*90b0*/  FADD.FTZ R10, R9, 1 ;  /* 0x3f800000090a7421 */ /* 0x004fe20000010000 */
[----:B-1----:R-:W-:-:S03]  /*90c0*/  FADD.FTZ R13, R12, 1 ;  /* 0x3f8000000c0d7421 */ /* 0x002fc60000010000 */
[----:B------:R-:W1:Y:S08]  /*90d0*/  MUFU.RCP R11, R10 ;  /* 0x0000000a000b7308 */ /* 0x000e700000001000 */
[----:B0-----:R-:W0:Y:S01]  /*90e0*/  MUFU.RCP R14, R13 ;  /* 0x0000000d000e7308 */ /* 0x001e220000001000 */
        /* <DEDUP_REMOVED lines=8> */
.L_x_1523:
        /* <DEDUP_REMOVED lines=8> */
[----:B------:R-:W2:Y:S01]  /*91f0*/  LDCU.64 UR16, c[0x0][0x3f8] ;  /* 0x00007f00ff1077ac */ /* 0x000ea20008000a00 */
[----:B------:R-:W-:Y:S01]  /*9200*/  MOV R7, R93 ;  /* 0x0000005d00077202 */ /* 0x000fe20000000f00 */
[----:B------:R-:W-:Y:S01]  /*9210*/  FMUL.FTZ R18, R18, UR14 ;  /* 0x0000000e12127c20 */ /* 0x000fe20008410000 */
[----:B------:R-:W-:Y:S01]  /*9220*/  FMUL.FTZ R19, R19, UR14 ;  /* 0x0000000e13137c20 */ /* 0x000fe20008410000 */
[----:B------:R-:W3:Y:S01]  /*9230*/  LDCU.64 UR18, c[0x0][0x380] ;  /* 0x00007000ff1277ac */ /* 0x000ee20008000a00 */
[----:B--2---:R-:W-:Y:S01]  /*9240*/  IMAD R10, R6, UR16, RZ ;  /* 0x00000010060a7c24 */ /* 0x004fe2000f8e02ff */
[----:B------:R-:W-:-:S05]  /*9250*/  MOV R6, R90 ;  /* 0x0000005a00067202 */ /* 0x000fca0000000f00 */
[----:B------:R-:W-:-:S04]  /*9260*/  IMAD.WIDE.U32 R8, R5, UR16, R6 ;  /* 0x0000001005087c25 */ /* 0x000fc8000f8e0006 */
[----:B------:R-:W-:Y:S01]  /*9270*/  IMAD R5, R5, UR17, R10 ;  /* 0x0000001105057c24 */ /* 0x000fe2000f8e020a */
[----:B---3--:R-:W-:-:S04]  /*9280*/  LEA R6, P0, R8, UR18, 0x2 ;  /* 0x0000001208067c11 */ /* 0x008fc8000f8010ff */
[----:B------:R-:W-:-:S04]  /*9290*/  IADD3 R5, PT, PT, R9, R5, RZ ;  /* 0x0000000509057210 */ /* 0x000fc80007ffe0ff */
[----:B------:R-:W-:-:S05]  /*92a0*/  LEA.HI.X R7, R8, UR19, R5, 0x2, P0 ;  /* 0x0000001308077c11 */ /* 0x000fca00080f1405 */
[----:B------:R3:W-:Y:S02]  /*92b0*/  STG.E.64 desc[UR12][R6.64], R18 ;  /* 0x0000001206007986 */ /* 0x0007e4000c101b0c */
.L_x_1525:
[----:B------:R-:W-:Y:S05]  /*92c0*/  BSYNC.RECONVERGENT B0 ;  /* 0x0000000000007941 */ /* 0x000fea0003800200 */
.L_x_1524:
[----:B------:R-:W-:Y:S01]  /*92d0*/  FFMA.FTZ R16, R30, UR8, R41 ;  /* 0x000000081e107c23 */ /* 0x000fe20008010029 */
[----:B---3--:R-:W-:Y:S01]  /*92e0*/  FMUL.FTZ R18, R31, UR14 ;  /* 0x0000000e1f127c20 */ /* 0x008fe20008410000 */
[----:B------:R-:W-:Y:S06]  /*92f0*/  BRA.U !UP0, `(.L_x_1526) ;  /* 0x0000000108487547 */ /* 0x000fec000b800000 */
[----:B------:R-:W-:Y:S01]  /*9300*/  FFMA.FTZ R5, R81, R30, R82 ;  /* 0x0000001e51057223 */ /* 0x000fe20000010052 */
[----:B------:R-:W-:-:S03]  /*9310*/  FFMA.FTZ R6, R0, R18, R87 ;  /* 0x0000001200067223 */ /* 0x000fc60000010057 */
[----:B------:R-:W-:Y:S01]  /*9320*/  FMUL.FTZ R7, R5, -1.4426950216293334961 ;  /* 0xbfb8aa3b05077820 */ /* 0x000fe20000410000 */
[----:B--2---:R-:W-:-:S05]  /*9330*/  FMUL.FTZ R10, R6, -1.4426950216293334961 ;  /* 0xbfb8aa3b060a7820 */ /* 0x004fca0000410000 */
[----:B------:R-:W2:Y:S04]  /*9340*/  MUFU.EX2 R7, R7 ;  /* 0x0000000700077308 */ /* 0x000ea80000000800 */
[----:B------:R-:W3:Y:S01]  /*9350*/  MUFU.EX2 R10, R10 ;  /* 0x0000000a000a7308 */ /* 0x000ee20000000800 */
[----:B--2---:R-:W-:Y:S01]  /*9360*/  FADD.FTZ R8, R7, 1 ;  /* 0x3f80000007087421 */ /* 0x004fe20000010000 */
[----:B---3--:R-:W-:-:S03]  /*9370*/  FADD.FTZ R11, R10, 1 ;  /* 0x3f8000000a0b7421 */ /* 0x008fc60000010000 */
[----:B------:R-:W0:Y:S08]  /*9380*/  MUFU.RCP R9, R8 ;  /* 0x0000000800097308 */ /* 0x000e300000001000 */
[----:B-1----:R-:W1:Y:S01]  /*9390*/  MUFU.RCP R12, R11 ;  /* 0x0000000b000c7308 */ /* 0x002e620000001000 */
        /* <DEDUP_REMOVED lines=8> */
.L_x_1526:
        /* <DEDUP_REMOVED lines=8> */
[----:B------:R-:W3:Y:S01]  /*94a0*/  LDCU.64 UR16, c[0x0][0x3f8] ;  /* 0x00007f00ff1077ac */ /* 0x000ee20008000a00 */
[----:B------:R-:W-:Y:S01]  /*94b0*/  MOV R5, R93 ;  /* 0x0000005d00057202 */ /* 0x000fe20000000f00 */
[----:B------:R-:W-:Y:S01]  /*94c0*/  FMUL.FTZ R16, R16, UR14 ;  /* 0x0000000e10107c20 */ /* 0x000fe20008410000 */
[----:B------:R-:W-:Y:S01]  /*94d0*/  FMUL.FTZ R17, R17, UR14 ;  /* 0x0000000e11117c20 */ /* 0x000fe20008410000 */
[----:B------:R-:W4:Y:S01]  /*94e0*/  LDCU.64 UR18, c[0x0][0x380] ;  /* 0x00007000ff1277ac */ /* 0x000f220008000a00 */
[----:B---3--:R-:W-:Y:S01]  /*94f0*/  IMAD R8, R4, UR16, RZ ;  /* 0x0000001004087c24 */ /* 0x008fe2000f8e02ff */
[----:B------:R-:W-:-:S05]  /*9500*/  MOV R4, R90 ;  /* 0x0000005a00047202 */ /* 0x000fca0000000f00 */
[----:B------:R-:W-:-:S04]  /*9510*/  IMAD.WIDE.U32 R6, R3, UR16, R4 ;  /* 0x0000001003067c25 */ /* 0x000fc8000f8e0004 */
[----:B------:R-:W-:Y:S01]  /*9520*/  IMAD R3, R3, UR17, R8 ;  /* 0x0000001103037c24 */ /* 0x000fe2000f8e0208 */
[----:B----4-:R-:W-:-:S04]  /*9530*/  LEA R4, P0, R6, UR18, 0x2 ;  /* 0x0000001206047c11 */ /* 0x010fc8000f8010ff */
[----:B------:R-:W-:-:S04]  /*9540*/  IADD3 R3, PT, PT, R7, R3, RZ ;  /* 0x0000000307037210 */ /* 0x000fc80007ffe0ff */
[----:B------:R-:W-:-:S05]  /*9550*/  LEA.HI.X R5, R6, UR19, R3, 0x2, P0 ;  /* 0x0000001306057c11 */ /* 0x000fca00080f1403 */
[----:B------:R3:W-:Y:S02]  /*9560*/  STG.E.64 desc[UR12][R4.64], R16 ;  /* 0x0000001004007986 */ /* 0x0007e4000c101b0c */
.L_x_1528:
[----:B------:R-:W-:Y:S05]  /*9570*/  BSYNC.RECONVERGENT B0 ;  /* 0x0000000000007941 */ /* 0x000fea0003800200 */
.L_x_1527:
[----:B0-----:R-:W-:Y:S01]  /*9580*/  FFMA.FTZ R14, R34, UR8, R41 ;  /* 0x00000008220e7c23 */ /* 0x001fe20008010029 */
[----:B---3--:R-:W-:Y:S01]  /*9590*/  FMUL.FTZ R16, R35, UR14 ;  /* 0x0000000e23107c20 */ /* 0x008fe20008410000 */
[----:B------:R-:W-:Y:S06]  /*95a0*/  BRA.U !UP0, `(.L_x_1529) ;  /* 0x0000000108487547 */ /* 0x000fec000b800000 */
[----:B------:R-:W-:Y:S01]  /*95b0*/  FFMA.FTZ R3, R81, R34, R82 ;  /* 0x0000002251037223 */ /* 0x000fe20000010052 */
[----:B------:R-:W-:-:S03]  /*95c0*/  FFMA.FTZ R4, R0, R16, R87 ;  /* 0x0000001000047223 */ /* 0x000fc60000010057 */
[----:B------:R-:W-:Y:S01]  /*95d0*/  FMUL.FTZ R5, R3, -1.4426950216293334961 ;  /* 0xbfb8aa3b03057820 */ /* 0x000fe20000410000 */
[----:B------:R-:W-:-:S05]  /*95e0*/  FMUL.FTZ R8, R4, -1.4426950216293334961 ;  /* 0xbfb8aa3b04087820 */ /* 0x000fca0000410000 */
[----:B------:R-:W0:Y:S04]  /*95f0*/  MUFU.EX2 R5, R5 ;  /* 0x0000000500057308 */ /* 0x000e280000000800 */
[----:B------:R-:W3:Y:S01]  /*9600*/  MUFU.EX2 R8, R8 ;  /* 0x0000000800087308 */ /* 0x000ee20000000800 */
[----:B0-----:R-:W-:Y:S01]  /*9610*/  FADD.FTZ R6, R5, 1 ;  /* 0x3f80000005067421 */ /* 0x001fe20000010000 */
[----:B---3--:R-:W-:-:S03]  /*9620*/  FADD.FTZ R9, R8, 1 ;  /* 0x3f80000008097421 */ /* 0x008fc60000010000 */
        /* <DEDUP_REMOVED lines=10> */
.L_x_1529:
        /* <DEDUP_REMOVED lines=10> */
[--C-:B--2---:R-:W-:Y:S01]  /*9770*/  FFMA.FTZ R10, R38, UR8, R41.reuse ;  /* 0x00000008260a7c23 */ /* 0x104fe20008010029 */
[----:B------:R-:W-:Y:S01]  /*9780*/  ISETP.GE.U32.AND P0, PT, R9, UR6, PT ;  /* 0x0000000609007c0c */ /* 0x000fe2000bf06070 */
[----:B------:R-:W-:Y:S01]  /*9790*/  FFMA.FTZ R41, R6, UR8, R41 ;  /* 0x0000000806297c23 */ /* 0x000fe20008010029 */
[----:B-1----:R-:W-:Y:S01]  /*97a0*/  SHF.R.S32.HI R12, RZ, 0x1f, R9 ;  /* 0x0000001fff0c7819 */ /* 0x002fe20000011409 */
[----:B------:R-:W-:-:S04]  /*97b0*/  FFMA.FTZ R15, R0, R37, -R3 ;  /* 0x00000025000f7223 */ /* 0x000fc80000010803 */
        /* <DEDUP_REMOVED lines=14> */
.L_x_1531:
[----:B------:R-:W-:Y:S05]  /*98a0*/  BSYNC.RECONVERGENT B0 ;  /* 0x0000000000007941 */ /* 0x000fea0003800200 */
.L_x_1530:
[----:B------:R-:W-:Y:S05]  /*98b0*/  BRA.U !UP0, `(.L_x_1532) ;  /* 0x0000000108487547 */ /* 0x000fea000b800000 */
        /* <DEDUP_REMOVED lines=18> */
.L_x_1532:
        /* <DEDUP_REMOVED lines=9> */
[----:B------:R-:W0:Y:S01]  /*9a70*/  LDCU.64 UR8, c[0x0][0x380] ;  /* 0x00007000ff0877ac */ /* 0x000e220008000a00 */
[----:B-1----:R-:W-:Y:S02]  /*9a80*/  IMAD R12, R12, UR6, RZ ;  /* 0x000000060c0c7c24 */ /* 0x002fe4000f8e02ff */
[----:B------:R-:W-:-:S04]  /*9a90*/  IMAD.WIDE.U32 R90, R9, UR6, R90 ;  /* 0x00000006095a7c25 */ /* 0x000fc8000f8e005a */
[----:B------:R-:W-:Y:S01]  /*9aa0*/  IMAD R9, R9, UR7, R12 ;  /* 0x0000000709097c24 */ /* 0x000fe2000f8e020c */
[----:B0-----:R-:W-:-:S04]  /*9ab0*/  LEA R2, P0, R90, UR8, 0x2 ;  /* 0x000000085a027c11 */ /* 0x001fc8000f8010ff */
[----:B------:R-:W-:-:S04]  /*9ac0*/  IADD3 R9, PT, PT, R91, R9, RZ ;  /* 0x000000095b097210 */ /* 0x000fc80007ffe0ff */
[----:B------:R-:W-:-:S05]  /*9ad0*/  LEA.HI.X R3, R90, UR9, R9, 0x2, P0 ;  /* 0x000000095a037c11 */ /* 0x000fca00080f1409 */
[----:B------:R1:W-:Y:S02]  /*9ae0*/  STG.E.64 desc[UR12][R2.64], R10 ;  /* 0x0000000a02007986 */ /* 0x0003e4000c101b0c */
.L_x_1534:
[----:B------:R-:W-:Y:S05]  /*9af0*/  BSYNC.RECONVERGENT B0 ;  /* 0x0000000000007941 */ /* 0x000fea0003800200 */
.L_x_1533:
[----:B------:R-:W2:Y:S01]  /*9b00*/  LDCU UR6, c[0x0][0x374] ;  /* 0x00006e80ff0677ac */ /* 0x000ea20008000800 */
[----:B------:R-:W3:Y:S01]  /*9b10*/  LDCU UR7, c[0x0][0x410] ;  /* 0x00008200ff0777ac */ /* 0x000ee20008000800 */
[----:B------:R-:W3:Y:S01]  /*9b20*/  LDCU UR8, c[0x0][0x3e0] ;  /* 0x00007c00ff0877ac */ /* 0x000ee20008000800 */
[----:B------:R-:W-:Y:S02]  /*9b30*/  UIADD3 UR4, UPT, UPT, UR4, 0x1, URZ ;  /* 0x0000000104047890 */ /* 0x000fe4000fffe0ff */
[----:B--2---:R-:W-:Y:S02]  /*9b40*/  UIADD3 UR5, UPT, UPT, UR6, UR5, URZ ;  /* 0x0000000506057290 */ /* 0x004fe4000fffe0ff */
[----:B---3--:R-:W-:-:S04]  /*9b50*/  UIMAD UR7, UR7, UR8, URZ ;  /* 0x00000008070772a4 */ /* 0x008fc8000f8e02ff */
[----:B------:R-:W-:-:S09]  /*9b60*/  UISETP.GE.AND UP0, UPT, UR5, UR7, UPT ;  /* 0x000000070500728c */ /* 0x000fd2000bf06270 */
[----:B------:R-:W-:Y:S05]  /*9b70*/  BRA.U !UP0, `(.L_x_1535) ;  /* 0xffffff6508707547 */ /* 0x000fea000b83ffff */
.L_x_1468:
[----:B------:R-:W2:Y:S01]  /*9b80*/  LDC R4, c[0x0][0x370] ;  /* 0x0000dc00ff047b82 */ /* 0x000ea20000000800 */
[----:B------:R-:W-:Y:S01]  /*9b90*/  ISETP.NE.AND P1, PT, R85, RZ, PT ;  /* 0x000000ff5500720c */ /* 0x000fe20003f25270 */
[----:B------:R-:W-:Y:S06]  /*9ba0*/  BSSY.RECONVERGENT B0, `(.L_x_1536) ;  /* 0x000000d000007945 */ /* 0x000fec0003800200 */
[----:B------:R-:W3:Y:S08]  /*9bb0*/  LDC R7, c[0x0][0x374] ;  /* 0x0000dd00ff077b82 */ /* 0x000ef00000000800 */
[----:B01----:R-:W0:Y:S01]  /*9bc0*/  LDC.64 R2, c[0x0][0x3c8] ;  /* 0x0000f200ff027b82 */ /* 0x003e220000000a00 */
[----:B--2---:R-:W-:-:S02]  /*9bd0*/  ISETP.NE.AND P0, PT, R4, 0x1, PT ;  /* 0x000000010400780c */ /* 0x004fc40003f05270 */
[----:B---3--:R-:W-:-:S04]  /*9be0*/  SHF.L.U32 R0, R7, 0x1, RZ ;  /* 0x0000000107007819 */ /* 0x008fc800000006ff */
[----:B------:R-:W-:-:S05]  /*9bf0*/  SEL R5, R0, RZ, P0 ;  /* 0x000000ff00057207 */ /* 0x000fca0000000000 */
[----:B0-----:R-:W-:Y:S01]  /*9c00*/  IMAD.WIDE.U32 R2, R5, 0x4, R2 ;  /* 0x0000000405027825 */ /* 0x001fe200078e0002 */
[----:B------:R-:W-:Y:S06]  /*9c10*/  @P1 BRA `(.L_x_1537) ;  /* 0x0000000000141947 */ /* 0x000fec0003800000 */
[----:B------:R-:W-:Y:S01]  /*9c20*/  HFMA2 R5, -RZ, RZ, 0, 5.9604644775390625e-08 ;  /* 0x00000001ff057431 */ /* 0x000fe200000001ff */
[----:B------:R-:W-:Y:S06]  /*9c30*/  MEMBAR.ALL.GPU ;  /* 0x0000000000007992 */ /* 0x000fec000000a000 */
[----:B------:R-:W-:-:S00]  /*9c40*/  ERRBAR ;  /* 0x00000000000079ab */ /* 0x000fc00000000000 */
[----:B------:R-:W-:Y:S06]  /*9c50*/  CGAERRBAR ;  /* 0x00000000000075ab */ /* 0x000fec0000000000 */
[----:B------:R0:W-:Y:S02]  /*9c60*/  REDG.E.ADD.S32.STRONG.GPU desc[UR12][R2.64], R5 ;  /* 0x000000050200798e */ /* 0x0001e4000c12e30c */
.L_x_1537:
[----:B------:R-:W-:Y:S05]  /*9c70*/  BSYNC.RECONVERGENT B0 ;  /* 0x0000000000007941 */ /* 0x000fea0003800200 */
.L_x_1536:
        /* <DEDUP_REMOVED lines=11> */
.L_x_1539:
[----:B------:R-:W2:Y:S04]  /*9d30*/  LDG.E.STRONG.GPU R5, desc[UR12][R2.64] ;  /* 0x0000000c02057981 */ /* 0x000ea8000c1ef900 */
[----:B--2---:R-:W-:Y:S01]  /*9d40*/  CCTL.IVALL ;  /* 0x00000000ff00798f */ /* 0x004fe20002000000 */
[----:B------:R-:W-:Y:S05]  /*9d50*/  YIELD ;  /* 0x0000000000007946 */ /* 0x000fea0003800000 */
[----:B------:R-:W-:-:S13]  /*9d60*/  ISETP.NE.AND P0, PT, R5, R0, PT ;  /* 0x000000000500720c */ /* 0x000fda0003f05270 */
[----:B------:R-:W-:Y:S05]  /*9d70*/  @P0 BRA `(.L_x_1539) ;  /* 0xfffffffc00ec0947 */ /* 0x000fea000383ffff */
.L_x_1538:
        /* <DEDUP_REMOVED lines=74> */
.L_x_1542:
        /* <DEDUP_REMOVED lines=31> */
.L_x_1541:
[----:B------:R-:W-:Y:S05]  /*a410*/  BSYNC.RECONVERGENT B0 ;  /* 0x0000000000007941 */ /* 0x000fea0003800200 */
.L_x_1540:
        /* <DEDUP_REMOVED lines=10> */
.L_x_1543:
        /* <DEDUP_REMOVED lines=87> */
.L_x_1544:
        /* <DEDUP_REMOVED lines=13> */
.L_x_4909:


//--------------------- .text._Z35group_norm_nhwc_bwd_one_pass_kernelI11Fp32IOBf16WLi256ELi160ELi640EEv26Group_norm_nhwc_bwd_params --------------------------
	.section	.text._Z35group_norm_nhwc_bwd_one_pass_kernelI11Fp32IOBf16WLi256ELi160ELi640EEv26Group_norm_nhwc_bwd_params,"ax",@progbits
	.align	128
        .global         _Z35group_norm_nhwc_bwd_one_pass_kernelI11Fp32IOBf16WLi256ELi160ELi640EEv26Group_norm_nhwc_bwd_params
        .type           _Z35group_norm_nhwc_bwd_one_pass_kernelI11Fp32IOBf16WLi256ELi160ELi640EEv26Group_norm_nhwc_bwd_params,@function
        .size           _Z35group_norm_nhwc_bwd_one_pass_kernelI11Fp32IOBf16WLi256ELi160ELi640EEv26Group_norm_nhwc_bwd_params,(.L_x_4910 - _Z35group_norm_nhwc_bwd_one_pass_kernelI11Fp32IOBf16WLi256ELi160ELi640EEv26Group_norm_nhwc_bwd_params)
        .other          _Z35group_norm_nhwc_bwd_one_pass_kernelI11Fp32IOBf16WLi256ELi160ELi640EEv26Group_norm_nhwc_bwd_params,@"STO_CUDA_ENTRY STV_DEFAULT"
_Z35group_norm_nhwc_bwd_one_pass_kernelI11Fp32IOBf16WLi256ELi160ELi640EEv26Group_norm_nhwc_bwd_params:
.text._Z35group_norm_nhwc_bwd_one_pass_kernelI11Fp32IOBf16WLi256ELi160ELi640EEv26Group_norm_nhwc_bwd_params:
        /* <DEDUP_REMOVED lines=28> */
.L_x_1571:
        /* <DEDUP_REMOVED lines=36> */
[----:B------:R-:W-:Y:S01]  /*0400*/  USEL UR13, UR9, UR5, !UP0 ;  /* 0x00000005090d7287 */ /* 0x000fe2000c000000 */
[----:B------:R-:W-:Y:S01]  /*0410*/  IADD3 R14, PT, PT, R4, 0x8, RZ ;  /* 0x00000008040e7810 */ /* 0x000fe20007ffe0ff */
[----:B------:R-:W-:-:S02]  /*0420*/  @!UP2 UIADD3 UR7, UPT, UPT, -UR7, URZ, URZ ;  /* 0x000000ff0707a290 */ /* 0x000fc4000fffe1ff */
[----:B------:R-:W-:Y:S01]  /*0430*/  UIMAD UR5, UR13, 0xa0, URZ ;  /* 0x000000a00d0578a4 */ /* 0x000fe2000f8e02ff */
[----:B------:R-:W-:Y:S01]  /*0440*/  ISETP.GE.U32.AND P1, PT, R14, UR16, PT ;  /* 0x000000100e007c0c */ /* 0x000fe2000bf26070 */
[----:B------:R-:W-:Y:S01]  /*0450*/  USEL UR7, UR9, UR7, !UP0 ;  /* 0x0000000709077287 */ /* 0x000fe2000c000000 */
[----:B------:R-:W-:-:S03]  /*0460*/  SHF.R.S32.HI R5, RZ, 0x1f, R14 ;  /* 0x0000001fff057819 */ /* 0x000fc6000001140e */
[----:B------:R-:W-:Y:S02]  /*0470*/  MOV R2, UR5 ;  /* 0x0000000500027c02 */ /* 0x000fe40008000f00 */
[----:B------:R-:W-:Y:S02]  /*0480*/  MOV R3, UR18 ;  /* 0x0000001200037c02 */ /* 0x000fe40008000f00 */
[----:B------:R-:W-:Y:S02]  /*0490*/  ISETP.GE.AND.EX P4, PT, R5, UR17, PT, P1 ;  /* 0x0000001105007c0c */ /* 0x000fe4000bf86310 */
[----:B------:R-:W-:-:S04]  /*04a0*/  IADD3 R31, PT, PT, R4, 0x10, RZ ;  /* 0x00000010041f7810 */ /* 0x000fc80007ffe0ff */
[----:B------:R-:W-:Y:S02]  /*04b0*/  ISETP.GE.U32.AND P1, PT, R31, UR16, PT ;  /* 0x000000101f007c0c */ /* 0x000fe4000bf26070 */
[----:B------:R-:W-:-:S05]  /*04c0*/  SHF.R.S32.HI R19, RZ, 0x1f, R31 ;  /* 0x0000001fff137819 */ /* 0x000fca000001141f */
[----:B------:R-:W0:Y:S01]  /*04d0*/  @!P4 LDC.64 R12, c[0x0][0x3f8] ;  /* 0x0000fe00ff0ccb82 */ /* 0x000e220000000a00 */
[----:B------:R-:W-:Y:S02]  /*04e0*/  ISETP.GE.AND.EX P3, PT, R19, UR17, PT, P1 ;  /* 0x0000001113007c0c */ /* 0x000fe4000bf66310 */
[----:B------:R-:W-:-:S04]  /*04f0*/  LOP3.LUT R0, R0, 0xfeffffff, RZ, 0xc0, !PT ;  /* 0xfeffffff00007812 */ /* 0x000fc800078ec0ff */
[----:B------:R-:W-:Y:S02]  /*0500*/  @P4 LOP3.LUT R0, R0, 0x1000000, RZ, 0xfc, !PT ;  /* 0x0100000000004812 */ /* 0x000fe400078efcff */
[----:B------:R-:W-:Y:S02]  /*0510*/  IADD3 R27, PT, PT, R4, 0x18, RZ ;  /* 0x00000018041b7810 */ /* 0x000fe40007ffe0ff */
[----:B------:R-:W-:Y:S02]  /*0520*/  LOP3.LUT R0, R0, 0xff7fffff, RZ, 0xc0, !PT ;  /* 0xff7fffff00007812 */ /* 0x000fe400078ec0ff */
[----:B------:R-:W-:Y:S01]  /*0530*/  ISETP.GE.U32.AND P1, PT, R27, UR16, PT ;  /* 0x000000101b007c0c */ /* 0x000fe2000bf26070 */
[----:B------:R-:W1:Y:S01]  /*0540*/  @!P3 LDC.64 R16, c[0x0][0x3f8] ;  /* 0x0000fe00ff10bb82 */ /* 0x000e620000000a00 */
[----:B------:R-:W-:Y:S02]  /*0550*/  SHF.R.S32.HI R21, RZ, 0x1f, R27 ;  /* 0x0000001fff157819 */ /* 0x000fe4000001141b */
[----:B------:R-:W-:-:S02]  /*0560*/  @P3 LOP3.LUT R0, R0, 0x800000, RZ, 0xfc, !PT ;  /* 0x0080000000003812 */ /* 0x000fc400078efcff */
[----:B------:R-:W-:Y:S02]  /*0570*/  ISETP.GE.AND.EX P6, PT, R21, UR17, PT, P1 ;  /* 0x0000001115007c0c */ /* 0x000fe4000bfc6310 */
[----:B------:R-:W-:Y:S01]  /*0580*/  IADD3 R35, PT, PT, R4, 0x20, RZ ;  /* 0x0000002004237810 */ /* 0x000fe20007ffe0ff */
[----:B0-----:R-:W-:-:S03]  /*0590*/  @!P4 IMAD R5, R5, R12, RZ ;  /* 0x0000000c0505c224 */ /* 0x001fc600078e02ff */
[----:B------:R-:W-:Y:S02]  /*05a0*/  ISETP.GE.U32.AND P1, PT, R35, UR16, PT ;  /* 0x0000001023007c0c */ /* 0x000fe4000bf26070 */
[----:B------:R-:W-:Y:S01]  /*05b0*/  SHF.R.S32.HI R23, RZ, 0x1f, R35 ;  /* 0x0000001fff177819 */ /* 0x000fe20000011423 */
[----:B------:R-:W-:-:S03]  /*05c0*/  @!P4 IMAD R33, R14, R13, R5 ;  /* 0x0000000d0e21c224 */ /* 0x000fc600078e0205 */
[----:B------:R-:W-:Y:S02]  /*05d0*/  ISETP.GE.AND.EX P5, PT, R23, UR17, PT, P1 ;  /* 0x0000001117007c0c */ /* 0x000fe4000bfa6310 */
[----:B--2---:R-:W-:-:S13]  /*05e0*/  ISETP.GE.AND.EX P0, PT, R6, UR17, PT, P0 ;  /* 0x0000001106007c0c */ /* 0x004fda000bf06300 */
[----:B------:R-:W0:Y:S01]  /*05f0*/  @!P0 LDC.64 R10, c[0x0][0x3f8] ;  /* 0x0000fe00ff0a8b82 */ /* 0x000e220000000a00 */
[----:B---3--:R-:W-:Y:S01]  /*0600*/  IADD3 R28, P2, PT, R7, UR5, RZ ;  /* 0x00000005071c7c10 */ /* 0x008fe2000ff5e0ff */
[----:B------:R-:W-:-:S03]  /*0610*/  USHF.R.S32.HI UR5, URZ, 0x1f, UR7 ;  /* 0x0000001fff057899 */ /* 0x000fc60008011407 */
[----:B------:R-:W-:Y:S01]  /*0620*/  LEA.HI.X.SX32 R29, R2, RZ, 0x1, P2 ;  /* 0x000000ff021d7211 */ /* 0x000fe200010f0eff */
[----:B------:R-:W-:Y:S01]  /*0630*/  UIMAD UR5, UR5, UR18, URZ ;  /* 0x00000012050572a4 */ /* 0x000fe2000f8e02ff */
[----:B------:R-:W-:Y:S01]  /*0640*/  @!P0 SHF.R.S32.HI R6, RZ, 0x1f, R4 ;  /* 0x0000001fff068819 */ /* 0x000fe20000011404 */
[----:B------:R-:W2:Y:S01]  /*0650*/  @!P0 LDC.64 R40, c[0x0][0x3a0] ;  /* 0x0000e800ff288b82 */ /* 0x000ea20000000a00 */
[----:B------:R-:W-:Y:S01]  /*0660*/  IMAD.WIDE.U32 R28, R3, UR7, R28 ;  /* 0x00000007031c7c25 */ /* 0x000fe2000f8e001c */
[----:B------:R-:W-:Y:S02]  /*0670*/  UIMAD UR5, UR7, UR19, UR5 ;  /* 0x00000013070572a4 */ /* 0x000fe4000f8e0205 */
[----:B------:R0:W-:Y:S01]  /*0680*/  @!P0 STL [R1+0x4a4], R6 ;  /* 0x0004a40601008387 */ /* 0x0001e20000100800 */
[----:B------:R-:W-:Y:S01]  /*0690*/  IADD3 R5, PT, PT, R4, 0x28, RZ ;  /* 0x0000002804057810 */ /* 0x000fe20007ffe0ff */
[----:B------:R-:W3:Y:S02]  /*06a0*/  LDCU.64 UR6, c[0x0][0x3b8] ;  /* 0x00007700ff0677ac */ /* 0x000ee40008000a00 */
[----:B------:R-:W4:Y:S01]  /*06b0*/  @!P0 LDC.64 R2, c[0x0][0x398] ;  /* 0x0000e600ff028b82 */ /* 0x000f220000000a00 */
[----:B------:R-:W-:Y:S01]  /*06c0*/  IADD3 R7, PT, PT, R29, UR5, RZ ;  /* 0x000000051d077c10 */ /* 0x000fe2000fffe0ff */
[----:B0-----:R-:W-:-:S04]  /*06d0*/  @!P0 IMAD R6, R6, R10, RZ ;  /* 0x0000000a06068224 */ /* 0x001fc800078e02ff */
[----:B------:R-:W-:Y:S01]  /*06e0*/  @!P0 IMAD R11, R4, R11, R6 ;  /* 0x0000000b040b8224 */ /* 0x000fe200078e0206 */
[----:B------:R-:W-:-:S05]  /*06f0*/  @!P0 MOV R6, R28 ;  /* 0x0000001c00068202 */ /* 0x000fca0000000f00 */
[----:B------:R-:W-:-:S05]  /*0700*/  @!P0 IMAD.WIDE.U32 R8, R4, R10, R6 ;  /* 0x0000000a04088225 */ /* 0x000fca00078e0006 */
[----:B------:R-:W-:Y:S02]  /*0710*/  @!P0 IADD3 R11, PT, PT, R9, R11, RZ ;  /* 0x0000000b090b8210 */ /* 0x000fe40007ffe0ff */
[C---:B------:R-:W-:Y:S02]  /*0720*/  @!P0 SHF.L.U32 R9, R8.reuse, 0x2, RZ ;  /* 0x0000000208098819 */ /* 0x040fe400000006ff */
[----:B------:R-:W-:Y:S02]  /*0730*/  @!P0 SHF.L.U64.HI R10, R8, 0x2, R11 ;  /* 0x00000002080a8819 */ /* 0x000fe4000001020b */
[C---:B--2---:R-:W-:Y:S02]  /*0740*/  @!P0 IADD3 R40, P2, PT, R9.reuse, R40, RZ ;  /* 0x0000002809288210 */ /* 0x044fe40007f5e0ff */
[----:B----4-:R-:W-:Y:S02]  /*0750*/  @!P0 IADD3 R2, P3, PT, R9, R2, RZ ;  /* 0x0000000209028210 */ /* 0x010fe40007f7e0ff */
[----:B------:R-:W0:Y:S01]  /*0760*/  @!P4 LDC.64 R8, c[0x0][0x3a0] ;  /* 0x0000e800ff08cb82 */ /* 0x000e220000000a00 */
[----:B------:R-:W-:-:S02]  /*0770*/  @!P4 MOV R24, R28 ;  /* 0x0000001c0018c202 */ /* 0x000fc40000000f00 */
[----:B------:R-:W-:Y:S02]  /*0780*/  @!P4 MOV R25, R7 ;  /* 0x000000070019c202 */ /* 0x000fe40000000f00 */
[----:B------:R-:W-:Y:S02]  /*0790*/  @!P0 IADD3.X R3, PT, PT, R10, R3, RZ, P3, !PT ;  /* 0x000000030a038210 */ /* 0x000fe40001ffe4ff */
[----:B------:R-:W-:Y:S01]  /*07a0*/  LOP3.LUT P3, RZ, R0, 0x800000, RZ, 0xc0, !PT ;  /* 0x0080000000ff7812 */ /* 0x000fe2000786c0ff */
[----:B------:R-:W-:Y:S01]  /*07b0*/  @!P4 IMAD.WIDE.U32 R14, R14, R12, R24 ;  /* 0x0000000c0e0ec225 */ /* 0x000fe200078e0018 */
[----:B------:R-:W-:Y:S01]  /*07c0*/  LOP3.LUT R0, R0, 0xffbfffff, RZ, 0xc0, !PT ;  /* 0xffbfffff00007812 */ /* 0x000fe200078ec0ff */
[----:B------:R-:W2:Y:S01]  /*07d0*/  @!P6 LDC.64 R24, c[0x0][0x3f8] ;  /* 0x0000fe00ff18eb82 */ /* 0x000ea20000000a00 */
[----:B------:R-:W-:Y:S02]  /*07e0*/  @!P0 IADD3.X R41, PT, PT, R10, R41, RZ, P2, !PT ;  /* 0x000000290a298210 */ /* 0x000fe400017fe4ff */
[----:B------:R-:W-:-:S02]  /*07f0*/  @P6 LOP3.LUT R0, R0, 0x400000, RZ, 0xfc, !PT ;  /* 0x0040000000006812 */ /* 0x000fc400078efcff */
[----:B------:R-:W-:-:S03]  /*0800*/  @!P4 IADD3 R15, PT, PT, R15, R33, RZ ;  /* 0x000000210f0fc210 */ /* 0x000fc60007ffe0ff */
[----:B------:R-:W4:Y:S01]  /*0810*/  @!P4 LDC.64 R10, c[0x0][0x398] ;  /* 0x0000e600ff0acb82 */ /* 0x000f220000000a00 */
[----:B------:R-:W-:Y:S02]  /*0820*/  LOP3.LUT R0, R0, 0xffdfffff, RZ, 0xc0, !PT ;  /* 0xffdfffff00007812 */ /* 0x000fe400078ec0ff */
[C---:B------:R-:W-:Y:S02]  /*0830*/  @!P4 SHF.L.U32 R33, R14.reuse, 0x2, RZ ;  /* 0x000000020e21c819 */ /* 0x040fe400000006ff */
[----:B------:R-:W-:Y:S02]  /*0840*/  @!P4 SHF.L.U64.HI R14, R14, 0x2, R15 ;  /* 0x000000020e0ec819 */ /* 0x000fe4000001020f */
[----:B------:R-:W-:Y:S01]  /*0850*/  ISETP.GE.U32.AND P2, PT, R5, UR16, PT ;  /* 0x0000001005007c0c */ /* 0x000fe2000bf46070 */
[----:B------:R-:W3:Y:S01]  /*0860*/  @!P3 LDC.64 R12, c[0x0][0x3a0] ;  /* 0x0000e800ff0cbb82 */ /* 0x000ee20000000a00 */
[----:B------:R-:W-:Y:S02]  /*0870*/  SHF.R.S32.HI R15, RZ, 0x1f, R5 ;  /* 0x0000001fff0f7819 */ /* 0x000fe40000011405 */
[----:B------:R-:W-:-:S02]  /*0880*/  @P5 LOP3.LUT R0, R0, 0x200000, RZ, 0xfc, !PT ;  /* 0x0020000000005812 */ /* 0x000fc400078efcff */
[----:B0-----:R-:W-:Y:S01]  /*0890*/  @!P4 IADD3 R8, P1, PT, R33, R8, RZ ;  /* 0x000000082108c210 */ /* 0x001fe20007f3e0ff */
[----:B-1----:R-:W-:Y:S01]  /*08a0*/  @!P3 IMAD R18, R19, R16, RZ ;  /* 0x000000101312b224 */ /* 0x002fe200078e02ff */
[----:B------:R-:W-:Y:S01]  /*08b0*/  ISETP.GE.AND.EX P4, PT, R15, UR17, PT, P2 ;  /* 0x000000110f007c0c */ /* 0x000fe2000bf86320 */
[----:B------:R-:W0:Y:S01]  /*08c0*/  @!P3 LDC.64 R38, c[0x0][0x398] ;  /* 0x0000e600ff26bb82 */ /* 0x000e220000000a00 */
[----:B------:R-:W-:Y:S01]  /*08d0*/  LOP3.LUT P2, RZ, R0, 0x1000000, RZ, 0xc0, !PT ;  /* 0x0100000000ff7812 */ /* 0x000fe2000784c0ff */
[----:B------:R-:W-:Y:S01]  /*08e0*/  @!P3 IMAD R37, R31, R17, R18 ;  /* 0x000000111f25b224 */ /* 0x000fe200078e0212 */
[----:B------:R-:W-:Y:S02]  /*08f0*/  @!P3 MOV R18, R28 ;  /* 0x0000001c0012b202 */ /* 0x000fe40000000f00 */
[----:B------:R-:W-:-:S03]  /*0900*/  @!P3 MOV R19, R7 ;  /* 0x000000070013b202 */ /* 0x000fc60000000f00 */
[----:B------:R-:W-:Y:S02]  /*0910*/  @!P3 IMAD.WIDE.U32 R16, R31, R16, R18 ;  /* 0x000000101f10b225 */ /* 0x000fe400078e0012 */
[----:B------:R-:W1:Y:S04]  /*0920*/  @!P5 LDC.64 R30, c[0x0][0x3f8] ;  /* 0x0000fe00ff1edb82 */ /* 0x000e680000000a00 */
[----:B------:R-:W-:Y:S02]  /*0930*/  @!P2 IADD3.X R9, PT, PT, R14, R9, RZ, P1, !PT ;  /* 0x000000090e09a210 */ /* 0x000fe40000ffe4ff */
[----:B----4-:R-:W-:Y:S02]  /*0940*/  @!P2 IADD3 R10, P1, PT, R33, R10, RZ ;  /* 0x0000000a210aa210 */ /* 0x010fe40007f3e0ff */
[----:B------:R-:W-:-:S02]  /*0950*/  @!P3 IADD3 R17, PT, PT, R17, R37, RZ ;  /* 0x000000251111b210 */ /* 0x000fc40007ffe0ff */
[----:B------:R-:W-:Y:S01]  /*0960*/  @!P3 SHF.L.U32 R33, R16, 0x2, RZ ;  /* 0x000000021021b819 */ /* 0x000fe200000006ff */
[----:B------:R-:W4:Y:S01]  /*0970*/  @!P6 LDC.64 R18, c[0x0][0x3a0] ;  /* 0x0000e800ff12eb82 */ /* 0x000f220000000a00 */
[----:B------:R-:W-:Y:S02]  /*0980*/  @!P2 IADD3.X R11, PT, PT, R14, R11, RZ, P1, !PT ;  /* 0x0000000b0e0ba210 */ /* 0x000fe40000ffe4ff */
[----:B------:R-:W-:Y:S02]  /*0990*/  @!P3 SHF.L.U64.HI R14, R16, 0x2, R17 ;  /* 0x00000002100eb819 */ /* 0x000fe40000010211 */
[----:B---3--:R-:W-:Y:S01]  /*09a0*/  @!P3 IADD3 R12, P1, PT, R33, R12, RZ ;  /* 0x0000000c210cb210 */ /* 0x008fe20007f3e0ff */
[----:B--2---:R-:W-:Y:S02]  /*09b0*/  @!P6 IMAD R20, R21, R24, RZ ;  /* 0x000000181514e224 */ /* 0x004fe400078e02ff */
[----:B------:R-:W2:Y:S01]  /*09c0*/  @!P6 LDC.64 R36, c[0x0][0x398] ;  /* 0x0000e600ff24eb82 */ /* 0x000ea20000000a00 */
[----:B------:R-:W-:-:S02]  /*09d0*/  @!P3 IADD3.X R13, PT, PT, R14, R13, RZ, P1, !PT ;  /* 0x0000000d0e0db210 */ /* 0x000fc40000ffe4ff */
[----:B0-----:R-:W-:Y:S01]  /*09e0*/  @!P3 IADD3 R38, P1, PT, R33, R38, RZ ;  /* 0x000000262126b210 */ /* 0x001fe20007f3e0ff */
[C---:B------:R-:W-:Y:S01]  /*09f0*/  @!P6 IMAD R33, R27.reuse, R25, R20 ;  /* 0x000000191b21e224 */ /* 0x040fe200078e0214 */
[----:B------:R-:W-:Y:S02]  /*0a00*/  @!P6 MOV R20, R28 ;  /* 0x0000001c0014e202 */ /* 0x000fe40000000f00 */
[----:B------:R-:W-:Y:S01]  /*0a10*/  @!P6 MOV R21, R7 ;  /* 0x000000070015e202 */ /* 0x000fe20000000f00 */
[----:B------:R-:W0:Y:S02]  /*0a20*/  @!P4 LDC.64 R16, c[0x0][0x3f8] ;  /* 0x0000fe00ff10cb82 */ /* 0x000e240000000a00 */
[----:B------:R-:W-:-:S06]  /*0a30*/  @!P6 IMAD.WIDE.U32 R24, R27, R24, R20 ;  /* 0x000000181b18e225 */ /* 0x000fcc00078e0014 */
[----:B------:R-:W3:Y:S01]  /*0a40*/  @!P5 LDC.64 R20, c[0x0][0x3a0] ;  /* 0x0000e800ff14db82 */ /* 0x000ee20000000a00 */
[----:B------:R-:W-:Y:S01]  /*0a50*/  @!P6 IADD3 R25, PT, PT, R25, R33, RZ ;  /* 0x000000211919e210 */ /* 0x000fe20007ffe0ff */
[----:B-1----:R-:W-:Y:S01]  /*0a60*/  @!P5 IMAD R32, R23, R30, RZ ;  /* 0x0000001e1720d224 */ /* 0x002fe200078e02ff */
[----:B------:R-:W-:Y:S02]  /*0a70*/  @!P6 SHF.L.U32 R33, R24, 0x2, RZ ;  /* 0x000000021821e819 */ /* 0x000fe400000006ff */
[----:B------:R-:W-:-:S03]  /*0a80*/  @!P3 IADD3.X R39, PT, PT, R14, R39, RZ, P1, !PT ;  /* 0x000000270e27b210 */ /* 0x000fc60000ffe4ff */
[----:B------:R-:W1:Y:S01]  /*0a90*/  @!P5 LDC.64 R22, c[0x0][0x398] ;  /* 0x0000e600ff16db82 */ /* 0x000e620000000a00 */
[----:B------:R-:W-:Y:S02]  /*0aa0*/  @!P5 MOV R26, R28 ;  /* 0x0000001c001ad202 */ /* 0x000fe40000000f00 */
[----:B------:R-:W-:Y:S02]  /*0ab0*/  @!P5 MOV R27, R7 ;  /* 0x00000007001bd202 */ /* 0x000fe40000000f00 */
[----:B------:R-:W-:Y:S02]  /*0ac0*/  @!P6 SHF.L.U64.HI R14, R24, 0x2, R25 ;  /* 0x00000002180ee819 */ /* 0x000fe40000010219 */
[----:B----4-:R-:W-:Y:S01]  /*0ad0*/  @!P6 IADD3 R18, P1, PT, R33, R18, RZ ;  /* 0x000000122112e210 */ /* 0x010fe20007f3e0ff */
[----:B------:R-:W4:Y:S01]  /*0ae0*/  @!P4 LDC.64 R24, c[0x0][0x3a0] ;  /* 0x0000e800ff18cb82 */ /* 0x000f220000000a00 */
[C---:B------:R-:W-:Y:S02]  /*0af0*/  @!P5 IMAD R32, R35.reuse, R31, R32 ;  /* 0x0000001f2320d224 */ /* 0x040fe400078e0220 */
[----:B------:R-:W-:Y:S01]  /*0b00*/  @!P5 IMAD.WIDE.U32 R30, R35, R30, R26 ;  /* 0x0000001e231ed225 */ /* 0x000fe200078e001a */
[----:B------:R-:W-:-:S02]  /*0b10*/  @!P6 IADD3.X R19, PT, PT, R14, R19, RZ, P1, !PT ;  /* 0x000000130e13e210 */ /* 0x000fc40000ffe4ff */
[----:B--2---:R-:W-:Y:S02]  /*0b20*/  @!P6 IADD3 R36, P1, PT, R33, R36, RZ ;  /* 0x000000242124e210 */ /* 0x004fe40007f3e0ff */
[----:B------:R-:W2:Y:S01]  /*0b30*/  @!P4 LDC.64 R26, c[0x0][0x398] ;  /* 0x0000e600ff1acb82 */ /* 0x000ea20000000a00 */
[----:B------:R-:W-:Y:S01]  /*0b40*/  @!P5 IADD3 R33, PT, PT, R31, R32, RZ ;  /* 0x000000201f21d210 */ /* 0x000fe20007ffe0ff */
[----:B0-----:R-:W-:Y:S01]  /*0b50*/  @!P4 IMAD R32, R15, R16, RZ ;  /* 0x000000100f20c224 */ /* 0x001fe200078e02ff */
[----:B------:R-:W-:Y:S02]  /*0b60*/  @!P6 IADD3.X R37, PT, PT, R14, R37, RZ, P1, !PT ;  /* 0x000000250e25e210 */ /* 0x000fe40000ffe4ff */
[C---:B------:R-:W-:Y:S02]  /*0b70*/  @!P5 SHF.L.U32 R31, R30.reuse, 0x2, RZ ;  /* 0x000000021e1fd819 */ /* 0x040fe400000006ff */
[----:B------:R-:W-:Y:S02]  /*0b80*/  @!P4 MOV R14, R28 ;  /* 0x0000001c000ec202 */ /* 0x000fe40000000f00 */
[----:B------:R-:W-:Y:S01]  /*0b90*/  @!P4 MOV R15, R7 ;  /* 0x00000007000fc202 */ /* 0x000fe20000000f00 */
[----:B------:R-:W-:Y:S01]  /*0ba0*/  @!P4 IMAD R17, R5, R17, R32 ;  /* 0x000000110511c224 */ /* 0x000fe200078e0220 */
[----:B------:R-:W-:-:S02]  /*0bb0*/  @!P5 SHF.L.U64.HI R30, R30, 0x2, R33 ;  /* 0x000000021e1ed819 */ /* 0x000fc40000010221 */
        /* <DEDUP_REMOVED lines=8> */
[----:B----4-:R-:W-:-:S04]  /*0c40*/  @!P4 IADD3 R24, P1, PT, R5, R24, RZ ;  /* 0x000000180518c210 */ /* 0x010fc80007f3e0ff */
[----:B------:R-:W-:Y:S02]  /*0c50*/  @!P4 IADD3.X R25, PT, PT, R14, R25, RZ, P1, !PT ;  /* 0x000000190e19c210 */ /* 0x000fe40000ffe4ff */
[----:B--2---:R-:W-:Y:S02]  /*0c60*/  @!P4 IADD3 R26, P1, PT, R5, R26, RZ ;  /* 0x0000001a051ac210 */ /* 0x004fe40007f3e0ff */
        /* <DEDUP_REMOVED lines=46> */
[----:B------:R-:W-:-:S03]  /*0f50*/  ISETP.GE.U32.AND P1, PT, R5, UR16, PT ;  /* 0x0000001005007c0c */ /* 0x000fc6000bf26070 */
[----:B------:R0:W-:Y:S02]  /*0f60*/  @!P2 STL.64 [R1+0x300], R42 ;  /* 0x0003002a0100a387 */ /* 0x0001e40000100a00 */
[----:B0-----:R-:W-:-:S04]  /*0f70*/  SHF.R.S32.HI R43, RZ, 0x1f, R5 ;  /* 0x0000001fff2b7819 */ /* 0x001fc80000011405 */
        /* <DEDUP_REMOVED lines=230> */
[----:B------:R-:W-:Y:S03]  /*1de0*/  @!P2 STL.64 [R1+0x380], R2 ;  /* 0x000380020100a387 */ /* 0x000fe60000100a00 */
        /* <DEDUP_REMOVED lines=8> */
[----:B------:R1:W-:Y:S04]  /*1e70*/  STL [R1+0x524], R20 ;  /* 0x0005241401007387 */ /* 0x0003e80000100800 */
[----:B------:R-:W-:Y:S02]  /*1e80*/  @!P2 IADD3 R5, PT, PT, R43, R17, RZ ;  /* 0x000000112b05a210 */ /* 0x000fe40007ffe0ff */
[C---:B------:R-:W-:Y:S02]  /*1e90*/  @!P2 SHF.L.U32 R16, R42.reuse, 0x2, RZ ;  /* 0x000000022a10a819 */ /* 0x040fe400000006ff */
[----:B------:R-:W-:Y:S02]  /*1ea0*/  @!P2 SHF.L.U64.HI R5, R42, 0x2, R5 ;  /* 0x000000022a05a819 */ /* 0x000fe40000010205 */
[----:B-1----:R-:W-:Y:S01]  /*1eb0*/  @!P2 IADD3 R20, P1, PT, R16, R14, RZ ;  /* 0x0000000e1014a210 */ /* 0x002fe20007f3e0ff */
[----:B------:R0:W-:Y:S03]  /*1ec0*/  STL [R1+0x520], R21 ;  /* 0x0005201501007387 */ /* 0x0001e60000100800 */
[----:B0-----:R-:W-:-:S02]  /*1ed0*/  @!P2 IADD3.X R21, PT, PT, R5, R15, RZ, P1, !PT ;  /* 0x0000000f0515a210 */ /* 0x001fc40000ffe4ff */
[----:B------:R-:W0:Y:S01]  /*1ee0*/  @!P2 LDC.64 R14, c[0x0][0x398] ;  /* 0x0000e600ff0eab82 */ /* 0x000e220000000a00 */
[----:B------:R0:W-:Y:S01]  /*1ef0*/  STL.64 [R1+0x550], R40 ;  /* 0x0005502801007387 */ /* 0x0001e20000100a00 */
        /* <DEDUP_REMOVED lines=160> */
[----:B------:R0:W-:Y:S02]  /*2900*/  STL.64 [R1+0x568], R38 ;  /* 0x0005682601007387 */ /* 0x0001e40000100a00 */
        /* <DEDUP_REMOVED lines=14> */
[----:B------:R1:W-:Y:S03]  /*29f0*/  STL.64 [R1+0x560], R12 ;  /* 0x0005600c01007387 */ /* 0x0003e60000100a00 */
[----:B------:R-:W-:Y:S02]  /*2a00*/  @!P1 IADD3 R5, PT, PT, R43, R17, RZ ;  /* 0x000000112b059210 */ /* 0x000fe40007ffe0ff */
[----:B------:R-:W-:Y:S02]  /*2a10*/  @!P1 SHF.L.U32 R16, R42, 0x2, RZ ;  /* 0x000000022a109819 */ /* 0x000fe400000006ff */
[----:B------:R-:W-:Y:S02]  /*2a20*/  @P2 LOP3.LUT R0, R0, 0x1, RZ, 0xfc, !PT ;  /* 0x0000000100002812 */ /* 0x000fe400078efcff */
[----:B------:R-:W-:-:S02]  /*2a30*/  @!P1 SHF.L.U64.HI R5, R42, 0x2, R5 ;  /* 0x000000022a059819 */ /* 0x000fc40000010205 */
[----:B-1----:R-:W-:-:S04]  /*2a40*/  @!P1 IADD3 R12, P2, PT, R16, R14, RZ ;  /* 0x0000000e100c9210 */ /* 0x002fc80007f5e0ff */
[----:B------:R-:W-:Y:S02]  /*2a50*/  @!P1 IADD3.X R13, PT, PT, R5, R15, RZ, P2, !PT ;  /* 0x0000000f050d9210 */ /* 0x000fe400017fe4ff */
[----:B------:R-:W0:Y:S01]  /*2a60*/  @!P1 LDC.64 R14, c[0x0][0x398] ;  /* 0x0000e600ff0e9b82 */ /* 0x000e220000000a00 */
[----:B------:R0:W-:Y:S04]  /*2a70*/  STL [R1+0x534], R18 ;  /* 0x0005341201007387 */ /* 0x0001e80000100800 */
[----:B------:R1:W-:Y:S01]  /*2a80*/  STL [R1+0x530], R19 ;  /* 0x0005301301007387 */ /* 0x0003e20000100800 */
[----:B0-----:R-:W-:-:S04]  /*2a90*/  @!P1 IADD3 R18, P2, PT, R16, R14, RZ ;  /* 0x0000000e10129210 */ /* 0x001fc80007f5e0ff */
[----:B-1----:R-:W-:Y:S02]  /*2aa0*/  @!P1 IADD3.X R19, PT, PT, R5, R15, RZ, P2, !PT ;  /* 0x0000000f05139210 */ /* 0x002fe400017fe4ff */
        /* <DEDUP_REMOVED lines=61> */
[----:B------:R-:W0:Y:S02]  /*2e80*/  @!P4 LDC.64 R14, c[0x0][0x398] ;  /* 0x0000e600ff0ecb82 */ /* 0x000e240000000a00 */
        /* <DEDUP_REMOVED lines=21> */
[----:B-1----:R-:W-:Y:S02]  /*2fe0*/  IADD3 R44, PT, PT, R4, 0xf8, RZ ;  /* 0x000000f8042c7810 */ /* 0x002fe40007ffe0ff */
[----:B0-----:R-:W-:-:S04]  /*2ff0*/  @!P5 IADD3 R16, P6, PT, R16, R14, RZ ;  /* 0x0000000e1010d210 */ /* 0x001fc80007fde0ff */
[----:B------:R-:W-:Y:S02]  /*3000*/  @!P5 IADD3.X R17, PT, PT, R5, R15, RZ, P6, !PT ;  /* 0x0000000f0511d210 */ /* 0x000fe400037fe4ff */
[----:B------:R-:W-:Y:S02]  /*3010*/  SHF.R.S32.HI R5, RZ, 0x1f, R44 ;  /* 0x0000001fff057819 */ /* 0x000fe4000001142c */
[----:B------:R-:W-:-:S04]  /*3020*/  ISETP.GE.U32.AND P6, PT, R44, UR16, PT ;  /* 0x000000102c007c0c */ /* 0x000fc8000bfc6070 */
[----:B------:R-:W-:-:S13]  /*3030*/  ISETP.GE.AND.EX P6, PT, R5, UR17, PT, P6 ;  /* 0x0000001105007c0c */ /* 0x000fda000bfc6360 */
[----:B------:R-:W0:Y:S01]  /*3040*/  @!P6 LDC.64 R14, c[0x0][0x3f8] ;  /* 0x0000fe00ff0eeb82 */ /* 0x000e220000000a00 */
[----:B------:R1:W-:Y:S07]  /*3050*/  @!P5 STL.64 [R1+0x278], R16 ;  /* 0x000278100100d387 */ /* 0x0003ee0000100a00 */
[----:B------:R-:W2:Y:S01]  /*3060*/  @!P6 LDC.64 R42, c[0x0][0x3a0] ;  /* 0x0000e800ff2aeb82 */ /* 0x000ea20000000a00 */
[----:B-1----:R-:W-:Y:S02]  /*3070*/  @!P6 MOV R16, R28 ;  /* 0x0000001c0010e202 */ /* 0x002fe40000000f00 */
[----:B------:R-:W-:Y:S01]  /*3080*/  @!P6 MOV R17, R7 ;  /* 0x000000070011e202 */ /* 0x000fe20000000f00 */
[----:B0-----:R-:W-:-:S04]  /*3090*/  @!P6 IMAD R5, R5, R14, RZ ;  /* 0x0000000e0505e224 */ /* 0x001fc800078e02ff */
[C---:B------:R-:W-:Y:S02]  /*30a0*/  @!P6 IMAD R5, R44.reuse, R15, R5 ;  /* 0x0000000f2c05e224 */ /* 0x040fe400078e0205 */
[----:B------:R-:W-:-:S05]  /*30b0*/  @!P6 IMAD.WIDE.U32 R14, R44, R14, R16 ;  /* 0x0000000e2c0ee225 */ /* 0x000fca00078e0010 */
[----:B------:R-:W-:Y:S02]  /*30c0*/  @!P6 IADD3 R5, PT, PT, R15, R5, RZ ;  /* 0x000000050f05e210 */ /* 0x000fe40007ffe0ff */
[C---:B------:R-:W-:Y:S02]  /*30d0*/  @!P6 SHF.L.U32 R16, R14.reuse, 0x2, RZ ;  /* 0x000000020e10e819 */ /* 0x040fe400000006ff */
[----:B------:R-:W-:Y:S02]  /*30e0*/  @!P6 SHF.L.U64.HI R5, R14, 0x2, R5 ;  /* 0x000000020e05e819 */ /* 0x000fe40000010205 */
[----:B------:R-:W0:Y:S01]  /*30f0*/  @!P6 LDC.64 R14, c[0x0][0x398] ;  /* 0x0000e600ff0eeb82 */ /* 0x000e220000000a00 */
[----:B------:R-:W-:Y:S01]  /*3100*/  LOP3.LUT R0, R0, 0xfbffffff, RZ, 0xc0, !PT ;  /* 0xfbffffff00007812 */ /* 0x000fe200078ec0ff */
[----:B------:R1:W-:Y:S03]  /*3110*/  STL [R1+0x4c0], R28 ;  /* 0x0004c01c01007387 */ /* 0x0003e60000100800 */
[----:B------:R-:W-:-:S02]  /*3120*/  @P1 LOP3.LUT R0, R0, 0x4000000, RZ, 0xfc, !PT ;  /* 0x0400000000001812 */ /* 0x000fc400078efcff */
[----:B--2---:R-:W-:Y:S02]  /*3130*/  @!P6 IADD3 R42, P1, PT, R16, R42, RZ ;  /* 0x0000002a102ae210 */ /* 0x004fe40007f3e0ff */
[----:B-1----:R-:W-:-:S03]  /*3140*/  MOV R28, R38 ;  /* 0x00000026001c7202 */ /* 0x002fc60000000f00 */
[----:B------:R1:W-:Y:S01]  /*3150*/  STL [R1+0x4c8], R42 ;  /* 0x0004c82a01007387 */ /* 0x0003e20000100800 */
[----:B------:R-:W-:Y:S02]  /*3160*/  @!P6 IADD3.X R43, PT, PT, R5, R43, RZ, P1, !PT ;  /* 0x0000002b052be210 */ /* 0x000fe40000ffe4ff */
[----:B------:R-:W-:Y:S02]  /*3170*/  MOV R17, R41 ;  /* 0x0000002900117202 */ /* 0x000fe40000000f00 */
[----:B-1----:R-:W-:Y:S02]  /*3180*/  MOV R42, R28 ;  /* 0x0000001c002a7202 */ /* 0x002fe40000000f00 */
[----:B0-----:R-:W-:Y:S02]  /*3190*/  @!P6 IADD3 R28, P1, PT, R16, R14, RZ ;  /* 0x0000000e101ce210 */ /* 0x001fe40007f3e0ff */
[----:B------:R-:W-:Y:S02]  /*31a0*/  MOV R16, R40 ;  /* 0x0000002800107202 */ /* 0x000fe40000000f00 */
[----:B------:R-:W2:Y:S04]  /*31b0*/  LDL.LU.64 R40, [R1+0x550] ;  /* 0x0005500001287983 */ /* 0x000ea80000300a00 */
[----:B------:R0:W-:Y:S04]  /*31c0*/  STL [R1+0x4b4], R29 ;  /* 0x0004b41d01007387 */ /* 0x0001e80000100800 */
[----:B------:R1:W-:Y:S01]  /*31d0*/  STL [R1+0x4c4], R43 ;  /* 0x0004c42b01007387 */ /* 0x0003e20000100800 */
[----:B0-----:R-:W-:-:S03]  /*31e0*/  MOV R29, R39 ;  /* 0x00000027001d7202 */ /* 0x001fc60000000f00 */
[----:B------:R0:W-:Y:S01]  /*31f0*/  STL [R1+0x4a8], R4 ;  /* 0x0004a80401007387 */ /* 0x0001e20000100800 */
[----:B-1----:R-:W-:-:S03]  /*3200*/  MOV R43, R29 ;  /* 0x0000001d002b7202 */ /* 0x002fc60000000f00 */
[----:B------:R1:W-:Y:S01]  /*3210*/  STL [R1+0x4d0], R28 ;  /* 0x0004d01c01007387 */ /* 0x0003e20000100800 */
[----:B------:R-:W-:Y:S02]  /*3220*/  @!P6 IADD3.X R29, PT, PT, R5, R15, RZ, P1, !PT ;  /* 0x0000000f051de210 */ /* 0x000fe40000ffe4ff */
[----:B------:R-:W-:Y:S01]  /*3230*/  MOV R5, R3 ;  /* 0x0000000300057202 */ /* 0x000fe20000000f00 */
[----:B------:R-:W-:Y:S01]  /*3240*/  STL [R1+0x4fc], R35 ;  /* 0x0004fc2301007387 */ /* 0x000fe20000100800 */
[----:B0-----:R-:W-:-:S03]  /*3250*/  MOV R4, R2 ;  /* 0x0000000200047202 */ /* 0x001fc60000000f00 */
[----:B------:R-:W3:Y:S01]  /*3260*/  LDL.LU.64 R2, [R1+0x548] ;  /* 0x0005480001027983 */ /* 0x000ee20000300a00 */
[----:B-1----:R-:W-:-:S03]  /*3270*/  MOV R28, R16 ;  /* 0x00000010001c7202 */ /* 0x002fc60000000f00 */
[----:B------:R0:W-:Y:S01]  /*3280*/  STL [R1+0x4cc], R29 ;  /* 0x0004cc1d01007387 */ /* 0x0001e20000100800 */
[----:B------:R-:W-:Y:S02]  /*3290*/  MOV R45, R9 ;  /* 0x00000009002d7202 */ /* 0x000fe40000000f00 */
[----:B------:R-:W-:Y:S01]  /*32a0*/  MOV R44, R8 ;  /* 0x00000008002c7202 */ /* 0x000fe20000000f00 */
[----:B------:R-:W-:Y:S01]  /*32b0*/  STL [R1+0x4b0], R6 ;  /* 0x0004b00601007387 */ /* 0x000fe20000100800 */
[----:B------:R-:W-:-:S03]  /*32c0*/  LOP3.LUT R0, R0, 0xf7ffffff, RZ, 0xc0, !PT ;  /* 0xf7ffffff00007812 */ /* 0x000fc600078ec0ff */
[----:B------:R-:W-:Y:S01]  /*32d0*/  STL [R1+0x4ac], R7 ;  /* 0x0004ac0701007387 */ /* 0x000fe20000100800 */
[----:B0-----:R-:W-:Y:S02]  /*32e0*/  MOV R29, R17 ;  /* 0x00000011001d7202 */ /* 0x001fe40000000f00 */
[----:B------:R-:W-:Y:S02]  /*32f0*/  CS2R R16, SRZ ;  /* 0x0000000000107805 */ /* 0x000fe4000001ff00 */
[----:B------:R-:W-:Y:S01]  /*3300*/  CS2R R14, SRZ ;  /* 0x00000000000e7805 */ /* 0x000fe2000001ff00 */
[----:B------:R-:W-:Y:S01]  /*3310*/  HFMA2 R9, -RZ, RZ, 0, 0 ;  /* 0x00000000ff097431 */ /* 0x000fe200000001ff */
[----:B------:R-:W4:Y:S04]  /*3320*/  LDL.LU R8, [R1+0x558] ;  /* 0x0005580001087983 */ /* 0x000f280000300800 */
[----:B------:R-:W4:Y:S04]  /*3330*/  LDL.LU.64 R38, [R1+0x568] ;  /* 0x0005680001267983 */ /* 0x000f280000300a00 */
[----:B--2---:R0:W2:Y:S04]  /*3340*/  @!P0 LDG.E.64 R16, desc[UR10][R40.64] ;  /* 0x0000000a28108981 */ /* 0x0040a8000c1e1b00 */
[----:B---3--:R1:W3:Y:S01]  /*3350*/  @!P0 LDG.E.64 R14, desc[UR10][R2.64] ;  /* 0x0000000a020e8981 */ /* 0x0082e2000c1e1b00 */
[----:B0-----:R-:W-:-:S02]  /*3360*/  MOV R40, R10 ;  /* 0x0000000a00287202 */ /* 0x001fc40000000f00 */
[----:B------:R-:W-:Y:S02]  /*3370*/  MOV R41, R11 ;  /* 0x0000000b00297202 */ /* 0x000fe40000000f00 */
[----:B------:R-:W4:Y:S01]  /*3380*/  LDL.LU.64 R10, [R1+0x540] ;  /* 0x00054000010a7983 */ /* 0x000f220000300a00 */
[----:B--2---:R-:W-:-:S05]  /*3390*/  @!P0 MOV R9, R16 ;  /* 0x0000001000098202 */ /* 0x004fca0000000f00 */
[----:B------:R0:W-:Y:S04]  /*33a0*/  STL [R1+0x2e4], R9 ;  /* 0x0002e40901007387 */ /* 0x0001e80000100800 */
[----:B0-----:R-:W4:Y:S01]  /*33b0*/  LDL.LU R9, [R1+0x538] ;  /* 0x0005380001097983 */ /* 0x001f220000300800 */
[----:B------:R-:W-:Y:S02]  /*33c0*/  @P2 LOP3.LUT R0, R0, 0x8000000, RZ, 0xfc, !PT ;  /* 0x0800000000002812 */ /* 0x000fe400078efcff */
[----:B-1----:R-:W-:Y:S02]  /*33d0*/  CS2R R2, SRZ ;  /* 0x0000000000027805 */ /* 0x002fe4000001ff00 */
[----:B------:R-:W-:Y:S02]  /*33e0*/  MOV R35, RZ ;  /* 0x000000ff00237202 */ /* 0x000fe40000000f00 */
[----:B------:R-:W-:-:S02]  /*33f0*/  @!P0 MOV R2, R17 ;  /* 0x0000001100028202 */ /* 0x000fc40000000f00 */
[----:B---3--:R-:W-:Y:S02]  /*3400*/  @!P0 MOV R3, R14 ;  /* 0x0000000e00038202 */ /* 0x008fe40000000f00 */
[----:B------:R-:W-:Y:S02]  /*3410*/  @!P0 MOV R35, R15 ;  /* 0x0000000f00238202 */ /* 0x000fe40000000f00 */
[----:B------:R-:W-:Y:S01]  /*3420*/  LOP3.LUT P0, RZ, R0, 0x1000000, RZ, 0xc0, !PT ;  /* 0x0100000000ff7812 */ /* 0x000fe2000780c0ff */
[----:B------:R-:W-:Y:S04]  /*3430*/  STL [R1+0x2f4], R2 ;  /* 0x0002f40201007387 */ /* 0x000fe80000100800 */
[----:B------:R0:W-:Y:S02]  /*3440*/  STL [R1+0x260], R3 ;  /* 0x0002600301007387 */ /* 0x0001e40000100800 */
[----:B0-----:R-:W-:-:S02]  /*3450*/  CS2R R2, SRZ ;  /* 0x0000000000027805 */ /* 0x001fc4000001ff00 */
[----:B------:R-:W-:Y:S02]  /*3460*/  MOV R6, R12 ;  /* 0x0000000c00067202 */ /* 0x000fe40000000f00 */
[----:B------:R-:W-:Y:S02]  /*3470*/  MOV R7, R13 ;  /* 0x0000000d00077202 */ /* 0x000fe40000000f00 */
[----:B------:R-:W2:Y:S04]  /*3480*/  LDL.LU.64 R12, [R1+0x560] ;  /* 0x00056000010c7983 */ /* 0x000ea80000300a00 */
[----:B----4-:R0:W3:Y:S02]  /*3490*/  @!P0 LDG.E.64 R2, desc[UR10][R8.64] ;  /* 0x0000000a08028981 */ /* 0x0100e4000c1e1b00 */
[----:B0-----:R-:W-:Y:S01]  /*34a0*/  HFMA2 R8, -RZ, RZ, 0, 0 ;  /* 0x00000000ff087431 */ /* 0x001fe200000001ff */
[----:B------:R-:W-:-:S06]  /*34b0*/  MOV R9, RZ ;  /* 0x000000ff00097202 */ /* 0x000fcc0000000f00 */
[----:B------:R0:W4:Y:S01]  /*34c0*/  @!P0 LDG.E.64 R8, desc[UR10][R10.64] ;  /* 0x0000000a0a088981 */ /* 0x000122000c1e1b00 */
[----:B------:R-:W-:Y:S02]  /*34d0*/  LOP3.LUT P2, RZ, R0, 0x800000, RZ, 0xc0, !PT ;  /* 0x0080000000ff7812 */ /* 0x000fe4000784c0ff */
[----:B0-----:R-:W-:Y:S02]  /*34e0*/  CS2R R10, SRZ ;  /* 0x00000000000a7805 */ /* 0x001fe4000001ff00 */
[----:B----4-:R-:W-:Y:S02]  /*34f0*/  @!P0 MOV R11, R8 ;  /* 0x00000008000b8202 */ /* 0x010fe40000000f00 */
[----:B------:R-:W-:-:S03]  /*3500*/  @!P0 MOV R10, R9 ;  /* 0x00000009000a8202 */ /* 0x000fc60000000f00 */
[----:B------:R-:W-:Y:S04]  /*3510*/  STL [R1+0x268], R11 ;  /* 0x0002680b01007387 */ /* 0x000fe80000100800 */
[----:B------:R0:W-:Y:S02]  /*3520*/  STL [R1+0x270], R10 ;  /* 0x0002700a01007387 */ /* 0x0001e40000100800 */
[----:B0-----:R-:W-:-:S06]  /*3530*/  CS2R R10, SRZ ;  /* 0x00000000000a7805 */ /* 0x001fcc000001ff00 */
[----:B--2---:R0:W2:Y:S02]  /*3540*/  @!P2 LDG.E.64 R10, desc[UR10][R12.64] ;  /* 0x0000000a0c0aa981 */ /* 0x0040a4000c1e1b00 */
[----:B0-----:R-:W-:-:S06]  /*3550*/  CS2R R12, SRZ ;  /* 0x00000000000c7805 */ /* 0x001fcc000001ff00 */
[----:B------:R0:W4:Y:S02]  /*3560*/  @!P2 LDG.E.64 R12, desc[UR10][R38.64] ;  /* 0x0000000a260ca981 */ /* 0x000124000c1e1b00 */
[----:B0-----:R-:W-:Y:S02]  /*3570*/  MOV R38, R42 ;  /* 0x0000002a00267202 */ /* 0x001fe40000000f00 */
[----:B------:R-:W-:Y:S02]  /*3580*/  MOV R39, R43 ;  /* 0x0000002b00277202 */ /* 0x000fe40000000f00 */
[----:B------:R-:W-:Y:S02]  /*3590*/  MOV R42, R18 ;  /* 0x00000012002a7202 */ /* 0x000fe40000000f00 */
[----:B------:R-:W-:Y:S02]  /*35a0*/  MOV R43, R19 ;  /* 0x00000013002b7202 */ /* 0x000fe40000000f00 */
[----:B------:R-:W-:-:S02]  /*35b0*/  CS2R R18, SRZ ;  /* 0x0000000000127805 */ /* 0x000fc4000001ff00 */
[----:B--2---:R-:W-:-:S05]  /*35c0*/  @!P2 MOV R18, R11 ;  /* 0x0000000b0012a202 */ /* 0x004fca0000000f00 */
[----:B------:R0:W-:Y:S04]  /*35d0*/  STL [R1+0x398], R18 ;  /* 0x0003981201007387 */ /* 0x0001e80000100800 */
[----:B0-----:R-:W2:Y:S01]  /*35e0*/  LDL.LU R18, [R1+0x534] ;  /* 0x0005340001127983 */ /* 0x001ea20000300800 */
[----:B----4-:R-:W-:-:S05]  /*35f0*/  @!P2 MOV R19, R12 ;  /* 0x0000000c0013a202 */ /* 0x010fca0000000f00 */
[----:B------:R0:W-:Y:S04]  /*3600*/  STL [R1+0x2a0], R19 ;  /* 0x0002a01301007387 */ /* 0x0001e80000100800 */
[----:B0-----:R-:W2:Y:S01]  /*3610*/  LDL.LU R19, [R1+0x530] ;  /* 0x0005300001137983 */ /* 0x001ea20000300800 */
[----:B------:R-:W-:-:S03]  /*3620*/  LOP3.LUT P1, RZ, R0, 0x400000, RZ, 0xc0, !PT ;  /* 0x0040000000ff7812 */ /* 0x000fc6000782c0ff */
[----:B------:R0:W-:Y:S02]  /*3630*/  STL.64 [R1+0x10], R16 ;  /* 0x0000101001007387 */ /* 0x0001e40000100a00 */
[----:B0-----:R-:W-:-:S08]  /*3640*/  CS2R R16, SRZ ;  /* 0x0000000000107805 */ /* 0x001fd0000001ff00 */
[----:B--2---:R0:W2:Y:S02]  /*3650*/  @!P1 LDG.E.64 R16, desc[UR10][R18.64] ;  /* 0x0000000a12109981 */ /* 0x0040a4000c1e1b00 */
[----:B0-----:R-:W-:-:S06]  /*3660*/  CS2R R18, SRZ ;  /* 0x0000000000127805 */ /* 0x001fcc000001ff00 */
[----:B------:R0:W4:Y:S04]  /*3670*/  @!P1 LDG.E.64 R18, desc[UR10][R36.64] ;  /* 0x0000000a24129981 */ /* 0x000128000c1e1b00 */
[----:B------:R1:W-:Y:S02]  /*3680*/  STL.64 [R1+0x110], R14 ;  /* 0x0001100e01007387 */ /* 0x0003e40000100a00 */
[----:B-1----:R-:W-:Y:S01]  /*3690*/  MOV R14, R20 ;  /* 0x00000014000e7202 */ /* 0x002fe20000000f00 */
[----:B------:R-:W-:Y:S01]  /*36a0*/  HFMA2 R20, -RZ, RZ, 0, 0 ;  /* 0x00000000ff147431 */ /* 0x000fe200000001ff */
[----:B------:R-:W-:Y:S02]  /*36b0*/  MOV R15, R21 ;  /* 0x00000015000f7202 */ /* 0x000fe40000000f00 */
[----:B0-----:R-:W-:-:S02]  /*36c0*/  MOV R36, R22 ;  /* 0x0000001600247202 */ /* 0x001fc40000000f00 */
[----:B------:R-:W-:Y:S02]  /*36d0*/  MOV R37, R23 ;  /* 0x0000001700257202 */ /* 0x000fe40000000f00 */
[----:B------:R-:W3:Y:S01]  /*36e0*/  LDL.LU.64 R22, [R1+0x528] ;  /* 0x0005280001167983 */ /* 0x000ee20000300a00 */
[----:B--2---:R-:W-:-:S05]  /*36f0*/  @!P1 MOV R20, R16 ;  /* 0x0000001000149202 */ /* 0x004fca0000000f00 */
[----:B------:R0:W-:Y:S02]  /*3700*/  STL [R1+0x39c], R20 ;  /* 0x00039c1401007387 */ /* 0x0001e40000100800 */
[----:B0-----:R-:W-:Y:S02]  /*3710*/  CS2R R20, SRZ ;  /* 0x0000000000147805 */ /* 0x001fe4000001ff00 */
[----:B------:R-:W-:Y:S02]  /*3720*/  @!P1 MOV R20, R17 ;  /* 0x0000001100149202 */ /* 0x000fe40000000f00 */
[----:B----4-:R-:W-:-:S03]  /*3730*/  @!P1 MOV R21, R18 ;  /* 0x0000001200159202 */ /* 0x010fc60000000f00 */
[----:B------:R0:W-:Y:S04]  /*3740*/  STL [R1+0x3c0], R20 ;  /* 0x0003c01401007387 */ /* 0x0001e80000100800 */
[----:B------:R1:W-:Y:S04]  /*3750*/  STL [R1+0x274], R21 ;  /* 0x0002741501007387 */ /* 0x0003e80000100800 */
[----:B0-----:R-:W2:Y:S04]  /*3760*/  LDL.LU R20, [R1+0x524] ;  /* 0x0005240001147983 */ /* 0x001ea80000300800 */
[----:B-1----:R-:W2:Y:S04]  /*3770*/  LDL.LU R21, [R1+0x520] ;  /* 0x0005200001157983 */ /* 0x002ea80000300800 */
[----:B------:R0:W-:Y:S02]  /*3780*/  STL [R1+0x25c], R35 ;  /* 0x00025c2301007387 */ /* 0x0001e40000100800 */
[----:B0-----:R-:W-:Y:S01]  /*3790*/  HFMA2 R35, -RZ, RZ, 0, 0 ;  /* 0x00000000ff237431 */ /* 0x001fe200000001ff */
[----:B---3--:R-:W-:-:S05]  /*37a0*/  @!P0 MOV R35, R2 ;  /* 0x0000000200238202 */ /* 0x008fca0000000f00 */
[----:B------:R0:W-:Y:S02]  /*37b0*/  STL [R1+0x324], R35 ;  /* 0x0003242301007387 */ /* 0x0001e40000100800 */
[----:B0-----:R-:W-:Y:S01]  /*37c0*/  HFMA2 R35, -RZ, RZ, 0, 0 ;  /* 0x00000000ff237431 */ /* 0x001fe200000001ff */
[----:B------:R-:W-:Y:S02]  /*37d0*/  @!P0 MOV R35, R3 ;  /* 0x0000000300238202 */ /* 0x000fe40000000f00 */
[----:B------:R-:W-:Y:S01]  /*37e0*/  LOP3.LUT P0, RZ, R0, 0x200000, RZ, 0xc0, !PT ;  /* 0x0020000000ff7812 */ /* 0x000fe2000780c0ff */
[----:B------:R0:W-:Y:S02]  /*37f0*/  STL.64 [R1+0x18], R2 ;  /* 0x0000180201007387 */ /* 0x0001e40000100a00 */
[----:B0-----:R-:W-:-:S10]  /*3800*/  CS2R R2, SRZ ;  /* 0x0000000000027805 */ /* 0x001fd4000001ff00 */
[----:B--2---:R0:W2:Y:S02]  /*3810*/  @!P0 LDG.E.64 R2, desc[UR10][R20.64] ;  /* 0x0000000a14028981 */ /* 0x0040a4000c1e1b00 */
[----:B0-----:R-:W-:Y:S02]  /*3820*/  MOV R20, R14 ;  /* 0x0000000e00147202 */ /* 0x001fe40000000f00 */
[----:B------:R-:W-:Y:S02]  /*3830*/  MOV R21, R15 ;  /* 0x0000000f00157202 */ /* 0x000fe40000000f00 */
[----:B------:R-:W-:-:S06]  /*3840*/  CS2R R14, SRZ ;  /* 0x00000000000e7805 */ /* 0x000fcc000001ff00 */
[----:B------:R0:W3:Y:S04]  /*3850*/  @!P0 LDG.E.64 R14, desc[UR10][R22.64] ;  /* 0x0000000a160e8981 */ /* 0x0000e8000c1e1b00 */
[----:B------:R1:W-:Y:S02]  /*3860*/  STL.64 [R1+0x118], R8 ;  /* 0x0001180801007387 */ /* 0x0003e40000100a00 */
[----:B-1----:R-:W-:Y:S01]  /*3870*/  MOV R8, R24 ;  /* 0x0000001800087202 */ /* 0x002fe20000000f00 */
[----:B------:R-:W-:Y:S01]  /*3880*/  HFMA2 R24, -RZ, RZ, 0, 0 ;  /* 0x00000000ff187431 */ /* 0x000fe200000001ff */
[----:B------:R-:W-:Y:S02]  /*3890*/  MOV R9, R25 ;  /* 0x0000001900097202 */ /* 0x000fe40000000f00 */
[----:B0-----:R-:W-:-:S02]  /*38a0*/  MOV R22, R26 ;  /* 0x0000001a00167202 */ /* 0x001fc40000000f00 */
[----:B------:R-:W-:Y:S02]  /*38b0*/  MOV R23, R27 ;  /* 0x0000001b00177202 */ /* 0x000fe40000000f00 */
[----:B------:R-:W4:Y:S01]  /*38c0*/  LDL.LU.64 R26, [R1+0x518] ;  /* 0x00051800011a7983 */ /* 0x000f220000300a00 */
[----:B--2---:R-:W-:-:S05]  /*38d0*/  @!P0 MOV R24, R2 ;  /* 0x0000000200188202 */ /* 0x004fca0000000f00 */
[----:B------:R0:W-:Y:S02]  /*38e0*/  STL [R1+0x3c4], R24 ;  /* 0x0003c41801007387 */ /* 0x0001e40000100800 */
[----:B0-----:R-:W-:Y:S02]  /*38f0*/  CS2R R24, SRZ ;  /* 0x0000000000187805 */ /* 0x001fe4000001ff00 */
[----:B------:R-:W-:Y:S02]  /*3900*/  @!P0 MOV R24, R3 ;  /* 0x0000000300188202 */ /* 0x000fe40000000f00 */
[----:B---3--:R-:W-:-:S03]  /*3910*/  @!P0 MOV R25, R14 ;  /* 0x0000000e00198202 */ /* 0x008fc60000000f00 */
[----:B------:R0:W-:Y:S04]  /*3920*/  STL [R1+0x3d8], R24 ;  /* 0x0003d81801007387 */ /* 0x0001e80000100800 */
[----:B------:R1:W-:Y:S04]  /*3930*/  STL [R1+0x2b8], R25 ;  /* 0x0002b81901007387 */ /* 0x0003e80000100800 */
[----:B0-----:R-:W2:Y:S04]  /*3940*/  LDL.LU R24, [R1+0x514] ;  /* 0x0005140001187983 */ /* 0x001ea80000300800 */
[----:B-1----:R-:W2:Y:S04]  /*3950*/  LDL.LU R25, [R1+0x510] ;  /* 0x0005100001197983 */ /* 0x002ea80000300800 */
        /* <DEDUP_REMOVED lines=8> */
[----:B0-----:R-:W-:Y:S01]  /*39e0*/  MOV R10, R8 ;  /* 0x00000008000a7202 */ /* 0x001fe20000000f00 */
[----:B------:R-:W-:Y:S01]  /*39f0*/  HFMA2 R8, -RZ, RZ, 0, 0 ;  /* 0x00000000ff087431 */ /* 0x000fe200000001ff */
[----:B------:R-:W-:-:S02]  /*3a00*/  MOV R11, R9 ;  /* 0x00000009000b7202 */ /* 0x000fc40000000f00 */
[----:B------:R-:W-:-:S06]  /*3a10*/  MOV R9, RZ ;  /* 0x000000ff00097202 */ /* 0x000fcc0000000f00 */
[----:B--2---:R0:W2:Y:S02]  /*3a20*/  @!P2 LDG.E.64 R8, desc[UR10][R24.64] ;  /* 0x0000000a1808a981 */ /* 0x0040a4000c1e1b00 */
[----:B0-----:R-:W-:Y:S02]  /*3a30*/  MOV R24, R10 ;  /* 0x0000000a00187202 */ /* 0x001fe40000000f00 */
[----:B------:R-:W-:Y:S02]  /*3a40*/  MOV R25, R11 ;  /* 0x0000000b00197202 */ /* 0x000fe40000000f00 */
[----:B------:R-:W-:-:S06]  /*3a50*/  CS2R R10, SRZ ;  /* 0x00000000000a7805 */ /* 0x000fcc000001ff00 */
[----:B----4-:R0:W3:Y:S04]  /*3a60*/  @!P2 LDG.E.64 R10, desc[UR10][R26.64] ;  /* 0x0000000a1a0aa981 */ /* 0x0100e8000c1e1b00 */
[----:B------:R1:W-:Y:S01]  /*3a70*/  STL.64 [R1+0x120], R12 ;  /* 0x0001200c01007387 */ /* 0x0003e20000100a00 */
[----:B0-----:R-:W-:Y:S02]  /*3a80*/  MOV R26, R32 ;  /* 0x00000020001a7202 */ /* 0x001fe40000000f00 */
[----:B------:R-:W-:Y:S01]  /*3a90*/  MOV R27, R33 ;  /* 0x00000021001b7202 */ /* 0x000fe20000000f00 */
[----:B------:R-:W-:Y:S01]  /*3aa0*/  STL [R1+0x2a4], R35 ;  /* 0x0002a42301007387 */ /* 0x000fe20000100800 */
[----:B-1----:R-:W-:Y:S01]  /*3ab0*/  MOV R12, R26 ;  /* 0x0000001a000c7202 */ /* 0x002fe20000000f00 */
[----:B------:R-:W-:Y:S01]  /*3ac0*/  HFMA2 R26, -RZ, RZ, 0, 0 ;  /* 0x00000000ff1a7431 */ /* 0x000fe200000001ff */
[----:B------:R-:W-:Y:S01]  /*3ad0*/  MOV R13, R27 ;  /* 0x0000001b000d7202 */ /* 0x000fe20000000f00 */
[----:B------:R-:W-:Y:S01]  /*3ae0*/  STL.64 [R1+0x28], R16 ;  /* 0x0000281001007387 */ /* 0x000fe20000100a00 */
[----:B------:R-:W-:-:S02]  /*3af0*/  MOV R27, R23 ;  /* 0x00000017001b7202 */ /* 0x000fc40000000f00 */
[----:B------:R-:W-:Y:S01]  /*3b00*/  MOV R23, R21 ;  /* 0x0000001500177202 */ /* 0x000fe20000000f00 */
[----:B------:R-:W4:Y:S01]  /*3b10*/  LDL.LU.64 R32, [R1+0x508] ;  /* 0x0005080001207983 */ /* 0x000f220000300a00 */
[----:B------:R-:W-:Y:S02]  /*3b20*/  MOV R21, R43 ;  /* 0x0000002b00157202 */ /* 0x000fe40000000f00 */
[----:B------:R-:W-:Y:S02]  /*3b30*/  MOV R43, R31 ;  /* 0x0000001f002b7202 */ /* 0x000fe40000000f00 */
[----:B--2---:R-:W-:-:S05]  /*3b40*/  @!P2 MOV R26, R8 ;  /* 0x00000008001aa202 */ /* 0x004fca0000000f00 */
[----:B------:R0:W-:Y:S02]  /*3b50*/  STL [R1+0x3dc], R26 ;  /* 0x0003dc1a01007387 */ /* 0x0001e40000100800 */
[----:B0-----:R-:W-:Y:S02]  /*3b60*/  MOV R26, R22 ;  /* 0x00000016001a7202 */ /* 0x001fe40000000f00 */
[----:B------:R-:W-:Y:S02]  /*3b70*/  MOV R22, R20 ;  /* 0x0000001400167202 */ /* 0x000fe40000000f00 */
[----:B------:R-:W-:Y:S02]  /*3b80*/  MOV R20, R42 ;  /* 0x0000002a00147202 */ /* 0x000fe40000000f00 */
[----:B------:R-:W-:Y:S02]  /*3b90*/  MOV R42, R30 ;  /* 0x0000001e002a7202 */ /* 0x000fe40000000f00 */
[----:B------:R-:W-:-:S02]  /*3ba0*/  CS2R R30, SRZ ;  /* 0x00000000001e7805 */ /* 0x000fc4000001ff00 */
[----:B------:R-:W-:Y:S02]  /*3bb0*/  @!P2 MOV R30, R9 ;  /* 0x00000009001ea202 */ /* 0x000fe40000000f00 */
[----:B---3--:R-:W-:-:S03]  /*3bc0*/  @!P2 MOV R31, R10 ;  /* 0x0000000a001fa202 */ /* 0x008fc60000000f00 */
[----:B------:R0:W-:Y:S04]  /*3bd0*/  STL [R1+0x400], R30 ;  /* 0x0004001e01007387 */ /* 0x0001e80000100800 */
[----:B------:R1:W-:Y:S04]  /*3be0*/  STL [R1+0x2bc], R31 ;  /* 0x0002bc1f01007387 */ /* 0x0003e80000100800 */
[----:B0-----:R-:W2:Y:S04]  /*3bf0*/  LDL.LU R30, [R1+0x504] ;  /* 0x00050400011e7983 */ /* 0x001ea80000300800 */
[----:B-1----:R-:W2:Y:S01]  /*3c00*/  LDL.LU R31, [R1+0x500] ;  /* 0x00050000011f7983 */ /* 0x002ea20000300800 */
[----:B------:R-:W-:Y:S01]  /*3c10*/  HFMA2 R35, -RZ, RZ, 0, 0 ;  /* 0x00000000ff237431 */ /* 0x000fe200000001ff */
[----:B------:R-:W-:-:S02]  /*3c20*/  @!P1 MOV R35, R19 ;  /* 0x0000001300239202 */ /* 0x000fc40000000f00 */
[----:B------:R-:W-:Y:S02]  /*3c30*/  LOP3.LUT P1, RZ, R0, 0x80000, RZ, 0xc0, !PT ;  /* 0x0008000000ff7812 */ /* 0x000fe4000782c0ff */
[----:B------:R-:W-:Y:S02]  /*3c40*/  MOV R16, R12 ;  /* 0x0000000c00107202 */ /* 0x000fe40000000f00 */
[----:B------:R-:W-:Y:S02]  /*3c50*/  MOV R17, R13 ;  /* 0x0000000d00117202 */ /* 0x000fe40000000f00 */
[----:B------:R-:W-:Y:S01]  /*3c60*/  CS2R R12, SRZ ;  /* 0x00000000000c7805 */ /* 0x000fe2000001ff00 */
[----:B------:R0:W-:Y:S06]  /*3c70*/  STL [R1+0x264], R35 ;  /* 0x0002642301007387 */ /* 0x0001ec0000100800 */
[----:B--2---:R-:W2:Y:S01]  /*3c80*/  @!P1 LDG.E.64 R12, desc[UR10][R30.64] ;  /* 0x0000000a1e0c9981 */ /* 0x004ea2000c1e1b00 */
        /* <DEDUP_REMOVED lines=8> */
[----:B------:R0:W-:Y:S02]  /*3d10*/  STL [R1+0x404], R35 ;  /* 0x0004042301007387 */ /* 0x0001e40000100800 */
[----:B0-----:R-:W-:Y:S01]  /*3d20*/  HFMA2 R35, -RZ, RZ, 0, 0 ;  /* 0x00000000ff237431 */ /* 0x001fe200000001ff */
[----:B------:R-:W-:-:S05]  /*3d30*/  @!P1 MOV R35, R13 ;  /* 0x0000000d00239202 */ /* 0x000fca0000000f00 */
[----:B------:R0:W-:Y:S04]  /*3d40*/  STL [R1+0x410], R35 ;  /* 0x0004102301007387 */ /* 0x0001e80000100800 */
[----:B0-----:R-:W2:Y:S01]  /*3d50*/  LDL.LU R35, [R1+0x4fc] ;  /* 0x0004fc0001237983 */ /* 0x001ea20000300800 */
[----:B------:R-:W-:Y:S02]  /*3d60*/  MOV R30, R16 ;  /* 0x00000010001e7202 */ /* 0x000fe40000000f00 */
[----:B------:R-:W-:Y:S02]  /*3d70*/  MOV R31, R17 ;  /* 0x00000011001f7202 */ /* 0x000fe40000000f00 */
[----:B------:R-:W-:Y:S02]  /*3d80*/  CS2R R16, SRZ ;  /* 0x0000000000107805 */ /* 0x000fe4000001ff00 */
[----:B------:R-:W-:Y:S01]  /*3d90*/  LOP3.LUT P0, RZ, R0, 0x40000, RZ, 0xc0, !PT ;  /* 0x0004000000ff7812 */ /* 0x000fe2000780c0ff */
[----:B------:R0:W-:Y:S04]  /*3da0*/  STL.64 [R1+0x30], R2 ;  /* 0x0000300201007387 */ /* 0x0001e80000100a00 */
[----:B----4-:R-:W3:Y:S01]  /*3db0*/  @!P1 LDG.E.64 R16, desc[UR10][R32.64] ;  /* 0x0000000a20109981 */ /* 0x010ee2000c1e1b00 */
[----:B0-----:R-:W-:-:S03]  /*3dc0*/  CS2R R2, SRZ ;  /* 0x0000000000027805 */ /* 0x001fc6000001ff00 */
[----:B------:R0:W-:Y:S04]  /*3dd0*/  STL.64 [R1+0x128], R18 ;  /* 0x0001281201007387 */ /* 0x0001e80000100a00 */
[----:B------:R1:W-:Y:S04]  /*3de0*/  STL.64 [R1+0x38], R8 ;  /* 0x0000380801007387 */ /* 0x0003e80000100a00 */
[----:B------:R-:W-:Y:S01]  /*3df0*/  STL.64 [R1+0x130], R14 ;  /* 0x0001300e01007387 */ /* 0x000fe20000100a00 */
[----:B------:R-:W-:-:S03]  /*3e00*/  LOP3.LUT P2, RZ, R0, 0x20000, RZ, 0xc0, !PT ;  /* 0x0002000000ff7812 */ /* 0x000fc6000784c0ff */
[----:B------:R-:W4:Y:S04]  /*3e10*/  LDL.LU.64 R32, [R1+0x318] ;  /* 0x0003180001207983 */ /* 0x000f280000300a00 */
[----:B--2---:R-:W2:Y:S01]  /*3e20*/  @!P0 LDG.E.64 R2, desc[UR10][R34.64] ;  /* 0x0000000a22028981 */ /* 0x004ea2000c1e1b00 */
[----:B0-----:R-:W-:-:S03]  /*3e30*/  CS2R R18, SRZ ;  /* 0x0000000000127805 */ /* 0x001fc6000001ff00 */
[----:B-1----:R-:W4:Y:S04]  /*3e40*/  LDL.LU.64 R8, [R1+0x338] ;  /* 0x0003380001087983 */ /* 0x002f280000300a00 */
[----:B------:R-:W2:Y:S01]  /*3e50*/  LDL.LU.64 R34, [R1+0x300] ;  /* 0x0003000001227983 */ /* 0x000ea20000300a00 */
[----:B---3--:R-:W-:Y:S02]  /*3e60*/  @!P1 MOV R19, R16 ;  /* 0x0000001000139202 */ /* 0x008fe40000000f00 */
[----:B------:R-:W-:-:S03]  /*3e70*/  @!P1 MOV R18, R17 ;  /* 0x0000001100129202 */ /* 0x000fc60000000f00 */
[----:B------:R-:W-:Y:S04]  /*3e80*/  STL [R1+0x2cc], R19 ;  /* 0x0002cc1301007387 */ /* 0x000fe80000100800 */
[----:B------:R0:W-:Y:S02]  /*3e90*/  STL [R1+0x2f0], R18 ;  /* 0x0002f01201007387 */ /* 0x0001e40000100800 */
[----:B0-----:R-:W-:-:S06]  /*3ea0*/  CS2R R18, SRZ ;  /* 0x0000000000127805 */ /* 0x001fcc000001ff00 */
[----:B--2---:R-:W2:Y:S04]  /*3eb0*/  @!P0 LDG.E.64 R18, desc[UR10][R34.64] ;  /* 0x0000000a22128981 */ /* 0x004ea8000c1e1b00 */
[----:B------:R-:W3:Y:S01]  /*3ec0*/  LDL.LU.64 R34, [R1+0x408] ;  /* 0x0004080001227983 */ /* 0x000ee20000300a00 */
[----:B------:R-:W-:Y:S01]  /*3ed0*/  HFMA2 R15, -RZ, RZ, 0, 0 ;  /* 0x00000000ff0f7431 */ /* 0x000fe200000001ff */
[----:B------:R-:W-:-:S05]  /*3ee0*/  @!P0 MOV R15, R2 ;  /* 0x00000002000f8202 */ /* 0x000fca0000000f00 */
[----:B------:R0:W-:Y:S02]  /*3ef0*/  STL [R1+0x414], R15 ;  /* 0x0004140f01007387 */ /* 0x0001e40000100800 */
[----:B0-----:R-:W-:Y:S02]  /*3f00*/  CS2R R14, SRZ ;  /* 0x00000000000e7805 */ /* 0x001fe4000001ff00 */
[----:B------:R0:W-:Y:S04]  /*3f10*/  STL.64 [R1+0x138], R10 ;  /* 0x0001380a01007387 */ /* 0x0001e80000100a00 */
[----:B0-----:R-:W3:Y:S01]  /*3f20*/  LDL.LU.64 R10, [R1+0x3f0] ;  /* 0x0003f000010a7983 */ /* 0x001ee20000300a00 */
[----:B--2---:R-:W-:Y:S02]  /*3f30*/  @!P0 MOV R15, R18 ;  /* 0x00000012000f8202 */ /* 0x004fe40000000f00 */
[----:B------:R-:W-:-:S03]  /*3f40*/  @!P0 MOV R14, R19 ;  /* 0x00000013000e8202 */ /* 0x000fc60000000f00 */
[----:B------:R-:W-:Y:S04]  /*3f50*/  STL [R1+0x300], R15 ;  /* 0x0003000f01007387 */ /* 0x000fe80000100800 */
[----:B------:R0:W-:Y:S02]  /*3f60*/  STL [R1+0x304], R14 ;  /* 0x0003040e01007387 */ /* 0x0001e40000100800 */
[----:B0-----:R-:W-:-:S06]  /*3f70*/  CS2R R14, SRZ ;  /* 0x00000000000e7805 */ /* 0x001fcc000001ff00 */
[----:B----4-:R0:W2:Y:S02]  /*3f80*/  @!P2 LDG.E.64 R14, desc[UR10][R8.64] ;  /* 0x0000000a080ea981 */ /* 0x0100a4000c1e1b00 */
[----:B0-----:R-:W-:Y:S01]  /*3f90*/  HFMA2 R8, -RZ, RZ, 0, 0 ;  /* 0x00000000ff087431 */ /* 0x001fe200000001ff */
[----:B------:R-:W-:-:S06]  /*3fa0*/  MOV R9, RZ ;  /* 0x000000ff00097202 */ /* 0x000fcc0000000f00 */
[----:B---3--:R0:W3:Y:S01]  /*3fb0*/  @!P2 LDG.E.64 R8, desc[UR10][R34.64] ;  /* 0x0000000a2208a981 */ /* 0x0080e2000c1e1b00 */
[----:B------:R-:W-:Y:S02]  /*3fc0*/  LOP3.LUT P1, RZ, R0, 0x10000, RZ, 0xc0, !PT ;  /* 0x0001000000ff7812 */ /* 0x000fe4000782c0ff */
[----:B0-----:R-:W-:Y:S02]  /*3fd0*/  MOV R34, R32 ;  /* 0x0000002000227202 */ /* 0x001fe40000000f00 */
[----:B------:R-:W-:Y:S02]  /*3fe0*/  MOV R35, R33 ;  /* 0x0000002100237202 */ /* 0x000fe40000000f00 */
[----:B------:R-:W-:Y:S02]  /*3ff0*/  MOV R32, R30 ;  /* 0x0000001e00207202 */ /* 0x000fe40000000f00 */
[----:B------:R-:W-:Y:S02]  /*4000*/  MOV R33, R31 ;  /* 0x0000001f00217202 */ /* 0x000fe40000000f00 */
[----:B------:R-:W-:-:S02]  /*4010*/  MOV R30, R22 ;  /* 0x00000016001e7202 */ /* 0x000fc40000000f00 */
[----:B------:R-:W-:Y:S02]  /*4020*/  MOV R31, R23 ;  /* 0x00000017001f7202 */ /* 0x000fe40000000f00 */
[----:B------:R-:W-:Y:S01]  /*4030*/  CS2R R22, SRZ ;  /* 0x0000000000167805 */ /* 0x000fe2000001ff00 */
[----:B------:R0:W-:Y:S02]  /*4040*/  STL [R1+0x4f8], R2 ;  /* 0x0004f80201007387 */ /* 0x0001e40000100800 */
[----:B0-----:R-:W-:Y:S01]  /*4050*/  HFMA2 R2, -RZ, RZ, 0, 0 ;  /* 0x00000000ff027431 */ /* 0x001fe200000001ff */
[----:B------:R-:W-:-:S05]  /*4060*/  @!P0 MOV R2, R3 ;  /* 0x0000000300028202 */ /* 0x000fca0000000f00 */
[----:B------:R0:W-:Y:S02]  /*4070*/  STL [R1+0x418], R2 ;  /* 0x0004180201007387 */ /* 0x0001e40000100800 */
[----:B0-----:R-:W-:Y:S01]  /*4080*/  HFMA2 R2, -RZ, RZ, 0, 0 ;  /* 0x00000000ff027431 */ /* 0x001fe200000001ff */
[----:B--2---:R-:W-:-:S05]  /*4090*/  @!P2 MOV R23, R15 ;  /* 0x0000000f0017a202 */ /* 0x004fca0000000f00 */
[----:B------:R-:W-:Y:S01]  /*40a0*/  STL [R1+0x40c], R23 ;  /* 0x00040c1701007387 */ /* 0x000fe20000100800 */
[----:B---3--:R-:W-:-:S05]  /*40b0*/  @!P2 MOV R22, R8 ;  /* 0x000000080016a202 */ /* 0x008fca0000000f00 */
[----:B------:R0:W-:Y:S02]  /*40c0*/  STL [R1+0x320], R22 ;  /* 0x0003201601007387 */ /* 0x0001e40000100800 */
[----:B0-----:R-:W-:-:S06]  /*40d0*/  CS2R R22, SRZ ;  /* 0x0000000000167805 */ /* 0x001fcc000001ff00 */
[----:B------:R0:W2:Y:S01]  /*40e0*/  @!P1 LDG.E.64 R22, desc[UR10][R10.64] ;  /* 0x0000000a0a169981 */ /* 0x0000a2000c1e1b00 */
[----:B------:R-:W-:-:S03]  /*40f0*/  @!P2 MOV R2, R14 ;  /* 0x0000000e0002a202 */ /* 0x000fc60000000f00 */
[----:B------:R-:W-:Y:S04]  /*4100*/  STL.64 [R1+0x4f0], R8 ;  /* 0x0004f00801007387 */ /* 0x000fe80000100a00 */
[----:B------:R1:W-:Y:S02]  /*4110*/  STL [R1+0x408], R2 ;  /* 0x0004080201007387 */ /* 0x0003e40000100800 */
[----:B-1----:R-:W-:Y:S01]  /*4120*/  HFMA2 R2, -RZ, RZ, 0, 0 ;  /* 0x00000000ff027431 */ /* 0x002fe200000001ff */
[----:B------:R-:W-:Y:S02]  /*4130*/  @!P2 MOV R2, R9 ;  /* 0x000000090002a202 */ /* 0x000fe40000000f00 */
[----:B------:R-:W3:Y:S04]  /*4140*/  LDL.LU.64 R8, [R1+0x3f8] ;  /* 0x0003f80001087983 */ /* 0x000ee80000300a00 */
[----:B------:R1:W-:Y:S02]  /*4150*/  STL [R1+0x338], R2 ;  /* 0x0003380201007387 */ /* 0x0003e40000100800 */
[----:B-1----:R-:W-:-:S02]  /*4160*/  HFMA2 R2, -RZ, RZ, 0, 0 ;  /* 0x00000000ff027431 */ /* 0x002fc400000001ff */
[----:B------:R1:W-:Y:S01]  /*4170*/  STL.64 [R1+0x40], R12 ;  /* 0x0000400c01007387 */ /* 0x0003e20000100a00 */
[----:B0-----:R-:W-:-:S03]  /*4180*/  CS2R R10, SRZ ;  /* 0x00000000000a7805 */ /* 0x001fc6000001ff00 */
[----:B-1----:R-:W4:Y:S01]  /*4190*/  LDL.LU.64 R12, [R1+0x360] ;  /* 0x00036000010c7983 */ /* 0x002f220000300a00 */
[----:B--2---:R-:W-:-:S05]  /*41a0*/  @!P1 MOV R2, R22 ;  /* 0x0000001600029202 */ /* 0x004fca0000000f00 */
[----:B------:R0:W-:Y:S02]  /*41b0*/  STL [R1+0x3f0], R2 ;  /* 0x0003f00201007387 */ /* 0x0001e40000100800 */
[----:B0-----:R-:W-:Y:S01]  /*41c0*/  HFMA2 R2, -RZ, RZ, 0, 0 ;  /* 0x00000000ff027431 */ /* 0x001fe200000001ff */
[----:B------:R-:W-:-:S05]  /*41d0*/  @!P1 MOV R2, R23 ;  /* 0x0000001700029202 */ /* 0x000fca0000000f00 */
[----:B------:R0:W-:Y:S04]  /*41e0*/  STL [R1+0x3f4], R2 ;  /* 0x0003f40201007387 */ /* 0x0001e80000100800 */
[----:B---3--:R-:W2:Y:S04]  /*41f0*/  @!P1 LDG.E.64 R10, desc[UR10][R8.64] ;  /* 0x0000000a080a9981 */ /* 0x008ea8000c1e1b00 */
[----:B0-----:R-:W3:Y:S04]  /*4200*/  LDL.LU R2, [R1+0x4f8] ;  /* 0x0004f80001027983 */ /* 0x001ee80000300800 */
[----:B------:R-:W2:Y:S01]  /*4210*/  LDL.LU.64 R8, [R1+0x3e8] ;  /* 0x0003e80001087983 */ /* 0x000ea20000300a00 */
[----:B------:R-:W-:-:S03]  /*4220*/  LOP3.LUT P0, RZ, R0, 0x8000, RZ, 0xc0, !PT ;  /* 0x0000800000ff7812 */ /* 0x000fc6000780c0ff */
[----:B------:R0:W-:Y:S04]  /*4230*/  STL.64 [R1+0x148], R18 ;  /* 0x0001481201007387 */ /* 0x0001e80000100a00 */
[----:B0-----:R-:W2:Y:S04]  /*4240*/  LDL.LU.64 R18, [R1+0x388] ;  /* 0x0003880001127983 */ /* 0x001ea80000300a00 */
[----:B---3--:R0:W-:Y:S02]  /*4250*/  STL.64 [R1+0x48], R2 ;  /* 0x0000480201007387 */ /* 0x0081e40000100a00 */
[----:B0-----:R-:W-:-:S06]  /*4260*/  CS2R R2, SRZ ;  /* 0x0000000000027805 */ /* 0x001fcc000001ff00 */
[----:B----4-:R0:W3:Y:S02]  /*4270*/  @!P0 LDG.E.64 R2, desc[UR10][R12.64] ;  /* 0x0000000a0c028981 */ /* 0x0100e4000c1e1b00 */
[----:B0-----:R-:W-:-:S06]  /*4280*/  CS2R R12, SRZ ;  /* 0x00000000000c7805 */ /* 0x001fcc000001ff00 */
[----:B--2---:R-:W2:Y:S04]  /*4290*/  @!P0 LDG.E.64 R12, desc[UR10][R8.64] ;  /* 0x0000000a080c8981 */ /* 0x004ea8000c1e1b00 */
[----:B------:R-:W4:Y:S04]  /*42a0*/  LDL.LU.64 R8, [R1+0x3e0] ;  /* 0x0003e00001087983 */ /* 0x000f280000300a00 */
[----:B------:R0:W-:Y:S02]  /*42b0*/  STL.64 [R1+0x140], R16 ;  /* 0x0001401001007387 */ /* 0x0001e40000100a00 */
[----:B0-----:R-:W-:-:S02]  /*42c0*/  CS2R R16, SRZ ;  /* 0x0000000000107805 */ /* 0x001fc4000001ff00 */
[----:B------:R-:W-:Y:S02]  /*42d0*/  @!P1 MOV R17, R10 ;  /* 0x0000000a00119202 */ /* 0x000fe40000000f00 */
[----:B------:R-:W-:-:S03]  /*42e0*/  @!P1 MOV R16, R11 ;  /* 0x0000000b00109202 */ /* 0x000fc60000000f00 */
[----:B------:R0:W-:Y:S04]  /*42f0*/  STL [R1+0x33c], R17 ;  /* 0x00033c1101007387 */ /* 0x0001e80000100800 */
[----:B------:R1:W-:Y:S01]  /*4300*/  STL [R1+0x358], R16 ;  /* 0x0003581001007387 */ /* 0x0003e20000100800 */
[----:B0-----:R-:W-:Y:S02]  /*4310*/  MOV R17, R33 ;  /* 0x0000002100117202 */ /* 0x001fe40000000f00 */
[----:B------:R-:W-:Y:S02]  /*4320*/  MOV R33, R31 ;  /* 0x0000001f00217202 */ /* 0x000fe40000000f00 */
[----:B-1----:R-:W-:Y:S02]  /*4330*/  MOV R16, R32 ;  /* 0x0000002000107202 */ /* 0x002fe40000000f00 */
[----:B------:R-:W-:-:S02]  /*4340*/  MOV R32, R30 ;  /* 0x0000001e00207202 */ /* 0x000fc40000000f00 */
[----:B------:R-:W-:Y:S02]  /*4350*/  MOV R30, R20 ;  /* 0x00000014001e7202 */ /* 0x000fe40000000f00 */
[----:B------:R-:W-:Y:S02]  /*4360*/  MOV R31, R21 ;  /* 0x00000015001f7202 */ /* 0x000fe40000000f00 */
[----:B------:R-:W-:Y:S02]  /*4370*/  CS2R R20, SRZ ;  /* 0x0000000000147805 */ /* 0x000fe4000001ff00 */
[----:B------:R-:W-:Y:S01]  /*4380*/  LOP3.LUT P2, RZ, R0, 0x4000, RZ, 0xc0, !PT ;  /* 0x0000400000ff7812 */ /* 0x000fe2000784c0ff */
[----:B------:R0:W-:Y:S02]  /*4390*/  STL.64 [R1+0x50], R14 ;  /* 0x0000500e01007387 */ /* 0x0001e40000100a00 */
[----:B0-----:R-:W-:Y:S02]  /*43a0*/  CS2R R14, SRZ ;  /* 0x00000000000e7805 */ /* 0x001fe4000001ff00 */
[----:B---3--:R-:W-:-:S05]  /*43b0*/  @!P0 MOV R20, R2 ;  /* 0x0000000200148202 */ /* 0x008fca0000000f00 */
[----:B------:R0:W-:Y:S02]  /*43c0*/  STL [R1+0x3e8], R20 ;  /* 0x0003e81401007387 */ /* 0x0001e40000100800 */
[----:B0-----:R-:W-:Y:S02]  /*43d0*/  MOV R20, RZ ;  /* 0x000000ff00147202 */ /* 0x001fe40000000f00 */
[----:B--2---:R-:W-:Y:S02]  /*43e0*/  @!P0 MOV R21, R12 ;  /* 0x0000000c00158202 */ /* 0x004fe40000000f00 */
[----:B------:R-:W-:-:S03]  /*43f0*/  @!P0 MOV R20, R13 ;  /* 0x0000000d00148202 */ /* 0x000fc60000000f00 */
[----:B------:R-:W-:Y:S04]  /*4400*/  STL [R1+0x360], R21 ;  /* 0x0003601501007387 */ /* 0x000fe80000100800 */
[----:B------:R0:W-:Y:S04]  /*4410*/  STL [R1+0x364], R20 ;  /* 0x0003641401007387 */ /* 0x0001e80000100800 */
[----:B----4-:R1:W2:Y:S01]  /*4420*/  @!P2 LDG.E.64 R14, desc[UR10][R8.64] ;  /* 0x0000000a080ea981 */ /* 0x0102a2000c1e1b00 */
[----:B0-----:R-:W-:-:S03]  /*4430*/  CS2R R20, SRZ ;  /* 0x0000000000147805 */ /* 0x001fc6000001ff00 */
[----:B------:R-:W3:Y:S04]  /*4440*/  LDL.LU.64 R8, [R1+0x4f0] ;  /* 0x0004f00001087983 */ /* 0x000ee80000300a00 */
[----:B------:R-:W4:Y:S04]  /*4450*/  @!P2 LDG.E.64 R20, desc[UR10][R18.64] ;  /* 0x0000000a1214a981 */ /* 0x000f28000c1e1b00 */
[----:B------:R-:W2:Y:S01]  /*4460*/  LDL.LU.64 R18, [R1+0x3a0] ;  /* 0x0003a00001127983 */ /* 0x000ea20000300a00 */
[----:B------:R-:W-:-:S03]  /*4470*/  LOP3.LUT P1, RZ, R0, 0x2000, RZ, 0xc0, !PT ;  /* 0x0000200000ff7812 */ /* 0x000fc6000782c0ff */
[----:B---3--:R1:W-:Y:S02]  /*4480*/  STL.64 [R1+0x150], R8 ;  /* 0x0001500801007387 */ /* 0x0083e40000100a00 */
[----:B-1----:R-:W-:Y:S02]  /*4490*/  CS2R R8, SRZ ;  /* 0x0000000000087805 */ /* 0x002fe4000001ff00 */
[----:B----4-:R-:W-:Y:S02]  /*44a0*/  @!P2 MOV R9, R21 ;  /* 0x000000150009a202 */ /* 0x010fe40000000f00 */
[----:B--2---:R-:W-:-:S03]  /*44b0*/  @!P2 MOV R8, R14 ;  /* 0x0000000e0008a202 */ /* 0x004fc60000000f00 */
[----:B------:R-:W-:Y:S04]  /*44c0*/  STL [R1+0x3e4], R9 ;  /* 0x0003e40901007387 */ /* 0x000fe80000100800 */
[----:B------:R0:W-:Y:S02]  /*44d0*/  STL [R1+0x378], R8 ;  /* 0x0003780801007387 */ /* 0x0001e40000100800 */
[----:B0-----:R-:W-:-:S06]  /*44e0*/  CS2R R8, SRZ ;  /* 0x0000000000087805 */ /* 0x001fcc000001ff00 */
[----:B------:R-:W2:Y:S04]  /*44f0*/  @!P1 LDG.E.64 R8, desc[UR10][R18.64] ;  /* 0x0000000a12089981 */ /* 0x000ea8000c1e1b00 */
        /* <DEDUP_REMOVED lines=9> */
[----:B------:R0:W-:Y:S04]  /*4590*/  STL [R1+0x388], R2 ;  /* 0x0003880201007387 */ /* 0x0001e80000100800 */
[----:B------:R1:W-:Y:S01]  /*45a0*/  STL.64 [R1+0x58], R22 ;  /* 0x0000581601007387 */ /* 0x0003e20000100a00 */
[----:B0-----:R-:W-:-:S03]  /*45b0*/  HFMA2 R2, -RZ, RZ, 0, 0 ;  /* 0x00000000ff027431 */ /* 0x001fc600000001ff */
[----:B-1----:R-:W3:Y:S04]  /*45c0*/  LDL.LU.64 R22, [R1+0x3d0] ;  /* 0x0003d00001167983 */ /* 0x002ee80000300a00 */
[----:B------:R0:W-:Y:S04]  /*45d0*/  STL.64 [R1+0x158], R10 ;  /* 0x0001580a01007387 */ /* 0x0001e80000100a00 */
[----:B0-----:R-:W4:Y:S01]  /*45e0*/  LDL.LU.64 R10, [R1+0x3b8] ;  /* 0x0003b800010a7983 */ /* 0x001f220000300a00 */
[----:B--2---:R-:W-:-:S05]  /*45f0*/  @!P1 MOV R2, R8 ;  /* 0x0000000800029202 */ /* 0x004fca0000000f00 */
[----:B------:R0:W-:Y:S02]  /*4600*/  STL [R1+0x3d0], R2 ;  /* 0x0003d00201007387 */ /* 0x0001e40000100800 */
[----:B0-----:R-:W-:Y:S01]  /*4610*/  HFMA2 R2, -RZ, RZ, 0, 0 ;  /* 0x00000000ff027431 */ /* 0x001fe200000001ff */
[----:B------:R-:W-:-:S05]  /*4620*/  @!P1 MOV R2, R9 ;  /* 0x0000000900029202 */ /* 0x000fca0000000f00 */
[----:B------:R0:W-:Y:S04]  /*4630*/  STL [R1+0x3d4], R2 ;  /* 0x0003d40201007387 */ /* 0x0001e80000100800 */
[----:B0-----:R-:W2:Y:S01]  /*4640*/  LDL.LU R2, [R1+0x4ec] ;  /* 0x0004ec0001027983 */ /* 0x001ea20000300800 */
[----:B------:R-:W-:Y:S02]  /*4650*/  LOP3.LUT P0, RZ, R0, 0x1000, RZ, 0xc0, !PT ;  /* 0x0000100000ff7812 */ /* 0x000fe4000780c0ff */
[----:B------:R-:W-:-:S06]  /*4660*/  CS2R R18, SRZ ;  /* 0x0000000000127805 */ /* 0x000fcc000001ff00 */
[----:B---3--:R0:W3:Y:S02]  /*4670*/  @!P1 LDG.E.64 R18, desc[UR10][R22.64] ;  /* 0x0000000a16129981 */ /* 0x0080e4000c1e1b00 */
[----:B0-----:R-:W-:Y:S02]  /*4680*/  MOV R22, R16 ;  /* 0x0000001000167202 */ /* 0x001fe40000000f00 */
[----:B------:R-:W-:Y:S02]  /*4690*/  MOV R23, R17 ;  /* 0x0000001100177202 */ /* 0x000fe40000000f00 */
[----:B------:R-:W-:Y:S02]  /*46a0*/  MOV R16, R32 ;  /* 0x0000002000107202 */ /* 0x000fe40000000f00 */
[----:B------:R-:W-:Y:S02]  /*46b0*/  MOV R17, R33 ;  /* 0x0000002100117202 */ /* 0x000fe40000000f00 */
[----:B------:R-:W-:-:S02]  /*46c0*/  MOV R32, R30 ;  /* 0x0000001e00207202 */ /* 0x000fc40000000f00 */
[----:B------:R-:W-:Y:S02]  /*46d0*/  MOV R33, R31 ;  /* 0x0000001f00217202 */ /* 0x000fe40000000f00 */
[----:B------:R-:W3:Y:S04]  /*46e0*/  LDL.LU.64 R30, [R1+0x3c8] ;  /* 0x0003c800011e7983 */ /* 0x000ee80000300a00 */
[----:B--2---:R0:W-:Y:S02]  /*46f0*/  STL.64 [R1+0x60], R2 ;  /* 0x0000600201007387 */ /* 0x0041e40000100a00 */
[----:B0-----:R-:W-:-:S06]  /*4700*/  CS2R R2, SRZ ;  /* 0x0000000000027805 */ /* 0x001fcc000001ff00 */
[----:B----4-:R0:W2:Y:S04]  /*4710*/  @!P0 LDG.E.64 R2, desc[UR10][R10.64] ;  /* 0x0000000a0a028981 */ /* 0x0100a8000c1e1b00 */
[----:B------:R1:W-:Y:S01]  /*4720*/  STL [R1+0x4e8], R20 ;  /* 0x0004e81401007387 */ /* 0x0003e20000100800 */
[----:B0-----:R-:W-:Y:S02]  /*4730*/  MOV R10, R22 ;  /* 0x00000016000a7202 */ /* 0x001fe40000000f00 */
[----:B------:R-:W-:Y:S01]  /*4740*/  MOV R11, R23 ;  /* 0x00000017000b7202 */ /* 0x000fe20000000f00 */
[----:B-1----:R-:W-:Y:S01]  /*4750*/  HFMA2 R20, -RZ, RZ, 0, 0 ;  /* 0x00000000ff147431 */ /* 0x002fe200000001ff */
[----:B------:R-:W-:Y:S02]  /*4760*/  MOV R22, R16 ;  /* 0x0000001000167202 */ /* 0x000fe40000000f00 */
[----:B------:R-:W-:-:S02]  /*4770*/  MOV R23, R17 ;  /* 0x0000001100177202 */ /* 0x000fc40000000f00 */
[----:B---3--:R-:W-:Y:S02]  /*4780*/  @!P1 MOV R20, R19 ;  /* 0x0000001300149202 */ /* 0x008fe40000000f00 */
[----:B------:R-:W-:-:S03]  /*4790*/  CS2R R16, SRZ ;  /* 0x0000000000107805 */ /* 0x000fc6000001ff00 */
[----:B------:R0:W-:Y:S02]  /*47a0*/  STL [R1+0x3a0], R20 ;  /* 0x0003a01401007387 */ /* 0x0001e40000100800 */
[----:B0-----:R-:W-:Y:S02]  /*47b0*/  HFMA2 R20, -RZ, RZ, 0, 0 ;  /* 0x00000000ff147431 */ /* 0x001fe400000001ff */
[----:B------:R0:W-:Y:S04]  /*47c0*/  STL [R1+0x4e0], R8 ;  /* 0x0004e00801007387 */ /* 0x0001e80000100800 */
[----:B------:R-:W3:Y:S01]  /*47d0*/  @!P0 LDG.E.64 R16, desc[UR10][R30.64] ;  /* 0x0000000a1e108981 */ /* 0x000ee2000c1e1b00 */
[----:B0-----:R-:W-:Y:S02]  /*47e0*/  MOV R8, RZ ;  /* 0x000000ff00087202 */ /* 0x001fe40000000f00 */
[----:B------:R-:W-:Y:S01]  /*47f0*/  @!P1 MOV R8, R18 ;  /* 0x0000001200089202 */ /* 0x000fe20000000f00 */
[----:B------:R-:W-:Y:S04]  /*4800*/  STL [R1+0x4e4], R9 ;  /* 0x0004e40901007387 */ /* 0x000fe80000100800 */
[----:B------:R0:W-:Y:S04]  /*4810*/  STL [R1+0x38c], R8 ;  /* 0x00038c0801007387 */ /* 0x0001e80000100800 */
[----:B------:R-:W4:Y:S04]  /*4820*/  LDL.LU.64 R30, [R1+0x3b0] ;  /* 0x0003b000011e7983 */ /* 0x000f280000300a00 */
[----:B0-----:R-:W4:Y:S01]  /*4830*/  LDL.LU.64 R8, [R1+0x250] ;  /* 0x0002500001087983 */ /* 0x001f220000300a00 */
[----:B--2---:R-:W-:-:S05]  /*4840*/  @!P0 MOV R20, R2 ;  /* 0x0000000200148202 */ /* 0x004fca0000000f00 */
[----:B------:R0:W-:Y:S02]  /*4850*/  STL [R1+0x3b8], R20 ;  /* 0x0003b81401007387 */ /* 0x0001e40000100800 */
[----:B0-----:R-:W-:Y:S01]  /*4860*/  HFMA2 R20, -RZ, RZ, 0, 0 ;  /* 0x00000000ff147431 */ /* 0x001fe200000001ff */
[----:B------:R-:W-:-:S05]  /*4870*/  @!P0 MOV R20, R3 ;  /* 0x0000000300148202 */ /* 0x000fca0000000f00 */
[----:B------:R0:W-:Y:S04]  /*4880*/  STL [R1+0x3bc], R20 ;  /* 0x0003bc1401007387 */ /* 0x0001e80000100800 */
[----:B0-----:R-:W2:Y:S01]  /*4890*/  LDL.LU R20, [R1+0x4e8] ;  /* 0x0004e80001147983 */ /* 0x001ea20000300800 */
[----:B------:R-:W-:-:S03]  /*48a0*/  LOP3.LUT P2, RZ, R0, 0x800, RZ, 0xc0, !PT ;  /* 0x0000080000ff7812 */ /* 0x000fc6000784c0ff */
[----:B------:R0:W-:Y:S02]  /*48b0*/  STL.64 [R1+0x160], R12 ;  /* 0x0001600c01007387 */ /* 0x0001e40000100a00 */
[----:B0-----:R-:W-:Y:S02]  /*48c0*/  CS2R R12, SRZ ;  /* 0x00000000000c7805 */ /* 0x001fe4000001ff00 */
[----:B---3--:R-:W-:Y:S02]  /*48d0*/  @!P0 MOV R13, R16 ;  /* 0x00000010000d8202 */ /* 0x008fe40000000f00 */
[----:B------:R-:W-:-:S03]  /*48e0*/  @!P0 MOV R12, R17 ;  /* 0x00000011000c8202 */ /* 0x000fc60000000f00 */
[----:B------:R-:W-:Y:S04]  /*48f0*/  STL [R1+0x258], R13 ;  /* 0x0002580d01007387 */ /* 0x000fe80000100800 */
[----:B------:R0:W-:Y:S02]  /*4900*/  STL [R1+0x3a4], R12 ;  /* 0x0003a40c01007387 */ /* 0x0001e40000100800 */
[----:B0-----:R-:W-:-:S06]  /*4910*/  CS2R R12, SRZ ;  /* 0x00000000000c7805 */ /* 0x001fcc000001ff00 */
[----:B----4-:R0:W3:Y:S04]  /*4920*/  @!P2 LDG.E.64 R12, desc[UR10][R8.64] ;  /* 0x0000000a080ca981 */ /* 0x0100e8000c1e1b00 */
[----:B--2---:R1:W-:Y:S02]  /*4930*/  STL.64 [R1+0x68], R20 ;  /* 0x0000681401007387 */ /* 0x0043e40000100a00 */
[----:B-1----:R-:W-:Y:S02]  /*4940*/  MOV R20, R10 ;  /* 0x0000000a00147202 */ /* 0x002fe40000000f00 */
[----:B------:R-:W-:Y:S02]  /*4950*/  MOV R21, R11 ;  /* 0x0000000b00157202 */ /* 0x000fe40000000f00 */
[----:B------:R-:W-:-:S06]  /*4960*/  CS2R R10, SRZ ;  /* 0x00000000000a7805 */ /* 0x000fcc000001ff00 */
[----:B------:R1:W2:Y:S01]  /*4970*/  @!P2 LDG.E.64 R10, desc[UR10][R30.64] ;  /* 0x0000000a1e0aa981 */ /* 0x0002a2000c1e1b00 */
[----:B0-----:R-:W-:Y:S02]  /*4980*/  CS2R R8, SRZ ;  /* 0x0000000000087805 */ /* 0x001fe4000001ff00 */
[----:B---3--:R-:W-:Y:S02]  /*4990*/  @!P2 MOV R8, R12 ;  /* 0x0000000c0008a202 */ /* 0x008fe40000000f00 */
[----:B------:R-:W-:-:S03]  /*49a0*/  @!P2 MOV R9, R13 ;  /* 0x0000000d0009a202 */ /* 0x000fc60000000f00 */
[----:B------:R0:W-:Y:S04]  /*49b0*/  STL [R1+0x3b0], R8 ;  /* 0x0003b00801007387 */ /* 0x0001e80000100800 */
[----:B------:R3:W-:Y:S01]  /*49c0*/  STL [R1+0x3b4], R9 ;  /* 0x0003b40901007387 */ /* 0x0007e20000100800 */
[----:B0-----:R-:W-:-:S03]  /*49d0*/  HFMA2 R8, -RZ, RZ, 0, 0 ;  /* 0x00000000ff087431 */ /* 0x001fc600000001ff */
[----:B---3--:R-:W3:Y:S04]  /*49e0*/  LDL.LU R9, [R1+0x4e4] ;  /* 0x0004e40001097983 */ /* 0x008ee80000300800 */
[----:B------:R0:W-:Y:S01]  /*49f0*/  STL.64 [R1+0x168], R14 ;  /* 0x0001680e01007387 */ /* 0x0001e20000100a00 */
[----:B-1----:R-:W-:Y:S02]  /*4a00*/  MOV R30, R28 ;  /* 0x0000001c001e7202 */ /* 0x002fe40000000f00 */
[----:B------:R-:W-:Y:S02]  /*4a10*/  MOV R31, R29 ;  /* 0x0000001d001f7202 */ /* 0x000fe40000000f00 */
[----:B------:R-:W4:Y:S04]  /*4a20*/  LDL.LU.64 R28, [R1+0x3a8] ;  /* 0x0003a800011c7983 */ /* 0x000f280000300a00 */
[----:B0-----:R-:W4:Y:S01]  /*4a30*/  LDL.LU.64 R14, [R1+0x248] ;  /* 0x00024800010e7983 */ /* 0x001f220000300a00 */
[----:B--2---:R-:W-:-:S05]  /*4a40*/  @!P2 MOV R8, R10 ;  /* 0x0000000a0008a202 */ /* 0x004fca0000000f00 */
[----:B------:R0:W-:Y:S04]  /*4a50*/  STL [R1+0x254], R8 ;  /* 0x0002540801007387 */ /* 0x0001e80000100800 */
[----:B0-----:R-:W3:Y:S01]  /*4a60*/  LDL.LU R8, [R1+0x4e0] ;  /* 0x0004e00001087983 */ /* 0x001ee20000300800 */
[----:B------:R-:W-:-:S03]  /*4a70*/  LOP3.LUT P1, RZ, R0, 0x400, RZ, 0xc0, !PT ;  /* 0x0000040000ff7812 */ /* 0x000fc6000782c0ff */
[----:B---3--:R0:W-:Y:S02]  /*4a80*/  STL.64 [R1+0x70], R8 ;  /* 0x0000700801007387 */ /* 0x0081e40000100a00 */
[----:B0-----:R-:W-:-:S08]  /*4a90*/  CS2R R8, SRZ ;  /* 0x0000000000087805 */ /* 0x001fd0000001ff00 */
[----:B----4-:R0:W2:Y:S02]  /*4aa0*/  @!P1 LDG.E.64 R8, desc[UR10][R14.64] ;  /* 0x0000000a0e089981 */ /* 0x0100a4000c1e1b00 */
[----:B0-----:R-:W-:-:S06]  /*4ab0*/  CS2R R14, SRZ ;  /* 0x00000000000e7805 */ /* 0x001fcc000001ff00 */
[----:B------:R-:W3:Y:S04]  /*4ac0*/  @!P1 LDG.E.64 R14, desc[UR10][R28.64] ;  /* 0x0000000a1c0e9981 */ /* 0x000ee8000c1e1b00 */
[----:B------:R-:W4:Y:S01]  /*4ad0*/  LDL.LU.64 R28, [R1+0x390] ;  /* 0x00039000011c7983 */ /* 0x000f220000300a00 */
[----:B------:R-:W-:-:S03]  /*4ae0*/  LOP3.LUT P0, RZ, R0, 0x200, RZ, 0xc0, !PT ;  /* 0x0000020000ff7812 */ /* 0x000fc6000780c0ff */
[----:B------:R0:W-:Y:S04]  /*4af0*/  STL.64 [R1+0x170], R18 ;  /* 0x0001701201007387 */ /* 0x0001e80000100a00 */
[----:B------:R1:W-:Y:S01]  /*4b00*/  STL [R1+0x4d4], R12 ;  /* 0x0004d40c01007387 */ /* 0x0003e20000100800 */
[----:B0-----:R-:W-:Y:S02]  /*4b10*/  CS2R R18, SRZ ;  /* 0x0000000000127805 */ /* 0x001fe4000001ff00 */
[----:B-1----:R-:W-:Y:S02]  /*4b20*/  MOV R12, RZ ;  /* 0x000000ff000c7202 */ /* 0x002fe40000000f00 */
[----:B------:R-:W-:Y:S01]  /*4b30*/  @!P2 MOV R12, R11 ;  /* 0x0000000b000ca202 */ /* 0x000fe20000000f00 */
[----:B------:R-:W-:Y:S04]  /*4b40*/  STL [R1+0x4d8], R13 ;  /* 0x0004d80d01007387 */ /* 0x000fe80000100800 */
[----:B------:R0:W-:Y:S04]  /*4b50*/  STL [R1+0x250], R12 ;  /* 0x0002500c01007387 */ /* 0x0001e80000100800 */
[----:B0-----:R-:W4:Y:S01]  /*4b60*/  LDL.LU.64 R12, [R1+0x238] ;  /* 0x00023800010c7983 */ /* 0x001f220000300a00 */
[----:B--2---:R-:W-:-:S05]  /*4b70*/  @!P1 MOV R19, R9 ;  /* 0x0000000900139202 */ /* 0x004fca0000000f00 */
[----:B------:R-:W-:Y:S01]  /*4b80*/  STL [R1+0x3ac], R19 ;  /* 0x0003ac1301007387 */ /* 0x000fe20000100800 */
[----:B---3--:R-:W-:-:S05]  /*4b90*/  @!P1 MOV R18, R14 ;  /* 0x0000000e00129202 */ /* 0x008fca0000000f00 */
[----:B------:R0:W-:Y:S02]  /*4ba0*/  STL [R1+0x24c], R18 ;  /* 0x00024c1201007387 */ /* 0x0001e40000100800 */
[----:B0-----:R-:W-:-:S06]  /*4bb0*/  CS2R R18, SRZ ;  /* 0x0000000000127805 */ /* 0x001fcc000001ff00 */
[----:B----4-:R-:W2:Y:S04]  /*4bc0*/  @!P0 LDG.E.64 R18, desc[UR10][R28.64] ;  /* 0x0000000a1c128981 */ /* 0x010ea8000c1e1b00 */
[----:B------:R0:W-:Y:S04]  /*4bd0*/  STL.64 [R1+0x78], R2 ;  /* 0x0000780201007387 */ /* 0x0001e80000100a00 */
[----:B------:R1:W-:Y:S04]  /*4be0*/  STL [R1+0x4dc], R10 ;  /* 0x0004dc0a01007387 */ /* 0x0003e80000100800 */
[----:B------:R3:W-:Y:S01]  /*4bf0*/  STL.64 [R1+0x178], R16 ;  /* 0x0001781001007387 */ /* 0x0007e20000100a00 */
[----:B0-----:R-:W-:-:S03]  /*4c00*/  CS2R R2, SRZ ;  /* 0x0000000000027805 */ /* 0x001fc6000001ff00 */
[----:B------:R0:W-:Y:S01]  /*4c10*/  STL.64 [R1+0x88], R8 ;  /* 0x0000880801007387 */ /* 0x0001e20000100a00 */
[----:B-1----:R-:W-:-:S03]  /*4c20*/  HFMA2 R10, -RZ, RZ, 0, 0 ;  /* 0x00000000ff0a7431 */ /* 0x002fc600000001ff */
[----:B------:R-:W-:Y:S04]  /*4c30*/  STL.64 [R1+0x188], R14 ;  /* 0x0001880e01007387 */ /* 0x000fe80000100a00 */
[----:B------:R1:W4:Y:S01]  /*4c40*/  @!P0 LDG.E.64 R2, desc[UR10][R12.64] ;  /* 0x0000000a0c028981 */ /* 0x000322000c1e1b00 */
[----:B------:R-:W-:-:S03]  /*4c50*/  @!P1 MOV R10, R8 ;  /* 0x00000008000a9202 */ /* 0x000fc60000000f00 */
[----:B---3--:R-:W3:Y:S04]  /*4c60*/  LDL.LU.64 R16, [R1+0x220] ;  /* 0x0002200001107983 */ /* 0x008ee80000300a00 */
[----:B------:R-:W3:Y:S01]  /*4c70*/  LDL.LU.64 R28, [R1+0x380] ;  /* 0x00038000011c7983 */ /* 0x000ee20000300a00 */
[----:B-1----:R-:W-:Y:S01]  /*4c80*/  MOV R13, RZ ;  /* 0x000000ff000d7202 */ /* 0x002fe20000000f00 */
[----:B------:R-:W-:Y:S02]  /*4c90*/  HFMA2 R12, -RZ, RZ, 0, 0 ;  /* 0x00000000ff0c7431 */ /* 0x000fe400000001ff */
[----:B------:R1:W-:Y:S01]  /*4ca0*/  STL [R1+0x3a8], R10 ;  /* 0x0003a80a01007387 */ /* 0x0003e20000100800 */
[----:B0-----:R-:W-:Y:S01]  /*4cb0*/  CS2R R8, SRZ ;  /* 0x0000000000087805 */ /* 0x001fe2000001ff00 */
[----:B-1----:R-:W-:Y:S01]  /*4cc0*/  HFMA2 R10, -RZ, RZ, 0, 0 ;  /* 0x00000000ff0a7431 */ /* 0x002fe200000001ff */
[----:B------:R-:W-:-:S02]  /*4cd0*/  @!P1 MOV R10, R15 ;  /* 0x0000000f000a9202 */ /* 0x000fc40000000f00 */
[----:B------:R-:W-:Y:S01]  /*4ce0*/  LOP3.LUT P1, RZ, R0, 0x80, RZ, 0xc0, !PT ;  /* 0x0000008000ff7812 */ /* 0x000fe2000782c0ff */
[----:B------:R-:W3:-:S12]  /*4cf0*/  LDL.LU.64 R14, [R1+0x210] ;  /* 0x00021000010e7983 */ /* 0x000ed80000300a00 */
[----:B------:R-:W3:Y:S04]  /*4d00*/  @!P1 LDG.E.64 R8, desc[UR10][R22.64] ;  /* 0x0000000a16089981 */ /* 0x000ee8000c1e1b00 */
[----:B------:R-:W3:Y:S01]  /*4d10*/  LDL.LU.64 R22, [R1+0x368] ;  /* 0x0003680001167983 */ /* 0x000ee20000300a00 */
[----:B--2---:R-:W-:Y:S02]  /*4d20*/  @!P0 MOV R13, R18 ;  /* 0x00000012000d8202 */ /* 0x004fe40000000f00 */
[----:B------:R-:W-:-:S03]  /*4d30*/  @!P0 MOV R12, R19 ;  /* 0x00000013000c8202 */ /* 0x000fc60000000f00 */
[----:B------:R0:W-:Y:S04]  /*4d40*/  STL [R1+0x23c], R13 ;  /* 0x00023c0d01007387 */ /* 0x0001e80000100800 */
[----:B------:R1:W-:Y:S04]  /*4d50*/  STL [R1+0x238], R12 ;  /* 0x0002380c01007387 */ /* 0x0003e80000100800 */
[----:B0-----:R-:W2:Y:S04]  /*4d60*/  LDL.LU R13, [R1+0x4d8] ;  /* 0x0004d800010d7983 */ /* 0x001ea80000300800 */
[----:B-1----:R-:W2:Y:S04]  /*4d70*/  LDL.LU R12, [R1+0x4d4] ;  /* 0x0004d400010c7983 */ /* 0x002ea80000300800 */
[----:B------:R0:W-:Y:S01]  /*4d80*/  STL [R1+0x248], R10 ;  /* 0x0002480a01007387 */ /* 0x0001e20000100800 */
[----:B------:R-:W-:Y:S01]  /*4d90*/  LOP3.LUT P2, RZ, R0, 0x100, RZ, 0xc0, !PT ;  /* 0x0000010000ff7812 */ /* 0x000fe2000784c0ff */
[----:B0-----:R-:W-:Y:S01]  /*4da0*/  HFMA2 R10, -RZ, RZ, 0, 0 ;  /* 0x00000000ff0a7431 */ /* 0x001fe200000001ff */
[----:B----4-:R-:W-:-:S05]  /*4db0*/  @!P0 MOV R10, R2 ;  /* 0x00000002000a8202 */ /* 0x010fca0000000f00 */
[----:B------:R0:W-:Y:S02]  /*4dc0*/  STL [R1+0x390], R10 ;  /* 0x0003900a01007387 */ /* 0x0001e40000100800 */
[----:B0-----:R-:W-:Y:S01]  /*4dd0*/  HFMA2 R10, -RZ, RZ, 0, 0 ;  /* 0x00000000ff0a7431 */ /* 0x001fe200000001ff */
[----:B------:R-:W-:Y:S02]  /*4de0*/  @!P0 MOV R10, R3 ;  /* 0x00000003000a8202 */ /* 0x000fe40000000f00 */
[----:B------:R-:W-:Y:S01]  /*4df0*/  LOP3.LUT P0, RZ, R0, 0x40, RZ, 0xc0, !PT ;  /* 0x0000004000ff7812 */ /* 0x000fe2000780c0ff */
[----:B------:R0:W-:Y:S04]  /*4e00*/  STL.64 [R1+0x90], R2 ;  /* 0x0000900201007387 */ /* 0x0001e80000100a00 */
[----:B------:R1:W-:Y:S01]  /*4e10*/  STL [R1+0x394], R10 ;  /* 0x0003940a01007387 */ /* 0x0003e20000100800 */
[----:B0-----:R-:W-:-:S03]  /*4e20*/  CS2R R2, SRZ ;  /* 0x0000000000027805 */ /* 0x001fc6000001ff00 */
[----:B-1----:R-:W4:Y:S04]  /*4e30*/  LDL.LU R10, [R1+0x4dc] ;  /* 0x0004dc00010a7983 */ /* 0x002f280000300800 */
[----:B---3--:R0:W3:Y:S02]  /*4e40*/  @!P0 LDG.E.64 R2, desc[UR10][R14.64] ;  /* 0x0000000a0e028981 */ /* 0x0080e4000c1e1b00 */
[----:B0-----:R-:W-:-:S06]  /*4e50*/  CS2R R14, SRZ ;  /* 0x00000000000e7805 */ /* 0x001fcc000001ff00 */
[----:B------:R-:W3:Y:S04]  /*4e60*/  @!P0 LDG.E.64 R14, desc[UR10][R22.64] ;  /* 0x0000000a160e8981 */ /* 0x000ee8000c1e1b00 */
[----:B--2---:R0:W-:Y:S02]  /*4e70*/  STL.64 [R1+0x80], R12 ;  /* 0x0000800c01007387 */ /* 0x0041e40000100a00 */
[----:B0-----:R-:W-:-:S06]  /*4e80*/  CS2R R12, SRZ ;  /* 0x00000000000c7805 */ /* 0x001fcc000001ff00 */
[----:B------:R0:W2:Y:S02]  /*4e90*/  @!P2 LDG.E.64 R12, desc[UR10][R16.64] ;  /* 0x0000000a100ca981 */ /* 0x0000a4000c1e1b00 */
[----:B0-----:R-:W-:-:S06]  /*4ea0*/  CS2R R16, SRZ ;  /* 0x0000000000107805 */ /* 0x001fcc000001ff00 */
[----:B------:R0:W2:Y:S02]  /*4eb0*/  @!P2 LDG.E.64 R16, desc[UR10][R28.64] ;  /* 0x0000000a1c10a981 */ /* 0x0000a4000c1e1b00 */
[----:B0-----:R-:W-:Y:S02]  /*4ec0*/  HFMA2 R29, -RZ, RZ, 0, 0 ;  /* 0x00000000ff1d7431 */ /* 0x001fe400000001ff */
[----:B------:R0:W-:Y:S04]  /*4ed0*/  STL.64 [R1+0x190], R18 ;  /* 0x0001901201007387 */ /* 0x0001e80000100a00 */
[----:B----4-:R1:W-:Y:S01]  /*4ee0*/  STL.64 [R1+0x180], R10 ;  /* 0x0001800a01007387 */ /* 0x0103e20000100a00 */
[----:B------:R-:W-:-:S03]  /*4ef0*/  HFMA2 R22, -RZ, RZ, 0, 0 ;  /* 0x00000000ff167431 */ /* 0x000fc600000001ff */
[----:B---3--:R-:W-:Y:S01]  /*4f00*/  STL.64 [R1+0xa8], R2 ;  /* 0x0000a80201007387 */ /* 0x008fe20000100a00 */
[----:B0-----:R-:W-:-:S03]  /*4f10*/  CS2R R18, SRZ ;  /* 0x0000000000127805 */ /* 0x001fc6000001ff00 */
[----:B------:R-:W-:Y:S01]  /*4f20*/  STL.64 [R1+0xa0], R8 ;  /* 0x0000a00801007387 */ /* 0x000fe20000100a00 */
[----:B-1----:R-:W-:Y:S01]  /*4f30*/  MOV R11, RZ ;  /* 0x000000ff000b7202 */ /* 0x002fe20000000f00 */
[----:B------:R-:W-:Y:S01]  /*4f40*/  HFMA2 R10, -RZ, RZ, 0, 0 ;  /* 0x00000000ff0a7431 */ /* 0x000fe200000001ff */
[----:B------:R-:W-:Y:S01]  /*4f50*/  UIMAD.WIDE UR6, UR8, 0x8, UR6 ;  /* 0x00000008080678a5 */ /* 0x000fe2000f8e0206 */
[----:B------:R-:W3:Y:S01]  /*4f60*/  LDL.LU R28, [R1+0x4d0] ;  /* 0x0004d000011c7983 */ /* 0x000ee20000300800 */
[----:B------:R-:W-:Y:S02]  /*4f70*/  @!P0 MOV R19, R14 ;  /* 0x0000000e00138202 */ /* 0x000fe40000000f00 */
[----:B------:R-:W-:-:S03]  /*4f80*/  @!P0 MOV R18, R15 ;  /* 0x0000000f00128202 */ /* 0x000fc60000000f00 */
[----:B------:R-:W-:Y:S04]  /*4f90*/  STL [R1+0x214], R19 ;  /* 0x0002141301007387 */ /* 0x000fe80000100800 */
[----:B------:R0:W-:Y:S01]  /*4fa0*/  STL [R1+0x210], R18 ;  /* 0x0002101201007387 */ /* 0x0001e20000100800 */
[----:B------:R-:W-:Y:S02]  /*4fb0*/  @!P0 MOV R22, R2 ;  /* 0x0000000200168202 */ /* 0x000fe40000000f00 */
[----:B0-----:R-:W-:-:S03]  /*4fc0*/  CS2R R18, SRZ ;  /* 0x0000000000127805 */ /* 0x001fc6000001ff00 */
[----:B------:R0:W-:Y:S02]  /*4fd0*/  STL [R1+0x368], R22 ;  /* 0x0003681601007387 */ /* 0x0001e40000100800 */
[----:B0-----:R-:W-:Y:S01]  /*4fe0*/  HFMA2 R22, -RZ, RZ, 0, 0 ;  /* 0x00000000ff167431 */ /* 0x001fe200000001ff */
[----:B------:R-:W-:-:S05]  /*4ff0*/  @!P0 MOV R22, R3 ;  /* 0x0000000300168202 */ /* 0x000fca0000000f00 */
[----:B------:R0:W-:Y:S04]  /*5000*/  STL [R1+0x3c8], R22 ;  /* 0x0003c81601007387 */ /* 0x0001e80000100800 */
[----:B0-----:R-:W4:Y:S01]  /*5010*/  LDL.LU.64 R22, [R1+0x330] ;  /* 0x0003300001167983 */ /* 0x001f220000300a00 */
[----:B--2---:R-:W-:-:S05]  /*5020*/  @!P2 MOV R29, R12 ;  /* 0x0000000c001da202 */ /* 0x004fca0000000f00 */
[----:B------:R0:W-:Y:S02]  /*5030*/  STL [R1+0x380], R29 ;  /* 0x0003801d01007387 */ /* 0x0001e40000100800 */
[----:B0-----:R-:W-:Y:S01]  /*5040*/  HFMA2 R29, -RZ, RZ, 0, 0 ;  /* 0x00000000ff1d7431 */ /* 0x001fe200000001ff */
[----:B------:R-:W-:Y:S02]  /*5050*/  @!P2 MOV R29, R13 ;  /* 0x0000000d001da202 */ /* 0x000fe40000000f00 */
[----:B------:R-:W-:Y:S02]  /*5060*/  @!P2 MOV R11, R16 ;  /* 0x00000010000ba202 */ /* 0x000fe40000000f00 */
[----:B------:R-:W-:Y:S02]  /*5070*/  @!P2 MOV R10, R17 ;  /* 0x00000011000aa202 */ /* 0x000fe40000000f00 */
[----:B------:R-:W-:Y:S01]  /*5080*/  LOP3.LUT P2, RZ, R0, 0x20, RZ, 0xc0, !PT ;  /* 0x0000002000ff7812 */ /* 0x000fe2000784c0ff */
[----:B------:R-:W-:Y:S04]  /*5090*/  STL [R1+0x224], R11 ;  /* 0x0002240b01007387 */ /* 0x000fe80000100800 */
[----:B------:R0:W-:Y:S08]  /*50a0*/  STL [R1+0x220], R10 ;  /* 0x0002200a01007387 */ /* 0x0001f00000100800 */
[----:B------:R-:W2:Y:S01]  /*50b0*/  @!P2 LDG.E.64 R18, desc[UR10][R20.64] ;  /* 0x0000000a1412a981 */ /* 0x000ea2000c1e1b00 */
[----:B0-----:R-:W-:-:S06]  /*50c0*/  CS2R R10, SRZ ;  /* 0x00000000000a7805 */ /* 0x001fcc000001ff00 */
[----:B------:R0:W3:Y:S04]  /*50d0*/  @!P1 LDG.E.64 R10, desc[UR10][R30.64] ;  /* 0x0000000a1e0a9981 */ /* 0x0000e8000c1e1b00 */
[----:B------:R1:W-:Y:S04]  /*50e0*/  STL [R1+0x384], R29 ;  /* 0x0003841d01007387 */ /* 0x0003e80000100800 */
[----:B------:R1:W-:Y:S01]  /*50f0*/  STL.64 [R1+0x198], R16 ;  /* 0x0001981001007387 */ /* 0x0003e20000100a00 */
[----:B0-----:R-:W-:Y:S01]  /*5100*/  MOV R30, R40 ;  /* 0x00000028001e7202 */ /* 0x001fe20000000f00 */
[----:B-1----:R-:W-:Y:S01]  /*5110*/  HFMA2 R29, -RZ, RZ, 0, 0 ;  /* 0x00000000ff1d7431 */ /* 0x002fe200000001ff */
[----:B------:R-:W-:-:S02]  /*5120*/  @!P1 MOV R29, R8 ;  /* 0x00000008001d9202 */ /* 0x000fc40000000f00 */
[----:B------:R-:W-:Y:S02]  /*5130*/  MOV R31, R41 ;  /* 0x00000029001f7202 */ /* 0x000fe40000000f00 */
[----:B------:R-:W-:Y:S01]  /*5140*/  MOV R40, R42 ;  /* 0x0000002a00287202 */ /* 0x000fe20000000f00 */
[----:B------:R0:W-:Y:S01]  /*5150*/  STL [R1+0x370], R29 ;  /* 0x0003701d01007387 */ /* 0x0001e20000100800 */
[----:B------:R-:W-:Y:S02]  /*5160*/  MOV R41, R43 ;  /* 0x0000002b00297202 */ /* 0x000fe40000000f00 */
[----:B------:R-:W-:Y:S02]  /*5170*/  CS2R R42, SRZ ;  /* 0x00000000002a7805 */ /* 0x000fe4000001ff00 */
[----:B------:R-:W-:Y:S02]  /*5180*/  MOV R16, R34 ;  /* 0x0000002200107202 */ /* 0x000fe40000000f00 */
[----:B------:R-:W-:-:S02]  /*5190*/  MOV R17, R35 ;  /* 0x0000002300117202 */ /* 0x000fc40000000f00 */
[----:B------:R-:W-:Y:S02]  /*51a0*/  MOV R34, R44 ;  /* 0x0000002c00227202 */ /* 0x000fe40000000f00 */
[----:B------:R-:W-:Y:S01]  /*51b0*/  MOV R35, R45 ;  /* 0x0000002d00237202 */ /* 0x000fe20000000f00 */
[----:B0-----:R-:W-:Y:S01]  /*51c0*/  HFMA2 R29, -RZ, RZ, 0, 0 ;  /* 0x00000000ff1d7431 */ /* 0x001fe200000001ff */
[----:B------:R-:W-:Y:S02]  /*51d0*/  CS2R R44, SRZ ;  /* 0x00000000002c7805 */ /* 0x000fe4000001ff00 */
[----:B------:R-:W-:Y:S02]  /*51e0*/  @!P1 MOV R29, R9 ;  /* 0x00000009001d9202 */ /* 0x000fe40000000f00 */
[----:B--2---:R-:W-:Y:S02]  /*51f0*/  @!P2 MOV R45, R18 ;  /* 0x00000012002da202 */ /* 0x004fe40000000f00 */
[----:B------:R-:W-:-:S02]  /*5200*/  @!P2 MOV R44, R19 ;  /* 0x00000013002ca202 */ /* 0x000fc40000000f00 */
[----:B---3--:R-:W-:Y:S02]  /*5210*/  @!P1 MOV R42, R10 ;  /* 0x0000000a002a9202 */ /* 0x008fe40000000f00 */
[----:B------:R-:W-:Y:S02]  /*5220*/  @!P1 MOV R43, R11 ;  /* 0x0000000b002b9202 */ /* 0x000fe40000000f00 */
[----:B------:R-:W-:Y:S01]  /*5230*/  LOP3.LUT P1, RZ, R0, 0x10, RZ, 0xc0, !PT ;  /* 0x0000001000ff7812 */ /* 0x000fe2000782c0ff */
[----:B------:R0:W-:Y:S02]  /*5240*/  STL.64 [R1+0x4b8], R44 ;  /* 0x0004b82c01007387 */ /* 0x0001e40000100a00 */
[----:B0-----:R-:W-:Y:S02]  /*5250*/  MOV R44, R16 ;  /* 0x00000010002c7202 */ /* 0x001fe40000000f00 */
[----:B------:R-:W-:Y:S02]  /*5260*/  MOV R45, R17 ;  /* 0x00000011002d7202 */ /* 0x000fe40000000f00 */
[----:B------:R-:W-:-:S06]  /*5270*/  CS2R R16, SRZ ;  /* 0x0000000000107805 */ /* 0x000fcc000001ff00 */
[----:B----4-:R0:W2:Y:S04]  /*5280*/  @!P1 LDG.E.64 R16, desc[UR10][R22.64] ;  /* 0x0000000a16109981 */ /* 0x0100a8000c1e1b00 */
[----:B------:R1:W-:Y:S02]  /*5290*/  STL.64 [R1+0x98], R12 ;  /* 0x0000980c01007387 */ /* 0x0003e40000100a00 */
[----:B-1----:R-:W-:-:S06]  /*52a0*/  CS2R R12, SRZ ;  /* 0x00000000000c7805 */ /* 0x002fcc000001ff00 */
[----:B------:R-:W3:Y:S01]  /*52b0*/  @!P2 LDG.E.64 R12, desc[UR10][R26.64] ;  /* 0x0000000a1a0ca981 */ /* 0x000ee2000c1e1b00 */
[----:B0-----:R-:W-:-:S03]  /*52c0*/  HFMA2 R22, -RZ, RZ, 0, 0 ;  /* 0x00000000ff167431 */ /* 0x001fc600000001ff */
[----:B------:R0:W-:Y:S01]  /*52d0*/  STL.64 [R1+0x1a8], R14 ;  /* 0x0001a80e01007387 */ /* 0x0001e20000100a00 */
[----:B------:R-:W-:-:S03]  /*52e0*/  LOP3.LUT P0, RZ, R0, 0x8, RZ, 0xc0, !PT ;  /* 0x0000000800ff7812 */ /* 0x000fc6000780c0ff */
[----:B------:R-:W4:Y:S04]  /*52f0*/  LDL.LU.64 R26, [R1+0x340] ;  /* 0x00034000011a7983 */ /* 0x000f280000300a00 */
[----:B0-----:R-:W4:Y:S01]  /*5300*/  LDL.LU.64 R14, [R1+0x308] ;  /* 0x00030800010e7983 */ /* 0x001f220000300a00 */
[----:B------:R-:W-:-:S06]  /*5310*/  CS2R R2, SRZ ;  /* 0x0000000000027805 */ /* 0x000fcc000001ff00 */
[----:B------:R-:W4:Y:S01]  /*5320*/  @!P0 LDG.E.64 R2, desc[UR10][R44.64] ;  /* 0x0000000a2c028981 */ /* 0x000f22000c1e1b00 */
[----:B--2---:R-:W-:-:S05]  /*5330*/  @!P1 MOV R22, R16 ;  /* 0x0000001000169202 */ /* 0x004fca0000000f00 */
[----:B------:R0:W-:Y:S04]  /*5340*/  STL [R1+0x3fc], R22 ;  /* 0x0003fc1601007387 */ /* 0x0001e80000100800 */
[----:B0-----:R-:W2:Y:S01]  /*5350*/  LDL.LU.64 R22, [R1+0x310] ;  /* 0x0003100001167983 */ /* 0x001ea20000300a00 */
[----:B------:R-:W-:Y:S01]  /*5360*/  HFMA2 R20, -RZ, RZ, 0, 0 ;  /* 0x00000000ff147431 */ /* 0x000fe200000001ff */
[----:B---3--:R-:W-:-:S05]  /*5370*/  @!P2 MOV R20, R12 ;  /* 0x0000000c0014a202 */ /* 0x008fca0000000f00 */
[----:B------:R0:W-:Y:S02]  /*5380*/  STL [R1+0x3cc], R20 ;  /* 0x0003cc1401007387 */ /* 0x0001e40000100800 */
[----:B0-----:R-:W-:Y:S01]  /*5390*/  HFMA2 R20, -RZ, RZ, 0, 0 ;  /* 0x00000000ff147431 */ /* 0x001fe200000001ff */
[----:B------:R-:W-:Y:S02]  /*53a0*/  @!P2 MOV R20, R13 ;  /* 0x0000000d0014a202 */ /* 0x000fe40000000f00 */
[----:B------:R-:W-:Y:S01]  /*53b0*/  LOP3.LUT P2, RZ, R0, 0x4, RZ, 0xc0, !PT ;  /* 0x0000000400ff7812 */ /* 0x000fe2000784c0ff */
[----:B------:R0:W-:Y:S01]  /*53c0*/  STL.64 [R1+0xb0], R12 ;  /* 0x0000b00c01007387 */ /* 0x0001e20000100a00 */
[----:B------:R-:W-:-:S06]  /*53d0*/  CS2R R8, SRZ ;  /* 0x0000000000087805 */ /* 0x000fcc000001ff00 */
[----:B----4-:R-:W3:Y:S01]  /*53e0*/  @!P1 LDG.E.64 R8, desc[UR10][R26.64] ;  /* 0x0000000a1a089981 */ /* 0x010ee2000c1e1b00 */
[----:B0-----:R-:W-:-:S06]  /*53f0*/  CS2R R12, SRZ ;  /* 0x00000000000c7805 */ /* 0x001fcc000001ff00 */
[----:B------:R0:W4:Y:S02]  /*5400*/  @!P2 LDG.E.64 R12, desc[UR10][R14.64] ;  /* 0x0000000a0e0ca981 */ /* 0x000124000c1e1b00 */
[----:B0-----:R-:W-:Y:S02]  /*5410*/  CS2R R14, SRZ ;  /* 0x00000000000e7805 */ /* 0x001fe4000001ff00 */
[----:B------:R0:W-:Y:S01]  /*5420*/  STL.64 [R1+0x1a0], R10 ;  /* 0x0001a00a01007387 */ /* 0x0001e20000100a00 */
[----:B------:R-:W-:Y:S01]  /*5430*/  HFMA2 R44, -RZ, RZ, 0, 0 ;  /* 0x00000000ff2c7431 */ /* 0x000fe200000001ff */
[----:B------:R-:W-:Y:S02]  /*5440*/  @!P0 MOV R44, R3 ;  /* 0x00000003002c8202 */ /* 0x000fe40000000f00 */
[----:B------:R1:W-:Y:S01]  /*5450*/  STL.64 [R1+0xb8], R16 ;  /* 0x0000b81001007387 */ /* 0x0003e20000100a00 */
[----:B0-----:R-:W-:Y:S01]  /*5460*/  HFMA2 R10, -RZ, RZ, 0, 0 ;  /* 0x00000000ff0a7431 */ /* 0x001fe200000001ff */
[----:B------:R-:W-:-:S02]  /*5470*/  @!P1 MOV R10, R17 ;  /* 0x00000011000a9202 */ /* 0x000fc40000000f00 */
[----:B-1----:R-:W4:Y:S04]  /*5480*/  LDL.LU.64 R16, [R1+0x2e8] ;  /* 0x0002e80001107983 */ /* 0x002f280000300a00 */
[----:B------:R0:W-:Y:S04]  /*5490*/  STL [R1+0x3f8], R20 ;  /* 0x0003f81401007387 */ /* 0x0001e80000100800 */
[----:B------:R1:W-:Y:S04]  /*54a0*/  STL [R1+0x428], R44 ;  /* 0x0004282c01007387 */ /* 0x0003e80000100800 */
[----:B0-----:R-:W4:Y:S04]  /*54b0*/  LDL.LU.64 R20, [R1+0x328] ;  /* 0x0003280001147983 */ /* 0x001f280000300a00 */
[----:B-1----:R-:W4:Y:S04]  /*54c0*/  LDL.LU.64 R44, [R1+0x2f8] ;  /* 0x0002f800012c7983 */ /* 0x002f280000300a00 */
[----:B--2---:R-:W2:Y:S01]  /*54d0*/  @!P2 LDG.E.64 R14, desc[UR10][R22.64] ;  /* 0x0000000a160ea981 */ /* 0x004ea2000c1e1b00 */
[----:B------:R-:W-:-:S02]  /*54e0*/  MOV R26, R36 ;  /* 0x00000024001a7202 */ /* 0x000fc40000000f00 */
[----:B------:R-:W-:Y:S02]  /*54f0*/  MOV R27, R37 ;  /* 0x00000025001b7202 */ /* 0x000fe40000000f00 */
[----:B------:R-:W-:Y:S01]  /*5500*/  CS2R R36, SRZ ;  /* 0x0000000000247805 */ /* 0x000fe2000001ff00 */
[----:B------:R0:W-:Y:S02]  /*5510*/  STL.64 [R1+0x1b0], R18 ;  /* 0x0001b01201007387 */ /* 0x0001e40000100a00 */
[----:B0-----:R-:W-:Y:S02]  /*5520*/  CS2R R18, SRZ ;  /* 0x0000000000127805 */ /* 0x001fe4000001ff00 */
[----:B------:R0:W-:Y:S01]  /*5530*/  STL [R1+0x41c], R10 ;  /* 0x00041c0a01007387 */ /* 0x0001e20000100800 */
[----:B---3--:R-:W-:Y:S02]  /*5540*/  @!P1 MOV R36, R8 ;  /* 0x0000000800249202 */ /* 0x008fe40000000f00 */
[----:B------:R-:W-:-:S02]  /*5550*/  @!P1 MOV R37, R9 ;  /* 0x0000000900259202 */ /* 0x000fc40000000f00 */
[----:B------:R-:W-:Y:S02]  /*5560*/  LOP3.LUT P1, RZ, R0, 0x2, RZ, 0xc0, !PT ;  /* 0x0000000200ff7812 */ /* 0x000fe4000782c0ff */
[----:B----4-:R-:W-:-:S05]  /*5570*/  @!P2 MOV R19, R13 ;  /* 0x0000000d0013a202 */ /* 0x010fca0000000f00 */
[----:B------:R-:W-:Y:S01]  /*5580*/  STL [R1+0x440], R19 ;  /* 0x0004401301007387 */ /* 0x000fe20000100800 */
[----:B0-----:R-:W-:-:S06]  /*5590*/  CS2R R10, SRZ ;  /* 0x00000000000a7805 */ /* 0x001fcc000001ff00 */
[----:B------:R-:W3:Y:S01]  /*55a0*/  @!P0 LDG.E.64 R10, desc[UR10][R20.64] ;  /* 0x0000000a140a8981 */ /* 0x000ee2000c1e1b00 */
[----:B--2---:R-:W-:-:S05]  /*55b0*/  @!P2 MOV R18, R15 ;  /* 0x0000000f0012a202 */ /* 0x004fca0000000f00 */
[----:B------:R0:W-:Y:S02]  /*55c0*/  STL [R1+0x308], R18 ;  /* 0x0003081201007387 */ /* 0x0001e40000100800 */
[----:B0-----:R-:W-:-:S06]  /*55d0*/  CS2R R18, SRZ ;  /* 0x0000000000127805 */ /* 0x001fcc000001ff00 */
[----:B------:R0:W2:Y:S02]  /*55e0*/  @!P1 LDG.E.64 R18, desc[UR10][R16.64] ;  /* 0x0000000a10129981 */ /* 0x0000a4000c1e1b00 */
[----:B0-----:R-:W-:-:S06]  /*55f0*/  CS2R R16, SRZ ;  /* 0x0000000000107805 */ /* 0x001fcc000001ff00 */
[----:B------:R0:W4:Y:S01]  /*5600*/  @!P1 LDG.E.64 R16, desc[UR10][R44.64] ;  /* 0x0000000a2c109981 */ /* 0x000122000c1e1b00 */
[----:B------:R-:W-:Y:S01]  /*5610*/  MOV R22, R34 ;  /* 0x0000002200167202 */ /* 0x000fe20000000f00 */
[----:B------:R-:W-:Y:S01]  /*5620*/  HFMA2 R20, -RZ, RZ, 0, 0 ;  /* 0x00000000ff147431 */ /* 0x000fe200000001ff */
[----:B------:R-:W-:Y:S01]  /*5630*/  @!P0 MOV R20, R2 ;  /* 0x0000000200148202 */ /* 0x000fe20000000f00 */
[----:B------:R-:W-:Y:S01]  /*5640*/  HFMA2 R34, -RZ, RZ, 0, 0 ;  /* 0x00000000ff227431 */ /* 0x000fe200000001ff */
[----:B------:R-:W-:Y:S02]  /*5650*/  @!P2 MOV R34, R12 ;  /* 0x0000000c0022a202 */ /* 0x000fe40000000f00 */
[----:B------:R-:W-:Y:S01]  /*5660*/  MOV R23, R35 ;  /* 0x0000002300177202 */ /* 0x000fe20000000f00 */
[----:B------:R1:W-:Y:S01]  /*5670*/  STL [R1+0x420], R20 ;  /* 0x0004201401007387 */ /* 0x0003e20000100800 */
[----:B------:R-:W-:Y:S01]  /*5680*/  MOV R21, R27 ;  /* 0x0000001b00157202 */ /* 0x000fe20000000f00 */
[----:B0-----:R-:W0:Y:S01]  /*5690*/  LDC.64 R44, c[0x0][0x3a8] ;  /* 0x0000ea00ff2c7b82 */ /* 0x001e220000000a00 */
[----:B------:R-:W-:Y:S01]  /*56a0*/  MOV R35, R31 ;  /* 0x0000001f00237202 */ /* 0x000fe20000000f00 */
[----:B------:R1:W-:Y:S01]  /*56b0*/  STL [R1+0x42c], R34 ;  /* 0x00042c2201007387 */ /* 0x0003e20000100800 */
[----:B------:R-:W-:-:S02]  /*56c0*/  MOV R27, R39 ;  /* 0x00000027001b7202 */ /* 0x000fc40000000f00 */
[----:B------:R-:W-:Y:S02]  /*56d0*/  MOV R31, R41 ;  /* 0x00000029001f7202 */ /* 0x000fe40000000f00 */
[----:B-1----:R-:W-:Y:S02]  /*56e0*/  MOV R20, R26 ;  /* 0x0000001a00147202 */ /* 0x002fe40000000f00 */
[----:B------:R-:W-:Y:S02]  /*56f0*/  MOV R26, R38 ;  /* 0x00000026001a7202 */ /* 0x000fe40000000f00 */
[----:B------:R-:W-:Y:S02]  /*5700*/  MOV R34, R30 ;  /* 0x0000001e00227202 */ /* 0x000fe40000000f00 */
[----:B------:R-:W-:Y:S02]  /*5710*/  CS2R R38, SRZ ;  /* 0x0000000000267805 */ /* 0x000fe4000001ff00 */
[----:B------:R-:W-:-:S02]  /*5720*/  MOV R30, R40 ;  /* 0x00000028001e7202 */ /* 0x000fc40000000f00 */
[----:B------:R-:W-:Y:S01]  /*5730*/  CS2R R40, SRZ ;  /* 0x0000000000287805 */ /* 0x000fe2000001ff00 */
[----:B------:R1:W-:Y:S02]  /*5740*/  STL.64 [R1+0x1b8], R8 ;  /* 0x0001b80801007387 */ /* 0x0003e40000100a00 */
[----:B-1----:R-:W-:Y:S02]  /*5750*/  CS2R R8, SRZ ;  /* 0x0000000000087805 */ /* 0x002fe4000001ff00 */
[----:B---3--:R-:W-:Y:S02]  /*5760*/  @!P0 MOV R38, R10 ;  /* 0x0000000a00268202 */ /* 0x008fe40000000f00 */
[----:B------:R-:W-:Y:S02]  /*5770*/  @!P0 MOV R39, R11 ;  /* 0x0000000b00278202 */ /* 0x000fe40000000f00 */
[----:B------:R-:W-:Y:S01]  /*5780*/  LOP3.LUT P0, RZ, R0, 0x1, RZ, 0xc0, !PT ;  /* 0x0000000100ff7812 */ /* 0x000fe2000780c0ff */
[----:B------:R1:W-:Y:S04]  /*5790*/  STL.64 [R1+0x1c0], R10 ;  /* 0x0001c00a01007387 */ /* 0x0003e80000100a00 */
[----:B------:R3:W-:Y:S01]  /*57a0*/  STL.64 [R1+0xc8], R12 ;  /* 0x0000c80c01007387 */ /* 0x0007e20000100a00 */
[----:B-1----:R-:W-:-:S03]  /*57b0*/  CS2R R10, SRZ ;  /* 0x00000000000a7805 */ /* 0x002fc6000001ff00 */
[----:B------:R1:W-:Y:S01]  /*57c0*/  STL.64 [R1+0xc0], R2 ;  /* 0x0000c00201007387 */ /* 0x0003e20000100a00 */
[----:B---3--:R-:W-:Y:S02]  /*57d0*/  CS2R R12, SRZ ;  /* 0x00000000000c7805 */ /* 0x008fe4000001ff00 */
[----:B-1----:R-:W-:Y:S01]  /*57e0*/  CS2R R2, SRZ ;  /* 0x0000000000027805 */ /* 0x002fe2000001ff00 */
[----:B------:R1:W-:Y:S05]  /*57f0*/  STL [R1+0x21c], R42 ;  /* 0x00021c2a01007387 */ /* 0x0003ea0000100800 */
[----:B------:R-:W3:Y:S04]  /*5800*/  @!P0 LDG.E.64 R2, desc[UR10][R20.64] ;  /* 0x0000000a14028981 */ /* 0x000ee8000c1e1b00 */
[----:B------:R0:W-:Y:S04]  /*5810*/  STL [R1+0x218], R43 ;  /* 0x0002182b01007387 */ /* 0x0001e80000100800 */
[----:B-1----:R-:W3:Y:S04]  /*5820*/  LDL.LU R42, [R1+0x4c8] ;  /* 0x0004c800012a7983 */ /* 0x002ee80000300800 */
[----:B0-----:R-:W3:Y:S04]  /*5830*/  LDL.LU R43, [R1+0x4c4] ;  /* 0x0004c400012b7983 */ /* 0x001ee80000300800 */
[----:B------:R0:W-:Y:S04]  /*5840*/  STL [R1+0x374], R29 ;  /* 0x0003741d01007387 */ /* 0x0001e80000100800 */
[----:B0-----:R-:W3:Y:S01]  /*5850*/  LDL.LU R29, [R1+0x4cc] ;  /* 0x0004cc00011d7983 */ /* 0x001ee20000300800 */
[----:B--2---:R-:W-:-:S02]  /*5860*/  @!P1 MOV R41, R18 ;  /* 0x0000001200299202 */ /* 0x004fc40000000f00 */
[----:B------:R-:W-:-:S03]  /*5870*/  @!P1 MOV R9, R19 ;  /* 0x0000001300099202 */ /* 0x000fc60000000f00 */
[----:B------:R0:W-:Y:S04]  /*5880*/  STL [R1+0x44c], R41 ;  /* 0x00044c2901007387 */ /* 0x0001e80000100800 */
[----:B------:R-:W-:Y:S01]  /*5890*/  STL [R1+0x458], R9 ;  /* 0x0004580901007387 */ /* 0x000fe20000100800 */
[----:B----4-:R-:W-:Y:S01]  /*58a0*/  @!P1 MOV R8, R17 ;  /* 0x0000001100089202 */ /* 0x010fe20000000f00 */
[----:B0-----:R-:W-:Y:S01]  /*58b0*/  HFMA2 R41, -RZ, RZ, 0, 0 ;  /* 0x00000000ff297431 */ /* 0x001fe200000001ff */
[----:B------:R-:W-:Y:S01]  /*58c0*/  @!P1 MOV R41, R16 ;  /* 0x0000001000299202 */ /* 0x000fe20000000f00 */
[----:B------:R0:W-:Y:S01]  /*58d0*/  STL.64 [R1+0xd0], R18 ;  /* 0x0000d01201007387 */ /* 0x0001e20000100a00 */
[----:B------:R-:W-:-:S03]  /*58e0*/  LOP3.LUT P1, RZ, R0, 0x4000000, RZ, 0xc0, !PT ;  /* 0x0400000000ff7812 */ /* 0x000fc6000782c0ff */
[----:B------:R1:W-:Y:S01]  /*58f0*/  STL [R1+0x2e8], R8 ;  /* 0x0002e80801007387 */ /* 0x0003e20000100800 */
[----:B0-----:R-:W-:Y:S02]  /*5900*/  CS2R R18, SRZ ;  /* 0x0000000000127805 */ /* 0x001fe4000001ff00 */
[----:B-1----:R-:W-:-:S07]  /*5910*/  CS2R R8, SRZ ;  /* 0x0000000000087805 */ /* 0x002fce000001ff00 */
[----:B------:R-:W2:Y:S04]  /*5920*/  @!P1 LDG.E.64 R10, desc[UR10][R6.64] ;  /* 0x0000000a060a9981 */ /* 0x000ea8000c1e1b00 */
[----:B------:R0:W4:Y:S04]  /*5930*/  @!P3 LDG.E.64 R18, desc[UR10][R30.64] ;  /* 0x0000000a1e12b981 */ /* 0x000128000c1e1b00 */
[----:B------:R-:W2:Y:S04]  /*5940*/  @!P0 LDG.E.64 R8, desc[UR10][R26.64] ;  /* 0x0000000a1a088981 */ /* 0x000ea8000c1e1b00 */
[----:B------:R-:W4:Y:S01]  /*5950*/  LDL.LU.64 R6, [R1+0x230] ;  /* 0x0002300001067983 */ /* 0x000f220000300a00 */
[----:B0-----:R-:W-:-:S02]  /*5960*/  MOV R30, UR6 ;  /* 0x00000006001e7c02 */ /* 0x001fc40008000f00 */
[----:B------:R-:W-:Y:S01]  /*5970*/  @!P2 MOV R40, R14 ;  /* 0x0000000e0028a202 */ /* 0x000fe20000000f00 */
[----:B------:R-:W2:Y:S01]  /*5980*/  @!P1 LDG.E.64 R12, desc[UR10][R32.64] ;  /* 0x0000000a200c9981 */ /* 0x000ea2000c1e1b00 */
[----:B------:R-:W-:-:S03]  /*5990*/  MOV R31, UR7 ;  /* 0x00000007001f7c02 */ /* 0x000fc60008000f00 */
[----:B------:R0:W-:Y:S01]  /*59a0*/  STL.64 [R1+0x1c8], R14 ;  /* 0x0001c80e01007387 */ /* 0x0001e20000100a00 */
[----:B------:R-:W-:Y:S01]  /*59b0*/  CS2R R20, SRZ ;  /* 0x0000000000147805 */ /* 0x000fe2000001ff00 */
[----:B------:R-:W1:Y:S02]  /*59c0*/  LDCU.U8 UR6, c[0x0][0x414] ;  /* 0x00008280ff0677ac */ /* 0x000e640008000000 */
[----:B------:R-:W4:Y:S04]  /*59d0*/  LDL.LU.64 R26, [R1+0x280] ;  /* 0x00028000011a7983 */ /* 0x000f280000300a00 */
[----:B------:R-:W2:Y:S04]  /*59e0*/  LDG.E.64 R30, desc[UR10][R30.64] ;  /* 0x0000000a1e1e7981 */ /* 0x000ea8000c1e1b00 */
[----:B------:R-:W2:Y:S01]  /*59f0*/  LDL.LU.64 R32, [R1+0x278] ;  /* 0x0002780001207983 */ /* 0x000ea20000300a00 */
[----:B------:R-:W-:-:S02]  /*5a00*/  LOP3.LUT P2, RZ, R0, 0x8000000, RZ, 0xc0, !PT ;  /* 0x0800000000ff7812 */ /* 0x000fc4000784c0ff */
[----:B0-----:R-:W-:Y:S01]  /*5a10*/  CS2R R14, SRZ ;  /* 0x00000000000e7805 */ /* 0x001fe2000001ff00 */
[----:B------:R-:W2:Y:S10]  /*5a20*/  @!P3 LDG.E.64 R20, desc[UR10][R24.64] ;  /* 0x0000000a1814b981 */ /* 0x000eb4000c1e1b00 */
[----:B------:R0:W2:Y:S02]  /*5a30*/  @!P2 LDG.E.64 R14, desc[UR10][R22.64] ;  /* 0x0000000a160ea981 */ /* 0x0000a4000c1e1b00 */
[----:B0-----:R-:W-:-:S06]  /*5a40*/  CS2R R22, SRZ ;  /* 0x0000000000167805 */ /* 0x001fcc000001ff00 */
[----:B------:R0:W2:Y:S02]  /*5a50*/  @!P4 LDG.E.64 R22, desc[UR10][R4.64] ;  /* 0x0000000a0416c981 */ /* 0x0000a4000c1e1b00 */
[----:B0-----:R-:W0:Y:S01]  /*5a60*/  S2R R5, SR_TID.X ;  /* 0x0000000000057919 */ /* 0x001e220000002100 */
[----:B------:R-:W-:Y:S02]  /*5a70*/  CS2R R24, SRZ ;  /* 0x0000000000187805 */ /* 0x000fe4000001ff00 */
[----:B0-----:R-:W-:-:S05]  /*5a80*/  LOP3.LUT R0, R5, 0xffff, RZ, 0xc0, !PT ;  /* 0x0000ffff05007812 */ /* 0x001fca00078ec0ff */
[----:B------:R-:W-:-:S05]  /*5a90*/  IMAD R0, R0, 0x334, RZ ;  /* 0x0000033400007824 */ /* 0x000fca00078e02ff */
[----:B------:R-:W-:-:S04]  /*5aa0*/  SHF.R.U32.HI R0, RZ, 0x10, R0 ;  /* 0x00000010ff007819 */ /* 0x000fc80000011600 */
[----:B------:R-:W-:-:S05]  /*5ab0*/  PRMT R0, R0, 0x9910, RZ ;  /* 0x0000991000007816 */ /* 0x000fca00000000ff */
[----:B------:R-:W-:-:S05]  /*5ac0*/  IMAD R0, R0, 0x50, RZ ;  /* 0x0000005000007824 */ /* 0x000fca00078e02ff */
[----:B------:R-:W-:-:S04]  /*5ad0*/  IADD3 R0, PT, PT, RZ, -R0, RZ ;  /* 0x80000000ff007210 */ /* 0x000fc80007ffe0ff */
[----:B------:R-:W-:Y:S01]  /*5ae0*/  PRMT R0, R0, 0x7710, RZ ;  /* 0x0000771000007816 */ /* 0x000fe200000000ff */
[----:B------:R0:W-:Y:S03]  /*5af0*/  STL.64 [R1+0x1d0], R16 ;  /* 0x0001d01001007387 */ /* 0x0001e60000100a00 */
[----:B------:R-:W-:Y:S02]  /*5b00*/  IADD3 R0, PT, PT, R0, R5, RZ ;  /* 0x0000000500007210 */ /* 0x000fe40007ffe0ff */
[----:B0-----:R-:W-:Y:S02]  /*5b10*/  CS2R R16, SRZ ;  /* 0x0000000000107805 */ /* 0x001fe4000001ff00 */
[----:B------:R-:W-:-:S04]  /*5b20*/  SHF.L.U32 R0, R0, 0x1, RZ ;  /* 0x0000000100007819 */ /* 0x000fc800000006ff */
[----:B------:R0:W2:Y:S02]  /*5b30*/  @!P2 LDG.E.64 R16, desc[UR10][R34.64] ;  /* 0x0000000a2210a981 */ /* 0x0000a4000c1e1b00 */
[----:B0-----:R-:W-:-:S06]  /*5b40*/  CS2R R34, SRZ ;  /* 0x0000000000227805 */ /* 0x001fcc000001ff00 */
[----:B---3--:R0:W3:Y:S02]  /*5b50*/  @!P6 LDG.E.64 R34, desc[UR10][R28.64] ;  /* 0x0000000a1c22e981 */ /* 0x0080e4000c1e1b00 */
[----:B0-----:R-:W-:Y:S02]  /*5b60*/  LOP3.LUT R29, R0, 0xffff, RZ, 0xc0, !PT ;  /* 0x0000ffff001d7812 */ /* 0x001fe400078ec0ff */
[----:B------:R-:W-:Y:S01]  /*5b70*/  STL.64 [R1+0xd8], R2 ;  /* 0x0000d80201007387 */ /* 0x000fe20000100a00 */
[----:B------:R-:W-:-:S03]  /*5b80*/  MOV R0, UR13 ;  /* 0x0000000d00007c02 */ /* 0x000fc60008000f00 */
[----:B------:R-:W5:Y:S02]  /*5b90*/  LDL.LU R28, [R1+0x4c0] ;  /* 0x0004c000011c7983 */ /* 0x000f640000300800 */
[----:B------:R-:W-:Y:S02]  /*5ba0*/  IMAD R0, R0, 0xa0, R29 ;  /* 0x000000a000007824 */ /* 0x000fe400078e021d */
[----:B------:R-:W-:Y:S04]  /*5bb0*/  STL [R1+0x4a0], R29 ;  /* 0x0004a01d01007387 */ /* 0x000fe80000100800 */
[----:B----4-:R0:W4:Y:S02]  /*5bc0*/  @!P4 LDG.E.64 R24, desc[UR10][R26.64] ;  /* 0x0000000a1a18c981 */ /* 0x010124000c1e1b00 */
[----:B0-----:R-:W-:-:S02]  /*5bd0*/  CS2R R26, SRZ ;  /* 0x00000000001a7805 */ /* 0x001fc4000001ff00 */
[----:B--2---:R-:W-:-:S04]  /*5be0*/  MOV R4, R31 ;  /* 0x0000001f00047202 */ /* 0x004fc80000000f00 */
[----:B------:R0:W2:Y:S02]  /*5bf0*/  @!P5 LDG.E.64 R26, desc[UR10][R6.64] ;  /* 0x0000000a061ad981 */ /* 0x0000a4000c1e1b00 */
[----:B0-----:R-:W-:Y:S02]  /*5c00*/  MOV R6, R30 ;  /* 0x0000001e00067202 */ /* 0x001fe40000000f00 */
[----:B------:R-:W-:Y:S01]  /*5c10*/  CS2R R30, SRZ ;  /* 0x00000000001e7805 */ /* 0x000fe2000001ff00 */
[----:B------:R-:W-:Y:S01]  /*5c20*/  HFMA2 R7, -RZ, RZ, 0, 0 ;  /* 0x00000000ff077431 */ /* 0x000fe200000001ff */
[----:B------:R-:W-:-:S04]  /*5c30*/  @!P0 MOV R7, R2 ;  /* 0x0000000200078202 */ /* 0x000fc80000000f00 */
[----:B------:R0:W2:Y:S02]  /*5c40*/  @!P5 LDG.E.64 R30, desc[UR10][R32.64] ;  /* 0x0000000a201ed981 */ /* 0x0000a4000c1e1b00 */
[----:B0-----:R-:W-:Y:S02]  /*5c50*/  CS2R R32, SRZ ;  /* 0x0000000000207805 */ /* 0x001fe4000001ff00 */
[----:B------:R0:W-:Y:S04]  /*5c60*/  STL [R1+0x278], R7 ;  /* 0x0002780701007387 */ /* 0x0001e80000100800 */
[----:B------:R1:W2:Y:S01]  /*5c70*/  @!P6 LDG.E.64 R32, desc[UR10][R42.64] ;  /* 0x0000000a2a20e981 */ /* 0x0002a2000c1e1b00 */
[----:B0-----:R-:W-:Y:S01]  /*5c80*/  HFMA2 R7, -RZ, RZ, 0, 0 ;  /* 0x00000000ff077431 */ /* 0x001fe200000001ff */
[----:B------:R-:W-:-:S02]  /*5c90*/  @!P0 MOV R7, R3 ;  /* 0x0000000300078202 */ /* 0x000fc40000000f00 */
[----:B-1----:R-:W-:Y:S02]  /*5ca0*/  CS2R R42, SRZ ;  /* 0x00000000002a7805 */ /* 0x002fe4000001ff00 */
[----:B------:R-:W-:Y:S02]  /*5cb0*/  @!P0 MOV R42, R8 ;  /* 0x00000008002a8202 */ /* 0x000fe40000000f00 */
[----:B------:R-:W-:Y:S02]  /*5cc0*/  @!P0 MOV R43, R9 ;  /* 0x00000009002b8202 */ /* 0x000fe40000000f00 */
[----:B------:R-:W-:Y:S01]  /*5cd0*/  ISETP.NE.AND P0, PT, RZ, UR6, PT ;  /* 0x00000006ff007c0c */ /* 0x000fe2000bf05270 */
[----:B------:R0:W-:Y:S01]  /*5ce0*/  STL [R1+0x298], R7 ;  /* 0x0002980701007387 */ /* 0x0001e20000100800 */
[----:B------:R-:W-:-:S11]  /*5cf0*/  MOV R5, R6 ;  /* 0x0000000600057202 */ /* 0x000fd60000000f00 */
[----:B0-----:R-:W0:Y:S02]  /*5d00*/  @P0 LDC.64 R6, c[0x0][0x3b0] ;  /* 0x0000ec00ff060b82 */ /* 0x001e240000000a00 */
[----:B0-----:R-:W-:-:S05]  /*5d10*/  @P0 IMAD.WIDE R6, R0, 0x2, R6 ;  /* 0x0000000200060825 */ /* 0x001fca00078e0206 */
[----:B------:R-:W2:Y:S04]  /*5d20*/  @P0 LDG.E.U16 R29, desc[UR10][R6.64] ;  /* 0x0000000a061d0981 */ /* 0x000ea8000c1e1500 */
[----:B------:R-:W2:Y:S01]  /*5d30*/  @P0 LDG.E.U16 R7, desc[UR10][R6.64+0x2] ;  /* 0x0000020a06070981 */ /* 0x000ea2000c1e1500 */
[----:B------:R-:W-:-:S05]  /*5d40*/  IMAD.WIDE R44, R0, 0x2, R44 ;  /* 0x00000002002c7825 */ /* 0x000fca00078e022c */
[----:B------:R-:W2:Y:S01]  /*5d50*/  LDG.E.U16 R6, desc[UR10][R44.64] ;  /* 0x0000000a2c067981 */ /* 0x000ea2000c1e1500 */
[----:B------:R-:W-:-:S03]  /*5d60*/  MOV R0, R5 ;  /* 0x0000000500007202 */ /* 0x000fc60000000f00 */
[----:B------:R0:W-:Y:S01]  /*5d70*/  STL.64 [R1+0x1d8], R8 ;  /* 0x0001d80801007387 */ /* 0x0001e20000100a00 */
[----:B------:R-:W-:Y:S01]  /*5d80*/  R2UR UR28, R0 ;  /* 0x00000000001c72ca */ /* 0x000fe200000e0000 */
[----:B------:R-:W-:Y:S01]  /*5d90*/  HFMA2 R0, -RZ, RZ, 0, 0 ;  /* 0x00000000ff007431 */ /* 0x000fe200000001ff */
[----:B------:R-:W-:Y:S01]  /*5da0*/  @!P3 MOV R0, R20 ;  /* 0x000000140000b202 */ /* 0x000fe20000000f00 */
[----:B------:R-:W-:Y:S04]  /*5db0*/  STL.64 [R1+0xe0], R10 ;  /* 0x0000e00a01007387 */ /* 0x000fe80000100a00 */
[----:B------:R1:W-:Y:S01]  /*5dc0*/  STL [R1+0x290], R0 ;  /* 0x0002900001007387 */ /* 0x0003e20000100800 */
[----:B0-----:R-:W-:Y:S01]  /*5dd0*/  MOV R9, R4 ;  /* 0x0000000400097202 */ /* 0x001fe20000000f00 */
[----:B------:R-:W-:Y:S01]  /*5de0*/  HFMA2 R4, -RZ, RZ, 0, 0 ;  /* 0x00000000ff047431 */ /* 0x000fe200000001ff */
[----:B------:R-:W-:Y:S01]  /*5df0*/  @!P1 MOV R4, R10 ;  /* 0x0000000a00049202 */ /* 0x000fe20000000f00 */
[----:B------:R-:W-:Y:S01]  /*5e00*/  STL.64 [R1+0x1e0], R12 ;  /* 0x0001e00c01007387 */ /* 0x000fe20000100a00 */
[----:B-1----:R-:W-:Y:S01]  /*5e10*/  HFMA2 R0, -RZ, RZ, 0, 0 ;  /* 0x00000000ff007431 */ /* 0x002fe200000001ff */
[----:B------:R-:W-:-:S02]  /*5e20*/  @!P3 MOV R0, R21 ;  /* 0x000000150000b202 */ /* 0x000fc40000000f00 */
[----:B------:R-:W2:Y:S04]  /*5e30*/  LDG.E.U16 R5, desc[UR10][R44.64+0x2] ;  /* 0x0000020a2c057981 */ /* 0x000ea8000c1e1500 */
[----:B------:R0:W-:Y:S04]  /*5e40*/  STL [R1+0x2a8], R0 ;  /* 0x0002a80001007387 */ /* 0x0001e80000100800 */
[----:B------:R1:W-:Y:S04]  /*5e50*/  STL [R1+0x27c], R4 ;  /* 0x00027c0401007387 */ /* 0x0003e80000100800 */
[----:B------:R-:W-:Y:S01]  /*5e60*/  STL.64 [R1+0xf8], R22 ;  /* 0x0000f81601007387 */ /* 0x000fe20000100a00 */
[----:B0-----:R-:W-:Y:S01]  /*5e70*/  HFMA2 R0, -RZ, RZ, 0, 0 ;  /* 0x00000000ff007431 */ /* 0x001fe200000001ff */
[----:B------:R-:W-:-:S02]  /*5e80*/  @!P4 MOV R0, R22 ;  /* 0x000000160000c202 */ /* 0x000fc40000000f00 */
[----:B---3--:R-:W-:Y:S04]  /*5e90*/  STL.64 [R1+0x208], R34 ;  /* 0x0002082201007387 */ /* 0x008fe80000100a00 */
[----:B------:R0:W-:Y:S04]  /*5ea0*/  STL [R1+0x470], R0 ;  /* 0x0004700001007387 */ /* 0x0001e80000100800 */
[----:B------:R3:W5:Y:S04]  /*5eb0*/  LDL.LU.64 R44, [R1+0x4b8] ;  /* 0x0004b800012c7983 */ /* 0x0007680000300a00 */
[----:B-1----:R3:W5:Y:S01]  /*5ec0*/  LDL.LU R4, [R1+0x4a8] ;  /* 0x0004a80001047983 */ /* 0x0027620000300800 */
[----:B0-----:R-:W-:-:S03]  /*5ed0*/  MOV R0, UR28 ;  /* 0x0000001c00007c02 */ /* 0x001fc60008000f00 */
[----:B----4-:R-:W-:Y:S04]  /*5ee0*/  STL.64 [R1+0x1f8], R24 ;  /* 0x0001f81801007387 */ /* 0x010fe80000100a00 */
[----:B--2---:R-:W-:Y:S01]  /*5ef0*/  STL.64 [R1+0x100], R26 ;  /* 0x0001001a01007387 */ /* 0x004fe20000100a00 */
[----:B------:R-:W-:-:S03]  /*5f00*/  MOV R8, R7 ;  /* 0x0000000700087202 */ /* 0x000fc60000000f00 */
[----:B------:R-:W-:Y:S01]  /*5f10*/  STL.64 [R1+0x200], R30 ;  /* 0x0002001e01007387 */ /* 0x000fe20000100a00 */
[----:B------:R-:W-:Y:S01]  /*5f20*/  MOV R10, R8 ;  /* 0x00000008000a7202 */ /* 0x000fe20000000f00 */
[----:B------:R-:W-:Y:S01]  /*5f30*/  HFMA2 R8, -RZ, RZ, 0, 0 ;  /* 0x00000000ff087431 */ /* 0x000fe200000001ff */
[----:B------:R-:W-:Y:S01]  /*5f40*/  @!P1 MOV R8, R11 ;  /* 0x0000000b00089202 */ /* 0x000fe20000000f00 */
[----:B------:R-:W-:Y:S04]  /*5f50*/  STL.64 [R1+0x108], R32 ;  /* 0x0001082001007387 */ /* 0x000fe80000100a00 */
[----:B------:R0:W-:Y:S01]  /*5f60*/  STL [R1+0x434], R8 ;  /* 0x0004340801007387 */ /* 0x0001e20000100800 */
[----:B------:R-:W-:Y:S02]  /*5f70*/  MOV R2, R29 ;  /* 0x0000001d00027202 */ /* 0x000fe40000000f00 */
[----:B------:R-:W-:Y:S01]  /*5f80*/  MOV R3, R6 ;  /* 0x0000000600037202 */ /* 0x000fe20000000f00 */
[----:B------:R3:W5:Y:S04]  /*5f90*/  LDL.LU R29, [R1+0x4b4] ;  /* 0x0004b400011d7983 */ /* 0x0007680000300800 */
[----:B------:R3:W5:Y:S01]  /*5fa0*/  LDL.LU R6, [R1+0x4b0] ;  /* 0x0004b00001067983 */ /* 0x0007620000300800 */
[----:B0-----:R-:W-:Y:S01]  /*5fb0*/  HFMA2 R8, -RZ, RZ, 0, 0 ;  /* 0x00000000ff087431 */ /* 0x001fe200000001ff */
[----:B------:R-:W-:-:S02]  /*5fc0*/  @!P1 MOV R8, R12 ;  /* 0x0000000c00089202 */ /* 0x000fc40000000f00 */
[----:B------:R3:W5:Y:S01]  /*5fd0*/  LDL.LU R7, [R1+0x4ac] ;  /* 0x0004ac0001077983 */ /* 0x0007620000300800 */
[----:B------:R-:W-:-:S05]  /*5fe0*/  MOV R12, R9 ;  /* 0x00000009000c7202 */ /* 0x000fca0000000f00 */
[----:B------:R-:W-:Y:S01]  /*5ff0*/  FFMA.FTZ R0, -R0, UR28, R12 ;  /* 0x0000001c00007c23 */ /* 0x000fe2000801010c */
[----:B------:R-:W-:Y:S01]  /*6000*/  HFMA2 R12, -RZ, RZ, 0, 0 ;  /* 0x00000000ff0c7431 */ /* 0x000fe200000001ff */
[----:B------:R-:W-:Y:S02]  /*6010*/  @!P4 MOV R12, R23 ;  /* 0x00000017000cc202 */ /* 0x000fe40000000f00 */
[----:B------:R3:W5:Y:S04]  /*6020*/  LDL R23, [R1+0x440] ;  /* 0x0004400001177983 */ /* 0x0007680000100800 */
[----:B------:R0:W-:Y:S02]  /*6030*/  STL [R1+0x474], R12 ;  /* 0x0004740c01007387 */ /* 0x0001e40000100800 */
[----:B0-----:R-:W-:Y:S01]  /*6040*/  HFMA2 R12, -RZ, RZ, 0, 0 ;  /* 0x00000000ff0c7431 */ /* 0x001fe200000001ff */
[----:B------:R-:W-:-:S02]  /*6050*/  @!P4 MOV R12, R24 ;  /* 0x00000018000cc202 */ /* 0x000fc40000000f00 */
[----:B------:R3:W5:Y:S04]  /*6060*/  LDL R24, [R1+0x42c] ;  /* 0x00042c0001187983 */ /* 0x0007680000100800 */
[----:B------:R0:W-:Y:S02]  /*6070*/  STL [R1+0x2ac], R12 ;  /* 0x0002ac0c01007387 */ /* 0x0001e40000100800 */
[----:B0-----:R-:W-:Y:S01]  /*6080*/  HFMA2 R12, -RZ, RZ, 0, 0 ;  /* 0x00000000ff0c7431 */ /* 0x001fe200000001ff */
        /* <DEDUP_REMOVED lines=33> */
[----:B------:R3:W5:Y:S01]  /*62a0*/  LDL R35, [R1+0x2a8] ;  /* 0x0002a80001237983 */ /* 0x0007620000100800 */
[----:B------:R-:W-:Y:S01]  /*62b0*/  HFMA2 R9, -RZ, RZ, 0, 0 ;  /* 0x00000000ff097431 */ /* 0x000fe200000001ff */
[----:B------:R-:W-:-:S02]  /*62c0*/  @!P1 MOV R9, R13 ;  /* 0x0000000d00099202 */ /* 0x000fc40000000f00 */
[----:B------:R-:W-:-:S13]  /*62d0*/  FSETP.GTU.FTZ.AND P1, PT, R0, RZ, PT ;  /* 0x000000ff0000720b */ /* 0x000fda0003f3c000 */
[----:B------:R-:W-:-:S05]  /*62e0*/  VOTEU.ANY UP0, P1 ;  /* 0x0000000000ff7886 */ /* 0x000fca0000800100 */
[----:B------:R-:W0:Y:S01]  /*62f0*/  @UP0 LDCU UR5, c[0x0][0x3c0] ;  /* 0x00007800ff0507ac */ /* 0x000e220008000800 */
[----:B------:R-:W-:Y:S01]  /*6300*/  PLOP3.LUT P1, PT, PT, PT, UP0, 0x80, 0x8 ;  /* 0x000000000008781c */ /* 0x000fe20003f2f008 */
[----:B------:R-:W-:Y:S01]  /*6310*/  HFMA2 R13, -RZ, RZ, 0, 0 ;  /* 0x00000000ff0d7431 */ /* 0x000fe200000001ff */
[----:B------:R-:W-:-:S05]  /*6320*/  @!P2 MOV R13, R17 ;  /* 0x00000011000da202 */ /* 0x000fca0000000f00 */
[----:B------:R1:W-:Y:S06]  /*6330*/  STL [R1+0x284], R13 ;  /* 0x0002840d01007387 */ /* 0x0003ec0000100800 */
[----:B0-----:R-:W-:Y:S01]  /*6340*/  @P1 FADD.FTZ R0, R0, UR5 ;  /* 0x0000000500001e21 */ /* 0x001fe20008010000 */
[----:B-1----:R-:W-:Y:S01]  /*6350*/  HFMA2 R13, -RZ, RZ, 0, 0 ;  /* 0x00000000ff0d7431 */ /* 0x002fe200000001ff */
[----:B------:R-:W-:-:S04]  /*6360*/  @!P3 MOV R13, R18 ;  /* 0x00000012000db202 */ /* 0x000fc80000000f00 */
[----:B------:R-:W0:Y:S01]  /*6370*/  @P1 MUFU.RSQ R0, R0 ;  /* 0x0000000000001308 */ /* 0x000e220000001400 */
[----:B------:R1:W-:Y:S01]  /*6380*/  STL [R1+0x460], R13 ;  /* 0x0004600d01007387 */ /* 0x0003e20000100800 */
[----:B------:R-:W-:-:S03]  /*6390*/  HFMA2 R11, -RZ, RZ, 0, 0 ;  /* 0x00000000ff0b7431 */ /* 0x000fc600000001ff */
[----:B------:R-:W-:Y:S01]  /*63a0*/  STL.64 [R1+0xe8], R14 ;  /* 0x0000e80e01007387 */ /* 0x000fe20000100a00 */
[----:B-1----:R-:W-:Y:S01]  /*63b0*/  HFMA2 R13, -RZ, RZ, 0, 0 ;  /* 0x00000000ff0d7431 */ /* 0x002fe200000001ff */
[----:B------:R-:W-:Y:S02]  /*63c0*/  @!P3 MOV R13, R19 ;  /* 0x00000013000db202 */ /* 0x000fe40000000f00 */
[----:B------:R-:W-:Y:S01]  /*63d0*/  STL.64 [R1+0x1e8], R16 ;  /* 0x0001e81001007387 */ /* 0x000fe20000100a00 */
[----:B------:R-:W-:-:S03]  /*63e0*/  @!P2 MOV R11, R14 ;  /* 0x0000000e000ba202 */ /* 0x000fc60000000f00 */
[----:B------:R-:W-:Y:S04]  /*63f0*/  STL.64 [R1+0xf0], R18 ;  /* 0x0000f01201007387 */ /* 0x000fe80000100a00 */
[----:B------:R-:W-:Y:S04]  /*6400*/  STL [R1+0x46c], R13 ;  /* 0x00046c0d01007387 */ /* 0x000fe80000100800 */
[----:B------:R-:W-:Y:S04]  /*6410*/  STL.64 [R1+0x1f0], R20 ;  /* 0x0001f01401007387 */ /* 0x000fe80000100a00 */
[----:B------:R-:W-:Y:S01]  /*6420*/  STL [R1+0x2f8], R12 ;  /* 0x0002f80c01007387 */ /* 0x000fe20000100800 */
[----:B------:R-:W-:Y:S01]  /*6430*/  UISETP.NE.AND UP1, UPT, UR6, URZ, UPT ;  /* 0x000000ff0600728c */ /* 0x000fe2000bf25270 */
[----:B0-----:R-:W-:-:S02]  /*6440*/  @P1 R2UR UR5, R0 ;  /* 0x00000000000512ca */ /* 0x001fc400000e0000 */
[----:B------:R0:W-:Y:S01]  /*6450*/  STL [R1+0x444], R11 ;  /* 0x0004440b01007387 */ /* 0x0001e20000100800 */
[----:B------:R-:W-:Y:S02]  /*6460*/  HFMA2 R0, -RZ, RZ, 0, 0 ;  /* 0x00000000ff007431 */ /* 0x000fe400000001ff */
[----:B0-----:R-:W-:Y:S01]  /*6470*/  HFMA2 R11, -RZ, RZ, 0, 0 ;  /* 0x00000000ff0b7431 */ /* 0x001fe200000001ff */
[----:B------:R-:W-:Y:S02]  /*6480*/  @!P2 MOV R11, R15 ;  /* 0x0000000f000ba202 */ /* 0x000fe40000000f00 */
[----:B------:R-:W-:-:S03]  /*6490*/  @P0 SHF.L.U32 R0, R2, 0x10, RZ ;  /* 0x0000001002000819 */ /* 0x000fc600000006ff */
[----:B------:R0:W-:Y:S01]  /*64a0*/  STL [R1+0x454], R11 ;  /* 0x0004540b01007387 */ /* 0x0001e20000100800 */
[----:B------:R-:W-:Y:S02]  /*64b0*/  MOV R2, RZ ;  /* 0x000000ff00027202 */ /* 0x000fe40000000f00 */
[----:B------:R-:W-:Y:S02]  /*64c0*/  SHF.L.U32 R3, R3, 0x10, RZ ;  /* 0x0000001003037819 */ /* 0x000fe400000006ff */
[----:B------:R-:W-:Y:S02]  /*64d0*/  SHF.L.U32 R5, R5, 0x10, RZ ;  /* 0x0000001005057819 */ /* 0x000fe400000006ff */
[----:B0-----:R-:W-:Y:S01]  /*64e0*/  MOV R11, R10 ;  /* 0x0000000a000b7202 */ /* 0x001fe20000000f00 */
[----:B------:R-:W-:Y:S01]  /*64f0*/  HFMA2 R10, -RZ, RZ, 0, 0 ;  /* 0x00000000ff0a7431 */ /* 0x000fe200000001ff */
[----:B------:R-:W-:Y:S02]  /*6500*/  @!P2 MOV R10, R16 ;  /* 0x00000010000aa202 */ /* 0x000fe40000000f00 */
[----:B------:R-:W-:Y:S01]  /*6510*/  @P0 SHF.L.U32 R2, R11, 0x10, RZ ;  /* 0x000000100b020819 */ /* 0x000fe200000006ff */
[----:B------:R-:W-:Y:S01]  /*6520*/  UMOV UR16, 0x3f800000 ;  /* 0x3f80000000107882 */ /* 0x000fe20000000000 */
[----:B------:R-:W-:Y:S01]  /*6530*/  @UP0 UMOV UR16, UR5 ;  /* 0x0000000500100c82 */ /* 0x000fe20008000000 */
[----:B---3--:R-:W-:Y:S05]  /*6540*/  BRA.U UP1, `(.L_x_1546) ;  /* 0x0000002501007547 */ /* 0x008fea000b800000 */
        /* <DEDUP_REMOVED lines=13> */
[----:B------:R-:W-:Y:S04]  /*6620*/  STL [R1+0x4bc], R28 ;  /* 0x0004bc1c01007387 */ /* 0x000fe80000100800 */
[----:B------:R0:W-:Y:S04]  /*6630*/  STL [R1+0x4b8], R7 ;  /* 0x0004b80701007387 */ /* 0x0001e80000100800 */
[----:B------:R1:W-:Y:S04]  /*6640*/  STL [R1+0x4c0], R29 ;  /* 0x0004c01d01007387 */ /* 0x0003e80000100800 */
[----:B------:R-:W4:Y:S04]  /*6650*/  LDL.LU R21, [R1+0x3c0] ;  /* 0x0003c00001157983 */ /* 0x000f280000300800 */
[----:B0-----:R-:W4:Y:S04]  /*6660*/  LDL.LU R7, [R1+0x2a0] ;  /* 0x0002a00001077983 */ /* 0x001f280000300800 */
[----:B------:R0:W-:Y:S04]  /*6670*/  STL [R1+0x4c8], R34 ;  /* 0x0004c82201007387 */ /* 0x0001e80000100800 */
[----:B-1----:R-:W4:Y:S04]  /*6680*/  LDL.LU R29, [R1+0x2a4] ;  /* 0x0002a400011d7983 */ /* 0x002f280000300800 */
[----:B0-----:R-:W4:Y:S01]  /*6690*/  LDL.LU R34, [R1+0x39c] ;  /* 0x00039c0001227983 */ /* 0x001f220000300800 */
[----:B--2---:R-:W-:Y:S01]  /*66a0*/  FADD.FTZ R12, R12, -UR28 ;  /* 0x8000001c0c0c7e21 */ /* 0x004fe20008010000 */
[----:B---3--:R-:W-:-:S03]  /*66b0*/  MOV R33, R13 ;  /* 0x0000000d00217202 */ /* 0x008fc60000000f00 */
[----:B------:R-:W-:Y:S01]  /*66c0*/  FMUL.FTZ R12, R12, UR16 ;  /* 0x000000100c0c7c20 */ /* 0x000fe20008410000 */
[----:B----4-:R-:W-:Y:S01]  /*66d0*/  FMUL.FTZ R13, R3, R16 ;  /* 0x00000010030d7220 */ /* 0x010fe20000410000 */
[----:B------:R-:W-:Y:S01]  /*66e0*/  FADD.FTZ R11, R11, -UR28 ;  /* 0x8000001c0b0b7e21 */ /* 0x000fe20008010000 */
[----:B------:R-:W-:-:S03]  /*66f0*/  MOV R6, R20 ;  /* 0x0000001400067202 */ /* 0x000fc60000000f00 */
[----:B------:R-:W-:Y:S01]  /*6700*/  FMUL.FTZ R11, R11, UR16 ;  /* 0x000000100b0b7c20 */ /* 0x000fe20008410000 */
[----:B------:R-:W-:Y:S01]  /*6710*/  MOV R20, R14 ;  /* 0x0000000e00147202 */ /* 0x000fe20000000f00 */
[----:B------:R-:W-:Y:S01]  /*6720*/  FADD.FTZ R14, RZ, R13 ;  /* 0x0000000dff0e7221 */ /* 0x000fe20000010000 */
[----:B------:R-:W-:Y:S01]  /*6730*/  FFMA.FTZ R13, R12, R13, RZ ;  /* 0x0000000d0c0d7223 */ /* 0x000fe200000100ff */
[----:B------:R-:W-:Y:S02]  /*6740*/  MOV R28, R22 ;  /* 0x00000016001c7202 */ /* 0x000fe40000000f00 */
        /* <DEDUP_REMOVED lines=13> */
[----:B------:R-:W2:Y:S03]  /*6820*/  LDL.LU R6, [R1+0x2c8] ;  /* 0x0002c80001067983 */ /* 0x000ea60000300800 */
[----:B------:R-:W-:Y:S01]  /*6830*/  FFMA.FTZ R13, R15, R17, R13 ;  /* 0x000000110f0d7223 */ /* 0x000fe2000001000d */
[----:B------:R-:W-:Y:S01]  /*6840*/  FADD.FTZ R15, R28, -UR28 ;  /* 0x8000001c1c0f7e21 */ /* 0x000fe20008010000 */
[----:B------:R-:W-:Y:S01]  /*6850*/  FADD.FTZ R18, RZ, R18 ;  /* 0x00000012ff127221 */ /* 0x000fe20000010000 */
[----:B------:R-:W3:Y:S02]  /*6860*/  LDL.LU R28, [R1+0x274] ;  /* 0x00027400011c7983 */ /* 0x000ee40000300800 */
[----:B------:R-:W-:Y:S01]  /*6870*/  FMUL.FTZ R15, R15, UR16 ;  /* 0x000000100f0f7c20 */ /* 0x000fe20008410000 */
[----:B------:R-:W-:Y:S01]  /*6880*/  FADD.FTZ R18, R18, R19 ;  /* 0x0000001312127221 */ /* 0x000fe20000010000 */
[----:B0-----:R-:W4:Y:S02]  /*6890*/  LDL.LU R4, [R1+0x2b8] ;  /* 0x0002b80001047983 */ /* 0x001f240000300800 */
[-C--:B------:R-:W-:Y:S01]  /*68a0*/  FFMA.FTZ R11, R15, R19.reuse, R11 ;  /* 0x000000130f0b7223 */ /* 0x080fe2000001000b */
[----:B------:R-:W-:Y:S01]  /*68b0*/  FMUL.FTZ R19, R5, R19 ;  /* 0x0000001305137220 */ /* 0x000fe20000410000 */
[----:B------:R-:W-:-:S03]  /*68c0*/  FADD.FTZ R14, R14, R17 ;  /* 0x000000110e0e7221 */ /* 0x000fc60000010000 */
[----:B------:R-:W-:Y:S01]  /*68d0*/  FFMA.FTZ R13, R15, R19, R13 ;  /* 0x000000130f0d7223 */ /* 0x000fe2000001000d */
[----:B------:R-:W-:Y:S02]  /*68e0*/  FADD.FTZ R15, R33, -UR28 ;  /* 0x8000001c210f7e21 */ /* 0x000fe40008010000 */
[----:B------:R-:W2:Y:S01]  /*68f0*/  LDL.LU R33, [R1+0x264] ;  /* 0x0002640001217983 */ /* 0x000ea20000300800 */
[----:B------:R-:W-:Y:S01]  /*6900*/  FADD.FTZ R14, R19, R14 ;  /* 0x0000000e130e7221 */ /* 0x000fe20000010000 */
[----:B------:R-:W-:Y:S02]  /*6910*/  FADD.FTZ R19, R22, -UR28 ;  /* 0x8000001c16137e21 */ /* 0x000fe40008010000 */
[----:B------:R-:W4:Y:S01]  /*6920*/  LDL.LU R22, [R1+0x3d8] ;  /* 0x0003d80001167983 */ /* 0x000f220000300800 */
[----:B------:R-:W-:Y:S01]  /*6930*/  FMUL.FTZ R15, R15, UR16 ;  /* 0x000000100f0f7c20 */ /* 0x000fe20008410000 */
[----:B------:R-:W-:Y:S01]  /*6940*/  FMUL.FTZ R17, R3, R7 ;  /* 0x0000000703117220 */ /* 0x000fe20000410000 */
[----:B------:R-:W-:-:S02]  /*6950*/  FMUL.FTZ R19, R19, UR16 ;  /* 0x0000001013137c20 */ /* 0x000fc40008410000 */
[C---:B------:R-:W-:Y:S01]  /*6960*/  FFMA.FTZ R12, R15.reuse, R7, R12 ;  /* 0x000000070f0c7223 */ /* 0x040fe2000001000c */
[----:B------:R-:W-:Y:S01]  /*6970*/  FFMA.FTZ R13, R15, R17, R13 ;  /* 0x000000110f0d7223 */ /* 0x000fe2000001000d */
[-C--:B------:R-:W-:Y:S01]  /*6980*/  FMUL.FTZ R15, R5, R29.reuse ;  /* 0x0000001d050f7220 */ /* 0x080fe20000410000 */
[----:B------:R-:W-:Y:S01]  /*6990*/  FADD.FTZ R14, R14, R17 ;  /* 0x000000110e0e7221 */ /* 0x000fe20000010000 */
[----:B------:R-:W-:Y:S01]  /*69a0*/  FADD.FTZ R17, R34, -UR28 ;  /* 0x8000001c22117e21 */ /* 0x000fe20008010000 */
[C---:B------:R-:W-:Y:S01]  /*69b0*/  FFMA.FTZ R11, R19.reuse, R29, R11 ;  /* 0x0000001d130b7223 */ /* 0x040fe2000001000b */
[----:B------:R-:W-:Y:S01]  /*69c0*/  FFMA.FTZ R13, R19, R15, R13 ;  /* 0x0000000f130d7223 */ /* 0x000fe2000001000d */
[----:B------:R-:W-:Y:S01]  /*69d0*/  FADD.FTZ R14, R15, R14 ;  /* 0x0000000e0f0e7221 */ /* 0x000fe20000010000 */
[----:B------:R-:W-:Y:S01]  /*69e0*/  FMUL.FTZ R17, R17, UR16 ;  /* 0x0000001011117c20 */ /* 0x000fe20008410000 */
[----:B------:R-:W-:Y:S01]  /*69f0*/  FADD.FTZ R19, R21, -UR28 ;  /* 0x8000001c15137e21 */ /* 0x000fe20008010000 */
[----:B------:R-:W-:Y:S01]  /*6a00*/  FADD.FTZ R18, R18, R29 ;  /* 0x0000001d12127221 */ /* 0x000fe20000010000 */
[----:B------:R-:W4:Y:S02]  /*6a10*/  LDL.LU R21, [R1+0x400] ;  /* 0x0004000001157983 */ /* 0x000f240000300800 */
[----:B------:R-:W-:-:S02]  /*6a20*/  FMUL.FTZ R19, R19, UR16 ;  /* 0x0000001013137c20 */ /* 0x000fc40008410000 */
[----:B------:R-:W4:Y:S04]  /*6a30*/  LDL.LU R29, [R1+0x3dc] ;  /* 0x0003dc00011d7983 */ /* 0x000f280000300800 */
[----:B------:R-:W4:Y:S01]  /*6a40*/  LDL.LU R34, [R1+0x2bc] ;  /* 0x0002bc0001227983 */ /* 0x000f220000300800 */
[-C--:B---3--:R-:W-:Y:S01]  /*6a50*/  FMUL.FTZ R15, R3, R28.reuse ;  /* 0x0000001c030f7220 */ /* 0x088fe20000410000 */
[----:B------:R-:W-:-:S03]  /*6a60*/  FFMA.FTZ R12, R17, R28, R12 ;  /* 0x0000001c110c7223 */ /* 0x000fc6000001000c */
[----:B------:R-:W-:Y:S01]  /*6a70*/  FFMA.FTZ R13, R17, R15, R13 ;  /* 0x0000000f110d7223 */ /* 0x000fe2000001000d */
[----:B------:R-:W-:Y:S01]  /*6a80*/  FADD.FTZ R14, R14, R15 ;  /* 0x0000000f0e0e7221 */ /* 0x000fe20000010000 */
[-C--:B--2---:R-:W-:Y:S01]  /*6a90*/  FMUL.FTZ R17, R5, R33.reuse ;  /* 0x0000002105117220 */ /* 0x084fe20000410000 */
[----:B------:R-:W-:-:S03]  /*6aa0*/  FFMA.FTZ R11, R19, R33, R11 ;  /* 0x00000021130b7223 */ /* 0x000fc6000001000b */
[----:B------:R-:W-:Y:S01]  /*6ab0*/  FFMA.FTZ R19, R19, R17, R13 ;  /* 0x0000001113137223 */ /* 0x000fe2000001000d */
[----:B------:R-:W-:Y:S01]  /*6ac0*/  FADD.FTZ R13, R20, -UR28 ;  /* 0x8000001c140d7e21 */ /* 0x000fe20008010000 */
[----:B------:R-:W-:Y:S01]  /*6ad0*/  FADD.FTZ R20, R17, R14 ;  /* 0x0000000e11147221 */ /* 0x000fe20000010000 */
[----:B----4-:R-:W-:Y:S02]  /*6ae0*/  FADD.FTZ R14, R22, -UR28 ;  /* 0x8000001c160e7e21 */ /* 0x010fe40008010000 */
[----:B------:R-:W2:Y:S01]  /*6af0*/  LDL.LU R22, [R1+0x410] ;  /* 0x0004100001167983 */ /* 0x000ea20000300800 */
[----:B------:R-:W-:Y:S01]  /*6b00*/  FADD.FTZ R16, R16, R7 ;  /* 0x0000000710107221 */ /* 0x000fe20000010000 */
[----:B------:R-:W-:Y:S02]  /*6b10*/  FADD.FTZ R18, R18, R33 ;  /* 0x0000002112127221 */ /* 0x000fe40000010000 */
[----:B------:R-:W3:Y:S01]  /*6b20*/  LDL.LU R33, [R1+0x404] ;  /* 0x0004040001217983 */ /* 0x000ee20000300800 */
[----:B------:R-:W-:-:S03]  /*6b30*/  FADD.FTZ R16, R16, R28 ;  /* 0x0000001c10107221 */ /* 0x000fc60000010000 */
[----:B------:R-:W4:Y:S01]  /*6b40*/  LDL.LU R28, [R1+0x2e0] ;  /* 0x0002e000011c7983 */ /* 0x000f220000300800 */
[----:B------:R-:W-:Y:S01]  /*6b50*/  FMUL.FTZ R15, R3, R4 ;  /* 0x00000004030f7220 */ /* 0x000fe20000410000 */
[----:B------:R-:W-:Y:S02]  /*6b60*/  FMUL.FTZ R17, R13, UR16 ;  /* 0x000000100d117c20 */ /* 0x000fe40008410000 */
[----:B------:R-:W3:Y:S01]  /*6b70*/  LDL.LU R7, [R1+0x2cc] ;  /* 0x0002cc0001077983 */ /* 0x000ee20000300800 */
[----:B------:R-:W-:Y:S01]  /*6b80*/  FADD.FTZ R13, R20, R15 ;  /* 0x0000000f140d7221 */ /* 0x000fe20000010000 */
[----:B------:R-:W-:Y:S01]  /*6b90*/  FFMA.FTZ R19, R17, R15, R19 ;  /* 0x0000000f11137223 */ /* 0x000fe20000010013 */
[----:B------:R-:W-:Y:S01]  /*6ba0*/  FMUL.FTZ R20, R5, R6 ;  /* 0x0000000605147220 */ /* 0x000fe20000410000 */
[----:B------:R0:W-:Y:S01]  /*6bb0*/  STL [R1+0x4a8], R0 ;  /* 0x0004a80001007387 */ /* 0x0001e20000100800 */
[----:B------:R-:W-:Y:S01]  /*6bc0*/  FMUL.FTZ R14, R14, UR16 ;  /* 0x000000100e0e7c20 */ /* 0x000fe20008410000 */
[----:B------:R-:W-:Y:S01]  /*6bd0*/  FFMA.FTZ R12, R17, R4, R12 ;  /* 0x00000004110c7223 */ /* 0x000fe2000001000c */
[----:B------:R-:W-:Y:S01]  /*6be0*/  FADD.FTZ R15, R29, -UR28 ;  /* 0x8000001c1d0f7e21 */ /* 0x000fe20008010000 */
[----:B------:R-:W-:Y:S01]  /*6bf0*/  FADD.FTZ R17, R21, -UR28 ;  /* 0x8000001c15117e21 */ /* 0x000fe20008010000 */
[----:B------:R-:W3:Y:S01]  /*6c00*/  LDL.LU R29, [R1+0x414] ;  /* 0x00041400011d7983 */ /* 0x000ee20000300800 */
[----:B------:R-:W-:Y:S01]  /*6c10*/  FADD.FTZ R13, R20, R13 ;  /* 0x0000000d140d7221 */ /* 0x000fe20000010000 */
[----:B------:R-:W-:-:S02]  /*6c20*/  FFMA.FTZ R19, R14, R20, R19 ;  /* 0x000000140e137223 */ /* 0x000fc40000010013 */
[----:B------:R-:W3:Y:S04]  /*6c30*/  LDL.LU R21, [R1+0x418] ;  /* 0x0004180001157983 */ /* 0x000ee80000300800 */
[----:B0-----:R-:W3:Y:S01]  /*6c40*/  LDL.LU R0, [R1+0x2f0] ;  /* 0x0002f00001007983 */ /* 0x001ee20000300800 */
[----:B------:R-:W-:Y:S01]  /*6c50*/  FMUL.FTZ R20, R3, R34 ;  /* 0x0000002203147220 */ /* 0x000fe20000410000 */
[----:B------:R-:W-:Y:S02]  /*6c60*/  FMUL.FTZ R15, R15, UR16 ;  /* 0x000000100f0f7c20 */ /* 0x000fe40008410000 */
[----:B------:R0:W-:Y:S02]  /*6c70*/  STL [R1+0x4ac], R2 ;  /* 0x0004ac0201007387 */ /* 0x0001e40000100800 */
[C---:B------:R-:W-:Y:S01]  /*6c80*/  FFMA.FTZ R19, R15.reuse, R20, R19 ;  /* 0x000000140f137223 */ /* 0x040fe20000010013 */
[----:B------:R-:W-:Y:S01]  /*6c90*/  FFMA.FTZ R12, R15, R34, R12 ;  /* 0x000000220f0c7223 */ /* 0x000fe2000001000c */
[----:B0-----:R-:W3:Y:S01]  /*6ca0*/  LDL.LU R2, [R1+0x300] ;  /* 0x0003000001027983 */ /* 0x001ee20000300800 */
[----:B--2---:R-:W-:-:S03]  /*6cb0*/  FADD.FTZ R15, R22, -UR28 ;  /* 0x8000001c160f7e21 */ /* 0x004fc60008010000 */
[----:B------:R-:W2:Y:S01]  /*6cc0*/  LDL.LU R22, [R1+0x40c] ;  /* 0x00040c0001167983 */ /* 0x000ea20000300800 */
[----:B------:R-:W-:Y:S01]  /*6cd0*/  FADD.FTZ R13, R13, R20 ;  /* 0x000000140d0d7221 */ /* 0x000fe20000010000 */
[----:B------:R-:W-:Y:S01]  /*6ce0*/  FADD.FTZ R16, R16, R4 ;  /* 0x0000000410107221 */ /* 0x000fe20000010000 */
[----:B------:R-:W-:Y:S01]  /*6cf0*/  FMUL.FTZ R17, R17, UR16 ;  /* 0x0000001011117c20 */ /* 0x000fe20008410000 */
[----:B------:R-:W-:Y:S01]  /*6d00*/  FFMA.FTZ R11, R14, R6, R11 ;  /* 0x000000060e0b7223 */ /* 0x000fe2000001000b */
[----:B------:R-:W2:Y:S01]  /*6d10*/  LDL.LU R4, [R1+0x304] ;  /* 0x0003040001047983 */ /* 0x000ea20000300800 */
[----:B----4-:R-:W-:Y:S01]  /*6d20*/  FMUL.FTZ R20, R5, R28 ;  /* 0x0000001c05147220 */ /* 0x010fe20000410000 */
[----:B---3--:R-:W-:Y:S02]  /*6d30*/  FADD.FTZ R14, R33, -UR28 ;  /* 0x8000001c210e7e21 */ /* 0x008fe40008010000 */
[----:B------:R-:W3:Y:S01]  /*6d40*/  LDL.LU R33, [R1+0x408] ;  /* 0x0004080001217983 */ /* 0x000ee20000300800 */
[----:B------:R-:W-:Y:S01]  /*6d50*/  FADD.FTZ R13, R20, R13 ;  /* 0x0000000d140d7221 */ /* 0x000fe20000010000 */
[----:B------:R-:W-:Y:S01]  /*6d60*/  FFMA.FTZ R19, R17, R20, R19 ;  /* 0x0000001411137223 */ /* 0x000fe20000010013 */
[----:B------:R-:W-:Y:S01]  /*6d70*/  FADD.FTZ R18, R18, R6 ;  /* 0x0000000612127221 */ /* 0x000fe20000010000 */
[-C--:B------:R-:W-:Y:S01]  /*6d80*/  FMUL.FTZ R20, R3, R7.reuse ;  /* 0x0000000703147220 */ /* 0x080fe20000410000 */
[----:B------:R-:W-:Y:S01]  /*6d90*/  FMUL.FTZ R14, R14, UR16 ;  /* 0x000000100e0e7c20 */ /* 0x000fe20008410000 */
[----:B------:R-:W4:Y:S01]  /*6da0*/  LDL.LU R6, [R1+0x320] ;  /* 0x0003200001067983 */ /* 0x000f220000300800 */
[----:B------:R-:W-:Y:S01]  /*6db0*/  FADD.FTZ R16, R16, R34 ;  /* 0x0000002210107221 */ /* 0x000fe20000010000 */
[----:B------:R-:W-:Y:S01]  /*6dc0*/  FADD.FTZ R13, R13, R20 ;  /* 0x000000140d0d7221 */ /* 0x000fe20000010000 */
[C---:B------:R-:W-:Y:S01]  /*6dd0*/  FFMA.FTZ R19, R14.reuse, R20, R19 ;  /* 0x000000140e137223 */ /* 0x040fe20000010013 */
[----:B------:R-:W-:Y:S01]  /*6de0*/  FMUL.FTZ R15, R15, UR16 ;  /* 0x000000100f0f7c20 */ /* 0x000fe20008410000 */
[----:B------:R-:W-:Y:S01]  /*6df0*/  FFMA.FTZ R11, R17, R28, R11 ;  /* 0x0000001c110b7223 */ /* 0x000fe2000001000b */
[----:B------:R-:W-:Y:S01]  /*6e00*/  FFMA.FTZ R12, R14, R7, R12 ;  /* 0x000000070e0c7223 */ /* 0x000fe2000001000c */
[----:B------:R-:W4:Y:S01]  /*6e10*/  LDL.LU R34, [R1+0x338] ;  /* 0x0003380001227983 */ /* 0x000f220000300800 */
[----:B------:R-:W-:Y:S01]  /*6e20*/  FADD.FTZ R18, R18, R28 ;  /* 0x0000001c12127221 */ /* 0x000fe20000010000 */
[----:B------:R-:W-:Y:S01]  /*6e30*/  FADD.FTZ R17, R29, -UR28 ;  /* 0x8000001c1d117e21 */ /* 0x000fe20008010000 */
[----:B------:R-:W-:Y:S01]  /*6e40*/  FADD.FTZ R14, R21, -UR28 ;  /* 0x8000001c150e7e21 */ /* 0x000fe20008010000 */
[----:B------:R-:W4:Y:S01]  /*6e50*/  LDL.LU R28, [R1+0x3f0] ;  /* 0x0003f000011c7983 */ /* 0x000f220000300800 */
[----:B------:R-:W-:-:S03]  /*6e60*/  FMUL.FTZ R20, R5, R0 ;  /* 0x0000000005147220 */ /* 0x000fc60000410000 */
[----:B------:R-:W4:Y:S01]  /*6e70*/  LDL.LU R21, [R1+0x3f4] ;  /* 0x0003f40001157983 */ /* 0x000f220000300800 */
[----:B------:R-:W-:Y:S01]  /*6e80*/  FADD.FTZ R13, R20, R13 ;  /* 0x0000000d140d7221 */ /* 0x000fe20000010000 */
[----:B------:R-:W-:Y:S01]  /*6e90*/  FFMA.FTZ R19, R15, R20, R19 ;  /* 0x000000140f137223 */ /* 0x000fe20000010013 */
[----:B------:R-:W-:Y:S01]  /*6ea0*/  FMUL.FTZ R17, R17, UR16 ;  /* 0x0000001011117c20 */ /* 0x000fe20008410000 */
[----:B------:R-:W4:Y:S01]  /*6eb0*/  LDL.LU R29, [R1+0x33c] ;  /* 0x00033c00011d7983 */ /* 0x000f220000300800 */
[-C--:B------:R-:W-:Y:S02]  /*6ec0*/  FMUL.FTZ R20, R3, R2.reuse ;  /* 0x0000000203147220 */ /* 0x080fe40000410000 */
[C---:B------:R-:W-:Y:S02]  /*6ed0*/  FFMA.FTZ R12, R17.reuse, R2, R12 ;  /* 0x00000002110c7223 */ /* 0x040fe4000001000c */
[----:B------:R-:W-:Y:S01]  /*6ee0*/  FFMA.FTZ R19, R17, R20, R19 ;  /* 0x0000001411137223 */ /* 0x000fe20000010013 */
[----:B--2---:R-:W-:-:S02]  /*6ef0*/  FADD.FTZ R17, R22, -UR28 ;  /* 0x8000001c16117e21 */ /* 0x004fc40008010000 */
[----:B------:R-:W2:Y:S01]  /*6f00*/  LDL.LU R22, [R1+0x3ec] ;  /* 0x0003ec0001167983 */ /* 0x000ea20000300800 */
[----:B------:R-:W-:Y:S01]  /*6f10*/  FADD.FTZ R13, R13, R20 ;  /* 0x000000140d0d7221 */ /* 0x000fe20000010000 */
[----:B------:R-:W-:Y:S01]  /*6f20*/  FADD.FTZ R16, R16, R7 ;  /* 0x0000000710107221 */ /* 0x000fe20000010000 */
[----:B------:R-:W-:Y:S01]  /*6f30*/  FMUL.FTZ R20, R5, R4 ;  /* 0x0000000405147220 */ /* 0x000fe20000410000 */
[----:B------:R-:W-:Y:S01]  /*6f40*/  FMUL.FTZ R14, R14, UR16 ;  /* 0x000000100e0e7c20 */ /* 0x000fe20008410000 */
[----:B------:R-:W-:Y:S01]  /*6f50*/  FFMA.FTZ R11, R15, R0, R11 ;  /* 0x000000000f0b7223 */ /* 0x000fe2000001000b */
[----:B------:R-:W2:Y:S01]  /*6f60*/  LDL.LU R7, [R1+0x358] ;  /* 0x0003580001077983 */ /* 0x000ea20000300800 */
[----:B---3--:R-:W-:Y:S01]  /*6f70*/  FADD.FTZ R15, R33, -UR28 ;  /* 0x8000001c210f7e21 */ /* 0x008fe20008010000 */
[----:B------:R-:W-:Y:S02]  /*6f80*/  FADD.FTZ R13, R20, R13 ;  /* 0x0000000d140d7221 */ /* 0x000fe40000010000 */
[----:B------:R-:W3:Y:S01]  /*6f90*/  LDL.LU R33, [R1+0x3e8] ;  /* 0x0003e80001217983 */ /* 0x000ee20000300800 */
[----:B------:R-:W-:Y:S01]  /*6fa0*/  FFMA.FTZ R19, R14, R20, R19 ;  /* 0x000000140e137223 */ /* 0x000fe20000010013 */
[----:B------:R-:W-:Y:S01]  /*6fb0*/  FMUL.FTZ R15, R15, UR16 ;  /* 0x000000100f0f7c20 */ /* 0x000fe20008410000 */
[----:B----4-:R-:W-:Y:S01]  /*6fc0*/  FMUL.FTZ R20, R3, R6 ;  /* 0x0000000603147220 */ /* 0x010fe20000410000 */
[----:B------:R-:W-:-:S02]  /*6fd0*/  FADD.FTZ R16, R16, R2 ;  /* 0x0000000210107221 */ /* 0x000fc40000010000 */
[----:B------:R-:W4:Y:S01]  /*6fe0*/  LDL.LU R2, [R1+0x360] ;  /* 0x0003600001027983 */ /* 0x000f220000300800 */
[----:B------:R-:W-:Y:S01]  /*6ff0*/  FADD.FTZ R13, R13, R20 ;  /* 0x000000140d0d7221 */ /* 0x000fe20000010000 */
[----:B------:R-:W-:Y:S01]  /*7000*/  FFMA.FTZ R19, R15, R20, R19 ;  /* 0x000000140f137223 */ /* 0x000fe20000010013 */
[----:B------:R-:W-:Y:S01]  /*7010*/  FADD.FTZ R18, R18, R0 ;  /* 0x0000000012127221 */ /* 0x000fe20000010000 */
[----:B------:R-:W-:Y:S01]  /*7020*/  FMUL.FTZ R20, R5, R34 ;  /* 0x0000002205147220 */ /* 0x000fe20000410000 */
[----:B------:R-:W-:Y:S01]  /*7030*/  FMUL.FTZ R17, R17, UR16 ;  /* 0x0000001011117c20 */ /* 0x000fe20008410000 */
[----:B------:R-:W-:Y:S01]  /*7040*/  FFMA.FTZ R11, R14, R4, R11 ;  /* 0x000000040e0b7223 */ /* 0x000fe2000001000b */
[----:B------:R-:W-:Y:S01]  /*7050*/  FFMA.FTZ R12, R15, R6, R12 ;  /* 0x000000060f0c7223 */ /* 0x000fe2000001000c */
[----:B------:R-:W4:Y:S01]  /*7060*/  LDL.LU R0, [R1+0x364] ;  /* 0x0003640001007983 */ /* 0x000f220000300800 */
[----:B------:R-:W-:Y:S01]  /*7070*/  FADD.FTZ R14, R28, -UR28 ;  /* 0x8000001c1c0e7e21 */ /* 0x000fe20008010000 */
[----:B------:R-:W-:-:S02]  /*7080*/  FADD.FTZ R15, R21, -UR28 ;  /* 0x8000001c150f7e21 */ /* 0x000fc40008010000 */
[----:B------:R-:W4:Y:S01]  /*7090*/  LDL.LU R28, [R1+0x3e0] ;  /* 0x0003e000011c7983 */ /* 0x000f220000300800 */
[----:B------:R-:W-:Y:S01]  /*70a0*/  FADD.FTZ R13, R20, R13 ;  /* 0x0000000d140d7221 */ /* 0x000fe20000010000 */
[----:B------:R-:W-:Y:S02]  /*70b0*/  FFMA.FTZ R19, R17, R20, R19 ;  /* 0x0000001411137223 */ /* 0x000fe40000010013 */
[----:B------:R-:W4:Y:S01]  /*70c0*/  LDL.LU R21, [R1+0x3e4] ;  /* 0x0003e40001157983 */ /* 0x000f220000300800 */
[-C--:B------:R-:W-:Y:S01]  /*70d0*/  FMUL.FTZ R20, R3, R29.reuse ;  /* 0x0000001d03147220 */ /* 0x080fe20000410000 */
[----:B------:R-:W-:Y:S01]  /*70e0*/  FMUL.FTZ R14, R14, UR16 ;  /* 0x000000100e0e7c20 */ /* 0x000fe20008410000 */
[----:B------:R-:W-:Y:S01]  /*70f0*/  FADD.FTZ R16, R16, R6 ;  /* 0x0000000610107221 */ /* 0x000fe20000010000 */
[----:B------:R-:W-:Y:S01]  /*7100*/  FADD.FTZ R18, R18, R4 ;  /* 0x0000000412127221 */ /* 0x000fe20000010000 */
[----:B------:R-:W4:Y:S01]  /*7110*/  LDL.LU R6, [R1+0x378] ;  /* 0x0003780001067983 */ /* 0x000f220000300800 */
[C---:B------:R-:W-:Y:S01]  /*7120*/  FFMA.FTZ R19, R14.reuse, R20, R19 ;  /* 0x000000140e137223 */ /* 0x040fe20000010013 */
[----:B------:R-:W-:-:S02]  /*7130*/  FFMA.FTZ R12, R14, R29, R12 ;  /* 0x0000001d0e0c7223 */ /* 0x000fc4000001000c */
[----:B------:R-:W4:Y:S01]  /*7140*/  LDL.LU R4, [R1+0x3d0] ;  /* 0x0003d00001047983 */ /* 0x000f220000300800 */
[----:B--2---:R-:W-:-:S03]  /*7150*/  FADD.FTZ R14, R22, -UR28 ;  /* 0x8000001c160e7e21 */ /* 0x004fc60008010000 */
[----:B------:R-:W2:Y:S01]  /*7160*/  LDL.LU R22, [R1+0x3d4] ;  /* 0x0003d40001167983 */ /* 0x000ea20000300800 */
[----:B------:R-:W-:Y:S01]  /*7170*/  FADD.FTZ R13, R13, R20 ;  /* 0x000000140d0d7221 */ /* 0x000fe20000010000 */
[----:B------:R-:W-:Y:S01]  /*7180*/  FMUL.FTZ R15, R15, UR16 ;  /* 0x000000100f0f7c20 */ /* 0x000fe20008410000 */
[----:B------:R-:W-:Y:S01]  /*7190*/  FADD.FTZ R18, R18, R34 ;  /* 0x0000002212127221 */ /* 0x000fe20000010000 */
[-C--:B------:R-:W-:Y:S01]  /*71a0*/  FMUL.FTZ R20, R5, R7.reuse ;  /* 0x0000000705147220 */ /* 0x080fe20000410000 */
[----:B------:R-:W-:Y:S02]  /*71b0*/  FFMA.FTZ R11, R17, R34, R11 ;  /* 0x00000022110b7223 */ /* 0x000fe4000001000b */
[----:B------:R-:W2:Y:S01]  /*71c0*/  LDL.LU R34, [R1+0x388] ;  /* 0x0003880001227983 */ /* 0x000ea20000300800 */
[----:B---3--:R-:W-:Y:S01]  /*71d0*/  FADD.FTZ R17, R33, -UR28 ;  /* 0x8000001c21117e21 */ /* 0x008fe20008010000 */
[----:B------:R-:W-:Y:S01]  /*71e0*/  FADD.FTZ R13, R20, R13 ;  /* 0x0000000d140d7221 */ /* 0x000fe20000010000 */
[----:B------:R-:W-:Y:S01]  /*71f0*/  FFMA.FTZ R19, R15, R20, R19 ;  /* 0x000000140f137223 */ /* 0x000fe20000010013 */
[----:B------:R-:W3:Y:S01]  /*7200*/  LDL.LU R33, [R1+0x38c] ;  /* 0x00038c0001217983 */ /* 0x000ee20000300800 */
[----:B------:R-:W-:Y:S01]  /*7210*/  FMUL.FTZ R17, R17, UR16 ;  /* 0x0000001011117c20 */ /* 0x000fe20008410000 */
[----:B------:R-:W-:Y:S01]  /*7220*/  FADD.FTZ R18, R18, R7 ;  /* 0x0000000712127221 */ /* 0x000fe20000010000 */
[----:B----4-:R-:W-:Y:S01]  /*7230*/  FMUL.FTZ R20, R3, R2 ;  /* 0x0000000203147220 */ /* 0x010fe20000410000 */
[----:B------:R-:W-:-:S02]  /*7240*/  FFMA.FTZ R11, R15, R7, R11 ;  /* 0x000000070f0b7223 */ /* 0x000fc4000001000b */
[----:B------:R-:W4:Y:S01]  /*7250*/  LDL.LU R7, [R1+0x3b8] ;  /* 0x0003b80001077983 */ /* 0x000f220000300800 */
[----:B------:R-:W-:Y:S01]  /*7260*/  FADD.FTZ R13, R13, R20 ;  /* 0x000000140d0d7221 */ /* 0x000fe20000010000 */
[----:B------:R-:W-:Y:S01]  /*7270*/  FFMA.FTZ R19, R17, R20, R19 ;  /* 0x0000001411137223 */ /* 0x000fe20000010013 */
[----:B------:R-:W-:Y:S01]  /*7280*/  FADD.FTZ R16, R16, R29 ;  /* 0x0000001d10107221 */ /* 0x000fe20000010000 */
[----:B------:R-:W-:Y:S01]  /*7290*/  FMUL.FTZ R14, R14, UR16 ;  /* 0x000000100e0e7c20 */ /* 0x000fe20008410000 */
[----:B------:R-:W-:Y:S01]  /*72a0*/  FMUL.FTZ R20, R5, R0 ;  /* 0x0000000005147220 */ /* 0x000fe20000410000 */
[----:B------:R-:W-:Y:S01]  /*72b0*/  FFMA.FTZ R12, R17, R2, R12 ;  /* 0x00000002110c7223 */ /* 0x000fe2000001000c */
[----:B------:R-:W4:Y:S01]  /*72c0*/  LDL.LU R29, [R1+0x3a0] ;  /* 0x0003a000011d7983 */ /* 0x000f220000300800 */
[----:B------:R-:W-:Y:S01]  /*72d0*/  FADD.FTZ R15, R28, -UR28 ;  /* 0x8000001c1c0f7e21 */ /* 0x000fe20008010000 */
[----:B------:R-:W-:Y:S01]  /*72e0*/  FADD.FTZ R13, R20, R13 ;  /* 0x0000000d140d7221 */ /* 0x000fe20000010000 */
[C---:B------:R-:W-:Y:S01]  /*72f0*/  FFMA.FTZ R19, R14.reuse, R20, R19 ;  /* 0x000000140e137223 */ /* 0x040fe20000010013 */
[----:B------:R-:W-:Y:S01]  /*7300*/  FFMA.FTZ R11, R14, R0, R11 ;  /* 0x000000000e0b7223 */ /* 0x000fe2000001000b */
[----:B------:R-:W-:Y:S01]  /*7310*/  FADD.FTZ R17, R21, -UR28 ;  /* 0x8000001c15117e21 */ /* 0x000fe20008010000 */
[----:B------:R-:W4:Y:S01]  /*7320*/  LDL.LU R28, [R1+0x258] ;  /* 0x00025800011c7983 */ /* 0x000f220000300800 */
[----:B------:R-:W-:-:S03]  /*7330*/  FMUL.FTZ R15, R15, UR16 ;  /* 0x000000100f0f7c20 */ /* 0x000fc60008410000 */
[----:B------:R-:W4:Y:S01]  /*7340*/  LDL.LU R21, [R1+0x3bc] ;  /* 0x0003bc0001157983 */ /* 0x000f220000300800 */
[----:B------:R-:W-:Y:S01]  /*7350*/  FMUL.FTZ R20, R3, R6 ;  /* 0x0000000603147220 */ /* 0x000fe20000410000 */
[----:B------:R-:W-:Y:S02]  /*7360*/  FADD.FTZ R14, R4, -UR28 ;  /* 0x8000001c040e7e21 */ /* 0x000fe40008010000 */
[----:B------:R-:W4:Y:S01]  /*7370*/  LDL.LU R4, [R1+0x3b0] ;  /* 0x0003b00001047983 */ /* 0x000f220000300800 */
[C---:B------:R-:W-:Y:S01]  /*7380*/  FFMA.FTZ R19, R15.reuse, R20, R19 ;  /* 0x000000140f137223 */ /* 0x040fe20000010013 */
[----:B------:R-:W-:Y:S01]  /*7390*/  FFMA.FTZ R12, R15, R6, R12 ;  /* 0x000000060f0c7223 */ /* 0x000fe2000001000c */
[----:B--2---:R-:W-:Y:S02]  /*73a0*/  FADD.FTZ R15, R22, -UR28 ;  /* 0x8000001c160f7e21 */ /* 0x004fe40008010000 */
[----:B------:R-:W2:Y:S01]  /*73b0*/  LDL.LU R22, [R1+0x3b4] ;  /* 0x0003b40001167983 */ /* 0x000ea20000300800 */
[----:B------:R-:W-:-:S03]  /*73c0*/  FADD.FTZ R16, R16, R2 ;  /* 0x0000000210107221 */ /* 0x000fc60000010000 */
[----:B------:R-:W2:Y:S01]  /*73d0*/  LDL.LU R2, [R1+0x3a4] ;  /* 0x0003a40001027983 */ /* 0x000ea20000300800 */
[----:B------:R-:W-:Y:S01]  /*73e0*/  FADD.FTZ R13, R13, R20 ;  /* 0x000000140d0d7221 */ /* 0x000fe20000010000 */
[----:B------:R-:W-:Y:S01]  /*73f0*/  FMUL.FTZ R20, R5, R34 ;  /* 0x0000002205147220 */ /* 0x000fe20000410000 */
[----:B------:R-:W-:Y:S01]  /*7400*/  FMUL.FTZ R17, R17, UR16 ;  /* 0x0000001011117c20 */ /* 0x000fe20008410000 */
[----:B------:R-:W-:Y:S01]  /*7410*/  FADD.FTZ R16, R16, R6 ;  /* 0x0000000610107221 */ /* 0x000fe20000010000 */
[----:B------:R-:W-:Y:S01]  /*7420*/  FADD.FTZ R18, R18, R0 ;  /* 0x0000000012127221 */ /* 0x000fe20000010000 */
[----:B------:R-:W2:Y:S01]  /*7430*/  LDL.LU R6, [R1+0x254] ;  /* 0x0002540001067983 */ /* 0x000ea20000300800 */
[----:B------:R-:W-:Y:S01]  /*7440*/  FADD.FTZ R13, R20, R13 ;  /* 0x0000000d140d7221 */ /* 0x000fe20000010000 */
[----:B------:R-:W-:Y:S01]  /*7450*/  FFMA.FTZ R19, R17, R20, R19 ;  /* 0x0000001411137223 */ /* 0x000fe20000010013 */
[----:B---3--:R-:W-:Y:S01]  /*7460*/  FMUL.FTZ R20, R3, R33 ;  /* 0x0000002103147220 */ /* 0x008fe20000410000 */
[----:B------:R-:W-:Y:S01]  /*7470*/  FMUL.FTZ R14, R14, UR16 ;  /* 0x000000100e0e7c20 */ /* 0x000fe20008410000 */
[----:B------:R-:W-:Y:S01]  /*7480*/  FADD.FTZ R18, R18, R34 ;  /* 0x0000002212127221 */ /* 0x000fe20000010000 */
[----:B------:R-:W-:Y:S01]  /*7490*/  FFMA.FTZ R11, R17, R34, R11 ;  /* 0x00000022110b7223 */ /* 0x000fe2000001000b */
[----:B----4-:R-:W-:Y:S01]  /*74a0*/  FADD.FTZ R17, R7, -UR28 ;  /* 0x8000001c07117e21 */ /* 0x010fe20008010000 */
[----:B------:R-:W3:Y:S01]  /*74b0*/  LDL.LU R34, [R1+0x250] ;  /* 0x0002500001227983 */ /* 0x000ee20000300800 */
[----:B------:R-:W-:Y:S01]  /*74c0*/  FADD.FTZ R13, R13, R20 ;  /* 0x000000140d0d7221 */ /* 0x000fe20000010000 */
[----:B------:R-:W-:-:S02]  /*74d0*/  FFMA.FTZ R19, R14, R20, R19 ;  /* 0x000000140e137223 */ /* 0x000fc40000010013 */
[----:B------:R-:W4:Y:S01]  /*74e0*/  LDL.LU R7, [R1+0x3a8] ;  /* 0x0003a80001077983 */ /* 0x000f220000300800 */
[----:B------:R-:W-:Y:S01]  /*74f0*/  FMUL.FTZ R20, R5, R29 ;  /* 0x0000001d05147220 */ /* 0x000fe20000410000 */
[----:B------:R-:W-:Y:S01]  /*7500*/  FMUL.FTZ R15, R15, UR16 ;  /* 0x000000100f0f7c20 */ /* 0x000fe20008410000 */
[----:B------:R-:W-:Y:S01]  /*7510*/  FADD.FTZ R16, R16, R33 ;  /* 0x0000002110107221 */ /* 0x000fe20000010000 */
[----:B------:R-:W-:Y:S01]  /*7520*/  FFMA.FTZ R12, R14, R33, R12 ;  /* 0x000000210e0c7223 */ /* 0x000fe2000001000c */
[----:B------:R-:W4:Y:S01]  /*7530*/  LDL.LU R0, [R1+0x23c] ;  /* 0x00023c0001007983 */ /* 0x000f220000300800 */
[----:B------:R-:W-:-:S03]  /*7540*/  FADD.FTZ R13, R20, R13 ;  /* 0x0000000d140d7221 */ /* 0x000fc60000010000 */
[----:B------:R-:W4:Y:S01]  /*7550*/  LDL.LU R33, [R1+0x24c] ;  /* 0x00024c0001217983 */ /* 0x000f220000300800 */
[----:B------:R-:W-:-:S03]  /*7560*/  FADD.FTZ R14, R21, -UR28 ;  /* 0x8000001c150e7e21 */ /* 0x000fc60008010000 */
[----:B------:R-:W4:Y:S01]  /*7570*/  LDL.LU R21, [R1+0x3ac] ;  /* 0x0003ac0001157983 */ /* 0x000f220000300800 */
[----:B------:R-:W-:Y:S01]  /*7580*/  FFMA.FTZ R19, R15, R20, R19 ;  /* 0x000000140f137223 */ /* 0x000fe20000010013 */
[----:B------:R-:W-:Y:S01]  /*7590*/  FMUL.FTZ R20, R3, R28 ;  /* 0x0000001c03147220 */ /* 0x000fe20000410000 */
[----:B------:R-:W-:Y:S01]  /*75a0*/  FMUL.FTZ R17, R17, UR16 ;  /* 0x0000001011117c20 */ /* 0x000fe20008410000 */
[----:B------:R-:W-:Y:S01]  /*75b0*/  FADD.FTZ R18, R18, R29 ;  /* 0x0000001d12127221 */ /* 0x000fe20000010000 */
[----:B------:R-:W-:Y:S01]  /*75c0*/  FFMA.FTZ R11, R15, R29, R11 ;  /* 0x0000001d0f0b7223 */ /* 0x000fe2000001000b */
[----:B------:R-:W-:Y:S01]  /*75d0*/  FADD.FTZ R15, R4, -UR28 ;  /* 0x8000001c040f7e21 */ /* 0x000fe20008010000 */
[----:B------:R-:W4:Y:S01]  /*75e0*/  LDL.LU R29, [R1+0x248] ;  /* 0x00024800011d7983 */ /* 0x000f220000300800 */
[C---:B------:R-:W-:Y:S01]  /*75f0*/  FFMA.FTZ R19, R17.reuse, R20, R19 ;  /* 0x0000001411137223 */ /* 0x040fe20000010013 */
[----:B------:R-:W-:Y:S02]  /*7600*/  FFMA.FTZ R12, R17, R28, R12 ;  /* 0x0000001c110c7223 */ /* 0x000fe4000001000c */
[----:B------:R-:W4:Y:S01]  /*7610*/  LDL.LU R4, [R1+0x390] ;  /* 0x0003900001047983 */ /* 0x000f220000300800 */
[----:B------:R-:W-:-:S03]  /*7620*/  FADD.FTZ R16, R16, R28 ;  /* 0x0000001c10107221 */ /* 0x000fc60000010000 */
[----:B------:R-:W4:Y:S01]  /*7630*/  LDL.LU R28, [R1+0x238] ;  /* 0x00023800011c7983 */ /* 0x000f220000300800 */
[----:B--2---:R-:W-:-:S03]  /*7640*/  FADD.FTZ R17, R22, -UR28 ;  /* 0x8000001c16117e21 */ /* 0x004fc60008010000 */
[----:B------:R-:W2:Y:S01]  /*7650*/  LDL.LU R22, [R1+0x394] ;  /* 0x0003940001167983 */ /* 0x000ea20000300800 */
[----:B------:R-:W-:Y:S01]  /*7660*/  FADD.FTZ R13, R13, R20 ;  /* 0x000000140d0d7221 */ /* 0x000fe20000010000 */
[----:B------:R-:W-:Y:S01]  /*7670*/  FMUL.FTZ R20, R5, R2 ;  /* 0x0000000205147220 */ /* 0x000fe20000410000 */
[----:B------:R-:W-:Y:S01]  /*7680*/  FMUL.FTZ R14, R14, UR16 ;  /* 0x000000100e0e7c20 */ /* 0x000fe20008410000 */
[----:B------:R-:W-:Y:S02]  /*7690*/  FMUL.FTZ R15, R15, UR16 ;  /* 0x000000100f0f7c20 */ /* 0x000fe40008410000 */
[----:B------:R-:W-:Y:S01]  /*76a0*/  FADD.FTZ R13, R20, R13 ;  /* 0x0000000d140d7221 */ /* 0x000fe20000010000 */
[C---:B------:R-:W-:Y:S01]  /*76b0*/  FFMA.FTZ R19, R14.reuse, R20, R19 ;  /* 0x000000140e137223 */ /* 0x040fe20000010013 */
[----:B------:R-:W-:Y:S01]  /*76c0*/  FMUL.FTZ R20, R3, R6 ;  /* 0x0000000603147220 */ /* 0x000fe20000410000 */
[----:B------:R-:W-:Y:S01]  /*76d0*/  FMUL.FTZ R17, R17, UR16 ;  /* 0x0000001011117c20 */ /* 0x000fe20008410000 */
[----:B------:R-:W-:-:S02]  /*76e0*/  FFMA.FTZ R11, R14, R2, R11 ;  /* 0x000000020e0b7223 */ /* 0x000fc4000001000b */
[----:B------:R-:W-:Y:S01]  /*76f0*/  FADD.FTZ R13, R13, R20 ;  /* 0x000000140d0d7221 */ /* 0x000fe20000010000 */
[----:B------:R-:W-:Y:S01]  /*7700*/  FFMA.FTZ R19, R15, R20, R19 ;  /* 0x000000140f137223 */ /* 0x000fe20000010013 */
[----:B---3--:R-:W-:Y:S01]  /*7710*/  FMUL.FTZ R20, R5, R34 ;  /* 0x0000002205147220 */ /* 0x008fe20000410000 */
[----:B----4-:R-:W-:-:S03]  /*7720*/  FADD.FTZ R14, R7, -UR28 ;  /* 0x8000001c070e7e21 */ /* 0x010fc60008010000 */
[----:B------:R-:W-:Y:S01]  /*7730*/  FADD.FTZ R13, R20, R13 ;  /* 0x0000000d140d7221 */ /* 0x000fe20000010000 */
[----:B------:R-:W-:Y:S01]  /*7740*/  FFMA.FTZ R19, R17, R20, R19 ;  /* 0x0000001411137223 */ /* 0x000fe20000010013 */
[----:B------:R-:W-:Y:S01]  /*7750*/  FFMA.FTZ R12, R15, R6, R12 ;  /* 0x000000060f0c7223 */ /* 0x000fe2000001000c */
[----:B------:R-:W-:Y:S01]  /*7760*/  FMUL.FTZ R14, R14, UR16 ;  /* 0x000000100e0e7c20 */ /* 0x000fe20008410000 */
[----:B------:R-:W-:Y:S01]  /*7770*/  FFMA.FTZ R11, R17, R34, R11 ;  /* 0x00000022110b7223 */ /* 0x000fe2000001000b */
[----:B------:R-:W-:Y:S01]  /*7780*/  FADD.FTZ R18, R18, R2 ;  /* 0x0000000212127221 */ /* 0x000fe20000010000 */
[----:B------:R-:W3:Y:S01]  /*7790*/  LDL.LU R7, [R1+0x224] ;  /* 0x0002240001077983 */ /* 0x000ee20000300800 */
[----:B------:R-:W-:Y:S01]  /*77a0*/  FMUL.FTZ R20, R3, R33 ;  /* 0x0000002103147220 */ /* 0x000fe20000410000 */
[----:B------:R-:W-:-:S03]  /*77b0*/  FADD.FTZ R15, R21, -UR28 ;  /* 0x8000001c150f7e21 */ /* 0x000fc60008010000 */
[----:B------:R-:W-:Y:S01]  /*77c0*/  FADD.FTZ R13, R13, R20 ;  /* 0x000000140d0d7221 */ /* 0x000fe20000010000 */
[C---:B------:R-:W-:Y:S01]  /*77d0*/  FFMA.FTZ R19, R14.reuse, R20, R19 ;  /* 0x000000140e137223 */ /* 0x040fe20000010013 */
[----:B------:R-:W-:Y:S01]  /*77e0*/  FFMA.FTZ R12, R14, R33, R12 ;  /* 0x000000210e0c7223 */ /* 0x000fe2000001000c */
[----:B------:R-:W-:Y:S01]  /*77f0*/  FMUL.FTZ R15, R15, UR16 ;  /* 0x000000100f0f7c20 */ /* 0x000fe20008410000 */
[----:B------:R-:W4:Y:S01]  /*7800*/  LDL.LU R2, [R1+0x380] ;  /* 0x0003800001027983 */ /* 0x000f220000300800 */
[----:B------:R-:W-:-:S03]  /*7810*/  FMUL.FTZ R20, R5, R29 ;  /* 0x0000001d05147220 */ /* 0x000fc60000410000 */
[----:B------:R-:W4:Y:S01]  /*7820*/  LDL.LU R21, [R1+0x384] ;  /* 0x0003840001157983 */ /* 0x000f220000300800 */
[----:B------:R-:W-:Y:S01]  /*7830*/  FADD.FTZ R17, R4, -UR28 ;  /* 0x8000001c04117e21 */ /* 0x000fe20008010000 */
[----:B------:R-:W-:Y:S01]  /*7840*/  FADD.FTZ R13, R20, R13 ;  /* 0x0000000d140d7221 */ /* 0x000fe20000010000 */
[----:B------:R-:W-:Y:S01]  /*7850*/  FFMA.FTZ R19, R15, R20, R19 ;  /* 0x000000140f137223 */ /* 0x000fe20000010013 */
[----:B------:R-:W-:Y:S01]  /*7860*/  FMUL.FTZ R20, R3, R0 ;  /* 0x0000000003147220 */ /* 0x000fe20000410000 */
[----:B------:R-:W-:Y:S01]  /*7870*/  FMUL.FTZ R17, R17, UR16 ;  /* 0x0000001011117c20 */ /* 0x000fe20008410000 */
[----:B------:R-:W-:Y:S01]  /*7880*/  FFMA.FTZ R11, R15, R29, R11 ;  /* 0x0000001d0f0b7223 */ /* 0x000fe2000001000b */
[----:B------:R-:W-:Y:S01]  /*7890*/  FADD.FTZ R16, R16, R6 ;  /* 0x0000000610107221 */ /* 0x000fe20000010000 */
[----:B------:R-:W-:Y:S01]  /*78a0*/  FADD.FTZ R13, R13, R20 ;  /* 0x000000140d0d7221 */ /* 0x000fe20000010000 */
[----:B------:R-:W-:Y:S01]  /*78b0*/  FFMA.FTZ R19, R17, R20, R19 ;  /* 0x0000001411137223 */ /* 0x000fe20000010013 */
[----:B------:R-:W-:Y:S01]  /*78c0*/  FMUL.FTZ R20, R5, R28 ;  /* 0x0000001c05147220 */ /* 0x000fe20000410000 */
[----:B------:R-:W4:Y:S04]  /*78d0*/  LDL.LU R6, [R1+0x220] ;  /* 0x0002200001067983 */ /* 0x000f280000300800 */
[----:B------:R-:W4:Y:S01]  /*78e0*/  LDL.LU R4, [R1+0x21c] ;  /* 0x00021c0001047983 */ /* 0x000f220000300800 */
[----:B--2---:R-:W-:Y:S01]  /*78f0*/  FADD.FTZ R14, R22, -UR28 ;  /* 0x8000001c160e7e21 */ /* 0x004fe20008010000 */
[----:B------:R-:W-:Y:S01]  /*7900*/  FADD.FTZ R13, R20, R13 ;  /* 0x0000000d140d7221 */ /* 0x000fe20000010000 */
[----:B------:R-:W-:Y:S01]  /*7910*/  FFMA.FTZ R12, R17, R0, R12 ;  /* 0x00000000110c7223 */ /* 0x000fe2000001000c */
[----:B------:R-:W2:Y:S01]  /*7920*/  LDL.LU R22, [R1+0x218] ;  /* 0x0002180001167983 */ /* 0x000ea20000300800 */
[----:B------:R-:W-:-:S04]  /*7930*/  FMUL.FTZ R14, R14, UR16 ;  /* 0x000000100e0e7c20 */ /* 0x000fc80008410000 */
[C---:B------:R-:W-:Y:S01]  /*7940*/  FFMA.FTZ R19, R14.reuse, R20, R19 ;  /* 0x000000140e137223 */ /* 0x040fe20000010013 */
[----:B------:R-:W-:Y:S02]  /*7950*/  FFMA.FTZ R11, R14, R28, R11 ;  /* 0x0000001c0e0b7223 */ /* 0x000fe4000001000b */
[----:B------:R-:W2:Y:S01]  /*7960*/  LDL.LU R14, [R1+0x370] ;  /* 0x00037000010e7983 */ /* 0x000ea20000300800 */
[----:B------:R-:W-:Y:S01]  /*7970*/  FADD.FTZ R16, R16, R33 ;  /* 0x0000002110107221 */ /* 0x000fe20000010000 */
[----:B------:R-:W-:Y:S02]  /*7980*/  FADD.FTZ R18, R18, R34 ;  /* 0x0000002212127221 */ /* 0x000fe40000010000 */
[----:B------:R-:W2:Y:S01]  /*7990*/  LDL.LU R34, [R1+0x4c8] ;  /* 0x0004c80001227983 */ /* 0x000ea20000300800 */
[----:B---3--:R-:W-:-:S03]  /*79a0*/  FMUL.FTZ R20, R3, R7 ;  /* 0x0000000703147220 */ /* 0x008fc60000410000 */
[----:B------:R-:W3:Y:S01]  /*79b0*/  LDL.LU R33, [R1+0x4c4] ;  /* 0x0004c40001217983 */ /* 0x000ee20000300800 */
[----:B----4-:R-:W-:Y:S01]  /*79c0*/  FADD.FTZ R15, R2, -UR28 ;  /* 0x8000001c020f7e21 */ /* 0x010fe20008010000 */
[----:B------:R-:W-:-:S03]  /*79d0*/  FADD.FTZ R17, R21, -UR28 ;  /* 0x8000001c15117e21 */ /* 0x000fc60008010000 */
[----:B------:R-:W-:Y:S01]  /*79e0*/  FMUL.FTZ R15, R15, UR16 ;  /* 0x000000100f0f7c20 */ /* 0x000fe20008410000 */
[----:B------:R-:W-:Y:S01]  /*79f0*/  FADD.FTZ R13, R13, R20 ;  /* 0x000000140d0d7221 */ /* 0x000fe20000010000 */
[----:B------:R-:W4:Y:S01]  /*7a00*/  LDL.LU R2, [R1+0x214] ;  /* 0x0002140001027983 */ /* 0x000f220000300800 */
[----:B------:R-:W-:Y:S01]  /*7a10*/  FMUL.FTZ R17, R17, UR16 ;  /* 0x0000001011117c20 */ /* 0x000fe20008410000 */
[C---:B------:R-:W-:Y:S01]  /*7a20*/  FFMA.FTZ R19, R15.reuse, R20, R19 ;  /* 0x000000140f137223 */ /* 0x040fe20000010013 */
[----:B------:R-:W-:Y:S01]  /*7a30*/  FFMA.FTZ R12, R15, R7, R12 ;  /* 0x000000070f0c7223 */ /* 0x000fe2000001000c */
[----:B------:R-:W3:Y:S04]  /*7a40*/  LDL.LU R21, [R1+0x3cc] ;  /* 0x0003cc0001157983 */ /* 0x000ee80000300800 */
[----:B------:R-:W4:Y:S01]  /*7a50*/  LDL.LU R15, [R1+0x374] ;  /* 0x00037400010f7983 */ /* 0x000f220000300800 */
[-C--:B------:R-:W-:Y:S01]  /*7a60*/  FMUL.FTZ R20, R5, R6.reuse ;  /* 0x0000000605147220 */ /* 0x080fe20000410000 */
[----:B------:R-:W-:-:S03]  /*7a70*/  FFMA.FTZ R11, R17, R6, R11 ;  /* 0x00000006110b7223 */ /* 0x000fc6000001000b */
[----:B------:R-:W-:Y:S01]  /*7a80*/  FADD.FTZ R13, R20, R13 ;  /* 0x0000000d140d7221 */ /* 0x000fe20000010000 */
[----:B------:R-:W-:Y:S01]  /*7a90*/  FFMA.FTZ R19, R17, R20, R19 ;  /* 0x0000001411137223 */ /* 0x000fe20000010013 */
[----:B------:R-:W-:Y:S01]  /*7aa0*/  FMUL.FTZ R20, R3, R4 ;  /* 0x0000000403147220 */ /* 0x000fe20000410000 */
[----:B------:R-:W3:Y:S01]  /*7ab0*/  LDL.LU R17, [R1+0x368] ;  /* 0x0003680001117983 */ /* 0x000ee20000300800 */
[----:B------:R-:W-:-:S03]  /*7ac0*/  FADD.FTZ R16, R16, R0 ;  /* 0x0000000010107221 */ /* 0x000fc60000010000 */
[----:B------:R-:W3:Y:S01]  /*7ad0*/  LDL.LU R0, [R1+0x210] ;  /* 0x0002100001007983 */ /* 0x000ee20000300800 */
[----:B--2---:R-:W-:-:S04]  /*7ae0*/  FADD.FTZ R14, R14, -UR28 ;  /* 0x8000001c0e0e7e21 */ /* 0x004fc80008010000 */
[----:B------:R-:W-:-:S04]  /*7af0*/  FMUL.FTZ R14, R14, UR16 ;  /* 0x000000100e0e7c20 */ /* 0x000fc80008410000 */
[C---:B------:R-:W-:Y:S01]  /*7b00*/  FFMA.FTZ R19, R14.reuse, R20, R19 ;  /* 0x000000140e137223 */ /* 0x040fe20000010013 */
[----:B------:R-:W-:Y:S02]  /*7b10*/  FFMA.FTZ R12, R14, R4, R12 ;  /* 0x000000040e0c7223 */ /* 0x000fe4000001000c */
[----:B------:R-:W2:Y:S01]  /*7b20*/  LDL.LU R14, [R1+0x3c8] ;  /* 0x0003c800010e7983 */ /* 0x000ea20000300800 */
[----:B------:R-:W-:Y:S01]  /*7b30*/  FADD.FTZ R13, R13, R20 ;  /* 0x000000140d0d7221 */ /* 0x000fe20000010000 */
[----:B------:R-:W-:Y:S01]  /*7b40*/  FMUL.FTZ R20, R5, R22 ;  /* 0x0000001605147220 */ /* 0x000fe20000410000 */
[----:B------:R-:W-:Y:S01]  /*7b50*/  FADD.FTZ R16, R16, R7 ;  /* 0x0000000710107221 */ /* 0x000fe20000010000 */
[----:B------:R-:W-:Y:S01]  /*7b60*/  FADD.FTZ R18, R18, R29 ;  /* 0x0000001d12127221 */ /* 0x000fe20000010000 */
[----:B------:R0:W5:Y:S01]  /*7b70*/  LDL.LU R7, [R1+0x4b8] ;  /* 0x0004b80001077983 */ /* 0x0001620000300800 */
[----:B------:R-:W-:Y:S01]  /*7b80*/  FADD.FTZ R13, R20, R13 ;  /* 0x0000000d140d7221 */ /* 0x000fe20000010000 */
[----:B------:R-:W-:Y:S01]  /*7b90*/  FADD.FTZ R16, R16, R4 ;  /* 0x0000000410107221 */ /* 0x000fe20000010000 */
[----:B----4-:R-:W-:Y:S01]  /*7ba0*/  FADD.FTZ R15, R15, -UR28 ;  /* 0x8000001c0f0f7e21 */ /* 0x010fe20008010000 */
[----:B---3--:R-:W-:-:S03]  /*7bb0*/  FADD.FTZ R17, R17, -UR28 ;  /* 0x8000001c11117e21 */ /* 0x008fc60008010000 */
[----:B------:R-:W-:Y:S01]  /*7bc0*/  FMUL.FTZ R15, R15, UR16 ;  /* 0x000000100f0f7c20 */ /* 0x000fe20008410000 */
[----:B--2---:R-:W-:-:S03]  /*7bd0*/  FADD.FTZ R14, R14, -UR28 ;  /* 0x8000001c0e0e7e21 */ /* 0x004fc60008010000 */
[----:B------:R-:W-:Y:S01]  /*7be0*/  FFMA.FTZ R19, R15, R20, R19 ;  /* 0x000000140f137223 */ /* 0x000fe20000010013 */
[----:B------:R-:W-:Y:S01]  /*7bf0*/  FMUL.FTZ R20, R3, R2 ;  /* 0x0000000203147220 */ /* 0x000fe20000410000 */
[----:B------:R-:W-:Y:S01]  /*7c00*/  FMUL.FTZ R17, R17, UR16 ;  /* 0x0000001011117c20 */ /* 0x000fe20008410000 */
[----:B------:R-:W-:Y:S01]  /*7c10*/  FFMA.FTZ R11, R15, R22, R11 ;  /* 0x000000160f0b7223 */ /* 0x000fe2000001000b */
[----:B------:R-:W-:Y:S01]  /*7c20*/  FADD.FTZ R15, R21, -UR28 ;  /* 0x8000001c150f7e21 */ /* 0x000fe20008010000 */
[----:B------:R-:W-:Y:S01]  /*7c30*/  FADD.FTZ R13, R13, R20 ;  /* 0x000000140d0d7221 */ /* 0x000fe20000010000 */
[----:B------:R-:W-:Y:S01]  /*7c40*/  FFMA.FTZ R19, R17, R20, R19 ;  /* 0x0000001411137223 */ /* 0x000fe20000010013 */
[----:B------:R-:W-:Y:S01]  /*7c50*/  FMUL.FTZ R20, R5, R0 ;  /* 0x0000000005147220 */ /* 0x000fe20000410000 */
[----:B------:R-:W-:Y:S01]  /*7c60*/  FMUL.FTZ R14, R14, UR16 ;  /* 0x000000100e0e7c20 */ /* 0x000fe20008410000 */
[----:B------:R-:W-:Y:S01]  /*7c70*/  FMUL.FTZ R15, R15, UR16 ;  /* 0x000000100f0f7c20 */ /* 0x000fe20008410000 */
[----:B------:R-:W-:Y:S01]  /*7c80*/  FADD.FTZ R16, R16, R2 ;  /* 0x0000000210107221 */ /* 0x000fe20000010000 */
[----:B------:R-:W-:Y:S01]  /*7c90*/  FFMA.FTZ R12, R17, R2, R12 ;  /* 0x00000002110c7223 */ /* 0x000fe2000001000c */
[----:B------:R-:W-:Y:S01]  /*7ca0*/  FADD.FTZ R13, R20, R13 ;  /* 0x0000000d140d7221 */ /* 0x000fe20000010000 */
[----:B------:R-:W-:Y:S01]  /*7cb0*/  FFMA.FTZ R19, R14, R20, R19 ;  /* 0x000000140e137223 */ /* 0x000fe20000010013 */
[-C--:B------:R-:W-:Y:S01]  /*7cc0*/  FMUL.FTZ R20, R3, R45.reuse ;  /* 0x0000002d03147220 */ /* 0x080fe20000410000 */
[----:B------:R-:W-:Y:S01]  /*7cd0*/  FADD.FTZ R16, R16, R45 ;  /* 0x0000002d10107221 */ /* 0x000fe20000010000 */
[----:B------:R-:W-:Y:S01]  /*7ce0*/  FFMA.FTZ R12, R15, R45, R12 ;  /* 0x0000002d0f0c7223 */ /* 0x000fe2000001000c */
[----:B------:R-:W2:Y:S04]  /*7cf0*/  LDL.LU R17, [R1+0x3f8] ;  /* 0x0003f80001117983 */ /* 0x000ea80000300800 */
[----:B------:R-:W3:Y:S01]  /*7d00*/  LDL.LU R45, [R1+0x41c] ;  /* 0x00041c00012d7983 */ /* 0x000ee20000300800 */
[----:B------:R-:W-:Y:S01]  /*7d10*/  FFMA.FTZ R11, R14, R0, R11 ;  /* 0x000000000e0b7223 */ /* 0x000fe2000001000b */
[----:B------:R-:W-:-:S02]  /*7d20*/  FADD.FTZ R18, R18, R28 ;  /* 0x0000001c12127221 */ /* 0x000fc40000010000 */
[----:B------:R-:W4:Y:S02]  /*7d30*/  LDL.LU R14, [R1+0x3fc] ;  /* 0x0003fc00010e7983 */ /* 0x000f240000300800 */
[----:B------:R-:W-:Y:S02]  /*7d40*/  FADD.FTZ R18, R18, R6 ;  /* 0x0000000612127221 */ /* 0x000fe40000010000 */
[----:B------:R-:W4:Y:S02]  /*7d50*/  LDL.LU R21, [R1+0x428] ;  /* 0x0004280001157983 */ /* 0x000f240000300800 */
[----:B------:R-:W-:Y:S02]  /*7d60*/  FADD.FTZ R18, R18, R22 ;  /* 0x0000001612127221 */ /* 0x000fe40000010000 */
[----:B------:R-:W4:Y:S01]  /*7d70*/  LDL.LU R22, [R1+0x420] ;  /* 0x0004200001167983 */ /* 0x000f220000300800 */
[----:B------:R-:W-:Y:S01]  /*7d80*/  FFMA.FTZ R19, R15, R20, R19 ;  /* 0x000000140f137223 */ /* 0x000fe20000010013 */
[----:B------:R-:W-:Y:S01]  /*7d90*/  FADD.FTZ R13, R13, R20 ;  /* 0x000000140d0d7221 */ /* 0x000fe20000010000 */
[----:B------:R-:W-:Y:S01]  /*7da0*/  FMUL.FTZ R20, R5, R44 ;  /* 0x0000002c05147220 */ /* 0x000fe20000410000 */
[----:B------:R-:W-:Y:S01]  /*7db0*/  FADD.FTZ R16, R16, R36 ;  /* 0x0000002410107221 */ /* 0x000fe20000010000 */
[----:B------:R0:W5:Y:S02]  /*7dc0*/  LDL.LU R29, [R1+0x4c0] ;  /* 0x0004c000011d7983 */ /* 0x0001640000300800 */
[----:B------:R-:W-:-:S02]  /*7dd0*/  FADD.FTZ R13, R20, R13 ;  /* 0x0000000d140d7221 */ /* 0x000fc40000010000 */
[----:B------:R0:W5:Y:S04]  /*7de0*/  LDL.LU R28, [R1+0x4bc] ;  /* 0x0004bc00011c7983 */ /* 0x0001680000300800 */
[----:B------:R0:W5:Y:S04]  /*7df0*/  LDL.LU R6, [R1+0x4b4] ;  /* 0x0004b40001067983 */ /* 0x0001680000300800 */
[----:B------:R0:W5:Y:S04]  /*7e00*/  LDL.LU R4, [R1+0x4b0] ;  /* 0x0004b00001047983 */ /* 0x0001680000300800 */
[----:B------:R0:W5:Y:S01]  /*7e10*/  LDL.LU R2, [R1+0x4ac] ;  /* 0x0004ac0001027983 */ /* 0x0001620000300800 */
[----:B---3--:R-:W-:-:S03]  /*7e20*/  FADD.FTZ R15, R45, -UR28 ;  /* 0x8000001c2d0f7e21 */ /* 0x008fc60008010000 */
[----:B------:R-:W3:Y:S01]  /*7e30*/  LDL.LU R45, [R1+0x308] ;  /* 0x00030800012d7983 */ /* 0x000ee20000300800 */
[----:B--2---:R-:W-:Y:S01]  /*7e40*/  FADD.FTZ R17, R17, -UR28 ;  /* 0x8000001c11117e21 */ /* 0x004fe20008010000 */
[----:B----4-:R-:W-:-:S03]  /*7e50*/  FADD.FTZ R14, R14, -UR28 ;  /* 0x8000001c0e0e7e21 */ /* 0x010fc60008010000 */
[----:B------:R-:W-:Y:S01]  /*7e60*/  FMUL.FTZ R17, R17, UR16 ;  /* 0x0000001011117c20 */ /* 0x000fe20008410000 */
[----:B------:R-:W-:-:S03]  /*7e70*/  FMUL.FTZ R14, R14, UR16 ;  /* 0x000000100e0e7c20 */ /* 0x000fc60008410000 */
[----:B------:R-:W-:Y:S01]  /*7e80*/  FFMA.FTZ R19, R17, R20, R19 ;  /* 0x0000001411137223 */ /* 0x000fe20000010013 */
[----:B------:R-:W-:Y:S01]  /*7e90*/  FMUL.FTZ R20, R3, R36 ;  /* 0x0000002403147220 */ /* 0x000fe20000410000 */
[----:B------:R-:W-:Y:S01]  /*7ea0*/  FMUL.FTZ R15, R15, UR16 ;  /* 0x000000100f0f7c20 */ /* 0x000fe20008410000 */
[----:B------:R-:W-:Y:S02]  /*7eb0*/  FFMA.FTZ R11, R17, R44, R11 ;  /* 0x0000002c110b7223 */ /* 0x000fe4000001000b */
        /* <DEDUP_REMOVED lines=8> */
[----:B------:R-:W-:Y:S01]  /*7f40*/  FMUL.FTZ R20, R3, R38 ;  /* 0x0000002603147220 */ /* 0x000fe20000410000 */
[----:B------:R-:W-:Y:S01]  /*7f50*/  FMUL.FTZ R17, R17, UR16 ;  /* 0x0000001011117c20 */ /* 0x000fe20008410000 */
[----:B------:R-:W-:Y:S01]  /*7f60*/  FADD.FTZ R14, R21, -UR28 ;  /* 0x8000001c150e7e21 */ /* 0x000fe20008010000 */
[----:B------:R-:W-:Y:S01]  /*7f70*/  FADD.FTZ R18, R18, R44 ;  /* 0x0000002c12127221 */ /* 0x000fe20000010000 */
[----:B------:R-:W2:Y:S01]  /*7f80*/  LDL.LU R21, [R1+0x2e8] ;  /* 0x0002e80001157983 */ /* 0x000ea20000300800 */
[----:B------:R-:W-:Y:S01]  /*7f90*/  FADD.FTZ R13, R13, R20 ;  /* 0x000000140d0d7221 */ /* 0x000fe20000010000 */
[----:B------:R-:W-:Y:S01]  /*7fa0*/  FFMA.FTZ R19, R17, R20, R19 ;  /* 0x0000001411137223 */ /* 0x000fe20000010013 */
[----:B------:R-:W-:Y:S01]  /*7fb0*/  FMUL.FTZ R20, R5, R39 ;  /* 0x0000002705147220 */ /* 0x000fe20000410000 */
[----:B------:R-:W-:Y:S01]  /*7fc0*/  FMUL.FTZ R14, R14, UR16 ;  /* 0x000000100e0e7c20 */ /* 0x000fe20008410000 */
[----:B------:R-:W-:Y:S01]  /*7fd0*/  FFMA.FTZ R11, R15, R37, R11 ;  /* 0x000000250f0b7223 */ /* 0x000fe2000001000b */
[----:B------:R-:W-:Y:S01]  /*7fe0*/  FADD.FTZ R15, R24, -UR28 ;  /* 0x8000001c180f7e21 */ /* 0x000fe20008010000 */
[----:B------:R-:W-:Y:S01]  /*7ff0*/  FFMA.FTZ R12, R17, R38, R12 ;  /* 0x00000026110c7223 */ /* 0x000fe2000001000c */
[----:B------:R-:W-:Y:S01]  /*8000*/  FADD.FTZ R18, R18, R37 ;  /* 0x0000002512127221 */ /* 0x000fe20000010000 */
        /* <DEDUP_REMOVED lines=8> */
[----:B------:R-:W4:Y:S01]  /*8090*/  LDL.LU R22, [R1+0x298] ;  /* 0x0002980001167983 */ /* 0x000f220000300800 */
[----:B------:R-:W-:Y:S01]  /*80a0*/  FADD.FTZ R13, R13, R20 ;  /* 0x000000140d0d7221 */ /* 0x000fe20000010000 */
[----:B------:R-:W-:-:S02]  /*80b0*/  FFMA.FTZ R19, R15, R20, R19 ;  /* 0x000000140f137223 */ /* 0x000fc40000010013 */
[----:B------:R-:W4:Y:S04]  /*80c0*/  LDL.LU R24, [R1+0x454] ;  /* 0x0004540001187983 */ /* 0x000f280000300800 */
[----:B------:R-:W4:Y:S04]  /*80d0*/  LDL.LU R36, [R1+0x46c] ;  /* 0x00046c0001247983 */ /* 0x000f280000300800 */
[----:B------:R-:W4:Y:S04]  /*80e0*/  LDL.LU R44, [R1+0x284] ;  /* 0x00028400012c7983 */ /* 0x000f280000300800 */
[----:B------:R-:W4:Y:S01]  /*80f0*/  LDL.LU R37, [R1+0x460] ;  /* 0x0004600001257983 */ /* 0x000f220000300800 */
[----:B------:R-:W-:-:S03]  /*8100*/  FADD.FTZ R16, R16, R38 ;  /* 0x0000002610107221 */ /* 0x000fc60000010000 */
[----:B------:R-:W4:Y:S04]  /*8110*/  LDL.LU R23, [R1+0x2ac] ;  /* 0x0002ac0001177983 */ /* 0x000f280000300800 */
[----:B------:R0:W5:Y:S01]  /*8120*/  LDL.LU R0, [R1+0x4a8] ;  /* 0x0004a80001007983 */ /* 0x0001620000300800 */
[----:B---3--:R-:W-:Y:S01]  /*8130*/  FADD.FTZ R18, R18, R45 ;  /* 0x0000002d12127221 */ /* 0x008fe20000010000 */
[-C--:B------:R-:W-:Y:S01]  /*8140*/  FMUL.FTZ R20, R5, R45.reuse ;  /* 0x0000002d05147220 */ /* 0x080fe20000410000 */
[----:B------:R-:W-:Y:S01]  /*8150*/  FFMA.FTZ R11, R17, R45, R11 ;  /* 0x0000002d110b7223 */ /* 0x000fe2000001000b */
[----:B------:R-:W-:Y:S01]  /*8160*/  FADD.FTZ R14, R25, -UR28 ;  /* 0x8000001c190e7e21 */ /* 0x000fe20008010000 */
[----:B------:R-:W3:Y:S01]  /*8170*/  LDL.LU R45, [R1+0x444] ;  /* 0x00044400012d7983 */ /* 0x000ee20000300800 */
[----:B------:R-:W-:Y:S01]  /*8180*/  FADD.FTZ R13, R20, R13 ;  /* 0x0000000d140d7221 */ /* 0x000fe20000010000 */
[----:B------:R-:W-:Y:S01]  /*8190*/  FFMA.FTZ R19, R17, R20, R19 ;  /* 0x0000001411137223 */ /* 0x000fe20000010013 */
[-C--:B------:R-:W-:Y:S01]  /*81a0*/  FMUL.FTZ R20, R3, R41.reuse ;  /* 0x0000002903147220 */ /* 0x080fe20000410000 */
[----:B------:R-:W-:Y:S01]  /*81b0*/  FMUL.FTZ R14, R14, UR16 ;  /* 0x000000100e0e7c20 */ /* 0x000fe20008410000 */
[----:B------:R-:W-:Y:S01]  /*81c0*/  FFMA.FTZ R12, R15, R40, R12 ;  /* 0x000000280f0c7223 */ /* 0x000fe2000001000c */
[----:B------:R-:W-:Y:S01]  /*81d0*/  FADD.FTZ R15, R26, -UR28 ;  /* 0x8000001c1a0f7e21 */ /* 0x000fe20008010000 */
[----:B------:R-:W-:Y:S01]  /*81e0*/  FADD.FTZ R13, R13, R20 ;  /* 0x000000140d0d7221 */ /* 0x000fe20000010000 */
[C---:B------:R-:W-:Y:S01]  /*81f0*/  FFMA.FTZ R19, R14.reuse, R20, R19 ;  /* 0x000000140e137223 */ /* 0x040fe20000010013 */
[----:B------:R-:W-:Y:S01]  /*8200*/  FADD.FTZ R17, R27, -UR28 ;  /* 0x8000001c1b117e21 */ /* 0x000fe20008010000 */
[----:B------:R-:W-:Y:S01]  /*8210*/  FMUL.FTZ R15, R15, UR16 ;  /* 0x000000100f0f7c20 */ /* 0x000fe20008410000 */
[----:B------:R-:W-:Y:S01]  /*8220*/  FFMA.FTZ R12, R14, R41, R12 ;  /* 0x000000290e0c7223 */ /* 0x000fe2000001000c */
[----:B------:R-:W3:Y:S01]  /*8230*/  LDL.LU R39, [R1+0x478] ;  /* 0x0004780001277983 */ /* 0x000ee20000300800 */
[----:B------:R-:W-:-:S03]  /*8240*/  FMUL.FTZ R17, R17, UR16 ;  /* 0x0000001011117c20 */ /* 0x000fc60008410000 */
[----:B------:R-:W3:Y:S01]  /*8250*/  LDL.LU R38, [R1+0x47c] ;  /* 0x00047c0001267983 */ /* 0x000ee20000300800 */
[----:B--2---:R-:W-:-:S04]  /*8260*/  FMUL.FTZ R20, R5, R21 ;  /* 0x0000001505147220 */ /* 0x004fc80000410000 */
[----:B------:R-:W-:Y:S01]  /*8270*/  FADD.FTZ R13, R20, R13 ;  /* 0x0000000d140d7221 */ /* 0x000fe20000010000 */
[----:B------:R-:W-:Y:S01]  /*8280*/  FFMA.FTZ R19, R15, R20, R19 ;  /* 0x000000140f137223 */ /* 0x000fe20000010013 */
[-C--:B------:R-:W-:Y:S01]  /*8290*/  FMUL.FTZ R20, R3, R42.reuse ;  /* 0x0000002a03147220 */ /* 0x080fe20000410000 */
[----:B------:R-:W-:-:S03]  /*82a0*/  FFMA.FTZ R12, R17, R42, R12 ;  /* 0x0000002a110c7223 */ /* 0x000fc6000001000c */
[----:B------:R-:W-:Y:S01]  /*82b0*/  FFMA.FTZ R19, R17, R20, R19 ;  /* 0x0000001411137223 */ /* 0x000fe20000010013 */
[----:B------:R-:W-:Y:S01]  /*82c0*/  FADD.FTZ R17, R31, -UR28 ;  /* 0x8000001c1f117e21 */ /* 0x000fe20008010000 */
[----:B----4-:R-:W-:-:S03]  /*82d0*/  FADD.FTZ R14, R22, -UR28 ;  /* 0x8000001c160e7e21 */ /* 0x010fc60008010000 */
[----:B------:R-:W-:Y:S01]  /*82e0*/  FMUL.FTZ R22, R17, UR16 ;  /* 0x0000001011167c20 */ /* 0x000fe20008410000 */
[----:B---3--:R-:W-:Y:S02]  /*82f0*/  FADD.FTZ R17, R45, -UR28 ;  /* 0x8000001c2d117e21 */ /* 0x008fe40008010000 */
[----:B------:R-:W2:Y:S01]  /*8300*/  LDL.LU R45, [R1+0x470] ;  /* 0x00047000012d7983 */ /* 0x000ea20000300800 */
[----:B------:R-:W-:Y:S01]  /*8310*/  FADD.FTZ R18, R18, R21 ;  /* 0x0000001512127221 */ /* 0x000fe20000010000 */
[----:B------:R-:W-:Y:S02]  /*8320*/  FFMA.FTZ R11, R15, R21, R11 ;  /* 0x000000150f0b7223 */ /* 0x000fe4000001000b */
[----:B------:R-:W3:Y:S01]  /*8330*/  LDL.LU R21, [R1+0x290] ;  /* 0x0002900001157983 */ /* 0x000ee20000300800 */
[----:B------:R-:W-:Y:S01]  /*8340*/  FADD.FTZ R13, R13, R20 ;  /* 0x000000140d0d7221 */ /* 0x000fe20000010000 */
        /* <DEDUP_REMOVED lines=8> */
[----:B------:R-:W-:-:S02]  /*83d0*/  FADD.FTZ R16, R16, R41 ;  /* 0x0000002910107221 */ /* 0x000fc40000010000 */
[----:B------:R-:W-:Y:S01]  /*83e0*/  FADD.FTZ R13, R13, R20 ;  /* 0x000000140d0d7221 */ /* 0x000fe20000010000 */
[----:B------:R-:W-:Y:S01]  /*83f0*/  FFMA.FTZ R19, R15, R20, R19 ;  /* 0x000000140f137223 */ /* 0x000fe20000010013 */
[----:B------:R-:W-:Y:S01]  /*8400*/  FMUL.FTZ R20, R5, R9 ;  /* 0x0000000905147220 */ /* 0x000fe20000410000 */
[----:B------:R-:W-:Y:S01]  /*8410*/  FADD.FTZ R16, R16, R42 ;  /* 0x0000002a10107221 */ /* 0x000fe20000010000 */
[----:B------:R-:W-:Y:S02]  /*8420*/  FMUL.FTZ R17, R17, UR16 ;  /* 0x0000001011117c20 */ /* 0x000fe40008410000 */
[----:B------:R-:W-:Y:S01]  /*8430*/  FADD.FTZ R13, R20, R13 ;  /* 0x0000000d140d7221 */ /* 0x000fe20000010000 */
[----:B------:R-:W-:Y:S01]  /*8440*/  FFMA.FTZ R20, R22, R20, R19 ;  /* 0x0000001416147223 */ /* 0x000fe20000010013 */
[----:B------:R-:W-:Y:S01]  /*8450*/  FADD.FTZ R19, R16, R8 ;  /* 0x0000000810137221 */ /* 0x000fe20000010000 */
[----:B------:R-:W-:Y:S01]  /*8460*/  FFMA.FTZ R12, R15, R8, R12 ;  /* 0x000000080f0c7223 */ /* 0x000fe2000001000c */
[----:B------:R-:W-:Y:S01]  /*8470*/  FADD.FTZ R18, R18, R43 ;  /* 0x0000002b12127221 */ /* 0x000fe20000010000 */
[----:B------:R-:W-:Y:S01]  /*8480*/  FFMA.FTZ R11, R14, R43, R11 ;  /* 0x0000002b0e0b7223 */ /* 0x000fe2000001000b */
[----:B------:R-:W-:Y:S01]  /*8490*/  FADD.FTZ R8, R24, -UR28 ;  /* 0x8000001c18087e21 */ /* 0x000fe20008010000 */
[-C--:B------:R-:W-:Y:S01]  /*84a0*/  FMUL.FTZ R14, R3, R10.reuse ;  /* 0x0000000a030e7220 */ /* 0x080fe20000410000 */
[----:B------:R-:W-:Y:S01]  /*84b0*/  FADD.FTZ R19, R19, R10 ;  /* 0x0000000a13137221 */ /* 0x000fe20000010000 */
[----:B------:R-:W-:Y:S01]  /*84c0*/  FFMA.FTZ R12, R17, R10, R12 ;  /* 0x0000000a110c7223 */ /* 0x000fe2000001000c */
[----:B------:R-:W-:Y:S01]  /*84d0*/  FADD.FTZ R10, R36, -UR28 ;  /* 0x8000001c240a7e21 */ /* 0x000fe20008010000 */
[----:B------:R-:W-:Y:S01]  /*84e0*/  FMUL.FTZ R8, R8, UR16 ;  /* 0x0000001008087c20 */ /* 0x000fe20008410000 */
[----:B------:R-:W-:Y:S01]  /*84f0*/  FADD.FTZ R18, R18, R9 ;  /* 0x0000000912127221 */ /* 0x000fe20000010000 */
[----:B------:R-:W-:Y:S01]  /*8500*/  FFMA.FTZ R11, R22, R9, R11 ;  /* 0x00000009160b7223 */ /* 0x000fe2000001000b */
[----:B------:R-:W4:Y:S01]  /*8510*/  LDL.LU R36, [R1+0x2d4] ;  /* 0x0002d40001247983 */ /* 0x000f220000300800 */
[----:B------:R-:W-:Y:S01]  /*8520*/  FADD.FTZ R13, R13, R14 ;  /* 0x0000000e0d0d7221 */ /* 0x000fe20000010000 */
[----:B------:R-:W-:-:S02]  /*8530*/  FFMA.FTZ R15, R17, R14, R20 ;  /* 0x0000000e110f7223 */ /* 0x000fc40000010014 */
[----:B------:R-:W4:Y:S01]  /*8540*/  LDL.LU R24, [R1+0x480] ;  /* 0x0004800001187983 */ /* 0x000f220000300800 */
[-C--:B------:R-:W-:Y:S01]  /*8550*/  FMUL.FTZ R14, R5, R44.reuse ;  /* 0x0000002c050e7220 */ /* 0x080fe20000410000 */
[----:B------:R-:W-:Y:S01]  /*8560*/  FADD.FTZ R18, R18, R44 ;  /* 0x0000002c12127221 */ /* 0x000fe20000010000 */
[----:B------:R-:W-:Y:S01]  /*8570*/  FFMA.FTZ R11, R8, R44, R11 ;  /* 0x0000002c080b7223 */ /* 0x000fe2000001000b */
[----:B------:R-:W-:Y:S01]  /*8580*/  FADD.FTZ R9, R37, -UR28 ;  /* 0x8000001c25097e21 */ /* 0x000fe20008010000 */
[----:B------:R-:W4:Y:S01]  /*8590*/  LDL.LU R44, [R1+0x2ec] ;  /* 0x0002ec00012c7983 */ /* 0x000f220000300800 */
[----:B------:R-:W-:Y:S01]  /*85a0*/  FADD.FTZ R13, R14, R13 ;  /* 0x0000000d0e0d7221 */ /* 0x000fe20000010000 */
[----:B------:R-:W-:Y:S02]  /*85b0*/  FFMA.FTZ R14, R8, R14, R15 ;  /* 0x0000000e080e7223 */ /* 0x000fe4000001000f */
[----:B------:R-:W4:Y:S01]  /*85c0*/  LDL.LU R37, [R1+0x484] ;  /* 0x0004840001257983 */ /* 0x000f220000300800 */
[----:B--2---:R-:W-:-:S03]  /*85d0*/  FADD.FTZ R8, R45, -UR28 ;  /* 0x8000001c2d087e21 */ /* 0x004fc60008010000 */
[----:B------:R-:W2:Y:S01]  /*85e0*/  LDL.LU R45, [R1+0x2f8] ;  /* 0x0002f800012d7983 */ /* 0x000ea20000300800 */
[----:B------:R-:W-:Y:S01]  /*85f0*/  FMUL.FTZ R9, R9, UR16 ;  /* 0x0000001009097c20 */ /* 0x000fe20008410000 */
[----:B---3--:R-:W-:Y:S01]  /*8600*/  FMUL.FTZ R16, R3, R21 ;  /* 0x0000001503107220 */ /* 0x008fe20000410000 */
[----:B------:R-:W-:-:S03]  /*8610*/  FMUL.FTZ R10, R10, UR16 ;  /* 0x000000100a0a7c20 */ /* 0x000fc60008410000 */
[----:B------:R-:W-:Y:S01]  /*8620*/  FADD.FTZ R20, R13, R16 ;  /* 0x000000100d147221 */ /* 0x000fe20000010000 */
[----:B------:R-:W-:Y:S01]  /*8630*/  FFMA.FTZ R15, R9, R16, R14 ;  /* 0x00000010090f7223 */ /* 0x000fe2000001000e */
[----:B------:R-:W-:Y:S01]  /*8640*/  FMUL.FTZ R13, R5, R35 ;  /* 0x00000023050d7220 */ /* 0x000fe20000410000 */
[----:B------:R-:W-:Y:S01]  /*8650*/  FMUL.FTZ R17, R3, R23 ;  /* 0x0000001703117220 */ /* 0x000fe20000410000 */
[----:B------:R-:W-:Y:S02]  /*8660*/  FMUL.FTZ R8, R8, UR16 ;  /* 0x0000001008087c20 */ /* 0x000fe40008410000 */
[----:B------:R-:W-:Y:S01]  /*8670*/  FADD.FTZ R20, R13, R20 ;  /* 0x000000140d147221 */ /* 0x000fe20000010000 */
[----:B------:R-:W-:Y:S01]  /*8680*/  FFMA.FTZ R15, R10, R13, R15 ;  /* 0x0000000d0a0f7223 */ /* 0x000fe2000001000f */
[----:B------:R-:W-:Y:S01]  /*8690*/  FFMA.FTZ R13, R9, R21, R12 ;  /* 0x00000015090d7223 */ /* 0x000fe2000001000c */
[----:B------:R-:W-:Y:S01]  /*86a0*/  FADD.FTZ R9, R32, -UR28 ;  /* 0x8000001c20097e21 */ /* 0x000fe20008010000 */
[----:B------:R-:W-:Y:S01]  /*86b0*/  FADD.FTZ R19, R19, R21 ;  /* 0x0000001513137221 */ /* 0x000fe20000010000 */
[----:B------:R-:W-:Y:S01]  /*86c0*/  FADD.FTZ R21, R20, R17 ;  /* 0x0000001114157221 */ /* 0x000fe20000010000 */
        /* <DEDUP_REMOVED lines=9> */
[----:B------:R-:W-:Y:S01]  /*8760*/  FFMA.FTZ R13, R8, R23, R13 ;  /* 0x00000017080d7223 */ /* 0x000fe2000001000d */
[----:B------:R-:W-:Y:S01]  /*8770*/  FADD.FTZ R8, R38, -UR28 ;  /* 0x8000001c26087e21 */ /* 0x000fe20008010000 */
[----:B------:R-:W-:Y:S01]  /*8780*/  FADD.FTZ R21, R21, R12 ;  /* 0x0000000c15157221 */ /* 0x000fe20000010000 */
[----:B------:R-:W-:-:S02]  /*8790*/  FFMA.FTZ R14, R11, R12, R14 ;  /* 0x0000000c0b0e7223 */ /* 0x000fc4000001000e */
[----:B------:R-:W-:Y:S01]  /*87a0*/  FMUL.FTZ R15, R8, UR16 ;  /* 0x00000010080f7c20 */ /* 0x000fe20008410000 */
[----:B----4-:R-:W-:Y:S01]  /*87b0*/  FMUL.FTZ R12, R5, R36 ;  /* 0x00000024050c7220 */ /* 0x010fe20000410000 */
[----:B------:R-:W-:Y:S01]  /*87c0*/  FADD.FTZ R18, R18, R35 ;  /* 0x0000002312127221 */ /* 0x000fe20000010000 */
[----:B------:R-:W-:Y:S01]  /*87d0*/  FADD.FTZ R8, R24, -UR28 ;  /* 0x8000001c18087e21 */ /* 0x000fe20008010000 */
[----:B------:R-:W-:Y:S01]  /*87e0*/  FFMA.FTZ R10, R9, R34, R10 ;  /* 0x00000022090a7223 */ /* 0x000fe2000001000a */
[----:B------:R-:W-:Y:S01]  /*87f0*/  FADD.FTZ R21, R12, R21 ;  /* 0x000000150c157221 */ /* 0x000fe20000010000 */
[----:B------:R-:W-:Y:S01]  /*8800*/  FFMA.FTZ R14, R15, R12, R14 ;  /* 0x0000000c0f0e7223 */ /* 0x000fe2000001000e */
[----:B------:R-:W-:Y:S01]  /*8810*/  FMUL.FTZ R12, R8, UR16 ;  /* 0x00000010080c7c20 */ /* 0x000fe20008410000 */
[----:B------:R-:W-:Y:S01]  /*8820*/  FMUL.FTZ R9, R3, R44 ;  /* 0x0000002c03097220 */ /* 0x000fe20000410000 */
[----:B------:R-:W-:Y:S01]  /*8830*/  FADD.FTZ R19, R19, R23 ;  /* 0x0000001713137221 */ /* 0x000fe20000010000 */
[----:B------:R-:W-:Y:S01]  /*8840*/  FADD.FTZ R18, R18, R34 ;  /* 0x0000002212127221 */ /* 0x000fe20000010000 */
[----:B------:R-:W-:Y:S01]  /*8850*/  FADD.FTZ R8, R37, -UR28 ;  /* 0x8000001c25087e21 */ /* 0x000fe20008010000 */
[----:B------:R-:W-:Y:S01]  /*8860*/  FFMA.FTZ R13, R11, R33, R13 ;  /* 0x000000210b0d7223 */ /* 0x000fe2000001000d */
[----:B------:R-:W-:Y:S01]  /*8870*/  FFMA.FTZ R17, R12, R9, R14 ;  /* 0x000000090c117223 */ /* 0x000fe2000001000e */
[----:B------:R-:W-:Y:S01]  /*8880*/  FADD.FTZ R16, R21, R9 ;  /* 0x0000000915107221 */ /* 0x000fe20000010000 */
[----:B------:R-:W-:Y:S01]  /*8890*/  FMUL.FTZ R14, R8, UR16 ;  /* 0x00000010080e7c20 */ /* 0x000fe20008410000 */
[----:B------:R-:W-:Y:S01]  /*88a0*/  FADD.FTZ R19, R19, R33 ;  /* 0x0000002113137221 */ /* 0x000fe20000010000 */
[----:B------:R-:W-:Y:S01]  /*88b0*/  FADD.FTZ R18, R18, R36 ;  /* 0x0000002412127221 */ /* 0x000fe20000010000 */
[----:B------:R-:W-:Y:S01]  /*88c0*/  FFMA.FTZ R9, R15, R36, R10 ;  /* 0x000000240f097223 */ /* 0x000fe2000001000a */
[----:B------:R-:W-:Y:S01]  /*88d0*/  FFMA.FTZ R8, R12, R44, R13 ;  /* 0x0000002c0c087223 */ /* 0x000fe2000001000d */
[----:B------:R-:W-:Y:S01]  /*88e0*/  FADD.FTZ R10, R19, R44 ;  /* 0x0000002c130a7221 */ /* 0x000fe20000010000 */
[-C--:B--2---:R-:W-:Y:S01]  /*88f0*/  FMUL.FTZ R11, R5, R45.reuse ;  /* 0x0000002d050b7220 */ /* 0x084fe20000410000 */
[----:B------:R-:W-:-:S03]  /*8900*/  FFMA.FTZ R9, R14, R45, R9 ;  /* 0x0000002d0e097223 */ /* 0x000fc60000010009 */
[----:B------:R-:W-:Y:S01]  /*8910*/  FADD.FTZ R16, R11, R16 ;  /* 0x000000100b107221 */ /* 0x000fe20000010000 */
[----:B------:R-:W-:Y:S01]  /*8920*/  FFMA.FTZ R17, R14, R11, R17 ;  /* 0x0000000b0e117223 */ /* 0x000fe20000010011 */
[----:B------:R-:W-:Y:S01]  /*8930*/  FADD.FTZ R11, R18, R45 ;  /* 0x0000002d120b7221 */ /* 0x000fe20000010000 */
[----:B0-----:R-:W-:Y:S06]  /*8940*/  BRA `(.L_x_1547) ;  /* 0x0000005400107947 */ /* 0x001fec0003800000 */
.L_x_1546:
[----:B------:R-:W2:Y:S04]  /*8950*/  LDL.LU R12, [R1+0x2e4] ;  /* 0x0002e400010c7983 */ /* 0x000ea80000300800 */
[----:B------:R-:W3:Y:S04]  /*8960*/  LDL.LU R15, [R1+0x260] ;  /* 0x00026000010f7983 */ /* 0x000ee80000300800 */
        /* <DEDUP_REMOVED lines=8> */
[----:B------:R-:W-:Y:S04]  /*89f0*/  STL [R1+0x4a8], R4 ;  /* 0x0004a80401007387 */ /* 0x000fe80000100800 */
[----:B------:R-:W-:Y:S04]  /*8a00*/  STL [R1+0x4b0], R7 ;  /* 0x0004b00701007387 */ /* 0x000fe80000100800 */
[----:B0-----:R-:W4:Y:S04]  /*8a10*/  LDL.LU R29, [R1+0x37c] ;  /* 0x00037c00011d7983 */ /* 0x001f280000300800 */
[----:B------:R0:W-:Y:S04]  /*8a20*/  STL [R1+0x4ac], R6 ;  /* 0x0004ac0601007387 */ /* 0x0001e80000100800 */
[----:B0-----:R-:W4:Y:S01]  /*8a30*/  LDL.LU R6, [R1+0x2a0] ;  /* 0x0002a00001067983 */ /* 0x001f220000300800 */
[----:B--2---:R-:W-:-:S04]  /*8a40*/  FADD.FTZ R11, R12, -UR28 ;  /* 0x8000001c0c0b7e21 */ /* 0x004fc80008010000 */
[----:B------:R-:W-:-:S04]  /*8a50*/  FMUL.FTZ R11, R11, UR16 ;  /* 0x000000100b0b7c20 */ /* 0x000fc80008410000 */
[----:B------:R-:W-:-:S04]  /*8a60*/  FFMA.FTZ R12, R3, R11, R0 ;  /* 0x0000000b030c7223 */ /* 0x000fc80000010000 */
[----:B------:R-:W-:-:S06]  /*8a70*/  FMUL.FTZ R13, R12, -1.4426950216293334961 ;  /* 0xbfb8aa3b0c0d7820 */ /* 0x000fcc0000410000 */
[----:B------:R-:W0:Y:S02]  /*8a80*/  MUFU.EX2 R13, R13 ;  /* 0x0000000d000d7308 */ /* 0x000e240000000800 */
[----:B0-----:R-:W-:-:S04]  /*8a90*/  FADD.FTZ R13, R13, 1 ;  /* 0x3f8000000d0d7421 */ /* 0x001fc80000010000 */
        /* <DEDUP_REMOVED lines=9> */
[----:B------:R-:W0:Y:S02]  /*8b30*/  MUFU.EX2 R15, R15 ;  /* 0x0000000f000f7308 */ /* 0x000e240000000800 */
[----:B0-----:R-:W-:-:S06]  /*8b40*/  FADD.FTZ R15, R15, 1 ;  /* 0x3f8000000f0f7421 */ /* 0x001fcc0000010000 */
[----:B------:R-:W0:Y:S02]  /*8b50*/  MUFU.RCP R15, R15 ;  /* 0x0000000f000f7308 */ /* 0x000e240000001000 */
[C---:B0-----:R-:W-:Y:S01]  /*8b60*/  FMUL.FTZ R16, R15.reuse, R19 ;  /* 0x000000130f107220 */ /* 0x041fe20000410000 */
        /* <DEDUP_REMOVED lines=13> */
[----:B------:R-:W0:Y:S02]  /*8c40*/  MUFU.EX2 R17, R17 ;  /* 0x0000001100117308 */ /* 0x000e240000000800 */
[----:B0-----:R-:W-:-:S04]  /*8c50*/  FADD.FTZ R17, R17, 1 ;  /* 0x3f80000011117421 */ /* 0x001fc80000010000 */
[----:B------:R-:W0:Y:S01]  /*8c60*/  MUFU.RCP R19, R17 ;  /* 0x0000001100137308 */ /* 0x000e220000001000 */
[----:B------:R-:W-:Y:S01]  /*8c70*/  FFMA.FTZ R11, R11, R13, RZ ;  /* 0x0000000d0b0b7223 */ /* 0x000fe200000100ff */
[----:B------:R-:W-:Y:S01]  /*8c80*/  FADD.FTZ R13, RZ, R13 ;  /* 0x0000000dff0d7221 */ /* 0x000fe20000010000 */
[C---:B0-----:R-:W-:Y:S01]  /*8c90*/  FMUL.FTZ R17, R19.reuse, R28 ;  /* 0x0000001c13117220 */ /* 0x041fe20000410000 */
[----:B------:R-:W-:Y:S01]  /*8ca0*/  FADD.FTZ R19, -R19, 1 ;  /* 0x3f80000013137421 */ /* 0x000fe20000010100 */
[----:B------:R-:W-:Y:S01]  /*8cb0*/  FFMA.FTZ R12, R12, R14, RZ ;  /* 0x0000000e0c0c7223 */ /* 0x000fe200000100ff */
[----:B------:R-:W2:Y:S02]  /*8cc0*/  LDL.LU R28, [R1+0x274] ;  /* 0x00027400011c7983 */ /* 0x000ea40000300800 */
[----:B------:R-:W-:Y:S01]  /*8cd0*/  FFMA.FTZ R19, R18, R19, 1 ;  /* 0x3f80000012137423 */ /* 0x000fe20000010013 */
[----:B------:R-:W-:Y:S02]  /*8ce0*/  FADD.FTZ R18, R22, -UR28 ;  /* 0x8000001c16127e21 */ /* 0x000fe40008010000 */
[----:B------:R-:W3:Y:S01]  /*8cf0*/  LDL.LU R22, [R1+0x398] ;  /* 0x0003980001167983 */ /* 0x000ee20000300800 */
        /* <DEDUP_REMOVED lines=11> */
[C---:B0-----:R-:W-:Y:S02]  /*8db0*/  FMUL.FTZ R16, R13.reuse, R21 ;  /* 0x000000150d107220 */ /* 0x041fe40000410000 */
[----:B------:R-:W4:Y:S04]  /*8dc0*/  LDL.LU R21, [R1+0x39c] ;  /* 0x00039c0001157983 */ /* 0x000f280000300800 */
[----:B------:R0:W-:Y:S04]  /*8dd0*/  STL [R1+0x49c], R7 ;  /* 0x00049c0701007387 */ /* 0x0001e80000100800 */
[----:B0-----:R-:W2:Y:S01]  /*8de0*/  LDL.LU R7, [R1+0x2a4] ;  /* 0x0002a40001077983 */ /* 0x001ea20000300800 */
[----:B------:R-:W-:-:S04]  /*8df0*/  FADD.FTZ R13, -R13, 1 ;  /* 0x3f8000000d0d7421 */ /* 0x000fc80000010100 */
[----:B------:R-:W-:Y:S01]  /*8e00*/  FFMA.FTZ R13, R11, R13, 1 ;  /* 0x3f8000000b0d7423 */ /* 0x000fe2000001000d */
[----:B------:R-:W-:Y:S02]  /*8e10*/  FADD.FTZ R11, R29, -UR28 ;  /* 0x8000001c1d0b7e21 */ /* 0x000fe40008010000 */
[----:B------:R-:W2:Y:S01]  /*8e20*/  LDL.LU R29, [R1+0x3c0] ;  /* 0x0003c000011d7983 */ /* 0x000ea20000300800 */
[----:B------:R-:W-:-:S03]  /*8e30*/  FMUL.FTZ R13, R16, R13 ;  /* 0x0000000d100d7220 */ /* 0x000fc60000410000 */
[----:B------:R0:W-:Y:S01]  /*8e40*/  STL [R1+0x498], R4 ;  /* 0x0004980401007387 */ /* 0x0001e20000100800 */
[----:B------:R-:W-:Y:S01]  /*8e50*/  FADD.FTZ R14, RZ, R14 ;  /* 0x0000000eff0e7221 */ /* 0x000fe20000010000 */
[----:B------:R-:W-:Y:S01]  /*8e60*/  FFMA.FTZ R12, R18, R13, R12 ;  /* 0x0000000d120c7223 */ /* 0x000fe2000001000c */
[----:B0-----:R-:W-:-:S05]  /*8e70*/  FADD.FTZ R4, R15, R17 ;  /* 0x000000110f047221 */ /* 0x001fca0000010000 */
[----:B------:R0:W-:Y:S04]  /*8e80*/  STL [R1+0x494], R4 ;  /* 0x0004940401007387 */ /* 0x0001e80000100800 */
[----:B------:R1:W-:Y:S01]  /*8e90*/  STL [R1+0x48c], R12 ;  /* 0x00048c0c01007387 */ /* 0x0003e20000100800 */
[----:B0-----:R-:W-:Y:S01]  /*8ea0*/  FADD.FTZ R4, R14, R13 ;  /* 0x0000000d0e047221 */ /* 0x001fe20000010000 */
[----:B------:R-:W-:-:S04]  /*8eb0*/  FMUL.FTZ R14, R5, R13 ;  /* 0x0000000d050e7220 */ /* 0x000fc80000410000 */
[----:B-1----:R-:W-:Y:S01]  /*8ec0*/  FFMA.FTZ R12, R18, R14, R20 ;  /* 0x0000000e120c7223 */ /* 0x002fe20000010014 */
[----:B------:R-:W-:Y:S04]  /*8ed0*/  STL [R1+0x424], R14 ;  /* 0x0004240e01007387 */ /* 0x000fe80000100800 */
[----:B------:R0:W-:Y:S02]  /*8ee0*/  STL [R1+0x490], R4 ;  /* 0x0004900401007387 */ /* 0x0001e40000100800 */
[----:B0-----:R-:W-:Y:S02]  /*8ef0*/  FMUL.FTZ R4, R11, UR16 ;  /* 0x000000100b047c20 */ /* 0x001fe40008410000 */
[----:B------:R0:W-:Y:S02]  /*8f00*/  STL [R1+0x488], R12 ;  /* 0x0004880c01007387 */ /* 0x0001e40000100800 */
[----:B------:R-:W-:-:S04]  /*8f10*/  FFMA.FTZ R11, R3, R4, R0 ;  /* 0x00000004030b7223 */ /* 0x000fc80000010000 */
[----:B0-----:R-:W-:-:S06]  /*8f20*/  FMUL.FTZ R12, R11, -1.4426950216293334961 ;  /* 0xbfb8aa3b0b0c7820 */ /* 0x001fcc0000410000 */
[----:B------:R-:W0:Y:S01]  /*8f30*/  MUFU.EX2 R12, R12 ;  /* 0x0000000c000c7308 */ /* 0x000e220000000800 */
[----:B------:R-:W-:Y:S01]  /*8f40*/  STL [R1+0x468], R4 ;  /* 0x0004680401007387 */ /* 0x000fe20000100800 */
[----:B0-----:R-:W-:-:S06]  /*8f50*/  FADD.FTZ R12, R12, 1 ;  /* 0x3f8000000c0c7421 */ /* 0x001fcc0000010000 */
[----:B------:R-:W0:Y:S02]  /*8f60*/  MUFU.RCP R12, R12 ;  /* 0x0000000c000c7308 */ /* 0x000e240000001000 */
[C---:B0-----:R-:W-:Y:S01]  /*8f70*/  FMUL.FTZ R13, R12.reuse, R6 ;  /* 0x000000060c0d7220 */ /* 0x041fe20000410000 */
[----:B------:R-:W-:-:S04]  /*8f80*/  FADD.FTZ R12, -R12, 1 ;  /* 0x3f8000000c0c7421 */ /* 0x000fc80000010100 */
[----:B------:R-:W-:-:S04]  /*8f90*/  FFMA.FTZ R12, R11, R12, 1 ;  /* 0x3f8000000b0c7423 */ /* 0x000fc8000001000c */
[----:B------:R-:W-:-:S05]  /*8fa0*/  FMUL.FTZ R6, R13, R12 ;  /* 0x0000000c0d067220 */ /* 0x000fca0000410000 */
[----:B------:R0:W-:Y:S04]  /*8fb0*/  STL [R1+0x30c], R6 ;  /* 0x00030c0601007387 */ /* 0x0001e80000100800 */
[----:B0-----:R-:W2:Y:S01]  /*8fc0*/  LDL.LU R6, [R1+0x264] ;  /* 0x0002640001067983 */ /* 0x001ea20000300800 */
[----:B---3--:R-:W-:-:S03]  /*8fd0*/  FADD.FTZ R14, R22, -UR28 ;  /* 0x8000001c160e7e21 */ /* 0x008fc60008010000 */
[----:B------:R-:W3:Y:S01]  /*8fe0*/  LDL.LU R22, [R1+0x3c4] ;  /* 0x0003c40001167983 */ /* 0x000ee20000300800 */
[----:B------:R-:W-:Y:S01]  /*8ff0*/  FMUL.FTZ R4, R14, UR16 ;  /* 0x000000100e047c20 */ /* 0x000fe20008410000 */
[----:B----4-:R-:W-:Y:S02]  /*9000*/  FADD.FTZ R14, R21, -UR28 ;  /* 0x8000001c150e7e21 */ /* 0x010fe40008010000 */
[----:B------:R-:W4:Y:S01]  /*9010*/  LDL.LU R21, [R1+0x3d8] ;  /* 0x0003d80001157983 */ /* 0x000f220000300800 */
[----:B------:R-:W-:-:S04]  /*9020*/  FFMA.FTZ R11, R5, R4, R2 ;  /* 0x00000004050b7223 */ /* 0x000fc80000010002 */
[----:B------:R-:W-:-:S06]  /*9030*/  FMUL.FTZ R12, R11, -1.4426950216293334961 ;  /* 0xbfb8aa3b0b0c7820 */ /* 0x000fcc0000410000 */
[----:B------:R-:W0:Y:S02]  /*9040*/  MUFU.EX2 R12, R12 ;  /* 0x0000000c000c7308 */ /* 0x000e240000000800 */
[----:B0-----:R-:W-:-:S06]  /*9050*/  FADD.FTZ R12, R12, 1 ;  /* 0x3f8000000c0c7421 */ /* 0x001fcc0000010000 */
[----:B------:R-:W2:Y:S02]  /*9060*/  MUFU.RCP R12, R12 ;  /* 0x0000000c000c7308 */ /* 0x000ea40000001000 */
[C---:B--2---:R-:W-:Y:S01]  /*9070*/  FMUL.FTZ R13, R12.reuse, R7 ;  /* 0x000000070c0d7220 */ /* 0x044fe20000410000 */
[----:B------:R-:W-:-:S04]  /*9080*/  FADD.FTZ R12, -R12, 1 ;  /* 0x3f8000000c0c7421 */ /* 0x000fc80000010100 */
[----:B------:R-:W-:-:S04]  /*9090*/  FFMA.FTZ R12, R11, R12, 1 ;  /* 0x3f8000000b0c7423 */ /* 0x000fc8000001000c */
[----:B------:R-:W-:-:S05]  /*90a0*/  FMUL.FTZ R7, R13, R12 ;  /* 0x0000000c0d077220 */ /* 0x000fca0000410000 */
[----:B------:R0:W-:Y:S04]  /*90b0*/  STL [R1+0x2f4], R7 ;  /* 0x0002f40701007387 */ /* 0x0001e80000100800 */
[----:B0-----:R-:W2:Y:S04]  /*90c0*/  LDL.LU R7, [R1+0x2b8] ;  /* 0x0002b80001077983 */ /* 0x001ea80000300800 */
[----:B------:R0:W-:Y:S02]  /*90d0*/  STL [R1+0x464], R4 ;  /* 0x0004640401007387 */ /* 0x0001e40000100800 */
[----:B0-----:R-:W-:Y:S01]  /*90e0*/  FMUL.FTZ R4, R14, UR16 ;  /* 0x000000100e047c20 */ /* 0x001fe20008410000 */
[----:B------:R-:W-:-:S02]  /*90f0*/  FADD.FTZ R14, R29, -UR28 ;  /* 0x8000001c1d0e7e21 */ /* 0x000fc40008010000 */
[----:B------:R-:W2:Y:S01]  /*9100*/  LDL.LU R29, [R1+0x3dc] ;  /* 0x0003dc00011d7983 */ /* 0x000ea20000300800 */
[----:B------:R-:W-:-:S04]  /*9110*/  FFMA.FTZ R11, R3, R4, R0 ;  /* 0x00000004030b7223 */ /* 0x000fc80000010000 */
[----:B------:R-:W-:-:S06]  /*9120*/  FMUL.FTZ R12, R11, -1.4426950216293334961 ;  /* 0xbfb8aa3b0b0c7820 */ /* 0x000fcc0000410000 */
[----:B------:R-:W0:Y:S01]  /*9130*/  MUFU.EX2 R12, R12 ;  /* 0x0000000c000c7308 */ /* 0x000e220000000800 */
[----:B------:R1:W-:Y:S02]  /*9140*/  STL [R1+0x45c], R4 ;  /* 0x00045c0401007387 */ /* 0x0003e40000100800 */
[----:B-1----:R-:W-:Y:S01]  /*9150*/  FMUL.FTZ R4, R14, UR16 ;  /* 0x000000100e047c20 */ /* 0x002fe20008410000 */
[----:B0-----:R-:W-:-:S06]  /*9160*/  FADD.FTZ R12, R12, 1 ;  /* 0x3f8000000c0c7421 */ /* 0x001fcc0000010000 */
[----:B------:R-:W0:Y:S02]  /*9170*/  MUFU.RCP R12, R12 ;  /* 0x0000000c000c7308 */ /* 0x000e240000001000 */
[C---:B0-----:R-:W-:Y:S01]  /*9180*/  FMUL.FTZ R13, R12.reuse, R28 ;  /* 0x0000001c0c0d7220 */ /* 0x041fe20000410000 */
[----:B------:R-:W-:Y:S01]  /*9190*/  FADD.FTZ R12, -R12, 1 ;  /* 0x3f8000000c0c7421 */ /* 0x000fe20000010100 */
[----:B------:R-:W2:Y:S03]  /*91a0*/  LDL.LU R28, [R1+0x2c8] ;  /* 0x0002c800011c7983 */ /* 0x000ea60000300800 */
[----:B------:R-:W-:Y:S01]  /*91b0*/  FFMA.FTZ R12, R11, R12, 1 ;  /* 0x3f8000000b0c7423 */ /* 0x000fe2000001000c */
[----:B------:R-:W-:-:S03]  /*91c0*/  FFMA.FTZ R11, R5, R4, R2 ;  /* 0x00000004050b7223 */ /* 0x000fc60000010002 */
[----:B------:R-:W-:-:S05]  /*91d0*/  FMUL.FTZ R12, R13, R12 ;  /* 0x0000000c0d0c7220 */ /* 0x000fca0000410000 */
[----:B------:R0:W-:Y:S02]  /*91e0*/  STL [R1+0x2e4], R12 ;  /* 0x0002e40c01007387 */ /* 0x0001e40000100800 */
[----:B0-----:R-:W-:-:S06]  /*91f0*/  FMUL.FTZ R12, R11, -1.4426950216293334961 ;  /* 0xbfb8aa3b0b0c7820 */ /* 0x001fcc0000410000 */
[----:B------:R-:W0:Y:S01]  /*9200*/  MUFU.EX2 R12, R12 ;  /* 0x0000000c000c7308 */ /* 0x000e220000000800 */
[----:B------:R1:W-:Y:S01]  /*9210*/  STL [R1+0x450], R4 ;  /* 0x0004500401007387 */ /* 0x0003e20000100800 */
[----:B0-----:R-:W-:Y:S01]  /*9220*/  FADD.FTZ R12, R12, 1 ;  /* 0x3f8000000c0c7421 */ /* 0x001fe20000010000 */
[----:B---3--:R-:W-:Y:S02]  /*9230*/  FADD.FTZ R14, R22, -UR28 ;  /* 0x8000001c160e7e21 */ /* 0x008fe40008010000 */
[----:B------:R-:W3:Y:S02]  /*9240*/  LDL.LU R22, [R1+0x400] ;  /* 0x0004000001167983 */ /* 0x000ee40000300800 */
[----:B-1----:R-:W-:Y:S01]  /*9250*/  FMUL.FTZ R4, R14, UR16 ;  /* 0x000000100e047c20 */ /* 0x002fe20008410000 */
[----:B------:R-:W0:Y:S02]  /*9260*/  MUFU.RCP R12, R12 ;  /* 0x0000000c000c7308 */ /* 0x000e240000001000 */
[C---:B0-----:R-:W-:Y:S01]  /*9270*/  FMUL.FTZ R13, R12.reuse, R6 ;  /* 0x000000060c0d7220 */ /* 0x041fe20000410000 */
[----:B------:R-:W-:Y:S01]  /*9280*/  FADD.FTZ R12, -R12, 1 ;  /* 0x3f8000000c0c7421 */ /* 0x000fe20000010100 */
[----:B----4-:R-:W-:-:S02]  /*9290*/  FADD.FTZ R14, R21, -UR28 ;  /* 0x8000001c150e7e21 */ /* 0x010fc40008010000 */
[----:B------:R-:W4:Y:S01]  /*92a0*/  LDL.LU R21, [R1+0x404] ;  /* 0x0004040001157983 */ /* 0x000f220000300800 */
[----:B------:R-:W-:-:S04]  /*92b0*/  FFMA.FTZ R12, R11, R12, 1 ;  /* 0x3f8000000b0c7423 */ /* 0x000fc8000001000c */
[----:B------:R-:W-:-:S05]  /*92c0*/  FMUL.FTZ R6, R13, R12 ;  /* 0x0000000c0d067220 */ /* 0x000fca0000410000 */
[----:B------:R0:W-:Y:S04]  /*92d0*/  STL [R1+0x2dc], R6 ;  /* 0x0002dc0601007387 */ /* 0x0001e80000100800 */
[----:B0-----:R-:W4:Y:S01]  /*92e0*/  LDL.LU R6, [R1+0x2bc] ;  /* 0x0002bc0001067983 */ /* 0x001f220000300800 */
        /* <DEDUP_REMOVED lines=16> */
[----:B------:R-:W-:Y:S01]  /*93f0*/  FMUL.FTZ R12, R11, -1.4426950216293334961 ;  /* 0xbfb8aa3b0b0c7820 */ /* 0x000fe20000410000 */
[----:B------:R0:W-:Y:S05]  /*9400*/  STL [R1+0x43c], R4 ;  /* 0x00043c0401007387 */ /* 0x0001ea0000100800 */
[----:B------:R-:W1:Y:S01]  /*9410*/  MUFU.EX2 R12, R12 ;  /* 0x0000000c000c7308 */ /* 0x000e620000000800 */
[----:B0-----:R-:W-:Y:S01]  /*9420*/  FMUL.FTZ R4, R14, UR16 ;  /* 0x000000100e047c20 */ /* 0x001fe20008410000 */
[----:B-1----:R-:W-:-:S06]  /*9430*/  FADD.FTZ R12, R12, 1 ;  /* 0x3f8000000c0c7421 */ /* 0x002fcc0000010000 */
[----:B------:R-:W0:Y:S01]  /*9440*/  MUFU.RCP R12, R12 ;  /* 0x0000000c000c7308 */ /* 0x000e220000001000 */
[----:B------:R-:W-:Y:S01]  /*9450*/  STL [R1+0x438], R4 ;  /* 0x0004380401007387 */ /* 0x000fe20000100800 */
[C---:B0-----:R-:W-:Y:S01]  /*9460*/  FMUL.FTZ R13, R12.reuse, R28 ;  /* 0x0000001c0c0d7220 */ /* 0x041fe20000410000 */
[----:B------:R-:W-:Y:S02]  /*9470*/  FADD.FTZ R12, -R12, 1 ;  /* 0x3f8000000c0c7421 */ /* 0x000fe40000010100 */
[----:B------:R-:W2:Y:S02]  /*9480*/  LDL.LU R28, [R1+0x2cc] ;  /* 0x0002cc00011c7983 */ /* 0x000ea40000300800 */
[----:B------:R-:W-:Y:S01]  /*9490*/  FFMA.FTZ R12, R11, R12, 1 ;  /* 0x3f8000000b0c7423 */ /* 0x000fe2000001000c */
[----:B------:R-:W-:-:S03]  /*94a0*/  FFMA.FTZ R11, R3, R4, R0 ;  /* 0x00000004030b7223 */ /* 0x000fc60000010000 */
[----:B------:R-:W-:-:S05]  /*94b0*/  FMUL.FTZ R12, R13, R12 ;  /* 0x0000000c0d0c7220 */ /* 0x000fca0000410000 */
[----:B------:R0:W-:Y:S02]  /*94c0*/  STL [R1+0x2d0], R12 ;  /* 0x0002d00c01007387 */ /* 0x0001e40000100800 */
[----:B0-----:R-:W-:Y:S01]  /*94d0*/  FMUL.FTZ R12, R11, -1.4426950216293334961 ;  /* 0xbfb8aa3b0b0c7820 */ /* 0x001fe20000410000 */
[----:B---3--:R-:W-:Y:S02]  /*94e0*/  FADD.FTZ R14, R22, -UR28 ;  /* 0x8000001c160e7e21 */ /* 0x008fe40008010000 */
[----:B------:R-:W3:Y:S02]  /*94f0*/  LDL.LU R22, [R1+0x414] ;  /* 0x0004140001167983 */ /* 0x000ee40000300800 */
[----:B------:R-:W-:Y:S01]  /*9500*/  FMUL.FTZ R4, R14, UR16 ;  /* 0x000000100e047c20 */ /* 0x000fe20008410000 */
[----:B------:R-:W0:Y:S02]  /*9510*/  MUFU.EX2 R12, R12 ;  /* 0x0000000c000c7308 */ /* 0x000e240000000800 */
[----:B0-----:R-:W-:-:S06]  /*9520*/  FADD.FTZ R12, R12, 1 ;  /* 0x3f8000000c0c7421 */ /* 0x001fcc0000010000 */
[----:B------:R-:W0:Y:S01]  /*9530*/  MUFU.RCP R12, R12 ;  /* 0x0000000c000c7308 */ /* 0x000e220000001000 */
[----:B----4-:R-:W-:Y:S02]  /*9540*/  FADD.FTZ R14, R21, -UR28 ;  /* 0x8000001c150e7e21 */ /* 0x010fe40008010000 */
[----:B------:R-:W4:Y:S01]  /*9550*/  LDL.LU R21, [R1+0x418] ;  /* 0x0004180001157983 */ /* 0x000f220000300800 */
[C---:B0-----:R-:W-:Y:S01]  /*9560*/  FMUL.FTZ R13, R12.reuse, R6 ;  /* 0x000000060c0d7220 */ /* 0x041fe20000410000 */
[----:B------:R-:W-:-:S04]  /*9570*/  FADD.FTZ R12, -R12, 1 ;  /* 0x3f8000000c0c7421 */ /* 0x000fc80000010100 */
        /* <DEDUP_REMOVED lines=19> */
[----:B------:R-:W-:-:S03]  /*96b0*/  FFMA.FTZ R11, R3, R4, R0 ;  /* 0x00000004030b7223 */ /* 0x000fc60000010000 */
[----:B------:R0:W-:Y:S01]  /*96c0*/  STL [R1+0x404], R4 ;  /* 0x0004040401007387 */ /* 0x0001e20000100800 */
[----:B------:R-:W-:Y:S01]  /*96d0*/  FMUL.FTZ R12, R11, -1.4426950216293334961 ;  /* 0xbfb8aa3b0b0c7820 */ /* 0x000fe20000410000 */
[----:B0-----:R-:W-:-:S05]  /*96e0*/  FMUL.FTZ R4, R14, UR16 ;  /* 0x000000100e047c20 */ /* 0x001fca0008410000 */
[----:B------:R-:W0:Y:S02]  /*96f0*/  MUFU.EX2 R12, R12 ;  /* 0x0000000c000c7308 */ /* 0x000e240000000800 */
[----:B0-----:R-:W-:-:S06]  /*9700*/  FADD.FTZ R12, R12, 1 ;  /* 0x3f8000000c0c7421 */ /* 0x001fcc0000010000 */
[----:B------:R-:W0:Y:S01]  /*9710*/  MUFU.RCP R12, R12 ;  /* 0x0000000c000c7308 */ /* 0x000e220000001000 */
[----:B------:R1:W-:Y:S01]  /*9720*/  STL [R1+0x400], R4 ;  /* 0x0004000401007387 */ /* 0x0003e20000100800 */
[C---:B0-----:R-:W-:Y:S01]  /*9730*/  FMUL.FTZ R13, R12.reuse, R28 ;  /* 0x0000001c0c0d7220 */ /* 0x041fe20000410000 */
[----:B------:R-:W-:Y:S02]  /*9740*/  FADD.FTZ R12, -R12, 1 ;  /* 0x3f8000000c0c7421 */ /* 0x000fe40000010100 */
[----:B------:R-:W2:Y:S02]  /*9750*/  LDL.LU R28, [R1+0x304] ;  /* 0x00030400011c7983 */ /* 0x000ea40000300800 */
[----:B------:R-:W-:Y:S01]  /*9760*/  FFMA.FTZ R12, R11, R12, 1 ;  /* 0x3f8000000b0c7423 */ /* 0x000fe2000001000c */
[----:B---3--:R-:W-:Y:S02]  /*9770*/  FADD.FTZ R14, R22, -UR28 ;  /* 0x8000001c160e7e21 */ /* 0x008fe40008010000 */
[----:B------:R-:W3:Y:S01]  /*9780*/  LDL.LU R22, [R1+0x40c] ;  /* 0x00040c0001167983 */ /* 0x000ee20000300800 */
[----:B------:R-:W-:Y:S01]  /*9790*/  FFMA.FTZ R11, R5, R4, R2 ;  /* 0x00000004050b7223 */ /* 0x000fe20000010002 */
[----:B-1----:R-:W-:Y:S01]  /*97a0*/  FMUL.FTZ R4, R14, UR16 ;  /* 0x000000100e047c20 */ /* 0x002fe20008410000 */
[----:B------:R-:W-:-:S05]  /*97b0*/  FMUL.FTZ R12, R13, R12 ;  /* 0x0000000c0d0c7220 */ /* 0x000fca0000410000 */
[----:B------:R0:W-:Y:S02]  /*97c0*/  STL [R1+0x2b4], R12 ;  /* 0x0002b40c01007387 */ /* 0x0001e40000100800 */
[----:B0-----:R-:W-:-:S06]  /*97d0*/  FMUL.FTZ R12, R11, -1.4426950216293334961 ;  /* 0xbfb8aa3b0b0c7820 */ /* 0x001fcc0000410000 */
[----:B------:R-:W0:Y:S01]  /*97e0*/  MUFU.EX2 R12, R12 ;  /* 0x0000000c000c7308 */ /* 0x000e220000000800 */
[----:B----4-:R-:W-:Y:S02]  /*97f0*/  FADD.FTZ R14, R21, -UR28 ;  /* 0x8000001c150e7e21 */ /* 0x010fe40008010000 */
[----:B------:R-:W4:Y:S01]  /*9800*/  LDL.LU R21, [R1+0x3f0] ;  /* 0x0003f00001157983 */ /* 0x000f220000300800 */
[----:B0-----:R-:W-:-:S06]  /*9810*/  FADD.FTZ R12, R12, 1 ;  /* 0x3f8000000c0c7421 */ /* 0x001fcc0000010000 */
[----:B------:R-:W0:Y:S02]  /*9820*/  MUFU.RCP R12, R12 ;  /* 0x0000000c000c7308 */ /* 0x000e240000001000 */
        /* <DEDUP_REMOVED lines=10> */
[----:B------:R-:W2:Y:S01]  /*98d0*/  MUFU.RCP R12, R12 ;  /* 0x0000000c000c7308 */ /* 0x000ea20000001000 */
[----:B------:R0:W-:Y:S01]  /*98e0*/  STL [R1+0x3dc], R4 ;  /* 0x0003dc0401007387 */ /* 0x0001e20000100800 */
[C---:B--2---:R-:W-:Y:S01]  /*98f0*/  FMUL.FTZ R13, R12.reuse, R7 ;  /* 0x000000070c0d7220 */ /* 0x044fe20000410000 */
[----:B------:R-:W-:-:S04]  /*9900*/  FADD.FTZ R12, -R12, 1 ;  /* 0x3f8000000c0c7421 */ /* 0x000fc80000010100 */
[----:B------:R-:W-:-:S04]  /*9910*/  FFMA.FTZ R12, R11, R12, 1 ;  /* 0x3f8000000b0c7423 */ /* 0x000fc8000001000c */
[----:B------:R-:W-:-:S05]  /*9920*/  FMUL.FTZ R7, R13, R12 ;  /* 0x0000000c0d077220 */ /* 0x000fca0000410000 */
[----:B------:R1:W-:Y:S01]  /*9930*/  STL [R1+0x2a0], R7 ;  /* 0x0002a00701007387 */ /* 0x0003e20000100800 */
[----:B0-----:R-:W-:Y:S01]  /*9940*/  FMUL.FTZ R4, R14, UR16 ;  /* 0x000000100e047c20 */ /* 0x001fe20008410000 */
[----:B------:R-:W-:Y:S02]  /*9950*/  FADD.FTZ R14, R29, -UR28 ;  /* 0x8000001c1d0e7e21 */ /* 0x000fe40008010000 */
[----:B------:R-:W2:Y:S04]  /*9960*/  LDL.LU R29, [R1+0x3f4] ;  /* 0x0003f400011d7983 */ /* 0x000ea80000300800 */
[----:B-1----:R-:W2:Y:S01]  /*9970*/  LDL.LU R7, [R1+0x338] ;  /* 0x0003380001077983 */ /* 0x002ea20000300800 */
        /* <DEDUP_REMOVED lines=10> */
[----:B------:R-:W2:Y:S01]  /*9a20*/  LDL.LU R28, [R1+0x33c] ;  /* 0x00033c00011c7983 */ /* 0x000ea20000300800 */
[----:B---3--:R-:W-:-:S03]  /*9a30*/  FADD.FTZ R14, R22, -UR28 ;  /* 0x8000001c160e7e21 */ /* 0x008fc60008010000 */
[----:B------:R-:W3:Y:S01]  /*9a40*/  LDL.LU R22, [R1+0x3e8] ;  /* 0x0003e80001167983 */ /* 0x000ee20000300800 */
[----:B------:R-:W-:Y:S01]  /*9a50*/  FFMA.FTZ R12, R11, R12, 1 ;  /* 0x3f8000000b0c7423 */ /* 0x000fe2000001000c */
[----:B------:R-:W-:Y:S01]  /*9a60*/  FFMA.FTZ R11, R3, R4, R0 ;  /* 0x00000004030b7223 */ /* 0x000fe20000010000 */
[----:B-1----:R-:W-:Y:S02]  /*9a70*/  FMUL.FTZ R4, R14, UR16 ;  /* 0x000000100e047c20 */ /* 0x002fe40008410000 */
[----:B------:R-:W-:-:S05]  /*9a80*/  FMUL.FTZ R12, R13, R12 ;  /* 0x0000000c0d0c7220 */ /* 0x000fca0000410000 */
[----:B------:R0:W-:Y:S02]  /*9a90*/  STL [R1+0x29c], R12 ;  /* 0x00029c0c01007387 */ /* 0x0001e40000100800 */
[----:B0-----:R-:W-:Y:S01]  /*9aa0*/  FMUL.FTZ R12, R11, -1.4426950216293334961 ;  /* 0xbfb8aa3b0b0c7820 */ /* 0x001fe20000410000 */
[----:B----4-:R-:W-:Y:S02]  /*9ab0*/  FADD.FTZ R14, R21, -UR28 ;  /* 0x8000001c150e7e21 */ /* 0x010fe40008010000 */
[----:B------:R-:W4:Y:S03]  /*9ac0*/  LDL.LU R21, [R1+0x3ec] ;  /* 0x0003ec0001157983 */ /* 0x000f260000300800 */
[----:B------:R-:W0:Y:S02]  /*9ad0*/  MUFU.EX2 R12, R12 ;  /* 0x0000000c000c7308 */ /* 0x000e240000000800 */
        /* <DEDUP_REMOVED lines=13> */
[----:B------:R0:W-:Y:S02]  /*9bb0*/  STL [R1+0x3c0], R4 ;  /* 0x0003c00401007387 */ /* 0x0001e40000100800 */
[----:B0-----:R-:W-:Y:S01]  /*9bc0*/  FMUL.FTZ R4, R14, UR16 ;  /* 0x000000100e047c20 */ /* 0x001fe20008410000 */
[C---:B--2---:R-:W-:Y:S01]  /*9bd0*/  FMUL.FTZ R13, R12.reuse, R7 ;  /* 0x000000070c0d7220 */ /* 0x044fe20000410000 */
[----:B------:R-:W-:Y:S01]  /*9be0*/  FADD.FTZ R12, -R12, 1 ;  /* 0x3f8000000c0c7421 */ /* 0x000fe20000010100 */
[----:B------:R-:W-:Y:S02]  /*9bf0*/  FADD.FTZ R14, R29, -UR28 ;  /* 0x8000001c1d0e7e21 */ /* 0x000fe40008010000 */
[----:B------:R-:W2:Y:S01]  /*9c00*/  LDL.LU R29, [R1+0x3e0] ;  /* 0x0003e000011d7983 */ /* 0x000ea20000300800 */
[----:B------:R-:W-:-:S04]  /*9c10*/  FFMA.FTZ R12, R11, R12, 1 ;  /* 0x3f8000000b0c7423 */ /* 0x000fc8000001000c */
[----:B------:R-:W-:-:S05]  /*9c20*/  FMUL.FTZ R7, R13, R12 ;  /* 0x0000000c0d077220 */ /* 0x000fca0000410000 */
[----:B------:R0:W-:Y:S04]  /*9c30*/  STL [R1+0x28c], R7 ;  /* 0x00028c0701007387 */ /* 0x0001e80000100800 */
[----:B0-----:R-:W2:Y:S01]  /*9c40*/  LDL.LU R7, [R1+0x360] ;  /* 0x0003600001077983 */ /* 0x001ea20000300800 */
[----:B------:R-:W-:-:S03]  /*9c50*/  FFMA.FTZ R11, R3, R4, R0 ;  /* 0x00000004030b7223 */ /* 0x000fc60000010000 */
[----:B------:R0:W-:Y:S01]  /*9c60*/  STL [R1+0x39c], R4 ;  /* 0x00039c0401007387 */ /* 0x0001e20000100800 */
[----:B------:R-:W-:Y:S01]  /*9c70*/  FMUL.FTZ R12, R11, -1.4426950216293334961 ;  /* 0xbfb8aa3b0b0c7820 */ /* 0x000fe20000410000 */
[----:B0-----:R-:W-:-:S05]  /*9c80*/  FMUL.FTZ R4, R14, UR16 ;  /* 0x000000100e047c20 */ /* 0x001fca0008410000 */
[----:B------:R-:W0:Y:S02]  /*9c90*/  MUFU.EX2 R12, R12 ;  /* 0x0000000c000c7308 */ /* 0x000e240000000800 */
[----:B0-----:R-:W-:-:S06]  /*9ca0*/  FADD.FTZ R12, R12, 1 ;  /* 0x3f8000000c0c7421 */ /* 0x001fcc0000010000 */
[----:B------:R-:W0:Y:S01]  /*9cb0*/  MUFU.RCP R12, R12 ;  /* 0x0000000c000c7308 */ /* 0x000e220000001000 */
[----:B---3--:R-:W-:Y:S02]  /*9cc0*/  FADD.FTZ R14, R22, -UR28 ;  /* 0x8000001c160e7e21 */ /* 0x008fe40008010000 */
[----:B------:R-:W3:Y:S01]  /*9cd0*/  LDL.LU R22, [R1+0x3e4] ;  /* 0x0003e40001167983 */ /* 0x000ee20000300800 */
[C---:B0-----:R-:W-:Y:S01]  /*9ce0*/  FMUL.FTZ R13, R12.reuse, R28 ;  /* 0x0000001c0c0d7220 */ /* 0x041fe20000410000 */
[----:B------:R-:W-:Y:S02]  /*9cf0*/  FADD.FTZ R12, -R12, 1 ;  /* 0x3f8000000c0c7421 */ /* 0x000fe40000010100 */
[----:B------:R-:W3:Y:S02]  /*9d00*/  LDL.LU R28, [R1+0x364] ;  /* 0x00036400011c7983 */ /* 0x000ee40000300800 */
[----:B------:R-:W-:Y:S01]  /*9d10*/  FFMA.FTZ R12, R11, R12, 1 ;  /* 0x3f8000000b0c7423 */ /* 0x000fe2000001000c */
[----:B------:R-:W-:Y:S01]  /*9d20*/  FFMA.FTZ R11, R5, R4, R2 ;  /* 0x00000004050b7223 */ /* 0x000fe20000010002 */
[----:B------:R0:W-:Y:S02]  /*9d30*/  STL [R1+0x398], R4 ;  /* 0x0003980401007387 */ /* 0x0001e40000100800 */
[----:B0-----:R-:W-:Y:S01]  /*9d40*/  FMUL.FTZ R4, R14, UR16 ;  /* 0x000000100e047c20 */ /* 0x001fe20008410000 */
[----:B------:R-:W-:Y:S01]  /*9d50*/  FMUL.FTZ R12, R13, R12 ;  /* 0x0000000c0d0c7220 */ /* 0x000fe20000410000 */
[----:B----4-:R-:W-:-:S02]  /*9d60*/  FADD.FTZ R14, R21, -UR28 ;  /* 0x8000001c150e7e21 */ /* 0x010fc40008010000 */
[----:B------:R-:W4:Y:S04]  /*9d70*/  LDL.LU R21, [R1+0x3d0] ;  /* 0x0003d00001157983 */ /* 0x000f280000300800 */
        /* <DEDUP_REMOVED lines=15> */
[----:B------:R-:W0:Y:S01]  /*9e70*/  MUFU.RCP R12, R12 ;  /* 0x0000000c000c7308 */ /* 0x000e220000001000 */
[----:B------:R1:W-:Y:S02]  /*9e80*/  STL [R1+0x37c], R4 ;  /* 0x00037c0401007387 */ /* 0x0003e40000100800 */
[----:B-1----:R-:W-:Y:S01]  /*9e90*/  FMUL.FTZ R4, R14, UR16 ;  /* 0x000000100e047c20 */ /* 0x002fe20008410000 */
[----:B--2---:R-:W-:Y:S02]  /*9ea0*/  FADD.FTZ R14, R29, -UR28 ;  /* 0x8000001c1d0e7e21 */ /* 0x004fe40008010000 */
[----:B------:R-:W2:Y:S01]  /*9eb0*/  LDL.LU R29, [R1+0x3d4] ;  /* 0x0003d400011d7983 */ /* 0x000ea20000300800 */
[C---:B0-----:R-:W-:Y:S01]  /*9ec0*/  FMUL.FTZ R13, R12.reuse, R7 ;  /* 0x000000070c0d7220 */ /* 0x041fe20000410000 */
[----:B------:R-:W-:-:S04]  /*9ed0*/  FADD.FTZ R12, -R12, 1 ;  /* 0x3f8000000c0c7421 */ /* 0x000fc80000010100 */
        /* <DEDUP_REMOVED lines=9> */
[----:B0-----:R-:W-:Y:S01]  /*9f70*/  FADD.FTZ R12, R12, 1 ;  /* 0x3f8000000c0c7421 */ /* 0x001fe20000010000 */
[----:B---3--:R-:W-:Y:S02]  /*9f80*/  FADD.FTZ R14, R22, -UR28 ;  /* 0x8000001c160e7e21 */ /* 0x008fe40008010000 */
[----:B------:R-:W3:Y:S03]  /*9f90*/  LDL.LU R22, [R1+0x3b8] ;  /* 0x0003b80001167983 */ /* 0x000ee60000300800 */
[----:B------:R-:W0:Y:S01]  /*9fa0*/  MUFU.RCP R12, R12 ;  /* 0x0000000c000c7308 */ /* 0x000e220000001000 */
[----:B------:R1:W-:Y:S01]  /*9fb0*/  STL [R1+0x360], R4 ;  /* 0x0003600401007387 */ /* 0x0003e20000100800 */
[C---:B0-----:R-:W-:Y:S01]  /*9fc0*/  FMUL.FTZ R13, R12.reuse, R28 ;  /* 0x0000001c0c0d7220 */ /* 0x041fe20000410000 */
[----:B------:R-:W-:-:S02]  /*9fd0*/  FADD.FTZ R12, -R12, 1 ;  /* 0x3f8000000c0c7421 */ /* 0x000fc40000010100 */
[----:B------:R-:W3:Y:S02]  /*9fe0*/  LDL.LU R28, [R1+0x38c] ;  /* 0x00038c00011c7983 */ /* 0x000ee40000300800 */
[----:B------:R-:W-:Y:S01]  /*9ff0*/  FFMA.FTZ R12, R11, R12, 1 ;  /* 0x3f8000000b0c7423 */ /* 0x000fe2000001000c */
[----:B------:R-:W-:Y:S01]  /*a000*/  FFMA.FTZ R11, R3, R4, R0 ;  /* 0x00000004030b7223 */ /* 0x000fe20000010000 */
[----:B-1----:R-:W-:Y:S01]  /*a010*/  FMUL.FTZ R4, R14, UR16 ;  /* 0x000000100e047c20 */ /* 0x002fe20008410000 */
[----:B----4-:R-:W-:Y:S02]  /*a020*/  FADD.FTZ R14, R21, -UR28 ;  /* 0x8000001c150e7e21 */ /* 0x010fe40008010000 */
[----:B------:R-:W4:Y:S01]  /*a030*/  LDL.LU R21, [R1+0x3bc] ;  /* 0x0003bc0001157983 */ /* 0x000f220000300800 */
[----:B------:R-:W-:-:S05]  /*a040*/  FMUL.FTZ R12, R13, R12 ;  /* 0x0000000c0d0c7220 */ /* 0x000fca0000410000 */
[----:B------:R0:W-:Y:S02]  /*a050*/  STL [R1+0x22c], R12 ;  /* 0x00022c0c01007387 */ /* 0x0001e40000100800 */
[----:B0-----:R-:W-:-:S06]  /*a060*/  FMUL.FTZ R12, R11, -1.4426950216293334961 ;  /* 0xbfb8aa3b0b0c7820 */ /* 0x001fcc0000410000 */
[----:B------:R-:W0:Y:S02]  /*a070*/  MUFU.EX2 R12, R12 ;  /* 0x0000000c000c7308 */ /* 0x000e240000000800 */
[----:B0-----:R-:W-:-:S06]  /*a080*/  FADD.FTZ R12, R12, 1 ;  /* 0x3f8000000c0c7421 */ /* 0x001fcc0000010000 */
[----:B------:R-:W0:Y:S01]  /*a090*/  MUFU.RCP R12, R12 ;  /* 0x0000000c000c7308 */ /* 0x000e220000001000 */
[----:B------:R-:W-:Y:S01]  /*a0a0*/  STL [R1+0x35c], R4 ;  /* 0x00035c0401007387 */ /* 0x000fe20000100800 */
        /* <DEDUP_REMOVED lines=8> */
[----:B------:R-:W0:Y:S01]  /*a130*/  MUFU.EX2 R12, R12 ;  /* 0x0000000c000c7308 */ /* 0x000e220000000800 */
[----:B------:R-:W-:Y:S01]  /*a140*/  FMUL.FTZ R4, R14, UR16 ;  /* 0x000000100e047c20 */ /* 0x000fe20008410000 */
[----:B--2---:R-:W-:Y:S02]  /*a150*/  FADD.FTZ R14, R29, -UR28 ;  /* 0x8000001c1d0e7e21 */ /* 0x004fe40008010000 */
[----:B------:R-:W2:Y:S01]  /*a160*/  LDL.LU R29, [R1+0x3b0] ;  /* 0x0003b000011d7983 */ /* 0x000ea20000300800 */
        /* <DEDUP_REMOVED lines=12> */
[----:B------:R-:W0:Y:S01]  /*a230*/  MUFU.EX2 R12, R12 ;  /* 0x0000000c000c7308 */ /* 0x000e220000000800 */
[----:B---3--:R-:W-:Y:S02]  /*a240*/  FADD.FTZ R14, R22, -UR28 ;  /* 0x8000001c160e7e21 */ /* 0x008fe40008010000 */
[----:B------:R-:W3:Y:S01]  /*a250*/  LDL.LU R22, [R1+0x3b4] ;  /* 0x0003b40001167983 */ /* 0x000ee20000300800 */
[----:B0-----:R-:W-:-:S06]  /*a260*/  FADD.FTZ R12, R12, 1 ;  /* 0x3f8000000c0c7421 */ /* 0x001fcc0000010000 */
[----:B------:R-:W0:Y:S01]  /*a270*/  MUFU.RCP R12, R12 ;  /* 0x0000000c000c7308 */ /* 0x000e220000001000 */
[----:B------:R1:W-:Y:S01]  /*a280*/  STL [R1+0x354], R4 ;  /* 0x0003540401007387 */ /* 0x0003e20000100800 */
[C---:B0-----:R-:W-:Y:S01]  /*a290*/  FMUL.FTZ R13, R12.reuse, R28 ;  /* 0x0000001c0c0d7220 */ /* 0x041fe20000410000 */
[----:B------:R-:W-:Y:S02]  /*a2a0*/  FADD.FTZ R12, -R12, 1 ;  /* 0x3f8000000c0c7421 */ /* 0x000fe40000010100 */
[----:B------:R-:W3:Y:S02]  /*a2b0*/  LDL.LU R28, [R1+0x3a4] ;  /* 0x0003a400011c7983 */ /* 0x000ee40000300800 */
[----:B------:R-:W-:Y:S01]  /*a2c0*/  FFMA.FTZ R12, R11, R12, 1 ;  /* 0x3f8000000b0c7423 */ /* 0x000fe2000001000c */
[----:B------:R-:W-:Y:S01]  /*a2d0*/  FFMA.FTZ R11, R5, R4, R2 ;  /* 0x00000004050b7223 */ /* 0x000fe20000010002 */
[----:B-1----:R-:W-:Y:S01]  /*a2e0*/  FMUL.FTZ R4, R14, UR16 ;  /* 0x000000100e047c20 */ /* 0x002fe20008410000 */
[----:B----4-:R-:W-:-:S02]  /*a2f0*/  FADD.FTZ R14, R21, -UR28 ;  /* 0x8000001c150e7e21 */ /* 0x010fc40008010000 */
        /* <DEDUP_REMOVED lines=15> */
[----:B------:R-:W-:Y:S01]  /*a3f0*/  FMUL.FTZ R12, R11, -1.4426950216293334961 ;  /* 0xbfb8aa3b0b0c7820 */ /* 0x000fe20000410000 */
[----:B------:R-:W-:Y:S01]  /*a400*/  FMUL.FTZ R4, R14, UR16 ;  /* 0x000000100e047c20 */ /* 0x000fe20008410000 */
[----:B--2---:R-:W-:Y:S02]  /*a410*/  FADD.FTZ R14, R29, -UR28 ;  /* 0x8000001c1d0e7e21 */ /* 0x004fe40008010000 */
[----:B------:R-:W2:Y:S02]  /*a420*/  LDL.LU R29, [R1+0x3ac] ;  /* 0x0003ac00011d7983 */ /* 0x000ea40000300800 */
        /* <DEDUP_REMOVED lines=12> */
[----:B0-----:R-:W-:Y:S01]  /*a4f0*/  FMUL.FTZ R4, R14, UR16 ;  /* 0x000000100e047c20 */ /* 0x001fe20008410000 */
[----:B---3--:R-:W-:Y:S02]  /*a500*/  FADD.FTZ R14, R22, -UR28 ;  /* 0x8000001c160e7e21 */ /* 0x008fe40008010000 */
[----:B------:R-:W3:Y:S02]  /*a510*/  LDL.LU R22, [R1+0x390] ;  /* 0x0003900001167983 */ /* 0x000ee40000300800 */
[----:B------:R-:W0:Y:S02]  /*a520*/  MUFU.EX2 R12, R12 ;  /* 0x0000000c000c7308 */ /* 0x000e240000000800 */
        /* <DEDUP_REMOVED lines=24> */
[----:B------:R-:W-:Y:S01]  /*a6b0*/  FFMA.FTZ R11, R5, R4, R2 ;  /* 0x00000004050b7223 */ /* 0x000fe20000010002 */
[----:B------:R-:W-:Y:S01]  /*a6c0*/  FMUL.FTZ R4, R14, UR16 ;  /* 0x000000100e047c20 */ /* 0x000fe20008410000 */
[----:B--2---:R-:W-:Y:S02]  /*a6d0*/  FADD.FTZ R14, R29, -UR28 ;  /* 0x8000001c1d0e7e21 */ /* 0x004fe40008010000 */
[----:B------:R-:W2:Y:S01]  /*a6e0*/  LDL.LU R29, [R1+0x380] ;  /* 0x00038000011d7983 */ /* 0x000ea20000300800 */
[----:B------:R-:W-:-:S06]  /*a6f0*/  FMUL.FTZ R12, R11, -1.4426950216293334961 ;  /* 0xbfb8aa3b0b0c7820 */ /* 0x000fcc0000410000 */
        /* <DEDUP_REMOVED lines=33> */
[----:B------:R1:W-:Y:S01]  /*a910*/  STL [R1+0x338], R4 ;  /* 0x0003380401007387 */ /* 0x0003e20000100800 */
[C---:B0-----:R-:W-:Y:S01]  /*a920*/  FMUL.FTZ R13, R12.reuse, R6 ;  /* 0x000000060c0d7220 */ /* 0x041fe20000410000 */
[----:B------:R-:W-:-:S04]  /*a930*/  FADD.FTZ R12, -R12, 1 ;  /* 0x3f8000000c0c7421 */ /* 0x000fc80000010100 */
[----:B------:R-:W-:-:S04]  /*a940*/  FFMA.FTZ R12, R11, R12, 1 ;  /* 0x3f8000000b0c7423 */ /* 0x000fc8000001000c */
[----:B------:R-:W-:-:S05]  /*a950*/  FMUL.FTZ R6, R13, R12 ;  /* 0x0000000c0d067220 */ /* 0x000fca0000410000 */
[----:B------:R0:W-:Y:S01]  /*a960*/  STL [R1+0x248], R6 ;  /* 0x0002480601007387 */ /* 0x0001e20000100800 */
[----:B------:R-:W-:Y:S01]  /*a970*/  FFMA.FTZ R11, R3, R4, R0 ;  /* 0x00000004030b7223 */ /* 0x000fe20000010000 */
[----:B-1----:R-:W-:Y:S01]  /*a980*/  FMUL.FTZ R4, R14, UR16 ;  /* 0x000000100e047c20 */ /* 0x002fe20008410000 */
[----:B--2---:R-:W-:Y:S02]  /*a990*/  FADD.FTZ R14, R29, -UR28 ;  /* 0x8000001c1d0e7e21 */ /* 0x004fe40008010000 */
[----:B------:R-:W2:Y:S04]  /*a9a0*/  LDL.LU R29, [R1+0x374] ;  /* 0x00037400011d7983 */ /* 0x000ea80000300800 */
[----:B0-----:R-:W2:Y:S01]  /*a9b0*/  LDL.LU R6, [R1+0x224] ;  /* 0x0002240001067983 */ /* 0x001ea20000300800 */
        /* <DEDUP_REMOVED lines=12> */
[----:B---3--:R-:W-:Y:S02]  /*aa80*/  FADD.FTZ R14, R22, -UR28 ;  /* 0x8000001c160e7e21 */ /* 0x008fe40008010000 */
[----:B------:R-:W3:Y:S04]  /*aa90*/  LDL.LU R22, [R1+0x368] ;  /* 0x0003680001167983 */ /* 0x000ee80000300800 */
[----:B0-----:R-:W3:Y:S01]  /*aaa0*/  LDL.LU R7, [R1+0x220] ;  /* 0x0002200001077983 */ /* 0x001ee20000300800 */
[----:B------:R-:W-:-:S06]  /*aab0*/  FMUL.FTZ R12, R11, -1.4426950216293334961 ;  /* 0xbfb8aa3b0b0c7820 */ /* 0x000fcc0000410000 */
[----:B------:R-:W0:Y:S02]  /*aac0*/  MUFU.EX2 R12, R12 ;  /* 0x0000000c000c7308 */ /* 0x000e240000000800 */
[----:B0-----:R-:W-:-:S06]  /*aad0*/  FADD.FTZ R12, R12, 1 ;  /* 0x3f8000000c0c7421 */ /* 0x001fcc0000010000 */
[----:B------:R-:W0:Y:S01]  /*aae0*/  MUFU.RCP R12, R12 ;  /* 0x0000000c000c7308 */ /* 0x000e220000001000 */
[----:B----4-:R-:W-:Y:S02]  /*aaf0*/  FADD.FTZ R15, R21, -UR28 ;  /* 0x8000001c150f7e21 */ /* 0x010fe40008010000 */
[----:B------:R-:W4:Y:S01]  /*ab00*/  LDL.LU R21, [R1+0x3c8] ;  /* 0x0003c80001157983 */ /* 0x000f220000300800 */
[----:B0-----:R-:W-:-:S03]  /*ab10*/  FMUL.FTZ R13, R12, R28 ;  /* 0x0000001c0c0d7220 */ /* 0x001fc60000410000 */
[----:B------:R-:W4:Y:S01]  /*ab20*/  LDL.LU R28, [R1+0x21c] ;  /* 0x00021c00011c7983 */ /* 0x000f220000300800 */
[----:B------:R-:W-:-:S04]  /*ab30*/  FADD.FTZ R12, -R12, 1 ;  /* 0x3f8000000c0c7421 */ /* 0x000fc80000010100 */
[----:B------:R-:W-:Y:S01]  /*ab40*/  FFMA.FTZ R12, R11, R12, 1 ;  /* 0x3f8000000b0c7423 */ /* 0x000fe2000001000c */
[----:B------:R-:W-:-:S03]  /*ab50*/  FFMA.FTZ R11, R3, R4, R0 ;  /* 0x00000004030b7223 */ /* 0x000fc60000010000 */
[----:B------:R-:W-:-:S05]  /*ab60*/  FMUL.FTZ R12, R13, R12 ;  /* 0x0000000c0d0c7220 */ /* 0x000fca0000410000 */
[----:B------:R0:W-:Y:S02]  /*ab70*/  STL [R1+0x238], R12 ;  /* 0x0002380c01007387 */ /* 0x0001e40000100800 */
[----:B0-----:R-:W-:-:S06]  /*ab80*/  FMUL.FTZ R12, R11, -1.4426950216293334961 ;  /* 0xbfb8aa3b0b0c7820 */ /* 0x001fcc0000410000 */
[----:B------:R-:W0:Y:S02]  /*ab90*/  MUFU.EX2 R12, R12 ;  /* 0x0000000c000c7308 */ /* 0x000e240000000800 */
[----:B0-----:R-:W-:-:S06]  /*aba0*/  FADD.FTZ R12, R12, 1 ;  /* 0x3f8000000c0c7421 */ /* 0x001fcc0000010000 */
[----:B------:R-:W2:Y:S01]  /*abb0*/  MUFU.RCP R12, R12 ;  /* 0x0000000c000c7308 */ /* 0x000ea20000001000 */
[----:B------:R0:W-:Y:S02]  /*abc0*/  STL [R1+0x330], R4 ;  /* 0x0003300401007387 */ /* 0x0001e40000100800 */
[----:B0-----:R-:W-:-:S05]  /*abd0*/  FMUL.FTZ R4, R14, UR16 ;  /* 0x000000100e047c20 */ /* 0x001fca0008410000 */
[----:B------:R0:W-:Y:S01]  /*abe0*/  STL [R1+0x32c], R4 ;  /* 0x00032c0401007387 */ /* 0x0001e20000100800 */
[----:B--2---:R-:W-:-:S03]  /*abf0*/  FMUL.FTZ R13, R12, R6 ;  /* 0x000000060c0d7220 */ /* 0x004fc60000410000 */
[----:B------:R-:W2:Y:S01]  /*ac00*/  LDL.LU R6, [R1+0x218] ;  /* 0x0002180001067983 */ /* 0x000ea20000300800 */
[----:B------:R-:W-:-:S03]  /*ac10*/  FADD.FTZ R16, R29, -UR28 ;  /* 0x8000001c1d107e21 */ /* 0x000fc60008010000 */
[----:B------:R-:W2:Y:S01]  /*ac20*/  LDL.LU R29, [R1+0x3cc] ;  /* 0x0003cc00011d7983 */ /* 0x000ea20000300800 */
[----:B------:R-:W-:-:S04]  /*ac30*/  FADD.FTZ R12, -R12, 1 ;  /* 0x3f8000000c0c7421 */ /* 0x000fc80000010100 */
[----:B------:R-:W-:Y:S01]  /*ac40*/  FFMA.FTZ R11, R11, R12, 1 ;  /* 0x3f8000000b0b7423 */ /* 0x000fe2000001000c */
[----:B------:R-:W-:-:S03]  /*ac50*/  FFMA.FTZ R12, R5, R4, R2 ;  /* 0x00000004050c7223 */ /* 0x000fc60000010002 */
[----:B------:R-:W-:Y:S01]  /*ac60*/  FMUL.FTZ R11, R13, R11 ;  /* 0x0000000b0d0b7220 */ /* 0x000fe20000410000 */
[----:B------:R-:W-:-:S06]  /*ac70*/  FMUL.FTZ R13, R12, -1.4426950216293334961 ;  /* 0xbfb8aa3b0c0d7820 */ /* 0x000fcc0000410000 */
[----:B------:R-:W1:Y:S02]  /*ac80*/  MUFU.EX2 R13, R13 ;  /* 0x0000000d000d7308 */ /* 0x000e640000000800 */
[----:B-1----:R-:W-:-:S06]  /*ac90*/  FADD.FTZ R13, R13, 1 ;  /* 0x3f8000000d0d7421 */ /* 0x002fcc0000010000 */
[----:B------:R-:W3:Y:S01]  /*aca0*/  MUFU.RCP R13, R13 ;  /* 0x0000000d000d7308 */ /* 0x000ee20000001000 */
[----:B0-----:R-:W-:-:S05]  /*acb0*/  FMUL.FTZ R4, R15, UR16 ;  /* 0x000000100f047c20 */ /* 0x001fca0008410000 */
[----:B------:R0:W-:Y:S01]  /*acc0*/  STL [R1+0x328], R4 ;  /* 0x0003280401007387 */ /* 0x0001e20000100800 */
[C---:B---3--:R-:W-:Y:S01]  /*acd0*/  FMUL.FTZ R14, R13.reuse, R7 ;  /* 0x000000070d0e7220 */ /* 0x048fe20000410000 */
[----:B------:R-:W-:Y:S02]  /*ace0*/  FADD.FTZ R13, -R13, 1 ;  /* 0x3f8000000d0d7421 */ /* 0x000fe40000010100 */
[----:B------:R-:W3:Y:S02]  /*acf0*/  LDL.LU R7, [R1+0x214] ;  /* 0x0002140001077983 */ /* 0x000ee40000300800 */
[----:B------:R-:W-:Y:S01]  /*ad00*/  FFMA.FTZ R12, R12, R13, 1 ;  /* 0x3f8000000c0c7423 */ /* 0x000fe2000001000d */
[----:B------:R-:W-:Y:S01]  /*ad10*/  FFMA.FTZ R13, R3, R4, R0 ;  /* 0x00000004030d7223 */ /* 0x000fe20000010000 */
[----:B0-----:R-:W-:Y:S01]  /*ad20*/  FMUL.FTZ R4, R16, UR16 ;  /* 0x0000001010047c20 */ /* 0x001fe20008410000 */
[----:B------:R-:W-:Y:S02]  /*ad30*/  FADD.FTZ R16, R22, -UR28 ;  /* 0x8000001c16107e21 */ /* 0x000fe40008010000 */
[----:B------:R-:W3:Y:S01]  /*ad40*/  LDL.LU R22, [R1+0x3f8] ;  /* 0x0003f80001167983 */ /* 0x000ee20000300800 */
[----:B------:R-:W-:Y:S01]  /*ad50*/  FMUL.FTZ R12, R14, R12 ;  /* 0x0000000c0e0c7220 */ /* 0x000fe20000410000 */
[----:B------:R-:W-:-:S06]  /*ad60*/  FMUL.FTZ R14, R13, -1.4426950216293334961 ;  /* 0xbfb8aa3b0d0e7820 */ /* 0x000fcc0000410000 */
[----:B------:R-:W0:Y:S02]  /*ad70*/  MUFU.EX2 R14, R14 ;  /* 0x0000000e000e7308 */ /* 0x000e240000000800 */
[----:B0-----:R-:W-:Y:S01]  /*ad80*/  FADD.FTZ R14, R14, 1 ;  /* 0x3f8000000e0e7421 */ /* 0x001fe20000010000 */
[----:B----4-:R-:W-:Y:S02]  /*ad90*/  FADD.FTZ R17, R21, -UR28 ;  /* 0x8000001c15117e21 */ /* 0x010fe40008010000 */
[----:B------:R-:W4:Y:S03]  /*ada0*/  LDL.LU R21, [R1+0x3fc] ;  /* 0x0003fc0001157983 */ /* 0x000f260000300800 */
[----:B------:R-:W0:Y:S02]  /*adb0*/  MUFU.RCP R14, R14 ;  /* 0x0000000e000e7308 */ /* 0x000e240000001000 */
[----:B0-----:R-:W-:-:S02]  /*adc0*/  FMUL.FTZ R15, R14, R28 ;  /* 0x0000001c0e0f7220 */ /* 0x001fc40000410000 */
        /* <DEDUP_REMOVED lines=9> */
[----:B------:R-:W2:Y:S01]  /*ae60*/  MUFU.RCP R14, R14 ;  /* 0x0000000e000e7308 */ /* 0x000ea20000001000 */
[----:B------:R0:W-:Y:S02]  /*ae70*/  STL [R1+0x324], R4 ;  /* 0x0003240401007387 */ /* 0x0001e40000100800 */
[----:B0-----:R-:W-:-:S05]  /*ae80*/  FMUL.FTZ R4, R16, UR16 ;  /* 0x0000001010047c20 */ /* 0x001fca0008410000 */
[----:B------:R0:W-:Y:S01]  /*ae90*/  STL [R1+0x320], R4 ;  /* 0x0003200401007387 */ /* 0x0001e20000100800 */
[C---:B--2---:R-:W-:Y:S01]  /*aea0*/  FMUL.FTZ R15, R14.reuse, R6 ;  /* 0x000000060e0f7220 */ /* 0x044fe20000410000 */
[----:B------:R-:W-:-:S04]  /*aeb0*/  FADD.FTZ R14, -R14, 1 ;  /* 0x3f8000000e0e7421 */ /* 0x000fc80000010100 */
[----:B------:R-:W-:Y:S01]  /*aec0*/  FFMA.FTZ R13, R13, R14, 1 ;  /* 0x3f8000000d0d7423 */ /* 0x000fe2000001000e */
[----:B------:R-:W-:Y:S01]  /*aed0*/  FFMA.FTZ R14, R3, R4, R0 ;  /* 0x00000004030e7223 */ /* 0x000fe20000010000 */
[----:B0-----:R-:W-:Y:S01]  /*aee0*/  FMUL.FTZ R4, R17, UR16 ;  /* 0x0000001011047c20 */ /* 0x001fe20008410000 */
[----:B------:R-:W-:Y:S02]  /*aef0*/  FADD.FTZ R17, R29, -UR28 ;  /* 0x8000001c1d117e21 */ /* 0x000fe40008010000 */
[----:B------:R-:W2:Y:S01]  /*af00*/  LDL.LU R29, [R1+0x41c] ;  /* 0x00041c00011d7983 */ /* 0x000ea20000300800 */
[----:B------:R-:W-:Y:S01]  /*af10*/  FMUL.FTZ R13, R15, R13 ;  /* 0x0000000d0f0d7220 */ /* 0x000fe20000410000 */
[----:B------:R-:W-:-:S06]  /*af20*/  FMUL.FTZ R15, R14, -1.4426950216293334961 ;  /* 0xbfb8aa3b0e0f7820 */ /* 0x000fcc0000410000 */
[----:B------:R-:W0:Y:S02]  /*af30*/  MUFU.EX2 R15, R15 ;  /* 0x0000000f000f7308 */ /* 0x000e240000000800 */
[----:B0-----:R-:W-:-:S06]  /*af40*/  FADD.FTZ R15, R15, 1 ;  /* 0x3f8000000f0f7421 */ /* 0x001fcc0000010000 */
[----:B------:R-:W3:Y:S01]  /*af50*/  MUFU.RCP R15, R15 ;  /* 0x0000000f000f7308 */ /* 0x000ee20000001000 */
[----:B------:R0:W-:Y:S01]  /*af60*/  STL [R1+0x31c], R4 ;  /* 0x00031c0401007387 */ /* 0x0001e20000100800 */
[C---:B---3--:R-:W-:Y:S01]  /*af70*/  FMUL.FTZ R16, R15.reuse, R7 ;  /* 0x000000070f107220 */ /* 0x048fe20000410000 */
[----:B------:R-:W-:Y:S01]  /*af80*/  FADD.FTZ R15, -R15, 1 ;  /* 0x3f8000000f0f7421 */ /* 0x000fe20000010100 */
[----:B------:R-:W-:Y:S01]  /*af90*/  FADD.FTZ R23, R23, -UR28 ;  /* 0x8000001c17177e21 */ /* 0x000fe20008010000 */
[----:B------:R-:W-:Y:S01]  /*afa0*/  FADD.FTZ R25, R25, -UR28 ;  /* 0x8000001c19197e21 */ /* 0x000fe20008010000 */
[----:B------:R-:W3:Y:S01]  /*afb0*/  LDL.LU R7, [R1+0x454] ;  /* 0x0004540001077983 */ /* 0x000ee20000300800 */
[----:B------:R-:W-:Y:S01]  /*afc0*/  FFMA.FTZ R15, R14, R15, 1 ;  /* 0x3f8000000e0f7423 */ /* 0x000fe2000001000f */
[----:B------:R-:W-:Y:S01]  /*afd0*/  FFMA.FTZ R14, R5, R4, R2 ;  /* 0x00000004050e7223 */ /* 0x000fe20000010002 */
[----:B0-----:R-:W-:Y:S01]  /*afe0*/  FMUL.FTZ R4, R17, UR16 ;  /* 0x0000001011047c20 */ /* 0x001fe20008410000 */
[----:B------:R-:W-:-:S02]  /*aff0*/  FADD.FTZ R17, R22, -UR28 ;  /* 0x8000001c16117e21 */ /* 0x000fc40008010000 */
        /* <DEDUP_REMOVED lines=8> */
[C---:B0-----:R-:W-:Y:S01]  /*b080*/  FMUL.FTZ R16, R15.reuse, R28 ;  /* 0x0000001c0f107220 */ /* 0x041fe20000410000 */
[----:B------:R-:W-:Y:S01]  /*b090*/  FADD.FTZ R15, -R15, 1 ;  /* 0x3f8000000f0f7421 */ /* 0x000fe20000010100 */
[----:B------:R0:W-:Y:S03]  /*b0a0*/  STL [R1+0x318], R4 ;  /* 0x0003180401007387 */ /* 0x0001e60000100800 */
[----:B------:R-:W-:Y:S01]  /*b0b0*/  FFMA.FTZ R14, R14, R15, 1 ;  /* 0x3f8000000e0e7423 */ /* 0x000fe2000001000f */
[----:B------:R-:W-:Y:S01]  /*b0c0*/  FFMA.FTZ R15, R3, R4, R0 ;  /* 0x00000004030f7223 */ /* 0x000fe20000010000 */
[----:B------:R-:W4:Y:S02]  /*b0d0*/  LDL.LU R28, [R1+0x2e8] ;  /* 0x0002e800011c7983 */ /* 0x000f240000300800 */
        /* <DEDUP_REMOVED lines=24> */
[----:B--2---:R-:W-:Y:S02]  /*b260*/  FADD.FTZ R19, R29, -UR28 ;  /* 0x8000001c1d137e21 */ /* 0x004fe40008010000 */
[----:B------:R-:W2:Y:S01]  /*b270*/  LDL.LU R29, [R1+0x308] ;  /* 0x00030800011d7983 */ /* 0x000ea20000300800 */
[C---:B0-----:R-:W-:Y:S01]  /*b280*/  FMUL.FTZ R36, R18.reuse, R36 ;  /* 0x0000002412247220 */ /* 0x041fe20000410000 */
[----:B------:R-:W-:Y:S02]  /*b290*/  FADD.FTZ R18, -R18, 1 ;  /* 0x3f80000012127421 */ /* 0x000fe40000010100 */
[----:B------:R0:W-:Y:S02]  /*b2a0*/  STL [R1+0x310], R4 ;  /* 0x0003100401007387 */ /* 0x0001e40000100800 */
[----:B------:R-:W-:Y:S01]  /*b2b0*/  FFMA.FTZ R17, R17, R18, 1 ;  /* 0x3f80000011117423 */ /* 0x000fe20000010012 */
        /* <DEDUP_REMOVED lines=8> */
[----:B------:R-:W-:Y:S01]  /*b340*/  FADD.FTZ R19, -R19, 1 ;  /* 0x3f80000013137421 */ /* 0x000fe20000010100 */
[----:B---3--:R-:W-:-:S03]  /*b350*/  FADD.FTZ R20, R22, -UR28 ;  /* 0x8000001c16147e21 */ /* 0x008fc60008010000 */
[----:B------:R-:W-:Y:S01]  /*b360*/  FFMA.FTZ R18, R18, R19, 1 ;  /* 0x3f80000012127423 */ /* 0x000fe20000010013 */
[----:B-1----:R-:W-:-:S04]  /*b370*/  FMUL.FTZ R4, R20, UR16 ;  /* 0x0000001014047c20 */ /* 0x002fc80008410000 */
[----:B------:R-:W-:-:S04]  /*b380*/  FFMA.FTZ R19, R3, R4, R0 ;  /* 0x0000000403137223 */ /* 0x000fc80000010000 */
[----:B------:R-:W-:-:S06]  /*b390*/  FMUL.FTZ R20, R19, -1.4426950216293334961 ;  /* 0xbfb8aa3b13147820 */ /* 0x000fcc0000410000 */
[----:B------:R-:W0:Y:S02]  /*b3a0*/  MUFU.EX2 R20, R20 ;  /* 0x0000001400147308 */ /* 0x000e240000000800 */
[----:B0-----:R-:W-:-:S06]  /*b3b0*/  FADD.FTZ R20, R20, 1 ;  /* 0x3f80000014147421 */ /* 0x001fcc0000010000 */
[----:B------:R-:W0:Y:S01]  /*b3c0*/  MUFU.RCP R20, R20 ;  /* 0x0000001400147308 */ /* 0x000e220000001000 */
[----:B----4-:R-:W-:Y:S01]  /*b3d0*/  FADD.FTZ R21, R21, -UR28 ;  /* 0x8000001c15157e21 */ /* 0x010fe20008010000 */
        /* <DEDUP_REMOVED lines=53> */
[----:B------:R-:W0:Y:S02]  /*b730*/  MUFU.RCP R26, R25 ;  /* 0x00000019001a7308 */ /* 0x000e240000001000 */
[C---:B0-----:R-:W-:Y:S02]  /*b740*/  FMUL.FTZ R25, R26.reuse, R28 ;  /* 0x0000001c1a197220 */ /* 0x041fe40000410000 */
[----:B------:R-:W3:Y:S01]  /*b750*/  LDL.LU R28, [R1+0x444] ;  /* 0x00044400011c7983 */ /* 0x000ee20000300800 */
[----:B------:R-:W-:Y:S01]  /*b760*/  FADD.FTZ R26, -R26, 1 ;  /* 0x3f8000001a1a7421 */ /* 0x000fe20000010100 */
[----:B------:R-:W-:Y:S02]  /*b770*/  FADD.FTZ R27, R27, -UR28 ;  /* 0x8000001c1b1b7e21 */ /* 0x000fe40008010000 */
        /* <DEDUP_REMOVED lines=13> */
[----:B------:R-:W-:Y:S01]  /*b850*/  FADD.FTZ R30, R30, -UR28 ;  /* 0x8000001c1e1e7e21 */ /* 0x000fe20008010000 */
[----:B--2---:R-:W-:Y:S01]  /*b860*/  FADD.FTZ R27, R29, -UR28 ;  /* 0x8000001c1d1b7e21 */ /* 0x004fe20008010000 */
[----:B------:R-:W-:Y:S01]  /*b870*/  FADD.FTZ R31, R31, -UR28 ;  /* 0x8000001c1f1f7e21 */ /* 0x000fe20008010000 */
[----:B------:R-:W2:Y:S02]  /*b880*/  LDL.LU R29, [R1+0x460] ;  /* 0x00046000011d7983 */ /* 0x000ea40000300800 */
        /* <DEDUP_REMOVED lines=27> */
[----:B---3--:R-:W-:Y:S01]  /*ba40*/  FADD.FTZ R31, R28, -UR28 ;  /* 0x8000001c1c1f7e21 */ /* 0x008fe20008010000 */
[----:B------:R1:W-:Y:S04]  /*ba50*/  STL [R1+0x21c], R11 ;  /* 0x00021c0b01007387 */ /* 0x0003e80000100800 */
[----:B------:R3:W-:Y:S04]  /*ba60*/  STL [R1+0x278], R4 ;  /* 0x0002780401007387 */ /* 0x0007e80000100800 */
[----:B------:R-:W4:Y:S01]  /*ba70*/  LDL.LU R28, [R1+0x46c] ;  /* 0x00046c00011c7983 */ /* 0x000f220000300800 */
[----:B-1----:R-:W-:-:S03]  /*ba80*/  FMUL.FTZ R11, R31, UR16 ;  /* 0x000000101f0b7c20 */ /* 0x002fc60008410000 */
[----:B---3--:R-:W3:Y:S01]  /*ba90*/  LDL.LU R4, [R1+0x284] ;  /* 0x0002840001047983 */ /* 0x008ee20000300800 */
        /* <DEDUP_REMOVED lines=10> */
[----:B0-----:R-:W-:Y:S01]  /*bb40*/  FMUL.FTZ R37, R30, R10 ;  /* 0x0000000a1e257220 */ /* 0x001fe20000410000 */
[----:B------:R-:W-:-:S04]  /*bb50*/  FADD.FTZ R10, R7, -UR28 ;  /* 0x8000001c070a7e21 */ /* 0x000fc80008010000 */
[----:B------:R-:W-:-:S04]  /*bb60*/  FMUL.FTZ R7, R10, UR16 ;  /* 0x000000100a077c20 */ /* 0x000fc80008410000 */
[----:B------:R-:W-:Y:S01]  /*bb70*/  FFMA.FTZ R10, R5, R7, R2 ;  /* 0x00000007050a7223 */ /* 0x000fe20000010002 */
[----:B------:R0:W-:Y:S04]  /*bb80*/  STL [R1+0x270], R7 ;  /* 0x0002700701007387 */ /* 0x0001e80000100800 */
[----:B0-----:R-:W4:Y:S04]  /*bb90*/  LDL.LU R7, [R1+0x470] ;  /* 0x0004700001077983 */ /* 0x001f280000300800 */
[----:B------:R0:W-:Y:S04]  /*bba0*/  STL [R1+0x220], R6 ;  /* 0x0002200601007387 */ /* 0x0001e80000100800 */
[----:B0-----:R-:W4:Y:S01]  /*bbb0*/  LDL.LU R6, [R1+0x290] ;  /* 0x0002900001067983 */ /* 0x001f220000300800 */
[----:B------:R-:W-:-:S04]  /*bbc0*/  FADD.FTZ R30, -R30, 1 ;  /* 0x3f8000001e1e7421 */ /* 0x000fc80000010100 */
[----:B------:R-:W-:-:S04]  /*bbd0*/  FFMA.FTZ R30, R26, R30, 1 ;  /* 0x3f8000001a1e7423 */ /* 0x000fc8000001001e */
[----:B------:R-:W-:Y:S01]  /*bbe0*/  FMUL.FTZ R37, R37, R30 ;  /* 0x0000001e25257220 */ /* 0x000fe20000410000 */
[----:B------:R-:W-:-:S06]  /*bbf0*/  FMUL.FTZ R26, R10, -1.4426950216293334961 ;  /* 0xbfb8aa3b0a1a7820 */ /* 0x000fcc0000410000 */
[----:B------:R-:W0:Y:S01]  /*bc00*/  MUFU.EX2 R26, R26 ;  /* 0x0000001a001a7308 */ /* 0x000e220000000800 */
[----:B--2---:R-:W-:Y:S02]  /*bc10*/  FADD.FTZ R30, R29, -UR28 ;  /* 0x8000001c1d1e7e21 */ /* 0x004fe40008010000 */
[----:B------:R-:W2:Y:S01]  /*bc20*/  LDL.LU R29, [R1+0x2ac] ;  /* 0x0002ac00011d7983 */ /* 0x000ea20000300800 */
[----:B0-----:R-:W-:-:S06]  /*bc30*/  FADD.FTZ R26, R26, 1 ;  /* 0x3f8000001a1a7421 */ /* 0x001fcc0000010000 */
[----:B------:R-:W3:Y:S01]  /*bc40*/  MUFU.RCP R26, R26 ;  /* 0x0000001a001a7308 */ /* 0x000ee20000001000 */
[----:B------:R-:W-:Y:S01]  /*bc50*/  FMUL.FTZ R17, R36, R17 ;  /* 0x0000001124117220 */ /* 0x000fe20000410000 */
[----:B------:R0:W-:Y:S04]  /*bc60*/  STL [R1+0x4c0], R12 ;  /* 0x0004c00c01007387 */ /* 0x0001e80000100800 */
[----:B0-----:R-:W2:Y:S01]  /*bc70*/  LDL.LU R12, [R1+0x2d4] ;  /* 0x0002d400010c7983 */ /* 0x001ea20000300800 */
[----:B---3--:R-:W-:Y:S01]  /*bc80*/  FMUL.FTZ R31, R26, R4 ;  /* 0x000000041a1f7220 */ /* 0x008fe20000410000 */
[----:B------:R-:W-:Y:S01]  /*bc90*/  FMUL.FTZ R4, R30, UR16 ;  /* 0x000000101e047c20 */ /* 0x000fe20008410000 */
[----:B----4-:R-:W-:Y:S02]  /*bca0*/  FADD.FTZ R30, R28, -UR28 ;  /* 0x8000001c1c1e7e21 */ /* 0x010fe40008010000 */
[----:B------:R-:W3:Y:S01]  /*bcb0*/  LDL.LU R28, [R1+0x478] ;  /* 0x00047800011c7983 */ /* 0x000ee20000300800 */
[----:B------:R-:W-:-:S03]  /*bcc0*/  FADD.FTZ R26, -R26, 1 ;  /* 0x3f8000001a1a7421 */ /* 0x000fc60000010100 */
[----:B------:R0:W-:Y:S01]  /*bcd0*/  STL [R1+0x26c], R4 ;  /* 0x00026c0401007387 */ /* 0x0001e20000100800 */
[----:B------:R-:W-:Y:S01]  /*bce0*/  FFMA.FTZ R26, R10, R26, 1 ;  /* 0x3f8000000a1a7423 */ /* 0x000fe2000001001a */
[----:B------:R-:W-:-:S03]  /*bcf0*/  FFMA.FTZ R10, R3, R4, R0 ;  /* 0x00000004030a7223 */ /* 0x000fc60000010000 */
[----:B------:R-:W-:Y:S01]  /*bd00*/  FMUL.FTZ R31, R31, R26 ;  /* 0x0000001a1f1f7220 */ /* 0x000fe20000410000 */
[----:B------:R-:W-:Y:S01]  /*bd10*/  FMUL.FTZ R26, R10, -1.4426950216293334961 ;  /* 0xbfb8aa3b0a1a7820 */ /* 0x000fe20000410000 */
[----:B0-----:R-:W-:-:S05]  /*bd20*/  FMUL.FTZ R4, R30, UR16 ;  /* 0x000000101e047c20 */ /* 0x001fca0008410000 */
[----:B------:R-:W0:Y:S02]  /*bd30*/  MUFU.EX2 R26, R26 ;  /* 0x0000001a001a7308 */ /* 0x000e240000000800 */
[----:B0-----:R-:W-:-:S06]  /*bd40*/  FADD.FTZ R26, R26, 1 ;  /* 0x3f8000001a1a7421 */ /* 0x001fcc0000010000 */
[----:B------:R-:W0:Y:S01]  /*bd50*/  MUFU.RCP R26, R26 ;  /* 0x0000001a001a7308 */ /* 0x000e220000001000 */
[----:B------:R-:W-:Y:S02]  /*bd60*/  FADD.FTZ R30, R7, -UR28 ;  /* 0x8000001c071e7e21 */ /* 0x000fe40008010000 */
[----:B------:R-:W4:Y:S01]  /*bd70*/  LDL.LU R7, [R1+0x47c] ;  /* 0x00047c0001077983 */ /* 0x000f220000300800 */
[C---:B0-----:R-:W-:Y:S01]  /*bd80*/  FMUL.FTZ R36, R26.reuse, R6 ;  /* 0x000000061a247220 */ /* 0x041fe20000410000 */
[----:B------:R-:W-:Y:S02]  /*bd90*/  FADD.FTZ R26, -R26, 1 ;  /* 0x3f8000001a1a7421 */ /* 0x000fe40000010100 */
[----:B------:R-:W4:Y:S02]  /*bda0*/  LDL.LU R6, [R1+0x480] ;  /* 0x0004800001067983 */ /* 0x000f240000300800 */
        /* <DEDUP_REMOVED lines=14> */
[----:B------:R1:W-:Y:S04]  /*be90*/  STL [R1+0x274], R11 ;  /* 0x0002740b01007387 */ /* 0x0003e80000100800 */
[----:B0-----:R-:W4:Y:S04]  /*bea0*/  LDL.LU R4, [R1+0x484] ;  /* 0x0004840001047983 */ /* 0x001f280000300800 */
[----:B-1----:R-:W4:Y:S01]  /*beb0*/  LDL.LU R11, [R1+0x2ec] ;  /* 0x0002ec00010b7983 */ /* 0x002f220000300800 */
[----:B------:R-:W-:Y:S01]  /*bec0*/  FMUL.FTZ R35, R35, R26 ;  /* 0x0000001a23237220 */ /* 0x000fe20000410000 */
[----:B------:R-:W-:-:S02]  /*bed0*/  FMUL.FTZ R26, R10, -1.4426950216293334961 ;  /* 0xbfb8aa3b0a1a7820 */ /* 0x000fc40000410000 */
[----:B------:R0:W-:Y:S04]  /*bee0*/  STL [R1+0x4c8], R13 ;  /* 0x0004c80d01007387 */ /* 0x0001e80000100800 */
[----:B------:R-:W1:Y:S01]  /*bef0*/  MUFU.EX2 R26, R26 ;  /* 0x0000001a001a7308 */ /* 0x000e620000000800 */
[----:B0-----:R-:W4:Y:S01]  /*bf00*/  LDL.LU R13, [R1+0x2f8] ;  /* 0x0002f800010d7983 */ /* 0x001f220000300800 */
[----:B-1----:R-:W-:-:S06]  /*bf10*/  FADD.FTZ R26, R26, 1 ;  /* 0x3f8000001a1a7421 */ /* 0x002fcc0000010000 */
[----:B------:R-:W2:Y:S01]  /*bf20*/  MUFU.RCP R26, R26 ;  /* 0x0000001a001a7308 */ /* 0x000ea20000001000 */
[----:B------:R-:W-:Y:S01]  /*bf30*/  FADD.FTZ R32, R32, -UR28 ;  /* 0x8000001c20207e21 */ /* 0x000fe20008010000 */
[C---:B--2---:R-:W-:Y:S01]  /*bf40*/  FMUL.FTZ R30, R26.reuse, R29 ;  /* 0x0000001d1a1e7220 */ /* 0x044fe20000410000 */
[----:B------:R-:W-:Y:S02]  /*bf50*/  FADD.FTZ R26, -R26, 1 ;  /* 0x3f8000001a1a7421 */ /* 0x000fe40000010100 */
[----:B------:R-:W-:Y:S02]  /*bf60*/  FMUL.FTZ R29, R32, UR16 ;  /* 0x00000010201d7c20 */ /* 0x000fe40008410000 */
[----:B------:R-:W-:Y:S02]  /*bf70*/  FFMA.FTZ R26, R10, R26, 1 ;  /* 0x3f8000000a1a7423 */ /* 0x000fe4000001001a */
[----:B------:R-:W-:Y:S02]  /*bf80*/  FFMA.FTZ R10, R5, R29, R2 ;  /* 0x0000001d050a7223 */ /* 0x000fe40000010002 */
[----:B------:R-:W-:-:S02]  /*bf90*/  FMUL.FTZ R30, R30, R26 ;  /* 0x0000001a1e1e7220 */ /* 0x000fc40000410000 */
        /* <DEDUP_REMOVED lines=8> */
[----:B---3--:R-:W-:-:S04]  /*c020*/  FADD.FTZ R32, R28, -UR28 ;  /* 0x8000001c1c207e21 */ /* 0x008fc80008010000 */
[----:B------:R-:W-:-:S04]  /*c030*/  FMUL.FTZ R28, R32, UR16 ;  /* 0x00000010201c7c20 */ /* 0x000fc80008410000 */
[----:B------:R-:W-:-:S04]  /*c040*/  FFMA.FTZ R10, R3, R28, R0 ;  /* 0x0000001c030a7223 */ /* 0x000fc80000010000 */
[----:B------:R-:W-:-:S06]  /*c050*/  FMUL.FTZ R26, R10, -1.4426950216293334961 ;  /* 0xbfb8aa3b0a1a7820 */ /* 0x000fcc0000410000 */
[----:B------:R-:W0:Y:S02]  /*c060*/  MUFU.EX2 R26, R26 ;  /* 0x0000001a001a7308 */ /* 0x000e240000000800 */
[----:B0-----:R-:W-:-:S06]  /*c070*/  FADD.FTZ R26, R26, 1 ;  /* 0x3f8000001a1a7421 */ /* 0x001fcc0000010000 */
[----:B------:R-:W0:Y:S02]  /*c080*/  MUFU.RCP R26, R26 ;  /* 0x0000001a001a7308 */ /* 0x000e240000001000 */
[C---:B0-----:R-:W-:Y:S01]  /*c090*/  FMUL.FTZ R33, R26.reuse, R33 ;  /* 0x000000211a217220 */ /* 0x041fe20000410000 */
[----:B------:R-:W-:-:S04]  /*c0a0*/  FADD.FTZ R26, -R26, 1 ;  /* 0x3f8000001a1a7421 */ /* 0x000fc80000010100 */
[----:B------:R-:W-:Y:S01]  /*c0b0*/  FFMA.FTZ R26, R10, R26, 1 ;  /* 0x3f8000000a1a7423 */ /* 0x000fe2000001001a */
[----:B----4-:R-:W-:-:S04]  /*c0c0*/  FADD.FTZ R32, R7, -UR28 ;  /* 0x8000001c07207e21 */ /* 0x010fc80008010000 */
[----:B------:R-:W-:Y:S01]  /*c0d0*/  FMUL.FTZ R7, R32, UR16 ;  /* 0x0000001020077c20 */ /* 0x000fe20008410000 */
[----:B------:R-:W-:-:S03]  /*c0e0*/  FMUL.FTZ R33, R33, R26 ;  /* 0x0000001a21217220 */ /* 0x000fc60000410000 */
[----:B------:R-:W-:-:S04]  /*c0f0*/  FFMA.FTZ R10, R5, R7, R2 ;  /* 0x00000007050a7223 */ /* 0x000fc80000010002 */
[----:B------:R-:W-:-:S06]  /*c100*/  FMUL.FTZ R26, R10, -1.4426950216293334961 ;  /* 0xbfb8aa3b0a1a7820 */ /* 0x000fcc0000410000 */
[----:B------:R-:W0:Y:S02]  /*c110*/  MUFU.EX2 R26, R26 ;  /* 0x0000001a001a7308 */ /* 0x000e240000000800 */
[----:B0-----:R-:W-:-:S06]  /*c120*/  FADD.FTZ R26, R26, 1 ;  /* 0x3f8000001a1a7421 */ /* 0x001fcc0000010000 */
[----:B------:R-:W0:Y:S01]  /*c130*/  MUFU.RCP R26, R26 ;  /* 0x0000001a001a7308 */ /* 0x000e220000001000 */
[----:B------:R-:W-:Y:S01]  /*c140*/  FMUL.FTZ R19, R38, R19 ;  /* 0x0000001326137220 */ /* 0x000fe20000410000 */
[----:B------:R-:W-:-:S04]  /*c150*/  FADD.FTZ R38, R6, -UR28 ;  /* 0x8000001c06267e21 */ /* 0x000fc80008010000 */
[----:B------:R-:W-:Y:S01]  /*c160*/  FMUL.FTZ R6, R38, UR16 ;  /* 0x0000001026067c20 */ /* 0x000fe20008410000 */
[C---:B0-----:R-:W-:Y:S01]  /*c170*/  FMUL.FTZ R32, R26.reuse, R12 ;  /* 0x0000000c1a207220 */ /* 0x041fe20000410000 */
[----:B------:R-:W-:Y:S01]  /*c180*/  FADD.FTZ R26, -R26, 1 ;  /* 0x3f8000001a1a7421 */ /* 0x000fe20000010100 */
[----:B------:R-:W-:Y:S01]  /*c190*/  FMUL.FTZ R20, R39, R20 ;  /* 0x0000001427147220 */ /* 0x000fe20000410000 */
[----:B------:R-:W-:Y:S01]  /*c1a0*/  FMUL.FTZ R16, R44, R16 ;  /* 0x000000102c107220 */ /* 0x000fe20000410000 */
[----:B------:R-:W-:Y:S01]  /*c1b0*/  FMUL.FTZ R15, R45, R15 ;  /* 0x0000000f2d0f7220 */ /* 0x000fe20000410000 */
[----:B------:R-:W-:Y:S01]  /*c1c0*/  FFMA.FTZ R26, R10, R26, 1 ;  /* 0x3f8000000a1a7423 */ /* 0x000fe2000001001a */
[----:B------:R-:W-:Y:S01]  /*c1d0*/  FFMA.FTZ R10, R3, R6, R0 ;  /* 0x00000006030a7223 */ /* 0x000fe20000010000 */
[----:B------:R-:W-:Y:S01]  /*c1e0*/  FMUL.FTZ R22, R40, R22 ;  /* 0x0000001628167220 */ /* 0x000fe20000410000 */
[----:B------:R-:W-:Y:S01]  /*c1f0*/  FMUL.FTZ R25, R42, R25 ;  /* 0x000000192a197220 */ /* 0x000fe20000410000 */
[----:B------:R-:W-:Y:S01]  /*c200*/  FMUL.FTZ R32, R32, R26 ;  /* 0x0000001a20207220 */ /* 0x000fe20000410000 */
[----:B------:R-:W-:Y:S01]  /*c210*/  FMUL.FTZ R26, R10, -1.4426950216293334961 ;  /* 0xbfb8aa3b0a1a7820 */ /* 0x000fe20000410000 */
[----:B------:R-:W-:Y:S01]  /*c220*/  FMUL.FTZ R27, R43, R27 ;  /* 0x0000001b2b1b7220 */ /* 0x000fe20000410000 */
[----:B------:R-:W-:Y:S04]  /*c230*/  STL [R1+0x4d4], R17 ;  /* 0x0004d41101007387 */ /* 0x000fe80000100800 */
[----:B------:R-:W0:Y:S01]  /*c240*/  MUFU.EX2 R26, R26 ;  /* 0x0000001a001a7308 */ /* 0x000e220000000800 */
[----:B------:R-:W-:Y:S04]  /*c250*/  STL [R1+0x4d8], R18 ;  /* 0x0004d81201007387 */ /* 0x000fe80000100800 */
[----:B------:R-:W-:Y:S01]  /*c260*/  STL [R1+0x4bc], R14 ;  /* 0x0004bc0e01007387 */ /* 0x000fe20000100800 */
[----:B------:R-:W-:-:S03]  /*c270*/  FADD.FTZ R39, R4, -UR28 ;  /* 0x8000001c04277e21 */ /* 0x000fc60008010000 */
[----:B------:R1:W-:Y:S04]  /*c280*/  STL [R1+0x4d0], R16 ;  /* 0x0004d01001007387 */ /* 0x0003e80000100800 */
[----:B------:R-:W2:Y:S01]  /*c290*/  LDL.LU R40, [R1+0x30c] ;  /* 0x00030c0001287983 */ /* 0x000ea20000300800 */
[----:B0-----:R-:W-:-:S03]  /*c2a0*/  FADD.FTZ R26, R26, 1 ;  /* 0x3f8000001a1a7421 */ /* 0x001fc60000010000 */
[----:B------:R-:W3:Y:S01]  /*c2b0*/  LDL.LU R45, [R1+0x468] ;  /* 0x00046800012d7983 */ /* 0x000ee20000300800 */
[----:B------:R-:W0:Y:S01]  /*c2c0*/  MUFU.RCP R38, R26 ;  /* 0x0000001a00267308 */ /* 0x000e220000001000 */
[----:B------:R-:W-:Y:S02]  /*c2d0*/  FMUL.FTZ R4, R39, UR16 ;  /* 0x0000001027047c20 */ /* 0x000fe40008410000 */
[----:B-1----:R-:W2:Y:S04]  /*c2e0*/  LDL.LU R16, [R1+0x49c] ;  /* 0x00049c0001107983 */ /* 0x002ea80000300800 */
[----:B------:R1:W-:Y:S04]  /*c2f0*/  STL [R1+0x4cc], R15 ;  /* 0x0004cc0f01007387 */ /* 0x0003e80000100800 */
[----:B------:R-:W4:Y:S04]  /*c300*/  LDL.LU R43, [R1+0x494] ;  /* 0x00049400012b7983 */ /* 0x000f280000300800 */
[----:B------:R-:W4:Y:S01]  /*c310*/  LDL.LU R42, [R1+0x424] ;  /* 0x00042400012a7983 */ /* 0x000f220000300800 */
[C---:B0-----:R-:W-:Y:S01]  /*c320*/  FMUL.FTZ R26, R38.reuse, R11 ;  /* 0x0000000b261a7220 */ /* 0x041fe20000410000 */
[----:B------:R-:W-:-:S02]  /*c330*/  FADD.FTZ R38, -R38, 1 ;  /* 0x3f80000026267421 */ /* 0x000fc40000010100 */
[----:B------:R0:W-:Y:S02]  /*c340*/  STL [R1+0x4e0], R20 ;  /* 0x0004e01401007387 */ /* 0x0001e40000100800 */
[----:B------:R-:W-:Y:S01]  /*c350*/  FFMA.FTZ R10, R10, R38, 1 ;  /* 0x3f8000000a0a7423 */ /* 0x000fe20000010026 */
[----:B------:R-:W-:Y:S01]  /*c360*/  FFMA.FTZ R38, R5, R4, R2 ;  /* 0x0000000405267223 */ /* 0x000fe20000010002 */
[----:B------:R-:W3:Y:S02]  /*c370*/  LDL.LU R17, [R1+0x490] ;  /* 0x0004900001117983 */ /* 0x000ee40000300800 */
[----:B------:R-:W-:Y:S01]  /*c380*/  FMUL.FTZ R10, R26, R10 ;  /* 0x0000000a1a0a7220 */ /* 0x000fe20000410000 */
[----:B------:R-:W-:Y:S01]  /*c390*/  FMUL.FTZ R26, R38, -1.4426950216293334961 ;  /* 0xbfb8aa3b261a7820 */ /* 0x000fe20000410000 */
[----:B------:R-:W3:Y:S04]  /*c3a0*/  LDL.LU R18, [R1+0x48c] ;  /* 0x00048c0001127983 */ /* 0x000ee80000300800 */
[----:B------:R-:W3:Y:S01]  /*c3b0*/  LDL.LU R44, [R1+0x2f4] ;  /* 0x0002f400012c7983 */ /* 0x000ee20000300800 */
[----:B------:R-:W0:Y:S03]  /*c3c0*/  MUFU.EX2 R26, R26 ;  /* 0x0000001a001a7308 */ /* 0x000e260000000800 */
[----:B-1----:R-:W3:Y:S04]  /*c3d0*/  LDL.LU R15, [R1+0x464] ;  /* 0x00046400010f7983 */ /* 0x002ee80000300800 */
[----:B0-----:R-:W3:Y:S04]  /*c3e0*/  LDL.LU R20, [R1+0x488] ;  /* 0x0004880001147983 */ /* 0x001ee80000300800 */
[----:B------:R0:W-:Y:S01]  /*c3f0*/  STL [R1+0x4e4], R22 ;  /* 0x0004e41601007387 */ /* 0x0001e20000100800 */
[----:B------:R-:W-:-:S03]  /*c400*/  FADD.FTZ R26, R26, 1 ;  /* 0x3f8000001a1a7421 */ /* 0x000fc60000010000 */
[----:B------:R-:W3:Y:S01]  /*c410*/  LDL.LU R12, [R1+0x45c] ;  /* 0x00045c00010c7983 */ /* 0x000ee20000300800 */
[----:B------:R-:W1:Y:S03]  /*c420*/  MUFU.RCP R39, R26 ;  /* 0x0000001a00277308 */ /* 0x000e660000001000 */
[----:B------:R-:W3:Y:S04]  /*c430*/  LDL.LU R14, [R1+0x2dc] ;  /* 0x0002dc00010e7983 */ /* 0x000ee80000300800 */
[----:B0-----:R-:W3:Y:S04]  /*c440*/  LDL.LU R22, [R1+0x2e4] ;  /* 0x0002e40001167983 */ /* 0x001ee80000300800 */
[----:B------:R-:W3:Y:S01]  /*c450*/  LDL.LU R11, [R1+0x450] ;  /* 0x00045000010b7983 */ /* 0x000ee20000300800 */
[C---:B-1----:R-:W-:Y:S01]  /*c460*/  FMUL.FTZ R26, R39.reuse, R13 ;  /* 0x0000000d271a7220 */ /* 0x042fe20000410000 */
[----:B------:R-:W-:-:S02]  /*c470*/  FADD.FTZ R39, -R39, 1 ;  /* 0x3f80000027277421 */ /* 0x000fc40000010100 */
[----:B------:R0:W-:Y:S02]  /*c480*/  STL [R1+0x4dc], R19 ;  /* 0x0004dc1301007387 */ /* 0x0001e40000100800 */
[----:B------:R-:W-:Y:S02]  /*c490*/  FFMA.FTZ R39, R38, R39, 1 ;  /* 0x3f80000026277423 */ /* 0x000fe40000010027 */
[----:B------:R-:W3:Y:S04]  /*c4a0*/  LDL.LU R13, [R1+0x2d8] ;  /* 0x0002d800010d7983 */ /* 0x000ee80000300800 */
[----:B------:R-:W3:Y:S04]  /*c4b0*/  LDL.LU R38, [R1+0x498] ;  /* 0x0004980001267983 */ /* 0x000ee80000300800 */
[----:B0-----:R-:W3:Y:S01]  /*c4c0*/  LDL.LU R19, [R1+0x448] ;  /* 0x0004480001137983 */ /* 0x001ee20000300800 */
[----:B------:R-:W-:Y:S01]  /*c4d0*/  FMUL.FTZ R24, R41, R24 ;  /* 0x0000001829187220 */ /* 0x000fe20000410000 */
[----:B------:R-:W-:Y:S01]  /*c4e0*/  FMUL.FTZ R26, R26, R39 ;  /* 0x000000271a1a7220 */ /* 0x000fe20000410000 */
[----:B--2---:R-:W-:-:S02]  /*c4f0*/  FADD.FTZ R41, R16, R40 ;  /* 0x0000002810297221 */ /* 0x004fc40000010000 */
[----:B------:R-:W2:Y:S01]  /*c500*/  LDL.LU R16, [R1+0x2d0] ;  /* 0x0002d00001107983 */ /* 0x000ea20000300800 */
[----:B----4-:R-:W-:Y:S01]  /*c510*/  FADD.FTZ R42, R42, R43 ;  /* 0x0000002b2a2a7221 */ /* 0x010fe20000010000 */
[----:B---3--:R-:W-:Y:S02]  /*c520*/  FFMA.FTZ R43, R15, R44, R18 ;  /* 0x0000002c0f2b7223 */ /* 0x008fe40000010012 */
[----:B------:R-:W3:Y:S01]  /*c530*/  LDL.LU R18, [R1+0x438] ;  /* 0x0004380001127983 */ /* 0x000ee20000300800 */
[----:B------:R-:W-:Y:S01]  /*c540*/  FADD.FTZ R41, R41, R22 ;  /* 0x0000001629297221 */ /* 0x000fe20000010000 */
[----:B------:R-:W-:Y:S01]  /*c550*/  FFMA.FTZ R43, R11, R14, R43 ;  /* 0x0000000e0b2b7223 */ /* 0x000fe2000001002b */
[-C--:B------:R-:W-:Y:S01]  /*c560*/  FFMA.FTZ R39, R45, R40.reuse, R38 ;  /* 0x000000282d277223 */ /* 0x080fe20000010026 */
[----:B------:R-:W-:Y:S01]  /*c570*/  FMUL.FTZ R40, R3, R40 ;  /* 0x0000002803287220 */ /* 0x000fe20000410000 */
[----:B------:R-:W-:Y:S01]  /*c580*/  FADD.FTZ R38, R17, R44 ;  /* 0x0000002c11267221 */ /* 0x000fe20000010000 */
[----:B------:R-:W-:Y:S01]  /*c590*/  FMUL.FTZ R44, R5, R44 ;  /* 0x0000002c052c7220 */ /* 0x000fe20000410000 */
[----:B------:R-:W4:Y:S01]  /*c5a0*/  LDL.LU R17, [R1+0x2bc] ;  /* 0x0002bc0001117983 */ /* 0x000f220000300800 */
[----:B------:R-:W-:Y:S01]  /*c5b0*/  FFMA.FTZ R45, R45, R40, R20 ;  /* 0x000000282d2d7223 */ /* 0x000fe20000010014 */
[----:B------:R-:W-:-:S02]  /*c5c0*/  FADD.FTZ R40, R42, R40 ;  /* 0x000000282a287221 */ /* 0x000fc40000010000 */
[----:B------:R-:W3:Y:S01]  /*c5d0*/  LDL.LU R20, [R1+0x43c] ;  /* 0x00043c0001147983 */ /* 0x000ee20000300800 */
[----:B------:R-:W-:Y:S01]  /*c5e0*/  FFMA.FTZ R45, R15, R44, R45 ;  /* 0x0000002c0f2d7223 */ /* 0x000fe2000001002d */
[-C--:B------:R-:W-:Y:S02]  /*c5f0*/  FMUL.FTZ R42, R3, R22.reuse ;  /* 0x00000016032a7220 */ /* 0x080fe40000410000 */
[----:B------:R-:W3:Y:S01]  /*c600*/  LDL.LU R15, [R1+0x2b8] ;  /* 0x0002b800010f7983 */ /* 0x000ee20000300800 */
[----:B------:R-:W-:Y:S01]  /*c610*/  FADD.FTZ R44, R44, R40 ;  /* 0x000000282c2c7221 */ /* 0x000fe20000010000 */
[C---:B------:R-:W-:Y:S01]  /*c620*/  FFMA.FTZ R39, R12.reuse, R22, R39 ;  /* 0x000000160c277223 */ /* 0x040fe20000010027 */
[----:B------:R-:W-:Y:S01]  /*c630*/  FFMA.FTZ R45, R12, R42, R45 ;  /* 0x0000002a0c2d7223 */ /* 0x000fe2000001002d */
[----:B------:R-:W-:Y:S01]  /*c640*/  FMUL.FTZ R40, R5, R14 ;  /* 0x0000000e05287220 */ /* 0x000fe20000410000 */
[----:B------:R-:W3:Y:S01]  /*c650*/  LDL.LU R12, [R1+0x430] ;  /* 0x00043000010c7983 */ /* 0x000ee20000300800 */
[----:B------:R-:W-:-:S03]  /*c660*/  FADD.FTZ R38, R38, R14 ;  /* 0x0000000e26267221 */ /* 0x000fc60000010000 */
[----:B------:R-:W3:Y:S01]  /*c670*/  LDL.LU R22, [R1+0x2b4] ;  /* 0x0002b40001167983 */ /* 0x000ee20000300800 */
[----:B------:R-:W-:-:S03]  /*c680*/  FFMA.FTZ R45, R11, R40, R45 ;  /* 0x000000280b2d7223 */ /* 0x000fc6000001002d */
[----:B------:R-:W3:Y:S01]  /*c690*/  LDL.LU R14, [R1+0x404] ;  /* 0x00040400010e7983 */ /* 0x000ee20000300800 */
[----:B------:R-:W-:-:S03]  /*c6a0*/  FADD.FTZ R42, R44, R42 ;  /* 0x0000002a2c2a7221 */ /* 0x000fc60000010000 */
[----:B------:R-:W3:Y:S01]  /*c6b0*/  LDL.LU R11, [R1+0x2a4] ;  /* 0x0002a400010b7983 */ /* 0x000ee20000300800 */
[-C--:B------:R-:W-:Y:S01]  /*c6c0*/  FMUL.FTZ R44, R3, R13.reuse ;  /* 0x0000000d032c7220 */ /* 0x080fe20000410000 */
[----:B------:R-:W-:Y:S01]  /*c6d0*/  FFMA.FTZ R39, R19, R13, R39 ;  /* 0x0000000d13277223 */ /* 0x000fe20000010027 */
[----:B------:R-:W-:Y:S02]  /*c6e0*/  FADD.FTZ R41, R41, R13 ;  /* 0x0000000d29297221 */ /* 0x000fe40000010000 */
[----:B------:R-:W3:Y:S01]  /*c6f0*/  LDL.LU R13, [R1+0x400] ;  /* 0x00040000010d7983 */ /* 0x000ee20000300800 */
[----:B------:R-:W-:Y:S01]  /*c700*/  FADD.FTZ R40, R40, R42 ;  /* 0x0000002a28287221 */ /* 0x000fe20000010000 */
[----:B------:R-:W-:Y:S02]  /*c710*/  FFMA.FTZ R45, R19, R44, R45 ;  /* 0x0000002c132d7223 */ /* 0x000fe4000001002d */
[----:B------:R-:W3:Y:S01]  /*c720*/  LDL.LU R19, [R1+0x2a0] ;  /* 0x0002a00001137983 */ /* 0x000ee20000300800 */
[----:B------:R-:W-:Y:S01]  /*c730*/  FADD.FTZ R44, R40, R44 ;  /* 0x0000002c282c7221 */ /* 0x000fe20000010000 */
[-C--:B--2---:R-:W-:Y:S01]  /*c740*/  FMUL.FTZ R42, R5, R16.reuse ;  /* 0x00000010052a7220 */ /* 0x084fe20000410000 */
[----:B------:R-:W-:Y:S01]  /*c750*/  FADD.FTZ R38, R38, R16 ;  /* 0x0000001026267221 */ /* 0x000fe20000010000 */
[----:B----4-:R-:W-:Y:S01]  /*c760*/  FMUL.FTZ R40, R3, R17 ;  /* 0x0000001103287220 */ /* 0x010fe20000410000 */
[C---:B---3--:R-:W-:Y:S01]  /*c770*/  FFMA.FTZ R43, R20.reuse, R16, R43 ;  /* 0x00000010142b7223 */ /* 0x048fe2000001002b */
[----:B------:R-:W-:Y:S01]  /*c780*/  FFMA.FTZ R45, R20, R42, R45 ;  /* 0x0000002a142d7223 */ /* 0x000fe2000001002d */
[----:B------:R-:W2:Y:S01]  /*c790*/  LDL.LU R16, [R1+0x29c] ;  /* 0x00029c0001107983 */ /* 0x000ea20000300800 */
[----:B------:R-:W-:-:S03]  /*c7a0*/  FADD.FTZ R42, R42, R44 ;  /* 0x0000002c2a2a7221 */ /* 0x000fc60000010000 */
[----:B------:R-:W3:Y:S01]  /*c7b0*/  LDL.LU R20, [R1+0x3dc] ;  /* 0x0003dc0001147983 */ /* 0x000ee20000300800 */
        /* <DEDUP_REMOVED lines=10> */
[----:B------:R-:W-:Y:S01]  /*c860*/  FADD.FTZ R38, R38, R15 ;  /* 0x0000000f26267221 */ /* 0x000fe20000010000 */
[----:B------:R-:W4:Y:S01]  /*c870*/  LDL.LU R12, [R1+0x3c4] ;  /* 0x0003c400010c7983 */ /* 0x000f220000300800 */
[----:B------:R-:W-:Y:S01]  /*c880*/  FADD.FTZ R44, R44, R40 ;  /* 0x000000282c2c7221 */ /* 0x000fe20000010000 */
[C---:B------:R-:W-:Y:S02]  /*c890*/  FFMA.FTZ R39, R14.reuse, R22, R39 ;  /* 0x000000160e277223 */ /* 0x040fe40000010027 */
[----:B------:R-:W4:Y:S01]  /*c8a0*/  LDL.LU R15, [R1+0x28c] ;  /* 0x00028c00010f7983 */ /* 0x000f220000300800 */
[----:B------:R-:W-:Y:S01]  /*c8b0*/  FADD.FTZ R41, R41, R22 ;  /* 0x0000001629297221 */ /* 0x000fe20000010000 */
        /* <DEDUP_REMOVED lines=17> */
[----:B----4-:R-:W-:Y:S01]  /*c9d0*/  FFMA.FTZ R45, R18, R40, R45 ;  /* 0x00000028122d7223 */ /* 0x010fe2000001002d */
[----:B------:R-:W-:-:S04]  /*c9e0*/  FMUL.FTZ R44, R3, R17 ;  /* 0x00000011032c7220 */ /* 0x000fc80000410000 */
[----:B------:R-:W-:Y:S01]  /*c9f0*/  FADD.FTZ R42, R42, R44 ;  /* 0x0000002c2a2a7221 */ /* 0x000fe20000010000 */
[----:B------:R-:W-:Y:S01]  /*ca00*/  FFMA.FTZ R45, R12, R44, R45 ;  /* 0x0000002c0c2d7223 */ /* 0x000fe2000001002d */
[----:B------:R-:W-:Y:S01]  /*ca10*/  FMUL.FTZ R40, R5, R15 ;  /* 0x0000000f05287220 */ /* 0x000fe20000410000 */
[----:B------:R-:W-:-:S03]  /*ca20*/  FMUL.FTZ R44, R3, R22 ;  /* 0x00000016032c7220 */ /* 0x000fc60000410000 */
[----:B------:R-:W-:Y:S01]  /*ca30*/  FADD.FTZ R42, R40, R42 ;  /* 0x0000002a282a7221 */ /* 0x000fe20000010000 */
[----:B------:R-:W-:-:S03]  /*ca40*/  FFMA.FTZ R45, R14, R40, R45 ;  /* 0x000000280e2d7223 */ /* 0x000fc6000001002d */
[----:B------:R-:W-:Y:S01]  /*ca50*/  FADD.FTZ R42, R42, R44 ;  /* 0x0000002c2a2a7221 */ /* 0x000fe20000010000 */
[----:B------:R-:W-:Y:S01]  /*ca60*/  FFMA.FTZ R39, R20, R19, R39 ;  /* 0x0000001314277223 */ /* 0x000fe20000010027 */
[----:B------:R-:W-:Y:S01]  /*ca70*/  FFMA.FTZ R45, R13, R44, R45 ;  /* 0x0000002c0d2d7223 */ /* 0x000fe2000001002d */
[----:B------:R-:W2:Y:S04]  /*ca80*/  LDL.LU R20, [R1+0x228] ;  /* 0x0002280001147983 */ /* 0x000ea80000300800 */
[----:B------:R-:W3:Y:S01]  /*ca90*/  LDL.LU R44, [R1+0x398] ;  /* 0x00039800012c7983 */ /* 0x000ee20000300800 */
[----:B------:R-:W-:-:S03]  /*caa0*/  FFMA.FTZ R43, R18, R16, R43 ;  /* 0x00000010122b7223 */ /* 0x000fc6000001002b */
[----:B------:R-:W4:Y:S01]  /*cab0*/  LDL.LU R19, [R1+0x37c] ;  /* 0x00037c0001137983 */ /* 0x000f220000300800 */
[----:B------:R-:W-:-:S03]  /*cac0*/  FADD.FTZ R38, R38, R16 ;  /* 0x0000001026267221 */ /* 0x000fc60000010000 */
[----:B------:R-:W4:Y:S01]  /*cad0*/  LDL.LU R18, [R1+0x22c] ;  /* 0x00022c0001127983 */ /* 0x000f220000300800 */
[----:B------:R-:W-:Y:S01]  /*cae0*/  FFMA.FTZ R39, R12, R17, R39 ;  /* 0x000000110c277223 */ /* 0x000fe20000010027 */
[----:B------:R-:W-:Y:S02]  /*caf0*/  FFMA.FTZ R43, R14, R15, R43 ;  /* 0x0000000f0e2b7223 */ /* 0x000fe4000001002b */
[----:B------:R-:W4:Y:S01]  /*cb00*/  LDL.LU R12, [R1+0x36c] ;  /* 0x00036c00010c7983 */ /* 0x000f220000300800 */
[----:B------:R-:W-:-:S03]  /*cb10*/  FADD.FTZ R41, R41, R17 ;  /* 0x0000001129297221 */ /* 0x000fc60000010000 */
[----:B------:R-:W4:Y:S04]  /*cb20*/  LDL.LU R16, [R1+0x230] ;  /* 0x0002300001107983 */ /* 0x000f280000300800 */
[----:B------:R-:W4:Y:S01]  /*cb30*/  LDL.LU R14, [R1+0x234] ;  /* 0x00023400010e7983 */ /* 0x000f220000300800 */
[----:B------:R-:W-:-:S03]  /*cb40*/  FADD.FTZ R38, R38, R15 ;  /* 0x0000000f26267221 */ /* 0x000fc60000010000 */
[----:B------:R-:W4:Y:S04]  /*cb50*/  LDL.LU R17, [R1+0x360] ;  /* 0x0003600001117983 */ /* 0x000f280000300800 */
[----:B------:R-:W4:Y:S01]  /*cb60*/  LDL.LU R15, [R1+0x35c] ;  /* 0x00035c00010f7983 */ /* 0x000f220000300800 */
[----:B------:R-:W-:-:S04]  /*cb70*/  FMUL.FTZ R40, R5, R11 ;  /* 0x0000000b05287220 */ /* 0x000fc80000410000 */
[----:B------:R-:W-:Y:S01]  /*cb80*/  FADD.FTZ R42, R40, R42 ;  /* 0x0000002a282a7221 */ /* 0x000fe20000010000 */
[----:B------:R-:W-:Y:S02]  /*cb90*/  FFMA.FTZ R39, R13, R22, R39 ;  /* 0x000000160d277223 */ /* 0x000fe40000010027 */
        /* <DEDUP_REMOVED lines=22> */
[----:B------:R-:W-:Y:S02]  /*cd00*/  FFMA.FTZ R43, R12, R18, R43 ;  /* 0x000000120c2b7223 */ /* 0x000fe4000001002b */
[----:B------:R-:W4:Y:S01]  /*cd10*/  LDL.LU R12, [R1+0x350] ;  /* 0x00035000010c7983 */ /* 0x000f220000300800 */
[----:B--2---:R-:W-:-:S03]  /*cd20*/  FFMA.FTZ R45, R40, R44, R45 ;  /* 0x0000002c282d7223 */ /* 0x004fc6000001002d */
[----:B------:R-:W2:Y:S01]  /*cd30*/  LDL.LU R44, [R1+0x354] ;  /* 0x00035400012c7983 */ /* 0x000ea20000300800 */
[----:B------:R-:W-:Y:S01]  /*cd40*/  FFMA.FTZ R39, R17, R16, R39 ;  /* 0x0000001011277223 */ /* 0x000fe20000010027 */
[----:B------:R-:W-:Y:S01]  /*cd50*/  FFMA.FTZ R43, R15, R14, R43 ;  /* 0x0000000e0f2b7223 */ /* 0x000fe2000001002b */
[----:B------:R-:W-:Y:S01]  /*cd60*/  FADD.FTZ R38, R38, R18 ;  /* 0x0000001226267221 */ /* 0x000fe20000010000 */
[----:B------:R-:W-:Y:S01]  /*cd70*/  FADD.FTZ R41, R41, R22 ;  /* 0x0000001629297221 */ /* 0x000fe20000010000 */
[----:B------:R-:W-:Y:S01]  /*cd80*/  FFMA.FTZ R39, R40, R13, R39 ;  /* 0x0000000d28277223 */ /* 0x000fe20000010027 */
[-C--:B---3--:R-:W-:Y:S01]  /*cd90*/  FMUL.FTZ R40, R5, R11.reuse ;  /* 0x0000000b05287220 */ /* 0x088fe20000410000 */
[----:B------:R-:W3:Y:S03]  /*cda0*/  LDL.LU R18, [R1+0x25c] ;  /* 0x00025c0001127983 */ /* 0x000ee60000300800 */
[----:B------:R-:W-:Y:S01]  /*cdb0*/  FADD.FTZ R42, R40, R42 ;  /* 0x0000002a282a7221 */ /* 0x000fe20000010000 */
[----:B------:R-:W3:Y:S04]  /*cdc0*/  LDL.LU R17, [R1+0x254] ;  /* 0x0002540001117983 */ /* 0x000ee80000300800 */
[----:B------:R-:W3:Y:S01]  /*cdd0*/  LDL.LU R15, [R1+0x24c] ;  /* 0x00024c00010f7983 */ /* 0x000ee20000300800 */
[C---:B--2---:R-:W-:Y:S01]  /*cde0*/  FFMA.FTZ R43, R44.reuse, R11, R43 ;  /* 0x0000000b2c2b7223 */ /* 0x044fe2000001002b */
[----:B------:R-:W-:Y:S01]  /*cdf0*/  FFMA.FTZ R45, R44, R40, R45 ;  /* 0x000000282c2d7223 */ /* 0x000fe2000001002d */
[----:B----4-:R-:W-:Y:S01]  /*ce00*/  FMUL.FTZ R44, R3, R19 ;  /* 0x00000013032c7220 */ /* 0x010fe20000410000 */
        /* <DEDUP_REMOVED lines=9> */
[----:B------:R-:W-:Y:S01]  /*cea0*/  FADD.FTZ R42, R40, R42 ;  /* 0x0000002a282a7221 */ /* 0x000fe20000010000 */
[----:B------:R-:W-:Y:S01]  /*ceb0*/  FFMA.FTZ R39, R12, R19, R39 ;  /* 0x000000130c277223 */ /* 0x000fe20000010027 */
[----:B------:R-:W-:Y:S01]  /*cec0*/  FADD.FTZ R38, R38, R11 ;  /* 0x0000000b26267221 */ /* 0x000fe20000010000 */
[----:B------:R-:W2:Y:S04]  /*ced0*/  LDL.LU R20, [R1+0x4e0] ;  /* 0x0004e00001147983 */ /* 0x000ea80000300800 */
[----:B------:R-:W2:Y:S01]  /*cee0*/  LDL.LU R22, [R1+0x4e4] ;  /* 0x0004e40001167983 */ /* 0x000ea20000300800 */
[C---:B----4-:R-:W-:Y:S01]  /*cef0*/  FFMA.FTZ R45, R44.reuse, R40, R45 ;  /* 0x000000282c2d7223 */ /* 0x050fe2000001002d */
[----:B------:R-:W-:-:S02]  /*cf00*/  FFMA.FTZ R43, R44, R18, R43 ;  /* 0x000000122c2b7223 */ /* 0x000fc4000001002b */
[----:B------:R-:W4:Y:S01]  /*cf10*/  LDL.LU R40, [R1+0x348] ;  /* 0x0003480001287983 */ /* 0x000f220000300800 */
[----:B------:R-:W-:Y:S01]  /*cf20*/  FMUL.FTZ R44, R3, R17 ;  /* 0x00000011032c7220 */ /* 0x000fe20000410000 */
[----:B------:R-:W-:Y:S02]  /*cf30*/  FADD.FTZ R41, R41, R13 ;  /* 0x0000000d29297221 */ /* 0x000fe40000010000 */
[----:B------:R-:W2:Y:S01]  /*cf40*/  LDL.LU R13, [R1+0x248] ;  /* 0x00024800010d7983 */ /* 0x000ea20000300800 */
[----:B------:R-:W-:-:S03]  /*cf50*/  FADD.FTZ R42, R42, R44 ;  /* 0x0000002c2a2a7221 */ /* 0x000fc60000010000 */
[----:B------:R-:W2:Y:S04]  /*cf60*/  LDL.LU R11, [R1+0x23c] ;  /* 0x00023c00010b7983 */ /* 0x000ea80000300800 */
[----:B------:R-:W2:Y:S01]  /*cf70*/  LDL.LU R12, [R1+0x238] ;  /* 0x00023800010c7983 */ /* 0x000ea20000300800 */
[C---:B----4-:R-:W-:Y:S01]  /*cf80*/  FFMA.FTZ R39, R40.reuse, R17, R39 ;  /* 0x0000001128277223 */ /* 0x050fe20000010027 */
[----:B------:R-:W-:Y:S01]  /*cf90*/  FFMA.FTZ R45, R40, R44, R45 ;  /* 0x0000002c282d7223 */ /* 0x000fe2000001002d */
[----:B---3--:R-:W-:-:S04]  /*cfa0*/  FMUL.FTZ R40, R5, R16 ;  /* 0x0000001005287220 */ /* 0x008fc80000410000 */
[----:B--2---:R-:W-:Y:S01]  /*cfb0*/  FFMA.FTZ R45, R14, R40, R45 ;  /* 0x000000280e2d7223 */ /* 0x004fe2000001002d */
[----:B------:R-:W-:Y:S02]  /*cfc0*/  FADD.FTZ R42, R40, R42 ;  /* 0x0000002a282a7221 */ /* 0x000fe40000010000 */
[----:B------:R-:W2:Y:S01]  /*cfd0*/  LDL.LU R40, [R1+0x340] ;  /* 0x0003400001287983 */ /* 0x000ea20000300800 */
[----:B------:R-:W-:-:S04]  /*cfe0*/  FMUL.FTZ R44, R3, R15 ;  /* 0x0000000f032c7220 */ /* 0x000fc80000410000 */
[----:B------:R-:W-:Y:S01]  /*cff0*/  FADD.FTZ R42, R42, R44 ;  /* 0x0000002c2a2a7221 */ /* 0x000fe20000010000 */
[C---:B--2---:R-:W-:Y:S02]  /*d000*/  FFMA.FTZ R45, R40.reuse, R44, R45 ;  /* 0x0000002c282d7223 */ /* 0x044fe4000001002d */
[----:B------:R-:W2:Y:S01]  /*d010*/  LDL.LU R44, [R1+0x33c] ;  /* 0x00033c00012c7983 */ /* 0x000ea20000300800 */
[----:B------:R-:W-:Y:S01]  /*d020*/  FFMA.FTZ R39, R40, R15, R39 ;  /* 0x0000000f28277223 */ /* 0x000fe20000010027 */
[----:B------:R-:W-:-:S04]  /*d030*/  FMUL.FTZ R40, R5, R13 ;  /* 0x0000000d05287220 */ /* 0x000fc80000410000 */
[----:B------:R-:W-:Y:S01]  /*d040*/  FADD.FTZ R42, R40, R42 ;  /* 0x0000002a282a7221 */ /* 0x000fe20000010000 */
[----:B------:R-:W-:Y:S01]  /*d050*/  FFMA.FTZ R43, R14, R16, R43 ;  /* 0x000000100e2b7223 */ /* 0x000fe2000001002b */
[----:B------:R-:W-:Y:S01]  /*d060*/  FADD.FTZ R41, R41, R19 ;  /* 0x0000001329297221 */ /* 0x000fe20000010000 */
[----:B------:R-:W-:Y:S01]  /*d070*/  FADD.FTZ R38, R38, R18 ;  /* 0x0000001226267221 */ /* 0x000fe20000010000 */
[----:B------:R-:W3:Y:S01]  /*d080*/  LDL.LU R14, [R1+0x21c] ;  /* 0x00021c00010e7983 */ /* 0x000ee20000300800 */
[C---:B--2---:R-:W-:Y:S01]  /*d090*/  FFMA.FTZ R45, R44.reuse, R40, R45 ;  /* 0x000000282c2d7223 */ /* 0x044fe2000001002d */
[----:B------:R-:W-:Y:S02]  /*d0a0*/  FFMA.FTZ R43, R44, R13, R43 ;  /* 0x0000000d2c2b7223 */ /* 0x000fe4000001002b */
[----:B------:R-:W2:Y:S01]  /*d0b0*/  LDL.LU R40, [R1+0x338] ;  /* 0x0003380001287983 */ /* 0x000ea20000300800 */
[----:B------:R-:W-:Y:S01]  /*d0c0*/  FMUL.FTZ R44, R3, R11 ;  /* 0x0000000b032c7220 */ /* 0x000fe20000410000 */
        /* <DEDUP_REMOVED lines=10> */
[----:B------:R-:W-:Y:S01]  /*d170*/  FADD.FTZ R41, R41, R15 ;  /* 0x0000000f29297221 */ /* 0x000fe20000010000 */
[----:B------:R-:W-:Y:S01]  /*d180*/  FADD.FTZ R38, R38, R13 ;  /* 0x0000000d26267221 */ /* 0x000fe20000010000 */
[----:B------:R-:W4:Y:S01]  /*d190*/  LDL.LU R15, [R1+0x4cc] ;  /* 0x0004cc00010f7983 */ /* 0x000f220000300800 */
[----:B------:R-:W-:Y:S01]  /*d1a0*/  FADD.FTZ R42, R40, R42 ;  /* 0x0000002a282a7221 */ /* 0x000fe20000010000 */
[----:B------:R-:W-:-:S02]  /*d1b0*/  FADD.FTZ R41, R41, R11 ;  /* 0x0000000b29297221 */ /* 0x000fc40000010000 */
[----:B------:R-:W3:Y:S04]  /*d1c0*/  LDL.LU R11, [R1+0x4c4] ;  /* 0x0004c400010b7983 */ /* 0x000ee80000300800 */
[----:B------:R-:W4:Y:S01]  /*d1d0*/  LDL.LU R16, [R1+0x4d0] ;  /* 0x0004d00001107983 */ /* 0x000f220000300800 */
[C---:B--2---:R-:W-:Y:S01]  /*d1e0*/  FFMA.FTZ R45, R44.reuse, R40, R45 ;  /* 0x000000282c2d7223 */ /* 0x044fe2000001002d */
[----:B------:R-:W-:Y:S02]  /*d1f0*/  FFMA.FTZ R43, R44, R12, R43 ;  /* 0x0000000c2c2b7223 */ /* 0x000fe4000001002b */
[----:B------:R-:W2:Y:S01]  /*d200*/  LDL.LU R40, [R1+0x330] ;  /* 0x0003300001287983 */ /* 0x000ea20000300800 */
[----:B------:R-:W-:-:S03]  /*d210*/  FADD.FTZ R38, R38, R12 ;  /* 0x0000000c26267221 */ /* 0x000fc60000010000 */
[----:B------:R-:W4:Y:S01]  /*d220*/  LDL.LU R12, [R1+0x4c0] ;  /* 0x0004c000010c7983 */ /* 0x000f220000300800 */
[-C--:B---3--:R-:W-:Y:S01]  /*d230*/  FMUL.FTZ R44, R3, R11.reuse ;  /* 0x0000000b032c7220 */ /* 0x088fe20000410000 */
[----:B------:R-:W-:Y:S02]  /*d240*/  FADD.FTZ R41, R41, R11 ;  /* 0x0000000b29297221 */ /* 0x000fe40000010000 */
[----:B------:R-:W3:Y:S01]  /*d250*/  LDL.LU R13, [R1+0x4c8] ;  /* 0x0004c800010d7983 */ /* 0x000ee20000300800 */
[----:B--2---:R-:W-:-:S03]  /*d260*/  FFMA.FTZ R39, R40, R11, R39 ;  /* 0x0000000b28277223 */ /* 0x004fc60000010027 */
[----:B------:R-:W2:Y:S01]  /*d270*/  LDL.LU R11, [R1+0x32c] ;  /* 0x00032c00010b7983 */ /* 0x000ea20000300800 */
[----:B------:R-:W-:Y:S01]  /*d280*/  FFMA.FTZ R45, R40, R44, R45 ;  /* 0x0000002c282d7223 */ /* 0x000fe2000001002d */
[-C--:B----4-:R-:W-:Y:S01]  /*d290*/  FMUL.FTZ R40, R5, R12.reuse ;  /* 0x0000000c05287220 */ /* 0x090fe20000410000 */
[----:B------:R-:W-:Y:S01]  /*d2a0*/  FADD.FTZ R38, R38, R12 ;  /* 0x0000000c26267221 */ /* 0x000fe20000010000 */
[----:B------:R-:W-:Y:S01]  /*d2b0*/  FADD.FTZ R42, R42, R44 ;  /* 0x0000002c2a2a7221 */ /* 0x000fe20000010000 */
[----:B------:R-:W-:Y:S01]  /*d2c0*/  FADD.FTZ R41, R41, R14 ;  /* 0x0000000e29297221 */ /* 0x000fe20000010000 */
[----:B------:R-:W4:Y:S01]  /*d2d0*/  LDL.LU R44, [R1+0x31c] ;  /* 0x00031c00012c7983 */ /* 0x000f220000300800 */
[----:B--2---:R-:W-:-:S03]  /*d2e0*/  FFMA.FTZ R43, R11, R12, R43 ;  /* 0x0000000c0b2b7223 */ /* 0x004fc6000001002b */
[----:B------:R-:W2:Y:S01]  /*d2f0*/  LDL.LU R12, [R1+0x328] ;  /* 0x00032800010c7983 */ /* 0x000ea20000300800 */
[----:B------:R-:W-:Y:S01]  /*d300*/  FFMA.FTZ R45, R11, R40, R45 ;  /* 0x000000280b2d7223 */ /* 0x000fe2000001002d */
[-C--:B------:R-:W-:Y:S01]  /*d310*/  FMUL.FTZ R11, R3, R14.reuse ;  /* 0x0000000e030b7220 */ /* 0x080fe20000410000 */
[----:B------:R-:W-:Y:S02]  /*d320*/  FADD.FTZ R42, R40, R42 ;  /* 0x0000002a282a7221 */ /* 0x000fe40000010000 */
[----:B------:R-:W4:Y:S02]  /*d330*/  LDL.LU R40, [R1+0x220] ;  /* 0x0002200001287983 */ /* 0x000f240000300800 */
[----:B------:R-:W-:Y:S01]  /*d340*/  FADD.FTZ R42, R42, R11 ;  /* 0x0000000b2a2a7221 */ /* 0x000fe20000010000 */
[C---:B--2---:R-:W-:Y:S02]  /*d350*/  FFMA.FTZ R45, R12.reuse, R11, R45 ;  /* 0x0000000b0c2d7223 */ /* 0x044fe4000001002d */
[----:B------:R-:W2:Y:S01]  /*d360*/  LDL.LU R11, [R1+0x324] ;  /* 0x00032400010b7983 */ /* 0x000ea20000300800 */
[----:B------:R-:W-:Y:S01]  /*d370*/  FFMA.FTZ R39, R12, R14, R39 ;  /* 0x0000000e0c277223 */ /* 0x000fe20000010027 */
[----:B---3--:R-:W-:-:S02]  /*d380*/  FMUL.FTZ R12, R5, R13 ;  /* 0x0000000d050c7220 */ /* 0x008fc40000410000 */
[----:B------:R-:W3:Y:S02]  /*d390*/  LDL.LU R14, [R1+0x4bc] ;  /* 0x0004bc00010e7983 */ /* 0x000ee40000300800 */
[----:B------:R-:W-:Y:S01]  /*d3a0*/  FADD.FTZ R42, R12, R42 ;  /* 0x0000002a0c2a7221 */ /* 0x000fe20000010000 */
[C---:B--2---:R-:W-:Y:S02]  /*d3b0*/  FFMA.FTZ R45, R11.reuse, R12, R45 ;  /* 0x0000000c0b2d7223 */ /* 0x044fe4000001002d */
[----:B------:R-:W2:Y:S01]  /*d3c0*/  LDL.LU R12, [R1+0x320] ;  /* 0x00032000010c7983 */ /* 0x000ea20000300800 */
[----:B------:R-:W-:Y:S01]  /*d3d0*/  FFMA.FTZ R43, R11, R13, R43 ;  /* 0x0000000d0b2b7223 */ /* 0x000fe2000001002b */
[----:B----4-:R-:W-:-:S04]  /*d3e0*/  FMUL.FTZ R11, R3, R40 ;  /* 0x00000028030b7220 */ /* 0x010fc80000410000 */
[----:B------:R-:W-:Y:S01]  /*d3f0*/  FADD.FTZ R42, R42, R11 ;  /* 0x0000000b2a2a7221 */ /* 0x000fe20000010000 */
[C---:B--2---:R-:W-:Y:S01]  /*d400*/  FFMA.FTZ R39, R12.reuse, R40, R39 ;  /* 0x000000280c277223 */ /* 0x044fe20000010027 */
[----:B------:R-:W-:Y:S01]  /*d410*/  FFMA.FTZ R45, R12, R11, R45 ;  /* 0x0000000b0c2d7223 */ /* 0x000fe2000001002d */
[----:B---3--:R-:W-:-:S04]  /*d420*/  FMUL.FTZ R12, R5, R14 ;  /* 0x0000000e050c7220 */ /* 0x008fc80000410000 */
[----:B------:R-:W-:Y:S01]  /*d430*/  FFMA.FTZ R45, R44, R12, R45 ;  /* 0x0000000c2c2d7223 */ /* 0x000fe2000001002d */
[----:B------:R-:W-:Y:S02]  /*d440*/  FADD.FTZ R42, R12, R42 ;  /* 0x0000002a0c2a7221 */ /* 0x000fe40000010000 */
[----:B------:R-:W2:Y:S01]  /*d450*/  LDL.LU R12, [R1+0x318] ;  /* 0x00031800010c7983 */ /* 0x000ea20000300800 */
[----:B------:R-:W-:Y:S01]  /*d460*/  FADD.FTZ R41, R41, R40 ;  /* 0x0000002829297221 */ /* 0x000fe20000010000 */
[----:B------:R-:W-:Y:S01]  /*d470*/  FMUL.FTZ R11, R3, R15 ;  /* 0x0000000f030b7220 */ /* 0x000fe20000410000 */
[----:B------:R-:W-:Y:S01]  /*d480*/  FADD.FTZ R38, R38, R13 ;  /* 0x0000000d26267221 */ /* 0x000fe20000010000 */
[----:B------:R-:W-:Y:S01]  /*d490*/  FFMA.FTZ R43, R44, R14, R43 ;  /* 0x0000000e2c2b7223 */ /* 0x000fe2000001002b */
[----:B------:R-:W-:Y:S01]  /*d4a0*/  FADD.FTZ R41, R41, R15 ;  /* 0x0000000f29297221 */ /* 0x000fe20000010000 */
[----:B------:R-:W3:Y:S01]  /*d4b0*/  LDL.LU R13, [R1+0x304] ;  /* 0x00030400010d7983 */ /* 0x000ee20000300800 */
[----:B------:R-:W-:-:S03]  /*d4c0*/  FADD.FTZ R38, R38, R14 ;  /* 0x0000000e26267221 */ /* 0x000fc60000010000 */
[----:B------:R-:W4:Y:S04]  /*d4d0*/  LDL.LU R14, [R1+0x310] ;  /* 0x00031000010e7983 */ /* 0x000f280000300800 */
[----:B------:R-:W3:Y:S04]  /*d4e0*/  LDL.LU R40, [R1+0x300] ;  /* 0x0003000001287983 */ /* 0x000ee80000300800 */
[----:B------:R-:W3:Y:S01]  /*d4f0*/  LDL.LU R44, [R1+0x2fc] ;  /* 0x0002fc00012c7983 */ /* 0x000ee20000300800 */
[----:B--2---:R-:W-:-:S03]  /*d500*/  FFMA.FTZ R39, R12, R15, R39 ;  /* 0x0000000f0c277223 */ /* 0x004fc60000010027 */
[----:B------:R-:W2:Y:S01]  /*d510*/  LDL.LU R15, [R1+0x314] ;  /* 0x00031400010f7983 */ /* 0x000ea20000300800 */
[----:B------:R-:W-:Y:S01]  /*d520*/  FFMA.FTZ R45, R12, R11, R45 ;  /* 0x0000000b0c2d7223 */ /* 0x000fe2000001002d */
[----:B------:R-:W-:Y:S01]  /*d530*/  FMUL.FTZ R12, R5, R16 ;  /* 0x00000010050c7220 */ /* 0x000fe20000410000 */
[----:B------:R-:W-:Y:S01]  /*d540*/  FADD.FTZ R38, R38, R16 ;  /* 0x0000001026267221 */ /* 0x000fe20000010000 */
[----:B------:R-:W-:Y:S01]  /*d550*/  FADD.FTZ R42, R42, R11 ;  /* 0x0000000b2a2a7221 */ /* 0x000fe20000010000 */
[----:B------:R-:W-:-:S03]  /*d560*/  FMUL.FTZ R11, R3, R17 ;  /* 0x00000011030b7220 */ /* 0x000fc60000410000 */
[----:B------:R-:W-:Y:S01]  /*d570*/  FADD.FTZ R42, R12, R42 ;  /* 0x0000002a0c2a7221 */ /* 0x000fe20000010000 */
[----:B----4-:R-:W-:-:S03]  /*d580*/  FFMA.FTZ R39, R14, R17, R39 ;  /* 0x000000110e277223 */ /* 0x010fc60000010027 */
[----:B------:R-:W-:Y:S01]  /*d590*/  FADD.FTZ R42, R42, R11 ;  /* 0x0000000b2a2a7221 */ /* 0x000fe20000010000 */
[----:B---3--:R-:W-:Y:S01]  /*d5a0*/  FFMA.FTZ R39, R40, R19, R39 ;  /* 0x0000001328277223 */ /* 0x008fe20000010027 */
[C---:B--2---:R-:W-:Y:S02]  /*d5b0*/  FFMA.FTZ R43, R15.reuse, R16, R43 ;  /* 0x000000100f2b7223 */ /* 0x044fe4000001002b */
[----:B------:R-:W2:Y:S01]  /*d5c0*/  LDL.LU R16, [R1+0x2f0] ;  /* 0x0002f00001107983 */ /* 0x000ea20000300800 */
[----:B------:R-:W-:-:S03]  /*d5d0*/  FFMA.FTZ R45, R15, R12, R45 ;  /* 0x0000000c0f2d7223 */ /* 0x000fc6000001002d */
[----:B------:R-:W3:Y:S01]  /*d5e0*/  LDL.LU R15, [R1+0x2e0] ;  /* 0x0002e000010f7983 */ /* 0x000ee20000300800 */
[----:B------:R-:W-:Y:S01]  /*d5f0*/  FFMA.FTZ R45, R14, R11, R45 ;  /* 0x0000000b0e2d7223 */ /* 0x000fe2000001002d */
[-C--:B------:R-:W-:Y:S02]  /*d600*/  FMUL.FTZ R12, R5, R18.reuse ;  /* 0x00000012050c7220 */ /* 0x080fe40000410000 */
        /* <DEDUP_REMOVED lines=13> */
[----:B------:R-:W-:Y:S01]  /*d6e0*/  FADD.FTZ R42, R42, R11 ;  /* 0x0000000b2a2a7221 */ /* 0x000fe20000010000 */
[----:B------:R-:W-:Y:S01]  /*d6f0*/  FADD.FTZ R38, R38, R18 ;  /* 0x0000001226267221 */ /* 0x000fe20000010000 */
[----:B------:R-:W4:Y:S01]  /*d700*/  LDL.LU R17, [R1+0x270] ;  /* 0x0002700001117983 */ /* 0x000f220000300800 */
[----:B------:R-:W-:Y:S01]  /*d710*/  FADD.FTZ R41, R41, R19 ;  /* 0x0000001329297221 */ /* 0x000fe20000010000 */
[----:B------:R-:W-:Y:S01]  /*d720*/  FMUL.FTZ R11, R3, R22 ;  /* 0x00000016030b7220 */ /* 0x000fe20000410000 */
[----:B------:R-:W-:Y:S01]  /*d730*/  FADD.FTZ R42, R12, R42 ;  /* 0x0000002a0c2a7221 */ /* 0x000fe20000010000 */
[----:B------:R-:W-:Y:S01]  /*d740*/  FADD.FTZ R38, R38, R20 ;  /* 0x0000001426267221 */ /* 0x000fe20000010000 */
[----:B------:R-:W-:Y:S01]  /*d750*/  FADD.FTZ R41, R41, R22 ;  /* 0x0000001629297221 */ /* 0x000fe20000010000 */
[----:B------:R-:W-:Y:S01]  /*d760*/  FMUL.FTZ R12, R5, R21 ;  /* 0x00000015050c7220 */ /* 0x000fe20000410000 */
[----:B------:R-:W4:Y:S01]  /*d770*/  LDL.LU R20, [R1+0x278] ;  /* 0x0002780001147983 */ /* 0x000f220000300800 */
[----:B------:R-:W-:-:S03]  /*d780*/  FADD.FTZ R42, R42, R11 ;  /* 0x0000000b2a2a7221 */ /* 0x000fc60000010000 */
[----:B------:R-:W4:Y:S01]  /*d790*/  LDL.LU R19, [R1+0x274] ;  /* 0x0002740001137983 */ /* 0x000f220000300800 */
[----:B------:R-:W-:Y:S01]  /*d7a0*/  FADD.FTZ R42, R12, R42 ;  /* 0x0000002a0c2a7221 */ /* 0x000fe20000010000 */
[C---:B--2---:R-:W-:Y:S02]  /*d7b0*/  FFMA.FTZ R39, R16.reuse, R22, R39 ;  /* 0x0000001610277223 */ /* 0x044fe40000010027 */
[----:B------:R-:W2:Y:S01]  /*d7c0*/  LDL.LU R22, [R1+0x27c] ;  /* 0x00027c0001167983 */ /* 0x000ea20000300800 */
[----:B------:R-:W-:Y:S01]  /*d7d0*/  FFMA.FTZ R45, R16, R11, R45 ;  /* 0x0000000b102d7223 */ /* 0x000fe2000001002d */
[----:B------:R-:W-:-:S03]  /*d7e0*/  FMUL.FTZ R11, R3, R24 ;  /* 0x00000018030b7220 */ /* 0x000fc60000410000 */
[----:B---3--:R-:W-:Y:S01]  /*d7f0*/  FFMA.FTZ R45, R15, R12, R45 ;  /* 0x0000000c0f2d7223 */ /* 0x008fe2000001002d */
[----:B------:R-:W-:-:S03]  /*d800*/  FMUL.FTZ R12, R5, R23 ;  /* 0x00000017050c7220 */ /* 0x000fc60000410000 */
[----:B----4-:R-:W-:Y:S01]  /*d810*/  FFMA.FTZ R45, R14, R11, R45 ;  /* 0x0000000b0e2d7223 */ /* 0x010fe2000001002d */
[----:B------:R-:W-:Y:S01]  /*d820*/  FADD.FTZ R42, R42, R11 ;  /* 0x0000000b2a2a7221 */ /* 0x000fe20000010000 */
[----:B------:R-:W-:Y:S01]  /*d830*/  FFMA.FTZ R43, R15, R21, R43 ;  /* 0x000000150f2b7223 */ /* 0x000fe2000001002b */
[----:B------:R-:W-:Y:S01]  /*d840*/  FMUL.FTZ R11, R3, R25 ;  /* 0x00000019030b7220 */ /* 0x000fe20000410000 */
[C---:B------:R-:W-:Y:S01]  /*d850*/  FFMA.FTZ R45, R13.reuse, R12, R45 ;  /* 0x0000000c0d2d7223 */ /* 0x040fe2000001002d */
[----:B------:R-:W-:Y:S01]  /*d860*/  FFMA.FTZ R39, R14, R24, R39 ;  /* 0x000000180e277223 */ /* 0x000fe20000010027 */
[----:B------:R-:W3:Y:S01]  /*d870*/  LDL.LU R15, [R1+0x26c] ;  /* 0x00026c00010f7983 */ /* 0x000ee20000300800 */
[----:B------:R-:W-:Y:S01]  /*d880*/  FADD.FTZ R42, R12, R42 ;  /* 0x0000002a0c2a7221 */ /* 0x000fe20000010000 */
[----:B------:R-:W-:Y:S01]  /*d890*/  FFMA.FTZ R43, R13, R23, R43 ;  /* 0x000000170d2b7223 */ /* 0x000fe2000001002b */
[C---:B------:R-:W-:Y:S01]  /*d8a0*/  FFMA.FTZ R45, R40.reuse, R11, R45 ;  /* 0x0000000b282d7223 */ /* 0x040fe2000001002d */
        /* <DEDUP_REMOVED lines=9> */
[----:B------:R-:W-:Y:S01]  /*d940*/  FADD.FTZ R18, R12, R11 ;  /* 0x0000000b0c127221 */ /* 0x000fe20000010000 */
[----:B------:R-:W-:Y:S01]  /*d950*/  FMUL.FTZ R11, R5, R9 ;  /* 0x00000009050b7220 */ /* 0x000fe20000410000 */
[----:B------:R-:W-:Y:S01]  /*d960*/  FADD.FTZ R38, R38, R23 ;  /* 0x0000001726267221 */ /* 0x000fe20000010000 */
[----:B------:R-:W-:Y:S01]  /*d970*/  FADD.FTZ R41, R41, R24 ;  /* 0x0000001829297221 */ /* 0x000fe20000010000 */
[----:B------:R-:W-:-:S02]  /*d980*/  FADD.FTZ R18, R18, R13 ;  /* 0x0000000d12127221 */ /* 0x000fc40000010000 */
[----:B------:R-:W-:Y:S01]  /*d990*/  FADD.FTZ R38, R38, R27 ;  /* 0x0000001b26267221 */ /* 0x000fe20000010000 */
[----:B------:R-:W-:Y:S01]  /*d9a0*/  FADD.FTZ R41, R41, R25 ;  /* 0x0000001929297221 */ /* 0x000fe20000010000 */
[----:B------:R-:W-:Y:S01]  /*d9b0*/  FADD.FTZ R18, R11, R18 ;  /* 0x000000120b127221 */ /* 0x000fe20000010000 */
[----:B------:R-:W-:Y:S01]  /*d9c0*/  FFMA.FTZ R14, R20, R9, R14 ;  /* 0x00000009140e7223 */ /* 0x000fe2000001000e */
[----:B------:R-:W-:-:S03]  /*d9d0*/  FADD.FTZ R38, R38, R9 ;  /* 0x0000000926267221 */ /* 0x000fc60000010000 */
[----:B------:R-:W-:Y:S01]  /*d9e0*/  FFMA.FTZ R14, R17, R31, R14 ;  /* 0x0000001f110e7223 */ /* 0x000fe2000001000e */
[----:B--2---:R-:W-:Y:S01]  /*d9f0*/  FFMA.FTZ R16, R22, R13, R16 ;  /* 0x0000000d16107223 */ /* 0x004fe20000010010 */
[----:B------:R-:W-:-:S03]  /*da00*/  FMUL.FTZ R13, R3, R37 ;  /* 0x00000025030d7220 */ /* 0x000fc60000410000 */
[----:B------:R-:W-:Y:S01]  /*da10*/  FFMA.FTZ R16, R20, R11, R16 ;  /* 0x0000000b14107223 */ /* 0x000fe20000010010 */
[----:B------:R-:W-:Y:S01]  /*da20*/  FFMA.FTZ R12, R22, R8, R39 ;  /* 0x00000008160c7223 */ /* 0x000fe20000010027 */
[----:B------:R-:W-:Y:S02]  /*da30*/  FMUL.FTZ R11, R5, R31 ;  /* 0x0000001f050b7220 */ /* 0x000fe40000410000 */
        /* <DEDUP_REMOVED lines=8> */
[C---:B---3--:R-:W-:Y:S01]  /*dac0*/  FFMA.FTZ R9, R15.reuse, R36, R9 ;  /* 0x000000240f097223 */ /* 0x048fe20000010009 */
[----:B------:R-:W-:Y:S01]  /*dad0*/  FFMA.FTZ R15, R15, R13, R16 ;  /* 0x0000000d0f0f7223 */ /* 0x000fe20000010010 */
[----:B------:R-:W-:Y:S01]  /*dae0*/  FMUL.FTZ R8, R5, R35 ;  /* 0x0000002305087220 */ /* 0x000fe20000410000 */
[----:B------:R-:W-:Y:S01]  /*daf0*/  FADD.FTZ R13, R18, R13 ;  /* 0x0000000d120d7221 */ /* 0x000fe20000010000 */
[----:B------:R-:W-:-:S02]  /*db00*/  FMUL.FTZ R12, R3, R30 ;  /* 0x0000001e030c7220 */ /* 0x000fc40000410000 */
[----:B----4-:R-:W-:Y:S01]  /*db10*/  FFMA.FTZ R15, R40, R8, R15 ;  /* 0x00000008280f7223 */ /* 0x010fe2000001000f */
[----:B------:R-:W-:Y:S01]  /*db20*/  FADD.FTZ R13, R8, R13 ;  /* 0x0000000d080d7221 */ /* 0x000fe20000010000 */
[----:B------:R-:W-:Y:S01]  /*db30*/  FFMA.FTZ R11, R40, R35, R14 ;  /* 0x00000023280b7223 */ /* 0x000fe2000001000e */
[C---:B------:R-:W-:Y:S01]  /*db40*/  FFMA.FTZ R8, R44.reuse, R30, R9 ;  /* 0x0000001e2c087223 */ /* 0x040fe20000010009 */
        /* <DEDUP_REMOVED lines=9> */
[----:B------:R-:W-:Y:S01]  /*dbe0*/  FFMA.FTZ R11, R29, R34, R11 ;  /* 0x000000221d0b7223 */ /* 0x000fe2000001000b */
[----:B------:R-:W-:Y:S01]  /*dbf0*/  FMUL.FTZ R13, R3, R10 ;  /* 0x0000000a030d7220 */ /* 0x000fe20000410000 */
[----:B------:R-:W-:Y:S01]  /*dc00*/  FFMA.FTZ R14, R7, R15, R14 ;  /* 0x0000000f070e7223 */ /* 0x000fe2000001000e */
[----:B------:R-:W-:Y:S01]  /*dc10*/  FFMA.FTZ R9, R28, R33, R8 ;  /* 0x000000211c097223 */ /* 0x000fe20000010008 */
[----:B------:R-:W-:Y:S01]  /*dc20*/  FMUL.FTZ R16, R5, R26 ;  /* 0x0000001a05107220 */ /* 0x000fe20000410000 */
        /* <DEDUP_REMOVED lines=13> */
[----:B------:R-:W-:Y:S01]  /*dd00*/  FADD.FTZ R30, R37, R30 ;  /* 0x0000001e251e7221 */ /* 0x000fe20000010000 */
[----:B------:R-:W-:Y:S02]  /*dd10*/  FADD.FTZ R12, R15, R12 ;  /* 0x0000000c0f0c7221 */ /* 0x000fe40000010000 */
[----:B------:R-:W-:Y:S01]  /*dd20*/  FADD.FTZ R35, R35, R34 ;  /* 0x0000002223237221 */ /* 0x000fe20000010000 */
[----:B------:R-:W-:Y:S01]  /*dd30*/  FADD.FTZ R33, R30, R33 ;  /* 0x000000211e217221 */ /* 0x000fe20000010000 */
[----:B------:R-:W-:Y:S02]  /*dd40*/  FADD.FTZ R13, R12, R13 ;  /* 0x0000000d0c0d7221 */ /* 0x000fe40000010000 */
[----:B------:R-:W-:Y:S01]  /*dd50*/  FADD.FTZ R35, R35, R32 ;  /* 0x0000002023237221 */ /* 0x000fe20000010000 */
[----:B------:R-:W-:Y:S01]  /*dd60*/  FADD.FTZ R10, R33, R10 ;  /* 0x0000000a210a7221 */ /* 0x000fe20000010000 */
[----:B------:R-:W-:-:S02]  /*dd70*/  FADD.FTZ R16, R16, R13 ;  /* 0x0000000d10107221 */ /* 0x000fc40000010000 */
[----:B0-----:R-:W-:-:S07]  /*dd80*/  FADD.FTZ R11, R35, R26 ;  /* 0x0000001a230b7221 */ /* 0x001fce0000010000 */
.L_x_1547:
        /* <DEDUP_REMOVED lines=47> */
.L_x_1549:
[----:B------:R-:W-:Y:S05]  /*e080*/  BSYNC.RECONVERGENT B0 ;  /* 0x0000000000007941 */ /* 0x000fea0003800200 */
.L_x_1548:
        /* <DEDUP_REMOVED lines=52> */
.L_x_1551:
[----:B------:R-:W-:Y:S05]  /*e3d0*/  BSYNC.RECONVERGENT B0 ;  /* 0x0000000000007941 */ /* 0x000fea0003800200 */
.L_x_1550:
        /* <DEDUP_REMOVED lines=38> */
.L_x_1553:
[----:B------:R-:W-:Y:S05]  /*e640*/  BSYNC.RECONVERGENT B0 ;  /* 0x0000000000007941 */ /* 0x000fea0003800200 */
.L_x_1552:
        /* <DEDUP_REMOVED lines=30> */
.L_x_1555:
[----:B------:R-:W-:Y:S05]  /*e830*/  BSYNC.RECONVERGENT B0 ;  /* 0x0000000000007941 */ /* 0x000fea0003800200 */
.L_x_1554:
        /* <DEDUP_REMOVED lines=34> */
.L_x_1559:
[----:B------:R-:W3:Y:S04]  /*ea60*/  LDG.E.STRONG.GPU R8, desc[UR10][R14.64] ;  /* 0x0000000a0e087981 */ /* 0x000ee8000c1ef900 */
[----:B---3--:R-:W-:Y:S04]  /*ea70*/  CCTL.IVALL ;  /* 0x00000000ff00798f */ /* 0x008fe80002000000 */
[----:B------:R0:W-:Y:S01]  /*ea80*/  STL [R1], R8 ;  /* 0x0000000801007387 */ /* 0x0001e20000100800 */
[----:B------:R-:W-:-:S13]  /*ea90*/  ISETP.NE.AND P0, PT, R8, UR5, PT ;  /* 0x0000000508007c0c */ /* 0x000fda000bf05270 */
[----:B0-----:R-:W-:Y:S05]  /*eaa0*/  @P0 BRA `(.L_x_1559) ;  /* 0xfffffffc00ec0947 */ /* 0x001fea000383ffff */
.L_x_1558:
[----:B------:R-:W-:Y:S05]  /*eab0*/  BSYNC.RECONVERGENT B0 ;  /* 0x0000000000007941 */ /* 0x000fea0003800200 */
.L_x_1557:
        /* <DEDUP_REMOVED lines=15> */
.L_x_1561:
        /* <DEDUP_REMOVED lines=77> */
.L_x_1560:
        /* <DEDUP_REMOVED lines=52> */
.L_x_1562:
        /* <DEDUP_REMOVED lines=27> */
.L_x_1563:
        /* <DEDUP_REMOVED lines=12> */
.L_x_1564:
[----:B------:R-:W-:Y:S05]  /*f630*/  BSYNC.RECONVERGENT B0 ;  /* 0x0000000000007941 */ /* 0x000fea0003800200 */
.L_x_1556:
        /* <DEDUP_REMOVED lines=13> */
[----:B--2---:R-:W1:Y:S01]  /*f710*/  LDS.64 R16, [UR5+0xc0] ;  /* 0x0000c005ff107984 */ /* 0x004e620008000a00 */
[----:B------:R-:W1:Y:S02]  /*f720*/  LDCU UR5, c[0x0][0x42c] ;  /* 0x00008580ff0577ac */ /* 0x000e640008000800 */
[----:B-1----:R-:W-:Y:S01]  /*f730*/  FMUL.FTZ R16, R16, UR5 ;  /* 0x0000000510107c20 */ /* 0x002fe20008410000 */
[----:B0---4-:R-:W-:-:S07]  /*f740*/  FMUL.FTZ R17, R17, UR5 ;  /* 0x0000000511117c20 */ /* 0x011fce0008410000 */
.L_x_1570:
[----:B------:R-:W-:-:S05]  /*f750*/  LEA R21, R19, UR15, 0x3 ;  /* 0x0000000f13157c11 */ /* 0x000fca000f8e18ff */
[----:B-1----:R-:W2:Y:S04]  /*f760*/  LDL.128 R8, [R21+0x10] ;  /* 0x0000100015087983 */ /* 0x002ea80000100c00 */
[----:B0--3--:R0:W3:Y:S01]  /*f770*/  LDL.128 R12, [R21+0x110] ;  /* 0x00011000150c7983 */ /* 0x0090e20000100c00 */
[----:B------:R-:W-:Y:S01]  /*f780*/  BSSY.RECONVERGENT B0, `(.L_x_1565) ;  /* 0x0000036000007945 */ /* 0x000fe20003800200 */
[----:B--2---:R-:W-:Y:S01]  /*f790*/  FADD.FTZ R8, R8, -UR28 ;  /* 0x8000001c08087e21 */ /* 0x004fe20008010000 */
[----:B------:R-:W-:Y:S01]  /*f7a0*/  FADD.FTZ R9, R9, -UR28 ;  /* 0x8000001c09097e21 */ /* 0x000fe20008010000 */
[----:B------:R-:W-:Y:S02]  /*f7b0*/  FADD.FTZ R10, R10, -UR28 ;  /* 0x8000001c0a0a7e21 */ /* 0x000fe40008010000 */
[----:B------:R-:W-:Y:S01]  /*f7c0*/  FMUL.FTZ R26, R8, UR16 ;  /* 0x00000010081a7c20 */ /* 0x000fe20008410000 */
[----:B------:R-:W-:-:S03]  /*f7d0*/  FMUL.FTZ R18, R9, UR16 ;  /* 0x0000001009127c20 */ /* 0x000fc60008410000 */
[----:B-----5:R-:W-:Y:S01]  /*f7e0*/  @P2 FFMA.FTZ R8, R3, R26, R0 ;  /* 0x0000001a03082223 */ /* 0x020fe20000010000 */
[-C--:B------:R-:W-:Y:S01]  /*f7f0*/  @P2 FFMA.FTZ R9, R5, R18.reuse, R2 ;  /* 0x0000001205092223 */ /* 0x080fe20000010002 */
[----:B------:R-:W-:Y:S02]  /*f800*/  FFMA.FTZ R18, R16, R18, R17 ;  /* 0x0000001210127223 */ /* 0x000fe40000010011 */
[----:B------:R-:W-:Y:S01]  /*f810*/  @P2 FMUL.FTZ R20, R8, -1.4426950216293334961 ;  /* 0xbfb8aa3b08142820 */ /* 0x000fe20000410000 */
[----:B------:R-:W-:-:S05]  /*f820*/  @P2 FMUL.FTZ R22, R9, -1.4426950216293334961 ;  /* 0xbfb8aa3b09162820 */ /* 0x000fca0000410000 */
[----:B------:R-:W0:Y:S04]  /*f830*/  @P2 MUFU.EX2 R20, R20 ;  /* 0x0000001400142308 */ /* 0x000e280000000800 */
[----:B------:R-:W1:Y:S01]  /*f840*/  @P2 MUFU.EX2 R22, R22 ;  /* 0x0000001600162308 */ /* 0x000e620000000800 */
[----:B0-----:R-:W-:Y:S01]  /*f850*/  @P2 FADD.FTZ R21, R20, 1 ;  /* 0x3f80000014152421 */ /* 0x001fe20000010000 */
[----:B-1----:R-:W-:-:S05]  /*f860*/  @P2 FADD.FTZ R24, R22, 1 ;  /* 0x3f80000016182421 */ /* 0x002fca0000010000 */
[----:B------:R-:W0:Y:S08]  /*f870*/  @P2 MUFU.RCP R21, R21 ;  /* 0x0000001500152308 */ /* 0x000e300000001000 */
[----:B------:R-:W1:Y:S01]  /*f880*/  @P2 MUFU.RCP R24, R24 ;  /* 0x0000001800182308 */ /* 0x000e620000001000 */
[----:B0-----:R-:W-:Y:S01]  /*f890*/  @P2 FADD.FTZ R23, -R21, 1 ;  /* 0x3f80000015172421 */ /* 0x001fe20000010100 */
[----:B---3--:R-:W-:Y:S01]  /*f8a0*/  @P2 FMUL.FTZ R25, R12, R21 ;  /* 0x000000150c192220 */ /* 0x008fe20000410000 */
[----:B------:R-:W-:-:S02]  /*f8b0*/  FADD.FTZ R21, R11, -UR28 ;  /* 0x8000001c0b157e21 */ /* 0x000fc40008010000 */
[----:B------:R-:W-:Y:S01]  /*f8c0*/  @P2 FFMA.FTZ R8, R8, R23, 1 ;  /* 0x3f80000008082423 */ /* 0x000fe20000010017 */
[----:B------:R-:W-:Y:S01]  /*f8d0*/  LEA R23, R19, R4, 0x3 ;  /* 0x0000000413177211 */ /* 0x000fe200078e18ff */
[----:B------:R-:W-:Y:S01]  /*f8e0*/  FMUL.FTZ R30, R21, UR16 ;  /* 0x00000010151e7c20 */ /* 0x000fe20008410000 */
[----:B-1----:R-:W-:Y:S02]  /*f8f0*/  @P2 FADD.FTZ R20, -R24, 1 ;  /* 0x3f80000018142421 */ /* 0x002fe40000010100 */
[----:B------:R-:W-:Y:S01]  /*f900*/  ISETP.GE.U32.AND P0, PT, R23, UR18, PT ;  /* 0x0000001217007c0c */ /* 0x000fe2000bf06070 */
[----:B------:R-:W-:Y:S01]  /*f910*/  @P2 FMUL.FTZ R12, R25, R8 ;  /* 0x00000008190c2220 */ /* 0x000fe20000410000 */
[----:B------:R-:W-:Y:S01]  /*f920*/  FFMA.FTZ R8, R16, R26, R17 ;  /* 0x0000001a10087223 */ /* 0x000fe20000010011 */
[----:B------:R-:W-:Y:S01]  /*f930*/  @P2 FFMA.FTZ R11, R9, R20, 1 ;  /* 0x3f800000090b2423 */ /* 0x000fe20000010014 */
[----:B------:R-:W-:Y:S01]  /*f940*/  SHF.R.S32.HI R20, RZ, 0x1f, R23 ;  /* 0x0000001fff147819 */ /* 0x000fe20000011417 */
[----:B------:R-:W-:Y:S01]  /*f950*/  @P2 FMUL.FTZ R24, R13, R24 ;  /* 0x000000180d182220 */ /* 0x000fe20000410000 */
[----:B------:R-:W-:Y:S01]  /*f960*/  FFMA.FTZ R25, R3, R12, -R8 ;  /* 0x0000000c03197223 */ /* 0x000fe20000010808 */
[----:B------:R-:W-:Y:S01]  /*f970*/  IADD3 R8, PT, PT, R23, 0x8, RZ ;  /* 0x0000000817087810 */ /* 0x000fe20007ffe0ff */
[----:B------:R-:W-:Y:S01]  /*f980*/  FMUL.FTZ R26, R10, UR16 ;  /* 0x000000100a1a7c20 */ /* 0x000fe20008410000 */
[----:B------:R-:W-:Y:S01]  /*f990*/  ISETP.GE.AND.EX P0, PT, R20, UR19, PT, P0 ;  /* 0x0000001314007c0c */ /* 0x000fe2000bf06300 */
[----:B------:R-:W-:Y:S01]  /*f9a0*/  @P2 FMUL.FTZ R13, R24, R11 ;  /* 0x0000000b180d2220 */ /* 0x000fe20000410000 */
[----:B------:R-:W-:Y:S01]  /*f9b0*/  ISETP.GE.U32.AND P1, PT, R8, UR18, PT ;  /* 0x0000001208007c0c */ /* 0x000fe2000bf26070 */
[C-C-:B------:R-:W-:Y:S01]  /*f9c0*/  FFMA.FTZ R12, R16.reuse, R26, R17.reuse ;  /* 0x0000001a100c7223 */ /* 0x140fe20000010011 */
[----:B------:R-:W-:Y:S01]  /*f9d0*/  SHF.R.S32.HI R9, RZ, 0x1f, R8 ;  /* 0x0000001fff097819 */ /* 0x000fe20000011408 */
[----:B------:R-:W-:Y:S01]  /*f9e0*/  FFMA.FTZ R10, R16, R30, R17 ;  /* 0x0000001e100a7223 */ /* 0x000fe20000010011 */
[----:B------:R-:W-:Y:S01]  /*f9f0*/  ISETP.NE.AND P2, PT, RZ, UR12, PT ;  /* 0x0000000cff007c0c */ /* 0x000fe2000bf45270 */
[----:B------:R-:W-:Y:S01]  /*fa00*/  FFMA.FTZ R13, R5, R13, -R18 ;  /* 0x0000000d050d7223 */ /* 0x000fe20000010812 */
[----:B------:R-:W-:-:S05]  /*fa10*/  ISETP.GE.AND.EX P1, PT, R9, UR19, PT, P1 ;  /* 0x0000001309007c0c */ /* 0x000fca000bf26310 */
[----:B------:R-:W-:Y:S08]  /*fa20*/  @P0 BRA `(.L_x_1566) ;  /* 0x00000000002c0947 */ /* 0x000ff00003800000 */
        /* <DEDUP_REMOVED lines=11> */
.L_x_1566:
[----:B------:R-:W-:Y:S05]  /*fae0*/  BSYNC.RECONVERGENT B0 ;  /* 0x0000000000007941 */ /* 0x000fea0003800200 */
.L_x_1565:
        /* <DEDUP_REMOVED lines=19> */
.L_x_1567:
        /* <DEDUP_REMOVED lines=9> */
[----:B------:R-:W-:-:S05]  /*fcb0*/  IMAD.WIDE.U32 R8, R8, UR20, R10 ;  /* 0x0000001408087c25 */ /* 0x000fca000f8e000a */
[----:B------:R-:W-:Y:S01]  /*fcc0*/  IADD3 R9, PT, PT, R9, R13, RZ ;  /* 0x0000000d09097210 */ /* 0x000fe20007ffe0ff */
[----:B------:R-:W-:Y:S01]  /*fcd0*/  FMUL.FTZ R13, R15, UR16 ;  /* 0x000000100f0d7c20 */ /* 0x000fe20008410000 */
[----:B------:R-:W-:-:S04]  /*fce0*/  LEA R10, P0, R8, UR6, 0x2 ;  /* 0x00000006080a7c11 */ /* 0x000fc8000f8010ff */
[----:B------:R-:W-:-:S05]  /*fcf0*/  LEA.HI.X R11, R8, UR7, R9, 0x2, P0 ;  /* 0x00000007080b7c11 */ /* 0x000fca00080f1409 */
[----:B------:R1:W-:Y:S04]  /*fd00*/  STG.E.64 desc[UR10][R10.64], R12 ;  /* 0x0000000c0a007986 */ /* 0x0003e8000c101b0a */
.L_x_1569:
[----:B------:R-:W-:Y:S05]  /*fd10*/  BSYNC.RECONVERGENT B0 ;  /* 0x0000000000007941 */ /* 0x000fea0003800200 */
.L_x_1568:
        /* <DEDUP_REMOVED lines=10> */
.L_x_1545:
        /* <DEDUP_REMOVED lines=16> */
.L_x_1573:
[----:B------:R-:W-:Y:S05]  /*fec0*/  BSYNC.RECONVERGENT B0 ;  /* 0x0000000000007941 */ /* 0x000fea0003800200 */
.L_x_1572:
        /* <DEDUP_REMOVED lines=11> */
.L_x_1575:
[----:B------:R-:W2:Y:S04]  /*ff80*/  LDG.E.STRONG.GPU R5, desc[UR10][R2.64] ;  /* 0x0000000a02057981 */ /* 0x000ea8000c1ef900 */
[----:B--2---:R-:W-:Y:S01]  /*ff90*/  CCTL.IVALL ;  /* 0x00000000ff00798f */ /* 0x004fe20002000000 */
[----:B------:R-:W-:Y:S05]  /*ffa0*/  YIELD ;  /* 0x0000000000007946 */ /* 0x000fea0003800000 */
[----:B------:R-:W-:-:S13]  /*ffb0*/  ISETP.NE.AND P0, PT, R5, R0, PT ;  /* 0x000000000500720c */ /* 0x000fda0003f05270 */
[----:B------:R-:W-:Y:S05]  /*ffc0*/  @P0 BRA `(.L_x_1575) ;  /* 0xfffffffc00ec0947 */ /* 0x000fea000383ffff */
.L_x_1574:
        /* <DEDUP_REMOVED lines=13> */
[----:B-1----:R-:W-:-:S04]  /*100a0*/  IADD3 R13, P1, PT, R2, 0x280, RZ ;  /* 0x00000280020d7810 */ /* 0x002fc80007f3e0ff */
        /* <DEDUP_REMOVED lines=35> */
[----:B------:R-:W1:Y:S01]  /*102e0*/  LDCU.64 UR8, c[0x0][0x390] ;  /* 0x00007200ff0877ac */ /* 0x000e620008000a00 */
[----:B------:R-:W-:Y:S02]  /*102f0*/  IADD3 R11, PT, PT, R4, 0x1, RZ ;  /* 0x00000001040b7810 */ /* 0x000fe40007ffe0ff */
[----:B------:R-:W-:Y:S01]  /*10300*/  MOV R4, R2 ;  /* 0x0000000200047202 */ /* 0x000fe20000000f00 */
[----:B------:R-:W2:Y:S01]  /*10310*/  LDCU.64 UR6, c[0x0][0x3d8] ;  /* 0x00007b00ff0677ac */ /* 0x000ea20008000a00 */
[----:B------:R-:W-:Y:S02]  /*10320*/  LOP3.LUT R11, R11, 0x3, RZ, 0xc0, !PT ;  /* 0x000000030b0b7812 */ /* 0x000fe400078ec0ff */
[----:B------:R-:W-:Y:S01]  /*10330*/  MOV R5, R9 ;  /* 0x0000000900057202 */ /* 0x000fe20000000f00 */
[----:B------:R-:W3:Y:S01]  /*10340*/  LDCU.64 UR12, c[0x0][0x388] ;  /* 0x00007100ff0c77ac */ /* 0x000ee20008000a00 */
[C---:B0-----:R-:W-:Y:S02]  /*10350*/  SHF.L.U32 R24, R2.reuse, 0x2, RZ ;  /* 0x0000000202187819 */ /* 0x041fe400000006ff */
[----:B------:R-:W-:Y:S01]  /*10360*/  SHF.L.U64.HI R25, R2, 0x2, R9 ;  /* 0x0000000202197819 */ /* 0x000fe20000010209 */
[----:B------:R-:W-:Y:S01]  /*10370*/  IMAD.WIDE.U32 R4, R11, 0x280, R4 ;  /* 0x000002800b047825 */ /* 0x000fe200078e0004 */
[----:B------:R-:W-:Y:S01]  /*10380*/  UMOV UR4, URZ ;  /* 0x000000ff00047c82 */ /* 0x000fe20008000000 */
[----:B------:R-:W-:-:S02]  /*10390*/  SHF.L.U64.HI R32, R0, 0x2, R3 ;  /* 0x0000000200207819 */ /* 0x000fc40000010203 */
[----:B------:R-:W-:Y:S02]  /*103a0*/  SHF.L.U64.HI R28, R8, 0x2, R17 ;  /* 0x00000002081c7819 */ /* 0x000fe40000010211 */
[C---:B-1----:R-:W-:Y:S02]  /*103b0*/  IADD3 R26, P2, PT, R24.reuse, UR8, RZ ;  /* 0x00000008181a7c10 */ /* 0x042fe4000ff5e0ff */
[----:B------:R-:W-:Y:S02]  /*103c0*/  IADD3 R9, PT, PT, R5, UR4, RZ ;  /* 0x0000000405097c10 */ /* 0x000fe4000fffe0ff */
[----:B--2---:R-:W-:Y:S02]  /*103d0*/  IADD3 R18, P1, PT, R24, UR6, RZ ;  /* 0x0000000618127c10 */ /* 0x004fe4000ff3e0ff */
[----:B------:R-:W-:Y:S01]  /*103e0*/  MOV R2, R4 ;  /* 0x0000000400027202 */ /* 0x000fe20000000f00 */
[----:B------:R-:W-:Y:S01]  /*103f0*/  IMAD.WIDE.U32 R4, R6, 0x4, RZ ;  /* 0x0000000406047825 */ /* 0x000fe200078e00ff */
[----:B------:R-:W-:-:S02]  /*10400*/  IADD3.X R27, PT, PT, R25, UR9, RZ, P2, !PT ;  /* 0x00000009191b7c10 */ /* 0x000fc400097fe4ff */
[----:B------:R-:W-:Y:S02]  /*10410*/  IADD3.X R19, PT, PT, R25, UR7, RZ, P1, !PT ;  /* 0x0000000719137c10 */ /* 0x000fe40008ffe4ff */
[----:B------:R-:W-:Y:S02]  /*10420*/  IADD3 R20, P2, PT, RZ, -R11, RZ ;  /* 0x8000000bff147210 */ /* 0x000fe40007f5e0ff */
[----:B---3--:R-:W-:Y:S02]  /*10430*/  IADD3 R24, P1, PT, R24, UR12, RZ ;  /* 0x0000000c18187c10 */ /* 0x008fe4000ff3e0ff */
[----:B------:R-:W-:Y:S02]  /*10440*/  SHF.L.U32 R11, R7, 0x2, RZ ;  /* 0x00000002070b7819 */ /* 0x000fe400000006ff */
[----:B------:R-:W-:Y:S02]  /*10450*/  IADD3.X R25, PT, PT, R25, UR13, RZ, P1, !PT ;  /* 0x0000000d19197c10 */ /* 0x000fe40008ffe4ff */
[----:B------:R-:W-:-:S02]  /*10460*/  IADD3 R30, PT, PT, R5, R11, RZ ;  /* 0x0000000b051e7210 */ /* 0x000fc40007ffe0ff */
[----:B------:R-:W-:-:S07]  /*10470*/  IADD3.X R22, PT, PT, RZ, -0x1, RZ, P2, !PT ;  /* 0xffffffffff167810 */ /* 0x000fce00017fe4ff */
.L_x_1578:
[-C--:B-1----:R-:W-:Y:S01]  /*10480*/  LEA R10, P3, R8, R18.reuse, 0x2 ;  /* 0x00000012080a7211 */ /* 0x082fe200078610ff */
        /* <DEDUP_REMOVED lines=28> */
.L_x_1577:
[----:B------:R-:W-:Y:S05]  /*10650*/  BSYNC.RECONVERGENT B0 ;  /* 0x0000000000007941 */ /* 0x000fea0003800200 */
.L_x_1576:
[----:B------:R-:W-:Y:S05]  /*10660*/  @!P0 EXIT ;  /* 0x000000000000894d */ /* 0x000fea0003800000 */
[C---:B------:R-:W-:Y:S01]  /*10670*/  SHF.L.U64.HI R4, R6.reuse, 0x2, R7 ;  /* 0x0000000206047819 */ /* 0x040fe20000010207 */
[----:B------:R-:W2:Y:S01]  /*10680*/  LDCU.64 UR4, c[0x0][0x3d8] ;  /* 0x00007b00ff0477ac */ /* 0x000ea20008000a00 */
[----:B------:R-:W-:Y:S02]  /*10690*/  SHF.L.U32 R5, R6, 0x2, RZ ;  /* 0x0000000206057819 */ /* 0x000fe400000006ff */
[C---:B------:R-:W-:Y:S01]  /*106a0*/  SHF.L.U64.HI R6, R8.reuse, 0x2, R17 ;  /* 0x0000000208067819 */ /* 0x040fe20000010211 */
[----:B------:R-:W3:Y:S01]  /*106b0*/  LDCU.64 UR6, c[0x0][0x388] ;  /* 0x00007100ff0677ac */ /* 0x000ee20008000a00 */
[----:B-1----:R-:W-:Y:S02]  /*106c0*/  SHF.L.U32 R10, R8, 0x2, RZ ;  /* 0x00000002080a7819 */ /* 0x002fe400000006ff */
[C---:B------:R-:W-:Y:S01]  /*106d0*/  SHF.L.U64.HI R7, R0.reuse, 0x2, R3 ;  /* 0x0000000200077819 */ /* 0x040fe20000010203 */
[----:B------:R-:W1:Y:S01]  /*106e0*/  LDCU.64 UR8, c[0x0][0x390] ;  /* 0x00007200ff0877ac */ /* 0x000e620008000a00 */
[----:B------:R-:W-:-:S07]  /*106f0*/  SHF.L.U32 R8, R0, 0x2, RZ ;  /* 0x0000000200087819 */ /* 0x000fce00000006ff */
.L_x_1579:
[C---:B----4-:R-:W-:Y:S02]  /*10700*/  SHF.L.U32 R11, R2.reuse, 0x2, RZ ;  /* 0x00000002020b7819 */ /* 0x050fe400000006ff */
[----:B------:R-:W-:Y:S02]  /*10710*/  SHF.L.U64.HI R9, R2, 0x2, R9 ;  /* 0x0000000202097819 */ /* 0x000fe40000010209 */
[----:B--2---:R-:W-:-:S04]  /*10720*/  IADD3 R12, P0, PT, R11, UR4, RZ ;  /* 0x000000040b0c7c10 */ /* 0x004fc8000ff1e0ff */
[----:B------:R-:W-:Y:S02]  /*10730*/  IADD3.X R13, PT, PT, R9, UR5, RZ, P0, !PT ;  /* 0x00000005090d7c10 */ /* 0x000fe400087fe4ff */
[C---:B------:R-:W-:Y:S02]  /*10740*/  IADD3 R14, P0, PT, R12.reuse, R8, RZ ;  /* 0x000000080c0e7210 */ /* 0x040fe40007f1e0ff */
[C---:B------:R-:W-:Y:S02]  /*10750*/  IADD3 R18, P2, PT, R12.reuse, R10, RZ ;  /* 0x0000000a0c127210 */ /* 0x040fe40007f5e0ff */
[C---:B------:R-:W-:Y:S02]  /*10760*/  IADD3.X R15, PT, PT, R13.reuse, R7, RZ, P0, !PT ;  /* 0x000000070d0f7210 */ /* 0x040fe400007fe4ff */
[----:B------:R-:W-:Y:S02]  /*10770*/  IADD3 R16, P1, PT, R12, R5, RZ ;  /* 0x000000050c107210 */ /* 0x000fe40007f3e0ff */
[C---:B------:R-:W-:Y:S01]  /*10780*/  IADD3.X R19, PT, PT, R13.reuse, R6, RZ, P2, !PT ;  /* 0x000000060d137210 */ /* 0x040fe200017fe4ff */
[----:B------:R2:W4:Y:S01]  /*10790*/  LDG.E R12, desc[UR10][R12.64] ;  /* 0x0000000a0c0c7981 */ /* 0x000522000c1e1900 */
[----:B------:R-:W-:-:S03]  /*107a0*/  IADD3.X R17, PT, PT, R13, R4, RZ, P1, !PT ;  /* 0x000000040d117210 */ /* 0x000fc60000ffe4ff */
[----:B------:R-:W4:Y:S04]  /*107b0*/  LDG.E R15, desc[UR10][R14.64] ;  /* 0x0000000a0e0f7981 */ /* 0x000f28000c1e1900 */
[----:B------:R-:W5:Y:S04]  /*107c0*/  LDG.E R16, desc[UR10][R16.64] ;  /* 0x0000000a10107981 */ /* 0x000f68000c1e1900 */
[----:B------:R-:W5:Y:S01]  /*107d0*/  LDG.E R19, desc[UR10][R18.64] ;  /* 0x0000000a12137981 */ /* 0x000f62000c1e1900 */
[----:B0-----:R-:W-:Y:S02]  /*107e0*/  LOP3.LUT R22, R11, 0xfffffffc, RZ, 0xc0, !PT ;  /* 0xfffffffc0b167812 */ /* 0x001fe400078ec0ff */
[----:B------:R-:W-:-:S02]  /*107f0*/  LOP3.LUT R25, R9, 0x1, RZ, 0xc0, !PT ;  /* 0x0000000109197812 */ /* 0x000fc400078ec0ff */
[C---:B---3--:R-:W-:Y:S02]  /*10800*/  IADD3 R20, P0, PT, R22.reuse, UR6, RZ ;  /* 0x0000000616147c10 */ /* 0x048fe4000ff1e0ff */
[----:B--2---:R-:W-:Y:S02]  /*10810*/  LOP3.LUT R13, R9, 0x3, RZ, 0xc0, !PT ;  /* 0x00000003090d7812 */ /* 0x004fe400078ec0ff */
[----:B------:R-:W-:Y:S02]  /*10820*/  IADD3.X R21, PT, PT, R25, UR7, RZ, P0, !PT ;  /* 0x0000000719157c10 */ /* 0x000fe400087fe4ff */
[----:B-1----:R-:W-:-:S04]  /*10830*/  IADD3 R24, P0, PT, R22, UR8, RZ ;  /* 0x0000000816187c10 */ /* 0x002fc8000ff1e0ff */
[----:B------:R-:W-:Y:S02]  /*10840*/  IADD3.X R25, PT, PT, R25, UR9, RZ, P0, !PT ;  /* 0x0000000919197c10 */ /* 0x000fe400087fe4ff */
[----:B----4-:R-:W-:Y:S02]  /*10850*/  F2FP.BF16.F32.PACK_AB R23, R15, R12 ;  /* 0x0000000c0f17723e */ /* 0x010fe400000010ff */
[----:B------:R-:W-:-:S04]  /*10860*/  IADD3 R12, P1, PT, R22, UR4, RZ ;  /* 0x00000004160c7c10 */ /* 0x000fc8000ff3e0ff */
        /* <DEDUP_REMOVED lines=64> */
.L_x_1580:
        /* <DEDUP_REMOVED lines=9> */
.L_x_4910:


//--------------------- .text._Z35group_norm_nhwc_bwd_one_pass_kernelI11Fp32IOBf16WLi512ELi160ELi640EEv26Group_norm_nhwc_bwd_params --------------------------
	.section	.text._Z35group_norm_nhwc_bwd_one_pass_kernelI11Fp32IOBf16WLi512ELi160ELi640EEv26Group_norm_nhwc_bwd_params,"ax",@progbits
	.align	128
        .global         _Z35group_norm_nhwc_bwd_one_pass_kernelI11Fp32IOBf16WLi512ELi160ELi640EEv26Group_norm_nhwc_bwd_params
        .type           _Z35group_norm_nhwc_bwd_one_pass_kernelI11Fp32IOBf16WLi512ELi160ELi640EEv26Group_norm_nhwc_bwd_params,@function
        .size           _Z35group_norm_nhwc_bwd_one_pass_kernelI11Fp32IOBf16WLi512ELi160ELi640EEv26Group_norm_nhwc_bwd_params,(.L_x_4911 - _Z35group_norm_nhwc_bwd_one_pass_kernelI11Fp32IOBf16WLi512ELi160ELi640EEv26Group_norm_nhwc_bwd_params)
        .other          _Z35group_norm_nhwc_bwd_one_pass_kernelI11Fp32IOBf16WLi512ELi160ELi640EEv26Group_norm_nhwc_bwd_params,@"STO_CUDA_ENTRY STV_DEFAULT"
_Z35group_norm_nhwc_bwd_one_pass_kernelI11Fp32IOBf16WLi512ELi160ELi640EEv26Group_norm_nhwc_bwd_params:
.text._Z35group_norm_nhwc_bwd_one_pass_kernelI11Fp32IOBf16WLi512ELi160ELi640EEv26Group_norm_nhwc_bwd_params:
        /* <DEDUP_REMOVED lines=28> */
.L_x_1607:
        /* <DEDUP_REMOVED lines=40> */
[----:B------:R-:W-:-:S04]  /*0440*/  USEL UR7, UR9, UR7, !UP0 ;  /* 0x0000000709077287 */ /* 0x000fc8000c000000 */
[----:B------:R-:W-:Y:S02]  /*0450*/  MOV R2, UR5 ;  /* 0x0000000500027c02 */ /* 0x000fe40008000f00 */
[----:B------:R-:W-:Y:S02]  /*0460*/  ISETP.GE.U32.AND P1, PT, R14, UR16, PT ;  /* 0x000000100e007c0c */ /* 0x000fe4000bf26070 */
[----:B------:R-:W-:Y:S02]  /*0470*/  SHF.R.S32.HI R13, RZ, 0x1f, R14 ;  /* 0x0000001fff0d7819 */ /* 0x000fe4000001140e */
[----:B------:R-:W-:Y:S02]  /*0480*/  MOV R3, UR18 ;  /* 0x0000001200037c02 */ /* 0x000fe40008000f00 */
[----:B------:R-:W-:Y:S02]  /*0490*/  ISETP.GE.AND.EX P4, PT, R13, UR17, PT, P1 ;  /* 0x000000110d007c0c */ /* 0x000fe4000bf86310 */
[----:B------:R-:W-:-:S04]  /*04a0*/  IADD3 R23, PT, PT, R4, 0x10, RZ ;  /* 0x0000001004177810 */ /* 0x000fc80007ffe0ff */
[----:B------:R-:W-:Y:S02]  /*04b0*/  ISETP.GE.U32.AND P1, PT, R23, UR16, PT ;  /* 0x0000001017007c0c */ /* 0x000fe4000bf26070 */
[----:B------:R-:W-:-:S04]  /*04c0*/  SHF.R.S32.HI R25, RZ, 0x1f, R23 ;  /* 0x0000001fff197819 */ /* 0x000fc80000011417 */
[----:B------:R-:W-:Y:S01]  /*04d0*/  ISETP.GE.AND.EX P3, PT, R25, UR17, PT, P1 ;  /* 0x0000001119007c0c */ /* 0x000fe2000bf66310 */
[----:B------:R-:W0:Y:S01]  /*04e0*/  @!P4 LDC.64 R18, c[0x0][0x3f8] ;  /* 0x0000fe00ff12cb82 */ /* 0x000e220000000a00 */
[----:B------:R-:W-:-:S04]  /*04f0*/  LOP3.LUT R0, R0, 0xfeffffff, RZ, 0xc0, !PT ;  /* 0xfeffffff00007812 */ /* 0x000fc800078ec0ff */
[----:B------:R-:W-:Y:S02]  /*0500*/  @P4 LOP3.LUT R0, R0, 0x1000000, RZ, 0xfc, !PT ;  /* 0x0100000000004812 */ /* 0x000fe400078efcff */
[----:B------:R-:W-:Y:S02]  /*0510*/  IADD3 R31, PT, PT, R4, 0x18, RZ ;  /* 0x00000018041f7810 */ /* 0x000fe40007ffe0ff */
[----:B------:R-:W-:-:S03]  /*0520*/  LOP3.LUT R0, R0, 0xff7fffff, RZ, 0xc0, !PT ;  /* 0xff7fffff00007812 */ /* 0x000fc600078ec0ff */
[----:B------:R-:W1:Y:S01]  /*0530*/  @!P3 LDC.64 R20, c[0x0][0x3f8] ;  /* 0x0000fe00ff14bb82 */ /* 0x000e620000000a00 */
[----:B------:R-:W-:Y:S02]  /*0540*/  ISETP.GE.U32.AND P1, PT, R31, UR16, PT ;  /* 0x000000101f007c0c */ /* 0x000fe4000bf26070 */
[----:B------:R-:W-:Y:S02]  /*0550*/  SHF.R.S32.HI R27, RZ, 0x1f, R31 ;  /* 0x0000001fff1b7819 */ /* 0x000fe4000001141f */
[----:B------:R-:W-:Y:S02]  /*0560*/  @P3 LOP3.LUT R0, R0, 0x800000, RZ, 0xfc, !PT ;  /* 0x0080000000003812 */ /* 0x000fe400078efcff */
[----:B------:R-:W-:Y:S02]  /*0570*/  ISETP.GE.AND.EX P6, PT, R27, UR17, PT, P1 ;  /* 0x000000111b007c0c */ /* 0x000fe4000bfc6310 */
[----:B------:R-:W-:-:S04]  /*0580*/  IADD3 R41, PT, PT, R4, 0x20, RZ ;  /* 0x0000002004297810 */ /* 0x000fc80007ffe0ff */
[----:B------:R-:W-:Y:S02]  /*0590*/  ISETP.GE.U32.AND P1, PT, R41, UR16, PT ;  /* 0x0000001029007c0c */ /* 0x000fe4000bf26070 */
[----:B------:R-:W-:-:S04]  /*05a0*/  SHF.R.S32.HI R17, RZ, 0x1f, R41 ;  /* 0x0000001fff117819 */ /* 0x000fc80000011429 */
[----:B------:R-:W-:Y:S02]  /*05b0*/  ISETP.GE.AND.EX P5, PT, R17, UR17, PT, P1 ;  /* 0x0000001111007c0c */ /* 0x000fe4000bfa6310 */
[----:B--2---:R-:W-:-:S13]  /*05c0*/  ISETP.GE.AND.EX P0, PT, R7, UR17, PT, P0 ;  /* 0x0000001107007c0c */ /* 0x004fda000bf06300 */
[----:B------:R-:W2:Y:S01]  /*05d0*/  @!P0 LDC.64 R10, c[0x0][0x3f8] ;  /* 0x0000fe00ff0a8b82 */ /* 0x000ea20000000a00 */
[----:B---3--:R-:W-:Y:S01]  /*05e0*/  IADD3 R28, P2, PT, R8, UR5, RZ ;  /* 0x00000005081c7c10 */ /* 0x008fe2000ff5e0ff */
[----:B------:R-:W-:-:S03]  /*05f0*/  USHF.R.S32.HI UR5, URZ, 0x1f, UR7 ;  /* 0x0000001fff057899 */ /* 0x000fc60008011407 */
[----:B------:R-:W-:Y:S01]  /*0600*/  LEA.HI.X.SX32 R29, R2, RZ, 0x1, P2 ;  /* 0x000000ff021d7211 */ /* 0x000fe200010f0eff */
[----:B------:R-:W-:Y:S01]  /*0610*/  UIMAD UR5, UR5, UR18, URZ ;  /* 0x00000012050572a4 */ /* 0x000fe2000f8e02ff */
[----:B------:R-:W-:Y:S01]  /*0620*/  @!P0 SHF.R.S32.HI R7, RZ, 0x1f, R4 ;  /* 0x0000001fff078819 */ /* 0x000fe20000011404 */
[----:B------:R-:W3:Y:S01]  /*0630*/  @!P0 LDC.64 R8, c[0x0][0x398] ;  /* 0x0000e600ff088b82 */ /* 0x000ee20000000a00 */
[----:B------:R-:W-:Y:S01]  /*0640*/  IMAD.WIDE.U32 R28, R3, UR7, R28 ;  /* 0x00000007031c7c25 */ /* 0x000fe2000f8e001c */
[----:B------:R-:W-:Y:S02]  /*0650*/  UIMAD UR5, UR7, UR19, UR5 ;  /* 0x00000013070572a4 */ /* 0x000fe4000f8e0205 */
[----:B------:R4:W-:Y:S01]  /*0660*/  @!P0 STL [R1+0x974], R7 ;  /* 0x0009740701008387 */ /* 0x0009e20000100800 */
[----:B------:R-:W-:Y:S01]  /*0670*/  IADD3 R16, PT, PT, R4, 0x28, RZ ;  /* 0x0000002804107810 */ /* 0x000fe20007ffe0ff */
[----:B------:R-:W1:Y:S02]  /*0680*/  LDCU.64 UR6, c[0x0][0x3b8] ;  /* 0x00007700ff0677ac */ /* 0x000e640008000a00 */
[----:B------:R-:W0:Y:S01]  /*0690*/  @!P0 LDC.64 R2, c[0x0][0x3a0] ;  /* 0x0000e800ff028b82 */ /* 0x000e220000000a00 */
[----:B--2---:R-:W-:Y:S01]  /*06a0*/  @!P0 IMAD R6, R7, R10, RZ ;  /* 0x0000000a07068224 */ /* 0x004fe200078e02ff */
[----:B----4-:R-:W-:-:S03]  /*06b0*/  IADD3 R7, PT, PT, R29, UR5, RZ ;  /* 0x000000051d077c10 */ /* 0x010fc6000fffe0ff */
[----:B------:R-:W-:Y:S01]  /*06c0*/  @!P0 IMAD R15, R4, R11, R6 ;  /* 0x0000000b040f8224 */ /* 0x000fe200078e0206 */
[----:B------:R-:W-:-:S05]  /*06d0*/  @!P0 MOV R6, R28 ;  /* 0x0000001c00068202 */ /* 0x000fca0000000f00 */
[----:B------:R-:W-:-:S05]  /*06e0*/  @!P0 IMAD.WIDE.U32 R10, R4, R10, R6 ;  /* 0x0000000a040a8225 */ /* 0x000fca00078e0006 */
[----:B------:R-:W-:Y:S02]  /*06f0*/  @!P0 IADD3 R15, PT, PT, R11, R15, RZ ;  /* 0x0000000f0b0f8210 */ /* 0x000fe40007ffe0ff */
[C---:B------:R-:W-:Y:S02]  /*0700*/  @!P0 SHF.L.U32 R11, R10.reuse, 0x2, RZ ;  /* 0x000000020a0b8819 */ /* 0x040fe400000006ff */
[----:B------:R-:W-:Y:S02]  /*0710*/  @!P0 SHF.L.U64.HI R12, R10, 0x2, R15 ;  /* 0x000000020a0c8819 */ /* 0x000fe4000001020f */
[C---:B0-----:R-:W-:Y:S02]  /*0720*/  @!P0 IADD3 R2, P2, PT, R11.reuse, R2, RZ ;  /* 0x000000020b028210 */ /* 0x041fe40007f5e0ff */
[----:B---3--:R-:W-:Y:S02]  /*0730*/  @!P0 IADD3 R8, P3, PT, R11, R8, RZ ;  /* 0x000000080b088210 */ /* 0x008fe40007f7e0ff */
[----:B------:R-:W0:Y:S02]  /*0740*/  @!P4 LDC.64 R10, c[0x0][0x3a0] ;  /* 0x0000e800ff0acb82 */ /* 0x000e240000000a00 */
[----:B------:R-:W-:-:S02]  /*0750*/  @!P0 IADD3.X R9, PT, PT, R12, R9, RZ, P3, !PT ;  /* 0x000000090c098210 */ /* 0x000fc40001ffe4ff */
[C---:B------:R-:W-:Y:S01]  /*0760*/  LOP3.LUT P3, RZ, R0.reuse, 0x800000, RZ, 0xc0, !PT ;  /* 0x0080000000ff7812 */ /* 0x040fe2000786c0ff */
[----:B------:R-:W-:Y:S01]  /*0770*/  @!P4 IMAD R15, R13, R18, RZ ;  /* 0x000000120d0fc224 */ /* 0x000fe200078e02ff */
[----:B------:R-:W-:Y:S02]  /*0780*/  LOP3.LUT R0, R0, 0xffbfffff, RZ, 0xc0, !PT ;  /* 0xffbfffff00007812 */ /* 0x000fe400078ec0ff */
[----:B------:R-:W-:Y:S02]  /*0790*/  @!P4 MOV R32, R28 ;  /* 0x0000001c0020c202 */ /* 0x000fe40000000f00 */
[----:B------:R-:W-:Y:S01]  /*07a0*/  @!P4 MOV R33, R7 ;  /* 0x000000070021c202 */ /* 0x000fe20000000f00 */
[----:B------:R-:W-:Y:S01]  /*07b0*/  @!P4 IMAD R35, R14, R19, R15 ;  /* 0x000000130e23c224 */ /* 0x000fe200078e020f */
[----:B------:R-:W-:Y:S02]  /*07c0*/  @P6 LOP3.LUT R0, R0, 0x400000, RZ, 0xfc, !PT ;  /* 0x0040000000006812 */ /* 0x000fe400078efcff */
[----:B------:R-:W-:Y:S01]  /*07d0*/  @!P0 IADD3.X R3, PT, PT, R12, R3, RZ, P2, !PT ;  /* 0x000000030c038210 */ /* 0x000fe200017fe4ff */
[----:B------:R-:W-:Y:S01]  /*07e0*/  @!P4 IMAD.WIDE.U32 R18, R14, R18, R32 ;  /* 0x000000120e12c225 */ /* 0x000fe200078e0020 */
[----:B------:R-:W2:Y:S01]  /*07f0*/  @!P4 LDC.64 R12, c[0x0][0x398] ;  /* 0x0000e600ff0ccb82 */ /* 0x000ea20000000a00 */
[----:B------:R-:W-:-:S02]  /*0800*/  LOP3.LUT R0, R0, 0xffdfffff, RZ, 0xc0, !PT ;  /* 0xffdfffff00007812 */ /* 0x000fc400078ec0ff */
[----:B-1----:R-:W-:Y:S01]  /*0810*/  @!P3 IMAD R22, R25, R20, RZ ;  /* 0x000000141916b224 */ /* 0x002fe200078e02ff */
[----:B------:R-:W-:Y:S02]  /*0820*/  @!P4 IADD3 R19, PT, PT, R19, R35, RZ ;  /* 0x000000231313c210 */ /* 0x000fe40007ffe0ff */
[----:B------:R-:W-:Y:S02]  /*0830*/  @!P4 SHF.L.U32 R25, R18, 0x2, RZ ;  /* 0x000000021219c819 */ /* 0x000fe400000006ff */
[----:B------:R-:W1:Y:S01]  /*0840*/  @!P3 LDC.64 R14, c[0x0][0x3a0] ;  /* 0x0000e800ff0ebb82 */ /* 0x000e620000000a00 */
[----:B------:R-:W-:Y:S02]  /*0850*/  ISETP.GE.U32.AND P2, PT, R16, UR16, PT ;  /* 0x0000001010007c0c */ /* 0x000fe4000bf46070 */
[----:B------:R-:W-:Y:S02]  /*0860*/  SHF.R.S32.HI R39, RZ, 0x1f, R16 ;  /* 0x0000001fff277819 */ /* 0x000fe40000011410 */
[----:B------:R-:W-:-:S02]  /*0870*/  @P5 LOP3.LUT R0, R0, 0x200000, RZ, 0xfc, !PT ;  /* 0x0020000000005812 */ /* 0x000fc400078efcff */
[----:B------:R-:W-:Y:S01]  /*0880*/  @!P4 SHF.L.U64.HI R24, R18, 0x2, R19 ;  /* 0x000000021218c819 */ /* 0x000fe20000010213 */
[----:B------:R-:W3:Y:S01]  /*0890*/  @!P6 LDC.64 R32, c[0x0][0x3f8] ;  /* 0x0000fe00ff20eb82 */ /* 0x000ee20000000a00 */
[----:B0-----:R-:W-:Y:S02]  /*08a0*/  @!P4 IADD3 R10, P1, PT, R25, R10, RZ ;  /* 0x0000000a190ac210 */ /* 0x001fe40007f3e0ff */
[----:B------:R-:W-:Y:S02]  /*08b0*/  ISETP.GE.AND.EX P4, PT, R39, UR17, PT, P2 ;  /* 0x0000001127007c0c */ /* 0x000fe4000bf86320 */
[----:B------:R-:W-:-:S03]  /*08c0*/  LOP3.LUT P2, RZ, R0, 0x1000000, RZ, 0xc0, !PT ;  /* 0x0100000000ff7812 */ /* 0x000fc6000784c0ff */
[----:B------:R-:W0:Y:S01]  /*08d0*/  @!P3 LDC.64 R36, c[0x0][0x398] ;  /* 0x0000e600ff24bb82 */ /* 0x000e220000000a00 */
[----:B------:R-:W-:Y:S02]  /*08e0*/  @!P3 MOV R18, R28 ;  /* 0x0000001c0012b202 */ /* 0x000fe40000000f00 */
[----:B------:R-:W-:Y:S01]  /*08f0*/  @!P3 MOV R19, R7 ;  /* 0x000000070013b202 */ /* 0x000fe20000000f00 */
[C---:B------:R-:W-:Y:S02]  /*0900*/  @!P3 IMAD R35, R23.reuse, R21, R22 ;  /* 0x000000151723b224 */ /* 0x040fe400078e0216 */
[----:B------:R-:W-:Y:S02]  /*0910*/  @!P3 IMAD.WIDE.U32 R20, R23, R20, R18 ;  /* 0x000000141714b225 */ /* 0x000fe400078e0012 */
[----:B------:R-:W4:Y:S02]  /*0920*/  @!P5 LDC.64 R22, c[0x0][0x3f8] ;  /* 0x0000fe00ff16db82 */ /* 0x000f240000000a00 */
[----:B------:R-:W-:-:S02]  /*0930*/  @!P2 IADD3.X R11, PT, PT, R24, R11, RZ, P1, !PT ;  /* 0x0000000b180ba210 */ /* 0x000fc40000ffe4ff */
[----:B--2---:R-:W-:Y:S02]  /*0940*/  @!P2 IADD3 R12, P1, PT, R25, R12, RZ ;  /* 0x0000000c190ca210 */ /* 0x004fe40007f3e0ff */
[----:B------:R-:W-:Y:S02]  /*0950*/  @!P3 IADD3 R21, PT, PT, R21, R35, RZ ;  /* 0x000000231515b210 */ /* 0x000fe40007ffe0ff */
[----:B------:R-:W-:Y:S01]  /*0960*/  @!P3 SHF.L.U32 R35, R20, 0x2, RZ ;  /* 0x000000021423b819 */ /* 0x000fe200000006ff */
[----:B------:R-:W2:Y:S01]  /*0970*/  @!P6 LDC.64 R18, c[0x0][0x3a0] ;  /* 0x0000e800ff12eb82 */ /* 0x000ea20000000a00 */
[----:B------:R-:W-:Y:S02]  /*0980*/  @!P2 IADD3.X R13, PT, PT, R24, R13, RZ, P1, !PT ;  /* 0x0000000d180da210 */ /* 0x000fe40000ffe4ff */
[----:B------:R-:W-:Y:S02]  /*0990*/  @!P3 SHF.L.U64.HI R30, R20, 0x2, R21 ;  /* 0x00000002141eb819 */ /* 0x000fe40000010215 */
[----:B-1----:R-:W-:Y:S01]  /*09a0*/  @!P3 IADD3 R14, P1, PT, R35, R14, RZ ;  /* 0x0000000e230eb210 */ /* 0x002fe20007f3e0ff */
[----:B---3--:R-:W-:-:S02]  /*09b0*/  @!P6 IMAD R26, R27, R32, RZ ;  /* 0x000000201b1ae224 */ /* 0x008fc400078e02ff */
[----:B------:R-:W1:Y:S01]  /*09c0*/  @!P6 LDC.64 R24, c[0x0][0x398] ;  /* 0x0000e600ff18eb82 */ /* 0x000e620000000a00 */
[----:B------:R-:W-:Y:S02]  /*09d0*/  @!P3 IADD3.X R15, PT, PT, R30, R15, RZ, P1, !PT ;  /* 0x0000000f1e0fb210 */ /* 0x000fe40000ffe4ff */
[----:B0-----:R-:W-:Y:S01]  /*09e0*/  @!P3 IADD3 R36, P1, PT, R35, R36, RZ ;  /* 0x000000242324b210 */ /* 0x001fe20007f3e0ff */
[C---:B------:R-:W-:Y:S01]  /*09f0*/  @!P6 IMAD R35, R31.reuse, R33, R26 ;  /* 0x000000211f23e224 */ /* 0x040fe200078e021a */
[----:B------:R-:W-:Y:S02]  /*0a00*/  @!P6 MOV R26, R28 ;  /* 0x0000001c001ae202 */ /* 0x000fe40000000f00 */
[----:B------:R-:W-:Y:S01]  /*0a10*/  @!P6 MOV R27, R7 ;  /* 0x00000007001be202 */ /* 0x000fe20000000f00 */
[----:B------:R-:W0:Y:S02]  /*0a20*/  @!P4 LDC.64 R20, c[0x0][0x3f8] ;  /* 0x0000fe00ff14cb82 */ /* 0x000e240000000a00 */
[----:B------:R-:W-:-:S06]  /*0a30*/  @!P6 IMAD.WIDE.U32 R32, R31, R32, R26 ;  /* 0x000000201f20e225 */ /* 0x000fcc00078e001a */
[----:B------:R-:W3:Y:S01]  /*0a40*/  @!P5 LDC.64 R26, c[0x0][0x3a0] ;  /* 0x0000e800ff1adb82 */ /* 0x000ee20000000a00 */
[----:B------:R-:W-:Y:S01]  /*0a50*/  @!P3 IADD3.X R37, PT, PT, R30, R37, RZ, P1, !PT ;  /* 0x000000251e25b210 */ /* 0x000fe20000ffe4ff */
[----:B----4-:R-:W-:Y:S01]  /*0a60*/  @!P5 IMAD R38, R17, R22, RZ ;  /* 0x000000161126d224 */ /* 0x010fe200078e02ff */
[----:B------:R-:W-:Y:S02]  /*0a70*/  @!P6 IADD3 R33, PT, PT, R33, R35, RZ ;  /* 0x000000232121e210 */ /* 0x000fe40007ffe0ff */
[C---:B------:R-:W-:Y:S02]  /*0a80*/  @!P6 SHF.L.U32 R40, R32.reuse, 0x2, RZ ;  /* 0x000000022028e819 */ /* 0x040fe400000006ff */
[----:B------:R-:W-:Y:S01]  /*0a90*/  @!P5 MOV R34, R28 ;  /* 0x0000001c0022d202 */ /* 0x000fe20000000f00 */
[----:B------:R-:W4:Y:S01]  /*0aa0*/  @!P5 LDC.64 R30, c[0x0][0x398] ;  /* 0x0000e600ff1edb82 */ /* 0x000f220000000a00 */
[----:B------:R-:W-:Y:S01]  /*0ab0*/  @!P5 MOV R35, R7 ;  /* 0x000000070023d202 */ /* 0x000fe20000000f00 */
[----:B------:R-:W-:Y:S01]  /*0ac0*/  @!P5 IMAD R38, R41, R23, R38 ;  /* 0x000000172926d224 */ /* 0x000fe200078e0226 */
[----:B------:R-:W-:-:S02]  /*0ad0*/  @!P6 SHF.L.U64.HI R17, R32, 0x2, R33 ;  /* 0x000000022011e819 */ /* 0x000fc40000010221 */
[C---:B--2---:R-:W-:Y:S01]  /*0ae0*/  @!P6 IADD3 R18, P1, PT, R40.reuse, R18, RZ ;  /* 0x000000122812e210 */ /* 0x044fe20007f3e0ff */
[----:B------:R-:W-:Y:S02]  /*0af0*/  @!P5 IMAD.WIDE.U32 R22, R41, R22, R34 ;  /* 0x000000162916d225 */ /* 0x000fe400078e0022 */
[----:B------:R-:W2:Y:S01]  /*0b00*/  @!P4 LDC.64 R32, c[0x0][0x3a0] ;  /* 0x0000e800ff20cb82 */ /* 0x000ea20000000a00 */
[----:B------:R-:W-:Y:S02]  /*0b10*/  @!P6 IADD3.X R19, PT, PT, R17, R19, RZ, P1, !PT ;  /* 0x000000131113e210 */ /* 0x000fe40000ffe4ff */
[----:B-1----:R-:W-:Y:S02]  /*0b20*/  @!P6 IADD3 R24, P1, PT, R40, R24, RZ ;  /* 0x000000182818e210 */ /* 0x002fe40007f3e0ff */
[----:B------:R-:W-:-:S03]  /*0b30*/  @!P5 IADD3 R23, PT, PT, R23, R38, RZ ;  /* 0x000000261717d210 */ /* 0x000fc60007ffe0ff */
[----:B------:R-:W1:Y:S01]  /*0b40*/  @!P4 LDC.64 R34, c[0x0][0x398] ;  /* 0x0000e600ff22cb82 */ /* 0x000e620000000a00 */
[----:B------:R-:W-:Y:S02]  /*0b50*/  @!P6 IADD3.X R25, PT, PT, R17, R25, RZ, P1, !PT ;  /* 0x000000191119e210 */ /* 0x000fe40000ffe4ff */
[C---:B------:R-:W-:Y:S02]  /*0b60*/  @!P5 SHF.L.U32 R17, R22.reuse, 0x2, RZ ;  /* 0x000000021611d819 */ /* 0x040fe400000006ff */
[----:B------:R-:W-:Y:S01]  /*0b70*/  @!P5 SHF.L.U64.HI R38, R22, 0x2, R23 ;  /* 0x000000021626d819 */ /* 0x000fe20000010217 */
[----:B0-----:R-:W-:Y:S01]  /*0b80*/  @!P4 IMAD R39, R39, R20, RZ ;  /* 0x000000142727c224 */ /* 0x001fe200078e02ff */
        /* <DEDUP_REMOVED lines=11> */
[C---:B--2---:R-:W-:Y:S02]  /*0c40*/  @!P4 IADD3 R32, P1, PT, R17.reuse, R32, RZ ;  /* 0x000000201120c210 */ /* 0x044fe40007f3e0ff */
        /* <DEDUP_REMOVED lines=388> */
[----:B------:R0:W-:Y:S01]  /*2490*/  STL [R1+0xa7c], R20 ;  /* 0x000a7c1401007387 */ /* 0x0001e20000100800 */
[----:B-1----:R-:W-:-:S04]  /*24a0*/  @!P2 IADD3 R44, P1, PT, R41, R38, RZ ;  /* 0x00000026292ca210 */ /* 0x002fc80007f3e0ff */
[----:B------:R-:W-:Y:S01]  /*24b0*/  @!P2 IADD3.X R45, PT, PT, R40, R39, RZ, P1, !PT ;  /* 0x00000027282da210 */ /* 0x000fe20000ffe4ff */
[----:B------:R1:W-:Y:S01]  /*24c0*/  STL [R1+0xa78], R21 ;  /* 0x000a781501007387 */ /* 0x0003e20000100800 */
[----:B------:R-:W-:Y:S02]  /*24d0*/  LOP3.LUT R0, R0, 0xfffffff7, RZ, 0xc0, !PT ;  /* 0xfffffff700007812 */ /* 0x000fe400078ec0ff */
[----:B0-----:R-:W-:-:S04]  /*24e0*/  @!P2 IADD3 R20, P1, PT, R41, R16, RZ ;  /* 0x000000102914a210 */ /* 0x001fc80007f3e0ff */
[----:B-1----:R-:W-:Y:S02]  /*24f0*/  @!P2 IADD3.X R21, PT, PT, R40, R17, RZ, P1, !PT ;  /* 0x000000112815a210 */ /* 0x002fe40000ffe4ff */
        /* <DEDUP_REMOVED lines=361> */
[----:B------:R1:W-:Y:S01]  /*3b90*/  STL.64 [R1+0xa98], R20 ;  /* 0x000a981401007387 */ /* 0x0003e20000100a00 */
[----:B------:R-:W-:Y:S02]  /*3ba0*/  IADD3 R42, PT, PT, R4, 0x138, RZ ;  /* 0x00000138042a7810 */ /* 0x000fe40007ffe0ff */
[----:B------:R-:W-:-:S02]  /*3bb0*/  @!P2 IADD3.X R3, PT, PT, R40, R39, RZ, P1, !PT ;  /* 0x000000272803a210 */ /* 0x000fc40000ffe4ff */
[----:B------:R-:W-:-:S03]  /*3bc0*/  LOP3.LUT R5, R5, 0xfff7ffff, RZ, 0xc0, !PT ;  /* 0xfff7ffff05057812 */ /* 0x000fc600078ec0ff */
[----:B------:R-:W-:Y:S01]  /*3bd0*/  @!P2 STL.64 [R1+0x6d8], R2 ;  /* 0x0006d8020100a387 */ /* 0x000fe20000100a00 */
[----:B------:R-:W-:Y:S02]  /*3be0*/  @P2 LOP3.LUT R5, R5, 0x80000, RZ, 0xfc, !PT ;  /* 0x0008000005052812 */ /* 0x000fe400078efcff */
        /* <DEDUP_REMOVED lines=16> */
[----:B------:R1:W-:Y:S01]  /*3cf0*/  STL [R1+0xa8c], R32 ;  /* 0x000a8c2001007387 */ /* 0x0003e20000100800 */
[----:B------:R-:W-:-:S03]  /*3d00*/  IADD3 R42, PT, PT, R4, 0x140, RZ ;  /* 0x00000140042a7810 */ /* 0x000fc60007ffe0ff */
[----:B------:R2:W-:Y:S01]  /*3d10*/  STL [R1+0xa88], R33 ;  /* 0x000a882101007387 */ /* 0x0005e20000100800 */
[----:B-1----:R-:W-:-:S03]  /*3d20*/  @!P2 IADD3 R32, P1, PT, R41, R38, RZ ;  /* 0x000000262920a210 */ /* 0x002fc60007f3e0ff */
[----:B------:R0:W-:Y:S01]  /*3d30*/  STL.64 [R1+0xa70], R44 ;  /* 0x000a702c01007387 */ /* 0x0001e20000100a00 */
[----:B--2---:R-:W-:Y:S02]  /*3d40*/  @!P2 IADD3.X R33, PT, PT, R40, R39, RZ, P1, !PT ;  /* 0x000000272821a210 */ /* 0x004fe40000ffe4ff */
        /* <DEDUP_REMOVED lines=426> */
[----:B------:R1:W-:Y:S04]  /*57f0*/  STL [R1+0xaa4], R26 ;  /* 0x000aa41a01007387 */ /* 0x0003e80000100800 */
[----:B------:R-:W-:Y:S02]  /*5800*/  @!P1 IADD3 R42, PT, PT, R39, R42, RZ ;  /* 0x0000002a272a9210 */ /* 0x000fe40007ffe0ff */
[----:B------:R-:W-:Y:S02]  /*5810*/  @!P1 SHF.L.U32 R39, R38, 0x2, RZ ;  /* 0x0000000226279819 */ /* 0x000fe400000006ff */
[----:B------:R-:W-:-:S02]  /*5820*/  @P2 LOP3.LUT R5, R5, 0x1, RZ, 0xfc, !PT ;  /* 0x0000000105052812 */ /* 0x000fc400078efcff */
[----:B------:R-:W-:Y:S02]  /*5830*/  @!P1 SHF.L.U64.HI R38, R38, 0x2, R42 ;  /* 0x0000000226269819 */ /* 0x000fe4000001022a */
[----:B-1----:R-:W-:Y:S01]  /*5840*/  @!P1 IADD3 R26, P2, PT, R39, R16, RZ ;  /* 0x00000010271a9210 */ /* 0x002fe20007f5e0ff */
[----:B------:R0:W-:Y:S03]  /*5850*/  STL [R1+0xaa0], R27 ;  /* 0x000aa01b01007387 */ /* 0x0001e60000100800 */
[----:B0-----:R-:W-:Y:S02]  /*5860*/  @!P1 IADD3.X R27, PT, PT, R38, R17, RZ, P2, !PT ;  /* 0x00000011261b9210 */ /* 0x001fe400017fe4ff */
        /* <DEDUP_REMOVED lines=86> */
[----:B------:R-:W-:-:S03]  /*5dd0*/  MOV R40, R36 ;  /* 0x0000002400287202 */ /* 0x000fc60000000f00 */
[----:B------:R-:W-:Y:S01]  /*5de0*/  STL [R1+0x978], R4 ;  /* 0x0009780401007387 */ /* 0x000fe20000100800 */
[----:B0-----:R-:W-:-:S04]  /*5df0*/  @!P5 IADD3 R42, P6, PT, R39, R16, RZ ;  /* 0x00000010272ad210 */ /* 0x001fc80007fde0ff */
[----:B------:R-:W-:-:S05]  /*5e00*/  @!P5 IADD3.X R43, PT, PT, R38, R17, RZ, P6, !PT ;  /* 0x00000011262bd210 */ /* 0x000fca00037fe4ff */
[----:B------:R0:W-:Y:S02]  /*5e10*/  @!P5 STL.64 [R1+0x488], R42 ;  /* 0x0004882a0100d387 */ /* 0x0001e40000100a00 */
[----:B0-----:R-:W-:Y:S02]  /*5e20*/  IADD3 R42, PT, PT, R4, 0x1f8, RZ ;  /* 0x000001f8042a7810 */ /* 0x001fe40007ffe0ff */
[----:B------:R-:W-:Y:S02]  /*5e30*/  MOV R4, R40 ;  /* 0x0000002800047202 */ /* 0x000fe40000000f00 */
[----:B------:R-:W-:Y:S02]  /*5e40*/  SHF.R.S32.HI R40, RZ, 0x1f, R42 ;  /* 0x0000001fff287819 */ /* 0x000fe4000001142a */
[----:B------:R-:W-:-:S04]  /*5e50*/  ISETP.GE.U32.AND P6, PT, R42, UR16, PT ;  /* 0x000000102a007c0c */ /* 0x000fc8000bfc6070 */
[----:B------:R-:W-:-:S13]  /*5e60*/  ISETP.GE.AND.EX P6, PT, R40, UR17, PT, P6 ;  /* 0x0000001128007c0c */ /* 0x000fda000bfc6360 */
[----:B------:R-:W0:Y:S01]  /*5e70*/  @!P6 LDC.64 R16, c[0x0][0x3f8] ;  /* 0x0000fe00ff10eb82 */ /* 0x000e220000000a00 */
[----:B------:R-:W-:Y:S01]  /*5e80*/  MOV R41, R37 ;  /* 0x0000002500297202 */ /* 0x000fe20000000f00 */
[----:B------:R1:W-:Y:S01]  /*5e90*/  STL [R1+0x9f0], R5 ;  /* 0x0009f00501007387 */ /* 0x0003e20000100800 */
[----:B------:R-:W-:-:S03]  /*5ea0*/  LOP3.LUT R0, R0, 0xfbffffff, RZ, 0xc0, !PT ;  /* 0xfbffffff00007812 */ /* 0x000fc600078ec0ff */
[----:B------:R-:W-:Y:S02]  /*5eb0*/  STL [R1+0x990], R28 ;  /* 0x0009901c01007387 */ /* 0x000fe40000100800 */
[----:B------:R-:W2:Y:S02]  /*5ec0*/  @!P6 LDC.64 R38, c[0x0][0x3a0] ;  /* 0x0000e800ff26eb82 */ /* 0x000ea40000000a00 */
[----:B------:R-:W-:Y:S01]  /*5ed0*/  STL [R1+0x984], R29 ;  /* 0x0009841d01007387 */ /* 0x000fe20000100800 */
[----:B-1----:R-:W-:Y:S02]  /*5ee0*/  MOV R5, R41 ;  /* 0x0000002900057202 */ /* 0x002fe40000000f00 */
[----:B------:R-:W-:Y:S01]  /*5ef0*/  @!P6 MOV R41, R7 ;  /* 0x000000070029e202 */ /* 0x000fe20000000f00 */
[----:B------:R-:W-:Y:S01]  /*5f00*/  STL [R1+0x980], R6 ;  /* 0x0009800601007387 */ /* 0x000fe20000100800 */
[----:B0-----:R-:W-:Y:S01]  /*5f10*/  @!P6 IMAD R40, R40, R16, RZ ;  /* 0x000000102828e224 */ /* 0x001fe200078e02ff */
[----:B------:R-:W-:-:S02]  /*5f20*/  MOV R43, R3 ;  /* 0x00000003002b7202 */ /* 0x000fc40000000f00 */
[----:B------:R-:W-:Y:S01]  /*5f30*/  STL [R1+0x97c], R7 ;  /* 0x00097c0701007387 */ /* 0x000fe20000100800 */
[C---:B------:R-:W-:Y:S01]  /*5f40*/  @!P6 IMAD R17, R42.reuse, R17, R40 ;  /* 0x000000112a11e224 */ /* 0x040fe200078e0228 */
[----:B------:R-:W-:Y:S02]  /*5f50*/  @!P6 MOV R40, R28 ;  /* 0x0000001c0028e202 */ /* 0x000fe40000000f00 */
[----:B------:R-:W3:Y:S03]  /*5f60*/  LDL.LU.64 R36, [R1+0xae0] ;  /* 0x000ae00001247983 */ /* 0x000ee60000300a00 */
[----:B------:R-:W-:Y:S01]  /*5f70*/  @!P6 IMAD.WIDE.U32 R40, R42, R16, R40 ;  /* 0x000000102a28e225 */ /* 0x000fe200078e0028 */
[----:B------:R-:W-:-:S04]  /*5f80*/  @P1 LOP3.LUT R0, R0, 0x4000000, RZ, 0xfc, !PT ;  /* 0x0400000000001812 */ /* 0x000fc800078efcff */
[----:B------:R-:W-:Y:S02]  /*5f90*/  @!P6 IADD3 R17, PT, PT, R41, R17, RZ ;  /* 0x000000112911e210 */ /* 0x000fe40007ffe0ff */
[C---:B------:R-:W-:Y:S02]  /*5fa0*/  @!P6 SHF.L.U32 R41, R40.reuse, 0x2, RZ ;  /* 0x000000022829e819 */ /* 0x040fe400000006ff */
[----:B------:R-:W-:Y:S02]  /*5fb0*/  @!P6 SHF.L.U64.HI R40, R40, 0x2, R17 ;  /* 0x000000022828e819 */ /* 0x000fe40000010211 */
[----:B--2---:R-:W-:-:S04]  /*5fc0*/  @!P6 IADD3 R16, P1, PT, R41, R38, RZ ;  /* 0x000000262910e210 */ /* 0x004fc80007f3e0ff */
[----:B------:R-:W-:-:S05]  /*5fd0*/  @!P6 IADD3.X R17, PT, PT, R40, R39, RZ, P1, !PT ;  /* 0x000000272811e210 */ /* 0x000fca0000ffe4ff */
[----:B------:R0:W-:Y:S02]  /*5fe0*/  @!P6 STL.64 [R1+0x420], R16 ;  /* 0x000420100100e387 */ /* 0x0001e40000100a00 */
[----:B0-----:R-:W0:Y:S01]  /*5ff0*/  @!P6 LDC.64 R16, c[0x0][0x398] ;  /* 0x0000e600ff10eb82 */ /* 0x001e220000000a00 */
[----:B------:R-:W-:Y:S02]  /*6000*/  MOV R28, R14 ;  /* 0x0000000e001c7202 */ /* 0x000fe40000000f00 */
[----:B------:R-:W-:Y:S02]  /*6010*/  MOV R29, R15 ;  /* 0x0000000f001d7202 */ /* 0x000fe40000000f00 */
[----:B------:R-:W-:Y:S01]  /*6020*/  MOV R38, R28 ;  /* 0x0000001c00267202 */ /* 0x000fe20000000f00 */
[----:B------:R-:W2:Y:S01]  /*6030*/  LDL.LU.64 R14, [R1+0xad8] ;  /* 0x000ad800010e7983 */ /* 0x000ea20000300a00 */
[----:B------:R-:W-:Y:S02]  /*6040*/  MOV R42, R2 ;  /* 0x00000002002a7202 */ /* 0x000fe40000000f00 */
[----:B------:R-:W-:Y:S01]  /*6050*/  MOV R39, R29 ;  /* 0x0000001d00277202 */ /* 0x000fe20000000f00 */
[----:B------:R-:W4:Y:S01]  /*6060*/  LDL.LU.64 R2, [R1+0xac8] ;  /* 0x000ac80001027983 */ /* 0x000f220000300a00 */
[----:B0-----:R-:W-:-:S04]  /*6070*/  @!P6 IADD3 R28, P1, PT, R41, R16, RZ ;  /* 0x00000010291ce210 */ /* 0x001fc80007f3e0ff */
[----:B------:R-:W-:Y:S01]  /*6080*/  @!P6 IADD3.X R29, PT, PT, R40, R17, RZ, P1, !PT ;  /* 0x00000011281de210 */ /* 0x000fe20000ffe4ff */
[----:B------:R0:W-:Y:S04]  /*6090*/  STL [R1+0x998], R28 ;  /* 0x0009981c01007387 */ /* 0x0001e80000100800 */
[----:B------:R1:W-:Y:S01]  /*60a0*/  STL [R1+0x994], R29 ;  /* 0x0009941d01007387 */ /* 0x0003e20000100800 */
[----:B0-----:R-:W-:Y:S02]  /*60b0*/  MOV R28, R8 ;  /* 0x00000008001c7202 */ /* 0x001fe40000000f00 */
[----:B-1----:R-:W-:Y:S02]  /*60c0*/  MOV R29, R9 ;  /* 0x00000009001d7202 */ /* 0x002fe40000000f00 */
[----:B------:R-:W3:Y:S01]  /*60d0*/  LDL.LU.64 R8, [R1+0xac0] ;  /* 0x000ac00001087983 */ /* 0x000ee20000300a00 */
[----:B------:R-:W-:-:S02]  /*60e0*/  CS2R R16, SRZ ;  /* 0x0000000000107805 */ /* 0x000fc4000001ff00 */
[----:B------:R-:W-:Y:S02]  /*60f0*/  MOV R40, R10 ;  /* 0x0000000a00287202 */ /* 0x000fe40000000f00 */
[----:B------:R-:W-:Y:S02]  /*6100*/  MOV R41, R11 ;  /* 0x0000000b00297202 */ /* 0x000fe40000000f00 */
[----:B------:R-:W2:Y:S01]  /*6110*/  LDL.LU.64 R10, [R1+0xab8] ;  /* 0x000ab800010a7983 */ /* 0x000ea20000300a00 */
[----:B------:R-:W-:Y:S02]  /*6120*/  MOV R6, R12 ;  /* 0x0000000c00067202 */ /* 0x000fe40000000f00 */
[----:B------:R-:W-:Y:S02]  /*6130*/  MOV R7, R13 ;  /* 0x0000000d00077202 */ /* 0x000fe40000000f00 */
[----:B------:R-:W2:Y:S04]  /*6140*/  LDL.LU.64 R12, [R1+0xad0] ;  /* 0x000ad000010c7983 */ /* 0x000ea80000300a00 */
[----:B----4-:R0:W4:Y:S02]  /*6150*/  @!P0 LDG.E.64 R16, desc[UR10][R2.64] ;  /* 0x0000000a02108981 */ /* 0x010124000c1e1b00 */
[----:B0-----:R-:W-:-:S06]  /*6160*/  CS2R R2, SRZ ;  /* 0x0000000000027805 */ /* 0x001fcc000001ff00 */
[----:B---3--:R0:W3:Y:S01]  /*6170*/  @!P0 LDG.E.64 R2, desc[UR10][R8.64] ;  /* 0x0000000a08028981 */ /* 0x0080e2000c1e1b00 */
[----:B------:R-:W-:-:S04]  /*6180*/  LOP3.LUT R0, R0, 0xf7ffffff, RZ, 0xc0, !PT ;  /* 0xf7ffffff00007812 */ /* 0x000fc800078ec0ff */
[----:B------:R-:W-:-:S04]  /*6190*/  @P2 LOP3.LUT R0, R0, 0x8000000, RZ, 0xfc, !PT ;  /* 0x0800000000002812 */ /* 0x000fc800078efcff */
[----:B------:R-:W-:Y:S02]  /*61a0*/  LOP3.LUT P2, RZ, R0, 0x1000000, RZ, 0xc0, !PT ;  /* 0x0100000000ff7812 */ /* 0x000fe4000784c0ff */
[----:B0-----:R-:W-:Y:S02]  /*61b0*/  CS2R R8, SRZ ;  /* 0x0000000000087805 */ /* 0x001fe4000001ff00 */
[----:B---3--:R-:W-:Y:S02]  /*61c0*/  @!P0 MOV R9, R2 ;  /* 0x0000000200098202 */ /* 0x008fe40000000f00 */
[----:B------:R-:W-:-:S03]  /*61d0*/  @!P0 MOV R8, R3 ;  /* 0x0000000300088202 */ /* 0x000fc60000000f00 */
[----:B------:R-:W-:Y:S04]  /*61e0*/  STL [R1+0x46c], R9 ;  /* 0x00046c0901007387 */ /* 0x000fe80000100800 */
[----:B------:R0:W-:Y:S02]  /*61f0*/  STL [R1+0x468], R8 ;  /* 0x0004680801007387 */ /* 0x0001e40000100800 */
[----:B0-----:R-:W-:-:S06]  /*6200*/  CS2R R8, SRZ ;  /* 0x0000000000087805 */ /* 0x001fcc000001ff00 */
[----:B--2---:R0:W2:Y:S02]  /*6210*/  @!P2 LDG.E.64 R8, desc[UR10][R10.64] ;  /* 0x0000000a0a08a981 */ /* 0x0040a4000c1e1b00 */
[----:B0-----:R-:W-:-:S06]  /*6220*/  CS2R R10, SRZ ;  /* 0x00000000000a7805 */ /* 0x001fcc000001ff00 */
[----:B------:R0:W3:Y:S01]  /*6230*/  @!P2 LDG.E.64 R10, desc[UR10][R12.64] ;  /* 0x0000000a0c0aa981 */ /* 0x0000e2000c1e1b00 */
[----:B------:R-:W-:Y:S02]  /*6240*/  LOP3.LUT P1, RZ, R0, 0x800000, RZ, 0xc0, !PT ;  /* 0x0080000000ff7812 */ /* 0x000fe4000782c0ff */
[----:B0-----:R-:W-:Y:S02]  /*6250*/  CS2R R12, SRZ ;  /* 0x00000000000c7805 */ /* 0x001fe4000001ff00 */
[----:B---3--:R-:W-:Y:S02]  /*6260*/  @!P2 MOV R13, R10 ;  /* 0x0000000a000da202 */ /* 0x008fe40000000f00 */
[----:B------:R-:W-:-:S03]  /*6270*/  @!P2 MOV R12, R11 ;  /* 0x0000000b000ca202 */ /* 0x000fc60000000f00 */
[----:B------:R-:W-:Y:S04]  /*6280*/  STL [R1+0x478], R13 ;  /* 0x0004780d01007387 */ /* 0x000fe80000100800 */
[----:B------:R0:W-:Y:S02]  /*6290*/  STL [R1+0x480], R12 ;  /* 0x0004800c01007387 */ /* 0x0001e40000100800 */
[----:B0-----:R-:W-:-:S06]  /*62a0*/  CS2R R12, SRZ ;  /* 0x00000000000c7805 */ /* 0x001fcc000001ff00 */
[----:B------:R0:W3:Y:S02]  /*62b0*/  @!P1 LDG.E.64 R12, desc[UR10][R14.64] ;  /* 0x0000000a0e0c9981 */ /* 0x0000e4000c1e1b00 */
[----:B0-----:R-:W-:-:S06]  /*62c0*/  CS2R R14, SRZ ;  /* 0x00000000000e7805 */ /* 0x001fcc000001ff00 */
[----:B------:R0:W4:Y:S02]  /*62d0*/  @!P1 LDG.E.64 R14, desc[UR10][R36.64] ;  /* 0x0000000a240e9981 */ /* 0x000124000c1e1b00 */
[----:B0-----:R-:W-:Y:S01]  /*62e0*/  MOV R36, R18 ;  /* 0x0000001200247202 */ /* 0x001fe20000000f00 */
[----:B------:R-:W-:Y:S01]  /*62f0*/  HFMA2 R18, -RZ, RZ, 0, 0 ;  /* 0x00000000ff127431 */ /* 0x000fe200000001ff */
[----:B------:R-:W-:Y:S02]  /*6300*/  MOV R37, R19 ;  /* 0x0000001300257202 */ /* 0x000fe40000000f00 */
[----:B---3--:R-:W-:-:S05]  /*6310*/  @!P1 MOV R18, R12 ;  /* 0x0000000c00129202 */ /* 0x008fca0000000f00 */
[----:B------:R0:W-:Y:S02]  /*6320*/  STL [R1+0x5c0], R18 ;  /* 0x0005c01201007387 */ /* 0x0001e40000100800 */
[----:B0-----:R-:W-:Y:S02]  /*6330*/  CS2R R18, SRZ ;  /* 0x0000000000127805 */ /* 0x001fe4000001ff00 */
[----:B------:R-:W-:Y:S02]  /*6340*/  @!P1 MOV R18, R13 ;  /* 0x0000000d00129202 */ /* 0x000fe40000000f00 */
[----:B----4-:R-:W-:-:S03]  /*6350*/  @!P1 MOV R19, R14 ;  /* 0x0000000e00139202 */ /* 0x010fc60000000f00 */
[----:B------:R0:W-:Y:S04]  /*6360*/  STL [R1+0x5e0], R18 ;  /* 0x0005e01201007387 */ /* 0x0001e80000100800 */
[----:B------:R1:W-:Y:S04]  /*6370*/  STL [R1+0x47c], R19 ;  /* 0x00047c1301007387 */ /* 0x0003e80000100800 */
[----:B0-----:R-:W3:Y:S04]  /*6380*/  LDL.LU R18, [R1+0xab4] ;  /* 0x000ab40001127983 */ /* 0x001ee80000300800 */
[----:B-1----:R-:W3:Y:S04]  /*6390*/  LDL.LU R19, [R1+0xab0] ;  /* 0x000ab00001137983 */ /* 0x002ee80000300800 */
        /* <DEDUP_REMOVED lines=8> */
[----:B0-----:R-:W-:-:S10]  /*6420*/  CS2R R16, SRZ ;  /* 0x0000000000107805 */ /* 0x001fd4000001ff00 */
[----:B---3--:R0:W3:Y:S02]  /*6430*/  @!P0 LDG.E.64 R16, desc[UR10][R18.64] ;  /* 0x0000000a12108981 */ /* 0x0080e4000c1e1b00 */
[----:B0-----:R-:W-:-:S06]  /*6440*/  CS2R R18, SRZ ;  /* 0x0000000000127805 */ /* 0x001fcc000001ff00 */
[----:B------:R0:W4:Y:S04]  /*6450*/  @!P0 LDG.E.64 R18, desc[UR10][R24.64] ;  /* 0x0000000a18128981 */ /* 0x000128000c1e1b00 */
[----:B------:R1:W-:Y:S01]  /*6460*/  STL.64 [R1+0x210], R2 ;  /* 0x0002100201007387 */ /* 0x0003e20000100a00 */
[----:B0-----:R-:W-:Y:S02]  /*6470*/  MOV R24, R30 ;  /* 0x0000001e00187202 */ /* 0x001fe40000000f00 */
[----:B------:R-:W-:Y:S02]  /*6480*/  MOV R25, R31 ;  /* 0x0000001f00197202 */ /* 0x000fe40000000f00 */
[----:B------:R-:W2:Y:S01]  /*6490*/  LDL.LU.64 R30, [R1+0xaa8] ;  /* 0x000aa800011e7983 */ /* 0x000ea20000300a00 */
[----:B-1----:R-:W-:Y:S01]  /*64a0*/  MOV R2, R24 ;  /* 0x0000001800027202 */ /* 0x002fe20000000f00 */
[----:B------:R-:W-:Y:S01]  /*64b0*/  HFMA2 R24, -RZ, RZ, 0, 0 ;  /* 0x00000000ff187431 */ /* 0x000fe200000001ff */
[----:B------:R-:W-:-:S02]  /*64c0*/  MOV R3, R25 ;  /* 0x0000001900037202 */ /* 0x000fc40000000f00 */
[----:B------:R-:W-:Y:S02]  /*64d0*/  MOV R25, R41 ;  /* 0x0000002900197202 */ /* 0x000fe40000000f00 */
[----:B------:R-:W-:Y:S02]  /*64e0*/  MOV R41, R27 ;  /* 0x0000001b00297202 */ /* 0x000fe40000000f00 */
[----:B---3--:R-:W-:-:S05]  /*64f0*/  @!P0 MOV R24, R16 ;  /* 0x0000001000188202 */ /* 0x008fca0000000f00 */
[----:B------:R0:W-:Y:S02]  /*6500*/  STL [R1+0x5f0], R24 ;  /* 0x0005f01801007387 */ /* 0x0001e40000100800 */
[----:B0-----:R-:W-:Y:S02]  /*6510*/  MOV R24, R40 ;  /* 0x0000002800187202 */ /* 0x001fe40000000f00 */
[----:B------:R-:W-:Y:S02]  /*6520*/  MOV R40, R26 ;  /* 0x0000001a00287202 */ /* 0x000fe40000000f00 */
[----:B------:R-:W-:Y:S02]  /*6530*/  CS2R R26, SRZ ;  /* 0x00000000001a7805 */ /* 0x000fe4000001ff00 */
        /* <DEDUP_REMOVED lines=8> */
[----:B--2---:R-:W-:-:S05]  /*65c0*/  @!P2 MOV R35, R8 ;  /* 0x000000080023a202 */ /* 0x004fca0000000f00 */
        /* <DEDUP_REMOVED lines=8> */
[----:B---3--:R0:W2:Y:S02]  /*6650*/  @!P2 LDG.E.64 R2, desc[UR10][R26.64] ;  /* 0x0000000a1a02a981 */ /* 0x0080a4000c1e1b00 */
[----:B0-----:R-:W-:Y:S02]  /*6660*/  MOV R26, R8 ;  /* 0x00000008001a7202 */ /* 0x001fe40000000f00 */
[----:B------:R-:W-:Y:S02]  /*6670*/  MOV R27, R9 ;  /* 0x00000009001b7202 */ /* 0x000fe40000000f00 */
[----:B------:R-:W-:-:S06]  /*6680*/  CS2R R8, SRZ ;  /* 0x0000000000087805 */ /* 0x000fcc000001ff00 */
[----:B------:R-:W3:Y:S04]  /*6690*/  @!P2 LDG.E.64 R8, desc[UR10][R30.64] ;  /* 0x0000000a1e08a981 */ /* 0x000ee8000c1e1b00 */
[----:B------:R0:W-:Y:S04]  /*66a0*/  STL.64 [R1+0x218], R10 ;  /* 0x0002180a01007387 */ /* 0x0001e80000100a00 */
[----:B------:R1:W-:Y:S01]  /*66b0*/  STL [R1+0x5a8], R35 ;  /* 0x0005a82301007387 */ /* 0x0003e20000100800 */
[----:B0-----:R-:W-:Y:S01]  /*66c0*/  MOV R10, R32 ;  /* 0x00000020000a7202 */ /* 0x001fe20000000f00 */
[----:B------:R-:W-:-:S02]  /*66d0*/  HFMA2 R32, -RZ, RZ, 0, 0 ;  /* 0x00000000ff207431 */ /* 0x000fc400000001ff */
[----:B-1----:R-:W-:Y:S01]  /*66e0*/  HFMA2 R35, -RZ, RZ, 0, 0 ;  /* 0x00000000ff237431 */ /* 0x002fe200000001ff */
[----:B------:R-:W-:Y:S02]  /*66f0*/  @!P1 MOV R35, R15 ;  /* 0x0000000f00239202 */ /* 0x000fe40000000f00 */
[----:B------:R-:W-:-:S03]  /*6700*/  MOV R11, R33 ;  /* 0x00000021000b7202 */ /* 0x000fc60000000f00 */
[----:B------:R0:W-:Y:S02]  /*6710*/  STL [R1+0x4b4], R35 ;  /* 0x0004b42301007387 */ /* 0x0001e40000100800 */
[----:B0-----:R-:W-:Y:S01]  /*6720*/  HFMA2 R35, -RZ, RZ, 0, 0 ;  /* 0x00000000ff237431 */ /* 0x001fe200000001ff */
[----:B------:R-:W-:-:S05]  /*6730*/  @!P0 MOV R35, R19 ;  /* 0x0000001300238202 */ /* 0x000fca0000000f00 */
[----:B------:R0:W-:Y:S02]  /*6740*/  STL [R1+0x4bc], R35 ;  /* 0x0004bc2301007387 */ /* 0x0001e40000100800 */
[----:B0-----:R-:W-:Y:S01]  /*6750*/  HFMA2 R35, -RZ, RZ, 0, 0 ;  /* 0x00000000ff237431 */ /* 0x001fe200000001ff */
[----:B--2---:R-:W-:-:S05]  /*6760*/  @!P2 MOV R32, R2 ;  /* 0x000000020020a202 */ /* 0x004fca0000000f00 */
[----:B------:R0:W-:Y:S02]  /*6770*/  STL [R1+0x624], R32 ;  /* 0x0006242001007387 */ /* 0x0001e40000100800 */
[----:B0-----:R-:W-:Y:S02]  /*6780*/  CS2R R32, SRZ ;  /* 0x0000000000207805 */ /* 0x001fe4000001ff00 */
[----:B---3--:R-:W-:Y:S02]  /*6790*/  @!P2 MOV R32, R8 ;  /* 0x000000080020a202 */ /* 0x008fe40000000f00 */
[----:B------:R-:W-:-:S03]  /*67a0*/  @!P2 MOV R33, R9 ;  /* 0x000000090021a202 */ /* 0x000fc60000000f00 */
[----:B------:R0:W-:Y:S01]  /*67b0*/  STL [R1+0x4b0], R32 ;  /* 0x0004b02001007387 */ /* 0x0001e20000100800 */
[----:B------:R-:W-:-:S03]  /*67c0*/  @!P2 MOV R35, R3 ;  /* 0x000000030023a202 */ /* 0x000fc60000000f00 */
[----:B------:R1:W-:Y:S04]  /*67d0*/  STL [R1+0x4b8], R33 ;  /* 0x0004b82101007387 */ /* 0x0003e80000100800 */
[----:B0-----:R-:W2:Y:S04]  /*67e0*/  LDL.LU R32, [R1+0xa8c] ;  /* 0x000a8c0001207983 */ /* 0x001ea80000300800 */
[----:B-1----:R-:W2:Y:S04]  /*67f0*/  LDL.LU R33, [R1+0xa88] ;  /* 0x000a880001217983 */ /* 0x002ea80000300800 */
[----:B------:R0:W-:Y:S04]  /*6800*/  STL [R1+0x640], R35 ;  /* 0x0006402301007387 */ /* 0x0001e80000100800 */
[----:B0-----:R-:W3:Y:S01]  /*6810*/  LDL.LU R35, [R1+0xa90] ;  /* 0x000a900001237983 */ /* 0x001ee20000300800 */
[----:B------:R-:W-:-:S03]  /*6820*/  LOP3.LUT P1, RZ, R0, 0x100000, RZ, 0xc0, !PT ;  /* 0x0010000000ff7812 */ /* 0x000fc6000782c0ff */
[----:B------:R0:W-:Y:S01]  /*6830*/  STL.64 [R1+0x20], R12 ;  /* 0x0000200c01007387 */ /* 0x0001e20000100a00 */
[----:B------:R-:W-:Y:S02]  /*6840*/  MOV R30, R20 ;  /* 0x00000014001e7202 */ /* 0x000fe40000000f00 */
[----:B------:R-:W-:Y:S02]  /*6850*/  MOV R31, R21 ;  /* 0x00000015001f7202 */ /* 0x000fe40000000f00 */
[----:B------:R-:W4:Y:S01]  /*6860*/  LDL.LU.64 R20, [R1+0xa98] ;  /* 0x000a980001147983 */ /* 0x000f220000300a00 */
        /* <DEDUP_REMOVED lines=9> */
[----:B----4-:R-:W-:Y:S01]  /*6900*/  MOV R14, R20 ;  /* 0x00000014000e7202 */ /* 0x010fe20000000f00 */
        /* <DEDUP_REMOVED lines=13> */
[----:B-1----:R-:W2:Y:S01]  /*69e0*/  LDL.LU R21, [R1+0xa78] ;  /* 0x000a780001157983 */ /* 0x002ea20000300800 */
        /* <DEDUP_REMOVED lines=19> */
[----:B-1----:R-:W-:Y:S02]  /*6b20*/  CS2R R18, SRZ ;  /* 0x0000000000127805 */ /* 0x002fe4000001ff00 */
[----:B--2---:R-:W-:-:S05]  /*6b30*/  @!P0 MOV R10, R14 ;  /* 0x0000000e000a8202 */ /* 0x004fca0000000f00 */
[----:B------:R0:W-:Y:S02]  /*6b40*/  STL [R1+0x68c], R10 ;  /* 0x00068c0a01007387 */ /* 0x0001e40000100800 */
[----:B0-----:R-:W-:Y:S01]  /*6b50*/  HFMA2 R10, -RZ, RZ, 0, 0 ;  /* 0x00000000ff0a7431 */ /* 0x001fe200000001ff */
[----:B---3--:R-:W-:Y:S01]  /*6b60*/  @!P0 MOV R18, R16 ;  /* 0x0000001000128202 */ /* 0x008fe20000000f00 */
[----:B------:R0:W-:Y:S01]  /*6b70*/  STL.64 [R1+0xa50], R16 ;  /* 0x000a501001007387 */ /* 0x0001e20000100a00 */
[----:B------:R-:W-:-:S03]  /*6b80*/  @!P0 MOV R10, R17 ;  /* 0x00000011000a8202 */ /* 0x000fc60000000f00 */
[----:B0-----:R-:W2:Y:S01]  /*6b90*/  LDL.LU.64 R16, [R1+0x510] ;  /* 0x0005100001107983 */ /* 0x001ea20000300a00 */
[----:B------:R-:W-:-:S03]  /*6ba0*/  @!P0 MOV R19, R15 ;  /* 0x0000000f00138202 */ /* 0x000fc60000000f00 */
[----:B------:R4:W-:Y:S04]  /*6bb0*/  STL [R1+0xa58], R14 ;  /* 0x000a580e01007387 */ /* 0x0009e80000100800 */
[----:B------:R0:W-:Y:S01]  /*6bc0*/  STL [R1+0xa5c], R15 ;  /* 0x000a5c0f01007387 */ /* 0x0001e20000100800 */
[----:B----4-:R-:W-:Y:S02]  /*6bd0*/  MOV R14, R44 ;  /* 0x0000002c000e7202 */ /* 0x010fe40000000f00 */
[----:B0-----:R-:W-:Y:S02]  /*6be0*/  MOV R15, R45 ;  /* 0x0000002d000f7202 */ /* 0x001fe40000000f00 */
[----:B------:R-:W3:Y:S01]  /*6bf0*/  LDL.LU.64 R44, [R1+0xa68] ;  /* 0x000a6800012c7983 */ /* 0x000ee20000300a00 */
[----:B------:R-:W-:-:S03]  /*6c00*/  LOP3.LUT P2, RZ, R0, 0x40000, RZ, 0xc0, !PT ;  /* 0x0004000000ff7812 */ /* 0x000fc6000784c0ff */
[----:B------:R0:W-:Y:S02]  /*6c10*/  STL.64 [R1+0x30], R2 ;  /* 0x0000300201007387 */ /* 0x0001e40000100a00 */
[----:B0-----:R-:W-:Y:S02]  /*6c20*/  CS2R R2, SRZ ;  /* 0x0000000000027805 */ /* 0x001fe4000001ff00 */
[----:B------:R-:W-:Y:S04]  /*6c30*/  STL [R1+0x69c], R19 ;  /* 0x00069c1301007387 */ /* 0x000fe80000100800 */
[----:B------:R0:W-:Y:S04]  /*6c40*/  STL [R1+0x4d8], R18 ;  /* 0x0004d81201007387 */ /* 0x0001e80000100800 */
[----:B------:R1:W-:Y:S01]  /*6c50*/  STL.64 [R1+0x230], R8 ;  /* 0x0002300801007387 */ /* 0x0003e20000100a00 */
[----:B0-----:R-:W-:-:S03]  /*6c60*/  CS2R R18, SRZ ;  /* 0x0000000000127805 */ /* 0x001fc6000001ff00 */
[----:B-1----:R-:W4:Y:S04]  /*6c70*/  LDL.LU.64 R8, [R1+0x6e8] ;  /* 0x0006e80001087983 */ /* 0x002f280000300a00 */
[----:B--2---:R-:W2:Y:S04]  /*6c80*/  @!P2 LDG.E.64 R2, desc[UR10][R16.64] ;  /* 0x0000000a1002a981 */ /* 0x004ea8000c1e1b00 */
[----:B------:R-:W4:Y:S04]  /*6c90*/  LDL.LU.64 R16, [R1+0x528] ;  /* 0x0005280001107983 */ /* 0x000f280000300a00 */
[----:B---3--:R0:W3:Y:S01]  /*6ca0*/  @!P2 LDG.E.64 R18, desc[UR10][R44.64] ;  /* 0x0000000a2c12a981 */ /* 0x0080e2000c1e1b00 */
[----:B------:R-:W-:-:S02]  /*6cb0*/  LOP3.LUT P1, RZ, R0, 0x20000, RZ, 0xc0, !PT ;  /* 0x0002000000ff7812 */ /* 0x000fc4000782c0ff */
[----:B0-----:R-:W-:Y:S01]  /*6cc0*/  CS2R R44, SRZ ;  /* 0x00000000002c7805 */ /* 0x001fe2000001ff00 */
[----:B------:R0:W-:Y:S02]  /*6cd0*/  STL [R1+0x4f0], R10 ;  /* 0x0004f00a01007387 */ /* 0x0001e40000100800 */
[----:B0-----:R-:W-:Y:S01]  /*6ce0*/  HFMA2 R10, -RZ, RZ, 0, 0 ;  /* 0x00000000ff0a7431 */ /* 0x001fe200000001ff */
[----:B--2---:R-:W-:Y:S02]  /*6cf0*/  @!P2 MOV R45, R2 ;  /* 0x00000002002da202 */ /* 0x004fe40000000f00 */
[----:B------:R-:W-:-:S03]  /*6d00*/  @!P2 MOV R44, R3 ;  /* 0x00000003002ca202 */ /* 0x000fc60000000f00 */
[----:B------:R0:W-:Y:S04]  /*6d10*/  STL [R1+0x4f4], R45 ;  /* 0x0004f42d01007387 */ /* 0x0001e80000100800 */
[----:B------:R1:W-:Y:S01]  /*6d20*/  STL [R1+0x510], R44 ;  /* 0x0005102c01007387 */ /* 0x0003e20000100800 */
[----:B0-----:R-:W-:Y:S02]  /*6d30*/  MOV R45, R23 ;  /* 0x00000017002d7202 */ /* 0x001fe40000000f00 */
[----:B------:R-:W-:Y:S02]  /*6d40*/  MOV R23, R21 ;  /* 0x0000001500177202 */ /* 0x000fe40000000f00 */
[----:B-1----:R-:W-:Y:S02]  /*6d50*/  MOV R44, R22 ;  /* 0x00000016002c7202 */ /* 0x002fe40000000f00 */
[----:B------:R-:W-:-:S02]  /*6d60*/  MOV R22, R20 ;  /* 0x0000001400167202 */ /* 0x000fc40000000f00 */
[----:B------:R-:W-:-:S06]  /*6d70*/  CS2R R20, SRZ ;  /* 0x0000000000147805 */ /* 0x000fcc000001ff00 */
[----:B----4-:R0:W2:Y:S01]  /*6d80*/  @!P1 LDG.E.64 R20, desc[UR10][R8.64] ;  /* 0x0000000a08149981 */ /* 0x0100a2000c1e1b00 */
[----:B---3--:R-:W-:Y:S02]  /*6d90*/  @!P2 MOV R10, R18 ;  /* 0x00000012000aa202 */ /* 0x008fe40000000f00 */
[----:B0-----:R-:W-:-:S03]  /*6da0*/  CS2R R8, SRZ ;  /* 0x0000000000087805 */ /* 0x001fc6000001ff00 */
[----:B------:R0:W-:Y:S04]  /*6db0*/  STL [R1+0x6c0], R10 ;  /* 0x0006c00a01007387 */ /* 0x0001e80000100800 */
[----:B------:R-:W3:Y:S01]  /*6dc0*/  @!P1 LDG.E.64 R8, desc[UR10][R16.64] ;  /* 0x0000000a10089981 */ /* 0x000ee2000c1e1b00 */
[----:B0-----:R-:W-:Y:S01]  /*6dd0*/  HFMA2 R10, -RZ, RZ, 0, 0 ;  /* 0x00000000ff0a7431 */ /* 0x001fe200000001ff */
[----:B------:R-:W-:Y:S02]  /*6de0*/  @!P2 MOV R10, R19 ;  /* 0x00000013000aa202 */ /* 0x000fe40000000f00 */
[----:B------:R-:W-:Y:S04]  /*6df0*/  STL.64 [R1+0x238], R12 ;  /* 0x0002380c01007387 */ /* 0x000fe80000100a00 */
[----:B------:R0:W-:Y:S04]  /*6e00*/  STL [R1+0x6e4], R10 ;  /* 0x0006e40a01007387 */ /* 0x0001e80000100800 */
[----:B------:R-:W4:Y:S04]  /*6e10*/  LDL.LU.64 R16, [R1+0x720] ;  /* 0x0007200001107983 */ /* 0x000f280000300a00 */
[----:B0-----:R-:W4:Y:S01]  /*6e20*/  LDL.LU R10, [R1+0xa60] ;  /* 0x000a6000010a7983 */ /* 0x001f220000300800 */
[----:B------:R-:W-:-:S02]  /*6e30*/  MOV R12, R14 ;  /* 0x0000000e000c7202 */ /* 0x000fc40000000f00 */
[----:B------:R-:W-:Y:S02]  /*6e40*/  MOV R13, R15 ;  /* 0x0000000f000d7202 */ /* 0x000fe40000000f00 */
[----:B------:R-:W-:Y:S02]  /*6e50*/  CS2R R14, SRZ ;  /* 0x00000000000e7805 */ /* 0x000fe4000001ff00 */
[----:B--2---:R-:W-:Y:S02]  /*6e60*/  @!P1 MOV R14, R20 ;  /* 0x00000014000e9202 */ /* 0x004fe40000000f00 */
[----:B------:R-:W-:-:S03]  /*6e70*/  @!P1 MOV R15, R21 ;  /* 0x00000015000f9202 */ /* 0x000fc60000000f00 */
[----:B------:R0:W-:Y:S04]  /*6e80*/  STL [R1+0x6ec], R14 ;  /* 0x0006ec0e01007387 */ /* 0x0001e80000100800 */
[----:B------:R1:W-:Y:S01]  /*6e90*/  STL [R1+0x714], R15 ;  /* 0x0007140f01007387 */ /* 0x0003e20000100800 */
[----:B0-----:R-:W-:Y:S01]  /*6ea0*/  HFMA2 R14, -RZ, RZ, 0, 0 ;  /* 0x00000000ff0e7431 */ /* 0x001fe200000001ff */
[----:B---3--:R-:W-:Y:S02]  /*6eb0*/  @!P1 MOV R14, R8 ;  /* 0x00000008000e9202 */ /* 0x008fe40000000f00 */
[----:B-1----:R-:W2:Y:S04]  /*6ec0*/  LDL.LU R15, [R1+0xa5c] ;  /* 0x000a5c00010f7983 */ /* 0x002ea80000300800 */
[----:B------:R0:W-:Y:S04]  /*6ed0*/  STL [R1+0x514], R14 ;  /* 0x0005140e01007387 */ /* 0x0001e80000100800 */
[----:B0-----:R-:W2:Y:S04]  /*6ee0*/  LDL.LU R14, [R1+0xa58] ;  /* 0x000a5800010e7983 */ /* 0x001ea80000300800 */
[----:B----4-:R0:W-:Y:S04]  /*6ef0*/  STL.64 [R1+0x38], R10 ;  /* 0x0000380a01007387 */ /* 0x0101e80000100a00 */
[----:B0-----:R-:W3:Y:S01]  /*6f00*/  LDL.LU.64 R10, [R1+0x738] ;  /* 0x00073800010a7983 */ /* 0x001ee20000300a00 */
[----:B------:R-:W-:-:S03]  /*6f10*/  LOP3.LUT P0, RZ, R0, 0x10000, RZ, 0xc0, !PT ;  /* 0x0001000000ff7812 */ /* 0x000fc6000780c0ff */
[----:B------:R0:W-:Y:S04]  /*6f20*/  STL.64 [R1+0x48], R18 ;  /* 0x0000481201007387 */ /* 0x0001e80000100a00 */
[----:B0-----:R-:W4:Y:S04]  /*6f30*/  LDL.LU.64 R18, [R1+0x750] ;  /* 0x0007500001127983 */ /* 0x001f280000300a00 */
[----:B--2---:R0:W-:Y:S02]  /*6f40*/  STL.64 [R1+0x40], R14 ;  /* 0x0000400e01007387 */ /* 0x0041e40000100a00 */
[----:B0-----:R-:W-:-:S06]  /*6f50*/  CS2R R14, SRZ ;  /* 0x00000000000e7805 */ /* 0x001fcc000001ff00 */
[----:B---3--:R0:W2:Y:S02]  /*6f60*/  @!P0 LDG.E.64 R14, desc[UR10][R10.64] ;  /* 0x0000000a0a0e8981 */ /* 0x0080a4000c1e1b00 */
[----:B0-----:R-:W-:-:S06]  /*6f70*/  CS2R R10, SRZ ;  /* 0x00000000000a7805 */ /* 0x001fcc000001ff00 */
[----:B------:R0:W3:Y:S04]  /*6f80*/  @!P0 LDG.E.64 R10, desc[UR10][R16.64] ;  /* 0x0000000a100a8981 */ /* 0x0000e8000c1e1b00 */
[----:B------:R-:W4:Y:S01]  /*6f90*/  LDL.LU.64 R16, [R1+0xa50] ;  /* 0x000a500001107983 */ /* 0x000f220000300a00 */
[----:B------:R-:W-:-:S03]  /*6fa0*/  LOP3.LUT P2, RZ, R0, 0x8000, RZ, 0xc0, !PT ;  /* 0x0000800000ff7812 */ /* 0x000fc6000784c0ff */
[----:B------:R-:W-:Y:S04]  /*6fb0*/  STL [R1+0xa4c], R20 ;  /* 0x000a4c1401007387 */ /* 0x000fe80000100800 */
[----:B----4-:R0:W-:Y:S02]  /*6fc0*/  STL.64 [R1+0x240], R16 ;  /* 0x0002401001007387 */ /* 0x0101e40000100a00 */
[----:B0-----:R-:W-:Y:S02]  /*6fd0*/  CS2R R16, SRZ ;  /* 0x0000000000107805 */ /* 0x001fe4000001ff00 */
[----:B---3--:R-:W-:Y:S02]  /*6fe0*/  @!P0 MOV R17, R10 ;  /* 0x0000000a00118202 */ /* 0x008fe40000000f00 */
[----:B------:R-:W-:-:S03]  /*6ff0*/  @!P0 MOV R16, R11 ;  /* 0x0000000b00108202 */ /* 0x000fc60000000f00 */
[----:B------:R-:W-:Y:S04]  /*7000*/  STL [R1+0x52c], R17 ;  /* 0x00052c1101007387 */ /* 0x000fe80000100800 */
[----:B------:R0:W-:Y:S02]  /*7010*/  STL [R1+0x544], R16 ;  /* 0x0005441001007387 */ /* 0x0001e40000100800 */
[----:B0-----:R-:W-:-:S06]  /*7020*/  CS2R R16, SRZ ;  /* 0x0000000000107805 */ /* 0x001fcc000001ff00 */
[----:B------:R-:W3:Y:S01]  /*7030*/  @!P2 LDG.E.64 R16, desc[UR10][R18.64] ;  /* 0x0000000a1210a981 */ /* 0x000ee2000c1e1b00 */
[----:B------:R-:W-:Y:S02]  /*7040*/  MOV R20, RZ ;  /* 0x000000ff00147202 */ /* 0x000fe40000000f00 */
[----:B------:R-:W-:-:S05]  /*7050*/  @!P1 MOV R20, R9 ;  /* 0x0000000900149202 */ /* 0x000fca0000000f00 */
[----:B------:R0:W-:Y:S02]  /*7060*/  STL [R1+0x528], R20 ;  /* 0x0005281401007387 */ /* 0x0001e40000100800 */
[----:B0-----:R-:W-:Y:S01]  /*7070*/  HFMA2 R20, -RZ, RZ, 0, 0 ;  /* 0x00000000ff147431 */ /* 0x001fe200000001ff */
[----:B--2---:R-:W-:-:S05]  /*7080*/  @!P0 MOV R20, R14 ;  /* 0x0000000e00148202 */ /* 0x004fca0000000f00 */
[----:B------:R0:W-:Y:S02]  /*7090*/  STL [R1+0x724], R20 ;  /* 0x0007241401007387 */ /* 0x0001e40000100800 */
[----:B0-----:R-:W-:Y:S01]  /*70a0*/  HFMA2 R20, -RZ, RZ, 0, 0 ;  /* 0x00000000ff147431 */ /* 0x001fe200000001ff */
[----:B------:R-:W-:-:S05]  /*70b0*/  @!P0 MOV R20, R15 ;  /* 0x0000000f00148202 */ /* 0x000fca0000000f00 */
[----:B------:R0:W-:Y:S02]  /*70c0*/  STL [R1+0x738], R20 ;  /* 0x0007381401007387 */ /* 0x0001e40000100800 */
[----:B0-----:R-:W-:Y:S02]  /*70d0*/  HFMA2 R20, -RZ, RZ, 0, 0 ;  /* 0x00000000ff147431 */ /* 0x001fe400000001ff */
[----:B------:R0:W-:Y:S04]  /*70e0*/  STL.64 [R1+0xa40], R10 ;  /* 0x000a400a01007387 */ /* 0x0001e80000100a00 */
[----:B------:R1:W-:Y:S04]  /*70f0*/  STL.64 [R1+0x248], R2 ;  /* 0x0002480201007387 */ /* 0x0003e80000100a00 */
[----:B0-----:R-:W2:Y:S04]  /*7100*/  LDL.LU.64 R10, [R1+0x568] ;  /* 0x00056800010a7983 */ /* 0x001ea80000300a00 */
[----:B-1----:R-:W4:Y:S01]  /*7110*/  LDL.LU.64 R2, [R1+0x860] ;  /* 0x0008600001027983 */ /* 0x002f220000300a00 */
[----:B---3--:R-:W-:-:S05]  /*7120*/  @!P2 MOV R20, R17 ;  /* 0x000000110014a202 */ /* 0x008fca0000000f00 */
[----:B------:R0:W-:Y:S04]  /*7130*/  STL [R1+0x770], R20 ;  /* 0x0007701401007387 */ /* 0x0001e80000100800 */
[----:B0-----:R-:W3:Y:S01]  /*7140*/  LDL.LU R20, [R1+0xa4c] ;  /* 0x000a4c0001147983 */ /* 0x001ee20000300800 */
[----:B------:R-:W-:Y:S02]  /*7150*/  MOV R18, R12 ;  /* 0x0000000c00127202 */ /* 0x000fe40000000f00 */
[----:B------:R-:W-:Y:S02]  /*7160*/  MOV R19, R13 ;  /* 0x0000000d00137202 */ /* 0x000fe40000000f00 */
[----:B------:R-:W-:Y:S02]  /*7170*/  CS2R R12, SRZ ;  /* 0x00000000000c7805 */ /* 0x000fe4000001ff00 */
[----:B------:R-:W-:-:S04]  /*7180*/  LOP3.LUT P1, RZ, R0, 0x4000, RZ, 0xc0, !PT ;  /* 0x0000400000ff7812 */ /* 0x000fc8000782c0ff */
[----:B--2---:R-:W2:Y:S04]  /*7190*/  @!P2 LDG.E.64 R12, desc[UR10][R10.64] ;  /* 0x0000000a0a0ca981 */ /* 0x004ea8000c1e1b00 */
[----:B------:R-:W2:Y:S04]  /*71a0*/  LDL.LU.64 R10, [R1+0x788] ;  /* 0x00078800010a7983 */ /* 0x000ea80000300a00 */
[----:B---3--:R0:W-:Y:S02]  /*71b0*/  STL.64 [R1+0x50], R20 ;  /* 0x0000501401007387 */ /* 0x0081e40000100a00 */
[----:B0-----:R-:W-:-:S02]  /*71c0*/  MOV R20, R18 ;  /* 0x0000001200147202 */ /* 0x001fc40000000f00 */
[----:B------:R-:W-:Y:S02]  /*71d0*/  MOV R21, R19 ;  /* 0x0000001300157202 */ /* 0x000fe40000000f00 */
[----:B------:R-:W-:-:S06]  /*71e0*/  CS2R R18, SRZ ;  /* 0x0000000000127805 */ /* 0x000fcc000001ff00 */
[----:B----4-:R0:W3:Y:S04]  /*71f0*/  @!P1 LDG.E.64 R18, desc[UR10][R2.64] ;  /* 0x0000000a02129981 */ /* 0x0100e8000c1e1b00 */
[----:B------:R1:W-:Y:S02]  /*7200*/  STL [R1+0xa48], R14 ;  /* 0x000a480e01007387 */ /* 0x0003e40000100800 */
[----:B-1----:R-:W-:Y:S01]  /*7210*/  HFMA2 R14, -RZ, RZ, 0, 0 ;  /* 0x00000000ff0e7431 */ /* 0x002fe200000001ff */
[----:B------:R-:W-:-:S05]  /*7220*/  @!P2 MOV R14, R16 ;  /* 0x00000010000ea202 */ /* 0x000fca0000000f00 */
[----:B------:R1:W-:Y:S02]  /*7230*/  STL [R1+0x754], R14 ;  /* 0x0007540e01007387 */ /* 0x0003e40000100800 */
[----:B-1----:R-:W-:Y:S01]  /*7240*/  HFMA2 R14, -RZ, RZ, 0, 0 ;  /* 0x00000000ff0e7431 */ /* 0x002fe200000001ff */
[----:B--2---:R-:W-:-:S05]  /*7250*/  @!P2 MOV R14, R13 ;  /* 0x0000000d000ea202 */ /* 0x004fca0000000f00 */
[----:B------:R1:W-:Y:S02]  /*7260*/  STL [R1+0x568], R14 ;  /* 0x0005680e01007387 */ /* 0x0003e40000100800 */
[----:B-1----:R-:W-:Y:S02]  /*7270*/  HFMA2 R14, -RZ, RZ, 0, 0 ;  /* 0x00000000ff0e7431 */ /* 0x002fe400000001ff */
[----:B------:R1:W-:Y:S01]  /*7280*/  STL.64 [R1+0x250], R8 ;  /* 0x0002500801007387 */ /* 0x0003e20000100a00 */
[----:B0-----:R-:W-:-:S06]  /*7290*/  CS2R R2, SRZ ;  /* 0x0000000000027805 */ /* 0x001fcc000001ff00 */
[----:B------:R-:W2:Y:S04]  /*72a0*/  @!P1 LDG.E.64 R2, desc[UR10][R10.64] ;  /* 0x0000000a0a029981 */ /* 0x000ea8000c1e1b00 */
[----:B-1----:R-:W4:Y:S04]  /*72b0*/  LDL.LU.64 R8, [R1+0x7b0] ;  /* 0x0007b00001087983 */ /* 0x002f280000300a00 */
[----:B------:R-:W2:Y:S01]  /*72c0*/  LDL.LU.64 R10, [R1+0x590] ;  /* 0x00059000010a7983 */ /* 0x000ea20000300a00 */
[----:B---3--:R-:W-:-:S05]  /*72d0*/  @!P1 MOV R14, R18 ;  /* 0x00000012000e9202 */ /* 0x008fca0000000f00 */
[----:B------:R0:W-:Y:S02]  /*72e0*/  STL [R1+0x788], R14 ;  /* 0x0007880e01007387 */ /* 0x0001e40000100800 */
[----:B0-----:R-:W-:Y:S01]  /*72f0*/  HFMA2 R14, -RZ, RZ, 0, 0 ;  /* 0x00000000ff0e7431 */ /* 0x001fe200000001ff */
[----:B------:R-:W-:-:S05]  /*7300*/  @!P1 MOV R14, R19 ;  /* 0x00000013000e9202 */ /* 0x000fca0000000f00 */
[----:B------:R0:W-:Y:S04]  /*7310*/  STL [R1+0x78c], R14 ;  /* 0x00078c0e01007387 */ /* 0x0001e80000100800 */
[----:B0-----:R-:W3:Y:S01]  /*7320*/  LDL.LU R14, [R1+0xa48] ;  /* 0x000a4800010e7983 */ /* 0x001ee20000300800 */
[----:B------:R-:W-:-:S03]  /*7330*/  LOP3.LUT P0, RZ, R0, 0x2000, RZ, 0xc0, !PT ;  /* 0x0000200000ff7812 */ /* 0x000fc6000780c0ff */
[----:B------:R-:W-:Y:S04]  /*7340*/  STL [R1+0xa38], R16 ;  /* 0x000a381001007387 */ /* 0x000fe80000100800 */
[----:B---3--:R0:W-:Y:S02]  /*7350*/  STL.64 [R1+0x58], R14 ;  /* 0x0000580e01007387 */ /* 0x0081e40000100a00 */
[----:B0-----:R-:W-:-:S06]  /*7360*/  CS2R R14, SRZ ;  /* 0x00000000000e7805 */ /* 0x001fcc000001ff00 */
[----:B----4-:R0:W3:Y:S02]  /*7370*/  @!P0 LDG.E.64 R14, desc[UR10][R8.64] ;  /* 0x0000000a080e8981 */ /* 0x0100e4000c1e1b00 */
[----:B0-----:R-:W-:-:S06]  /*7380*/  CS2R R8, SRZ ;  /* 0x0000000000087805 */ /* 0x001fcc000001ff00 */
[----:B--2---:R-:W2:Y:S04]  /*7390*/  @!P0 LDG.E.64 R8, desc[UR10][R10.64] ;  /* 0x0000000a0a088981 */ /* 0x004ea8000c1e1b00 */
[----:B------:R-:W4:Y:S01]  /*73a0*/  LDL.LU.64 R10, [R1+0xa40] ;  /* 0x000a4000010a7983 */ /* 0x000f220000300a00 */
[----:B------:R-:W-:Y:S02]  /*73b0*/  MOV R16, RZ ;  /* 0x000000ff00107202 */ /* 0x000fe40000000f00 */
[----:B------:R-:W-:-:S05]  /*73c0*/  @!P2 MOV R16, R12 ;  /* 0x0000000c0010a202 */ /* 0x000fca0000000f00 */
[----:B------:R0:W-:Y:S02]  /*73d0*/  STL [R1+0x55c], R16 ;  /* 0x00055c1001007387 */ /* 0x0001e40000100800 */
[----:B0-----:R-:W-:Y:S01]  /*73e0*/  HFMA2 R16, -RZ, RZ, 0, 0 ;  /* 0x00000000ff107431 */ /* 0x001fe200000001ff */
[----:B------:R-:W-:-:S05]  /*73f0*/  @!P1 MOV R16, R3 ;  /* 0x0000000300109202 */ /* 0x000fca0000000f00 */
[----:B------:R0:W-:Y:S02]  /*7400*/  STL [R1+0x57c], R16 ;  /* 0x00057c1001007387 */ /* 0x0001e40000100800 */
[----:B0-----:R-:W-:Y:S01]  /*7410*/  HFMA2 R16, -RZ, RZ, 0, 0 ;  /* 0x00000000ff107431 */ /* 0x001fe200000001ff */
[----:B---3--:R-:W-:-:S05]  /*7420*/  @!P0 MOV R16, R14 ;  /* 0x0000000e00108202 */ /* 0x008fca0000000f00 */
[----:B------:R0:W-:Y:S02]  /*7430*/  STL [R1+0x7b0], R16 ;  /* 0x0007b01001007387 */ /* 0x0001e40000100800 */
[----:B0-----:R-:W-:Y:S01]  /*7440*/  HFMA2 R16, -RZ, RZ, 0, 0 ;  /* 0x00000000ff107431 */ /* 0x001fe200000001ff */
[----:B------:R-:W-:-:S05]  /*7450*/  @!P0 MOV R16, R15 ;  /* 0x0000000f00108202 */ /* 0x000fca0000000f00 */
[----:B------:R0:W-:Y:S04]  /*7460*/  STL [R1+0x7b4], R16 ;  /* 0x0007b41001007387 */ /* 0x0001e80000100800 */
[----:B0-----:R-:W3:Y:S04]  /*7470*/  LDL.LU R16, [R1+0xa38] ;  /* 0x000a380001107983 */ /* 0x001ee80000300800 */
[----:B----4-:R0:W-:Y:S04]  /*7480*/  STL.64 [R1+0x258], R10 ;  /* 0x0002580a01007387 */ /* 0x0101e80000100a00 */
[----:B0-----:R-:W4:Y:S01]  /*7490*/  LDL.LU.64 R10, [R1+0x858] ;  /* 0x00085800010a7983 */ /* 0x001f220000300a00 */
[----:B------:R-:W-:-:S03]  /*74a0*/  LOP3.LUT P2, RZ, R0, 0x1000, RZ, 0xc0, !PT ;  /* 0x0000100000ff7812 */ /* 0x000fc6000784c0ff */
[----:B---3--:R0:W-:Y:S02]  /*74b0*/  STL.64 [R1+0x60], R16 ;  /* 0x0000601001007387 */ /* 0x0081e40000100a00 */
[----:B0-----:R-:W-:-:S08]  /*74c0*/  CS2R R16, SRZ ;  /* 0x0000000000107805 */ /* 0x001fd0000001ff00 */
[----:B----4-:R-:W3:Y:S04]  /*74d0*/  @!P2 LDG.E.64 R16, desc[UR10][R10.64] ;  /* 0x0000000a0a10a981 */ /* 0x010ee8000c1e1b00 */
[----:B------:R0:W-:Y:S02]  /*74e0*/  STL [R1+0xa34], R18 ;  /* 0x000a341201007387 */ /* 0x0001e40000100800 */
[----:B0-----:R-:W-:Y:S02]  /*74f0*/  MOV R18, RZ ;  /* 0x000000ff00127202 */ /* 0x001fe40000000f00 */
[----:B------:R-:W-:-:S05]  /*7500*/  @!P1 MOV R18, R2 ;  /* 0x0000000200129202 */ /* 0x000fca0000000f00 */
[----:B------:R0:W-:Y:S02]  /*7510*/  STL [R1+0x56c], R18 ;  /* 0x00056c1201007387 */ /* 0x0001e40000100800 */
[----:B0-----:R-:W-:Y:S01]  /*7520*/  HFMA2 R18, -RZ, RZ, 0, 0 ;  /* 0x00000000ff127431 */ /* 0x001fe200000001ff */
[----:B--2---:R-:W-:Y:S01]  /*7530*/  @!P0 MOV R18, R9 ;  /* 0x0000000900128202 */ /* 0x004fe20000000f00 */
[----:B------:R0:W-:Y:S04]  /*7540*/  STL [R1+0xa30], R14 ;  /* 0x000a300e01007387 */ /* 0x0001e80000100800 */
[----:B------:R1:W-:Y:S04]  /*7550*/  STL [R1+0x594], R18 ;  /* 0x0005941201007387 */ /* 0x0003e80000100800 */
[----:B------:R2:W-:Y:S01]  /*7560*/  STL.64 [R1+0xa28], R8 ;  /* 0x000a280801007387 */ /* 0x0005e20000100a00 */
[----:B0-----:R-:W-:Y:S01]  /*7570*/  MOV R14, RZ ;  /* 0x000000ff000e7202 */ /* 0x001fe20000000f00 */
[----:B-1----:R-:W-:Y:S01]  /*7580*/  HFMA2 R18, -RZ, RZ, 0, 0 ;  /* 0x00000000ff127431 */ /* 0x002fe200000001ff */
[----:B------:R-:W-:-:S02]  /*7590*/  @!P0 MOV R14, R8 ;  /* 0x00000008000e8202 */ /* 0x000fc40000000f00 */
[----:B--2---:R-:W2:Y:S04]  /*75a0*/  LDL.LU.64 R8, [R1+0x7e0] ;  /* 0x0007e00001087983 */ /* 0x004ea80000300a00 */
[----:B------:R0:W-:Y:S04]  /*75b0*/  STL.64 [R1+0x260], R12 ;  /* 0x0002600c01007387 */ /* 0x0001e80000100a00 */
[----:B0-----:R-:W4:Y:S01]  /*75c0*/  LDL.LU.64 R12, [R1+0x810] ;  /* 0x00081000010c7983 */ /* 0x001f220000300a00 */
[----:B---3--:R-:W-:-:S05]  /*75d0*/  @!P2 MOV R18, R17 ;  /* 0x000000110012a202 */ /* 0x008fca0000000f00 */
[----:B------:R0:W-:Y:S04]  /*75e0*/  STL [R1+0x7e4], R18 ;  /* 0x0007e41201007387 */ /* 0x0001e80000100800 */
[----:B0-----:R-:W3:Y:S01]  /*75f0*/  LDL.LU R18, [R1+0xa34] ;  /* 0x000a340001127983 */ /* 0x001ee20000300800 */
[----:B------:R-:W-:Y:S02]  /*7600*/  LOP3.LUT P1, RZ, R0, 0x800, RZ, 0xc0, !PT ;  /* 0x0000080000ff7812 */ /* 0x000fe4000782c0ff */
[----:B------:R-:W-:-:S06]  /*7610*/  CS2R R10, SRZ ;  /* 0x00000000000a7805 */ /* 0x000fcc000001ff00 */
[----:B--2---:R-:W2:Y:S04]  /*7620*/  @!P2 LDG.E.64 R10, desc[UR10][R8.64] ;  /* 0x0000000a080aa981 */ /* 0x004ea8000c1e1b00 */
[----:B------:R-:W2:Y:S04]  /*7630*/  LDL.LU.64 R8, [R1+0x5d8] ;  /* 0x0005d80001087983 */ /* 0x000ea80000300a00 */
[----:B---3--:R0:W-:Y:S02]  /*7640*/  STL.64 [R1+0x68], R18 ;  /* 0x0000681201007387 */ /* 0x0081e40000100a00 */
[----:B0-----:R-:W-:-:S06]  /*7650*/  CS2R R18, SRZ ;  /* 0x0000000000127805 */ /* 0x001fcc000001ff00 */
        /* <DEDUP_REMOVED lines=13> */
[----:B------:R-:W4:Y:S01]  /*7730*/  LDL.LU.64 R8, [R1+0x840] ;  /* 0x0008400001087983 */ /* 0x000f220000300a00 */
[----:B---3--:R-:W-:-:S05]  /*7740*/  @!P1 MOV R14, R18 ;  /* 0x00000012000e9202 */ /* 0x008fca0000000f00 */
[----:B------:R0:W-:Y:S02]  /*7750*/  STL [R1+0x810], R14 ;  /* 0x0008100e01007387 */ /* 0x0001e40000100800 */
[----:B0-----:R-:W-:Y:S01]  /*7760*/  HFMA2 R14, -RZ, RZ, 0, 0 ;  /* 0x00000000ff0e7431 */ /* 0x001fe200000001ff */
[----:B------:R-:W-:-:S05]  /*7770*/  @!P1 MOV R14, R19 ;  /* 0x00000013000e9202 */ /* 0x000fca0000000f00 */
[----:B------:R0:W-:Y:S04]  /*7780*/  STL [R1+0x814], R14 ;  /* 0x0008140e01007387 */ /* 0x0001e80000100800 */
[----:B0-----:R-:W3:Y:S01]  /*7790*/  LDL.LU R14, [R1+0xa30] ;  /* 0x000a3000010e7983 */ /* 0x001ee20000300800 */
[----:B------:R-:W-:-:S03]  /*77a0*/  LOP3.LUT P0, RZ, R0, 0x400, RZ, 0xc0, !PT ;  /* 0x0000040000ff7812 */ /* 0x000fc6000780c0ff */
[----:B------:R0:W-:Y:S04]  /*77b0*/  STL [R1+0xa20], R16 ;  /* 0x000a201001007387 */ /* 0x0001e80000100800 */
[----:B------:R1:W-:Y:S01]  /*77c0*/  STL [R1+0xa1c], R18 ;  /* 0x000a1c1201007387 */ /* 0x0003e20000100800 */
[----:B0-----:R-:W-:Y:S02]  /*77d0*/  MOV R16, RZ ;  /* 0x000000ff00107202 */ /* 0x001fe40000000f00 */
[----:B------:R-:W-:Y:S02]  /*77e0*/  @!P2 MOV R16, R10 ;  /* 0x0000000a0010a202 */ /* 0x000fe40000000f00 */
[----:B-1----:R-:W-:-:S03]  /*77f0*/  MOV R18, RZ ;  /* 0x000000ff00127202 */ /* 0x002fc60000000f00 */
[----:B------:R0:W-:Y:S01]  /*7800*/  STL [R1+0x5ac], R16 ;  /* 0x0005ac1001007387 */ /* 0x0001e20000100800 */
[----:B--2---:R-:W-:Y:S01]  /*7810*/  @!P1 MOV R18, R12 ;  /* 0x0000000c00129202 */ /* 0x004fe20000000f00 */
[----:B0-----:R-:W-:Y:S01]  /*7820*/  HFMA2 R16, -RZ, RZ, 0, 0 ;  /* 0x00000000ff107431 */ /* 0x001fe200000001ff */
[----:B------:R-:W-:-:S03]  /*7830*/  @!P1 MOV R16, R13 ;  /* 0x0000000d00109202 */ /* 0x000fc60000000f00 */
[----:B------:R-:W-:Y:S04]  /*7840*/  STL [R1+0x5d8], R18 ;  /* 0x0005d81201007387 */ /* 0x000fe80000100800 */
[----:B------:R-:W-:Y:S04]  /*7850*/  STL [R1+0x5dc], R16 ;  /* 0x0005dc1001007387 */ /* 0x000fe80000100800 */
[----:B---3--:R0:W-:Y:S02]  /*7860*/  STL.64 [R1+0x70], R14 ;  /* 0x0000700e01007387 */ /* 0x0081e40000100a00 */
[----:B0-----:R-:W-:-:S06]  /*7870*/  CS2R R14, SRZ ;  /* 0x00000000000e7805 */ /* 0x001fcc000001ff00 */
[----:B----4-:R0:W2:Y:S02]  /*7880*/  @!P0 LDG.E.64 R14, desc[UR10][R2.64] ;  /* 0x0000000a020e8981 */ /* 0x0100a4000c1e1b00 */
[----:B0-----:R-:W-:-:S06]  /*7890*/  CS2R R2, SRZ ;  /* 0x0000000000027805 */ /* 0x001fcc000001ff00 */
[----:B------:R-:W3:Y:S04]  /*78a0*/  @!P0 LDG.E.64 R2, desc[UR10][R8.64] ;  /* 0x0000000a08028981 */ /* 0x000ee8000c1e1b00 */
[----:B------:R-:W4:Y:S01]  /*78b0*/  LDL.LU.64 R8, [R1+0xa28] ;  /* 0x000a280001087983 */ /* 0x000f220000300a00 */
[----:B------:R-:W-:Y:S01]  /*78c0*/  HFMA2 R16, -RZ, RZ, 0, 0 ;  /* 0x00000000ff107431 */ /* 0x000fe200000001ff */
[----:B--2---:R-:W-:-:S05]  /*78d0*/  @!P0 MOV R16, R14 ;  /* 0x0000000e00108202 */ /* 0x004fca0000000f00 */
[----:B------:R0:W-:Y:S02]  /*78e0*/  STL [R1+0x840], R16 ;  /* 0x0008401001007387 */ /* 0x0001e40000100800 */
[----:B0-----:R-:W-:Y:S01]  /*78f0*/  HFMA2 R16, -RZ, RZ, 0, 0 ;  /* 0x00000000ff107431 */ /* 0x001fe200000001ff */
[----:B------:R-:W-:-:S05]  /*7900*/  @!P0 MOV R16, R15 ;  /* 0x0000000f00108202 */ /* 0x000fca0000000f00 */
[----:B------:R0:W-:Y:S04]  /*7910*/  STL [R1+0x844], R16 ;  /* 0x0008441001007387 */ /* 0x0001e80000100800 */
[----:B0-----:R-:W2:Y:S04]  /*7920*/  LDL.LU R16, [R1+0xa20] ;  /* 0x000a200001107983 */ /* 0x001ea80000300800 */
[----:B----4-:R0:W-:Y:S04]  /*7930*/  STL.64 [R1+0x270], R8 ;  /* 0x0002700801007387 */ /* 0x0101e80000100a00 */
[----:B0-----:R-:W4:Y:S01]  /*7940*/  LDL.LU.64 R8, [R1+0x848] ;  /* 0x0008480001087983 */ /* 0x001f220000300a00 */
[----:B------:R-:W-:-:S03]  /*7950*/  LOP3.LUT P2, RZ, R0, 0x200, RZ, 0xc0, !PT ;  /* 0x0000020000ff7812 */ /* 0x000fc6000784c0ff */
[----:B--2---:R0:W-:Y:S02]  /*7960*/  STL.64 [R1+0x78], R16 ;  /* 0x0000781001007387 */ /* 0x0041e40000100a00 */
[----:B0-----:R-:W-:-:S08]  /*7970*/  CS2R R16, SRZ ;  /* 0x0000000000107805 */ /* 0x001fd0000001ff00 */
[----:B----4-:R-:W2:Y:S01]  /*7980*/  @!P2 LDG.E.64 R16, desc[UR10][R8.64] ;  /* 0x0000000a0810a981 */ /* 0x010ea2000c1e1b00 */
[----:B------:R-:W-:Y:S01]  /*7990*/  HFMA2 R18, -RZ, RZ, 0, 0 ;  /* 0x00000000ff127431 */ /* 0x000fe200000001ff */
[----:B---3--:R-:W-:Y:S02]  /*79a0*/  @!P0 MOV R18, R3 ;  /* 0x0000000300128202 */ /* 0x008fe40000000f00 */
[----:B------:R0:W-:Y:S04]  /*79b0*/  STL [R1+0xa18], R14 ;  /* 0x000a180e01007387 */ /* 0x0001e80000100800 */
[----:B------:R1:W-:Y:S04]  /*79c0*/  STL [R1+0x5f4], R18 ;  /* 0x0005f41201007387 */ /* 0x0003e80000100800 */
[----:B------:R3:W-:Y:S01]  /*79d0*/  STL.64 [R1+0xa10], R2 ;  /* 0x000a100201007387 */ /* 0x0007e20000100a00 */
[----:B0-----:R-:W-:Y:S01]  /*79e0*/  MOV R14, RZ ;  /* 0x000000ff000e7202 */ /* 0x001fe20000000f00 */
[----:B-1----:R-:W-:Y:S01]  /*79f0*/  HFMA2 R18, -RZ, RZ, 0, 0 ;  /* 0x00000000ff127431 */ /* 0x002fe200000001ff */
[----:B------:R-:W-:-:S02]  /*7a00*/  @!P0 MOV R14, R2 ;  /* 0x00000002000e8202 */ /* 0x000fc40000000f00 */
[----:B---3--:R-:W3:Y:S04]  /*7a10*/  LDL.LU.64 R2, [R1+0x838] ;  /* 0x0008380001027983 */ /* 0x008ee80000300a00 */
[----:B------:R0:W-:Y:S04]  /*7a20*/  STL.64 [R1+0x278], R10 ;  /* 0x0002780a01007387 */ /* 0x0001e80000100a00 */
[----:B0-----:R-:W4:Y:S01]  /*7a30*/  LDL.LU.64 R10, [R1+0x830] ;  /* 0x00083000010a7983 */ /* 0x001f220000300a00 */
[----:B--2---:R-:W-:-:S05]  /*7a40*/  @!P2 MOV R18, R17 ;  /* 0x000000110012a202 */ /* 0x004fca0000000f00 */
[----:B------:R0:W-:Y:S04]  /*7a50*/  STL [R1+0x83c], R18 ;  /* 0x00083c1201007387 */ /* 0x0001e80000100800 */
[----:B0-----:R-:W2:Y:S01]  /*7a60*/  LDL.LU R18, [R1+0xa1c] ;  /* 0x000a1c0001127983 */ /* 0x001ea20000300800 */
[----:B------:R-:W-:Y:S02]  /*7a70*/  LOP3.LUT P1, RZ, R0, 0x100, RZ, 0xc0, !PT ;  /* 0x0000010000ff7812 */ /* 0x000fe4000782c0ff */
[----:B------:R-:W-:-:S06]  /*7a80*/  CS2R R8, SRZ ;  /* 0x0000000000087805 */ /* 0x000fcc000001ff00 */
[----:B---3--:R-:W3:Y:S04]  /*7a90*/  @!P2 LDG.E.64 R8, desc[UR10][R2.64] ;  /* 0x0000000a0208a981 */ /* 0x008ee8000c1e1b00 */
[----:B------:R-:W3:Y:S04]  /*7aa0*/  LDL.LU.64 R2, [R1+0x630] ;  /* 0x0006300001027983 */ /* 0x000ee80000300a00 */
[----:B--2---:R0:W-:Y:S02]  /*7ab0*/  STL.64 [R1+0x80], R18 ;  /* 0x0000801201007387 */ /* 0x0041e40000100a00 */
[----:B0-----:R-:W-:-:S06]  /*7ac0*/  CS2R R18, SRZ ;  /* 0x0000000000127805 */ /* 0x001fcc000001ff00 */
[----:B----4-:R0:W2:Y:S04]  /*7ad0*/  @!P1 LDG.E.64 R18, desc[UR10][R10.64] ;  /* 0x0000000a0a129981 */ /* 0x0100a8000c1e1b00 */
[----:B------:R1:W-:Y:S02]  /*7ae0*/  STL [R1+0x5e4], R14 ;  /* 0x0005e40e01007387 */ /* 0x0003e40000100800 */
[----:B-1----:R-:W-:Y:S01]  /*7af0*/  HFMA2 R14, -RZ, RZ, 0, 0 ;  /* 0x00000000ff0e7431 */ /* 0x002fe200000001ff */
[----:B------:R-:W-:-:S05]  /*7b00*/  @!P2 MOV R14, R16 ;  /* 0x00000010000ea202 */ /* 0x000fca0000000f00 */
[----:B------:R1:W-:Y:S02]  /*7b10*/  STL [R1+0x838], R14 ;  /* 0x0008380e01007387 */ /* 0x0003e40000100800 */
[----:B-1----:R-:W-:Y:S01]  /*7b20*/  HFMA2 R14, -RZ, RZ, 0, 0 ;  /* 0x00000000ff0e7431 */ /* 0x002fe200000001ff */
[----:B---3--:R-:W-:-:S05]  /*7b30*/  @!P2 MOV R14, R9 ;  /* 0x00000009000ea202 */ /* 0x008fca0000000f00 */
[----:B------:R1:W-:Y:S02]  /*7b40*/  STL [R1+0x620], R14 ;  /* 0x0006200e01007387 */ /* 0x0003e40000100800 */
[----:B-1----:R-:W-:Y:S02]  /*7b50*/  HFMA2 R14, -RZ, RZ, 0, 0 ;  /* 0x00000000ff0e7431 */ /* 0x002fe400000001ff */
[----:B------:R1:W-:Y:S01]  /*7b60*/  STL.64 [R1+0x280], R12 ;  /* 0x0002800c01007387 */ /* 0x0003e20000100a00 */
[----:B0-----:R-:W-:-:S06]  /*7b70*/  CS2R R10, SRZ ;  /* 0x00000000000a7805 */ /* 0x001fcc000001ff00 */
[----:B------:R-:W3:Y:S04]  /*7b80*/  @!P1 LDG.E.64 R10, desc[UR10][R2.64] ;  /* 0x0000000a020a9981 */ /* 0x000ee8000c1e1b00 */
[----:B-1----:R-:W4:Y:S04]  /*7b90*/  LDL.LU.64 R12, [R1+0x828] ;  /* 0x00082800010c7983 */ /* 0x002f280000300a00 */
[----:B------:R-:W3:Y:S01]  /*7ba0*/  LDL.LU.64 R2, [R1+0x820] ;  /* 0x0008200001027983 */ /* 0x000ee20000300a00 */
[----:B--2---:R-:W-:-:S05]  /*7bb0*/  @!P1 MOV R14, R18 ;  /* 0x00000012000e9202 */ /* 0x004fca0000000f00 */
[----:B------:R0:W-:Y:S02]  /*7bc0*/  STL [R1+0x830], R14 ;  /* 0x0008300e01007387 */ /* 0x0001e40000100800 */
[----:B0-----:R-:W-:Y:S01]  /*7bd0*/  HFMA2 R14, -RZ, RZ, 0, 0 ;  /* 0x00000000ff0e7431 */ /* 0x001fe200000001ff */
[----:B------:R-:W-:-:S05]  /*7be0*/  @!P1 MOV R14, R19 ;  /* 0x00000013000e9202 */ /* 0x000fca0000000f00 */
[----:B------:R0:W-:Y:S04]  /*7bf0*/  STL [R1+0x834], R14 ;  /* 0x0008340e01007387 */ /* 0x0001e80000100800 */
[----:B0-----:R-:W2:Y:S01]  /*7c00*/  LDL.LU R14, [R1+0xa18] ;  /* 0x000a1800010e7983 */ /* 0x001ea20000300800 */
[----:B------:R-:W-:-:S03]  /*7c10*/  LOP3.LUT P0, RZ, R0, 0x80, RZ, 0xc0, !PT ;  /* 0x0000008000ff7812 */ /* 0x000fc6000780c0ff */
[----:B------:R-:W-:Y:S04]  /*7c20*/  STL [R1+0xa0c], R16 ;  /* 0x000a0c1001007387 */ /* 0x000fe80000100800 */
[----:B--2---:R0:W-:Y:S02]  /*7c30*/  STL.64 [R1+0x88], R14 ;  /* 0x0000880e01007387 */ /* 0x0041e40000100a00 */
[----:B0-----:R-:W-:-:S06]  /*7c40*/  CS2R R14, SRZ ;  /* 0x00000000000e7805 */ /* 0x001fcc000001ff00 */
[----:B----4-:R0:W2:Y:S02]  /*7c50*/  @!P0 LDG.E.64 R14, desc[UR10][R12.64] ;  /* 0x0000000a0c0e8981 */ /* 0x0100a4000c1e1b00 */
[----:B0-----:R-:W-:-:S06]  /*7c60*/  CS2R R12, SRZ ;  /* 0x00000000000c7805 */ /* 0x001fcc000001ff00 */
[----:B---3--:R-:W3:Y:S04]  /*7c70*/  @!P0 LDG.E.64 R12, desc[UR10][R2.64] ;  /* 0x0000000a020c8981 */ /* 0x008ee8000c1e1b00 */
        /* <DEDUP_REMOVED lines=10> */
[----:B0-----:R-:W-:Y:S02]  /*7d20*/  MOV R16, RZ ;  /* 0x000000ff00107202 */ /* 0x001fe40000000f00 */
[----:B---3--:R-:W-:-:S05]  /*7d30*/  @!P0 MOV R16, R12 ;  /* 0x0000000c00108202 */ /* 0x008fca0000000f00 */
[----:B------:R0:W-:Y:S04]  /*7d40*/  STL [R1+0x644], R16 ;  /* 0x0006441001007387 */ /* 0x0001e80000100800 */
[----:B----4-:R1:W-:Y:S04]  /*7d50*/  STL.64 [R1+0x288], R2 ;  /* 0x0002880201007387 */ /* 0x0103e80000100a00 */
[----:B0-----:R-:W2:Y:S04]  /*7d60*/  LDL.LU R16, [R1+0xa0c] ;  /* 0x000a0c0001107983 */ /* 0x001ea80000300800 */
[----:B-1----:R-:W3:Y:S01]  /*7d70*/  LDL.LU.64 R2, [R1+0x818] ;  /* 0x0008180001027983 */ /* 0x002ee20000300a00 */
[----:B------:R-:W-:-:S03]  /*7d80*/  LOP3.LUT P2, RZ, R0, 0x40, RZ, 0xc0, !PT ;  /* 0x0000004000ff7812 */ /* 0x000fc6000784c0ff */
[----:B------:R0:W-:Y:S04]  /*7d90*/  STL [R1+0xa00], R14 ;  /* 0x000a000e01007387 */ /* 0x0001e80000100800 */
[----:B------:R-:W-:Y:S01]  /*7da0*/  STL [R1+0xa04], R15 ;  /* 0x000a040f01007387 */ /* 0x000fe20000100800 */
[----:B0-----:R-:W-:Y:S01]  /*7db0*/  HFMA2 R14, -RZ, RZ, 0, 0 ;  /* 0x00000000ff0e7431 */ /* 0x001fe200000001ff */
[----:B------:R-:W-:-:S05]  /*7dc0*/  @!P0 MOV R14, R15 ;  /* 0x0000000f000e8202 */ /* 0x000fca0000000f00 */
[----:B------:R0:W-:Y:S04]  /*7dd0*/  STL [R1+0x824], R14 ;  /* 0x0008240e01007387 */ /* 0x0001e80000100800 */
[----:B0-----:R-:W4:Y:S04]  /*7de0*/  LDL.LU.64 R14, [R1+0x808] ;  /* 0x00080800010e7983 */ /* 0x001f280000300a00 */
[----:B--2---:R0:W-:Y:S02]  /*7df0*/  STL.64 [R1+0x90], R16 ;  /* 0x0000901001007387 */ /* 0x0041e40000100a00 */
[----:B0-----:R-:W-:-:S06]  /*7e00*/  CS2R R16, SRZ ;  /* 0x0000000000107805 */ /* 0x001fcc000001ff00 */
[----:B---3--:R0:W2:Y:S04]  /*7e10*/  @!P2 LDG.E.64 R16, desc[UR10][R2.64] ;  /* 0x0000000a0210a981 */ /* 0x0080a8000c1e1b00 */
[----:B------:R1:W-:Y:S02]  /*7e20*/  STL [R1+0xa08], R18 ;  /* 0x000a081201007387 */ /* 0x0003e40000100800 */
[----:B-1----:R-:W-:Y:S02]  /*7e30*/  MOV R18, RZ ;  /* 0x000000ff00127202 */ /* 0x002fe40000000f00 */
[----:B------:R-:W-:-:S05]  /*7e40*/  @!P1 MOV R18, R10 ;  /* 0x0000000a00129202 */ /* 0x000fca0000000f00 */
[----:B------:R1:W-:Y:S02]  /*7e50*/  STL [R1+0x630], R18 ;  /* 0x0006301201007387 */ /* 0x0003e40000100800 */
[----:B-1----:R-:W-:Y:S01]  /*7e60*/  HFMA2 R18, -RZ, RZ, 0, 0 ;  /* 0x00000000ff127431 */ /* 0x002fe200000001ff */
[----:B------:R-:W-:-:S05]  /*7e70*/  @!P0 MOV R18, R13 ;  /* 0x0000000d00128202 */ /* 0x000fca0000000f00 */
[----:B------:R1:W-:Y:S02]  /*7e80*/  STL [R1+0x65c], R18 ;  /* 0x00065c1201007387 */ /* 0x0003e40000100800 */
[----:B-1----:R-:W-:Y:S01]  /*7e90*/  HFMA2 R18, -RZ, RZ, 0, 0 ;  /* 0x00000000ff127431 */ /* 0x002fe200000001ff */
[----:B0-----:R-:W-:Y:S01]  /*7ea0*/  CS2R R2, SRZ ;  /* 0x0000000000027805 */ /* 0x001fe2000001ff00 */
[----:B------:R0:W-:Y:S05]  /*7eb0*/  STL.64 [R1+0x9f8], R12 ;  /* 0x0009f80c01007387 */ /* 0x0001ea0000100a00 */
[----:B----4-:R-:W3:Y:S04]  /*7ec0*/  @!P2 LDG.E.64 R2, desc[UR10][R14.64] ;  /* 0x0000000a0e02a981 */ /* 0x010ee8000c1e1b00 */
[----:B0-----:R-:W4:Y:S04]  /*7ed0*/  LDL.LU.64 R12, [R1+0x800] ;  /* 0x00080000010c7983 */ /* 0x001f280000300a00 */
[----:B------:R-:W4:Y:S01]  /*7ee0*/  LDL.LU.64 R14, [R1+0x6a8] ;  /* 0x0006a800010e7983 */ /* 0x000f220000300a00 */
        /* <DEDUP_REMOVED lines=16> */
[----:B-1----:R-:W-:-:S06]  /*7ff0*/  CS2R R18, SRZ ;  /* 0x0000000000127805 */ /* 0x002fcc000001ff00 */
[----:B------:R-:W2:Y:S01]  /*8000*/  @!P1 LDG.E.64 R18, desc[UR10][R12.64] ;  /* 0x0000000a0c129981 */ /* 0x000ea2000c1e1b00 */
[----:B0-----:R-:W-:-:S03]  /*8010*/  CS2R R14, SRZ ;  /* 0x00000000000e7805 */ /* 0x001fc6000001ff00 */
[----:B------:R0:W-:Y:S01]  /*8020*/  STL.64 [R1+0x298], R10 ;  /* 0x0002980a01007387 */ /* 0x0001e20000100a00 */
[C---:B------:R-:W-:Y:S02]  /*8030*/  LOP3.LUT P0, RZ, R0.reuse, 0x10, RZ, 0xc0, !PT ;  /* 0x0000001000ff7812 */ /* 0x040fe4000780c0ff */
[----:B------:R-:W-:Y:S01]  /*8040*/  LOP3.LUT P2, RZ, R0, 0x8, RZ, 0xc0, !PT ;  /* 0x0000000800ff7812 */ /* 0x000fe2000784c0ff */
[----:B------:R-:W-:Y:S04]  /*8050*/  STL.64 [R1+0xa8], R16 ;  /* 0x0000a81001007387 */ /* 0x000fe80000100a00 */
[----:B------:R-:W4:Y:S04]  /*8060*/  LDL.LU.64 R12, [R1+0x7f0] ;  /* 0x0007f000010c7983 */ /* 0x000f280000300a00 */
[----:B0-----:R-:W4:Y:S01]  /*8070*/  LDL.LU.64 R10, [R1+0x7f8] ;  /* 0x0007f800010a7983 */ /* 0x001f220000300a00 */
[----:B--2---:R-:W-:-:S02]  /*8080*/  @!P1 MOV R14, R18 ;  /* 0x00000012000e9202 */ /* 0x004fc40000000f00 */
[----:B------:R-:W-:-:S03]  /*8090*/  @!P1 MOV R15, R19 ;  /* 0x00000013000f9202 */ /* 0x000fc60000000f00 */
[----:B------:R0:W-:Y:S04]  /*80a0*/  STL [R1+0x800], R14 ;  /* 0x0008000e01007387 */ /* 0x0001e80000100800 */
[----:B------:R1:W-:Y:S01]  /*80b0*/  STL [R1+0x804], R15 ;  /* 0x0008040f01007387 */ /* 0x0003e20000100800 */
[----:B0-----:R-:W-:Y:S01]  /*80c0*/  HFMA2 R14, -RZ, RZ, 0, 0 ;  /* 0x00000000ff0e7431 */ /* 0x001fe200000001ff */
[----:B---3--:R-:W-:Y:S02]  /*80d0*/  @!P1 MOV R14, R8 ;  /* 0x00000008000e9202 */ /* 0x008fe40000000f00 */
[----:B-1----:R-:W2:Y:S04]  /*80e0*/  LDL.LU R15, [R1+0xa04] ;  /* 0x000a0400010f7983 */ /* 0x002ea80000300800 */
[----:B------:R0:W-:Y:S04]  /*80f0*/  STL [R1+0x698], R14 ;  /* 0x0006980e01007387 */ /* 0x0001e80000100800 */
[----:B0-----:R-:W2:Y:S01]  /*8100*/  LDL.LU R14, [R1+0xa00] ;  /* 0x000a0000010e7983 */ /* 0x001ea20000300800 */
[----:B------:R-:W-:-:S06]  /*8110*/  CS2R R16, SRZ ;  /* 0x0000000000107805 */ /* 0x000fcc000001ff00 */
[----:B------:R-:W3:Y:S04]  /*8120*/  @!P2 LDG.E.64 R16, desc[UR10][R20.64] ;  /* 0x0000000a1410a981 */ /* 0x000ee8000c1e1b00 */
[----:B------:R0:W-:Y:S04]  /*8130*/  STL [R1+0x9f4], R18 ;  /* 0x0009f41201007387 */ /* 0x0001e80000100800 */
[----:B------:R1:W-:Y:S04]  /*8140*/  STL.64 [R1+0x2a8], R2 ;  /* 0x0002a80201007387 */ /* 0x0003e80000100a00 */
[----:B------:R-:W3:Y:S04]  /*8150*/  LDL.LU.64 R20, [R1+0x6f8] ;  /* 0x0006f80001147983 */ /* 0x000ee80000300a00 */
[----:B--2---:R2:W-:Y:S01]  /*8160*/  STL.64 [R1+0xa0], R14 ;  /* 0x0000a00e01007387 */ /* 0x0045e20000100a00 */
[----:B0-----:R-:W-:-:S03]  /*8170*/  MOV R18, RZ ;  /* 0x000000ff00127202 */ /* 0x001fc60000000f00 */
[----:B-1----:R-:W3:Y:S01]  /*8180*/  LDL.LU.64 R2, [R1+0x7d0] ;  /* 0x0007d00001027983 */ /* 0x002ee20000300a00 */
[----:B--2---:R-:W-:-:S06]  /*8190*/  CS2R R14, SRZ ;  /* 0x00000000000e7805 */ /* 0x004fcc000001ff00 */
[----:B----4-:R0:W2:Y:S01]  /*81a0*/  @!P0 LDG.E.64 R14, desc[UR10][R10.64] ;  /* 0x0000000a0a0e8981 */ /* 0x0100a2000c1e1b00 */
[----:B------:R-:W-:-:S05]  /*81b0*/  @!P1 MOV R18, R9 ;  /* 0x0000000900129202 */ /* 0x000fca0000000f00 */
[----:B------:R1:W-:Y:S02]  /*81c0*/  STL [R1+0x6a8], R18 ;  /* 0x0006a81201007387 */ /* 0x0003e40000100800 */
[----:B-1----:R-:W-:Y:S01]  /*81d0*/  HFMA2 R18, -RZ, RZ, 0, 0 ;  /* 0x00000000ff127431 */ /* 0x002fe200000001ff */
[----:B0-----:R-:W-:-:S06]  /*81e0*/  CS2R R10, SRZ ;  /* 0x00000000000a7805 */ /* 0x001fcc000001ff00 */
[----:B------:R0:W4:Y:S04]  /*81f0*/  @!P0 LDG.E.64 R10, desc[UR10][R12.64] ;  /* 0x0000000a0c0a8981 */ /* 0x000128000c1e1b00 */
[----:B------:R-:W4:Y:S01]  /*8200*/  LDL.LU.64 R12, [R1+0x9f8] ;  /* 0x0009f800010c7983 */ /* 0x000f220000300a00 */
[----:B--2---:R-:W-:-:S05]  /*8210*/  @!P0 MOV R18, R14 ;  /* 0x0000000e00128202 */ /* 0x004fca0000000f00 */
[----:B------:R1:W-:Y:S02]  /*8220*/  STL [R1+0x7f0], R18 ;  /* 0x0007f01201007387 */ /* 0x0003e40000100800 */
[----:B-1----:R-:W-:Y:S01]  /*8230*/  HFMA2 R18, -RZ, RZ, 0, 0 ;  /* 0x00000000ff127431 */ /* 0x002fe200000001ff */
[----:B------:R-:W-:-:S05]  /*8240*/  @!P0 MOV R18, R15 ;  /* 0x0000000f00128202 */ /* 0x000fca0000000f00 */
[----:B------:R1:W-:Y:S02]  /*8250*/  STL [R1+0x7f4], R18 ;  /* 0x0007f41201007387 */ /* 0x0003e40000100800 */
[----:B-1----:R-:W-:Y:S01]  /*8260*/  HFMA2 R18, -RZ, RZ, 0, 0 ;  /* 0x00000000ff127431 */ /* 0x002fe200000001ff */
[----:B---3--:R-:W-:-:S05]  /*8270*/  @!P2 MOV R18, R16 ;  /* 0x000000100012a202 */ /* 0x008fca0000000f00 */
[----:B------:R1:W-:Y:S02]  /*8280*/  STL [R1+0x7d8], R18 ;  /* 0x0007d81201007387 */ /* 0x0003e40000100800 */
[----:B-1----:R-:W-:Y:S01]  /*8290*/  HFMA2 R18, -RZ, RZ, 0, 0 ;  /* 0x00000000ff127431 */ /* 0x002fe200000001ff */
[----:B------:R-:W-:-:S05]  /*82a0*/  @!P2 MOV R18, R17 ;  /* 0x000000110012a202 */ /* 0x000fca0000000f00 */
[----:B------:R1:W-:Y:S04]  /*82b0*/  STL [R1+0x7dc], R18 ;  /* 0x0007dc1201007387 */ /* 0x0003e80000100800 */
[----:B-1----:R-:W2:Y:S01]  /*82c0*/  LDL.LU R18, [R1+0x9f4] ;  /* 0x0009f40001127983 */ /* 0x002ea20000300800 */
[----:B------:R-:W-:-:S03]  /*82d0*/  LOP3.LUT P1, RZ, R0, 0x4, RZ, 0xc0, !PT ;  /* 0x0000000400ff7812 */ /* 0x000fc6000782c0ff */
[----:B----4-:R0:W-:Y:S02]  /*82e0*/  STL.64 [R1+0x2a0], R12 ;  /* 0x0002a00c01007387 */ /* 0x0101e40000100a00 */
[----:B0-----:R-:W-:Y:S02]  /*82f0*/  CS2R R12, SRZ ;  /* 0x00000000000c7805 */ /* 0x001fe4000001ff00 */
[----:B------:R-:W-:Y:S02]  /*8300*/  @!P0 MOV R13, R10 ;  /* 0x0000000a000d8202 */ /* 0x000fe40000000f00 */
[----:B------:R-:W-:-:S03]  /*8310*/  @!P0 MOV R12, R11 ;  /* 0x0000000b000c8202 */ /* 0x000fc60000000f00 */
[----:B------:R-:W-:Y:S04]  /*8320*/  STL [R1+0x6ac], R13 ;  /* 0x0006ac0d01007387 */ /* 0x000fe80000100800 */
[----:B------:R0:W-:Y:S02]  /*8330*/  STL [R1+0x6c4], R12 ;  /* 0x0006c40c01007387 */ /* 0x0001e40000100800 */
[----:B0-----:R-:W-:Y:S02]  /*8340*/  CS2R R12, SRZ ;  /* 0x00000000000c7805 */ /* 0x001fe4000001ff00 */
[----:B------:R0:W-:Y:S04]  /*8350*/  STL.64 [R1+0x2b0], R8 ;  /* 0x0002b00801007387 */ /* 0x0001e80000100a00 */
[----:B------:R-:W3:Y:S04]  /*8360*/  @!P2 LDG.E.64 R12, desc[UR10][R22.64] ;  /* 0x0000000a160ca981 */ /* 0x000ee8000c1e1b00 */
[----:B0-----:R-:W4:Y:S04]  /*8370*/  LDL.LU.64 R8, [R1+0x7c8] ;  /* 0x0007c80001087983 */ /* 0x001f280000300a00 */
[----:B--2---:R0:W-:Y:S02]  /*8380*/  STL.64 [R1+0xb0], R18 ;  /* 0x0000b01201007387 */ /* 0x0041e40000100a00 */
[----:B0-----:R-:W-:-:S06]  /*8390*/  CS2R R18, SRZ ;  /* 0x0000000000127805 */ /* 0x001fcc000001ff00 */
[----:B------:R0:W2:Y:S01]  /*83a0*/  @!P1 LDG.E.64 R18, desc[UR10][R2.64] ;  /* 0x0000000a02129981 */ /* 0x0000a2000c1e1b00 */
[----:B------:R-:W-:Y:S02]  /*83b0*/  LOP3.LUT P0, RZ, R0, 0x2, RZ, 0xc0, !PT ;  /* 0x0000000200ff7812 */ /* 0x000fe4000780c0ff */
[----:B0-----:R-:W-:Y:S02]  /*83c0*/  CS2R R2, SRZ ;  /* 0x0000000000027805 */ /* 0x001fe4000001ff00 */
[----:B------:R-:W-:-:S04]  /*83d0*/  MOV R22, R30 ;  /* 0x0000001e00167202 */ /* 0x000fc80000000f00 */
[----:B------:R0:W4:Y:S01]  /*83e0*/  @!P1 LDG.E.64 R2, desc[UR10][R20.64] ;  /* 0x0000000a14029981 */ /* 0x000122000c1e1b00 */
[----:B------:R-:W-:Y:S02]  /*83f0*/  MOV R23, R31 ;  /* 0x0000001f00177202 */ /* 0x000fe40000000f00 */
[----:B------:R-:W-:Y:S02]  /*8400*/  MOV R30, R4 ;  /* 0x00000004001e7202 */ /* 0x000fe40000000f00 */
[----:B------:R-:W-:Y:S01]  /*8410*/  MOV R31, R5 ;  /* 0x00000005001f7202 */ /* 0x000fe20000000f00 */
[----:B0-----:R-:W-:Y:S01]  /*8420*/  HFMA2 R20, -RZ, RZ, 0, 0 ;  /* 0x00000000ff147431 */ /* 0x001fe200000001ff */
[----:B------:R-:W-:Y:S01]  /*8430*/  CS2R R4, SRZ ;  /* 0x0000000000047805 */ /* 0x000fe2000001ff00 */
[----:B---3--:R0:W-:Y:S01]  /*8440*/  STL.64 [R1+0x9e8], R12 ;  /* 0x0009e80c01007387 */ /* 0x0081e20000100a00 */
[----:B------:R-:W-:Y:S02]  /*8450*/  @!P2 MOV R5, R12 ;  /* 0x0000000c0005a202 */ /* 0x000fe40000000f00 */
[----:B------:R-:W-:-:S02]  /*8460*/  @!P2 MOV R4, R13 ;  /* 0x0000000d0004a202 */ /* 0x000fc40000000f00 */
[----:B0-----:R-:W-:Y:S02]  /*8470*/  MOV R12, R44 ;  /* 0x0000002c000c7202 */ /* 0x001fe40000000f00 */
[----:B------:R-:W-:Y:S02]  /*8480*/  MOV R13, R45 ;  /* 0x0000002d000d7202 */ /* 0x000fe40000000f00 */
[----:B------:R-:W3:Y:S04]  /*8490*/  LDL.LU.64 R44, [R1+0x7c0] ;  /* 0x0007c000012c7983 */ /* 0x000ee80000300a00 */
[----:B------:R0:W-:Y:S04]  /*84a0*/  STL.64 [R1+0x2b8], R10 ;  /* 0x0002b80a01007387 */ /* 0x0001e80000100a00 */
[----:B------:R1:W-:Y:S04]  /*84b0*/  STL.64 [R1+0xb8], R14 ;  /* 0x0000b80e01007387 */ /* 0x0003e80000100a00 */
[----:B0-----:R-:W3:Y:S01]  /*84c0*/  LDL.LU.64 R10, [R1+0x7b8] ;  /* 0x0007b800010a7983 */ /* 0x001ee20000300a00 */
[----:B-1----:R-:W-:-:S02]  /*84d0*/  MOV R14, R12 ;  /* 0x0000000c000e7202 */ /* 0x002fc40000000f00 */
[----:B------:R-:W-:Y:S02]  /*84e0*/  MOV R15, R13 ;  /* 0x0000000d000f7202 */ /* 0x000fe40000000f00 */
[----:B------:R-:W3:Y:S01]  /*84f0*/  LDL.LU.64 R12, [R1+0x728] ;  /* 0x00072800010c7983 */ /* 0x000ee20000300a00 */
[----:B--2---:R-:W-:-:S05]  /*8500*/  @!P1 MOV R20, R19 ;  /* 0x0000001300149202 */ /* 0x004fca0000000f00 */
[----:B------:R0:W-:Y:S02]  /*8510*/  STL [R1+0x7d4], R20 ;  /* 0x0007d41401007387 */ /* 0x0001e40000100800 */
[----:B0-----:R-:W-:-:S06]  /*8520*/  CS2R R20, SRZ ;  /* 0x0000000000147805 */ /* 0x001fcc000001ff00 */
[----:B----4-:R0:W2:Y:S01]  /*8530*/  @!P0 LDG.E.64 R20, desc[UR10][R8.64] ;  /* 0x0000000a08148981 */ /* 0x0100a2000c1e1b00 */
[----:B------:R-:W-:Y:S02]  /*8540*/  LOP3.LUT P2, RZ, R0, 0x1, RZ, 0xc0, !PT ;  /* 0x0000000100ff7812 */ /* 0x000fe4000784c0ff */
[----:B0-----:R-:W-:-:S06]  /*8550*/  CS2R R8, SRZ ;  /* 0x0000000000087805 */ /* 0x001fcc000001ff00 */
[----:B---3--:R0:W3:Y:S02]  /*8560*/  @!P0 LDG.E.64 R8, desc[UR10][R44.64] ;  /* 0x0000000a2c088981 */ /* 0x0080e4000c1e1b00 */
[----:B0-----:R-:W-:Y:S01]  /*8570*/  MOV R44, R22 ;  /* 0x00000016002c7202 */ /* 0x001fe20000000f00 */
[----:B------:R-:W-:Y:S01]  /*8580*/  HFMA2 R22, -RZ, RZ, 0, 0 ;  /* 0x00000000ff167431 */ /* 0x000fe200000001ff */
[----:B------:R-:W-:Y:S02]  /*8590*/  MOV R45, R23 ;  /* 0x00000017002d7202 */ /* 0x000fe40000000f00 */
[----:B--2---:R-:W-:-:S05]  /*85a0*/  @!P0 MOV R22, R21 ;  /* 0x0000001500168202 */ /* 0x004fca0000000f00 */
[----:B------:R0:W-:Y:S02]  /*85b0*/  STL [R1+0x7c4], R22 ;  /* 0x0007c41601007387 */ /* 0x0001e40000100800 */
[----:B0-----:R-:W-:-:S06]  /*85c0*/  CS2R R22, SRZ ;  /* 0x0000000000167805 */ /* 0x001fcc000001ff00 */
[----:B------:R0:W2:Y:S02]  /*85d0*/  @!P2 LDG.E.64 R22, desc[UR10][R10.64] ;  /* 0x0000000a0a16a981 */ /* 0x0000a4000c1e1b00 */
[----:B0-----:R-:W-:-:S06]  /*85e0*/  CS2R R10, SRZ ;  /* 0x00000000000a7805 */ /* 0x001fcc000001ff00 */
[----:B------:R-:W4:Y:S04]  /*85f0*/  @!P2 LDG.E.64 R10, desc[UR10][R12.64] ;  /* 0x0000000a0c0aa981 */ /* 0x000f28000c1e1b00 */
[----:B------:R0:W-:Y:S04]  /*8600*/  STL [R1+0x99c], R0 ;  /* 0x00099c0001007387 */ /* 0x0001e80000100800 */
[----:B------:R1:W-:Y:S04]  /*8610*/  STL [R1+0x6e0], R5 ;  /* 0x0006e00501007387 */ /* 0x0003e80000100800 */
[----:B------:R-:W4:Y:S01]  /*8620*/  LDL.LU.64 R12, [R1+0x9e8] ;  /* 0x0009e800010c7983 */ /* 0x000f220000300a00 */
[----:B0-----:R-:W-:Y:S01]  /*8630*/  HFMA2 R0, -RZ, RZ, 0, 0 ;  /* 0x00000000ff007431 */ /* 0x001fe200000001ff */
[----:B------:R-:W-:-:S02]  /*8640*/  @!P1 MOV R0, R18 ;  /* 0x0000001200009202 */ /* 0x000fc40000000f00 */
[----:B-1----:R-:W4:Y:S04]  /*8650*/  LDL.LU R5, [R1+0x9f0] ;  /* 0x0009f00001057983 */ /* 0x002f280000300800 */
[----:B------:R0:W-:Y:S02]  /*8660*/  STL [R1+0x7d0], R0 ;  /* 0x0007d00001007387 */ /* 0x0001e40000100800 */
[----:B0-----:R-:W-:Y:S01]  /*8670*/  HFMA2 R0, -RZ, RZ, 0, 0 ;  /* 0x00000000ff007431 */ /* 0x001fe200000001ff */
[----:B------:R-:W-:-:S05]  /*8680*/  @!P1 MOV R0, R3 ;  /* 0x0000000300009202 */ /* 0x000fca0000000f00 */
[----:B------:R0:W-:Y:S04]  /*8690*/  STL [R1+0x6fc], R0 ;  /* 0x0006fc0001007387 */ /* 0x0001e80000100800 */
[----:B------:R1:W-:Y:S01]  /*86a0*/  STL [R1+0x6e8], R4 ;  /* 0x0006e80401007387 */ /* 0x0003e20000100800 */
[----:B0-----:R-:W-:Y:S01]  /*86b0*/  HFMA2 R0, -RZ, RZ, 0, 0 ;  /* 0x00000000ff007431 */ /* 0x001fe200000001ff */
[----:B------:R-:W-:Y:S02]  /*86c0*/  @!P0 MOV R0, R20 ;  /* 0x0000001400008202 */ /* 0x000fe40000000f00 */
[----:B-1----:R-:W-:-:S03]  /*86d0*/  MOV R4, RZ ;  /* 0x000000ff00047202 */ /* 0x002fc60000000f00 */
[----:B------:R0:W-:Y:S01]  /*86e0*/  STL [R1+0x7c0], R0 ;  /* 0x0007c00001007387 */ /* 0x0001e20000100800 */
[----:B------:R-:W-:Y:S01]  /*86f0*/  @!P1 MOV R4, R2 ;  /* 0x0000000200049202 */ /* 0x000fe20000000f00 */
[----:B0-----:R-:W-:Y:S01]  /*8700*/  HFMA2 R0, -RZ, RZ, 0, 0 ;  /* 0x00000000ff007431 */ /* 0x001fe200000001ff */
[----:B---3--:R-:W-:-:S03]  /*8710*/  @!P0 MOV R0, R9 ;  /* 0x0000000900008202 */ /* 0x008fc60000000f00 */
[----:B------:R0:W-:Y:S04]  /*8720*/  STL [R1+0x6f8], R4 ;  /* 0x0006f80401007387 */ /* 0x0001e80000100800 */
[----:B------:R1:W-:Y:S04]  /*8730*/  STL [R1+0x720], R0 ;  /* 0x0007200001007387 */ /* 0x0003e80000100800 */
[----:B------:R3:W-:Y:S01]  /*8740*/  STL.64 [R1+0xc0], R16 ;  /* 0x0000c01001007387 */ /* 0x0007e20000100a00 */
[----:B0-----:R-:W-:Y:S02]  /*8750*/  MOV R4, RZ ;  /* 0x000000ff00047202 */ /* 0x001fe40000000f00 */
[----:B------:R-:W-:Y:S01]  /*8760*/  @!P0 MOV R4, R8 ;  /* 0x0000000800048202 */ /* 0x000fe20000000f00 */
[----:B-1----:R-:W-:Y:S01]  /*8770*/  HFMA2 R0, -RZ, RZ, 0, 0 ;  /* 0x00000000ff007431 */ /* 0x002fe200000001ff */
[----:B---3--:R-:W-:-:S02]  /*8780*/  MOV R16, R14 ;  /* 0x0000000e00107202 */ /* 0x008fc40000000f00 */
[----:B------:R-:W-:Y:S02]  /*8790*/  MOV R17, R15 ;  /* 0x0000000f00117202 */ /* 0x000fe40000000f00 */
[----:B------:R-:W3:Y:S04]  /*87a0*/  LDL.LU.64 R14, [R1+0x7a8] ;  /* 0x0007a800010e7983 */ /* 0x000ee80000300a00 */
[----:B------:R0:W-:Y:S02]  /*87b0*/  STL [R1+0x710], R4 ;  /* 0x0007100401007387 */ /* 0x0001e40000100800 */
[----:B0-----:R-:W-:Y:S02]  /*87c0*/  MOV R4, RZ ;  /* 0x000000ff00047202 */ /* 0x001fe40000000f00 */
[----:B--2---:R-:W-:-:S05]  /*87d0*/  @!P2 MOV R0, R22 ;  /* 0x000000160000a202 */ /* 0x004fca0000000f00 */
[----:B------:R0:W-:Y:S02]  /*87e0*/  STL [R1+0x7b8], R0 ;  /* 0x0007b80001007387 */ /* 0x0001e40000100800 */
[----:B0-----:R-:W-:Y:S01]  /*87f0*/  HFMA2 R0, -RZ, RZ, 0, 0 ;  /* 0x00000000ff007431 */ /* 0x001fe200000001ff */
[----:B----4-:R-:W-:Y:S01]  /*8800*/  @!P2 MOV R4, R10 ;  /* 0x0000000a0004a202 */ /* 0x010fe20000000f00 */
[----:B------:R0:W-:Y:S01]  /*8810*/  STL.64 [R1+0x9d8], R10 ;  /* 0x0009d80a01007387 */ /* 0x0001e20000100a00 */
[----:B------:R-:W-:-:S03]  /*8820*/  @!P2 MOV R0, R11 ;  /* 0x0000000b0000a202 */ /* 0x000fc60000000f00 */
[----:B0-----:R-:W2:Y:S04]  /*8830*/  LDL.LU.64 R10, [R1+0x7a0] ;  /* 0x0007a000010a7983 */ /* 0x001ea80000300a00 */
[----:B------:R0:W-:Y:S01]  /*8840*/  STL.64 [R1+0x2c0], R12 ;  /* 0x0002c00c01007387 */ /* 0x0001e20000100a00 */
[----:B------:R-:W-:Y:S01]  /*8850*/  LOP3.LUT P1, RZ, R5, 0x80000000, RZ, 0xc0, !PT ;  /* 0x8000000005ff7812 */ /* 0x000fe2000782c0ff */
[----:B0-----:R-:W-:Y:S01]  /*8860*/  HFMA2 R12, -RZ, RZ, 0, 0 ;  /* 0x00000000ff0c7431 */ /* 0x001fe200000001ff */
[----:B------:R-:W-:-:S05]  /*8870*/  @!P2 MOV R12, R23 ;  /* 0x00000017000ca202 */ /* 0x000fca0000000f00 */
[----:B------:R0:W-:Y:S02]  /*8880*/  STL [R1+0x7bc], R12 ;  /* 0x0007bc0c01007387 */ /* 0x0001e40000100800 */
[----:B0-----:R-:W-:Y:S02]  /*8890*/  CS2R R12, SRZ ;  /* 0x00000000000c7805 */ /* 0x001fe4000001ff00 */
[----:B------:R0:W-:Y:S02]  /*88a0*/  STL.64 [R1+0xc8], R18 ;  /* 0x0000c81201007387 */ /* 0x0001e40000100a00 */
[----:B0-----:R-:W-:Y:S02]  /*88b0*/  MOV R18, R16 ;  /* 0x0000001000127202 */ /* 0x001fe40000000f00 */
[----:B------:R-:W-:Y:S02]  /*88c0*/  MOV R19, R17 ;  /* 0x0000001100137202 */ /* 0x000fe40000000f00 */
[----:B------:R-:W4:Y:S04]  /*88d0*/  LDL.LU.64 R16, [R1+0x798] ;  /* 0x0007980001107983 */ /* 0x000f280000300a00 */
[----:B---3--:R0:W3:Y:S02]  /*88e0*/  @!P1 LDG.E.64 R12, desc[UR10][R14.64] ;  /* 0x0000000a0e0c9981 */ /* 0x0080e4000c1e1b00 */
[----:B0-----:R-:W-:-:S06]  /*88f0*/  CS2R R14, SRZ ;  /* 0x00000000000e7805 */ /* 0x001fcc000001ff00 */
[----:B--2---:R-:W2:Y:S01]  /*8900*/  @!P1 LDG.E.64 R14, desc[UR10][R10.64] ;  /* 0x0000000a0a0e9981 */ /* 0x004ea2000c1e1b00 */
[----:B------:R-:W-:-:S03]  /*8910*/  LOP3.LUT P0, RZ, R5, 0x40000000, RZ, 0xc0, !PT ;  /* 0x4000000005ff7812 */ /* 0x000fc6000780c0ff */
[----:B------:R0:W-:Y:S04]  /*8920*/  STL.64 [R1+0x2c8], R2 ;  /* 0x0002c80201007387 */ /* 0x0001e80000100a00 */
[----:B------:R-:W4:Y:S01]  /*8930*/  LDL.LU.64 R10, [R1+0x758] ;  /* 0x00075800010a7983 */ /* 0x000f220000300a00 */
[----:B0-----:R-:W-:Y:S02]  /*8940*/  CS2R R2, SRZ ;  /* 0x0000000000027805 */ /* 0x001fe4000001ff00 */
[----:B---3--:R-:W-:-:S05]  /*8950*/  @!P1 MOV R3, R13 ;  /* 0x0000000d00039202 */ /* 0x008fca0000000f00 */
[----:B------:R-:W-:Y:S01]  /*8960*/  STL [R1+0x7a4], R3 ;  /* 0x0007a40301007387 */ /* 0x000fe20000100800 */
[----:B--2---:R-:W-:-:S05]  /*8970*/  @!P1 MOV R2, R14 ;  /* 0x0000000e00029202 */ /* 0x004fca0000000f00 */
[----:B------:R0:W-:Y:S02]  /*8980*/  STL [R1+0x73c], R2 ;  /* 0x00073c0201007387 */ /* 0x0001e40000100800 */
[----:B0-----:R-:W-:-:S06]  /*8990*/  CS2R R2, SRZ ;  /* 0x0000000000027805 */ /* 0x001fcc000001ff00 */
[----:B----4-:R0:W2:Y:S04]  /*89a0*/  @!P0 LDG.E.64 R2, desc[UR10][R16.64] ;  /* 0x0000000a10028981 */ /* 0x0100a8000c1e1b00 */
[----:B------:R1:W-:Y:S02]  /*89b0*/  STL [R1+0x9e0], R22 ;  /* 0x0009e01601007387 */ /* 0x0003e40000100800 */
[----:B-1----:R-:W-:Y:S02]  /*89c0*/  HFMA2 R22, -RZ, RZ, 0, 0 ;  /* 0x00000000ff167431 */ /* 0x002fe400000001ff */
[----:B------:R1:W-:Y:S01]  /*89d0*/  STL.64 [R1+0xd0], R20 ;  /* 0x0000d01401007387 */ /* 0x0003e20000100a00 */
[----:B0-----:R-:W-:-:S06]  /*89e0*/  CS2R R16, SRZ ;  /* 0x0000000000107805 */ /* 0x001fcc000001ff00 */
[----:B------:R-:W3:Y:S01]  /*89f0*/  @!P0 LDG.E.64 R16, desc[UR10][R10.64] ;  /* 0x0000000a0a108981 */ /* 0x000ee2000c1e1b00 */
[----:B-1----:R-:W-:Y:S02]  /*8a00*/  MOV R20, R18 ;  /* 0x0000001200147202 */ /* 0x002fe40000000f00 */
[----:B------:R-:W-:Y:S02]  /*8a10*/  MOV R21, R19 ;  /* 0x0000001300157202 */ /* 0x000fe40000000f00 */
[----:B------:R-:W4:Y:S04]  /*8a20*/  LDL.LU.64 R18, [R1+0x790] ;  /* 0x0007900001127983 */ /* 0x000f280000300a00 */
[----:B------:R-:W3:Y:S01]  /*8a30*/  LDL.LU.64 R10, [R1+0x780] ;  /* 0x00078000010a7983 */ /* 0x000ee20000300a00 */
[----:B--2---:R-:W-:-:S05]  /*8a40*/  @!P0 MOV R22, R3 ;  /* 0x0000000300168202 */ /* 0x004fca0000000f00 */
[----:B------:R0:W-:Y:S04]  /*8a50*/  STL [R1+0x79c], R22 ;  /* 0x00079c1601007387 */ /* 0x0001e80000100800 */
[----:B0-----:R-:W2:Y:S01]  /*8a60*/  LDL.LU R22, [R1+0x9e0] ;  /* 0x0009e00001167983 */ /* 0x001ea20000300800 */
[----:B------:R-:W-:-:S03]  /*8a70*/  LOP3.LUT P2, RZ, R5, 0x20000000, RZ, 0xc0, !PT ;  /* 0x2000000005ff7812 */ /* 0x000fc6000784c0ff */
[----:B------:R0:W-:Y:S04]  /*8a80*/  STL [R1+0x72c], R0 ;  /* 0x00072c0001007387 */ /* 0x0001e80000100800 */
[----:B------:R1:W-:Y:S01]  /*8a90*/  STL.64 [R1+0x2d0], R8 ;  /* 0x0002d00801007387 */ /* 0x0003e20000100a00 */
[----:B0-----:R-:W-:Y:S01]  /*8aa0*/  HFMA2 R0, -RZ, RZ, 0, 0 ;  /* 0x00000000ff007431 */ /* 0x001fe200000001ff */
[----:B------:R-:W-:Y:S02]  /*8ab0*/  @!P1 MOV R0, R12 ;  /* 0x0000000c00009202 */ /* 0x000fe40000000f00 */
[----:B-1----:R-:W3:Y:S04]  /*8ac0*/  LDL.LU.64 R8, [R1+0x6d8] ;  /* 0x0006d80001087983 */ /* 0x002ee80000300a00 */
[----:B--2---:R0:W-:Y:S02]  /*8ad0*/  STL.64 [R1+0xd8], R22 ;  /* 0x0000d81601007387 */ /* 0x0041e40000100a00 */
[----:B0-----:R-:W-:-:S02]  /*8ae0*/  MOV R22, R20 ;  /* 0x0000001400167202 */ /* 0x001fc40000000f00 */
[----:B------:R-:W-:Y:S02]  /*8af0*/  MOV R23, R21 ;  /* 0x0000001500177202 */ /* 0x000fe40000000f00 */
[----:B------:R-:W-:-:S06]  /*8b00*/  CS2R R20, SRZ ;  /* 0x0000000000147805 */ /* 0x000fcc000001ff00 */
[----:B----4-:R0:W2:Y:S02]  /*8b10*/  @!P2 LDG.E.64 R20, desc[UR10][R18.64] ;  /* 0x0000000a1214a981 */ /* 0x0100a4000c1e1b00 */
[----:B0-----:R-:W-:-:S06]  /*8b20*/  CS2R R18, SRZ ;  /* 0x0000000000127805 */ /* 0x001fcc000001ff00 */
[----:B---3--:R-:W3:Y:S04]  /*8b30*/  @!P2 LDG.E.64 R18, desc[UR10][R10.64] ;  /* 0x0000000a0a12a981 */ /* 0x008ee8000c1e1b00 */
[----:B------:R-:W4:Y:S04]  /*8b40*/  LDL.LU.64 R10, [R1+0x9d8] ;  /* 0x0009d800010a7983 */ /* 0x000f280000300a00 */
[----:B------:R0:W-:Y:S04]  /*8b50*/  STL [R1+0x7a0], R0 ;  /* 0x0007a00001007387 */ /* 0x0001e80000100800 */
[----:B------:R1:W-:Y:S01]  /*8b60*/  STL.64 [R1+0xe0], R12 ;  /* 0x0000e00c01007387 */ /* 0x0003e20000100a00 */
[----:B0-----:R-:W-:Y:S01]  /*8b70*/  HFMA2 R0, -RZ, RZ, 0, 0 ;  /* 0x00000000ff007431 */ /* 0x001fe200000001ff */
[----:B------:R-:W-:-:S02]  /*8b80*/  @!P1 MOV R0, R15 ;  /* 0x0000000f00009202 */ /* 0x000fc40000000f00 */
[----:B-1----:R-:W4:Y:S04]  /*8b90*/  LDL.LU.64 R12, [R1+0x778] ;  /* 0x00077800010c7983 */ /* 0x002f280000300a00 */
[----:B------:R0:W-:Y:S04]  /*8ba0*/  STL [R1+0x750], R0 ;  /* 0x0007500001007387 */ /* 0x0001e80000100800 */
[----:B------:R1:W-:Y:S01]  /*8bb0*/  STL.64 [R1+0x2e0], R14 ;  /* 0x0002e00e01007387 */ /* 0x0003e20000100a00 */
[----:B0-----:R-:W-:Y:S01]  /*8bc0*/  HFMA2 R0, -RZ, RZ, 0, 0 ;  /* 0x00000000ff007431 */ /* 0x001fe200000001ff */
[----:B------:R-:W-:-:S02]  /*8bd0*/  @!P0 MOV R0, R2 ;  /* 0x0000000200008202 */ /* 0x000fc40000000f00 */
[----:B-1----:R-:W4:Y:S04]  /*8be0*/  LDL.LU.64 R14, [R1+0x760] ;  /* 0x00076000010e7983 */ /* 0x002f280000300a00 */
[----:B------:R0:W-:Y:S04]  /*8bf0*/  STL [R1+0x798], R0 ;  /* 0x0007980001007387 */ /* 0x0001e80000100800 */
[----:B------:R1:W-:Y:S01]  /*8c00*/  STL [R1+0x728], R4 ;  /* 0x0007280401007387 */ /* 0x0003e20000100800 */
[----:B0-----:R-:W-:Y:S01]  /*8c10*/  HFMA2 R0, -RZ, RZ, 0, 0 ;  /* 0x00000000ff007431 */ /* 0x001fe200000001ff */
[----:B------:R-:W-:-:S02]  /*8c20*/  @!P0 MOV R0, R17 ;  /* 0x0000001100008202 */ /* 0x000fc40000000f00 */
[----:B-1----:R-:W-:-:S03]  /*8c30*/  MOV R4, RZ ;  /* 0x000000ff00047202 */ /* 0x002fc60000000f00 */
[----:B------:R0:W-:Y:S01]  /*8c40*/  STL [R1+0x75c], R0 ;  /* 0x00075c0001007387 */ /* 0x0001e20000100800 */
[----:B------:R-:W-:Y:S01]  /*8c50*/  @!P0 MOV R4, R16 ;  /* 0x0000001000048202 */ /* 0x000fe20000000f00 */
[----:B0-----:R-:W-:-:S04]  /*8c60*/  HFMA2 R0, -RZ, RZ, 0, 0 ;  /* 0x00000000ff007431 */ /* 0x001fc800000001ff */
[----:B------:R0:W-:Y:S02]  /*8c70*/  STL [R1+0x758], R4 ;  /* 0x0007580401007387 */ /* 0x0001e40000100800 */
[----:B0-----:R-:W-:Y:S02]  /*8c80*/  MOV R4, RZ ;  /* 0x000000ff00047202 */ /* 0x001fe40000000f00 */
[----:B--2---:R-:W-:-:S05]  /*8c90*/  @!P2 MOV R0, R20 ;  /* 0x000000140000a202 */ /* 0x004fca0000000f00 */
[----:B------:R0:W-:Y:S02]  /*8ca0*/  STL [R1+0x784], R0 ;  /* 0x0007840001007387 */ /* 0x0001e40000100800 */
[----:B0-----:R-:W-:Y:S01]  /*8cb0*/  HFMA2 R0, -RZ, RZ, 0, 0 ;  /* 0x00000000ff007431 */ /* 0x001fe200000001ff */
[----:B---3--:R-:W-:Y:S01]  /*8cc0*/  @!P2 MOV R4, R18 ;  /* 0x000000120004a202 */ /* 0x008fe20000000f00 */
[----:B------:R0:W-:Y:S01]  /*8cd0*/  STL.64 [R1+0x9c8], R18 ;  /* 0x0009c81201007387 */ /* 0x0001e20000100a00 */
[----:B------:R-:W-:-:S03]  /*8ce0*/  @!P2 MOV R0, R19 ;  /* 0x000000130000a202 */ /* 0x000fc60000000f00 */
[----:B0-----:R-:W2:Y:S01]  /*8cf0*/  LDL.LU.64 R18, [R1+0x768] ;  /* 0x0007680001127983 */ /* 0x001ea20000300a00 */
[----:B------:R-:W-:-:S03]  /*8d00*/  LOP3.LUT P1, RZ, R5, 0x10000000, RZ, 0xc0, !PT ;  /* 0x1000000005ff7812 */ /* 0x000fc6000782c0ff */
[----:B----4-:R0:W-:Y:S01]  /*8d10*/  STL.64 [R1+0x2d8], R10 ;  /* 0x0002d80a01007387 */ /* 0x0101e20000100a00 */
[----:B------:R-:W-:Y:S01]  /*8d20*/  LOP3.LUT P0, RZ, R5, 0x8000000, RZ, 0xc0, !PT ;  /* 0x0800000005ff7812 */ /* 0x000fe2000780c0ff */
[----:B0-----:R-:W-:Y:S01]  /*8d30*/  HFMA2 R10, -RZ, RZ, 0, 0 ;  /* 0x00000000ff0a7431 */ /* 0x001fe200000001ff */
[----:B------:R-:W-:Y:S02]  /*8d40*/  @!P2 MOV R10, R21 ;  /* 0x00000015000aa202 */ /* 0x000fe40000000f00 */
[----:B------:R-:W-:-:S03]  /*8d50*/  MOV R11, R9 ;  /* 0x00000009000b7202 */ /* 0x000fc60000000f00 */
[----:B------:R0:W-:Y:S02]  /*8d60*/  STL [R1+0x790], R10 ;  /* 0x0007900a01007387 */ /* 0x0001e40000100800 */
[----:B0-----:R-:W-:Y:S02]  /*8d70*/  MOV R10, R8 ;  /* 0x00000008000a7202 */ /* 0x001fe40000000f00 */
[----:B------:R-:W-:Y:S01]  /*8d80*/  CS2R R8, SRZ ;  /* 0x0000000000087805 */ /* 0x000fe2000001ff00 */
[----:B------:R0:W-:Y:S05]  /*8d90*/  STL.64 [R1+0xe8], R2 ;  /* 0x0000e80201007387 */ /* 0x0001ea0000100a00 */
[----:B------:R1:W3:Y:S01]  /*8da0*/  @!P1 LDG.E.64 R8, desc[UR10][R12.64] ;  /* 0x0000000a0c089981 */ /* 0x0002e2000c1e1b00 */
[----:B0-----:R-:W-:-:S06]  /*8db0*/  CS2R R2, SRZ ;  /* 0x0000000000027805 */ /* 0x001fcc000001ff00 */
[----:B------:R-:W4:Y:S01]  /*8dc0*/  @!P0 LDG.E.64 R2, desc[UR10][R14.64] ;  /* 0x0000000a0e028981 */ /* 0x000f22000c1e1b00 */
[----:B-1----:R-:W-:-:S06]  /*8dd0*/  CS2R R12, SRZ ;  /* 0x00000000000c7805 */ /* 0x002fcc000001ff00 */
[----:B--2---:R-:W2:Y:S04]  /*8de0*/  @!P1 LDG.E.64 R12, desc[UR10][R18.64] ;  /* 0x0000000a120c9981 */ /* 0x004ea8000c1e1b00 */
[----:B------:R-:W2:Y:S04]  /*8df0*/  LDL.LU.64 R18, [R1+0x460] ;  /* 0x0004600001127983 */ /* 0x000ea80000300a00 */
[----:B------:R0:W-:Y:S02]  /*8e00*/  STL [R1+0x9d0], R20 ;  /* 0x0009d01401007387 */ /* 0x0001e40000100800 */
[----:B0-----:R-:W-:Y:S01]  /*8e10*/  HFMA2 R20, -RZ, RZ, 0, 0 ;  /* 0x00000000ff147431 */ /* 0x001fe200000001ff */
[----:B---3--:R-:W-:-:S05]  /*8e20*/  @!P1 MOV R20, R9 ;  /* 0x0000000900149202 */ /* 0x008fca0000000f00 */
[----:B------:R0:W-:Y:S02]  /*8e30*/  STL [R1+0x77c], R20 ;  /* 0x00077c1401007387 */ /* 0x0001e40000100800 */
[----:B0-----:R-:W-:Y:S01]  /*8e40*/  HFMA2 R20, -RZ, RZ, 0, 0 ;  /* 0x00000000ff147431 */ /* 0x001fe200000001ff */
[----:B----4-:R-:W-:-:S05]  /*8e50*/  @!P0 MOV R20, R3 ;  /* 0x0000000300148202 */ /* 0x010fca0000000f00 */
[----:B------:R0:W-:Y:S01]  /*8e60*/  STL [R1+0x764], R20 ;  /* 0x0007641401007387 */ /* 0x0001e20000100800 */
[----:B------:R-:W-:-:S03]  /*8e70*/  CS2R R14, SRZ ;  /* 0x00000000000e7805 */ /* 0x000fc6000001ff00 */
[----:B0-----:R-:W3:Y:S04]  /*8e80*/  LDL.LU R20, [R1+0x9d0] ;  /* 0x0009d00001147983 */ /* 0x001ee80000300800 */
[----:B------:R0:W-:Y:S04]  /*8e90*/  STL.64 [R1+0x2e8], R16 ;  /* 0x0002e81001007387 */ /* 0x0001e80000100a00 */
[----:B0-----:R-:W4:Y:S04]  /*8ea0*/  LDL.LU.64 R16, [R1+0x748] ;  /* 0x0007480001107983 */ /* 0x001f280000300a00 */
[----:B--2---:R-:W2:Y:S04]  /*8eb0*/  @!P0 LDG.E.64 R14, desc[UR10][R18.64] ;  /* 0x0000000a120e8981 */ /* 0x004ea8000c1e1b00 */
[----:B------:R-:W2:Y:S01]  /*8ec0*/  LDL.LU.64 R18, [R1+0x458] ;  /* 0x0004580001127983 */ /* 0x000ea20000300a00 */
[----:B------:R-:W-:-:S03]  /*8ed0*/  LOP3.LUT P2, RZ, R5, 0x4000000, RZ, 0xc0, !PT ;  /* 0x0400000005ff7812 */ /* 0x000fc6000784c0ff */
[----:B---3--:R0:W-:Y:S02]  /*8ee0*/  STL.64 [R1+0xf0], R20 ;  /* 0x0000f01401007387 */ /* 0x0081e40000100a00 */
[----:B0-----:R-:W-:Y:S02]  /*8ef0*/  MOV R20, R10 ;  /* 0x0000000a00147202 */ /* 0x001fe40000000f00 */
[----:B------:R-:W-:Y:S02]  /*8f00*/  MOV R21, R11 ;  /* 0x0000000b00157202 */ /* 0x000fe40000000f00 */
[----:B------:R-:W-:-:S06]  /*8f10*/  CS2R R10, SRZ ;  /* 0x00000000000a7805 */ /* 0x000fcc000001ff00 */
[----:B----4-:R0:W3:Y:S02]  /*8f20*/  @!P2 LDG.E.64 R10, desc[UR10][R16.64] ;  /* 0x0000000a100aa981 */ /* 0x0100e4000c1e1b00 */
[----:B0-----:R-:W-:-:S06]  /*8f30*/  CS2R R16, SRZ ;  /* 0x0000000000107805 */ /* 0x001fcc000001ff00 */
[----:B--2---:R-:W2:Y:S04]  /*8f40*/  @!P2 LDG.E.64 R16, desc[UR10][R18.64] ;  /* 0x0000000a1210a981 */ /* 0x004ea8000c1e1b00 */
[----:B------:R-:W4:Y:S04]  /*8f50*/  LDL.LU.64 R18, [R1+0x9c8] ;  /* 0x0009c80001127983 */ /* 0x000f280000300a00 */
[----:B------:R0:W-:Y:S02]  /*8f60*/  STL [R1+0x780], R0 ;  /* 0x0007800001007387 */ /* 0x0001e40000100800 */
[----:B0-----:R-:W-:Y:S01]  /*8f70*/  HFMA2 R0, -RZ, RZ, 0, 0 ;  /* 0x00000000ff007431 */ /* 0x001fe200000001ff */
[----:B------:R-:W-:-:S05]  /*8f80*/  @!P1 MOV R0, R8 ;  /* 0x0000000800009202 */ /* 0x000fca0000000f00 */
[----:B------:R0:W-:Y:S02]  /*8f90*/  STL [R1+0x778], R0 ;  /* 0x0007780001007387 */ /* 0x0001e40000100800 */
[----:B0-----:R-:W-:Y:S01]  /*8fa0*/  HFMA2 R0, -RZ, RZ, 0, 0 ;  /* 0x00000000ff007431 */ /* 0x001fe200000001ff */
[----:B------:R-:W-:Y:S01]  /*8fb0*/  @!P1 MOV R0, R13 ;  /* 0x0000000d00009202 */ /* 0x000fe20000000f00 */
[----:B------:R0:W-:Y:S04]  /*8fc0*/  STL [R1+0x774], R4 ;  /* 0x0007740401007387 */ /* 0x0001e80000100800 */
[----:B------:R1:W-:Y:S04]  /*8fd0*/  STL [R1+0x76c], R0 ;  /* 0x00076c0001007387 */ /* 0x0003e80000100800 */
[----:B------:R1:W-:Y:S01]  /*8fe0*/  STL.64 [R1+0x2f8], R12 ;  /* 0x0002f80c01007387 */ /* 0x0003e20000100a00 */
[----:B0-----:R-:W-:Y:S01]  /*8ff0*/  MOV R4, RZ ;  /* 0x000000ff00047202 */ /* 0x001fe20000000f00 */
[----:B-1----:R-:W-:Y:S01]  /*9000*/  HFMA2 R0, -RZ, RZ, 0, 0 ;  /* 0x00000000ff007431 */ /* 0x002fe200000001ff */
[----:B------:R-:W-:-:S02]  /*9010*/  @!P0 MOV R0, R2 ;  /* 0x0000000200008202 */ /* 0x000fc40000000f00 */
[----:B------:R-:W-:Y:S02]  /*9020*/  @!P1 MOV R4, R12 ;  /* 0x0000000c00049202 */ /* 0x000fe40000000f00 */
[----:B------:R-:W2:Y:S04]  /*9030*/  LDL.LU.64 R12, [R1+0x730] ;  /* 0x00073000010c7983 */ /* 0x000ea80000300a00 */
[----:B------:R0:W-:Y:S04]  /*9040*/  STL [R1+0x760], R0 ;  /* 0x0007600001007387 */ /* 0x0001e80000100800 */
[----:B------:R1:W-:Y:S01]  /*9050*/  STL [R1+0x768], R4 ;  /* 0x0007680401007387 */ /* 0x0003e20000100800 */
[----:B0-----:R-:W-:Y:S01]  /*9060*/  HFMA2 R0, -RZ, RZ, 0, 0 ;  /* 0x00000000ff007431 */ /* 0x001fe200000001ff */
[----:B------:R-:W-:-:S02]  /*9070*/  @!P0 MOV R0, R15 ;  /* 0x0000000f00008202 */ /* 0x000fc40000000f00 */
[----:B-1----:R-:W-:-:S03]  /*9080*/  MOV R4, RZ ;  /* 0x000000ff00047202 */ /* 0x002fc60000000f00 */
[----:B------:R0:W-:Y:S01]  /*9090*/  STL [R1+0x460], R0 ;  /* 0x0004600001007387 */ /* 0x0001e20000100800 */
[----:B------:R-:W-:Y:S01]  /*90a0*/  @!P0 MOV R4, R14 ;  /* 0x0000000e00048202 */ /* 0x000fe20000000f00 */
[----:B0-----:R-:W-:Y:S01]  /*90b0*/  HFMA2 R0, -RZ, RZ, 0, 0 ;  /* 0x00000000ff007431 */ /* 0x001fe200000001ff */
[----:B---3--:R-:W-:-:S03]  /*90c0*/  @!P2 MOV R0, R10 ;  /* 0x0000000a0000a202 */ /* 0x008fc60000000f00 */
[----:B------:R0:W-:Y:S04]  /*90d0*/  STL [R1+0x464], R4 ;  /* 0x0004640401007387 */ /* 0x0001e80000100800 */
[----:B------:R1:W-:Y:S01]  /*90e0*/  STL [R1+0x748], R0 ;  /* 0x0007480001007387 */ /* 0x0003e20000100800 */
[----:B0-----:R-:W-:Y:S01]  /*90f0*/  MOV R4, RZ ;  /* 0x000000ff00047202 */ /* 0x001fe20000000f00 */
[----:B-1----:R-:W-:Y:S02]  /*9100*/  HFMA2 R0, -RZ, RZ, 0, 0 ;  /* 0x00000000ff007431 */ /* 0x002fe400000001ff */
[----:B----4-:R0:W-:Y:S04]  /*9110*/  STL.64 [R1+0x2f0], R18 ;  /* 0x0002f01201007387 */ /* 0x0101e80000100a00 */
[----:B0-----:R-:W3:Y:S01]  /*9120*/  LDL.LU.64 R18, [R1+0x740] ;  /* 0x0007400001127983 */ /* 0x001ee20000300a00 */
[----:B--2---:R-:W-:-:S02]  /*9130*/  @!P2 MOV R4, R16 ;  /* 0x000000100004a202 */ /* 0x004fc40000000f00 */
[----:B------:R-:W-:Y:S01]  /*9140*/  @!P2 MOV R0, R17 ;  /* 0x000000110000a202 */ /* 0x000fe20000000f00 */
[----:B------:R0:W-:Y:S04]  /*9150*/  STL.64 [R1+0x9b8], R16 ;  /* 0x0009b81001007387 */ /* 0x0001e80000100a00 */
[----:B0-----:R-:W2:Y:S01]  /*9160*/  LDL.LU.64 R16, [R1+0x450] ;  /* 0x0004500001107983 */ /* 0x001ea20000300a00 */
[C---:B------:R-:W-:Y:S02]  /*9170*/  LOP3.LUT P1, RZ, R5.reuse, 0x2000000, RZ, 0xc0, !PT ;  /* 0x0200000005ff7812 */ /* 0x040fe4000782c0ff */
[----:B------:R-:W-:Y:S01]  /*9180*/  LOP3.LUT P0, RZ, R5, 0x1000000, RZ, 0xc0, !PT ;  /* 0x0100000005ff7812 */ /* 0x000fe2000780c0ff */
[----:B------:R0:W-:Y:S04]  /*9190*/  STL.64 [R1+0xf8], R8 ;  /* 0x0000f80801007387 */ /* 0x0001e80000100a00 */
[----:B------:R1:W-:Y:S01]  /*91a0*/  STL.64 [R1+0x100], R2 ;  /* 0x0001000201007387 */ /* 0x0003e20000100a00 */
[----:B0-----:R-:W-:-:S02]  /*91b0*/  CS2R R8, SRZ ;  /* 0x0000000000087805 */ /* 0x001fc4000001ff00 */
[----:B-1----:R-:W-:-:S06]  /*91c0*/  CS2R R2, SRZ ;  /* 0x0000000000027805 */ /* 0x002fcc000001ff00 */
[----:B------:R-:W4:Y:S04]  /*91d0*/  @!P0 LDG.E.64 R2, desc[UR10][R12.64] ;  /* 0x0000000a0c028981 */ /* 0x000f28000c1e1b00 */
[----:B---3--:R0:W3:Y:S02]  /*91e0*/  @!P1 LDG.E.64 R8, desc[UR10][R18.64] ;  /* 0x0000000a12089981 */ /* 0x0080e4000c1e1b00 */
[----:B0-----:R-:W-:-:S06]  /*91f0*/  CS2R R18, SRZ ;  /* 0x0000000000127805 */ /* 0x001fcc000001ff00 */
[----:B--2---:R-:W2:Y:S04]  /*9200*/  @!P1 LDG.E.64 R18, desc[UR10][R16.64] ;  /* 0x0000000a10129981 */ /* 0x004ea8000c1e1b00 */
[----:B------:R-:W2:Y:S04]  /*9210*/  LDL.LU.64 R16, [R1+0x448] ;  /* 0x0004480001107983 */ /* 0x000ea80000300a00 */
[----:B------:R0:W-:Y:S02]  /*9220*/  STL [R1+0x9c0], R10 ;  /* 0x0009c00a01007387 */ /* 0x0001e40000100800 */
[----:B0-----:R-:W-:Y:S01]  /*9230*/  HFMA2 R10, -RZ, RZ, 0, 0 ;  /* 0x00000000ff0a7431 */ /* 0x001fe200000001ff */
[----:B------:R-:W-:-:S05]  /*9240*/  @!P2 MOV R10, R11 ;  /* 0x0000000b000aa202 */ /* 0x000fca0000000f00 */
[----:B------:R0:W-:Y:S02]  /*9250*/  STL [R1+0x74c], R10 ;  /* 0x00074c0a01007387 */ /* 0x0001e40000100800 */
[----:B0-----:R-:W-:Y:S02]  /*9260*/  HFMA2 R10, -RZ, RZ, 0, 0 ;  /* 0x00000000ff0a7431 */ /* 0x001fe400000001ff */
[----:B------:R0:W-:Y:S01]  /*9270*/  STL.64 [R1+0x300], R14 ;  /* 0x0003000e01007387 */ /* 0x0001e20000100a00 */
[----:B------:R-:W-:-:S03]  /*9280*/  CS2R R12, SRZ ;  /* 0x00000000000c7805 */ /* 0x000fc6000001ff00 */
[----:B0-----:R-:W2:Y:S01]  /*9290*/  LDL.LU.64 R14, [R1+0x718] ;  /* 0x00071800010e7983 */ /* 0x001ea20000300a00 */
[----:B---3--:R-:W-:-:S05]  /*92a0*/  @!P1 MOV R10, R9 ;  /* 0x00000009000a9202 */ /* 0x008fca0000000f00 */
[----:B------:R0:W-:Y:S02]  /*92b0*/  STL [R1+0x744], R10 ;  /* 0x0007440a01007387 */ /* 0x0001e40000100800 */
[----:B0-----:R-:W-:Y:S01]  /*92c0*/  HFMA2 R10, -RZ, RZ, 0, 0 ;  /* 0x00000000ff0a7431 */ /* 0x001fe200000001ff */
[----:B----4-:R-:W-:-:S05]  /*92d0*/  @!P0 MOV R10, R3 ;  /* 0x00000003000a8202 */ /* 0x010fca0000000f00 */
[----:B------:R0:W-:Y:S04]  /*92e0*/  STL [R1+0x734], R10 ;  /* 0x0007340a01007387 */ /* 0x0001e80000100800 */
[----:B--2---:R-:W2:Y:S04]  /*92f0*/  @!P0 LDG.E.64 R12, desc[UR10][R16.64] ;  /* 0x0000000a100c8981 */ /* 0x004ea8000c1e1b00 */
[----:B0-----:R-:W3:Y:S04]  /*9300*/  LDL.LU R10, [R1+0x9c0] ;  /* 0x0009c000010a7983 */ /* 0x001ee80000300800 */
[----:B------:R-:W4:Y:S01]  /*9310*/  LDL.LU.64 R16, [R1+0x440] ;  /* 0x0004400001107983 */ /* 0x000f220000300a00 */
[----:B------:R-:W-:-:S03]  /*9320*/  LOP3.LUT P2, RZ, R5, 0x800000, RZ, 0xc0, !PT ;  /* 0x0080000005ff7812 */ /* 0x000fc6000784c0ff */
[----:B---3--:R0:W-:Y:S02]  /*9330*/  STL.64 [R1+0x108], R10 ;  /* 0x0001080a01007387 */ /* 0x0081e40000100a00 */
[----:B0-----:R-:W-:-:S08]  /*9340*/  CS2R R10, SRZ ;  /* 0x00000000000a7805 */ /* 0x001fd0000001ff00 */
[----:B------:R0:W3:Y:S02]  /*9350*/  @!P2 LDG.E.64 R10, desc[UR10][R14.64] ;  /* 0x0000000a0e0aa981 */ /* 0x0000e4000c1e1b00 */
[----:B0-----:R-:W-:-:S06]  /*9360*/  CS2R R14, SRZ ;  /* 0x00000000000e7805 */ /* 0x001fcc000001ff00 */
[----:B----4-:R-:W4:Y:S04]  /*9370*/  @!P2 LDG.E.64 R14, desc[UR10][R16.64] ;  /* 0x0000000a100ea981 */ /* 0x010f28000c1e1b00 */
        /* <DEDUP_REMOVED lines=14> */
[----:B--2---:R-:W2:Y:S04]  /*9460*/  LDL.LU.64 R18, [R1+0x700] ;  /* 0x0007000001127983 */ /* 0x004ea80000300a00 */
        /* <DEDUP_REMOVED lines=10> */
[----:B---3--:R-:W-:Y:S01]  /*9510*/  @!P2 MOV R0, R10 ;  /* 0x0000000a0000a202 */ /* 0x008fe20000000f00 */
[----:B----4-:R0:W-:Y:S04]  /*9520*/  STL.64 [R1+0x308], R16 ;  /* 0x0003081001007387 */ /* 0x0101e80000100a00 */
[----:B0-----:R-:W3:Y:S01]  /*9530*/  LDL.LU.64 R16, [R1+0x708] ;  /* 0x0007080001107983 */ /* 0x001ee20000300a00 */
[----:B------:R-:W-:-:S03]  /*9540*/  @!P2 MOV R4, R14 ;  /* 0x0000000e0004a202 */ /* 0x000fc60000000f00 */
[----:B------:R0:W-:Y:S04]  /*9550*/  STL [R1+0x718], R0 ;  /* 0x0007180001007387 */ /* 0x0001e80000100800 */
[----:B------:R1:W-:Y:S01]  /*9560*/  STL.64 [R1+0x9a8], R14 ;  /* 0x0009a80e01007387 */ /* 0x0003e20000100a00 */
[----:B0-----:R-:W-:Y:S01]  /*9570*/  HFMA2 R0, -RZ, RZ, 0, 0 ;  /* 0x00000000ff007431 */ /* 0x001fe200000001ff */
[----:B------:R-:W-:Y:S02]  /*9580*/  @!P2 MOV R0, R15 ;  /* 0x0000000f0000a202 */ /* 0x000fe40000000f00 */
[----:B-1----:R-:W4:Y:S01]  /*9590*/  LDL.LU.64 R14, [R1+0x438] ;  /* 0x00043800010e7983 */ /* 0x002f220000300a00 */
[C---:B------:R-:W-:Y:S02]  /*95a0*/  LOP3.LUT P1, RZ, R5.reuse, 0x400000, RZ, 0xc0, !PT ;  /* 0x0040000005ff7812 */ /* 0x040fe4000782c0ff */
[----:B------:R-:W-:Y:S01]  /*95b0*/  LOP3.LUT P0, RZ, R5, 0x200000, RZ, 0xc0, !PT ;  /* 0x0020000005ff7812 */ /* 0x000fe2000780c0ff */
[----:B------:R0:W-:Y:S04]  /*95c0*/  STL.64 [R1+0x110], R8 ;  /* 0x0001100801007387 */ /* 0x0001e80000100a00 */
[----:B------:R1:W-:Y:S01]  /*95d0*/  STL.64 [R1+0x118], R2 ;  /* 0x0001180201007387 */ /* 0x0003e20000100a00 */
[----:B0-----:R-:W-:-:S02]  /*95e0*/  CS2R R8, SRZ ;  /* 0x0000000000087805 */ /* 0x001fc4000001ff00 */
[----:B-1----:R-:W-:-:S06]  /*95f0*/  CS2R R2, SRZ ;  /* 0x0000000000027805 */ /* 0x002fcc000001ff00 */
[----:B--2---:R-:W2:Y:S04]  /*9600*/  @!P0 LDG.E.64 R2, desc[UR10][R18.64] ;  /* 0x0000000a12028981 */ /* 0x004ea8000c1e1b00 */
[----:B---3--:R0:W3:Y:S02]  /*9610*/  @!P1 LDG.E.64 R8, desc[UR10][R16.64] ;  /* 0x0000000a10089981 */ /* 0x0080e4000c1e1b00 */
[----:B0-----:R-:W-:-:S06]  /*9620*/  CS2R R16, SRZ ;  /* 0x0000000000107805 */ /* 0x001fcc000001ff00 */
[----:B----4-:R-:W4:Y:S04]  /*9630*/  @!P1 LDG.E.64 R16, desc[UR10][R14.64] ;  /* 0x0000000a0e109981 */ /* 0x010f28000c1e1b00 */
[----:B------:R-:W4:Y:S04]  /*9640*/  LDL.LU.64 R14, [R1+0x430] ;  /* 0x00043000010e7983 */ /* 0x000f280000300a00 */
[----:B------:R0:W-:Y:S02]  /*9650*/  STL [R1+0x9b0], R10 ;  /* 0x0009b00a01007387 */ /* 0x0001e40000100800 */
[----:B0-----:R-:W-:Y:S01]  /*9660*/  HFMA2 R10, -RZ, RZ, 0, 0 ;  /* 0x00000000ff0a7431 */ /* 0x001fe200000001ff */
[----:B------:R-:W-:-:S05]  /*9670*/  @!P2 MOV R10, R11 ;  /* 0x0000000b000aa202 */ /* 0x000fca0000000f00 */
[----:B------:R0:W-:Y:S02]  /*9680*/  STL [R1+0x71c], R10 ;  /* 0x00071c0a01007387 */ /* 0x0001e40000100800 */
[----:B0-----:R-:W-:Y:S02]  /*9690*/  HFMA2 R10, -RZ, RZ, 0, 0 ;  /* 0x00000000ff0a7431 */ /* 0x001fe400000001ff */
[----:B------:R0:W-:Y:S01]  /*96a0*/  STL.64 [R1+0x318], R12 ;  /* 0x0003180c01007387 */ /* 0x0001e20000100a00 */
[----:B------:R-:W-:-:S03]  /*96b0*/  CS2R R18, SRZ ;  /* 0x0000000000127805 */ /* 0x000fc6000001ff00 */
[----:B0-----:R-:W4:Y:S01]  /*96c0*/  LDL.LU.64 R12, [R1+0x6f0] ;  /* 0x0006f000010c7983 */ /* 0x001f220000300a00 */
[----:B---3--:R-:W-:-:S05]  /*96d0*/  @!P1 MOV R10, R9 ;  /* 0x00000009000a9202 */ /* 0x008fca0000000f00 */
[----:B------:R0:W-:Y:S02]  /*96e0*/  STL [R1+0x70c], R10 ;  /* 0x00070c0a01007387 */ /* 0x0001e40000100800 */
[----:B0-----:R-:W-:Y:S01]  /*96f0*/  HFMA2 R10, -RZ, RZ, 0, 0 ;  /* 0x00000000ff0a7431 */ /* 0x001fe200000001ff */
[----:B--2---:R-:W-:-:S05]  /*9700*/  @!P0 MOV R10, R3 ;  /* 0x00000003000a8202 */ /* 0x004fca0000000f00 */
[----:B------:R0:W-:Y:S04]  /*9710*/  STL [R1+0x7a8], R10 ;  /* 0x0007a80a01007387 */ /* 0x0001e80000100800 */
[----:B----4-:R-:W2:Y:S04]  /*9720*/  @!P0 LDG.E.64 R18, desc[UR10][R14.64] ;  /* 0x0000000a0e128981 */ /* 0x010ea8000c1e1b00 */
[----:B0-----:R-:W3:Y:S04]  /*9730*/  LDL.LU R10, [R1+0x9b0] ;  /* 0x0009b000010a7983 */ /* 0x001ee80000300800 */
[----:B------:R-:W4:Y:S01]  /*9740*/  LDL.LU.64 R14, [R1+0x428] ;  /* 0x00042800010e7983 */ /* 0x000f220000300a00 */
[----:B------:R-:W-:-:S03]  /*9750*/  LOP3.LUT P2, RZ, R5, 0x100000, RZ, 0xc0, !PT ;  /* 0x0010000005ff7812 */ /* 0x000fc6000784c0ff */
[----:B---3--:R0:W-:Y:S02]  /*9760*/  STL.64 [R1+0x120], R10 ;  /* 0x0001200a01007387 */ /* 0x0081e40000100a00 */
[----:B0-----:R-:W-:-:S08]  /*9770*/  CS2R R10, SRZ ;  /* 0x00000000000a7805 */ /* 0x001fd0000001ff00 */
[----:B------:R0:W3:Y:S02]  /*9780*/  @!P2 LDG.E.64 R10, desc[UR10][R12.64] ;  /* 0x0000000a0c0aa981 */ /* 0x0000e4000c1e1b00 */
[----:B0-----:R-:W-:-:S06]  /*9790*/  CS2R R12, SRZ ;  /* 0x00000000000c7805 */ /* 0x001fcc000001ff00 */
[----:B----4-:R0:W4:Y:S04]  /*97a0*/  @!P2 LDG.E.64 R12, desc[UR10][R14.64] ;  /* 0x0000000a0e0ca981 */ /* 0x010128000c1e1b00 */
[----:B------:R-:W2:Y:S04]  /*97b0*/  LDL.LU.64 R14, [R1+0x9a8] ;  /* 0x0009a800010e7983 */ /* 0x000ea80000300a00 */
[----:B------:R1:W-:Y:S04]  /*97c0*/  STL [R1+0x440], R0 ;  /* 0x0004400001007387 */ /* 0x0003e80000100800 */
[----:B------:R0:W-:Y:S01]  /*97d0*/  STL [R1+0x444], R4 ;  /* 0x0004440401007387 */ /* 0x0001e20000100800 */
[----:B-1----:R-:W-:Y:S01]  /*97e0*/  HFMA2 R0, -RZ, RZ, 0, 0 ;  /* 0x00000000ff007431 */ /* 0x002fe200000001ff */
[----:B------:R-:W-:-:S02]  /*97f0*/  @!P1 MOV R0, R8 ;  /* 0x0000000800009202 */ /* 0x000fc40000000f00 */
[----:B0-----:R-:W-:-:S03]  /*9800*/  MOV R4, RZ ;  /* 0x000000ff00047202 */ /* 0x001fc60000000f00 */
[----:B------:R0:W-:Y:S01]  /*9810*/  STL [R1+0x708], R0 ;  /* 0x0007080001007387 */ /* 0x0001e20000100800 */
[----:B------:R-:W-:Y:S01]  /*9820*/  @!P1 MOV R4, R16 ;  /* 0x0000001000049202 */ /* 0x000fe20000000f00 */
[----:B0-----:R-:W-:Y:S01]  /*9830*/  HFMA2 R0, -RZ, RZ, 0, 0 ;  /* 0x00000000ff007431 */ /* 0x001fe200000001ff */
[----:B------:R-:W-:Y:S02]  /*9840*/  @!P1 MOV R0, R17 ;  /* 0x0000001100009202 */ /* 0x000fe40000000f00 */
[----:B------:R-:W-:Y:S01]  /*9850*/  LOP3.LUT P1, RZ, R5, 0x80000, RZ, 0xc0, !PT ;  /* 0x0008000005ff7812 */ /* 0x000fe2000782c0ff */
[----:B--2---:R0:W-:Y:S02]  /*9860*/  STL.64 [R1+0x320], R14 ;  /* 0x0003200e01007387 */ /* 0x0041e40000100a00 */
[----:B0-----:R-:W-:Y:S01]  /*9870*/  HFMA2 R14, -RZ, RZ, 0, 0 ;  /* 0x00000000ff0e7431 */ /* 0x001fe200000001ff */
[----:B---3--:R-:W-:-:S05]  /*9880*/  @!P2 MOV R14, R11 ;  /* 0x0000000b000ea202 */ /* 0x008fca0000000f00 */
[----:B------:R0:W-:Y:S02]  /*9890*/  STL [R1+0x7c8], R14 ;  /* 0x0007c80e01007387 */ /* 0x0001e40000100800 */
[----:B0-----:R-:W-:-:S06]  /*98a0*/  CS2R R14, SRZ ;  /* 0x00000000000e7805 */ /* 0x001fcc000001ff00 */
[----:B------:R0:W2:Y:S04]  /*98b0*/  @!P1 LDG.E.64 R14, desc[UR10][R44.64] ;  /* 0x0000000a2c0e9981 */ /* 0x0000a8000c1e1b00 */
[----:B------:R1:W-:Y:S02]  /*98c0*/  STL.64 [R1+0x128], R8 ;  /* 0x0001280801007387 */ /* 0x0003e40000100a00 */
[----:B-1----:R-:W-:-:S06]  /*98d0*/  CS2R R8, SRZ ;  /* 0x0000000000087805 */ /* 0x002fcc000001ff00 */
[----:B------:R-:W3:Y:S01]  /*98e0*/  @!P1 LDG.E.64 R8, desc[UR10][R20.64] ;  /* 0x0000000a14089981 */ /* 0x000ee2000c1e1b00 */
[----:B0-----:R-:W-:-:S03]  /*98f0*/  CS2R R44, SRZ ;  /* 0x00000000002c7805 */ /* 0x001fc6000001ff00 */
[----:B------:R0:W-:Y:S04]  /*9900*/  STL [R1+0x438], R0 ;  /* 0x0004380001007387 */ /* 0x0001e80000100800 */
[----:B------:R-:W-:Y:S01]  /*9910*/  STL [R1+0x43c], R4 ;  /* 0x00043c0401007387 */ /* 0x000fe20000100800 */
[----:B0-----:R-:W-:Y:S01]  /*9920*/  HFMA2 R0, -RZ, RZ, 0, 0 ;  /* 0x00000000ff007431 */ /* 0x001fe200000001ff */
[----:B------:R-:W-:Y:S02]  /*9930*/  @!P0 MOV R0, R2 ;  /* 0x0000000200008202 */ /* 0x000fe40000000f00 */
[----:B--2---:R-:W-:Y:S02]  /*9940*/  @!P1 MOV R45, R14 ;  /* 0x0000000e002d9202 */ /* 0x004fe40000000f00 */
[----:B------:R-:W-:-:S05]  /*9950*/  @!P1 MOV R44, R15 ;  /* 0x0000000f002c9202 */ /* 0x000fca0000000f00 */
[----:B------:R0:W-:Y:S04]  /*9960*/  STL.64 [R1+0x988], R44 ;  /* 0x0009882c01007387 */ /* 0x0001e80000100a00 */
[----:B0-----:R-:W2:Y:S01]  /*9970*/  LDL.LU.64 R44, [R1+0x690] ;  /* 0x00069000012c7983 */ /* 0x001ea20000300a00 */
[----:B------:R-:W-:-:S03]  /*9980*/  MOV R4, RZ ;  /* 0x000000ff00047202 */ /* 0x000fc60000000f00 */
[----:B------:R0:W-:Y:S01]  /*9990*/  STL [R1+0x794], R0 ;  /* 0x0007940001007387 */ /* 0x0001e20000100800 */
[----:B------:R-:W-:Y:S01]  /*99a0*/  @!P0 MOV R4, R18 ;  /* 0x0000001200048202 */ /* 0x000fe20000000f00 */
[----:B0-----:R-:W-:Y:S01]  /*99b0*/  HFMA2 R0, -RZ, RZ, 0, 0 ;  /* 0x00000000ff007431 */ /* 0x001fe200000001ff */
[----:B------:R-:W-:Y:S02]  /*99c0*/  @!P0 MOV R0, R19 ;  /* 0x0000001300008202 */ /* 0x000fe40000000f00 */
[----:B------:R-:W-:Y:S01]  /*99d0*/  LOP3.LUT P0, RZ, R5, 0x40000, RZ, 0xc0, !PT ;  /* 0x0004000005ff7812 */ /* 0x000fe2000780c0ff */
[----:B------:R0:W-:Y:S04]  /*99e0*/  STL.64 [R1+0x130], R2 ;  /* 0x0001300201007387 */ /* 0x0001e80000100a00 */
[----:B------:R1:W-:Y:S04]  /*99f0*/  STL [R1+0x430], R0 ;  /* 0x0004300001007387 */ /* 0x0003e80000100800 */
[----:B------:R4:W-:Y:S01]  /*9a00*/  STL [R1+0x434], R4 ;  /* 0x0004340401007387 */ /* 0x0009e20000100800 */
[----:B0-----:R-:W-:Y:S01]  /*9a10*/  CS2R R2, SRZ ;  /* 0x0000000000027805 */ /* 0x001fe2000001ff00 */
[----:B-1----:R-:W-:Y:S01]  /*9a20*/  HFMA2 R0, -RZ, RZ, 0, 0 ;  /* 0x00000000ff007431 */ /* 0x002fe200000001ff */
[----:B------:R-:W-:-:S02]  /*9a30*/  @!P2 MOV R0, R10 ;  /* 0x0000000a0000a202 */ /* 0x000fc40000000f00 */
[----:B----4-:R-:W-:Y:S02]  /*9a40*/  MOV R4, RZ ;  /* 0x000000ff00047202 */ /* 0x010fe40000000f00 */
[----:B------:R-:W4:Y:S01]  /*9a50*/  @!P0 LDG.E.64 R2, desc[UR10][R32.64] ;  /* 0x0000000a20028981 */ /* 0x000f22000c1e1b00 */
[----:B------:R-:W-:-:S03]  /*9a60*/  @!P2 MOV R4, R12 ;  /* 0x0000000c0004a202 */ /* 0x000fc60000000f00 */
[----:B------:R0:W-:Y:S04]  /*9a70*/  STL [R1+0x7ac], R0 ;  /* 0x0007ac0001007387 */ /* 0x0001e80000100800 */
[----:B------:R1:W-:Y:S04]  /*9a80*/  STL.64 [R1+0x138], R10 ;  /* 0x0001380a01007387 */ /* 0x0003e80000100a00 */
[----:B------:R-:W-:Y:S01]  /*9a90*/  STL.64 [R1+0x328], R16 ;  /* 0x0003281001007387 */ /* 0x000fe20000100a00 */
[----:B0-----:R-:W-:Y:S01]  /*9aa0*/  HFMA2 R0, -RZ, RZ, 0, 0 ;  /* 0x00000000ff007431 */ /* 0x001fe200000001ff */
[----:B------:R-:W-:-:S02]  /*9ab0*/  @!P2 MOV R0, R13 ;  /* 0x0000000d0000a202 */ /* 0x000fc40000000f00 */
[----:B------:R-:W-:Y:S01]  /*9ac0*/  STL.64 [R1+0x338], R12 ;  /* 0x0003380c01007387 */ /* 0x000fe20000100a00 */
[----:B------:R-:W-:-:S03]  /*9ad0*/  LOP3.LUT P2, RZ, R5, 0x20000, RZ, 0xc0, !PT ;  /* 0x0002000005ff7812 */ /* 0x000fc6000784c0ff */
[----:B------:R0:W-:Y:S01]  /*9ae0*/  STL [R1+0x428], R0 ;  /* 0x0004280001007387 */ /* 0x0001e20000100800 */
[----:B-1----:R-:W-:-:S03]  /*9af0*/  CS2R R10, SRZ ;  /* 0x00000000000a7805 */ /* 0x002fc6000001ff00 */
[----:B------:R-:W4:Y:S01]  /*9b00*/  LDL.LU.64 R32, [R1+0x6a0] ;  /* 0x0006a00001207983 */ /* 0x000f220000300a00 */
[----:B0-----:R-:W-:Y:S01]  /*9b10*/  HFMA2 R0, -RZ, RZ, 0, 0 ;  /* 0x00000000ff007431 */ /* 0x001fe200000001ff */
[----:B---3--:R-:W-:-:S04]  /*9b20*/  @!P1 MOV R0, R8 ;  /* 0x0000000800009202 */ /* 0x008fc80000000f00 */
[----:B------:R-:W3:Y:S01]  /*9b30*/  @!P2 LDG.E.64 R10, desc[UR10][R34.64] ;  /* 0x0000000a220aa981 */ /* 0x000ee2000c1e1b00 */
[----:B------:R-:W-:-:S03]  /*9b40*/  CS2R R16, SRZ ;  /* 0x0000000000107805 */ /* 0x000fc6000001ff00 */
[----:B------:R0:W-:Y:S01]  /*9b50*/  STL [R1+0x7cc], R0 ;  /* 0x0007cc0001007387 */ /* 0x0001e20000100800 */
[----:B------:R-:W-:-:S03]  /*9b60*/  CS2R R12, SRZ ;  /* 0x00000000000c7805 */ /* 0x000fc6000001ff00 */
[----:B------:R1:W3:Y:S04]  /*9b70*/  @!P0 LDG.E.64 R16, desc[UR10][R22.64] ;  /* 0x0000000a16108981 */ /* 0x0002e8000c1e1b00 */
[----:B------:R-:W3:Y:S01]  /*9b80*/  LDL.LU.64 R34, [R1+0x680] ;  /* 0x0006800001227983 */ /* 0x000ee20000300a00 */
[----:B0-----:R-:W-:Y:S01]  /*9b90*/  HFMA2 R0, -RZ, RZ, 0, 0 ;  /* 0x00000000ff007431 */ /* 0x001fe200000001ff */
[----:B------:R-:W-:Y:S02]  /*9ba0*/  @!P1 MOV R0, R9 ;  /* 0x0000000900009202 */ /* 0x000fe40000000f00 */
[----:B------:R-:W-:-:S13]  /*9bb0*/  LOP3.LUT P1, RZ, R5, 0x10000, RZ, 0xc0, !PT ;  /* 0x0001000005ff7812 */ /* 0x000fda000782c0ff */
[----:B--2---:R-:W2:Y:S04]  /*9bc0*/  @!P1 LDG.E.64 R12, desc[UR10][R44.64] ;  /* 0x0000000a2c0c9981 */ /* 0x004ea8000c1e1b00 */
[----:B------:R0:W-:Y:S01]  /*9bd0*/  STL [R1+0x7e8], R0 ;  /* 0x0007e80001007387 */ /* 0x0001e20000100800 */
[----:B-1----:R-:W-:-:S03]  /*9be0*/  MOV R22, R36 ;  /* 0x0000002400167202 */ /* 0x002fc60000000f00 */
[----:B------:R1:W-:Y:S01]  /*9bf0*/  STL.64 [R1+0x140], R8 ;  /* 0x0001400801007387 */ /* 0x0003e20000100a00 */
[----:B------:R-:W-:-:S03]  /*9c00*/  MOV R23, R37 ;  /* 0x0000002500177202 */ /* 0x000fc60000000f00 */
[----:B------:R1:W-:Y:S01]  /*9c10*/  STL.64 [R1+0x330], R18 ;  /* 0x0003301201007387 */ /* 0x0003e20000100a00 */
[----:B0-----:R-:W-:Y:S01]  /*9c20*/  HFMA2 R0, -RZ, RZ, 0, 0 ;  /* 0x00000000ff007431 */ /* 0x001fe200000001ff */
[----:B------:R-:W-:Y:S02]  /*9c30*/  CS2R R36, SRZ ;  /* 0x0000000000247805 */ /* 0x000fe4000001ff00 */
[----:B------:R-:W-:Y:S01]  /*9c40*/  MOV R20, R30 ;  /* 0x0000001e00147202 */ /* 0x000fe20000000f00 */
[----:B------:R-:W-:Y:S01]  /*9c50*/  STL.64 [R1+0x340], R14 ;  /* 0x0003400e01007387 */ /* 0x000fe20000100a00 */
[----:B-1----:R-:W-:Y:S02]  /*9c60*/  CS2R R8, SRZ ;  /* 0x0000000000087805 */ /* 0x002fe4000001ff00 */
[----:B------:R-:W-:Y:S01]  /*9c70*/  MOV R21, R31 ;  /* 0x0000001f00157202 */ /* 0x000fe20000000f00 */
[----:B------:R-:W2:Y:S01]  /*9c80*/  LDL.LU.64 R44, [R1+0x650] ;  /* 0x00065000012c7983 */ /* 0x000ea20000300a00 */
[----:B------:R-:W-:-:S03]  /*9c90*/  CS2R R18, SRZ ;  /* 0x0000000000127805 */ /* 0x000fc6000001ff00 */
[----:B------:R-:W2:Y:S01]  /*9ca0*/  LDL.LU.64 R30, [R1+0x668] ;  /* 0x00066800011e7983 */ /* 0x000ea20000300a00 */
[----:B----4-:R-:W-:-:S05]  /*9cb0*/  @!P0 MOV R0, R2 ;  /* 0x0000000200008202 */ /* 0x010fca0000000f00 */
[----:B------:R0:W-:Y:S02]  /*9cc0*/  STL [R1+0x7ec], R0 ;  /* 0x0007ec0001007387 */ /* 0x0001e40000100800 */
[----:B0-----:R-:W-:Y:S01]  /*9cd0*/  HFMA2 R0, -RZ, RZ, 0, 0 ;  /* 0x00000000ff007431 */ /* 0x001fe200000001ff */
[----:B------:R-:W-:-:S05]  /*9ce0*/  @!P0 MOV R0, R3 ;  /* 0x0000000300008202 */ /* 0x000fca0000000f00 */
[----:B------:R0:W-:Y:S04]  /*9cf0*/  STL [R1+0x7f8], R0 ;  /* 0x0007f80001007387 */ /* 0x0001e80000100800 */
[----:B------:R-:W4:Y:S01]  /*9d00*/  @!P2 LDG.E.64 R18, desc[UR10][R32.64] ;  /* 0x0000000a2012a981 */ /* 0x000f22000c1e1b00 */
[----:B0-----:R-:W-:Y:S01]  /*9d10*/  HFMA2 R0, -RZ, RZ, 0, 0 ;  /* 0x00000000ff007431 */ /* 0x001fe200000001ff */
[----:B---3--:R-:W-:-:S05]  /*9d20*/  @!P2 MOV R0, R10 ;  /* 0x0000000a0000a202 */ /* 0x008fca0000000f00 */
[----:B------:R0:W-:Y:S01]  /*9d30*/  STL [R1+0x7fc], R0 ;  /* 0x0007fc0001007387 */ /* 0x0001e20000100800 */
[----:B------:R-:W-:Y:S02]  /*9d40*/  @!P0 MOV R36, R16 ;  /* 0x0000001000248202 */ /* 0x000fe40000000f00 */
[----:B------:R-:W-:Y:S01]  /*9d50*/  @!P0 MOV R37, R17 ;  /* 0x0000001100258202 */ /* 0x000fe20000000f00 */
[----:B------:R1:W3:Y:S01]  /*9d60*/  @!P1 LDG.E.64 R8, desc[UR10][R34.64] ;  /* 0x0000000a22089981 */ /* 0x0002e2000c1e1b00 */
[----:B0-----:R-:W-:Y:S01]  /*9d70*/  HFMA2 R0, -RZ, RZ, 0, 0 ;  /* 0x00000000ff007431 */ /* 0x001fe200000001ff */
[----:B------:R-:W-:Y:S02]  /*9d80*/  @!P2 MOV R0, R11 ;  /* 0x0000000b0000a202 */ /* 0x000fe40000000f00 */
[----:B------:R-:W-:Y:S04]  /*9d90*/  STL [R1+0x9a0], R36 ;  /* 0x0009a02401007387 */ /* 0x000fe80000100800 */
[----:B------:R0:W-:Y:S04]  /*9da0*/  STL [R1+0x9a4], R37 ;  /* 0x0009a42501007387 */ /* 0x0001e80000100800 */
[----:B------:R1:W-:Y:S04]  /*9db0*/  STL [R1+0x818], R0 ;  /* 0x0008180001007387 */ /* 0x0003e80000100800 */
[----:B0-----:R-:W3:Y:S01]  /*9dc0*/  LDL.LU.64 R36, [R1+0x678] ;  /* 0x0006780001247983 */ /* 0x001ee20000300a00 */
[----:B-1----:R-:W-:Y:S01]  /*9dd0*/  HFMA2 R0, -RZ, RZ, 0, 0 ;  /* 0x00000000ff007431 */ /* 0x002fe200000001ff */
[----:B--2---:R-:W-:-:S02]  /*9de0*/  @!P1 MOV R0, R12 ;  /* 0x0000000c00009202 */ /* 0x004fc40000000f00 */
[----:B------:R-:W-:Y:S04]  /*9df0*/  STL.64 [R1+0x158], R12 ;  /* 0x0001580c01007387 */ /* 0x000fe80000100a00 */
[----:B------:R0:W-:Y:S02]  /*9e00*/  STL [R1+0x81c], R0 ;  /* 0x00081c0001007387 */ /* 0x0001e40000100800 */
[----:B0-----:R-:W-:Y:S01]  /*9e10*/  HFMA2 R0, -RZ, RZ, 0, 0 ;  /* 0x00000000ff007431 */ /* 0x001fe200000001ff */
[----:B------:R-:W-:Y:S02]  /*9e20*/  @!P1 MOV R0, R13 ;  /* 0x0000000d00009202 */ /* 0x000fe40000000f00 */
[----:B------:R-:W2:Y:S01]  /*9e30*/  LDL.LU.64 R12, [R1+0x648] ;  /* 0x00064800010c7983 */ /* 0x000ea20000300a00 */
[----:B------:R-:W-:-:S03]  /*9e40*/  LOP3.LUT P0, RZ, R5, 0x8000, RZ, 0xc0, !PT ;  /* 0x0000800005ff7812 */ /* 0x000fc6000780c0ff */
[----:B------:R0:W-:Y:S01]  /*9e50*/  STL.64 [R1+0x150], R10 ;  /* 0x0001500a01007387 */ /* 0x0001e20000100a00 */
[----:B------:R-:W-:Y:S02]  /*9e60*/  MOV R34, R40 ;  /* 0x0000002800227202 */ /* 0x000fe40000000f00 */
[----:B------:R-:W-:Y:S02]  /*9e70*/  MOV R35, R41 ;  /* 0x0000002900237202 */ /* 0x000fe40000000f00 */
[----:B------:R-:W-:Y:S02]  /*9e80*/  CS2R R40, SRZ ;  /* 0x0000000000287805 */ /* 0x000fe4000001ff00 */
[----:B------:R-:W-:Y:S01]  /*9e90*/  CS2R R14, SRZ ;  /* 0x00000000000e7805 */ /* 0x000fe2000001ff00 */
[----:B0-----:R-:W2:Y:S01]  /*9ea0*/  LDL.LU.64 R10, [R1+0x660] ;  /* 0x00066000010a7983 */ /* 0x001ea20000300a00 */
[----:B------:R-:W-:Y:S02]  /*9eb0*/  MOV R32, R38 ;  /* 0x0000002600207202 */ /* 0x000fe40000000f00 */
[----:B------:R-:W-:-:S02]  /*9ec0*/  MOV R33, R39 ;  /* 0x0000002700217202 */ /* 0x000fc40000000f00 */
[----:B------:R-:W-:Y:S01]  /*9ed0*/  CS2R R38, SRZ ;  /* 0x0000000000267805 */ /* 0x000fe2000001ff00 */
[----:B------:R0:W-:Y:S02]  /*9ee0*/  STL.64 [R1+0x148], R2 ;  /* 0x0001480201007387 */ /* 0x0001e40000100a00 */
[----:B0-----:R-:W-:-:S06]  /*9ef0*/  CS2R R2, SRZ ;  /* 0x0000000000027805 */ /* 0x001fcc000001ff00 */
[----:B------:R-:W2:Y:S01]  /*9f00*/  @!P0 LDG.E.64 R2, desc[UR10][R30.64] ;  /* 0x0000000a1e028981 */ /* 0x000ea2000c1e1b00 */
[----:B----4-:R-:W-:-:S03]  /*9f10*/  @!P2 MOV R38, R18 ;  /* 0x000000120026a202 */ /* 0x010fc60000000f00 */
[----:B------:R0:W-:Y:S01]  /*9f20*/  STL.64 [R1+0x350], R18 ;  /* 0x0003501201007387 */ /* 0x0001e20000100a00 */
[----:B------:R-:W-:Y:S02]  /*9f30*/  @!P2 MOV R39, R19 ;  /* 0x000000130027a202 */ /* 0x000fe40000000f00 */
[----:B---3--:R-:W-:Y:S02]  /*9f40*/  @!P1 MOV R40, R8 ;  /* 0x0000000800289202 */ /* 0x008fe40000000f00 */
[----:B------:R-:W-:Y:S02]  /*9f50*/  @!P1 MOV R41, R9 ;  /* 0x0000000900299202 */ /* 0x000fe40000000f00 */
[C---:B------:R-:W-:Y:S02]  /*9f60*/  LOP3.LUT P1, RZ, R5.reuse, 0x2000, RZ, 0xc0, !PT ;  /* 0x0000200005ff7812 */ /* 0x040fe4000782c0ff */
[----:B0-----:R-:W-:Y:S01]  /*9f70*/  CS2R R18, SRZ ;  /* 0x0000000000127805 */ /* 0x001fe2000001ff00 */
[----:B------:R-:W3:Y:S04]  /*9f80*/  @!P0 LDG.E.64 R14, desc[UR10][R36.64] ;  /* 0x0000000a240e8981 */ /* 0x000ee8000c1e1b00 */
[----:B------:R-:W4:Y:S06]  /*9f90*/  LDL.LU.64 R36, [R1+0x638] ;  /* 0x0006380001247983 */ /* 0x000f2c0000300a00 */
[----:B--2---:R-:W2:Y:S01]  /*9fa0*/  @!P1 LDG.E.64 R18, desc[UR10][R12.64] ;  /* 0x0000000a0c129981 */ /* 0x004ea2000c1e1b00 */
[----:B------:R-:W-:-:S03]  /*9fb0*/  LOP3.LUT P2, RZ, R5, 0x4000, RZ, 0xc0, !PT ;  /* 0x0000400005ff7812 */ /* 0x000fc6000784c0ff */
[----:B------:R0:W-:Y:S04]  /*9fc0*/  STL.64 [R1+0x348], R16 ;  /* 0x0003481001007387 */ /* 0x0001e80000100a00 */
[----:B------:R1:W-:Y:S01]  /*9fd0*/  STL.64 [R1+0x358], R8 ;  /* 0x0003580801007387 */ /* 0x0003e20000100a00 */
[----:B0-----:R-:W-:-:S03]  /*9fe0*/  CS2R R16, SRZ ;  /* 0x0000000000107805 */ /* 0x001fc6000001ff00 */
[----:B-1----:R-:W2:Y:S04]  /*9ff0*/  LDL.LU.64 R8, [R1+0x628] ;  /* 0x0006280001087983 */ /* 0x002ea80000300a00 */
[----:B------:R0:W2:Y:S02]  /*a000*/  @!P2 LDG.E.64 R16, desc[UR10][R10.64] ;  /* 0x0000000a0a10a981 */ /* 0x0000a4000c1e1b00 */
[----:B0-----:R-:W-:Y:S02]  /*a010*/  CS2R R10, SRZ ;  /* 0x00000000000a7805 */ /* 0x001fe4000001ff00 */
[----:B------:R0:W-:Y:S04]  /*a020*/  STL [R1+0x828], R0 ;  /* 0x0008280001007387 */ /* 0x0001e80000100800 */
[----:B------:R-:W2:Y:S01]  /*a030*/  @!P2 LDG.E.64 R10, desc[UR10][R44.64] ;  /* 0x0000000a2c0aa981 */ /* 0x000ea2000c1e1b00 */
[----:B------:R-:W-:Y:S01]  /*a040*/  CS2R R12, SRZ ;  /* 0x00000000000c7805 */ /* 0x000fe2000001ff00 */
[----:B0-----:R-:W-:Y:S01]  /*a050*/  HFMA2 R0, -RZ, RZ, 0, 0 ;  /* 0x00000000ff007431 */ /* 0x001fe200000001ff */
[----:B------:R-:W-:-:S02]  /*a060*/  MOV R30, R42 ;  /* 0x0000002a001e7202 */ /* 0x000fc40000000f00 */
[----:B------:R-:W-:Y:S02]  /*a070*/  MOV R31, R43 ;  /* 0x0000002b001f7202 */ /* 0x000fe40000000f00 */
[----:B------:R-:W-:Y:S01]  /*a080*/  CS2R R42, SRZ ;  /* 0x00000000002a7805 */ /* 0x000fe2000001ff00 */
[----:B------:R-:W2:Y:S01]  /*a090*/  LDL.LU.64 R44, [R1+0x618] ;  /* 0x00061800012c7983 */ /* 0x000ea20000300a00 */
[----:B------:R-:W-:-:S03]  /*a0a0*/  @!P0 MOV R42, R2 ;  /* 0x00000002002a8202 */ /* 0x000fc60000000f00 */
[----:B------:R-:W-:Y:S01]  /*a0b0*/  STL.64 [R1+0x360], R2 ;  /* 0x0003600201007387 */ /* 0x000fe20000100a00 */
[----:B---3--:R-:W-:-:S05]  /*a0c0*/  @!P0 MOV R0, R14 ;  /* 0x0000000e00008202 */ /* 0x008fca0000000f00 */
[----:B------:R0:W-:Y:S04]  /*a0d0*/  STL [R1+0x82c], R0 ;  /* 0x00082c0001007387 */ /* 0x0001e80000100800 */
[----:B----4-:R1:W3:Y:S01]  /*a0e0*/  @!P1 LDG.E.64 R12, desc[UR10][R36.64] ;  /* 0x0000000a240c9981 */ /* 0x0102e2000c1e1b00 */
[----:B0-----:R-:W-:Y:S02]  /*a0f0*/  MOV R0, RZ ;  /* 0x000000ff00007202 */ /* 0x001fe40000000f00 */
[----:B------:R-:W-:Y:S02]  /*a100*/  @!P0 MOV R0, R3 ;  /* 0x0000000300008202 */ /* 0x000fe40000000f00 */
[----:B------:R-:W4:Y:S01]  /*a110*/  LDL.LU.64 R2, [R1+0x610] ;  /* 0x0006100001027983 */ /* 0x000f220000300a00 */
[----:B-1----:R-:W-:Y:S01]  /*a120*/  HFMA2 R36, -RZ, RZ, 0, 0 ;  /* 0x00000000ff247431 */ /* 0x002fe200000001ff */
[----:B--2---:R-:W-:-:S05]  /*a130*/  @!P1 MOV R36, R19 ;  /* 0x0000001300249202 */ /* 0x004fca0000000f00 */
[----:B------:R0:W-:Y:S04]  /*a140*/  STL [R1+0x858], R36 ;  /* 0x0008582401007387 */ /* 0x0001e80000100800 */
[----:B0-----:R-:W2:Y:S04]  /*a150*/  LDL.LU.64 R36, [R1+0x600] ;  /* 0x0006000001247983 */ /* 0x001ea80000300a00 */
[----:B------:R0:W-:Y:S02]  /*a160*/  STL [R1+0x42c], R4 ;  /* 0x00042c0401007387 */ /* 0x0001e40000100800 */
[----:B0-----:R-:W-:Y:S01]  /*a170*/  HFMA2 R4, -RZ, RZ, 0, 0 ;  /* 0x00000000ff047431 */ /* 0x001fe200000001ff */
[----:B------:R-:W-:-:S02]  /*a180*/  @!P0 MOV R4, R15 ;  /* 0x0000000f00048202 */ /* 0x000fc40000000f00 */
[----:B------:R-:W-:Y:S01]  /*a190*/  LOP3.LUT P0, RZ, R5, 0x1000, RZ, 0xc0, !PT ;  /* 0x0000100005ff7812 */ /* 0x000fe2000780c0ff */
[----:B------:R0:W-:Y:S04]  /*a1a0*/  STL.64 [R1+0x160], R14 ;  /* 0x0001600e01007387 */ /* 0x0001e80000100a00 */
[----:B------:R1:W-:Y:S01]  /*a1b0*/  STL [R1+0x668], R0 ;  /* 0x0006680001007387 */ /* 0x0003e20000100800 */
[----:B0-----:R-:W-:Y:S01]  /*a1c0*/  CS2R R14, SRZ ;  /* 0x00000000000e7805 */ /* 0x001fe2000001ff00 */
[----:B-1----:R-:W-:Y:S01]  /*a1d0*/  HFMA2 R0, -RZ, RZ, 0, 0 ;  /* 0x00000000ff007431 */ /* 0x002fe200000001ff */
[----:B------:R-:W-:Y:S01]  /*a1e0*/  @!P2 MOV R0, R16 ;  /* 0x000000100000a202 */ /* 0x000fe20000000f00 */
[----:B------:R0:W-:Y:S04]  /*a1f0*/  STL [R1+0x848], R4 ;  /* 0x0008480401007387 */ /* 0x0001e80000100800 */
[----:B------:R1:W3:Y:S01]  /*a200*/  @!P0 LDG.E.64 R14, desc[UR10][R8.64] ;  /* 0x0000000a080e8981 */ /* 0x0002e2000c1e1b00 */
[----:B------:R-:W-:-:S03]  /*a210*/  @!P2 MOV R43, R10 ;  /* 0x0000000a002ba202 */ /* 0x000fc60000000f00 */
[----:B------:R1:W-:Y:S01]  /*a220*/  STL [R1+0x84c], R0 ;  /* 0x00084c0001007387 */ /* 0x0003e20000100800 */
[----:B0-----:R-:W-:Y:S01]  /*a230*/  HFMA2 R4, -RZ, RZ, 0, 0 ;  /* 0x00000000ff047431 */ /* 0x001fe200000001ff */
[----:B------:R-:W-:Y:S02]  /*a240*/  @!P2 MOV R4, R17 ;  /* 0x000000110004a202 */ /* 0x000fe40000000f00 */
[----:B-1----:R-:W-:Y:S02]  /*a250*/  MOV R0, RZ ;  /* 0x000000ff00007202 */ /* 0x002fe40000000f00 */
[----:B------:R-:W-:Y:S02]  /*a260*/  @!P2 MOV R0, R11 ;  /* 0x0000000b0000a202 */ /* 0x000fe40000000f00 */
[----:B------:R-:W-:Y:S02]  /*a270*/  LOP3.LUT P2, RZ, R5, 0x800, RZ, 0xc0, !PT ;  /* 0x0000080005ff7812 */ /* 0x000fe4000784c0ff */
[----:B------:R-:W-:Y:S01]  /*a280*/  CS2R R8, SRZ ;  /* 0x0000000000087805 */ /* 0x000fe2000001ff00 */
[----:B------:R0:W-:Y:S04]  /*a290*/  STL.64 [R1+0x168], R16 ;  /* 0x0001681001007387 */ /* 0x0001e80000100a00 */
[----:B------:R1:W-:Y:S04]  /*a2a0*/  STL.64 [R1+0x368], R10 ;  /* 0x0003680a01007387 */ /* 0x0003e80000100a00 */
[----:B------:R-:W3:Y:S01]  /*a2b0*/  @!P0 LDG.E.64 R8, desc[UR10][R44.64] ;  /* 0x0000000a2c088981 */ /* 0x000ee2000c1e1b00 */
[----:B0-----:R-:W-:-:S03]  /*a2c0*/  CS2R R16, SRZ ;  /* 0x0000000000107805 */ /* 0x001fc6000001ff00 */
[----:B-1----:R-:W3:Y:S04]  /*a2d0*/  LDL.LU.64 R10, [R1+0x5f8] ;  /* 0x0005f800010a7983 */ /* 0x002ee80000300a00 */
[----:B----4-:R0:W4:Y:S02]  /*a2e0*/  @!P2 LDG.E.64 R16, desc[UR10][R2.64] ;  /* 0x0000000a0210a981 */ /* 0x010124000c1e1b00 */
[----:B0-----:R-:W-:-:S06]  /*a2f0*/  CS2R R2, SRZ ;  /* 0x0000000000027805 */ /* 0x001fcc000001ff00 */
[----:B--2---:R0:W2:Y:S04]  /*a300*/  @!P2 LDG.E.64 R2, desc[UR10][R36.64] ;  /* 0x0000000a2402a981 */ /* 0x0040a8000c1e1b00 */
[----:B------:R1:W-:Y:S01]  /*a310*/  STL [R1+0x650], R0 ;  /* 0x0006500001007387 */ /* 0x0003e20000100800 */
[----:B------:R-:W-:Y:S02]  /*a320*/  HFMA2 R44, -RZ, RZ, 0, 0 ;  /* 0x00000000ff2c7431 */ /* 0x000fe400000001ff */
[----:B-1----:R-:W-:Y:S01]  /*a330*/  HFMA2 R0, -RZ, RZ, 0, 0 ;  /* 0x00000000ff007431 */ /* 0x002fe200000001ff */
[----:B------:R-:W-:Y:S01]  /*a340*/  @!P1 MOV R0, R18 ;  /* 0x0000001200009202 */ /* 0x000fe20000000f00 */
[----:B------:R1:W-:Y:S04]  /*a350*/  STL [R1+0x850], R4 ;  /* 0x0008500401007387 */ /* 0x0003e80000100800 */
[----:B------:R0:W-:Y:S01]  /*a360*/  STL [R1+0x854], R0 ;  /* 0x0008540001007387 */ /* 0x0001e20000100800 */
[----:B-1----:R-:W-:Y:S01]  /*a370*/  MOV R4, RZ ;  /* 0x000000ff00047202 */ /* 0x002fe20000000f00 */
[----:B0-----:R-:W-:Y:S01]  /*a380*/  HFMA2 R0, -RZ, RZ, 0, 0 ;  /* 0x00000000ff007431 */ /* 0x001fe200000001ff */
[----:B---3--:R-:W-:-:S02]  /*a390*/  @!P1 MOV R0, R13 ;  /* 0x0000000d00009202 */ /* 0x008fc40000000f00 */
[----:B------:R-:W-:Y:S02]  /*a3a0*/  @!P1 MOV R4, R12 ;  /* 0x0000000c00049202 */ /* 0x000fe40000000f00 */
[----:B------:R-:W-:Y:S02]  /*a3b0*/  @!P0 MOV R44, R15 ;  /* 0x0000000f002c8202 */ /* 0x000fe40000000f00 */
[----:B------:R-:W-:-:S03]  /*a3c0*/  LOP3.LUT P1, RZ, R5, 0x400, RZ, 0xc0, !PT ;  /* 0x0000040005ff7812 */ /* 0x000fc6000782c0ff */
[----:B------:R0:W-:Y:S04]  /*a3d0*/  STL [R1+0x864], R44 ;  /* 0x0008642c01007387 */ /* 0x0001e80000100800 */
[----:B------:R1:W-:Y:S04]  /*a3e0*/  STL [R1+0x63c], R0 ;  /* 0x00063c0001007387 */ /* 0x0003e80000100800 */
[----:B0-----:R-:W3:Y:S01]  /*a3f0*/  LDL.LU.64 R44, [R1+0x5e8] ;  /* 0x0005e800012c7983 */ /* 0x001ee20000300a00 */
[----:B-1----:R-:W-:Y:S01]  /*a400*/  HFMA2 R0, -RZ, RZ, 0, 0 ;  /* 0x00000000ff007431 */ /* 0x002fe200000001ff */
[----:B------:R-:W-:-:S02]  /*a410*/  @!P0 MOV R0, R14 ;  /* 0x0000000e00008202 */ /* 0x000fc40000000f00 */
[----:B------:R0:W-:Y:S04]  /*a420*/  STL.64 [R1+0x170], R18 ;  /* 0x0001701201007387 */ /* 0x0001e80000100a00 */
[----:B------:R1:W-:Y:S04]  /*a430*/  STL [R1+0x85c], R0 ;  /* 0x00085c0001007387 */ /* 0x0003e80000100800 */
[----:B------:R1:W-:Y:S01]  /*a440*/  STL [R1+0x638], R4 ;  /* 0x0006380401007387 */ /* 0x0003e20000100800 */
[----:B0-----:R-:W-:Y:S01]  /*a450*/  CS2R R18, SRZ ;  /* 0x0000000000127805 */ /* 0x001fe2000001ff00 */
[----:B-1----:R-:W-:Y:S01]  /*a460*/  HFMA2 R0, -RZ, RZ, 0, 0 ;  /* 0x00000000ff007431 */ /* 0x002fe200000001ff */
[----:B------:R-:W-:-:S02]  /*a470*/  @!P0 MOV R0, R9 ;  /* 0x0000000900008202 */ /* 0x000fc40000000f00 */
[----:B------:R-:W-:Y:S02]  /*a480*/  MOV R4, RZ ;  /* 0x000000ff00047202 */ /* 0x000fe40000000f00 */
[----:B------:R0:W3:Y:S01]  /*a490*/  @!P1 LDG.E.64 R18, desc[UR10][R10.64] ;  /* 0x0000000a0a129981 */ /* 0x0000e2000c1e1b00 */
[----:B------:R-:W-:Y:S01]  /*a4a0*/  @!P0 MOV R4, R8 ;  /* 0x0000000800048202 */ /* 0x000fe20000000f00 */
[----:B------:R-:W-:Y:S02]  /*a4b0*/  HFMA2 R36, -RZ, RZ, 0, 0 ;  /* 0x00000000ff247431 */ /* 0x000fe400000001ff */
[----:B------:R1:W-:Y:S04]  /*a4c0*/  STL [R1+0x61c], R0 ;  /* 0x00061c0001007387 */ /* 0x0003e80000100800 */
[----:B------:R0:W-:Y:S01]  /*a4d0*/  STL [R1+0x618], R4 ;  /* 0x0006180401007387 */ /* 0x0001e20000100800 */
[----:B----4-:R-:W-:Y:S01]  /*a4e0*/  @!P2 MOV R36, R17 ;  /* 0x000000110024a202 */ /* 0x010fe20000000f00 */
[----:B-1----:R-:W-:Y:S01]  /*a4f0*/  HFMA2 R0, -RZ, RZ, 0, 0 ;  /* 0x00000000ff007431 */ /* 0x002fe200000001ff */
[----:B------:R-:W-:-:S02]  /*a500*/  @!P2 MOV R0, R16 ;  /* 0x000000100000a202 */ /* 0x000fc40000000f00 */
[----:B0-----:R-:W-:Y:S01]  /*a510*/  MOV R4, RZ ;  /* 0x000000ff00047202 */ /* 0x001fe20000000f00 */
[----:B------:R0:W-:Y:S04]  /*a520*/  STL [R1+0x878], R36 ;  /* 0x0008782401007387 */ /* 0x0001e80000100800 */
[----:B------:R-:W-:Y:S04]  /*a530*/  STL [R1+0x86c], R0 ;  /* 0x00086c0001007387 */ /* 0x000fe80000100800 */
[----:B------:R1:W-:Y:S04]  /*a540*/  STL.64 [R1+0x178], R14 ;  /* 0x0001780e01007387 */ /* 0x0003e80000100a00 */
[----:B0-----:R-:W4:Y:S01]  /*a550*/  LDL.LU.64 R36, [R1+0x5d0] ;  /* 0x0005d00001247983 */ /* 0x001f220000300a00 */
[----:B--2---:R-:W-:-:S05]  /*a560*/  @!P2 MOV R4, R2 ;  /* 0x000000020004a202 */ /* 0x004fca0000000f00 */
[----:B------:R-:W-:Y:S04]  /*a570*/  STL [R1+0x600], R4 ;  /* 0x0006000401007387 */ /* 0x000fe80000100800 */
[----:B-1----:R-:W2:Y:S01]  /*a580*/  LDL.LU.64 R14, [R1+0x5c8] ;  /* 0x0005c800010e7983 */ /* 0x002ea20000300a00 */
[----:B------:R-:W-:Y:S02]  /*a590*/  CS2R R10, SRZ ;  /* 0x00000000000a7805 */ /* 0x000fe4000001ff00 */
[----:B------:R-:W-:Y:S01]  /*a5a0*/  LOP3.LUT P0, RZ, R5, 0x200, RZ, 0xc0, !PT ;  /* 0x0000020005ff7812 */ /* 0x000fe2000780c0ff */
[----:B------:R-:W-:Y:S01]  /*a5b0*/  HFMA2 R0, -RZ, RZ, 0, 0 ;  /* 0x00000000ff007431 */ /* 0x000fe200000001ff */
[----:B------:R0:W-:Y:S01]  /*a5c0*/  STL.64 [R1+0x370], R12 ;  /* 0x0003700c01007387 */ /* 0x0001e20000100a00 */
[----:B------:R-:W-:-:S03]  /*a5d0*/  @!P2 MOV R0, R3 ;  /* 0x000000030000a202 */ /* 0x000fc60000000f00 */
[----:B------:R1:W-:Y:S01]  /*a5e0*/  STL.64 [R1+0x380], R2 ;  /* 0x0003800201007387 */ /* 0x0003e20000100a00 */
[----:B0-----:R-:W-:-:S03]  /*a5f0*/  HFMA2 R12, -RZ, RZ, 0, 0 ;  /* 0x00000000ff0c7431 */ /* 0x001fc600000001ff */
[----:B------:R0:W-:Y:S04]  /*a600*/  STL.64 [R1+0x378], R8 ;  /* 0x0003780801007387 */ /* 0x0001e80000100a00 */
[----:B-1----:R-:W4:Y:S04]  /*a610*/  LDL.LU.64 R2, [R1+0x598] ;  /* 0x0005980001027983 */ /* 0x002f280000300a00 */
[----:B0-----:R-:W4:Y:S04]  /*a620*/  LDL.LU.64 R8, [R1+0x5b0] ;  /* 0x0005b00001087983 */ /* 0x001f280000300a00 */
[----:B---3--:R-:W3:Y:S04]  /*a630*/  @!P1 LDG.E.64 R10, desc[UR10][R44.64] ;  /* 0x0000000a2c0a9981 */ /* 0x008ee8000c1e1b00 */
[----:B------:R-:W-:Y:S01]  /*a640*/  STL [R1+0x604], R0 ;  /* 0x0006040001007387 */ /* 0x000fe20000100800 */
[----:B------:R-:W-:-:S02]  /*a650*/  MOV R4, RZ ;  /* 0x000000ff00047202 */ /* 0x000fc40000000f00 */
[----:B------:R-:W-:Y:S01]  /*a660*/  LOP3.LUT P2, RZ, R5, 0x100, RZ, 0xc0, !PT ;  /* 0x0000010005ff7812 */ /* 0x000fe2000784c0ff */
[----:B------:R-:W-:Y:S04]  /*a670*/  STL.64 [R1+0x180], R16 ;  /* 0x0001801001007387 */ /* 0x000fe80000100a00 */
[----:B------:R-:W3:Y:S01]  /*a680*/  LDL.LU.64 R44, [R1+0x5b8] ;  /* 0x0005b800012c7983 */ /* 0x000ee20000300a00 */
[----:B------:R-:W-:-:S05]  /*a690*/  @!P1 MOV R12, R19 ;  /* 0x00000013000c9202 */ /* 0x000fca0000000f00 */
[----:B------:R0:W-:Y:S02]  /*a6a0*/  STL [R1+0x88c], R12 ;  /* 0x00088c0c01007387 */ /* 0x0001e40000100800 */
[----:B0-----:R-:W-:-:S06]  /*a6b0*/  CS2R R12, SRZ ;  /* 0x00000000000c7805 */ /* 0x001fcc000001ff00 */
[----:B--2---:R0:W2:Y:S01]  /*a6c0*/  @!P0 LDG.E.64 R12, desc[UR10][R14.64] ;  /* 0x0000000a0e0c8981 */ /* 0x0040a2000c1e1b00 */
[----:B------:R-:W-:Y:S01]  /*a6d0*/  HFMA2 R0, -RZ, RZ, 0, 0 ;  /* 0x00000000ff007431 */ /* 0x000fe200000001ff */
[----:B------:R-:W-:-:S05]  /*a6e0*/  @!P1 MOV R0, R18 ;  /* 0x0000001200009202 */ /* 0x000fca0000000f00 */
[----:B------:R1:W-:Y:S01]  /*a6f0*/  STL [R1+0x880], R0 ;  /* 0x0008800001007387 */ /* 0x0003e20000100800 */
[----:B0-----:R-:W-:-:S03]  /*a700*/  CS2R R14, SRZ ;  /* 0x00000000000e7805 */ /* 0x001fc6000001ff00 */
[----:B------:R0:W-:Y:S01]  /*a710*/  STL.64 [R1+0x188], R18 ;  /* 0x0001881201007387 */ /* 0x0001e20000100a00 */
[----:B------:R-:W-:-:S03]  /*a720*/  CS2R R16, SRZ ;  /* 0x0000000000107805 */ /* 0x000fc6000001ff00 */
[----:B----4-:R4:W2:Y:S01]  /*a730*/  @!P0 LDG.E.64 R14, desc[UR10][R36.64] ;  /* 0x0000000a240e8981 */ /* 0x0108a2000c1e1b00 */
[----:B-1----:R-:W-:Y:S01]  /*a740*/  HFMA2 R0, -RZ, RZ, 0, 0 ;  /* 0x00000000ff007431 */ /* 0x002fe200000001ff */
[----:B0-----:R-:W-:Y:S02]  /*a750*/  CS2R R18, SRZ ;  /* 0x0000000000127805 */ /* 0x001fe4000001ff00 */
[----:B------:R0:W2:Y:S01]  /*a760*/  @!P2 LDG.E.64 R16, desc[UR10][R8.64] ;  /* 0x0000000a0810a981 */ /* 0x0000a2000c1e1b00 */
[----:B---3--:R-:W-:Y:S02]  /*a770*/  @!P1 MOV R4, R10 ;  /* 0x0000000a00049202 */ /* 0x008fe40000000f00 */
[----:B------:R-:W-:Y:S02]  /*a780*/  @!P1 MOV R0, R11 ;  /* 0x0000000b00009202 */ /* 0x000fe40000000f00 */
[----:B------:R-:W-:Y:S01]  /*a790*/  LOP3.LUT P1, RZ, R5, 0x80, RZ, 0xc0, !PT ;  /* 0x0000008005ff7812 */ /* 0x000fe2000782c0ff */
[----:B----4-:R-:W-:-:S02]  /*a7a0*/  HFMA2 R36, -RZ, RZ, 0, 0 ;  /* 0x00000000ff247431 */ /* 0x010fc400000001ff */
[----:B------:R1:W-:Y:S10]  /*a7b0*/  STL [R1+0x5ec], R0 ;  /* 0x0005ec0001007387 */ /* 0x0003f40000100800 */
[----:B------:R-:W3:Y:S01]  /*a7c0*/  @!P1 LDG.E.64 R18, desc[UR10][R2.64] ;  /* 0x0000000a02129981 */ /* 0x000ee2000c1e1b00 */
[----:B-1----:R-:W-:Y:S01]  /*a7d0*/  HFMA2 R0, -RZ, RZ, 0, 0 ;  /* 0x00000000ff007431 */ /* 0x002fe200000001ff */
[----:B--2---:R-:W-:-:S02]  /*a7e0*/  @!P0 MOV R0, R12 ;  /* 0x0000000c00008202 */ /* 0x004fc40000000f00 */
[----:B------:R1:W-:Y:S01]  /*a7f0*/  STL.64 [R1+0x190], R12 ;  /* 0x0001900c01007387 */ /* 0x0003e20000100a00 */
[----:B------:R-:W-:-:S03]  /*a800*/  @!P0 MOV R36, R13 ;  /* 0x0000000d00248202 */ /* 0x000fc60000000f00 */
[----:B-1----:R-:W2:Y:S04]  /*a810*/  LDL.LU.64 R12, [R1+0x580] ;  /* 0x00058000010c7983 */ /* 0x002ea80000300a00 */
[----:B------:R1:W-:Y:S01]  /*a820*/  STL [R1+0x8a0], R36 ;  /* 0x0008a02401007387 */ /* 0x0003e20000100800 */
[----:B0-----:R-:W-:-:S03]  /*a830*/  CS2R R8, SRZ ;  /* 0x0000000000087805 */ /* 0x001fc6000001ff00 */
[----:B------:R0:W-:Y:S04]  /*a840*/  STL [R1+0x5e8], R4 ;  /* 0x0005e80401007387 */ /* 0x0001e80000100800 */
[----:B------:R4:W-:Y:S04]  /*a850*/  STL [R1+0x894], R0 ;  /* 0x0008940001007387 */ /* 0x0009e80000100800 */
[----:B-1----:R-:W2:Y:S01]  /*a860*/  LDL.LU.64 R36, [R1+0x5a0] ;  /* 0x0005a00001247983 */ /* 0x002ea20000300a00 */
[----:B0-----:R-:W-:Y:S02]  /*a870*/  MOV R4, RZ ;  /* 0x000000ff00047202 */ /* 0x001fe40000000f00 */
[----:B------:R-:W-:Y:S01]  /*a880*/  @!P0 MOV R4, R14 ;  /* 0x0000000e00048202 */ /* 0x000fe20000000f00 */
[----:B------:R0:W-:Y:S01]  /*a890*/  STL.64 [R1+0x388], R10 ;  /* 0x0003880a01007387 */ /* 0x0001e20000100a00 */
[----:B----4-:R-:W-:Y:S01]  /*a8a0*/  HFMA2 R0, -RZ, RZ, 0, 0 ;  /* 0x00000000ff007431 */ /* 0x010fe200000001ff */
[----:B------:R-:W-:-:S02]  /*a8b0*/  @!P0 MOV R0, R15 ;  /* 0x0000000f00008202 */ /* 0x000fc40000000f00 */
[----:B------:R-:W-:Y:S01]  /*a8c0*/  LOP3.LUT P0, RZ, R5, 0x40, RZ, 0xc0, !PT ;  /* 0x0000004005ff7812 */ /* 0x000fe2000780c0ff */
[----:B------:R1:W4:Y:S01]  /*a8d0*/  @!P2 LDG.E.64 R8, desc[UR10][R44.64] ;  /* 0x0000000a2c08a981 */ /* 0x000322000c1e1b00 */
[----:B0-----:R-:W-:Y:S02]  /*a8e0*/  HFMA2 R10, -RZ, RZ, 0, 0 ;  /* 0x00000000ff0a7431 */ /* 0x001fe400000001ff */
[----:B-1----:R-:W-:Y:S01]  /*a8f0*/  HFMA2 R44, -RZ, RZ, 0, 0 ;  /* 0x00000000ff2c7431 */ /* 0x002fe200000001ff */
[----:B------:R-:W-:Y:S02]  /*a900*/  @!P2 MOV R44, R17 ;  /* 0x00000011002ca202 */ /* 0x000fe40000000f00 */
[----:B---3--:R-:W-:-:S03]  /*a910*/  @!P1 MOV R10, R19 ;  /* 0x00000013000a9202 */ /* 0x008fc60000000f00 */
[----:B------:R0:W-:Y:S04]  /*a920*/  STL [R1+0x8b8], R44 ;  /* 0x0008b82c01007387 */ /* 0x0001e80000100800 */
[----:B------:R1:W-:Y:S04]  /*a930*/  STL [R1+0x8c8], R10 ;  /* 0x0008c80a01007387 */ /* 0x0003e80000100800 */
[----:B0-----:R-:W3:Y:S01]  /*a940*/  LDL.LU.64 R44, [R1+0x588] ;  /* 0x00058800012c7983 */ /* 0x001ee20000300a00 */
[----:B-1----:R-:W-:-:S03]  /*a950*/  CS2R R10, SRZ ;  /* 0x00000000000a7805 */ /* 0x002fc6000001ff00 */
[----:B------:R0:W-:Y:S04]  /*a960*/  STL [R1+0x5cc], R0 ;  /* 0x0005cc0001007387 */ /* 0x0001e80000100800 */
[----:B------:R1:W-:Y:S01]  /*a970*/  STL.64 [R1+0x198], R16 ;  /* 0x0001981001007387 */ /* 0x0003e20000100a00 */
[----:B0-----:R-:W-:Y:S01]  /*a980*/  HFMA2 R0, -RZ, RZ, 0, 0 ;  /* 0x00000000ff007431 */ /* 0x001fe200000001ff */
[----:B------:R-:W-:Y:S02]  /*a990*/  @!P2 MOV R0, R16 ;  /* 0x000000100000a202 */ /* 0x000fe40000000f00 */
[----:B-1----:R-:W3:Y:S04]  /*a9a0*/  LDL.LU.64 R16, [R1+0x560] ;  /* 0x0005600001107983 */ /* 0x002ee80000300a00 */
[----:B--2---:R0:W2:Y:S01]  /*a9b0*/  @!P0 LDG.E.64 R10, desc[UR10][R12.64] ;  /* 0x0000000a0c0a8981 */ /* 0x0040a2000c1e1b00 */
[----:B------:R-:W-:-:S03]  /*a9c0*/  CS2R R2, SRZ ;  /* 0x0000000000027805 */ /* 0x000fc6000001ff00 */
[----:B------:R1:W-:Y:S04]  /*a9d0*/  STL [R1+0x5c8], R4 ;  /* 0x0005c80401007387 */ /* 0x0003e80000100800 */
[----:B------:R-:W2:Y:S01]  /*a9e0*/  @!P1 LDG.E.64 R2, desc[UR10][R36.64] ;  /* 0x0000000a24029981 */ /* 0x000ea2000c1e1b00 */
[----:B-1----:R-:W-:-:S03]  /*a9f0*/  MOV R4, RZ ;  /* 0x000000ff00047202 */ /* 0x002fc60000000f00 */
[----:B------:R1:W-:Y:S01]  /*aa00*/  STL [R1+0x8ac], R0 ;  /* 0x0008ac0001007387 */ /* 0x0003e20000100800 */
[----:B0-----:R-:W-:Y:S02]  /*aa10*/  CS2R R12, SRZ ;  /* 0x00000000000c7805 */ /* 0x001fe4000001ff00 */
[----:B----4-:R-:W-:Y:S01]  /*aa20*/  @!P2 MOV R4, R8 ;  /* 0x000000080004a202 */ /* 0x010fe20000000f00 */
[----:B------:R0:W-:Y:S01]  /*aa30*/  STL.64 [R1+0x398], R8 ;  /* 0x0003980801007387 */ /* 0x0001e20000100a00 */
[----:B-1----:R-:W-:Y:S01]  /*aa40*/  HFMA2 R0, -RZ, RZ, 0, 0 ;  /* 0x00000000ff007431 */ /* 0x002fe200000001ff */
[----:B------:R-:W-:Y:S02]  /*aa50*/  @!P2 MOV R0, R9 ;  /* 0x000000090000a202 */ /* 0x000fe40000000f00 */
[----:B------:R1:W-:Y:S04]  /*aa60*/  STL.64 [R1+0x390], R14 ;  /* 0x0003900e01007387 */ /* 0x0003e80000100a00 */
[----:B------:R-:W4:Y:S04]  /*aa70*/  LDL.LU.64 R36, [R1+0x570] ;  /* 0x0005700001247983 */ /* 0x000f280000300a00 */
[----:B0-----:R-:W4:Y:S01]  /*aa80*/  LDL.LU.64 R8, [R1+0x548] ;  /* 0x0005480001087983 */ /* 0x001f220000300a00 */
[----:B------:R-:W-:Y:S01]  /*aa90*/  LOP3.LUT P2, RZ, R5, 0x20, RZ, 0xc0, !PT ;  /* 0x0000002005ff7812 */ /* 0x000fe2000784c0ff */
[----:B-1----:R-:W-:-:S02]  /*aaa0*/  HFMA2 R14, -RZ, RZ, 0, 0 ;  /* 0x00000000ff0e7431 */ /* 0x002fc400000001ff */
[----:B---3--:R-:W3:Y:S04]  /*aab0*/  @!P0 LDG.E.64 R12, desc[UR10][R44.64] ;  /* 0x0000000a2c0c8981 */ /* 0x008ee8000c1e1b00 */
[----:B------:R-:W3:Y:S01]  /*aac0*/  LDL.LU.64 R44, [R1+0x550] ;  /* 0x00055000012c7983 */ /* 0x000ee20000300a00 */
[----:B--2---:R-:W-:-:S05]  /*aad0*/  @!P0 MOV R14, R11 ;  /* 0x0000000b000e8202 */ /* 0x004fca0000000f00 */
[----:B------:R0:W-:Y:S02]  /*aae0*/  STL [R1+0x8d8], R14 ;  /* 0x0008d80e01007387 */ /* 0x0001e40000100800 */
[----:B0-----:R-:W-:-:S06]  /*aaf0*/  CS2R R14, SRZ ;  /* 0x00000000000e7805 */ /* 0x001fcc000001ff00 */
[----:B------:R-:W2:Y:S04]  /*ab00*/  @!P2 LDG.E.64 R14, desc[UR10][R16.64] ;  /* 0x0000000a100ea981 */ /* 0x000ea8000c1e1b00 */
        /* <DEDUP_REMOVED lines=8> */
[----:B------:R-:W-:Y:S02]  /*ab90*/  @!P1 MOV R0, R3 ;  /* 0x0000000300009202 */ /* 0x000fe40000000f00 */
[----:B------:R-:W-:Y:S01]  /*aba0*/  LOP3.LUT P1, RZ, R5, 0x10, RZ, 0xc0, !PT ;  /* 0x0000001005ff7812 */ /* 0x000fe2000782c0ff */
[----:B------:R0:W-:Y:S02]  /*abb0*/  STL.64 [R1+0x1a0], R18 ;  /* 0x0001a01201007387 */ /* 0x0001e40000100a00 */
[----:B0-----:R-:W-:-:S10]  /*abc0*/  CS2R R18, SRZ ;  /* 0x0000000000127805 */ /* 0x001fd4000001ff00 */
[----:B----4-:R0:W4:Y:S02]  /*abd0*/  @!P1 LDG.E.64 R18, desc[UR10][R8.64] ;  /* 0x0000000a08129981 */ /* 0x010124000c1e1b00 */
[----:B0-----:R-:W-:Y:S02]  /*abe0*/  CS2R R8, SRZ ;  /* 0x0000000000087805 */ /* 0x001fe4000001ff00 */
[----:B------:R-:W-:-:S04]  /*abf0*/  CS2R R16, SRZ ;  /* 0x0000000000107805 */ /* 0x000fc8000001ff00 */
[----:B---3--:R-:W3:Y:S04]  /*ac00*/  @!P1 LDG.E.64 R8, desc[UR10][R44.64] ;  /* 0x0000000a2c089981 */ /* 0x008ee8000c1e1b00 */
[----:B------:R0:W-:Y:S04]  /*ac10*/  STL [R1+0x59c], R0 ;  /* 0x00059c0001007387 */ /* 0x0001e80000100800 */
[----:B------:R1:W3:Y:S04]  /*ac20*/  @!P2 LDG.E.64 R16, desc[UR10][R36.64] ;  /* 0x0000000a2410a981 */ /* 0x0002e8000c1e1b00 */
[----:B------:R1:W-:Y:S01]  /*ac30*/  STL.64 [R1+0x1a8], R10 ;  /* 0x0001a80a01007387 */ /* 0x0003e20000100a00 */
[----:B0-----:R-:W-:Y:S01]  /*ac40*/  HFMA2 R0, -RZ, RZ, 0, 0 ;  /* 0x00000000ff007431 */ /* 0x001fe200000001ff */
[----:B------:R-:W-:Y:S01]  /*ac50*/  @!P0 MOV R0, R10 ;  /* 0x0000000a00008202 */ /* 0x000fe20000000f00 */
[----:B-1----:R-:W-:Y:S01]  /*ac60*/  HFMA2 R36, -RZ, RZ, 0, 0 ;  /* 0x00000000ff247431 */ /* 0x002fe200000001ff */
[----:B------:R-:W3:Y:S01]  /*ac70*/  LDL.LU.64 R10, [R1+0x530] ;  /* 0x00053000010a7983 */ /* 0x000ee20000300a00 */
[----:B--2---:R-:W-:-:S05]  /*ac80*/  @!P2 MOV R36, R15 ;  /* 0x0000000f0024a202 */ /* 0x004fca0000000f00 */
[----:B------:R0:W-:Y:S04]  /*ac90*/  STL [R1+0x8ec], R36 ;  /* 0x0008ec2401007387 */ /* 0x0001e80000100800 */
[----:B0-----:R-:W2:Y:S04]  /*aca0*/  LDL.LU.64 R36, [R1+0x538] ;  /* 0x0005380001247983 */ /* 0x001ea80000300a00 */
[----:B------:R0:W-:Y:S04]  /*acb0*/  STL [R1+0x598], R4 ;  /* 0x0005980401007387 */ /* 0x0001e80000100800 */
[----:B------:R1:W-:Y:S04]  /*acc0*/  STL [R1+0x58c], R0 ;  /* 0x00058c0001007387 */ /* 0x0003e80000100800 */
[----:B------:R1:W-:Y:S01]  /*acd0*/  STL.64 [R1+0x3a0], R2 ;  /* 0x0003a00201007387 */ /* 0x0003e20000100a00 */
[----:B0-----:R-:W-:-:S02]  /*ace0*/  MOV R4, RZ ;  /* 0x000000ff00047202 */ /* 0x001fc40000000f00 */
[----:B------:R-:W-:Y:S01]  /*acf0*/  @!P0 MOV R4, R12 ;  /* 0x0000000c00048202 */ /* 0x000fe20000000f00 */
[----:B------:R0:W-:Y:S01]  /*ad00*/  STL.64 [R1+0x3a8], R12 ;  /* 0x0003a80c01007387 */ /* 0x0001e20000100a00 */
[----:B-1----:R-:W-:Y:S01]  /*ad10*/  HFMA2 R0, -RZ, RZ, 0, 0 ;  /* 0x00000000ff007431 */ /* 0x002fe200000001ff */
[----:B------:R-:W-:Y:S02]  /*ad20*/  @!P0 MOV R0, R13 ;  /* 0x0000000d00008202 */ /* 0x000fe40000000f00 */
[----:B------:R-:W-:Y:S02]  /*ad30*/  LOP3.LUT P0, RZ, R5, 0x8, RZ, 0xc0, !PT ;  /* 0x0000000805ff7812 */ /* 0x000fe4000780c0ff */
[----:B------:R-:W-:Y:S02]  /*ad40*/  CS2R R2, SRZ ;  /* 0x0000000000027805 */ /* 0x000fe4000001ff00 */
[----:B------:R-:W-:Y:S01]  /*ad50*/  MOV R44, R34 ;  /* 0x00000022002c7202 */ /* 0x000fe20000000f00 */
[----:B0-----:R-:W2:Y:S01]  /*ad60*/  LDL.LU.64 R12, [R1+0x518] ;  /* 0x00051800010c7983 */ /* 0x001ea20000300a00 */
[----:B------:R-:W-:-:S02]  /*ad70*/  MOV R45, R35 ;  /* 0x00000023002d7202 */ /* 0x000fc40000000f00 */
[----:B------:R-:W-:Y:S02]  /*ad80*/  MOV R34, R32 ;  /* 0x0000002000227202 */ /* 0x000fe40000000f00 */
[----:B----4-:R-:W-:Y:S02]  /*ad90*/  @!P1 MOV R3, R19 ;  /* 0x0000001300039202 */ /* 0x010fe40000000f00 */
[----:B------:R-:W-:Y:S02]  /*ada0*/  MOV R35, R33 ;  /* 0x0000002100237202 */ /* 0x000fe40000000f00 */
[----:B------:R-:W-:Y:S01]  /*adb0*/  MOV R32, R28 ;  /* 0x0000001c00207202 */ /* 0x000fe20000000f00 */
[----:B------:R-:W-:Y:S01]  /*adc0*/  STL [R1+0x8fc], R3 ;  /* 0x0008fc0301007387 */ /* 0x000fe20000100800 */
[----:B------:R-:W-:-:S03]  /*add0*/  MOV R33, R29 ;  /* 0x0000001d00217202 */ /* 0x000fc60000000f00 */
[----:B------:R-:W4:Y:S01]  /*ade0*/  LDL.LU.64 R28, [R1+0x520] ;  /* 0x00052000011c7983 */ /* 0x000f220000300a00 */
[----:B---3--:R-:W-:-:S05]  /*adf0*/  @!P1 MOV R2, R8 ;  /* 0x0000000800029202 */ /* 0x008fca0000000f00 */
[----:B------:R0:W-:Y:S02]  /*ae00*/  STL [R1+0x54c], R2 ;  /* 0x00054c0201007387 */ /* 0x0001e40000100800 */
[----:B0-----:R-:W-:-:S06]  /*ae10*/  CS2R R2, SRZ ;  /* 0x0000000000027805 */ /* 0x001fcc000001ff00 */
[----:B------:R0:W3:Y:S02]  /*ae20*/  @!P0 LDG.E.64 R2, desc[UR10][R10.64] ;  /* 0x0000000a0a028981 */ /* 0x0000e4000c1e1b00 */
[----:B0-----:R-:W-:-:S06]  /*ae30*/  CS2R R10, SRZ ;  /* 0x00000000000a7805 */ /* 0x001fcc000001ff00 */
[----:B--2---:R-:W2:Y:S04]  /*ae40*/  @!P0 LDG.E.64 R10, desc[UR10][R36.64] ;  /* 0x0000000a240a8981 */ /* 0x004ea8000c1e1b00 */
[----:B------:R0:W-:Y:S04]  /*ae50*/  STL [R1+0x584], R0 ;  /* 0x0005840001007387 */ /* 0x0001e80000100800 */
[----:B------:R1:W-:Y:S04]  /*ae60*/  STL [R1+0x580], R4 ;  /* 0x0005800401007387 */ /* 0x0003e80000100800 */
[----:B------:R-:W-:Y:S01]  /*ae70*/  STL.64 [R1+0x1b0], R14 ;  /* 0x0001b00e01007387 */ /* 0x000fe20000100a00 */
[----:B0-----:R-:W-:Y:S01]  /*ae80*/  HFMA2 R0, -RZ, RZ, 0, 0 ;  /* 0x00000000ff007431 */ /* 0x001fe200000001ff */
[----:B------:R-:W-:-:S02]  /*ae90*/  @!P2 MOV R0, R14 ;  /* 0x0000000e0000a202 */ /* 0x000fc40000000f00 */
[----:B------:R-:W-:Y:S01]  /*aea0*/  STL.64 [R1+0x1b8], R18 ;  /* 0x0001b81201007387 */ /* 0x000fe20000100a00 */
[----:B-1----:R-:W-:-:S03]  /*aeb0*/  MOV R4, RZ ;  /* 0x000000ff00047202 */ /* 0x002fc60000000f00 */
[----:B------:R0:W-:Y:S01]  /*aec0*/  STL [R1+0x8e0], R0 ;  /* 0x0008e00001007387 */ /* 0x0001e20000100800 */
[----:B------:R-:W-:-:S03]  /*aed0*/  @!P2 MOV R4, R16 ;  /* 0x000000100004a202 */ /* 0x000fc60000000f00 */
[----:B------:R-:W-:Y:S04]  /*aee0*/  STL.64 [R1+0x3b0], R16 ;  /* 0x0003b01001007387 */ /* 0x000fe80000100a00 */
[----:B------:R-:W-:Y:S01]  /*aef0*/  STL.64 [R1+0x3b8], R8 ;  /* 0x0003b80801007387 */ /* 0x000fe20000100a00 */
[----:B0-----:R-:W-:Y:S01]  /*af00*/  HFMA2 R0, -RZ, RZ, 0, 0 ;  /* 0x00000000ff007431 */ /* 0x001fe200000001ff */
[----:B------:R-:W-:Y:S01]  /*af10*/  @!P2 MOV R0, R17 ;  /* 0x000000110000a202 */ /* 0x000fe20000000f00 */
[----:B------:R-:W-:Y:S01]  /*af20*/  UIMAD.WIDE UR6, UR8, 0x8, UR6 ;  /* 0x00000008080678a5 */ /* 0x000fe2000f8e0206 */
[----:B------:R-:W-:Y:S02]  /*af30*/  LOP3.LUT P2, RZ, R5, 0x4, RZ, 0xc0, !PT ;  /* 0x0000000405ff7812 */ /* 0x000fe4000784c0ff */
[----:B------:R-:W-:Y:S01]  /*af40*/  CS2R R14, SRZ ;  /* 0x00000000000e7805 */ /* 0x000fe2000001ff00 */
[----:B------:R-:W5:Y:S04]  /*af50*/  LDL.LU R37, [R1+0x9a4] ;  /* 0x0009a40001257983 */ /* 0x000f680000300800 */
[----:B------:R0:W-:Y:S06]  /*af60*/  STL [R1+0x570], R0 ;  /* 0x0005700001007387 */ /* 0x0001ec0000100800 */
[----:B------:R1:W2:Y:S01]  /*af70*/  @!P2 LDG.E.64 R14, desc[UR10][R12.64] ;  /* 0x0000000a0c0ea981 */ /* 0x0002a2000c1e1b00 */
[----:B0-----:R-:W-:Y:S01]  /*af80*/  HFMA2 R0, -RZ, RZ, 0, 0 ;  /* 0x00000000ff007431 */ /* 0x001fe200000001ff */
[----:B------:R-:W-:-:S02]  /*af90*/  @!P1 MOV R0, R18 ;  /* 0x0000001200009202 */ /* 0x000fc40000000f00 */
[----:B------:R-:W-:Y:S01]  /*afa0*/  STL [R1+0x560], R4 ;  /* 0x0005600401007387 */ /* 0x000fe20000100800 */
[----:B-1----:R-:W-:-:S03]  /*afb0*/  CS2R R12, SRZ ;  /* 0x00000000000c7805 */ /* 0x002fc6000001ff00 */
[----:B------:R0:W-:Y:S04]  /*afc0*/  STL [R1+0x8f0], R0 ;  /* 0x0008f00001007387 */ /* 0x0001e80000100800 */
[----:B------:R-:W2:Y:S04]  /*afd0*/  LDL.LU.64 R18, [R1+0x500] ;  /* 0x0005000001127983 */ /* 0x000ea80000300a00 */
[----:B----4-:R1:W4:Y:S01]  /*afe0*/  @!P2 LDG.E.64 R12, desc[UR10][R28.64] ;  /* 0x0000000a1c0ca981 */ /* 0x010322000c1e1b00 */
[----:B0-----:R-:W-:Y:S01]  /*aff0*/  HFMA2 R0, -RZ, RZ, 0, 0 ;  /* 0x00000000ff007431 */ /* 0x001fe200000001ff */
[----:B------:R-:W-:Y:S01]  /*b000*/  @!P1 MOV R0, R9 ;  /* 0x0000000900009202 */ /* 0x000fe20000000f00 */
[----:B------:R-:W-:-:S04]  /*b010*/  HFMA2 R4, -RZ, RZ, 0, 0 ;  /* 0x00000000ff047431 */ /* 0x000fc800000001ff */
[----:B------:R0:W-:Y:S01]  /*b020*/  STL [R1+0x554], R0 ;  /* 0x0005540001007387 */ /* 0x0001e20000100800 */
[----:B------:R-:W-:Y:S01]  /*b030*/  HFMA2 R36, -RZ, RZ, 0, 0 ;  /* 0x00000000ff247431 */ /* 0x000fe200000001ff */
[----:B------:R-:W-:Y:S01]  /*b040*/  CS2R R16, SRZ ;  /* 0x0000000000107805 */ /* 0x000fe2000001ff00 */
[----:B-1----:R-:W-:Y:S01]  /*b050*/  HFMA2 R29, -RZ, RZ, 0, 0 ;  /* 0x00000000ff1d7431 */ /* 0x002fe200000001ff */
[----:B---3--:R-:W-:Y:S01]  /*b060*/  STL.64 [R1+0x1c0], R2 ;  /* 0x0001c00201007387 */ /* 0x008fe20000100a00 */
[----:B------:R-:W-:-:S03]  /*b070*/  HFMA2 R8, -RZ, RZ, 0, 0 ;  /* 0x00000000ff087431 */ /* 0x000fc600000001ff */
[----:B------:R-:W3:Y:S01]  /*b080*/  LDL.LU R28, [R1+0x998] ;  /* 0x00099800011c7983 */ /* 0x000ee20000300800 */
[----:B0-----:R-:W-:Y:S01]  /*b090*/  HFMA2 R0, -RZ, RZ, 0, 0 ;  /* 0x00000000ff007431 */ /* 0x001fe200000001ff */
[----:B------:R-:W-:Y:S02]  /*b0a0*/  @!P0 MOV R0, R2 ;  /* 0x0000000200008202 */ /* 0x000fe40000000f00 */
[----:B------:R-:W-:-:S03]  /*b0b0*/  @!P0 MOV R36, R3 ;  /* 0x0000000300248202 */ /* 0x000fc60000000f00 */
[----:B------:R0:W-:Y:S01]  /*b0c0*/  STL [R1+0x900], R0 ;  /* 0x0009000001007387 */ /* 0x0001e20000100800 */
[C---:B------:R-:W-:Y:S02]  /*b0d0*/  LOP3.LUT P1, RZ, R5.reuse, 0x2, RZ, 0xc0, !PT ;  /* 0x0000000205ff7812 */ /* 0x040fe4000782c0ff */
[----:B0-----:R-:W-:Y:S02]  /*b0e0*/  MOV R0, RZ ;  /* 0x000000ff00007202 */ /* 0x001fe40000000f00 */
[----:B--2---:R-:W-:Y:S02]  /*b0f0*/  @!P0 MOV R4, R11 ;  /* 0x0000000b00048202 */ /* 0x004fe40000000f00 */
[----:B------:R-:W-:Y:S02]  /*b100*/  @!P0 MOV R0, R10 ;  /* 0x0000000a00008202 */ /* 0x000fe40000000f00 */
[----:B------:R-:W-:Y:S01]  /*b110*/  LOP3.LUT P0, RZ, R5, 0x1, RZ, 0xc0, !PT ;  /* 0x0000000105ff7812 */ /* 0x000fe2000780c0ff */
[----:B------:R0:W-:Y:S04]  /*b120*/  STL [R1+0x53c], R4 ;  /* 0x00053c0401007387 */ /* 0x0001e80000100800 */
[----:B0-----:R-:W2:Y:S04]  /*b130*/  LDL.LU.64 R4, [R1+0x508] ;  /* 0x0005080001047983 */ /* 0x001ea80000300a00 */
[----:B------:R0:W-:Y:S04]  /*b140*/  STL [R1+0x530], R0 ;  /* 0x0005300001007387 */ /* 0x0001e80000100800 */
[----:B0-----:R-:W3:Y:S01]  /*b150*/  LDL.LU R0, [R1+0x99c] ;  /* 0x00099c0001007983 */ /* 0x001ee20000300800 */
[----:B----4-:R-:W-:-:S02]  /*b160*/  @!P2 MOV R17, R12 ;  /* 0x0000000c0011a202 */ /* 0x010fc40000000f00 */
[----:B------:R-:W-:-:S03]  /*b170*/  @!P2 MOV R16, R13 ;  /* 0x0000000d0010a202 */ /* 0x000fc60000000f00 */
[----:B------:R-:W-:Y:S04]  /*b180*/  STL [R1+0x51c], R17 ;  /* 0x00051c1101007387 */ /* 0x000fe80000100800 */
[----:B------:R0:W-:Y:S02]  /*b190*/  STL [R1+0x5fc], R16 ;  /* 0x0005fc1001007387 */ /* 0x0001e40000100800 */
[----:B0-----:R-:W-:-:S06]  /*b1a0*/  CS2R R16, SRZ ;  /* 0x0000000000107805 */ /* 0x001fcc000001ff00 */
[----:B------:R0:W4:Y:S02]  /*b1b0*/  @!P1 LDG.E.64 R16, desc[UR10][R18.64] ;  /* 0x0000000a12109981 */ /* 0x000124000c1e1b00 */
[----:B0-----:R-:W-:-:S06]  /*b1c0*/  CS2R R18, SRZ ;  /* 0x0000000000127805 */ /* 0x001fcc000001ff00 */
[----:B--2---:R0:W2:Y:S01]  /*b1d0*/  @!P1 LDG.E.64 R18, desc[UR10][R4.64] ;  /* 0x0000000a04129981 */ /* 0x0040a2000c1e1b00 */
[----:B------:R-:W-:Y:S02]  /*b1e0*/  @!P2 MOV R29, R14 ;  /* 0x0000000e001da202 */ /* 0x000fe40000000f00 */
[----:B0-----:R-:W-:-:S03]  /*b1f0*/  CS2R R4, SRZ ;  /* 0x0000000000047805 */ /* 0x001fc6000001ff00 */
[----:B------:R0:W-:Y:S04]  /*b200*/  STL [R1+0x918], R29 ;  /* 0x0009181d01007387 */ /* 0x0001e80000100800 */
[----:B------:R1:W-:Y:S01]  /*b210*/  STL.64 [R1+0x3c8], R12 ;  /* 0x0003c80c01007387 */ /* 0x0003e20000100a00 */
[----:B0-----:R-:W-:Y:S01]  /*b220*/  HFMA2 R29, -RZ, RZ, 0, 0 ;  /* 0x00000000ff1d7431 */ /* 0x001fe200000001ff */
[----:B------:R-:W-:Y:S02]  /*b230*/  @!P2 MOV R29, R15 ;  /* 0x0000000f001da202 */ /* 0x000fe40000000f00 */
[----:B---3--:R-:W-:Y:S02]  /*b240*/  LOP3.LUT P2, RZ, R0, 0x8000000, RZ, 0xc0, !PT ;  /* 0x0800000000ff7812 */ /* 0x008fe4000784c0ff */
[----:B-1----:R-:W-:-:S02]  /*b250*/  CS2R R12, SRZ ;  /* 0x00000000000c7805 */ /* 0x002fc4000001ff00 */
[----:B------:R-:W-:Y:S01]  /*b260*/  CS2R R2, SRZ ;  /* 0x0000000000027805 */ /* 0x000fe2000001ff00 */
[----:B------:R0:W-:Y:S05]  /*b270*/  STL.64 [R1+0x1c8], R14 ;  /* 0x0001c80e01007387 */ /* 0x0001ea0000100a00 */
[----:B------:R1:W3:Y:S01]  /*b280*/  @!P0 LDG.E.64 R2, desc[UR10][R30.64] ;  /* 0x0000000a1e028981 */ /* 0x0002e2000c1e1b00 */
[----:B0-----:R-:W-:Y:S02]  /*b290*/  CS2R R14, SRZ ;  /* 0x00000000000e7805 */ /* 0x001fe4000001ff00 */
[----:B-1----:R-:W-:Y:S02]  /*b2a0*/  MOV R30, R26 ;  /* 0x0000001a001e7202 */ /* 0x002fe40000000f00 */
[----:B------:R-:W-:Y:S01]  /*b2b0*/  MOV R31, R27 ;  /* 0x0000001b001f7202 */ /* 0x000fe20000000f00 */
[----:B------:R0:W-:Y:S04]  /*b2c0*/  STL.64 [R1+0x3c0], R10 ;  /* 0x0003c00a01007387 */ /* 0x0001e80000100a00 */
[----:B------:R-:W3:Y:S04]  /*b2d0*/  LDL.LU.64 R26, [R1+0x498] ;  /* 0x00049800011a7983 */ /* 0x000ee80000300a00 */
[----:B------:R-:W3:Y:S01]  /*b2e0*/  @!P2 LDG.E.64 R14, desc[UR10][R34.64] ;  /* 0x0000000a220ea981 */ /* 0x000ee2000c1e1b00 */
[----:B----4-:R-:W-:-:S02]  /*b2f0*/  @!P1 MOV R4, R16 ;  /* 0x0000001000049202 */ /* 0x010fc40000000f00 */
[----:B------:R-:W-:Y:S01]  /*b300*/  @!P1 MOV R8, R17 ;  /* 0x0000001100089202 */ /* 0x000fe20000000f00 */
[----:B------:R-:W-:Y:S04]  /*b310*/  STL.64 [R1+0x1d0], R16 ;  /* 0x0001d01001007387 */ /* 0x000fe80000100a00 */
[----:B------:R1:W-:Y:S01]  /*b320*/  STL [R1+0x930], R4 ;  /* 0x0009300401007387 */ /* 0x0003e20000100800 */
[----:B0-----:R-:W-:-:S03]  /*b330*/  CS2R R10, SRZ ;  /* 0x00000000000a7805 */ /* 0x001fc6000001ff00 */
[----:B------:R-:W4:Y:S01]  /*b340*/  LDL.LU.64 R34, [R1+0x420] ;  /* 0x0004200001227983 */ /* 0x000f220000300a00 */
[----:B-1----:R-:W-:Y:S02]  /*b350*/  MOV R4, RZ ;  /* 0x000000ff00047202 */ /* 0x002fe40000000f00 */
[----:B------:R-:W-:Y:S01]  /*b360*/  CS2R R16, SRZ ;  /* 0x0000000000107805 */ /* 0x000fe2000001ff00 */
[----:B------:R0:W-:Y:S05]  /*b370*/  STL [R1+0x93c], R8 ;  /* 0x00093c0801007387 */ /* 0x0001ea0000100800 */
[----:B------:R1:W4:Y:S01]  /*b380*/  @!P2 LDG.E.64 R16, desc[UR10][R20.64] ;  /* 0x0000000a1410a981 */ /* 0x000322000c1e1b00 */
[----:B0-----:R-:W-:-:S02]  /*b390*/  CS2R R8, SRZ ;  /* 0x0000000000087805 */ /* 0x001fc4000001ff00 */
[----:B-1----:R-:W-:-:S04]  /*b3a0*/  CS2R R20, SRZ ;  /* 0x0000000000147805 */ /* 0x002fc8000001ff00 */
[----:B------:R-:W4:Y:S04]  /*b3b0*/  @!P0 LDG.E.64 R8, desc[UR10][R6.64] ;  /* 0x0000000a06088981 */ /* 0x000f28000c1e1b00 */
[----:B------:R0:W4:Y:S04]  /*b3c0*/  @!P3 LDG.E.64 R20, desc[UR10][R30.64] ;  /* 0x0000000a1e14b981 */ /* 0x000128000c1e1b00 */
[----:B------:R1:W-:Y:S04]  /*b3d0*/  STL [R1+0x928], R29 ;  /* 0x0009281d01007387 */ /* 0x0003e80000100800 */
[----:B------:R-:W4:Y:S01]  /*b3e0*/  LDL.LU.64 R6, [R1+0x410] ;  /* 0x0004100001067983 */ /* 0x000f220000300a00 */
[----:B0-----:R-:W-:Y:S01]  /*b3f0*/  MOV R30, UR6 ;  /* 0x00000006001e7c02 */ /* 0x001fe20008000f00 */
[----:B------:R-:W0:Y:S01]  /*b400*/  LDCU.U8 UR6, c[0x0][0x414] ;  /* 0x00008280ff0677ac */ /* 0x000e220008000000 */
[----:B------:R-:W-:Y:S01]  /*b410*/  MOV R31, UR7 ;  /* 0x00000007001f7c02 */ /* 0x000fe20008000f00 */
[----:B-1----:R-:W4:Y:S01]  /*b420*/  LDL.LU R29, [R1+0x994] ;  /* 0x00099400011d7983 */ /* 0x002f220000300800 */
[----:B--2---:R-:W-:-:S02]  /*b430*/  @!P1 MOV R5, R18 ;  /* 0x0000001200059202 */ /* 0x004fc40000000f00 */
[----:B------:R-:W-:Y:S02]  /*b440*/  @!P1 MOV R4, R19 ;  /* 0x0000001300049202 */ /* 0x000fe40000000f00 */
[----:B------:R-:W-:-:S13]  /*b450*/  LOP3.LUT P1, RZ, R0, 0x4000000, RZ, 0xc0, !PT ;  /* 0x0400000000ff7812 */ /* 0x000fda000782c0ff */
[----:B------:R-:W2:Y:S04]  /*b460*/  @!P1 LDG.E.64 R12, desc[UR10][R32.64] ;  /* 0x0000000a200c9981 */ /* 0x000ea8000c1e1b00 */
[----:B------:R-:W2:Y:S04]  /*b470*/  @!P1 LDG.E.64 R10, desc[UR10][R44.64] ;  /* 0x0000000a2c0a9981 */ /* 0x000ea8000c1e1b00 */
[----:B------:R-:W2:Y:S04]  /*b480*/  LDL.LU.64 R32, [R1+0x488] ;  /* 0x0004880001207983 */ /* 0x000ea80000300a00 */
[----:B------:R1:W2:Y:S04]  /*b490*/  LDG.E.64 R44, desc[UR10][R30.64] ;  /* 0x0000000a1e2c7981 */ /* 0x0002a8000c1e1b00 */
[----:B------:R0:W-:Y:S02]  /*b4a0*/  STL [R1+0x508], R5 ;  /* 0x0005080501007387 */ /* 0x0001e40000100800 */
[----:B0-----:R-:W0:Y:S02]  /*b4b0*/  S2R R5, SR_TID.X ;  /* 0x0000000000057919 */ /* 0x001e240000002100 */
[----:B------:R3:W-:Y:S01]  /*b4c0*/  STL.64 [R1+0x3d0], R18 ;  /* 0x0003d01201007387 */ /* 0x0007e20000100a00 */
[----:B-1----:R-:W-:-:S02]  /*b4d0*/  CS2R R30, SRZ ;  /* 0x00000000001e7805 */ /* 0x002fc4000001ff00 */
[----:B---3--:R-:W-:-:S06]  /*b4e0*/  CS2R R18, SRZ ;  /* 0x0000000000127805 */ /* 0x008fcc000001ff00 */
[----:B------:R1:W3:Y:S02]  /*b4f0*/  @!P3 LDG.E.64 R18, desc[UR10][R22.64] ;  /* 0x0000000a1612b981 */ /* 0x0002e4000c1e1b00 */
[----:B-1----:R-:W-:Y:S02]  /*b500*/  CS2R R22, SRZ ;  /* 0x0000000000167805 */ /* 0x002fe4000001ff00 */
[----:B0-----:R-:W-:-:S04]  /*b510*/  LOP3.LUT R0, R5, 0xffff, RZ, 0xc0, !PT ;  /* 0x0000ffff05007812 */ /* 0x001fc800078ec0ff */
[----:B------:R0:W3:Y:S01]  /*b520*/  @!P4 LDG.E.64 R22, desc[UR10][R24.64] ;  /* 0x0000000a1816c981 */ /* 0x0000e2000c1e1b00 */
[----:B------:R-:W-:Y:S01]  /*b530*/  IMAD R0, R0, 0x334, RZ ;  /* 0x0000033400007824 */ /* 0x000fe200078e02ff */
[----:B0-----:R-:W-:Y:S02]  /*b540*/  CS2R R24, SRZ ;  /* 0x0000000000187805 */ /* 0x001fe4000001ff00 */
[----:B------:R0:W-:Y:S02]  /*b550*/  STL [R1+0x628], R4 ;  /* 0x0006280401007387 */ /* 0x0001e40000100800 */
[----:B------:R-:W-:Y:S02]  /*b560*/  SHF.R.U32.HI R0, RZ, 0x10, R0 ;  /* 0x00000010ff007819 */ /* 0x000fe40000011600 */
[----:B------:R1:W3:Y:S02]  /*b570*/  @!P4 LDG.E.64 R24, desc[UR10][R26.64] ;  /* 0x0000000a1a18c981 */ /* 0x0002e4000c1e1b00 */
[----:B------:R-:W-:Y:S01]  /*b580*/  PRMT R0, R0, 0x9910, RZ ;  /* 0x0000991000007816 */ /* 0x000fe200000000ff */
[----:B0-----:R-:W-:Y:S01]  /*b590*/  HFMA2 R4, -RZ, RZ, 0, 0 ;  /* 0x00000000ff047431 */ /* 0x001fe200000001ff */
[----:B------:R-:W-:-:S02]  /*b5a0*/  @!P0 MOV R4, R2 ;  /* 0x0000000200048202 */ /* 0x000fc40000000f00 */
[----:B-1----:R-:W-:-:S03]  /*b5b0*/  CS2R R26, SRZ ;  /* 0x00000000001a7805 */ /* 0x002fc6000001ff00 */
[----:B------:R0:W-:Y:S01]  /*b5c0*/  STL [R1+0x4ec], R4 ;  /* 0x0004ec0401007387 */ /* 0x0001e20000100800 */
[----:B------:R-:W-:Y:S02]  /*b5d0*/  IMAD R0, R0, 0x50, RZ ;  /* 0x0000005000007824 */ /* 0x000fe400078e02ff */
[----:B0-----:R-:W-:Y:S01]  /*b5e0*/  HFMA2 R4, -RZ, RZ, 0, 0 ;  /* 0x00000000ff047431 */ /* 0x001fe200000001ff */
[----:B----4-:R-:W4:Y:S01]  /*b5f0*/  @!P5 LDG.E.64 R26, desc[UR10][R6.64] ;  /* 0x0000000a061ad981 */ /* 0x010f22000c1e1b00 */
[----:B------:R-:W-:Y:S02]  /*b600*/  @!P0 MOV R4, R9 ;  /* 0x0000000900048202 */ /* 0x000fe40000000f00 */
[----:B------:R-:W-:-:S04]  /*b610*/  IADD3 R0, PT, PT, RZ, -R0, RZ ;  /* 0x80000000ff007210 */ /* 0x000fc80007ffe0ff */
[----:B------:R-:W-:Y:S01]  /*b620*/  PRMT R0, R0, 0x7710, RZ ;  /* 0x0000771000007816 */ /* 0x000fe200000000ff */
[----:B------:R-:W-:Y:S03]  /*b630*/  STL [R1+0x4d4], R4 ;  /* 0x0004d40401007387 */ /* 0x000fe60000100800 */
[----:B------:R-:W-:-:S04]  /*b640*/  IADD3 R0, PT, PT, R0, R5, RZ ;  /* 0x0000000500007210 */ /* 0x000fc80007ffe0ff */
[----:B------:R-:W-:Y:S01]  /*b650*/  SHF.L.U32 R0, R0, 0x1, RZ ;  /* 0x0000000100007819 */ /* 0x000fe200000006ff */
[----:B--2---:R0:W2:Y:S02]  /*b660*/  @!P5 LDG.E.64 R30, desc[UR10][R32.64] ;  /* 0x0000000a201ed981 */ /* 0x0040a4000c1e1b00 */
[----:B0-----:R-:W-:-:S06]  /*b670*/  CS2R R32, SRZ ;  /* 0x0000000000207805 */ /* 0x001fcc000001ff00 */
[----:B------:R0:W2:Y:S01]  /*b680*/  @!P6 LDG.E.64 R32, desc[UR10][R34.64] ;  /* 0x0000000a2220e981 */ /* 0x0000a2000c1e1b00 */
[----:B------:R-:W-:Y:S01]  /*b690*/  MOV R6, R44 ;  /* 0x0000002c00067202 */ /* 0x000fe20000000f00 */
[----:B------:R-:W-:Y:S02]  /*b6a0*/  HFMA2 R44, -RZ, RZ, 0, 0 ;  /* 0x00000000ff2c7431 */ /* 0x000fe400000001ff */
[----:B0-----:R-:W-:Y:S01]  /*b6b0*/  HFMA2 R34, -RZ, RZ, 0, 0 ;  /* 0x00000000ff227431 */ /* 0x001fe200000001ff */
[----:B------:R-:W-:Y:S02]  /*b6c0*/  MOV R35, RZ ;  /* 0x000000ff00237202 */ /* 0x000fe40000000f00 */
[----:B------:R-:W-:-:S04]  /*b6d0*/  @!P0 MOV R44, R3 ;  /* 0x00000003002c8202 */ /* 0x000fc80000000f00 */
[----:B------:R0:W2:Y:S02]  /*b6e0*/  @!P6 LDG.E.64 R34, desc[UR10][R28.64] ;  /* 0x0000000a1c22e981 */ /* 0x0000a4000c1e1b00 */
[----:B0-----:R-:W-:Y:S02]  /*b6f0*/  MOV R29, RZ ;  /* 0x000000ff001d7202 */ /* 0x001fe40000000f00 */
[----:B------:R0:W-:Y:S01]  /*b700*/  STL [R1+0x920], R44 ;  /* 0x0009202c01007387 */ /* 0x0001e20000100800 */
[----:B------:R-:W-:Y:S02]  /*b710*/  @!P0 MOV R29, R8 ;  /* 0x00000008001d8202 */ /* 0x000fe40000000f00 */
[----:B------:R-:W-:Y:S01]  /*b720*/  ISETP.NE.AND P0, PT, RZ, UR6, PT ;  /* 0x00000006ff007c0c */ /* 0x000fe2000bf05270 */
[----:B------:R-:W-:Y:S01]  /*b730*/  STL.64 [R1+0x3d8], R8 ;  /* 0x0003d80801007387 */ /* 0x000fe20000100a00 */
[----:B------:R-:W-:-:S03]  /*b740*/  MOV R7, R45 ;  /* 0x0000002d00077202 */ /* 0x000fc60000000f00 */
[----:B------:R1:W-:Y:S01]  /*b750*/  STL [R1+0x4a8], R29 ;  /* 0x0004a81d01007387 */ /* 0x0003e20000100800 */
[----:B0-----:R-:W0:Y:S03]  /*b760*/  LDC.64 R44, c[0x0][0x3a8] ;  /* 0x0000ea00ff2c7b82 */ /* 0x001e260000000a00 */
[----:B------:R-:W-:Y:S04]  /*b770*/  STL.64 [R1+0x1e0], R10 ;  /* 0x0001e00a01007387 */ /* 0x000fe80000100a00 */
[----:B------:R-:W-:Y:S01]  /*b780*/  STL.64 [R1+0x3f0], R20 ;  /* 0x0003f01401007387 */ /* 0x000fe20000100a00 */
[----:B------:R-:W4:Y:S01]  /*b790*/  @P0 LDC.64 R4, c[0x0][0x3b0] ;  /* 0x0000ec00ff040b82 */ /* 0x000f220000000a00 */
[----:B-1----:R-:W-:-:S02]  /*b7a0*/  LOP3.LUT R29, R0, 0xffff, RZ, 0xc0, !PT ;  /* 0x0000ffff001d7812 */ /* 0x002fc400078ec0ff */
[----:B------:R-:W-:Y:S01]  /*b7b0*/  STL.64 [R1+0x1d8], R2 ;  /* 0x0001d80201007387 */ /* 0x000fe20000100a00 */
[----:B------:R-:W-:-:S03]  /*b7c0*/  MOV R0, UR13 ;  /* 0x0000000d00007c02 */ /* 0x000fc60008000f00 */
[----:B------:R1:W-:Y:S02]  /*b7d0*/  STL [R1+0x914], R36 ;  /* 0x0009142401007387 */ /* 0x0003e40000100800 */
[----:B------:R-:W-:Y:S02]  /*b7e0*/  IMAD R0, R0, 0xa0, R29 ;  /* 0x000000a000007824 */ /* 0x000fe400078e021d */
[----:B------:R4:W-:Y:S01]  /*b7f0*/  STL [R1+0x970], R29 ;  /* 0x0009701d01007387 */ /* 0x0009e20000100800 */
[----:B------:R-:W-:-:S03]  /*b800*/  MOV R8, R7 ;  /* 0x0000000700087202 */ /* 0x000fc60000000f00 */
[----:B---3--:R-:W-:Y:S01]  /*b810*/  STL.64 [R1+0x1f8], R22 ;  /* 0x0001f81601007387 */ /* 0x008fe20000100a00 */
[----:B0-----:R-:W-:-:S03]  /*b820*/  IMAD.WIDE R44, R0, 0x2, R44 ;  /* 0x00000002002c7825 */ /* 0x001fc600078e022c */
[----:B------:R-:W-:Y:S04]  /*b830*/  STL.64 [R1+0x3f8], R24 ;  /* 0x0003f81801007387 */ /* 0x000fe80000100a00 */
[----:B-1----:R-:W5:Y:S01]  /*b840*/  LDL.LU R36, [R1+0x9a0] ;  /* 0x0009a00001247983 */ /* 0x002f620000300800 */
[----:B----4-:R-:W-:-:S03]  /*b850*/  @P0 IMAD.WIDE R4, R0, 0x2, R4 ;  /* 0x0000000200040825 */ /* 0x010fc600078e0204 */
[----:B------:R-:W5:Y:S04]  /*b860*/  LDL.LU R28, [R1+0x990] ;  /* 0x00099000011c7983 */ /* 0x000f680000300800 */
[----:B------:R0:W3:Y:S04]  /*b870*/  @P0 LDG.E.U16 R29, desc[UR10][R4.64] ;  /* 0x0000000a041d0981 */ /* 0x0000e8000c1e1500 */
[----:B------:R-:W-:Y:S04]  /*b880*/  STL.64 [R1+0x200], R26 ;  /* 0x0002001a01007387 */ /* 0x000fe80000100a00 */
[----:B------:R1:W5:Y:S04]  /*b890*/  LDL.LU R7, [R1+0x97c] ;  /* 0x00097c0001077983 */ /* 0x0003680000300800 */
[----:B------:R-:W4:Y:S01]  /*b8a0*/  @P0 LDG.E.U16 R4, desc[UR10][R4.64+0x2] ;  /* 0x0000020a04040981 */ /* 0x000f22000c1e1500 */
[----:B------:R-:W-:-:S03]  /*b8b0*/  MOV R0, R6 ;  /* 0x0000000600007202 */ /* 0x000fc60000000f00 */
[----:B------:R-:W3:Y:S01]  /*b8c0*/  LDG.E.U16 R6, desc[UR10][R44.64] ;  /* 0x0000000a2c067981 */ /* 0x000ee2000c1e1500 */
[----:B------:R-:W-:Y:S01]  /*b8d0*/  R2UR UR28, R0 ;  /* 0x00000000001c72ca */ /* 0x000fe200000e0000 */
[----:B------:R-:W-:Y:S01]  /*b8e0*/  HFMA2 R0, -RZ, RZ, 0, 0 ;  /* 0x00000000ff007431 */ /* 0x000fe200000001ff */
[----:B------:R-:W-:Y:S01]  /*b8f0*/  @!P3 MOV R0, R20 ;  /* 0x000000140000b202 */ /* 0x000fe20000000f00 */
[----:B------:R-:W3:Y:S04]  /*b900*/  LDG.E.U16 R5, desc[UR10][R44.64+0x2] ;  /* 0x0000020a2c057981 */ /* 0x000ee8000c1e1500 */
[----:B------:R0:W-:Y:S04]  /*b910*/  STL [R1+0x62c], R0 ;  /* 0x00062c0001007387 */ /* 0x0001e80000100800 */
[----:B------:R1:W5:Y:S04]  /*b920*/  LDL R20, [R1+0x62c] ;  /* 0x00062c0001147983 */ /* 0x0003680000100800 */
[----:B------:R1:W5:Y:S01]  /*b930*/  LDL.LU.64 R44, [R1+0x988] ;  /* 0x00098800012c7983 */ /* 0x0003620000300a00 */
[----:B0-----:R-:W-:Y:S01]  /*b940*/  HFMA2 R0, -RZ, RZ, 0, 0 ;  /* 0x00000000ff007431 */ /* 0x001fe200000001ff */
[----:B------:R-:W-:-:S05]  /*b950*/  @!P3 MOV R0, R21 ;  /* 0x000000150000b202 */ /* 0x000fca0000000f00 */
[----:B------:R0:W-:Y:S02]  /*b960*/  STL [R1+0x64c], R0 ;  /* 0x00064c0001007387 */ /* 0x0001e40000100800 */
[----:B0-----:R-:W-:-:S05]  /*b970*/  MOV R0, UR28 ;  /* 0x0000001c00007c02 */ /* 0x001fca0008000f00 */
[----:B------:R-:W-:Y:S01]  /*b980*/  FFMA.FTZ R0, -R0, UR28, R8 ;  /* 0x0000001c00007c23 */ /* 0x000fe20008010108 */
[----:B------:R-:W-:Y:S01]  /*b990*/  HFMA2 R8, -RZ, RZ, 0, 0 ;  /* 0x00000000ff087431 */ /* 0x000fe200000001ff */
[----:B------:R-:W-:-:S05]  /*b9a0*/  @!P4 MOV R8, R23 ;  /* 0x000000170008c202 */ /* 0x000fca0000000f00 */
[----:B------:R0:W-:Y:S02]  /*b9b0*/  STL [R1+0x94c], R8 ;  /* 0x00094c0801007387 */ /* 0x0001e40000100800 */
[----:B0-----:R-:W-:Y:S01]  /*b9c0*/  HFMA2 R8, -RZ, RZ, 0, 0 ;  /* 0x00000000ff087431 */ /* 0x001fe200000001ff */
[----:B------:R-:W-:-:S05]  /*b9d0*/  @!P4 MOV R8, R24 ;  /* 0x000000180008c202 */ /* 0x000fca0000000f00 */
[----:B------:R0:W-:Y:S02]  /*b9e0*/  STL [R1+0x660], R8 ;  /* 0x0006600801007387 */ /* 0x0001e40000100800 */
[----:B0-----:R-:W-:Y:S01]  /*b9f0*/  HFMA2 R8, -RZ, RZ, 0, 0 ;  /* 0x00000000ff087431 */ /* 0x001fe200000001ff */
[----:B------:R-:W-:Y:S01]  /*ba00*/  @!P4 MOV R8, R25 ;  /* 0x000000190008c202 */ /* 0x000fe20000000f00 */
[----:B------:R-:W-:Y:S01]  /*ba10*/  HFMA2 R21, -RZ, RZ, 0, 0 ;  /* 0x00000000ff157431 */ /* 0x000fe200000001ff */
[----:B------:R1:W5:Y:S04]  /*ba20*/  LDL R25, [R1+0x570] ;  /* 0x0005700001197983 */ /* 0x0003680000100800 */
[----:B------:R0:W-:Y:S02]  /*ba30*/  STL [R1+0x66c], R8 ;  /* 0x00066c0801007387 */ /* 0x0001e40000100800 */
[----:B0-----:R-:W-:Y:S01]  /*ba40*/  HFMA2 R8, -RZ, RZ, 0, 0 ;  /* 0x00000000ff087431 */ /* 0x001fe200000001ff */
[----:B------:R-:W-:-:S02]  /*ba50*/  @!P5 MOV R8, R26 ;  /* 0x0000001a0008d202 */ /* 0x000fc40000000f00 */
[----:B------:R-:W-:Y:S01]  /*ba60*/  @!P4 MOV R21, R22 ;  /* 0x000000160015c202 */ /* 0x000fe20000000f00 */
[----:B------:R1:W5:Y:S04]  /*ba70*/  LDL R26, [R1+0x4a8] ;  /* 0x0004a800011a7983 */ /* 0x0003680000100800 */
[----:B------:R0:W-:Y:S02]  /*ba80*/  STL [R1+0x950], R8 ;  /* 0x0009500801007387 */ /* 0x0001e40000100800 */
[----:B0-----:R-:W-:Y:S01]  /*ba90*/  HFMA2 R8, -RZ, RZ, 0, 0 ;  /* 0x00000000ff087431 */ /* 0x001fe200000001ff */
[----:B------:R-:W-:Y:S02]  /*baa0*/  @!P5 MOV R8, R27 ;  /* 0x0000001b0008d202 */ /* 0x000fe40000000f00 */
[----:B------:R1:W5:Y:S04]  /*bab0*/  LDL R27, [R1+0x584] ;  /* 0x00058400011b7983 */ /* 0x0003680000100800 */
[----:B------:R0:W-:Y:S02]  /*bac0*/  STL [R1+0x954], R8 ;  /* 0x0009540801007387 */ /* 0x0001e40000100800 */
[----:B0-----:R-:W-:Y:S01]  /*bad0*/  HFMA2 R8, -RZ, RZ, 0, 0 ;  /* 0x00000000ff087431 */ /* 0x001fe200000001ff */
[----:B--2---:R-:W-:-:S05]  /*bae0*/  @!P5 MOV R8, R30 ;  /* 0x0000001e0008d202 */ /* 0x004fca0000000f00 */
        /* <DEDUP_REMOVED lines=11> */
[----:B------:R-:W-:Y:S02]  /*bba0*/  @!P6 MOV R8, R34 ;  /* 0x000000220008e202 */ /* 0x000fe40000000f00 */
[----:B----4-:R-:W-:Y:S01]  /*bbb0*/  MOV R9, R4 ;  /* 0x0000000400097202 */ /* 0x010fe20000000f00 */
[----:B------:R-:W-:Y:S01]  /*bbc0*/  HFMA2 R4, -RZ, RZ, 0, 0 ;  /* 0x00000000ff047431 */ /* 0x000fe200000001ff */
[----:B------:R-:W-:Y:S01]  /*bbd0*/  @!P1 MOV R4, R10 ;  /* 0x0000000a00049202 */ /* 0x000fe20000000f00 */
[----:B------:R-:W-:Y:S01]  /*bbe0*/  HFMA2 R10, -RZ, RZ, 0, 0 ;  /* 0x00000000ff0a7431 */ /* 0x000fe200000001ff */
[----:B------:R-:W-:-:S05]  /*bbf0*/  @!P1 MOV R10, R11 ;  /* 0x0000000b000a9202 */ /* 0x000fca0000000f00 */
[----:B------:R0:W-:Y:S02]  /*bc00*/  STL [R1+0x924], R10 ;  /* 0x0009240a01007387 */ /* 0x0001e40000100800 */
[----:B0-----:R-:W-:Y:S01]  /*bc10*/  HFMA2 R10, -RZ, RZ, 0, 0 ;  /* 0x00000000ff0a7431 */ /* 0x001fe200000001ff */
[----:B------:R-:W-:-:S05]  /*bc20*/  @!P1 MOV R10, R12 ;  /* 0x0000000c000a9202 */ /* 0x000fca0000000f00 */
[----:B------:R0:W-:Y:S01]  /*bc30*/  STL [R1+0x4c0], R10 ;  /* 0x0004c00a01007387 */ /* 0x0001e20000100800 */
[----:B---3--:R-:W-:-:S03]  /*bc40*/  MOV R2, R29 ;  /* 0x0000001d00027202 */ /* 0x008fc60000000f00 */
[----:B------:R2:W-:Y:S01]  /*bc50*/  STL [R1+0x6a0], R8 ;  /* 0x0006a00801007387 */ /* 0x0005e20000100800 */
[----:B------:R-:W-:-:S03]  /*bc60*/  MOV R3, R6 ;  /* 0x0000000600037202 */ /* 0x000fc60000000f00 */
[----:B------:R-:W-:Y:S01]  /*bc70*/  STL [R1+0x90c], R4 ;  /* 0x00090c0401007387 */ /* 0x000fe20000100800 */
[----:B0-----:R-:W-:Y:S01]  /*bc80*/  HFMA2 R10, -RZ, RZ, 0, 0 ;  /* 0x00000000ff0a7431 */ /* 0x001fe200000001ff */
[----:B------:R-:W-:Y:S02]  /*bc90*/  @!P1 MOV R10, R13 ;  /* 0x0000000d000a9202 */ /* 0x000fe40000000f00 */
[----:B------:R-:W-:Y:S04]  /*bca0*/  STL.64 [R1+0x400], R30 ;  /* 0x0004001e01007387 */ /* 0x000fe80000100a00 */
[----:B------:R0:W-:Y:S01]  /*bcb0*/  STL [R1+0x4e0], R10 ;  /* 0x0004e00a01007387 */ /* 0x0001e20000100800 */
[----:B--2---:R-:W-:-:S03]  /*bcc0*/  HFMA2 R8, -RZ, RZ, 0, 0 ;  /* 0x00000000ff087431 */ /* 0x004fc600000001ff */
[----:B------:R-:W-:Y:S04]  /*bcd0*/  STL.64 [R1+0x208], R32 ;  /* 0x0002082001007387 */ /* 0x000fe80000100a00 */
[----:B------:R-:W-:Y:S01]  /*bce0*/  STL.64 [R1+0x408], R34 ;  /* 0x0004082201007387 */ /* 0x000fe20000100a00 */
[----:B0-----:R-:W-:Y:S01]  /*bcf0*/  HFMA2 R10, -RZ, RZ, 0, 0 ;  /* 0x00000000ff0a7431 */ /* 0x001fe200000001ff */
[----:B------:R-:W-:Y:S02]  /*bd00*/  @!P2 MOV R10, R14 ;  /* 0x0000000e000aa202 */ /* 0x000fe40000000f00 */
[----:B------:R1:W5:Y:S04]  /*bd10*/  LDL.LU R29, [R1+0x984] ;  /* 0x00098400011d7983 */ /* 0x0003680000300800 */
[----:B------:R0:W-:Y:S01]  /*bd20*/  STL [R1+0x92c], R10 ;  /* 0x00092c0a01007387 */ /* 0x0001e20000100800 */
[----:B------:R-:W-:-:S03]  /*bd30*/  @!P6 MOV R8, R35 ;  /* 0x000000230008e202 */ /* 0x000fc60000000f00 */
[----:B------:R1:W5:Y:S04]  /*bd40*/  LDL.LU R6, [R1+0x980] ;  /* 0x0009800001067983 */ /* 0x0003680000300800 */
[----:B------:R1:W5:Y:S01]  /*bd50*/  LDL.LU R4, [R1+0x978] ;  /* 0x0009780001047983 */ /* 0x0003620000300800 */
[----:B0-----:R-:W-:Y:S01]  /*bd60*/  HFMA2 R10, -RZ, RZ, 0, 0 ;  /* 0x00000000ff0a7431 */ /* 0x001fe200000001ff */
[----:B------:R-:W-:Y:S02]  /*bd70*/  @!P2 MOV R10, R15 ;  /* 0x0000000f000aa202 */ /* 0x000fe40000000f00 */
[----:B------:R1:W5:Y:S04]  /*bd80*/  LDL R31, [R1+0x59c] ;  /* 0x00059c00011f7983 */ /* 0x0003680000100800 */
[----:B------:R0:W-:Y:S04]  /*bd90*/  STL [R1+0x934], R10 ;  /* 0x0009340a01007387 */ /* 0x0001e80000100800 */
[----:B------:R1:W5:Y:S04]  /*bda0*/  LDL R35, [R1+0x560] ;  /* 0x0005600001237983 */ /* 0x0003680000100800 */
[----:B------:R1:W5:Y:S01]  /*bdb0*/  LDL R34, [R1+0x54c] ;  /* 0x00054c0001227983 */ /* 0x0003620000100800 */
[----:B0-----:R-:W-:Y:S01]  /*bdc0*/  HFMA2 R10, -RZ, RZ, 0, 0 ;  /* 0x00000000ff0a7431 */ /* 0x001fe200000001ff */
[----:B------:R-:W-:-:S02]  /*bdd0*/  @!P2 MOV R10, R16 ;  /* 0x00000010000aa202 */ /* 0x000fc40000000f00 */
[----:B------:R1:W5:Y:S04]  /*bde0*/  LDL R33, [R1+0x530] ;  /* 0x0005300001217983 */ /* 0x0003680000100800 */
[----:B------:R0:W-:Y:S04]  /*bdf0*/  STL [R1+0x4e4], R10 ;  /* 0x0004e40a01007387 */ /* 0x0001e80000100800 */
[----:B------:R1:W5:Y:S04]  /*be00*/  LDL R32, [R1+0x51c] ;  /* 0x00051c0001207983 */ /* 0x0003680000100800 */
[----:B------:R1:W5:Y:S04]  /*be10*/  LDL R30, [R1+0x508] ;  /* 0x00050800011e7983 */ /* 0x0003680000100800 */
[----:B------:R1:W5:Y:S04]  /*be20*/  LDL R24, [R1+0x4c0] ;  /* 0x0004c00001187983 */ /* 0x0003680000100800 */
[----:B------:R1:W5:Y:S01]  /*be30*/  LDL R22, [R1+0x4e4] ;  /* 0x0004e40001167983 */ /* 0x0003620000100800 */
[----:B------:R-:W-:-:S13]  /*be40*/  FSETP.GTU.FTZ.AND P1, PT, R0, RZ, PT ;  /* 0x000000ff0000720b */ /* 0x000fda0003f3c000 */
[----:B------:R-:W-:-:S05]  /*be50*/  VOTEU.ANY UP0, P1 ;  /* 0x0000000000ff7886 */ /* 0x000fca0000800100 */
[----:B------:R-:W2:Y:S01]  /*be60*/  @UP0 LDCU UR5, c[0x0][0x3c0] ;  /* 0x00007800ff0507ac */ /* 0x000ea20008000800 */
[----:B------:R-:W-:Y:S01]  /*be70*/  PLOP3.LUT P1, PT, PT, PT, UP0, 0x80, 0x8 ;  /* 0x000000000008781c */ /* 0x000fe20003f2f008 */
[----:B0-----:R-:W-:Y:S01]  /*be80*/  HFMA2 R10, -RZ, RZ, 0, 0 ;  /* 0x00000000ff0a7431 */ /* 0x001fe200000001ff */
[----:B------:R-:W-:-:S05]  /*be90*/  @!P2 MOV R10, R17 ;  /* 0x00000011000aa202 */ /* 0x000fca0000000f00 */
[----:B------:R0:W-:Y:S06]  /*bea0*/  STL [R1+0x4e8], R10 ;  /* 0x0004e80a01007387 */ /* 0x0001ec0000100800 */
[----:B--2---:R-:W-:Y:S01]  /*beb0*/  @P1 FADD.FTZ R0, R0, UR5 ;  /* 0x0000000500001e21 */ /* 0x004fe20008010000 */
[----:B0-----:R-:W-:Y:S01]  /*bec0*/  HFMA2 R10, -RZ, RZ, 0, 0 ;  /* 0x00000000ff0a7431 */ /* 0x001fe200000001ff */
[----:B------:R-:W-:-:S04]  /*bed0*/  @!P3 MOV R10, R18 ;  /* 0x00000012000ab202 */ /* 0x000fc80000000f00 */
[----:B------:R-:W0:Y:S01]  /*bee0*/  @P1 MUFU.RSQ R0, R0 ;  /* 0x0000000000001308 */ /* 0x000e220000001400 */
[----:B------:R2:W-:Y:S04]  /*bef0*/  STL [R1+0x940], R10 ;  /* 0x0009400a01007387 */ /* 0x0005e80000100800 */
[----:B------:R1:W-:Y:S01]  /*bf00*/  STL.64 [R1+0x3e0], R12 ;  /* 0x0003e00c01007387 */ /* 0x0003e20000100a00 */
[----:B--2---:R-:W-:Y:S01]  /*bf10*/  HFMA2 R10, -RZ, RZ, 0, 0 ;  /* 0x00000000ff0a7431 */ /* 0x004fe200000001ff */
[----:B------:R-:W-:Y:S02]  /*bf20*/  @!P3 MOV R10, R19 ;  /* 0x00000013000ab202 */ /* 0x000fe40000000f00 */
[----:B------:R1:W-:Y:S04]  /*bf30*/  STL.64 [R1+0x1e8], R14 ;  /* 0x0001e80e01007387 */ /* 0x0003e80000100a00 */
[----:B------:R1:W-:Y:S04]  /*bf40*/  STL.64 [R1+0x3e8], R16 ;  /* 0x0003e81001007387 */ /* 0x0003e80000100a00 */
[----:B------:R1:W-:Y:S04]  /*bf50*/  STL.64 [R1+0x1f0], R18 ;  /* 0x0001f01201007387 */ /* 0x0003e80000100a00 */
[----:B------:R1:W-:Y:S04]  /*bf60*/  STL [R1+0x944], R10 ;  /* 0x0009440a01007387 */ /* 0x0003e80000100800 */
[----:B------:R1:W-:Y:S04]  /*bf70*/  STL [R1+0x948], R21 ;  /* 0x0009481501007387 */ /* 0x0003e80000100800 */
[----:B------:R1:W-:Y:S01]  /*bf80*/  STL [R1+0x6b4], R8 ;  /* 0x0006b40801007387 */ /* 0x0003e20000100800 */
[----:B------:R-:W-:Y:S01]  /*bf90*/  UISETP.NE.AND UP1, UPT, UR6, URZ, UPT ;  /* 0x000000ff0600728c */ /* 0x000fe2000bf25270 */
[----:B0-----:R-:W-:Y:S01]  /*bfa0*/  @P1 R2UR UR5, R0 ;  /* 0x00000000000512ca */ /* 0x001fe200000e0000 */
[----:B------:R-:W-:Y:S01]  /*bfb0*/  HFMA2 R0, -RZ, RZ, 0, 0 ;  /* 0x00000000ff007431 */ /* 0x000fe200000001ff */
[----:B------:R-:W-:-:S02]  /*bfc0*/  @P0 SHF.L.U32 R0, R2, 0x10, RZ ;  /* 0x0000001002000819 */ /* 0x000fc400000006ff */
[----:B------:R-:W-:Y:S02]  /*bfd0*/  MOV R2, RZ ;  /* 0x000000ff00027202 */ /* 0x000fe40000000f00 */
[----:B------:R-:W-:Y:S02]  /*bfe0*/  @P0 SHF.L.U32 R2, R9, 0x10, RZ ;  /* 0x0000001009020819 */ /* 0x000fe400000006ff */
[----:B------:R-:W-:Y:S02]  /*bff0*/  SHF.L.U32 R3, R3, 0x10, RZ ;  /* 0x0000001003037819 */ /* 0x000fe400000006ff */
[----:B------:R-:W-:Y:S01]  /*c000*/  SHF.L.U32 R5, R5, 0x10, RZ ;  /* 0x0000001005057819 */ /* 0x000fe200000006ff */
[----:B------:R-:W-:Y:S02]  /*c010*/  UMOV UR16, 0x3f800000 ;  /* 0x3f80000000107882 */ /* 0x000fe40000000000 */
[----:B------:R-:W-:Y:S01]  /*c020*/  @UP0 UMOV UR16, UR5 ;  /* 0x0000000500100c82 */ /* 0x000fe20008000000 */
        /* <DEDUP_REMOVED lines=12> */
[----:B------:R-:W4:Y:S04]  /*c0f0*/  LDL.LU R16, [R1+0x480] ;  /* 0x0004800001107983 */ /* 0x000f280000300800 */
[----:B------:R-:W4:Y:S04]  /*c100*/  LDL.LU R17, [R1+0x60c] ;  /* 0x00060c0001117983 */ /* 0x000f280000300800 */
[----:B------:R-:W4:Y:S04]  /*c110*/  LDL.LU R19, [R1+0x5f0] ;  /* 0x0005f00001137983 */ /* 0x000f280000300800 */
[----:B------:R0:W-:Y:S04]  /*c120*/  STL [R1+0x98c], R28 ;  /* 0x00098c1c01007387 */ /* 0x0001e80000100800 */
[----:B0-----:R-:W4:Y:S04]  /*c130*/  LDL.LU R28, [R1+0x4b4] ;  /* 0x0004b400011c7983 */ /* 0x001f280000300800 */
[----:B------:R0:W-:Y:S04]  /*c140*/  STL [R1+0x988], R7 ;  /* 0x0009880701007387 */ /* 0x0001e80000100800 */
[----:B------:R1:W-:Y:S01]  /*c150*/  STL [R1+0x994], R21 ;  /* 0x0009941501007387 */ /* 0x0003e20000100800 */
[----:B--2---:R-:W-:Y:S01]  /*c160*/  FADD.FTZ R9, R9, -UR28 ;  /* 0x8000001c09097e21 */ /* 0x004fe20008010000 */
[----:B---3--:R-:W-:-:S03]  /*c170*/  MOV R23, R10 ;  /* 0x0000000a00177202 */ /* 0x008fc60000000f00 */
[----:B------:R-:W-:Y:S01]  /*c180*/  FMUL.FTZ R9, R9, UR16 ;  /* 0x0000001009097c20 */ /* 0x000fe20008410000 */
[----:B----4-:R-:W-:Y:S01]  /*c190*/  FMUL.FTZ R10, R3, R13 ;  /* 0x0000000d030a7220 */ /* 0x010fe20000410000 */
[----:B------:R-:W-:Y:S01]  /*c1a0*/  FADD.FTZ R8, R8, -UR28 ;  /* 0x8000001c08087e21 */ /* 0x000fe20008010000 */
[----:B0-----:R-:W-:Y:S02]  /*c1b0*/  MOV R7, R11 ;  /* 0x0000000b00077202 */ /* 0x001fe40000000f00 */
[----:B------:R-:W-:Y:S01]  /*c1c0*/  FADD.FTZ R11, RZ, R10 ;  /* 0x0000000aff0b7221 */ /* 0x000fe20000010000 */
[----:B------:R-:W-:Y:S01]  /*c1d0*/  FMUL.FTZ R8, R8, UR16 ;  /* 0x0000001008087c20 */ /* 0x000fe20008410000 */
[----:B------:R-:W-:Y:S01]  /*c1e0*/  FFMA.FTZ R10, R9, R10, RZ ;  /* 0x0000000a090a7223 */ /* 0x000fe200000100ff */
[----:B-1----:R-:W-:Y:S01]  /*c1f0*/  MOV R21, R12 ;  /* 0x0000000c00157202 */ /* 0x002fe20000000f00 */
[----:B------:R-:W-:-:S04]  /*c200*/  FMUL.FTZ R12, R5, R15 ;  /* 0x0000000f050c7220 */ /* 0x000fc80000410000 */
[----:B------:R-:W-:Y:S01]  /*c210*/  FFMA.FTZ R10, R8, R12, R10 ;  /* 0x0000000c080a7223 */ /* 0x000fe2000001000a */
[----:B------:R-:W-:Y:S01]  /*c220*/  FADD.FTZ R11, R12, R11 ;  /* 0x0000000b0c0b7221 */ /* 0x000fe20000010000 */
[----:B------:R-:W-:Y:S01]  /*c230*/  FFMA.FTZ R9, R9, R13, RZ ;  /* 0x0000000d09097223 */ /* 0x000fe200000100ff */
[----:B------:R-:W-:Y:S01]  /*c240*/  FADD.FTZ R13, RZ, R13 ;  /* 0x0000000dff0d7221 */ /* 0x000fe20000010000 */
[----:B------:R-:W-:-:S03]  /*c250*/  FADD.FTZ R12, R29, -UR28 ;  /* 0x8000001c1d0c7e21 */ /* 0x000fc60008010000 */
[----:B------:R-:W-:Y:S01]  /*c260*/  FADD.FTZ R13, R13, R14 ;  /* 0x0000000e0d0d7221 */ /* 0x000fe20000010000 */
[----:B------:R-:W-:Y:S01]  /*c270*/  FFMA.FTZ R8, R8, R15, RZ ;  /* 0x0000000f08087223 */ /* 0x000fe200000100ff */
[----:B------:R-:W2:Y:S01]  /*c280*/  LDL.LU R29, [R1+0x484] ;  /* 0x00048400011d7983 */ /* 0x000ea20000300800 */
[----:B------:R-:W-:-:S04]  /*c290*/  FMUL.FTZ R12, R12, UR16 ;  /* 0x000000100c0c7c20 */ /* 0x000fc80008410000 */
[-C--:B------:R-:W-:Y:S01]  /*c2a0*/  FFMA.FTZ R9, R12, R14.reuse, R9 ;  /* 0x0000000e0c097223 */ /* 0x080fe20000010009 */
[----:B------:R-:W-:-:S04]  /*c2b0*/  FMUL.FTZ R14, R3, R14 ;  /* 0x0000000e030e7220 */ /* 0x000fc80000410000 */
[----:B------:R-:W-:Y:S01]  /*c2c0*/  FFMA.FTZ R10, R12, R14, R10 ;  /* 0x0000000e0c0a7223 */ /* 0x000fe2000001000a */
[----:B------:R-:W-:Y:S01]  /*c2d0*/  FADD.FTZ R12, R18, -UR28 ;  /* 0x8000001c120c7e21 */ /* 0x000fe20008010000 */
[----:B------:R-:W-:-:S03]  /*c2e0*/  FADD.FTZ R15, RZ, R15 ;  /* 0x0000000fff0f7221 */ /* 0x000fc60000010000 */
[----:B------:R-:W-:Y:S01]  /*c2f0*/  FMUL.FTZ R12, R12, UR16 ;  /* 0x000000100c0c7c20 */ /* 0x000fe20008410000 */
[----:B------:R-:W-:-:S03]  /*c300*/  FADD.FTZ R15, R15, R16 ;  /* 0x000000100f0f7221 */ /* 0x000fc60000010000 */
[-C--:B------:R-:W-:Y:S01]  /*c310*/  FFMA.FTZ R8, R12, R16.reuse, R8 ;  /* 0x000000100c087223 */ /* 0x080fe20000010008 */
[----:B------:R-:W-:-:S04]  /*c320*/  FMUL.FTZ R16, R5, R16 ;  /* 0x0000001005107220 */ /* 0x000fc80000410000 */
[----:B------:R-:W-:Y:S01]  /*c330*/  FFMA.FTZ R10, R12, R16, R10 ;  /* 0x000000100c0a7223 */ /* 0x000fe2000001000a */
[----:B------:R-:W-:Y:S01]  /*c340*/  FADD.FTZ R12, R23, -UR28 ;  /* 0x8000001c170c7e21 */ /* 0x000fe20008010000 */
[----:B------:R-:W-:Y:S01]  /*c350*/  FADD.FTZ R11, R11, R14 ;  /* 0x0000000e0b0b7221 */ /* 0x000fe20000010000 */
[----:B------:R-:W-:Y:S01]  /*c360*/  MOV R18, R17 ;  /* 0x0000001100127202 */ /* 0x000fe20000000f00 */
[----:B------:R-:W3:Y:S01]  /*c370*/  LDL.LU R23, [R1+0x624] ;  /* 0x0006240001177983 */ /* 0x000ee20000300800 */
[----:B------:R-:W-:Y:S01]  /*c380*/  FMUL.FTZ R14, R12, UR16 ;  /* 0x000000100c0e7c20 */ /* 0x000fe20008410000 */
[-C--:B------:R-:W-:Y:S02]  /*c390*/  FMUL.FTZ R12, R3, R7.reuse ;  /* 0x00000007030c7220 */ /* 0x080fe40000410000 */
[----:B------:R-:W4:Y:S01]  /*c3a0*/  LDL.LU R17, [R1+0x4bc] ;  /* 0x0004bc0001117983 */ /* 0x000f220000300800 */
[C---:B------:R-:W-:Y:S01]  /*c3b0*/  FFMA.FTZ R9, R14.reuse, R7, R9 ;  /* 0x000000070e097223 */ /* 0x040fe20000010009 */
[----:B------:R-:W-:Y:S01]  /*c3c0*/  FFMA.FTZ R10, R14, R12, R10 ;  /* 0x0000000c0e0a7223 */ /* 0x000fe2000001000a */
[----:B------:R-:W-:-:S02]  /*c3d0*/  FADD.FTZ R14, R21, -UR28 ;  /* 0x8000001c150e7e21 */ /* 0x000fc40008010000 */
[----:B------:R-:W4:Y:S01]  /*c3e0*/  LDL.LU R21, [R1+0x4b0] ;  /* 0x0004b00001157983 */ /* 0x000f220000300800 */
[----:B------:R-:W-:Y:S01]  /*c3f0*/  FADD.FTZ R11, R16, R11 ;  /* 0x0000000b100b7221 */ /* 0x000fe20000010000 */
[----:B------:R-:W-:Y:S02]  /*c400*/  FADD.FTZ R16, R19, -UR28 ;  /* 0x8000001c13107e21 */ /* 0x000fe40008010000 */
[----:B------:R-:W4:Y:S01]  /*c410*/  LDL.LU R19, [R1+0x658] ;  /* 0x0006580001137983 */ /* 0x000f220000300800 */
[----:B------:R-:W-:Y:S01]  /*c420*/  FMUL.FTZ R14, R14, UR16 ;  /* 0x000000100e0e7c20 */ /* 0x000fe20008410000 */
[----:B------:R-:W-:Y:S01]  /*c430*/  FADD.FTZ R11, R11, R12 ;  /* 0x0000000c0b0b7221 */ /* 0x000fe20000010000 */
[----:B------:R-:W-:Y:S01]  /*c440*/  FADD.FTZ R15, R15, R28 ;  /* 0x0000001c0f0f7221 */ /* 0x000fe20000010000 */
[-C--:B------:R-:W-:Y:S01]  /*c450*/  FMUL.FTZ R12, R5, R28.reuse ;  /* 0x0000001c050c7220 */ /* 0x080fe20000410000 */
[----:B------:R-:W-:Y:S02]  /*c460*/  FFMA.FTZ R8, R14, R28, R8 ;  /* 0x0000001c0e087223 */ /* 0x000fe40000010008 */
[----:B------:R-:W4:Y:S01]  /*c470*/  LDL.LU R28, [R1+0x640] ;  /* 0x00064000011c7983 */ /* 0x000f220000300800 */
[----:B------:R-:W-:-:S03]  /*c480*/  FADD.FTZ R13, R13, R7 ;  /* 0x000000070d0d7221 */ /* 0x000fc60000010000 */
[----:B------:R-:W4:Y:S01]  /*c490*/  LDL.LU R7, [R1+0x4b8] ;  /* 0x0004b80001077983 */ /* 0x000f220000300800 */
[----:B------:R-:W-:Y:S01]  /*c4a0*/  FFMA.FTZ R10, R14, R12, R10 ;  /* 0x0000000c0e0a7223 */ /* 0x000fe2000001000a */
[----:B------:R-:W-:Y:S01]  /*c4b0*/  FADD.FTZ R11, R12, R11 ;  /* 0x0000000b0c0b7221 */ /* 0x000fe20000010000 */
[----:B------:R-:W-:Y:S02]  /*c4c0*/  FADD.FTZ R12, R18, -UR28 ;  /* 0x8000001c120c7e21 */ /* 0x000fe40008010000 */
[----:B------:R-:W4:Y:S01]  /*c4d0*/  LDL.LU R18, [R1+0x470] ;  /* 0x0004700001127983 */ /* 0x000f220000300800 */
[----:B------:R-:W-:Y:S01]  /*c4e0*/  FMUL.FTZ R16, R16, UR16 ;  /* 0x0000001010107c20 */ /* 0x000fe20008410000 */
[----:B------:R-:W-:Y:S02]  /*c4f0*/  FMUL.FTZ R12, R12, UR16 ;  /* 0x000000100c0c7c20 */ /* 0x000fe40008410000 */
[----:B------:R0:W-:Y:S04]  /*c500*/  STL [R1+0x97c], R2 ;  /* 0x00097c0201007387 */ /* 0x0001e80000100800 */
[----:B0-----:R-:W4:Y:S01]  /*c510*/  LDL.LU R2, [R1+0x4dc] ;  /* 0x0004dc0001027983 */ /* 0x001f220000300800 */
[-C--:B--2---:R-:W-:Y:S01]  /*c520*/  FMUL.FTZ R14, R3, R29.reuse ;  /* 0x0000001d030e7220 */ /* 0x084fe20000410000 */
[----:B------:R-:W-:-:S03]  /*c530*/  FFMA.FTZ R9, R16, R29, R9 ;  /* 0x0000001d10097223 */ /* 0x000fc60000010009 */
[----:B------:R-:W-:Y:S01]  /*c540*/  FFMA.FTZ R10, R16, R14, R10 ;  /* 0x0000000e100a7223 */ /* 0x000fe2000001000a */
[----:B------:R-:W-:Y:S01]  /*c550*/  FADD.FTZ R11, R11, R14 ;  /* 0x0000000e0b0b7221 */ /* 0x000fe20000010000 */
[----:B---3--:R-:W-:Y:S01]  /*c560*/  FADD.FTZ R16, R23, -UR28 ;  /* 0x8000001c17107e21 */ /* 0x008fe20008010000 */
[----:B----4-:R-:W-:Y:S01]  /*c570*/  FADD.FTZ R15, R15, R17 ;  /* 0x000000110f0f7221 */ /* 0x010fe20000010000 */
[-C--:B------:R-:W-:Y:S01]  /*c580*/  FMUL.FTZ R14, R5, R17.reuse ;  /* 0x00000011050e7220 */ /* 0x080fe20000410000 */
[C---:B------:R-:W-:Y:S01]  /*c590*/  FFMA.FTZ R8, R12.reuse, R17, R8 ;  /* 0x000000110c087223 */ /* 0x040fe20000010008 */
[----:B------:R-:W-:Y:S01]  /*c5a0*/  FADD.FTZ R13, R13, R29 ;  /* 0x0000001d0d0d7221 */ /* 0x000fe20000010000 */
[----:B------:R-:W2:Y:S01]  /*c5b0*/  LDL.LU R17, [R1+0x674] ;  /* 0x0006740001117983 */ /* 0x000ea20000300800 */
[----:B------:R-:W-:Y:S01]  /*c5c0*/  FFMA.FTZ R10, R12, R14, R10 ;  /* 0x0000000e0c0a7223 */ /* 0x000fe2000001000a */
[----:B------:R-:W-:Y:S01]  /*c5d0*/  FMUL.FTZ R16, R16, UR16 ;  /* 0x0000001010107c20 */ /* 0x000fe20008410000 */
[-C--:B------:R-:W-:Y:S01]  /*c5e0*/  FMUL.FTZ R12, R3, R21.reuse ;  /* 0x00000015030c7220 */ /* 0x080fe20000410000 */
[----:B------:R-:W-:Y:S01]  /*c5f0*/  FADD.FTZ R11, R14, R11 ;  /* 0x0000000b0e0b7221 */ /* 0x000fe20000010000 */
[----:B------:R-:W3:Y:S01]  /*c600*/  LDL.LU R23, [R1+0x68c] ;  /* 0x00068c0001177983 */ /* 0x000ee20000300800 */
[C---:B------:R-:W-:Y:S01]  /*c610*/  FFMA.FTZ R9, R16.reuse, R21, R9 ;  /* 0x0000001510097223 */ /* 0x040fe20000010009 */
[----:B------:R-:W-:Y:S01]  /*c620*/  FFMA.FTZ R10, R16, R12, R10 ;  /* 0x0000000c100a7223 */ /* 0x000fe2000001000a */
[----:B------:R-:W-:Y:S01]  /*c630*/  FADD.FTZ R16, R19, -UR28 ;  /* 0x8000001c13107e21 */ /* 0x000fe20008010000 */
[----:B------:R-:W4:Y:S04]  /*c640*/  LDL.LU R29, [R1+0x4d8] ;  /* 0x0004d800011d7983 */ /* 0x000f280000300800 */
[----:B------:R-:W3:Y:S01]  /*c650*/  LDL.LU R19, [R1+0x6c0] ;  /* 0x0006c00001137983 */ /* 0x000ee20000300800 */
[----:B------:R-:W-:Y:S01]  /*c660*/  FADD.FTZ R14, R28, -UR28 ;  /* 0x8000001c1c0e7e21 */ /* 0x000fe20008010000 */
[----:B------:R-:W-:Y:S01]  /*c670*/  FADD.FTZ R11, R11, R12 ;  /* 0x0000000c0b0b7221 */ /* 0x000fe20000010000 */
[-C--:B------:R-:W-:Y:S01]  /*c680*/  FMUL.FTZ R12, R5, R7.reuse ;  /* 0x00000007050c7220 */ /* 0x080fe20000410000 */
[----:B------:R-:W-:Y:S01]  /*c690*/  FADD.FTZ R13, R13, R21 ;  /* 0x000000150d0d7221 */ /* 0x000fe20000010000 */
[----:B------:R-:W-:Y:S01]  /*c6a0*/  FMUL.FTZ R14, R14, UR16 ;  /* 0x000000100e0e7c20 */ /* 0x000fe20008410000 */
[----:B------:R-:W-:Y:S01]  /*c6b0*/  FMUL.FTZ R16, R16, UR16 ;  /* 0x0000001010107c20 */ /* 0x000fe20008410000 */
[----:B------:R-:W4:Y:S01]  /*c6c0*/  LDL.LU R21, [R1+0x69c] ;  /* 0x00069c0001157983 */ /* 0x000f220000300800 */
[----:B------:R-:W-:Y:S01]  /*c6d0*/  FADD.FTZ R13, R13, R18 ;  /* 0x000000120d0d7221 */ /* 0x000fe20000010000 */
[C---:B------:R-:W-:Y:S01]  /*c6e0*/  FFMA.FTZ R8, R14.reuse, R7, R8 ;  /* 0x000000070e087223 */ /* 0x040fe20000010008 */
[----:B------:R-:W-:Y:S01]  /*c6f0*/  FFMA.FTZ R10, R14, R12, R10 ;  /* 0x0000000c0e0a7223 */ /* 0x000fe2000001000a */
[-C--:B------:R-:W-:Y:S01]  /*c700*/  FFMA.FTZ R9, R16, R18.reuse, R9 ;  /* 0x0000001210097223 */ /* 0x080fe20000010009 */
[----:B------:R-:W-:Y:S01]  /*c710*/  FMUL.FTZ R14, R3, R18 ;  /* 0x00000012030e7220 */ /* 0x000fe20000410000 */
[----:B------:R-:W4:Y:S04]  /*c720*/  LDL.LU R28, [R1+0x4f0] ;  /* 0x0004f000011c7983 */ /* 0x000f280000300800 */
[----:B------:R-:W4:Y:S01]  /*c730*/  LDL.LU R18, [R1+0x6e4] ;  /* 0x0006e40001127983 */ /* 0x000f220000300800 */
[----:B------:R-:W-:Y:S01]  /*c740*/  FADD.FTZ R15, R15, R7 ;  /* 0x000000070f0f7221 */ /* 0x000fe20000010000 */
[----:B------:R-:W-:-:S02]  /*c750*/  FADD.FTZ R11, R12, R11 ;  /* 0x0000000b0c0b7221 */ /* 0x000fc40000010000 */
[----:B------:R-:W4:Y:S01]  /*c760*/  LDL.LU R7, [R1+0x4f4] ;  /* 0x0004f40001077983 */ /* 0x000f220000300800 */
[----:B------:R-:W-:Y:S01]  /*c770*/  FFMA.FTZ R10, R16, R14, R10 ;  /* 0x0000000e100a7223 */ /* 0x000fe2000001000a */
[----:B------:R-:W-:Y:S01]  /*c780*/  FADD.FTZ R12, R11, R14 ;  /* 0x0000000e0b0c7221 */ /* 0x000fe20000010000 */
[----:B------:R-:W-:Y:S01]  /*c790*/  FMUL.FTZ R11, R5, R2 ;  /* 0x00000002050b7220 */ /* 0x000fe20000410000 */
[----:B------:R0:W-:Y:S04]  /*c7a0*/  STL [R1+0x980], R4 ;  /* 0x0009800401007387 */ /* 0x0001e80000100800 */
[----:B0-----:R-:W4:Y:S04]  /*c7b0*/  LDL.LU R4, [R1+0x510] ;  /* 0x0005100001047983 */ /* 0x001f280000300800 */
[----:B------:R0:W-:Y:S04]  /*c7c0*/  STL [R1+0x984], R6 ;  /* 0x0009840601007387 */ /* 0x0001e80000100800 */
[----:B0-----:R-:W4:Y:S01]  /*c7d0*/  LDL.LU R6, [R1+0x514] ;  /* 0x0005140001067983 */ /* 0x001f220000300800 */
[----:B--2---:R-:W-:-:S04]  /*c7e0*/  FADD.FTZ R17, R17, -UR28 ;  /* 0x8000001c11117e21 */ /* 0x004fc80008010000 */
[----:B------:R-:W-:-:S04]  /*c7f0*/  FMUL.FTZ R17, R17, UR16 ;  /* 0x0000001011117c20 */ /* 0x000fc80008410000 */
[C---:B------:R-:W-:Y:S01]  /*c800*/  FFMA.FTZ R10, R17.reuse, R11, R10 ;  /* 0x0000000b110a7223 */ /* 0x040fe2000001000a */
[----:B------:R-:W-:Y:S01]  /*c810*/  FFMA.FTZ R8, R17, R2, R8 ;  /* 0x0000000211087223 */ /* 0x000fe20000010008 */
[----:B---3--:R-:W-:Y:S02]  /*c820*/  FADD.FTZ R17, R19, -UR28 ;  /* 0x8000001c13117e21 */ /* 0x008fe40008010000 */
[----:B------:R-:W2:Y:S01]  /*c830*/  LDL.LU R19, [R1+0x724] ;  /* 0x0007240001137983 */ /* 0x000ea20000300800 */
[----:B------:R-:W-:-:S03]  /*c840*/  FADD.FTZ R14, R23, -UR28 ;  /* 0x8000001c170e7e21 */ /* 0x000fc60008010000 */
[----:B------:R-:W3:Y:S01]  /*c850*/  LDL.LU R23, [R1+0x6ec] ;  /* 0x0006ec0001177983 */ /* 0x000ee20000300800 */
[----:B----4-:R-:W-:Y:S01]  /*c860*/  FMUL.FTZ R16, R3, R29 ;  /* 0x0000001d03107220 */ /* 0x010fe20000410000 */
[----:B------:R-:W-:-:S04]  /*c870*/  FMUL.FTZ R14, R14, UR16 ;  /* 0x000000100e0e7c20 */ /* 0x000fc80008410000 */
[C---:B------:R-:W-:Y:S01]  /*c880*/  FFMA.FTZ R10, R14.reuse, R16, R10 ;  /* 0x000000100e0a7223 */ /* 0x040fe2000001000a */
[----:B------:R-:W-:Y:S01]  /*c890*/  FFMA.FTZ R9, R14, R29, R9 ;  /* 0x0000001d0e097223 */ /* 0x000fe20000010009 */
[----:B------:R-:W-:Y:S02]  /*c8a0*/  FADD.FTZ R14, R18, -UR28 ;  /* 0x8000001c120e7e21 */ /* 0x000fe40008010000 */
[----:B------:R-:W4:Y:S01]  /*c8b0*/  LDL.LU R18, [R1+0x738] ;  /* 0x0007380001127983 */ /* 0x000f220000300800 */
[----:B------:R-:W-:Y:S01]  /*c8c0*/  FADD.FTZ R12, R11, R12 ;  /* 0x0000000c0b0c7221 */ /* 0x000fe20000010000 */
[----:B------:R-:W-:Y:S02]  /*c8d0*/  FADD.FTZ R11, R21, -UR28 ;  /* 0x8000001c150b7e21 */ /* 0x000fe40008010000 */
[----:B------:R-:W4:Y:S01]  /*c8e0*/  LDL.LU R21, [R1+0x714] ;  /* 0x0007140001157983 */ /* 0x000f220000300800 */
[----:B------:R-:W-:Y:S01]  /*c8f0*/  FADD.FTZ R12, R12, R16 ;  /* 0x000000100c0c7221 */ /* 0x000fe20000010000 */
[----:B------:R-:W-:Y:S01]  /*c900*/  FMUL.FTZ R16, R5, R28 ;  /* 0x0000001c05107220 */ /* 0x000fe20000410000 */
[----:B------:R-:W-:Y:S01]  /*c910*/  FMUL.FTZ R11, R11, UR16 ;  /* 0x000000100b0b7c20 */ /* 0x000fe20008410000 */
[----:B------:R0:W-:Y:S01]  /*c920*/  STL [R1+0x978], R0 ;  /* 0x0009780001007387 */ /* 0x0001e20000100800 */
[----:B------:R-:W-:Y:S01]  /*c930*/  FMUL.FTZ R17, R17, UR16 ;  /* 0x0000001011117c20 */ /* 0x000fe20008410000 */
[----:B------:R-:W-:Y:S01]  /*c940*/  FADD.FTZ R12, R16, R12 ;  /* 0x0000000c100c7221 */ /* 0x000fe20000010000 */
[----:B------:R-:W-:Y:S01]  /*c950*/  FFMA.FTZ R10, R11, R16, R10 ;  /* 0x000000100b0a7223 */ /* 0x000fe2000001000a */
[----:B------:R-:W-:Y:S01]  /*c960*/  FMUL.FTZ R16, R3, R7 ;  /* 0x0000000703107220 */ /* 0x000fe20000410000 */
[----:B------:R-:W-:-:S02]  /*c970*/  FADD.FTZ R13, R13, R29 ;  /* 0x0000001d0d0d7221 */ /* 0x000fc40000010000 */
[----:B------:R-:W4:Y:S04]  /*c980*/  LDL.LU R29, [R1+0x52c] ;  /* 0x00052c00011d7983 */ /* 0x000f280000300800 */
[----:B0-----:R-:W4:Y:S01]  /*c990*/  LDL.LU R0, [R1+0x528] ;  /* 0x0005280001007983 */ /* 0x001f220000300800 */
        /* <DEDUP_REMOVED lines=9> */
[----:B------:R-:W-:Y:S01]  /*ca30*/  FADD.FTZ R12, R16, R12 ;  /* 0x0000000c100c7221 */ /* 0x000fe20000010000 */
[----:B------:R-:W-:Y:S01]  /*ca40*/  FADD.FTZ R15, R15, R28 ;  /* 0x0000001c0f0f7221 */ /* 0x000fe20000010000 */
[----:B------:R-:W-:Y:S01]  /*ca50*/  FMUL.FTZ R16, R3, R6 ;  /* 0x0000000603107220 */ /* 0x000fe20000410000 */
[----:B------:R-:W-:Y:S01]  /*ca60*/  FFMA.FTZ R9, R17, R7, R9 ;  /* 0x0000000711097223 */ /* 0x000fe20000010009 */
[----:B------:R-:W4:Y:S01]  /*ca70*/  LDL.LU R28, [R1+0x55c] ;  /* 0x00055c00011c7983 */ /* 0x000f220000300800 */
[----:B--2---:R-:W-:-:S03]  /*ca80*/  FADD.FTZ R14, R19, -UR28 ;  /* 0x8000001c130e7e21 */ /* 0x004fc60008010000 */
[----:B------:R-:W2:Y:S01]  /*ca90*/  LDL.LU R19, [R1+0x788] ;  /* 0x0007880001137983 */ /* 0x000ea20000300800 */
[----:B---3--:R-:W-:-:S03]  /*caa0*/  FADD.FTZ R11, R23, -UR28 ;  /* 0x8000001c170b7e21 */ /* 0x008fc60008010000 */
[----:B------:R-:W3:Y:S01]  /*cab0*/  LDL.LU R23, [R1+0x754] ;  /* 0x0007540001177983 */ /* 0x000ee20000300800 */
[----:B------:R-:W-:-:S04]  /*cac0*/  FMUL.FTZ R11, R11, UR16 ;  /* 0x000000100b0b7c20 */ /* 0x000fc80008410000 */
[C---:B------:R-:W-:Y:S01]  /*cad0*/  FFMA.FTZ R10, R11.reuse, R16, R10 ;  /* 0x000000100b0a7223 */ /* 0x040fe2000001000a */
[----:B------:R-:W-:Y:S01]  /*cae0*/  FFMA.FTZ R9, R11, R6, R9 ;  /* 0x000000060b097223 */ /* 0x000fe20000010009 */
[----:B----4-:R-:W-:Y:S02]  /*caf0*/  FADD.FTZ R11, R18, -UR28 ;  /* 0x8000001c120b7e21 */ /* 0x010fe40008010000 */
[----:B------:R-:W4:Y:S01]  /*cb00*/  LDL.LU R18, [R1+0x78c] ;  /* 0x00078c0001127983 */ /* 0x000f220000300800 */
[----:B------:R-:W-:-:S03]  /*cb10*/  FADD.FTZ R17, R21, -UR28 ;  /* 0x8000001c15117e21 */ /* 0x000fc60008010000 */
[----:B------:R-:W4:Y:S01]  /*cb20*/  LDL.LU R21, [R1+0x770] ;  /* 0x0007700001157983 */ /* 0x000f220000300800 */
[----:B------:R-:W-:Y:S01]  /*cb30*/  FADD.FTZ R12, R12, R16 ;  /* 0x000000100c0c7221 */ /* 0x000fe20000010000 */
[----:B------:R-:W-:Y:S01]  /*cb40*/  FADD.FTZ R13, R13, R7 ;  /* 0x000000070d0d7221 */ /* 0x000fe20000010000 */
[----:B------:R-:W-:Y:S01]  /*cb50*/  FMUL.FTZ R17, R17, UR16 ;  /* 0x0000001011117c20 */ /* 0x000fe20008410000 */
[----:B------:R-:W4:Y:S01]  /*cb60*/  LDL.LU R7, [R1+0x568] ;  /* 0x0005680001077983 */ /* 0x000f220000300800 */
[----:B------:R-:W-:Y:S01]  /*cb70*/  FADD.FTZ R15, R15, R4 ;  /* 0x000000040f0f7221 */ /* 0x000fe20000010000 */
[----:B------:R-:W-:Y:S02]  /*cb80*/  FMUL.FTZ R14, R14, UR16 ;  /* 0x000000100e0e7c20 */ /* 0x000fe40008410000 */
[----:B------:R-:W4:Y:S01]  /*cb90*/  LDL.LU R4, [R1+0x56c] ;  /* 0x00056c0001047983 */ /* 0x000f220000300800 */
[----:B------:R-:W-:-:S04]  /*cba0*/  FMUL.FTZ R16, R5, R0 ;  /* 0x0000000005107220 */ /* 0x000fc80000410000 */
        /* <DEDUP_REMOVED lines=8> */
[-C--:B------:R-:W-:Y:S01]  /*cc30*/  FMUL.FTZ R16, R5, R2.reuse ;  /* 0x0000000205107220 */ /* 0x080fe20000410000 */
[----:B------:R-:W4:Y:S01]  /*cc40*/  LDL.LU R6, [R1+0x57c] ;  /* 0x00057c0001067983 */ /* 0x000f220000300800 */
[----:B------:R-:W-:-:S02]  /*cc50*/  FFMA.FTZ R8, R11, R2, R8 ;  /* 0x000000020b087223 */ /* 0x000fc40000010008 */
[----:B------:R-:W-:Y:S01]  /*cc60*/  FFMA.FTZ R10, R11, R16, R10 ;  /* 0x000000100b0a7223 */ /* 0x000fe2000001000a */
[----:B------:R-:W-:Y:S01]  /*cc70*/  FADD.FTZ R12, R16, R12 ;  /* 0x0000000c100c7221 */ /* 0x000fe20000010000 */
[----:B------:R-:W-:Y:S01]  /*cc80*/  FMUL.FTZ R16, R3, R28 ;  /* 0x0000001c03107220 */ /* 0x000fe20000410000 */
[----:B------:R-:W-:Y:S01]  /*cc90*/  FADD.FTZ R13, R13, R29 ;  /* 0x0000001d0d0d7221 */ /* 0x000fe20000010000 */
[----:B------:R-:W-:Y:S02]  /*cca0*/  FFMA.FTZ R9, R14, R29, R9 ;  /* 0x0000001d0e097223 */ /* 0x000fe40000010009 */
        /* <DEDUP_REMOVED lines=21> */
[----:B------:R-:W-:-:S02]  /*ce00*/  FADD.FTZ R13, R13, R28 ;  /* 0x0000001c0d0d7221 */ /* 0x000fc40000010000 */
[----:B------:R-:W4:Y:S01]  /*ce10*/  LDL.LU R28, [R1+0x5ac] ;  /* 0x0005ac00011c7983 */ /* 0x000f220000300800 */
[----:B------:R-:W-:Y:S01]  /*ce20*/  FADD.FTZ R12, R12, R16 ;  /* 0x000000100c0c7221 */ /* 0x000fe20000010000 */
[----:B------:R-:W-:Y:S01]  /*ce30*/  FFMA.FTZ R10, R11, R16, R10 ;  /* 0x000000100b0a7223 */ /* 0x000fe2000001000a */
[----:B------:R-:W-:Y:S01]  /*ce40*/  FADD.FTZ R15, R15, R2 ;  /* 0x000000020f0f7221 */ /* 0x000fe20000010000 */
[----:B------:R-:W-:Y:S01]  /*ce50*/  FMUL.FTZ R17, R17, UR16 ;  /* 0x0000001011117c20 */ /* 0x000fe20008410000 */
[----:B------:R-:W-:Y:S01]  /*ce60*/  FFMA.FTZ R8, R14, R7, R8 ;  /* 0x000000070e087223 */ /* 0x000fe20000010008 */
[----:B------:R-:W4:Y:S01]  /*ce70*/  LDL.LU R2, [R1+0x5c4] ;  /* 0x0005c40001027983 */ /* 0x000f220000300800 */
[-C--:B------:R-:W-:Y:S02]  /*ce80*/  FMUL.FTZ R16, R5, R6.reuse ;  /* 0x0000000605107220 */ /* 0x080fe40000410000 */
[C---:B------:R-:W-:Y:S02]  /*ce90*/  FFMA.FTZ R8, R17.reuse, R6, R8 ;  /* 0x0000000611087223 */ /* 0x040fe40000010008 */
[----:B------:R-:W-:Y:S01]  /*cea0*/  FFMA.FTZ R10, R17, R16, R10 ;  /* 0x00000010110a7223 */ /* 0x000fe2000001000a */
[----:B------:R-:W-:Y:S01]  /*ceb0*/  FADD.FTZ R12, R16, R12 ;  /* 0x0000000c100c7221 */ /* 0x000fe20000010000 */
[----:B------:R-:W-:Y:S01]  /*cec0*/  FADD.FTZ R15, R15, R7 ;  /* 0x000000070f0f7221 */ /* 0x000fe20000010000 */
[----:B------:R-:W-:Y:S01]  /*ced0*/  FFMA.FTZ R9, R11, R4, R9 ;  /* 0x000000040b097223 */ /* 0x000fe20000010009 */
[----:B------:R-:W4:Y:S01]  /*cee0*/  LDL.LU R7, [R1+0x5d8] ;  /* 0x0005d80001077983 */ /* 0x000f220000300800 */
[----:B------:R-:W-:Y:S01]  /*cef0*/  FMUL.FTZ R16, R3, R29 ;  /* 0x0000001d03107220 */ /* 0x000fe20000410000 */
[----:B--2---:R-:W-:-:S02]  /*cf00*/  FADD.FTZ R17, R19, -UR28 ;  /* 0x8000001c13117e21 */ /* 0x004fc40008010000 */
        /* <DEDUP_REMOVED lines=20> */
[----:B------:R-:W4:Y:S01]  /*d050*/  LDL.LU R6, [R1+0x5e4] ;  /* 0x0005e40001067983 */ /* 0x000f220000300800 */
[----:B------:R-:W-:Y:S01]  /*d060*/  FADD.FTZ R13, R13, R29 ;  /* 0x0000001d0d0d7221 */ /* 0x000fe20000010000 */
[----:B------:R-:W-:Y:S01]  /*d070*/  FMUL.FTZ R14, R14, UR16 ;  /* 0x000000100e0e7c20 */ /* 0x000fe20008410000 */
[----:B------:R-:W-:Y:S01]  /*d080*/  FADD.FTZ R12, R12, R16 ;  /* 0x000000100c0c7221 */ /* 0x000fe20000010000 */
[----:B------:R-:W-:Y:S01]  /*d090*/  FFMA.FTZ R10, R17, R16, R10 ;  /* 0x00000010110a7223 */ /* 0x000fe2000001000a */
[----:B------:R-:W-:Y:S01]  /*d0a0*/  FMUL.FTZ R16, R5, R2 ;  /* 0x0000000205107220 */ /* 0x000fe20000410000 */
[----:B------:R-:W-:Y:S01]  /*d0b0*/  FFMA.FTZ R8, R11, R0, R8 ;  /* 0x000000000b087223 */ /* 0x000fe20000010008 */
[----:B------:R-:W4:Y:S02]  /*d0c0*/  LDL.LU R29, [R1+0x5f4] ;  /* 0x0005f400011d7983 */ /* 0x000f240000300800 */
[C---:B------:R-:W-:Y:S01]  /*d0d0*/  FFMA.FTZ R10, R14.reuse, R16, R10 ;  /* 0x000000100e0a7223 */ /* 0x040fe2000001000a */
[----:B------:R-:W-:Y:S01]  /*d0e0*/  FFMA.FTZ R8, R14, R2, R8 ;  /* 0x000000020e087223 */ /* 0x000fe20000010008 */
[----:B------:R-:W-:Y:S01]  /*d0f0*/  FADD.FTZ R12, R16, R12 ;  /* 0x0000000c100c7221 */ /* 0x000fe20000010000 */
[----:B------:R-:W-:Y:S01]  /*d100*/  FADD.FTZ R13, R13, R28 ;  /* 0x0000001c0d0d7221 */ /* 0x000fe20000010000 */
[----:B------:R-:W-:-:S02]  /*d110*/  FFMA.FTZ R9, R17, R28, R9 ;  /* 0x0000001c11097223 */ /* 0x000fc40000010009 */
[----:B------:R-:W4:Y:S01]  /*d120*/  LDL.LU R28, [R1+0x608] ;  /* 0x00060800011c7983 */ /* 0x000f220000300800 */
[----:B------:R-:W-:Y:S01]  /*d130*/  FMUL.FTZ R16, R3, R7 ;  /* 0x0000000703107220 */ /* 0x000fe20000410000 */
[----:B--2---:R-:W-:Y:S02]  /*d140*/  FADD.FTZ R14, R19, -UR28 ;  /* 0x8000001c130e7e21 */ /* 0x004fe40008010000 */
        /* <DEDUP_REMOVED lines=24> */
[-C--:B------:R-:W-:Y:S01]  /*d2d0*/  FMUL.FTZ R16, R5, R29.reuse ;  /* 0x0000001d05107220 */ /* 0x080fe20000410000 */
        /* <DEDUP_REMOVED lines=30> */
[-C--:B------:R-:W-:Y:S01]  /*d4c0*/  FMUL.FTZ R16, R3, R7.reuse ;  /* 0x0000000703107220 */ /* 0x080fe20000410000 */
[----:B------:R-:W4:Y:S01]  /*d4d0*/  LDL.LU R29, [R1+0x670] ;  /* 0x00067000011d7983 */ /* 0x000f220000300800 */
[----:B------:R-:W-:Y:S01]  /*d4e0*/  FADD.FTZ R13, R13, R28 ;  /* 0x0000001c0d0d7221 */ /* 0x000fe20000010000 */
[----:B------:R-:W-:Y:S01]  /*d4f0*/  FMUL.FTZ R17, R17, UR16 ;  /* 0x0000001011117c20 */ /* 0x000fe20008410000 */
[----:B------:R-:W-:Y:S01]  /*d500*/  FADD.FTZ R12, R12, R16 ;  /* 0x000000100c0c7221 */ /* 0x000fe20000010000 */
[----:B------:R-:W-:Y:S01]  /*d510*/  FFMA.FTZ R10, R11, R16, R10 ;  /* 0x000000100b0a7223 */ /* 0x000fe2000001000a */
[----:B------:R-:W-:Y:S01]  /*d520*/  FFMA.FTZ R8, R14, R0, R8 ;  /* 0x000000000e087223 */ /* 0x000fe20000010008 */
[-C--:B------:R-:W-:Y:S01]  /*d530*/  FMUL.FTZ R16, R5, R2.reuse ;  /* 0x0000000205107220 */ /* 0x080fe20000410000 */
[----:B------:R-:W4:Y:S02]  /*d540*/  LDL.LU R28, [R1+0x688] ;  /* 0x00068800011c7983 */ /* 0x000f240000300800 */
[C---:B------:R-:W-:Y:S01]  /*d550*/  FFMA.FTZ R8, R17.reuse, R2, R8 ;  /* 0x0000000211087223 */ /* 0x040fe20000010008 */
[----:B------:R-:W-:Y:S01]  /*d560*/  FFMA.FTZ R10, R17, R16, R10 ;  /* 0x00000010110a7223 */ /* 0x000fe2000001000a */
[----:B------:R-:W-:Y:S01]  /*d570*/  FADD.FTZ R12, R16, R12 ;  /* 0x0000000c100c7221 */ /* 0x000fe20000010000 */
[----:B------:R-:W-:Y:S01]  /*d580*/  FADD.FTZ R13, R13, R7 ;  /* 0x000000070d0d7221 */ /* 0x000fe20000010000 */
[----:B------:R-:W-:Y:S01]  /*d590*/  FFMA.FTZ R9, R11, R7, R9 ;  /* 0x000000070b097223 */ /* 0x000fe20000010009 */
[----:B------:R-:W-:Y:S01]  /*d5a0*/  FMUL.FTZ R16, R3, R4 ;  /* 0x0000000403107220 */ /* 0x000fe20000410000 */
        /* <DEDUP_REMOVED lines=101> */
[----:B------:R-:W4:Y:S02]  /*dc00*/  LDL.LU R6, [R1+0x72c] ;  /* 0x00072c0001067983 */ /* 0x000f240000300800 */
[C---:B------:R-:W-:Y:S01]  /*dc10*/  FFMA.FTZ R10, R17.reuse, R16, R10 ;  /* 0x00000010110a7223 */ /* 0x040fe2000001000a */
[----:B------:R-:W-:Y:S01]  /*dc20*/  FFMA.FTZ R8, R17, R7, R8 ;  /* 0x0000000711087223 */ /* 0x000fe20000010008 */
[----:B------:R-:W-:-:S02]  /*dc30*/  FADD.FTZ R15, R15, R29 ;  /* 0x0000001d0f0f7221 */ /* 0x000fc40000010000 */
[----:B------:R-:W4:Y:S01]  /*dc40*/  LDL.LU R29, [R1+0x7a0] ;  /* 0x0007a000011d7983 */ /* 0x000f220000300800 */
[----:B------:R-:W-:Y:S01]  /*dc50*/  FADD.FTZ R12, R16, R12 ;  /* 0x0000000c100c7221 */ /* 0x000fe20000010000 */
[----:B------:R-:W-:Y:S01]  /*dc60*/  FMUL.FTZ R16, R3, R4 ;  /* 0x0000000403107220 */ /* 0x000fe20000410000 */
[----:B------:R-:W-:Y:S01]  /*dc70*/  FFMA.FTZ R9, R11, R28, R9 ;  /* 0x0000001c0b097223 */ /* 0x000fe20000010009 */
        /* <DEDUP_REMOVED lines=9> */
[----:B------:R-:W-:-:S03]  /*dd10*/  FADD.FTZ R13, R13, R28 ;  /* 0x0000001c0d0d7221 */ /* 0x000fc60000010000 */
[----:B------:R-:W4:Y:S01]  /*dd20*/  LDL.LU R28, [R1+0x7a4] ;  /* 0x0007a400011c7983 */ /* 0x000f220000300800 */
[----:B------:R-:W-:Y:S01]  /*dd30*/  FADD.FTZ R11, R21, -UR28 ;  /* 0x8000001c150b7e21 */ /* 0x000fe20008010000 */
[----:B------:R-:W-:Y:S01]  /*dd40*/  FADD.FTZ R12, R12, R16 ;  /* 0x000000100c0c7221 */ /* 0x000fe20000010000 */
[----:B------:R-:W-:Y:S01]  /*dd50*/  FMUL.FTZ R16, R5, R0 ;  /* 0x0000000005107220 */ /* 0x000fe20000410000 */
[----:B------:R-:W4:Y:S01]  /*dd60*/  LDL.LU R21, [R1+0x750] ;  /* 0x0007500001157983 */ /* 0x000f220000300800 */
[----:B------:R-:W-:Y:S01]  /*dd70*/  FMUL.FTZ R11, R11, UR16 ;  /* 0x000000100b0b7c20 */ /* 0x000fe20008410000 */
[----:B------:R-:W-:Y:S01]  /*dd80*/  FADD.FTZ R15, R15, R7 ;  /* 0x000000070f0f7221 */ /* 0x000fe20000010000 */
[----:B------:R-:W-:Y:S01]  /*dd90*/  FADD.FTZ R12, R16, R12 ;  /* 0x0000000c100c7221 */ /* 0x000fe20000010000 */
[----:B------:R-:W-:Y:S01]  /*dda0*/  FMUL.FTZ R17, R17, UR16 ;  /* 0x0000001011117c20 */ /* 0x000fe20008410000 */
[----:B------:R-:W-:Y:S01]  /*ddb0*/  FFMA.FTZ R10, R11, R16, R10 ;  /* 0x000000100b0a7223 */ /* 0x000fe2000001000a */
        /* <DEDUP_REMOVED lines=11> */
[----:B------:R-:W-:-:S02]  /*de70*/  FADD.FTZ R11, R29, -UR28 ;  /* 0x8000001c1d0b7e21 */ /* 0x000fc40008010000 */
[----:B------:R-:W4:Y:S01]  /*de80*/  LDL.LU R29, [R1+0x784] ;  /* 0x00078400011d7983 */ /* 0x000f220000300800 */
[----:B------:R-:W-:Y:S01]  /*de90*/  FADD.FTZ R12, R16, R12 ;  /* 0x0000000c100c7221 */ /* 0x000fe20000010000 */
[----:B------:R-:W-:Y:S01]  /*dea0*/  FMUL.FTZ R11, R11, UR16 ;  /* 0x000000100b0b7c20 */ /* 0x000fe20008410000 */
[----:B------:R-:W-:Y:S01]  /*deb0*/  FADD.FTZ R13, R13, R2 ;  /* 0x000000020d0d7221 */ /* 0x000fe20000010000 */
[----:B------:R-:W-:Y:S02]  /*dec0*/  FFMA.FTZ R9, R17, R2, R9 ;  /* 0x0000000211097223 */ /* 0x000fe40000010009 */
[----:B------:R-:W4:Y:S01]  /*ded0*/  LDL.LU R2, [R1+0x774] ;  /* 0x0007740001027983 */ /* 0x000f220000300800 */
[----:B--2---:R-:W-:-:S03]  /*dee0*/  FADD.FTZ R14, R19, -UR28 ;  /* 0x8000001c130e7e21 */ /* 0x004fc60008010000 */
[----:B------:R-:W2:Y:S01]  /*def0*/  LDL.LU R19, [R1+0x778] ;  /* 0x0007780001137983 */ /* 0x000ea20000300800 */
[-C--:B---3--:R-:W-:Y:S01]  /*df00*/  FMUL.FTZ R16, R3, R23.reuse ;  /* 0x0000001703107220 */ /* 0x088fe20000410000 */
[----:B------:R-:W-:-:S03]  /*df10*/  FFMA.FTZ R9, R11, R23, R9 ;  /* 0x000000170b097223 */ /* 0x000fc60000010009 */
[----:B------:R-:W-:Y:S01]  /*df20*/  FFMA.FTZ R10, R11, R16, R10 ;  /* 0x000000100b0a7223 */ /* 0x000fe2000001000a */
[----:B----4-:R-:W-:Y:S02]  /*df30*/  FADD.FTZ R11, R18, -UR28 ;  /* 0x8000001c120b7e21 */ /* 0x010fe40008010000 */
[----:B------:R-:W3:Y:S01]  /*df40*/  LDL.LU R18, [R1+0x77c] ;  /* 0x00077c0001127983 */ /* 0x000ee20000300800 */
[----:B------:R-:W-:-:S03]  /*df50*/  FADD.FTZ R17, R28, -UR28 ;  /* 0x8000001c1c117e21 */ /* 0x000fc60008010000 */
[----:B------:R-:W4:Y:S01]  /*df60*/  LDL.LU R28, [R1+0x790] ;  /* 0x00079000011c7983 */ /* 0x000f220000300800 */
[----:B------:R-:W-:Y:S01]  /*df70*/  FADD.FTZ R15, R15, R0 ;  /* 0x000000000f0f7221 */ /* 0x000fe20000010000 */
[----:B------:R-:W-:Y:S02]  /*df80*/  FADD.FTZ R12, R12, R16 ;  /* 0x000000100c0c7221 */ /* 0x000fe40000010000 */
[----:B------:R-:W4:Y:S01]  /*df90*/  LDL.LU R0, [R1+0x780] ;  /* 0x0007800001007983 */ /* 0x000f220000300800 */
[----:B------:R-:W-:Y:S01]  /*dfa0*/  FMUL.FTZ R16, R5, R21 ;  /* 0x0000001505107220 */ /* 0x000fe20000410000 */
[----:B------:R-:W-:Y:S01]  /*dfb0*/  FMUL.FTZ R17, R17, UR16 ;  /* 0x0000001011117c20 */ /* 0x000fe20008410000 */
[----:B------:R-:W-:Y:S02]  /*dfc0*/  FADD.FTZ R15, R15, R6 ;  /* 0x000000060f0f7221 */ /* 0x000fe40000010000 */
[----:B------:R-:W4:Y:S01]  /*dfd0*/  LDL.LU R6, [R1+0x760] ;  /* 0x0007600001067983 */ /* 0x000f220000300800 */
[----:B------:R-:W-:Y:S01]  /*dfe0*/  FADD.FTZ R12, R16, R12 ;  /* 0x0000000c100c7221 */ /* 0x000fe20000010000 */
[----:B------:R-:W-:Y:S01]  /*dff0*/  FFMA.FTZ R10, R17, R16, R10 ;  /* 0x00000010110a7223 */ /* 0x000fe2000001000a */
[----:B------:R-:W-:Y:S01]  /*e000*/  FMUL.FTZ R16, R3, R7 ;  /* 0x0000000703107220 */ /* 0x000fe20000410000 */
[----:B------:R-:W-:Y:S01]  /*e010*/  FMUL.FTZ R14, R14, UR16 ;  /* 0x000000100e0e7c20 */ /* 0x000fe20008410000 */
[----:B------:R-:W-:-:S02]  /*e020*/  FADD.FTZ R13, R13, R23 ;  /* 0x000000170d0d7221 */ /* 0x000fc40000010000 */
[----:B------:R-:W4:Y:S01]  /*e030*/  LDL.LU R23, [R1+0x768] ;  /* 0x0007680001177983 */ /* 0x000f220000300800 */
[----:B------:R-:W-:Y:S01]  /*e040*/  FADD.FTZ R12, R12, R16 ;  /* 0x000000100c0c7221 */ /* 0x000fe20000010000 */
[C---:B------:R-:W-:Y:S01]  /*e050*/  FFMA.FTZ R10, R14.reuse, R16, R10 ;  /* 0x000000100e0a7223 */ /* 0x040fe2000001000a */
[----:B------:R-:W-:Y:S01]  /*e060*/  FMUL.FTZ R16, R5, R4 ;  /* 0x0000000405107220 */ /* 0x000fe20000410000 */
[----:B------:R-:W-:Y:S01]  /*e070*/  FMUL.FTZ R11, R11, UR16 ;  /* 0x000000100b0b7c20 */ /* 0x000fe20008410000 */
[----:B------:R-:W-:Y:S01]  /*e080*/  FADD.FTZ R15, R15, R21 ;  /* 0x000000150f0f7221 */ /* 0x000fe20000010000 */
[----:B------:R-:W-:Y:S01]  /*e090*/  FFMA.FTZ R8, R17, R21, R8 ;  /* 0x0000001511087223 */ /* 0x000fe20000010008 */
[----:B------:R-:W-:Y:S01]  /*e0a0*/  FADD.FTZ R13, R13, R7 ;  /* 0x000000070d0d7221 */ /* 0x000fe20000010000 */
[----:B------:R-:W-:Y:S01]  /*e0b0*/  FFMA.FTZ R9, R14, R7, R9 ;  /* 0x000000070e097223 */ /* 0x000fe20000010009 */
[----:B------:R-:W4:Y:S01]  /*e0c0*/  LDL.LU R21, [R1+0x76c] ;  /* 0x00076c0001157983 */ /* 0x000f220000300800 */
[----:B------:R-:W-:-:S03]  /*e0d0*/  FFMA.FTZ R10, R11, R16, R10 ;  /* 0x000000100b0a7223 */ /* 0x000fc6000001000a */
[----:B------:R-:W4:Y:S01]  /*e0e0*/  LDL.LU R7, [R1+0x764] ;  /* 0x0007640001077983 */ /* 0x000f220000300800 */
[----:B------:R-:W-:Y:S01]  /*e0f0*/  FFMA.FTZ R8, R11, R4, R8 ;  /* 0x000000040b087223 */ /* 0x000fe20000010008 */
[----:B------:R-:W-:Y:S01]  /*e100*/  FADD.FTZ R17, R29, -UR28 ;  /* 0x8000001c1d117e21 */ /* 0x000fe20008010000 */
[----:B------:R-:W-:Y:S01]  /*e110*/  FADD.FTZ R12, R16, R12 ;  /* 0x0000000c100c7221 */ /* 0x000fe20000010000 */
[----:B------:R-:W-:Y:S01]  /*e120*/  FMUL.FTZ R16, R3, R2 ;  /* 0x0000000203107220 */ /* 0x000fe20000410000 */
        /* <DEDUP_REMOVED lines=8> */
[----:B----4-:R-:W-:Y:S01]  /*e1b0*/  FADD.FTZ R14, R28, -UR28 ;  /* 0x8000001c1c0e7e21 */ /* 0x010fe20008010000 */
[----:B------:R-:W-:Y:S02]  /*e1c0*/  FADD.FTZ R12, R12, R16 ;  /* 0x000000100c0c7221 */ /* 0x000fe40000010000 */
[----:B------:R-:W4:Y:S01]  /*e1d0*/  LDL.LU R28, [R1+0x460] ;  /* 0x00046000011c7983 */ /* 0x000f220000300800 */
[----:B------:R-:W-:Y:S01]  /*e1e0*/  FMUL.FTZ R16, R5, R0 ;  /* 0x0000000005107220 */ /* 0x000fe20000410000 */
[----:B------:R-:W-:-:S04]  /*e1f0*/  FMUL.FTZ R14, R14, UR16 ;  /* 0x000000100e0e7c20 */ /* 0x000fc80008410000 */
[C---:B------:R-:W-:Y:S01]  /*e200*/  FFMA.FTZ R10, R14.reuse, R16, R10 ;  /* 0x000000100e0a7223 */ /* 0x040fe2000001000a */
[----:B------:R-:W-:Y:S01]  /*e210*/  FFMA.FTZ R8, R14, R0, R8 ;  /* 0x000000000e087223 */ /* 0x000fe20000010008 */
[----:B------:R-:W-:Y:S02]  /*e220*/  FADD.FTZ R14, R6, -UR28 ;  /* 0x8000001c060e7e21 */ /* 0x000fe40008010000 */
[----:B------:R-:W4:Y:S01]  /*e230*/  LDL.LU R6, [R1+0x740] ;  /* 0x0007400001067983 */ /* 0x000f220000300800 */
[----:B------:R-:W-:Y:S01]  /*e240*/  FADD.FTZ R12, R16, R12 ;  /* 0x0000000c100c7221 */ /* 0x000fe20000010000 */
[----:B------:R-:W-:Y:S01]  /*e250*/  FADD.FTZ R15, R15, R4 ;  /* 0x000000040f0f7221 */ /* 0x000fe20000010000 */
[-C--:B------:R-:W-:Y:S01]  /*e260*/  FMUL.FTZ R16, R3, R23.reuse ;  /* 0x0000001703107220 */ /* 0x080fe20000410000 */
[----:B------:R-:W-:Y:S01]  /*e270*/  FMUL.FTZ R11, R11, UR16 ;  /* 0x000000100b0b7c20 */ /* 0x000fe20008410000 */
[----:B------:R-:W4:Y:S01]  /*e280*/  LDL.LU R4, [R1+0x45c] ;  /* 0x00045c0001047983 */ /* 0x000f220000300800 */
[----:B------:R-:W-:Y:S01]  /*e290*/  FADD.FTZ R13, R13, R2 ;  /* 0x000000020d0d7221 */ /* 0x000fe20000010000 */
[----:B------:R-:W-:Y:S01]  /*e2a0*/  FADD.FTZ R12, R12, R16 ;  /* 0x000000100c0c7221 */ /* 0x000fe20000010000 */
[C---:B------:R-:W-:Y:S01]  /*e2b0*/  FFMA.FTZ R10, R11.reuse, R16, R10 ;  /* 0x000000100b0a7223 */ /* 0x040fe2000001000a */
[----:B------:R-:W-:Y:S01]  /*e2c0*/  FFMA.FTZ R9, R11, R23, R9 ;  /* 0x000000170b097223 */ /* 0x000fe20000010009 */
[----:B------:R-:W-:Y:S01]  /*e2d0*/  FMUL.FTZ R17, R17, UR16 ;  /* 0x0000001011117c20 */ /* 0x000fe20008410000 */
[----:B------:R-:W4:Y:S01]  /*e2e0*/  LDL.LU R2, [R1+0x458] ;  /* 0x0004580001027983 */ /* 0x000f220000300800 */
[----:B------:R-:W-:Y:S01]  /*e2f0*/  FMUL.FTZ R16, R5, R21 ;  /* 0x0000001505107220 */ /* 0x000fe20000410000 */
[----:B------:R-:W-:-:S02]  /*e300*/  FADD.FTZ R11, R7, -UR28 ;  /* 0x8000001c070b7e21 */ /* 0x000fc40008010000 */
[----:B------:R-:W4:Y:S01]  /*e310*/  LDL.LU R7, [R1+0x744] ;  /* 0x0007440001077983 */ /* 0x000f220000300800 */
[C---:B------:R-:W-:Y:S01]  /*e320*/  FFMA.FTZ R10, R17.reuse, R16, R10 ;  /* 0x00000010110a7223 */ /* 0x040fe2000001000a */
[----:B------:R-:W-:Y:S01]  /*e330*/  FFMA.FTZ R8, R17, R21, R8 ;  /* 0x0000001511087223 */ /* 0x000fe20000010008 */
[----:B------:R-:W-:Y:S01]  /*e340*/  FADD.FTZ R12, R16, R12 ;  /* 0x0000000c100c7221 */ /* 0x000fe20000010000 */
[-C--:B------:R-:W-:Y:S01]  /*e350*/  FMUL.FTZ R16, R3, R29.reuse ;  /* 0x0000001d03107220 */ /* 0x080fe20000410000 */
[----:B------:R-:W-:Y:S01]  /*e360*/  FMUL.FTZ R14, R14, UR16 ;  /* 0x000000100e0e7c20 */ /* 0x000fe20008410000 */
[----:B------:R-:W-:Y:S02]  /*e370*/  FADD.FTZ R13, R13, R23 ;  /* 0x000000170d0d7221 */ /* 0x000fe40000010000 */
[----:B------:R-:W4:Y:S01]  /*e380*/  LDL.LU R23, [R1+0x454] ;  /* 0x0004540001177983 */ /* 0x000f220000300800 */
        /* <DEDUP_REMOVED lines=8> */
[----:B------:R-:W-:Y:S01]  /*e410*/  FADD.FTZ R13, R13, R29 ;  /* 0x0000001d0d0d7221 */ /* 0x000fe20000010000 */
[----:B------:R-:W-:Y:S01]  /*e420*/  FMUL.FTZ R11, R11, UR16 ;  /* 0x000000100b0b7c20 */ /* 0x000fe20008410000 */
[----:B------:R-:W-:Y:S01]  /*e430*/  FADD.FTZ R15, R15, R21 ;  /* 0x000000150f0f7221 */ /* 0x000fe20000010000 */
[----:B----4-:R-:W-:Y:S01]  /*e440*/  FMUL.FTZ R16, R5, R28 ;  /* 0x0000001c05107220 */ /* 0x010fe20000410000 */
[----:B------:R-:W4:Y:S04]  /*e450*/  LDL.LU R21, [R1+0x450] ;  /* 0x0004500001157983 */ /* 0x000f280000300800 */
[----:B------:R-:W4:Y:S01]  /*e460*/  LDL.LU R29, [R1+0x44c] ;  /* 0x00044c00011d7983 */ /* 0x000f220000300800 */
[----:B------:R-:W-:Y:S01]  /*e470*/  FFMA.FTZ R10, R11, R16, R10 ;  /* 0x000000100b0a7223 */ /* 0x000fe2000001000a */
[----:B------:R-:W-:Y:S01]  /*e480*/  FADD.FTZ R15, R15, R28 ;  /* 0x0000001c0f0f7221 */ /* 0x000fe20000010000 */
[----:B------:R-:W-:Y:S01]  /*e490*/  FFMA.FTZ R8, R11, R28, R8 ;  /* 0x0000001c0b087223 */ /* 0x000fe20000010008 */
[----:B------:R-:W-:Y:S01]  /*e4a0*/  FADD.FTZ R11, R6, -UR28 ;  /* 0x8000001c060b7e21 */ /* 0x000fe20008010000 */
[----:B------:R-:W4:Y:S01]  /*e4b0*/  LDL.LU R28, [R1+0x448] ;  /* 0x00044800011c7983 */ /* 0x000f220000300800 */
[----:B------:R-:W-:Y:S01]  /*e4c0*/  FMUL.FTZ R17, R17, UR16 ;  /* 0x0000001011117c20 */ /* 0x000fe20008410000 */
[----:B------:R-:W-:-:S02]  /*e4d0*/  FADD.FTZ R12, R16, R12 ;  /* 0x0000000c100c7221 */ /* 0x000fc40000010000 */
[----:B------:R-:W4:Y:S01]  /*e4e0*/  LDL.LU R6, [R1+0x718] ;  /* 0x0007180001067983 */ /* 0x000f220000300800 */
[-C--:B------:R-:W-:Y:S01]  /*e4f0*/  FMUL.FTZ R16, R3, R4.reuse ;  /* 0x0000000403107220 */ /* 0x080fe20000410000 */
[----:B------:R-:W-:Y:S01]  /*e500*/  FMUL.FTZ R14, R14, UR16 ;  /* 0x000000100e0e7c20 */ /* 0x000fe20008410000 */
[----:B------:R-:W-:Y:S01]  /*e510*/  FADD.FTZ R13, R13, R4 ;  /* 0x000000040d0d7221 */ /* 0x000fe20000010000 */
[----:B------:R-:W4:Y:S01]  /*e520*/  LDL.LU R0, [R1+0x444] ;  /* 0x0004440001007983 */ /* 0x000f220000300800 */
[C---:B------:R-:W-:Y:S01]  /*e530*/  FFMA.FTZ R9, R17.reuse, R4, R9 ;  /* 0x0000000411097223 */ /* 0x040fe20000010009 */
[----:B------:R-:W-:Y:S02]  /*e540*/  FADD.FTZ R12, R12, R16 ;  /* 0x000000100c0c7221 */ /* 0x000fe40000010000 */
[----:B------:R-:W4:Y:S01]  /*e550*/  LDL.LU R4, [R1+0x71c] ;  /* 0x00071c0001047983 */ /* 0x000f220000300800 */
[----:B------:R-:W-:Y:S01]  /*e560*/  FFMA.FTZ R10, R17, R16, R10 ;  /* 0x00000010110a7223 */ /* 0x000fe2000001000a */
[-C--:B------:R-:W-:Y:S01]  /*e570*/  FMUL.FTZ R16, R5, R2.reuse ;  /* 0x0000000205107220 */ /* 0x080fe20000410000 */
[----:B------:R-:W-:Y:S01]  /*e580*/  FADD.FTZ R17, R7, -UR28 ;  /* 0x8000001c07117e21 */ /* 0x000fe20008010000 */
[----:B------:R-:W-:Y:S01]  /*e590*/  FADD.FTZ R15, R15, R2 ;  /* 0x000000020f0f7221 */ /* 0x000fe20000010000 */
[C---:B------:R-:W-:Y:S01]  /*e5a0*/  FFMA.FTZ R8, R14.reuse, R2, R8 ;  /* 0x000000020e087223 */ /* 0x040fe20000010008 */
[----:B------:R-:W4:Y:S01]  /*e5b0*/  LDL.LU R7, [R1+0x440] ;  /* 0x0004400001077983 */ /* 0x000f220000300800 */
[----:B------:R-:W-:-:S03]  /*e5c0*/  FFMA.FTZ R10, R14, R16, R10 ;  /* 0x000000100e0a7223 */ /* 0x000fc6000001000a */
[----:B------:R-:W4:Y:S01]  /*e5d0*/  LDL.LU R2, [R1+0x708] ;  /* 0x0007080001027983 */ /* 0x000f220000300800 */
[----:B------:R-:W-:Y:S01]  /*e5e0*/  FADD.FTZ R12, R16, R12 ;  /* 0x0000000c100c7221 */ /* 0x000fe20000010000 */
[----:B------:R-:W-:Y:S01]  /*e5f0*/  FMUL.FTZ R16, R3, R23 ;  /* 0x0000001703107220 */ /* 0x000fe20000410000 */
        /* <DEDUP_REMOVED lines=10> */
[----:B------:R-:W-:-:S03]  /*e6a0*/  FMUL.FTZ R14, R14, UR16 ;  /* 0x000000100e0e7c20 */ /* 0x000fc60008410000 */
[----:B------:R-:W-:Y:S01]  /*e6b0*/  FADD.FTZ R12, R16, R12 ;  /* 0x0000000c100c7221 */ /* 0x000fe20000010000 */
[----:B------:R-:W-:Y:S01]  /*e6c0*/  FFMA.FTZ R10, R17, R16, R10 ;  /* 0x00000010110a7223 */ /* 0x000fe2000001000a */
[----:B------:R-:W-:Y:S01]  /*e6d0*/  FMUL.FTZ R16, R3, R29 ;  /* 0x0000001d03107220 */ /* 0x000fe20000410000 */
[----:B------:R-:W-:Y:S01]  /*e6e0*/  FMUL.FTZ R11, R11, UR16 ;  /* 0x000000100b0b7c20 */ /* 0x000fe20008410000 */
[----:B------:R-:W-:Y:S02]  /*e6f0*/  FFMA.FTZ R8, R17, R21, R8 ;  /* 0x0000001511087223 */ /* 0x000fe40000010008 */
[----:B------:R-:W-:Y:S01]  /*e700*/  FADD.FTZ R12, R12, R16 ;  /* 0x000000100c0c7221 */ /* 0x000fe20000010000 */
[----:B------:R-:W-:Y:S01]  /*e710*/  FFMA.FTZ R10, R14, R16, R10 ;  /* 0x000000100e0a7223 */ /* 0x000fe2000001000a */
[-C--:B------:R-:W-:Y:S01]  /*e720*/  FMUL.FTZ R16, R5, R28.reuse ;  /* 0x0000001c05107220 */ /* 0x080fe20000410000 */
[----:B------:R-:W-:Y:S01]  /*e730*/  FADD.FTZ R17, R6, -UR28 ;  /* 0x8000001c06117e21 */ /* 0x000fe20008010000 */
[----:B------:R-:W-:Y:S01]  /*e740*/  FFMA.FTZ R9, R14, R29, R9 ;  /* 0x0000001d0e097223 */ /* 0x000fe20000010009 */
[C---:B------:R-:W-:Y:S01]  /*e750*/  FFMA.FTZ R8, R11.reuse, R28, R8 ;  /* 0x0000001c0b087223 */ /* 0x040fe20000010008 */
[----:B------:R-:W-:Y:S01]  /*e760*/  FADD.FTZ R12, R16, R12 ;  /* 0x0000000c100c7221 */ /* 0x000fe20000010000 */
[----:B------:R-:W-:Y:S01]  /*e770*/  FFMA.FTZ R10, R11, R16, R10 ;  /* 0x000000100b0a7223 */ /* 0x000fe2000001000a */
[----:B------:R-:W-:Y:S01]  /*e780*/  FMUL.FTZ R16, R3, R0 ;  /* 0x0000000003107220 */ /* 0x000fe20000410000 */
[----:B------:R-:W-:Y:S01]  /*e790*/  FMUL.FTZ R17, R17, UR16 ;  /* 0x0000001011117c20 */ /* 0x000fe20008410000 */
[----:B------:R-:W-:Y:S01]  /*e7a0*/  FADD.FTZ R13, R13, R23 ;  /* 0x000000170d0d7221 */ /* 0x000fe20000010000 */
[----:B------:R-:W-:Y:S01]  /*e7b0*/  FADD.FTZ R14, R4, -UR28 ;  /* 0x8000001c040e7e21 */ /* 0x000fe20008010000 */
[----:B------:R-:W-:Y:S01]  /*e7c0*/  FADD.FTZ R12, R12, R16 ;  /* 0x000000100c0c7221 */ /* 0x000fe20000010000 */
[----:B------:R-:W-:Y:S01]  /*e7d0*/  FFMA.FTZ R10, R17, R16, R10 ;  /* 0x00000010110a7223 */ /* 0x000fe2000001000a */
[----:B------:R-:W4:Y:S01]  /*e7e0*/  LDL.LU R23, [R1+0x438] ;  /* 0x0004380001177983 */ /* 0x000f220000300800 */
[----:B------:R-:W-:Y:S01]  /*e7f0*/  FMUL.FTZ R14, R14, UR16 ;  /* 0x000000100e0e7c20 */ /* 0x000fe20008410000 */
[----:B------:R-:W-:-:S02]  /*e800*/  FMUL.FTZ R16, R5, R7 ;  /* 0x0000000705107220 */ /* 0x000fc40000410000 */
[----:B------:R-:W4:Y:S01]  /*e810*/  LDL.LU R6, [R1+0x434] ;  /* 0x0004340001067983 */ /* 0x000f220000300800 */
[----:B------:R-:W-:Y:S01]  /*e820*/  FADD.FTZ R11, R2, -UR28 ;  /* 0x8000001c020b7e21 */ /* 0x000fe20008010000 */
[----:B------:R-:W-:Y:S01]  /*e830*/  FADD.FTZ R12, R16, R12 ;  /* 0x0000000c100c7221 */ /* 0x000fe20000010000 */
[C---:B------:R-:W-:Y:S01]  /*e840*/  FFMA.FTZ R10, R14.reuse, R16, R10 ;  /* 0x000000100e0a7223 */ /* 0x040fe2000001000a */
[----:B------:R-:W-:Y:S01]  /*e850*/  FFMA.FTZ R9, R17, R0, R9 ;  /* 0x0000000011097223 */ /* 0x000fe20000010009 */
[----:B------:R-:W-:Y:S01]  /*e860*/  FMUL.FTZ R11, R11, UR16 ;  /* 0x000000100b0b7c20 */ /* 0x000fe20008410000 */
[----:B------:R-:W-:Y:S01]  /*e870*/  FFMA.FTZ R8, R14, R7, R8 ;  /* 0x000000070e087223 */ /* 0x000fe20000010008 */
[----:B------:R-:W4:Y:S04]  /*e880*/  LDL.LU R4, [R1+0x430] ;  /* 0x0004300001047983 */ /* 0x000f280000300800 */
[----:B------:R-:W4:Y:S01]  /*e890*/  LDL.LU R14, [R1+0x794] ;  /* 0x00079400010e7983 */ /* 0x000f220000300800 */
[----:B------:R-:W-:Y:S01]  /*e8a0*/  FADD.FTZ R15, R15, R21 ;  /* 0x000000150f0f7221 */ /* 0x000fe20000010000 */
[----:B------:R-:W-:-:S02]  /*e8b0*/  FADD.FTZ R13, R13, R29 ;  /* 0x0000001d0d0d7221 */ /* 0x000fc40000010000 */
[----:B------:R-:W4:Y:S01]  /*e8c0*/  LDL.LU R2, [R1+0x42c] ;  /* 0x00042c0001027983 */ /* 0x000f220000300800 */
[-C--:B--2---:R-:W-:Y:S01]  /*e8d0*/  FMUL.FTZ R16, R3, R19.reuse ;  /* 0x0000001303107220 */ /* 0x084fe20000410000 */
[C---:B------:R-:W-:Y:S01]  /*e8e0*/  FFMA.FTZ R9, R11.reuse, R19, R9 ;  /* 0x000000130b097223 */ /* 0x040fe20000010009 */
[----:B---3--:R-:W-:Y:S02]  /*e8f0*/  FADD.FTZ R17, R18, -UR28 ;  /* 0x8000001c12117e21 */ /* 0x008fe40008010000 */
[----:B------:R-:W-:Y:S01]  /*e900*/  FFMA.FTZ R10, R11, R16, R10 ;  /* 0x000000100b0a7223 */ /* 0x000fe2000001000a */
[----:B------:R-:W2:Y:S04]  /*e910*/  LDL.LU R18, [R1+0x7c8] ;  /* 0x0007c80001127983 */ /* 0x000ea80000300800 */
[----:B------:R-:W3:Y:S01]  /*e920*/  LDL.LU R11, [R1+0x7a8] ;  /* 0x0007a800010b7983 */ /* 0x000ee20000300800 */
[----:B------:R-:W-:Y:S01]  /*e930*/  FADD.FTZ R12, R12, R16 ;  /* 0x000000100c0c7221 */ /* 0x000fe20000010000 */
[----:B------:R-:W-:Y:S01]  /*e940*/  FMUL.FTZ R17, R17, UR16 ;  /* 0x0000001011117c20 */ /* 0x000fe20008410000 */
[----:B------:R-:W-:Y:S01]  /*e950*/  FADD.FTZ R15, R15, R28 ;  /* 0x0000001c0f0f7221 */ /* 0x000fe20000010000 */
[----:B------:R-:W-:Y:S01]  /*e960*/  FADD.FTZ R13, R13, R0 ;  /* 0x000000000d0d7221 */ /* 0x000fe20000010000 */
[----:B------:R-:W2:Y:S02]  /*e970*/  LDL.LU R21, [R1+0x994] ;  /* 0x0009940001157983 */ /* 0x000ea40000300800 */
[----:B------:R-:W-:-:S02]  /*e980*/  FADD.FTZ R15, R15, R7 ;  /* 0x000000070f0f7221 */ /* 0x000fc40000010000 */
[----:B------:R-:W2:Y:S04]  /*e990*/  LDL.LU R0, [R1+0x428] ;  /* 0x0004280001007983 */ /* 0x000ea80000300800 */
[----:B------:R0:W5:Y:S01]  /*e9a0*/  LDL.LU R29, [R1+0x990] ;  /* 0x00099000011d7983 */ /* 0x0001620000300800 */
[-C--:B----4-:R-:W-:Y:S01]  /*e9b0*/  FMUL.FTZ R16, R5, R23.reuse ;  /* 0x0000001705107220 */ /* 0x090fe20000410000 */
[----:B------:R-:W-:Y:S01]  /*e9c0*/  FFMA.FTZ R8, R17, R23, R8 ;  /* 0x0000001711087223 */ /* 0x000fe20000010008 */
[----:B------:R-:W-:Y:S01]  /*e9d0*/  FADD.FTZ R13, R13, R19 ;  /* 0x000000130d0d7221 */ /* 0x000fe20000010000 */
[----:B------:R0:W5:Y:S01]  /*e9e0*/  LDL.LU R28, [R1+0x98c] ;  /* 0x00098c00011c7983 */ /* 0x0001620000300800 */
[----:B------:R-:W-:Y:S01]  /*e9f0*/  FFMA.FTZ R10, R17, R16, R10 ;  /* 0x00000010110a7223 */ /* 0x000fe2000001000a */
[----:B------:R-:W-:Y:S01]  /*ea00*/  FADD.FTZ R12, R16, R12 ;  /* 0x0000000c100c7221 */ /* 0x000fe20000010000 */
[----:B------:R-:W-:Y:S01]  /*ea10*/  FMUL.FTZ R16, R3, R6 ;  /* 0x0000000603107220 */ /* 0x000fe20000410000 */
[----:B------:R-:W4:Y:S01]  /*ea20*/  LDL.LU R17, [R1+0x7ac] ;  /* 0x0007ac0001117983 */ /* 0x000f220000300800 */
[----:B------:R-:W-:-:S03]  /*ea30*/  FADD.FTZ R14, R14, -UR28 ;  /* 0x8000001c0e0e7e21 */ /* 0x000fc60008010000 */
[----:B------:R-:W4:Y:S01]  /*ea40*/  LDL.LU R19, [R1+0x7e8] ;  /* 0x0007e80001137983 */ /* 0x000f220000300800 */
[----:B------:R-:W-:Y:S01]  /*ea50*/  FMUL.FTZ R14, R14, UR16 ;  /* 0x000000100e0e7c20 */ /* 0x000fe20008410000 */
[----:B------:R-:W-:Y:S02]  /*ea60*/  FADD.FTZ R12, R12, R16 ;  /* 0x000000100c0c7221 */ /* 0x000fe40000010000 */
[----:B------:R0:W5:Y:S01]  /*ea70*/  LDL.LU R7, [R1+0x988] ;  /* 0x0009880001077983 */ /* 0x0001620000300800 */
[C---:B------:R-:W-:Y:S01]  /*ea80*/  FFMA.FTZ R10, R14.reuse, R16, R10 ;  /* 0x000000100e0a7223 */ /* 0x040fe2000001000a */
[----:B------:R-:W-:Y:S01]  /*ea90*/  FMUL.FTZ R16, R5, R4 ;  /* 0x0000000405107220 */ /* 0x000fe20000410000 */
[----:B------:R-:W-:Y:S02]  /*eaa0*/  FADD.FTZ R15, R15, R23 ;  /* 0x000000170f0f7221 */ /* 0x000fe40000010000 */
[----:B------:R-:W4:Y:S01]  /*eab0*/  LDL.LU R23, [R1+0x7ec] ;  /* 0x0007ec0001177983 */ /* 0x000f220000300800 */
[----:B------:R-:W-:Y:S01]  /*eac0*/  FFMA.FTZ R9, R14, R6, R9 ;  /* 0x000000060e097223 */ /* 0x000fe20000010009 */
[----:B---3--:R-:W-:-:S04]  /*ead0*/  FADD.FTZ R11, R11, -UR28 ;  /* 0x8000001c0b0b7e21 */ /* 0x008fc80008010000 */
[----:B------:R-:W-:-:S04]  /*eae0*/  FMUL.FTZ R11, R11, UR16 ;  /* 0x000000100b0b7c20 */ /* 0x000fc80008410000 */
[C---:B------:R-:W-:Y:S01]  /*eaf0*/  FFMA.FTZ R10, R11.reuse, R16, R10 ;  /* 0x000000100b0a7223 */ /* 0x040fe2000001000a */
[----:B------:R-:W-:Y:S02]  /*eb00*/  FFMA.FTZ R8, R11, R4, R8 ;  /* 0x000000040b087223 */ /* 0x000fe40000010008 */
[----:B------:R-:W3:Y:S01]  /*eb10*/  LDL.LU R11, [R1+0x7cc] ;  /* 0x0007cc00010b7983 */ /* 0x000ee20000300800 */
[----:B--2---:R-:W-:-:S03]  /*eb20*/  FADD.FTZ R14, R18, -UR28 ;  /* 0x8000001c120e7e21 */ /* 0x004fc60008010000 */
[----:B------:R-:W2:Y:S01]  /*eb30*/  LDL.LU R18, [R1+0x7f8] ;  /* 0x0007f80001127983 */ /* 0x000ea20000300800 */
[----:B------:R-:W-:Y:S01]  /*eb40*/  FADD.FTZ R12, R16, R12 ;  /* 0x0000000c100c7221 */ /* 0x000fe20000010000 */
[----:B------:R-:W-:Y:S01]  /*eb50*/  FMUL.FTZ R16, R3, R2 ;  /* 0x0000000203107220 */ /* 0x000fe20000410000 */
[----:B------:R-:W-:-:S03]  /*eb60*/  FMUL.FTZ R14, R14, UR16 ;  /* 0x000000100e0e7c20 */ /* 0x000fc60008410000 */
[----:B------:R-:W-:Y:S01]  /*eb70*/  FADD.FTZ R12, R12, R16 ;  /* 0x000000100c0c7221 */ /* 0x000fe20000010000 */
[----:B----4-:R-:W-:-:S04]  /*eb80*/  FADD.FTZ R17, R17, -UR28 ;  /* 0x8000001c11117e21 */ /* 0x010fc80008010000 */
[----:B------:R-:W-:Y:S01]  /*eb90*/  FMUL.FTZ R17, R17, UR16 ;  /* 0x0000001011117c20 */ /* 0x000fe20008410000 */
[----:B------:R-:W-:Y:S01]  /*eba0*/  FADD.FTZ R13, R13, R6 ;  /* 0x000000060d0d7221 */ /* 0x000fe20000010000 */
[C---:B------:R-:W-:Y:S01]  /*ebb0*/  FFMA.FTZ R8, R14.reuse, R0, R8 ;  /* 0x000000000e087223 */ /* 0x040fe20000010008 */
[----:B------:R-:W-:Y:S01]  /*ebc0*/  FADD.FTZ R15, R15, R4 ;  /* 0x000000040f0f7221 */ /* 0x000fe20000010000 */
[----:B------:R-:W-:Y:S01]  /*ebd0*/  FFMA.FTZ R10, R17, R16, R10 ;  /* 0x00000010110a7223 */ /* 0x000fe2000001000a */
[----:B------:R-:W-:Y:S01]  /*ebe0*/  FMUL.FTZ R16, R5, R0 ;  /* 0x0000000005107220 */ /* 0x000fe20000410000 */
[----:B------:R-:W-:Y:S01]  /*ebf0*/  FFMA.FTZ R9, R17, R2, R9 ;  /* 0x0000000211097223 */ /* 0x000fe20000010009 */
[----:B------:R-:W-:Y:S01]  /*ec00*/  FADD.FTZ R17, R19, -UR28 ;  /* 0x8000001c13117e21 */ /* 0x000fe20008010000 */
[----:B------:R-:W-:Y:S01]  /*ec10*/  FADD.FTZ R13, R13, R2 ;  /* 0x000000020d0d7221 */ /* 0x000fe20000010000 */
[----:B------:R-:W-:Y:S01]  /*ec20*/  FFMA.FTZ R10, R14, R16, R10 ;  /* 0x000000100e0a7223 */ /* 0x000fe2000001000a */
[----:B------:R-:W4:Y:S01]  /*ec30*/  LDL.LU R19, [R1+0x818] ;  /* 0x0008180001137983 */ /* 0x000f220000300800 */
[----:B------:R-:W-:Y:S01]  /*ec40*/  FADD.FTZ R12, R16, R12 ;  /* 0x0000000c100c7221 */ /* 0x000fe20000010000 */
[-C--:B------:R-:W-:Y:S01]  /*ec50*/  FMUL.FTZ R16, R3, R45.reuse ;  /* 0x0000002d03107220 */ /* 0x080fe20000410000 */
[----:B------:R-:W-:Y:S01]  /*ec60*/  FADD.FTZ R13, R13, R45 ;  /* 0x0000002d0d0d7221 */ /* 0x000fe20000010000 */
[----:B---3--:R-:W-:Y:S01]  /*ec70*/  FADD.FTZ R11, R11, -UR28 ;  /* 0x8000001c0b0b7e21 */ /* 0x008fe20008010000 */
[----:B------:R-:W-:Y:S01]  /*ec80*/  FADD.FTZ R14, R23, -UR28 ;  /* 0x8000001c170e7e21 */ /* 0x000fe20008010000 */
[----:B------:R-:W-:Y:S01]  /*ec90*/  FMUL.FTZ R17, R17, UR16 ;  /* 0x0000001011117c20 */ /* 0x000fe20008410000 */
[----:B------:R-:W3:Y:S01]  /*eca0*/  LDL.LU R23, [R1+0x81c] ;  /* 0x00081c0001177983 */ /* 0x000ee20000300800 */
[----:B------:R-:W-:Y:S01]  /*ecb0*/  FMUL.FTZ R11, R11, UR16 ;  /* 0x000000100b0b7c20 */ /* 0x000fe20008410000 */
[----:B------:R-:W-:Y:S01]  /*ecc0*/  FADD.FTZ R15, R15, R0 ;  /* 0x000000000f0f7221 */ /* 0x000fe20000010000 */
[----:B------:R-:W-:Y:S01]  /*ecd0*/  FADD.FTZ R12, R12, R16 ;  /* 0x000000100c0c7221 */ /* 0x000fe20000010000 */
[----:B------:R-:W-:Y:S01]  /*ece0*/  FMUL.FTZ R14, R14, UR16 ;  /* 0x000000100e0e7c20 */ /* 0x000fe20008410000 */
[C---:B------:R-:W-:Y:S01]  /*ecf0*/  FFMA.FTZ R9, R11.reuse, R45, R9 ;  /* 0x0000002d0b097223 */ /* 0x040fe20000010009 */
[----:B------:R-:W-:Y:S01]  /*ed00*/  FFMA.FTZ R10, R11, R16, R10 ;  /* 0x000000100b0a7223 */ /* 0x000fe2000001000a */
[----:B------:R-:W3:Y:S01]  /*ed10*/  LDL.LU R45, [R1+0x7fc] ;  /* 0x0007fc00012d7983 */ /* 0x000ee20000300800 */
[----:B--2---:R-:W-:-:S03]  /*ed20*/  FADD.FTZ R11, R18, -UR28 ;  /* 0x8000001c120b7e21 */ /* 0x004fc60008010000 */
[----:B------:R-:W2:Y:S01]  /*ed30*/  LDL.LU R18, [R1+0x828] ;  /* 0x0008280001127983 */ /* 0x000ea20000300800 */
[-C--:B------:R-:W-:Y:S01]  /*ed40*/  FMUL.FTZ R16, R5, R44.reuse ;  /* 0x0000002c05107220 */ /* 0x080fe20000410000 */
[----:B------:R-:W-:Y:S01]  /*ed50*/  FFMA.FTZ R8, R17, R44, R8 ;  /* 0x0000002c11087223 */ /* 0x000fe20000010008 */
[----:B------:R-:W-:Y:S01]  /*ed60*/  FADD.FTZ R13, R13, R36 ;  /* 0x000000240d0d7221 */ /* 0x000fe20000010000 */
[----:B------:R0:W5:Y:S01]  /*ed70*/  LDL.LU R6, [R1+0x984] ;  /* 0x0009840001067983 */ /* 0x0001620000300800 */
[----:B------:R-:W-:Y:S01]  /*ed80*/  FADD.FTZ R12, R16, R12 ;  /* 0x0000000c100c7221 */ /* 0x000fe20000010000 */
[----:B------:R-:W-:Y:S01]  /*ed90*/  FFMA.FTZ R10, R17, R16, R10 ;  /* 0x00000010110a7223 */ /* 0x000fe2000001000a */
[----:B------:R-:W-:Y:S01]  /*eda0*/  FMUL.FTZ R16, R3, R36 ;  /* 0x0000002403107220 */ /* 0x000fe20000410000 */
[----:B------:R-:W-:Y:S01]  /*edb0*/  FMUL.FTZ R11, R11, UR16 ;  /* 0x000000100b0b7c20 */ /* 0x000fe20008410000 */
[----:B------:R0:W5:Y:S02]  /*edc0*/  LDL.LU R4, [R1+0x980] ;  /* 0x0009800001047983 */ /* 0x0001640000300800 */
[----:B------:R-:W-:Y:S01]  /*edd0*/  FADD.FTZ R12, R12, R16 ;  /* 0x000000100c0c7221 */ /* 0x000fe20000010000 */
[C---:B------:R-:W-:Y:S01]  /*ede0*/  FFMA.FTZ R10, R14.reuse, R16, R10 ;  /* 0x000000100e0a7223 */ /* 0x040fe2000001000a */
[-C--:B------:R-:W-:Y:S01]  /*edf0*/  FMUL.FTZ R16, R5, R37.reuse ;  /* 0x0000002505107220 */ /* 0x080fe20000410000 */
[----:B------:R-:W-:Y:S01]  /*ee00*/  FFMA.FTZ R9, R14, R36, R9 ;  /* 0x000000240e097223 */ /* 0x000fe20000010009 */
[----:B------:R-:W-:Y:S01]  /*ee10*/  FFMA.FTZ R8, R11, R37, R8 ;  /* 0x000000250b087223 */ /* 0x000fe20000010008 */
[----:B------:R-:W-:Y:S01]  /*ee20*/  FADD.FTZ R15, R15, R44 ;  /* 0x0000002c0f0f7221 */ /* 0x000fe20000010000 */
[----:B------:R-:W-:Y:S01]  /*ee30*/  FFMA.FTZ R10, R11, R16, R10 ;  /* 0x000000100b0a7223 */ /* 0x000fe2000001000a */
[----:B------:R-:W-:Y:S01]  /*ee40*/  FADD.FTZ R12, R16, R12 ;  /* 0x0000000c100c7221 */ /* 0x000fe20000010000 */
[----:B----4-:R-:W-:Y:S01]  /*ee50*/  FADD.FTZ R14, R19, -UR28 ;  /* 0x8000001c130e7e21 */ /* 0x010fe20008010000 */
[----:B------:R-:W4:Y:S04]  /*ee60*/  LDL.LU R44, [R1+0x854] ;  /* 0x00085400012c7983 */ /* 0x000f280000300800 */
[----:B------:R-:W4:Y:S01]  /*ee70*/  LDL.LU R19, [R1+0x848] ;  /* 0x0008480001137983 */ /* 0x000f220000300800 */
[----:B------:R-:W-:Y:S01]  /*ee80*/  FMUL.FTZ R16, R3, R38 ;  /* 0x0000002603107220 */ /* 0x000fe20000410000 */
[----:B------:R-:W-:-:S02]  /*ee90*/  FADD.FTZ R15, R15, R37 ;  /* 0x000000250f0f7221 */ /* 0x000fc40000010000 */
[----:B------:R-:W4:Y:S04]  /*eea0*/  LDL.LU R37, [R1+0x668] ;  /* 0x0006680001257983 */ /* 0x000f280000300800 */
[----:B------:R-:W4:Y:S04]  /*eeb0*/  LDL.LU R36, [R1+0x650] ;  /* 0x0006500001247983 */ /* 0x000f280000300800 */
[----:B------:R0:W5:Y:S04]  /*eec0*/  LDL.LU R2, [R1+0x97c] ;  /* 0x00097c0001027983 */ /* 0x0001680000300800 */
[----:B------:R0:W5:Y:S01]  /*eed0*/  LDL.LU R0, [R1+0x978] ;  /* 0x0009780001007983 */ /* 0x0001620000300800 */
[----:B---3--:R-:W-:-:S03]  /*eee0*/  FADD.FTZ R11, R23, -UR28 ;  /* 0x8000001c170b7e21 */ /* 0x008fc60008010000 */
[----:B------:R-:W3:Y:S01]  /*eef0*/  LDL.LU R23, [R1+0x84c] ;  /* 0x00084c0001177983 */ /* 0x000ee20000300800 */
[----:B------:R-:W-:-:S03]  /*ef00*/  FADD.FTZ R17, R45, -UR28 ;  /* 0x8000001c2d117e21 */ /* 0x000fc60008010000 */
[----:B------:R-:W3:Y:S01]  /*ef10*/  LDL.LU R45, [R1+0x82c] ;  /* 0x00082c00012d7983 */ /* 0x000ee20000300800 */
[----:B------:R-:W-:-:S04]  /*ef20*/  FMUL.FTZ R17, R17, UR16 ;  /* 0x0000001011117c20 */ /* 0x000fc80008410000 */
[C---:B------:R-:W-:Y:S01]  /*ef30*/  FFMA.FTZ R10, R17.reuse, R16, R10 ;  /* 0x00000010110a7223 */ /* 0x040fe2000001000a */
[----:B------:R-:W-:Y:S01]  /*ef40*/  FFMA.FTZ R9, R17, R38, R9 ;  /* 0x0000002611097223 */ /* 0x000fe20000010009 */
[----:B--2---:R-:W-:Y:S02]  /*ef50*/  FADD.FTZ R17, R18, -UR28 ;  /* 0x8000001c12117e21 */ /* 0x004fe40008010000 */
[----:B------:R-:W2:Y:S01]  /*ef60*/  LDL.LU R18, [R1+0x850] ;  /* 0x0008500001127983 */ /* 0x000ea20000300800 */
[----:B------:R-:W-:Y:S01]  /*ef70*/  FADD.FTZ R12, R12, R16 ;  /* 0x000000100c0c7221 */ /* 0x000fe20000010000 */
[-C--:B------:R-:W-:Y:S01]  /*ef80*/  FMUL.FTZ R16, R5, R39.reuse ;  /* 0x0000002705107220 */ /* 0x080fe20000410000 */
        /* <DEDUP_REMOVED lines=9> */
[-C--:B------:R-:W-:Y:S01]  /*f020*/  FMUL.FTZ R16, R5, R41.reuse ;  /* 0x0000002905107220 */ /* 0x080fe20000410000 */
[----:B------:R-:W-:Y:S01]  /*f030*/  FFMA.FTZ R9, R11, R40, R9 ;  /* 0x000000280b097223 */ /* 0x000fe20000010009 */
[----:B----4-:R-:W-:Y:S01]  /*f040*/  FADD.FTZ R11, R19, -UR28 ;  /* 0x8000001c130b7e21 */ /* 0x010fe20008010000 */
[C---:B------:R-:W-:Y:S01]  /*f050*/  FFMA.FTZ R8, R17.reuse, R41, R8 ;  /* 0x0000002911087223 */ /* 0x040fe20000010008 */
[----:B------:R-:W-:Y:S01]  /*f060*/  FFMA.FTZ R10, R17, R16, R10 ;  /* 0x00000010110a7223 */ /* 0x000fe2000001000a */
[----:B------:R-:W4:Y:S01]  /*f070*/  LDL.LU R19, [R1+0x858] ;  /* 0x0008580001137983 */ /* 0x000f220000300800 */
[----:B------:R-:W-:Y:S01]  /*f080*/  FADD.FTZ R13, R13, R38 ;  /* 0x000000260d0d7221 */ /* 0x000fe20000010000 */
[----:B------:R-:W-:Y:S01]  /*f090*/  FADD.FTZ R12, R16, R12 ;  /* 0x0000000c100c7221 */ /* 0x000fe20000010000 */
[----:B------:R-:W-:Y:S01]  /*f0a0*/  FMUL.FTZ R16, R3, R42 ;  /* 0x0000002a03107220 */ /* 0x000fe20000410000 */
[----:B------:R-:W-:Y:S01]  /*f0b0*/  FMUL.FTZ R11, R11, UR16 ;  /* 0x000000100b0b7c20 */ /* 0x000fe20008410000 */
[----:B------:R-:W-:Y:S01]  /*f0c0*/  FADD.FTZ R13, R13, R40 ;  /* 0x000000280d0d7221 */ /* 0x000fe20000010000 */
[----:B------:R-:W-:Y:S01]  /*f0d0*/  FADD.FTZ R15, R15, R39 ;  /* 0x000000270f0f7221 */ /* 0x000fe20000010000 */
[----:B------:R-:W4:Y:S01]  /*f0e0*/  LDL.LU R40, [R1+0x638] ;  /* 0x0006380001287983 */ /* 0x000f220000300800 */
[----:B------:R-:W-:Y:S01]  /*f0f0*/  FADD.FTZ R12, R12, R16 ;  /* 0x000000100c0c7221 */ /* 0x000fe20000010000 */
[----:B------:R-:W-:-:S02]  /*f100*/  FFMA.FTZ R8, R11, R37, R8 ;  /* 0x000000250b087223 */ /* 0x000fc40000010008 */
[----:B------:R-:W4:Y:S04]  /*f110*/  LDL.LU R39, [R1+0x618] ;  /* 0x0006180001277983 */ /* 0x000f280000300800 */
[----:B------:R-:W4:Y:S01]  /*f120*/  LDL.LU R38, [R1+0x61c] ;  /* 0x00061c0001267983 */ /* 0x000f220000300800 */
[----:B---3--:R-:W-:-:S03]  /*f130*/  FADD.FTZ R17, R23, -UR28 ;  /* 0x8000001c17117e21 */ /* 0x008fc60008010000 */
[----:B------:R-:W3:Y:S01]  /*f140*/  LDL.LU R23, [R1+0x85c] ;  /* 0x00085c0001177983 */ /* 0x000ee20000300800 */
[----:B------:R-:W-:-:S03]  /*f150*/  FADD.FTZ R14, R45, -UR28 ;  /* 0x8000001c2d0e7e21 */ /* 0x000fc60008010000 */
[----:B------:R-:W3:Y:S01]  /*f160*/  LDL.LU R45, [R1+0x63c] ;  /* 0x00063c00012d7983 */ /* 0x000ee20000300800 */
[----:B------:R-:W-:-:S04]  /*f170*/  FMUL.FTZ R14, R14, UR16 ;  /* 0x000000100e0e7c20 */ /* 0x000fc80008410000 */
[C---:B------:R-:W-:Y:S01]  /*f180*/  FFMA.FTZ R10, R14.reuse, R16, R10 ;  /* 0x000000100e0a7223 */ /* 0x040fe2000001000a */
[----:B------:R-:W-:Y:S01]  /*f190*/  FFMA.FTZ R9, R14, R42, R9 ;  /* 0x0000002a0e097223 */ /* 0x000fe20000010009 */
[----:B------:R-:W-:Y:S01]  /*f1a0*/  FMUL.FTZ R16, R5, R37 ;  /* 0x0000002505107220 */ /* 0x000fe20000410000 */
[----:B--2---:R-:W-:Y:S02]  /*f1b0*/  FADD.FTZ R14, R18, -UR28 ;  /* 0x8000001c120e7e21 */ /* 0x004fe40008010000 */
[----:B------:R-:W2:Y:S01]  /*f1c0*/  LDL.LU R18, [R1+0x864] ;  /* 0x0008640001127983 */ /* 0x000ea20000300800 */
[----:B------:R-:W-:Y:S01]  /*f1d0*/  FFMA.FTZ R10, R11, R16, R10 ;  /* 0x000000100b0a7223 */ /* 0x000fe2000001000a */
[----:B------:R-:W-:Y:S02]  /*f1e0*/  FADD.FTZ R11, R44, -UR28 ;  /* 0x8000001c2c0b7e21 */ /* 0x000fe40008010000 */
[----:B------:R-:W2:Y:S01]  /*f1f0*/  LDL.LU R44, [R1+0x86c] ;  /* 0x00086c00012c7983 */ /* 0x000ea20000300800 */
[----:B------:R-:W-:Y:S01]  /*f200*/  FADD.FTZ R12, R16, R12 ;  /* 0x0000000c100c7221 */ /* 0x000fe20000010000 */
[----:B------:R-:W-:Y:S01]  /*f210*/  FMUL.FTZ R16, R3, R43 ;  /* 0x0000002b03107220 */ /* 0x000fe20000410000 */
[----:B------:R-:W-:Y:S01]  /*f220*/  FMUL.FTZ R17, R17, UR16 ;  /* 0x0000001011117c20 */ /* 0x000fe20008410000 */
[----:B------:R-:W-:-:S02]  /*f230*/  FMUL.FTZ R14, R14, UR16 ;  /* 0x000000100e0e7c20 */ /* 0x000fc40008410000 */
[----:B------:R-:W-:Y:S01]  /*f240*/  FADD.FTZ R12, R12, R16 ;  /* 0x000000100c0c7221 */ /* 0x000fe20000010000 */
[----:B------:R-:W-:Y:S01]  /*f250*/  FFMA.FTZ R10, R17, R16, R10 ;  /* 0x00000010110a7223 */ /* 0x000fe2000001000a */
[-C--:B------:R-:W-:Y:S01]  /*f260*/  FMUL.FTZ R16, R5, R36.reuse ;  /* 0x0000002405107220 */ /* 0x080fe20000410000 */
[----:B------:R-:W-:Y:S01]  /*f270*/  FFMA.FTZ R9, R17, R43, R9 ;  /* 0x0000002b11097223 */ /* 0x000fe20000010009 */
[C---:B------:R-:W-:Y:S02]  /*f280*/  FFMA.FTZ R8, R14.reuse, R36, R8 ;  /* 0x000000240e087223 */ /* 0x040fe40000010008 */
[----:B------:R-:W-:Y:S01]  /*f290*/  FFMA.FTZ R10, R14, R16, R10 ;  /* 0x000000100e0a7223 */ /* 0x000fe2000001000a */
[----:B----4-:R-:W-:Y:S02]  /*f2a0*/  FADD.FTZ R17, R19, -UR28 ;  /* 0x8000001c13117e21 */ /* 0x010fe40008010000 */
[----:B------:R-:W4:Y:S01]  /*f2b0*/  LDL.LU R19, [R1+0x878] ;  /* 0x0008780001137983 */ /* 0x000f220000300800 */
[----:B------:R-:W-:Y:S01]  /*f2c0*/  FADD.FTZ R15, R15, R41 ;  /* 0x000000290f0f7221 */ /* 0x000fe20000010000 */
[----:B------:R-:W-:Y:S01]  /*f2d0*/  FADD.FTZ R12, R16, R12 ;  /* 0x0000000c100c7221 */ /* 0x000fe20000010000 */
[----:B------:R-:W-:Y:S01]  /*f2e0*/  FMUL.FTZ R11, R11, UR16 ;  /* 0x000000100b0b7c20 */ /* 0x000fe20008410000 */
[----:B------:R-:W-:Y:S01]  /*f2f0*/  FMUL.FTZ R16, R3, R40 ;  /* 0x0000002803107220 */ /* 0x000fe20000410000 */
[----:B------:R-:W-:Y:S01]  /*f300*/  FADD.FTZ R15, R15, R37 ;  /* 0x000000250f0f7221 */ /* 0x000fe20000010000 */
[----:B------:R-:W-:Y:S01]  /*f310*/  FMUL.FTZ R17, R17, UR16 ;  /* 0x0000001011117c20 */ /* 0x000fe20008410000 */
[----:B------:R-:W4:Y:S01]  /*f320*/  LDL.LU R37, [R1+0x600] ;  /* 0x0006000001257983 */ /* 0x000f220000300800 */
[----:B------:R-:W-:Y:S01]  /*f330*/  FADD.FTZ R12, R12, R16 ;  /* 0x000000100c0c7221 */ /* 0x000fe20000010000 */
[C---:B------:R-:W-:Y:S01]  /*f340*/  FFMA.FTZ R10, R11.reuse, R16, R10 ;  /* 0x000000100b0a7223 */ /* 0x040fe2000001000a */
[----:B------:R-:W-:Y:S01]  /*f350*/  FFMA.FTZ R9, R11, R40, R9 ;  /* 0x000000280b097223 */ /* 0x000fe20000010009 */
[----:B------:R-:W-:Y:S01]  /*f360*/  FADD.FTZ R15, R15, R36 ;  /* 0x000000240f0f7221 */ /* 0x000fe20000010000 */
[----:B------:R-:W4:Y:S04]  /*f370*/  LDL.LU R41, [R1+0x5e8] ;  /* 0x0005e80001297983 */ /* 0x000f280000300800 */
[----:B------:R-:W4:Y:S01]  /*f380*/  LDL.LU R36, [R1+0x604] ;  /* 0x0006040001247983 */ /* 0x000f220000300800 */
[----:B---3--:R-:W-:-:S03]  /*f390*/  FADD.FTZ R14, R23, -UR28 ;  /* 0x8000001c170e7e21 */ /* 0x008fc60008010000 */
[----:B------:R-:W3:Y:S01]  /*f3a0*/  LDL.LU R23, [R1+0x880] ;  /* 0x0008800001177983 */ /* 0x000ee20000300800 */
[-C--:B------:R-:W-:Y:S01]  /*f3b0*/  FMUL.FTZ R16, R5, R45.reuse ;  /* 0x0000002d05107220 */ /* 0x080fe20000410000 */
[----:B------:R-:W-:-:S03]  /*f3c0*/  FFMA.FTZ R8, R17, R45, R8 ;  /* 0x0000002d11087223 */ /* 0x000fc60000010008 */
[----:B------:R-:W-:Y:S01]  /*f3d0*/  FFMA.FTZ R10, R17, R16, R10 ;  /* 0x00000010110a7223 */ /* 0x000fe2000001000a */
[----:B--2---:R-:W-:Y:S02]  /*f3e0*/  FADD.FTZ R11, R18, -UR28 ;  /* 0x8000001c120b7e21 */ /* 0x004fe40008010000 */
[----:B------:R-:W2:Y:S01]  /*f3f0*/  LDL.LU R18, [R1+0x88c] ;  /* 0x00088c0001127983 */ /* 0x000ea20000300800 */
[----:B------:R-:W-:-:S03]  /*f400*/  FADD.FTZ R17, R44, -UR28 ;  /* 0x8000001c2c117e21 */ /* 0x000fc60008010000 */
[----:B------:R-:W2:Y:S01]  /*f410*/  LDL.LU R44, [R1+0x894] ;  /* 0x00089400012c7983 */ /* 0x000ea20000300800 */
[----:B------:R-:W-:Y:S01]  /*f420*/  FADD.FTZ R12, R16, R12 ;  /* 0x0000000c100c7221 */ /* 0x000fe20000010000 */
[-C--:B------:R-:W-:Y:S01]  /*f430*/  FMUL.FTZ R16, R3, R39.reuse ;  /* 0x0000002703107220 */ /* 0x080fe20000410000 */
[----:B------:R-:W-:Y:S01]  /*f440*/  FMUL.FTZ R14, R14, UR16 ;  /* 0x000000100e0e7c20 */ /* 0x000fe20008410000 */
[----:B------:R-:W-:Y:S01]  /*f450*/  FMUL.FTZ R11, R11, UR16 ;  /* 0x000000100b0b7c20 */ /* 0x000fe20008410000 */
[----:B------:R-:W-:Y:S01]  /*f460*/  FADD.FTZ R15, R15, R45 ;  /* 0x0000002d0f0f7221 */ /* 0x000fe20000010000 */
[----:B------:R-:W-:Y:S01]  /*f470*/  FADD.FTZ R12, R12, R16 ;  /* 0x000000100c0c7221 */ /* 0x000fe20000010000 */
[C---:B------:R-:W-:Y:S01]  /*f480*/  FFMA.FTZ R10, R14.reuse, R16, R10 ;  /* 0x000000100e0a7223 */ /* 0x040fe2000001000a */
[-C--:B------:R-:W-:Y:S01]  /*f490*/  FMUL.FTZ R16, R5, R38.reuse ;  /* 0x0000002605107220 */ /* 0x080fe20000410000 */
[----:B------:R-:W2:Y:S01]  /*f4a0*/  LDL.LU R45, [R1+0x5ec] ;  /* 0x0005ec00012d7983 */ /* 0x000ea20000300800 */
[----:B------:R-:W-:Y:S01]  /*f4b0*/  FFMA.FTZ R9, R14, R39, R9 ;  /* 0x000000270e097223 */ /* 0x000fe20000010009 */
[C---:B------:R-:W-:Y:S01]  /*f4c0*/  FFMA.FTZ R8, R11.reuse, R38, R8 ;  /* 0x000000260b087223 */ /* 0x040fe20000010008 */
[----:B------:R-:W-:Y:S01]  /*f4d0*/  FFMA.FTZ R10, R11, R16, R10 ;  /* 0x000000100b0a7223 */ /* 0x000fe2000001000a */
[----:B----4-:R-:W-:Y:S01]  /*f4e0*/  FADD.FTZ R14, R19, -UR28 ;  /* 0x8000001c130e7e21 */ /* 0x010fe20008010000 */
[----:B------:R-:W-:Y:S01]  /*f4f0*/  FADD.FTZ R13, R13, R42 ;  /* 0x0000002a0d0d7221 */ /* 0x000fe20000010000 */
[----:B------:R-:W4:Y:S03]  /*f500*/  LDL.LU R19, [R1+0x8a0] ;  /* 0x0008a00001137983 */ /* 0x000f260000300800 */
[----:B------:R-:W-:Y:S01]  /*f510*/  FADD.FTZ R13, R13, R43 ;  /* 0x0000002b0d0d7221 */ /* 0x000fe20000010000 */
[----:B------:R-:W-:Y:S01]  /*f520*/  FADD.FTZ R12, R16, R12 ;  /* 0x0000000c100c7221 */ /* 0x000fe20000010000 */
[----:B------:R-:W-:Y:S01]  /*f530*/  FMUL.FTZ R16, R3, R37 ;  /* 0x0000002503107220 */ /* 0x000fe20000410000 */
[----:B------:R-:W-:Y:S01]  /*f540*/  FMUL.FTZ R17, R17, UR16 ;  /* 0x0000001011117c20 */ /* 0x000fe20008410000 */
[----:B------:R-:W-:-:S02]  /*f550*/  FADD.FTZ R13, R13, R40 ;  /* 0x000000280d0d7221 */ /* 0x000fc40000010000 */
[----:B------:R-:W4:Y:S01]  /*f560*/  LDL.LU R40, [R1+0x5c8] ;  /* 0x0005c80001287983 */ /* 0x000f220000300800 */
[----:B------:R-:W-:Y:S01]  /*f570*/  FADD.FTZ R12, R12, R16 ;  /* 0x000000100c0c7221 */ /* 0x000fe20000010000 */
[C---:B------:R-:W-:Y:S01]  /*f580*/  FFMA.FTZ R10, R17.reuse, R16, R10 ;  /* 0x00000010110a7223 */ /* 0x040fe2000001000a */
[----:B------:R-:W-:Y:S01]  /*f590*/  FFMA.FTZ R9, R17, R37, R9 ;  /* 0x0000002511097223 */ /* 0x000fe20000010009 */
[----:B------:R-:W-:Y:S01]  /*f5a0*/  FADD.FTZ R13, R13, R39 ;  /* 0x000000270d0d7221 */ /* 0x000fe20000010000 */
[----:B------:R-:W-:Y:S01]  /*f5b0*/  FMUL.FTZ R16, R5, R36 ;  /* 0x0000002405107220 */ /* 0x000fe20000410000 */
[----:B------:R-:W-:Y:S01]  /*f5c0*/  FMUL.FTZ R14, R14, UR16 ;  /* 0x000000100e0e7c20 */ /* 0x000fe20008410000 */
[----:B------:R-:W4:Y:S03]  /*f5d0*/  LDL.LU R39, [R1+0x5cc] ;  /* 0x0005cc0001277983 */ /* 0x000f260000300800 */
[C---:B------:R-:W-:Y:S01]  /*f5e0*/  FFMA.FTZ R10, R14.reuse, R16, R10 ;  /* 0x000000100e0a7223 */ /* 0x040fe2000001000a */
[----:B------:R-:W-:Y:S01]  /*f5f0*/  FFMA.FTZ R8, R14, R36, R8 ;  /* 0x000000240e087223 */ /* 0x000fe20000010008 */
[----:B---3--:R-:W-:-:S02]  /*f600*/  FADD.FTZ R11, R23, -UR28 ;  /* 0x8000001c170b7e21 */ /* 0x008fc40008010000 */
[----:B------:R-:W3:Y:S01]  /*f610*/  LDL.LU R23, [R1+0x8ac] ;  /* 0x0008ac0001177983 */ /* 0x000ee20000300800 */
[----:B--2---:R-:W-:-:S03]  /*f620*/  FADD.FTZ R17, R18, -UR28 ;  /* 0x8000001c12117e21 */ /* 0x004fc60008010000 */
[----:B------:R-:W2:Y:S01]  /*f630*/  LDL.LU R18, [R1+0x8b8] ;  /* 0x0008b80001127983 */ /* 0x000ea20000300800 */
[----:B------:R-:W-:-:S03]  /*f640*/  FADD.FTZ R14, R44, -UR28 ;  /* 0x8000001c2c0e7e21 */ /* 0x000fc60008010000 */
[----:B------:R-:W2:Y:S01]  /*f650*/  LDL.LU R44, [R1+0x5a4] ;  /* 0x0005a400012c7983 */ /* 0x000ea20000300800 */
[----:B------:R-:W-:Y:S01]  /*f660*/  FADD.FTZ R12, R16, R12 ;  /* 0x0000000c100c7221 */ /* 0x000fe20000010000 */
[----:B------:R-:W-:Y:S01]  /*f670*/  FADD.FTZ R15, R15, R38 ;  /* 0x000000260f0f7221 */ /* 0x000fe20000010000 */
[----:B------:R-:W-:Y:S01]  /*f680*/  FMUL.FTZ R16, R3, R41 ;  /* 0x0000002903107220 */ /* 0x000fe20000410000 */
[----:B------:R-:W-:Y:S01]  /*f690*/  FMUL.FTZ R11, R11, UR16 ;  /* 0x000000100b0b7c20 */ /* 0x000fe20008410000 */
[----:B------:R-:W2:Y:S01]  /*f6a0*/  LDL.LU R38, [R1+0x5b0] ;  /* 0x0005b00001267983 */ /* 0x000ea20000300800 */
[----:B------:R-:W-:Y:S01]  /*f6b0*/  FADD.FTZ R13, R13, R37 ;  /* 0x000000250d0d7221 */ /* 0x000fe20000010000 */
[----:B------:R-:W-:Y:S01]  /*f6c0*/  FADD.FTZ R12, R12, R16 ;  /* 0x000000100c0c7221 */ /* 0x000fe20000010000 */
[----:B------:R-:W-:Y:S01]  /*f6d0*/  FFMA.FTZ R10, R11, R16, R10 ;  /* 0x000000100b0a7223 */ /* 0x000fe2000001000a */
[----:B------:R-:W-:Y:S01]  /*f6e0*/  FMUL.FTZ R16, R5, R45 ;  /* 0x0000002d05107220 */ /* 0x000fe20000410000 */
[----:B------:R-:W-:Y:S01]  /*f6f0*/  FMUL.FTZ R17, R17, UR16 ;  /* 0x0000001011117c20 */ /* 0x000fe20008410000 */
[----:B------:R-:W2:Y:S01]  /*f700*/  LDL.LU R37, [R1+0x5b4] ;  /* 0x0005b40001257983 */ /* 0x000ea20000300800 */
[----:B------:R-:W-:Y:S01]  /*f710*/  FADD.FTZ R15, R15, R36 ;  /* 0x000000240f0f7221 */ /* 0x000fe20000010000 */
[----:B------:R-:W-:Y:S01]  /*f720*/  FFMA.FTZ R9, R11, R41, R9 ;  /* 0x000000290b097223 */ /* 0x000fe20000010009 */
[----:B------:R-:W-:Y:S01]  /*f730*/  FFMA.FTZ R10, R17, R16, R10 ;  /* 0x00000010110a7223 */ /* 0x000fe2000001000a */
[----:B------:R-:W2:Y:S01]  /*f740*/  LDL.LU R36, [R1+0x598] ;  /* 0x0005980001247983 */ /* 0x000ea20000300800 */
[----:B----4-:R-:W-:Y:S01]  /*f750*/  FADD.FTZ R11, R19, -UR28 ;  /* 0x8000001c130b7e21 */ /* 0x010fe20008010000 */
[----:B------:R-:W-:-:S02]  /*f760*/  FFMA.FTZ R8, R17, R45, R8 ;  /* 0x0000002d11087223 */ /* 0x000fc40000010008 */
[----:B------:R-:W4:Y:S01]  /*f770*/  LDL.LU R19, [R1+0x8c8] ;  /* 0x0008c80001137983 */ /* 0x000f220000300800 */
[----:B------:R-:W-:Y:S01]  /*f780*/  FADD.FTZ R12, R16, R12 ;  /* 0x0000000c100c7221 */ /* 0x000fe20000010000 */
[----:B------:R-:W-:Y:S01]  /*f790*/  FMUL.FTZ R14, R14, UR16 ;  /* 0x000000100e0e7c20 */ /* 0x000fe20008410000 */
[-C--:B------:R-:W-:Y:S01]  /*f7a0*/  FMUL.FTZ R16, R3, R40.reuse ;  /* 0x0000002803107220 */ /* 0x080fe20000410000 */
[----:B------:R-:W-:Y:S01]  /*f7b0*/  FMUL.FTZ R11, R11, UR16 ;  /* 0x000000100b0b7c20 */ /* 0x000fe20008410000 */
[----:B------:R-:W-:Y:S01]  /*f7c0*/  FADD.FTZ R15, R15, R45 ;  /* 0x0000002d0f0f7221 */ /* 0x000fe20000010000 */
[----:B------:R-:W-:Y:S01]  /*f7d0*/  FFMA.FTZ R9, R14, R40, R9 ;  /* 0x000000280e097223 */ /* 0x000fe20000010009 */
[----:B------:R-:W-:Y:S01]  /*f7e0*/  FADD.FTZ R12, R12, R16 ;  /* 0x000000100c0c7221 */ /* 0x000fe20000010000 */
[----:B------:R-:W-:Y:S01]  /*f7f0*/  FFMA.FTZ R10, R14, R16, R10 ;  /* 0x000000100e0a7223 */ /* 0x000fe2000001000a */
[----:B------:R-:W4:Y:S01]  /*f800*/  LDL.LU R45, [R1+0x580] ;  /* 0x00058000012d7983 */ /* 0x000f220000300800 */
[-C--:B------:R-:W-:Y:S01]  /*f810*/  FMUL.FTZ R16, R5, R39.reuse ;  /* 0x0000002705107220 */ /* 0x080fe20000410000 */
[----:B------:R-:W-:Y:S01]  /*f820*/  FFMA.FTZ R8, R11, R39, R8 ;  /* 0x000000270b087223 */ /* 0x000fe20000010008 */
[----:B------:R-:W-:Y:S01]  /*f830*/  FADD.FTZ R13, R13, R41 ;  /* 0x000000290d0d7221 */ /* 0x000fe20000010000 */
[----:B------:R-:W4:Y:S01]  /*f840*/  LDL.LU R42, [R1+0x660] ;  /* 0x00066000012a7983 */ /* 0x000f220000300800 */
[----:B------:R-:W-:-:S03]  /*f850*/  FFMA.FTZ R10, R11, R16, R10 ;  /* 0x000000100b0a7223 */ /* 0x000fc6000001000a */
[----:B------:R-:W4:Y:S01]  /*f860*/  LDL.LU R43, [R1+0x950] ;  /* 0x00095000012b7983 */ /* 0x000f220000300800 */
[----:B---3--:R-:W-:Y:S01]  /*f870*/  FADD.FTZ R17, R23, -UR28 ;  /* 0x8000001c17117e21 */ /* 0x008fe20008010000 */
[----:B--2---:R-:W-:Y:S02]  /*f880*/  FADD.FTZ R14, R18, -UR28 ;  /* 0x8000001c120e7e21 */ /* 0x004fe40008010000 */
[----:B------:R-:W2:Y:S04]  /*f890*/  LDL.LU R23, [R1+0x58c] ;  /* 0x00058c0001177983 */ /* 0x000ea80000300800 */
[----:B------:R-:W3:Y:S01]  /*f8a0*/  LDL.LU R18, [R1+0x8d8] ;  /* 0x0008d80001127983 */ /* 0x000ee20000300800 */
[----:B------:R-:W-:-:S03]  /*f8b0*/  FADD.FTZ R11, R44, -UR28 ;  /* 0x8000001c2c0b7e21 */ /* 0x000fc60008010000 */
[----:B------:R-:W3:Y:S01]  /*f8c0*/  LDL.LU R44, [R1+0x8e0] ;  /* 0x0008e000012c7983 */ /* 0x000ee20000300800 */
[----:B------:R-:W-:Y:S01]  /*f8d0*/  FADD.FTZ R12, R16, R12 ;  /* 0x0000000c100c7221 */ /* 0x000fe20000010000 */
[----:B------:R-:W-:Y:S01]  /*f8e0*/  FMUL.FTZ R16, R3, R38 ;  /* 0x0000002603107220 */ /* 0x000fe20000410000 */
[----:B------:R-:W-:Y:S01]  /*f8f0*/  FMUL.FTZ R17, R17, UR16 ;  /* 0x0000001011117c20 */ /* 0x000fe20008410000 */
[----:B------:R-:W-:Y:S01]  /*f900*/  FMUL.FTZ R14, R14, UR16 ;  /* 0x000000100e0e7c20 */ /* 0x000fe20008410000 */
[----:B------:R-:W-:Y:S01]  /*f910*/  FADD.FTZ R15, R15, R39 ;  /* 0x000000270f0f7221 */ /* 0x000fe20000010000 */
[----:B------:R-:W-:Y:S01]  /*f920*/  FADD.FTZ R12, R12, R16 ;  /* 0x000000100c0c7221 */ /* 0x000fe20000010000 */
[----:B------:R-:W-:Y:S01]  /*f930*/  FFMA.FTZ R10, R17, R16, R10 ;  /* 0x00000010110a7223 */ /* 0x000fe2000001000a */
[-C--:B------:R-:W-:Y:S01]  /*f940*/  FMUL.FTZ R16, R5, R37.reuse ;  /* 0x0000002505107220 */ /* 0x080fe20000410000 */
[C---:B------:R-:W-:Y:S01]  /*f950*/  FFMA.FTZ R8, R14.reuse, R37, R8 ;  /* 0x000000250e087223 */ /* 0x040fe20000010008 */
[----:B------:R-:W-:Y:S01]  /*f960*/  FFMA.FTZ R9, R17, R38, R9 ;  /* 0x0000002611097223 */ /* 0x000fe20000010009 */
[----:B------:R-:W-:Y:S01]  /*f970*/  FMUL.FTZ R11, R11, UR16 ;  /* 0x000000100b0b7c20 */ /* 0x000fe20008410000 */
[----:B------:R-:W-:Y:S01]  /*f980*/  FFMA.FTZ R10, R14, R16, R10 ;  /* 0x000000100e0a7223 */ /* 0x000fe2000001000a */
[----:B------:R-:W-:Y:S01]  /*f990*/  FADD.FTZ R13, R13, R40 ;  /* 0x000000280d0d7221 */ /* 0x000fe20000010000 */
[----:B----4-:R-:W-:Y:S01]  /*f9a0*/  FADD.FTZ R17, R19, -UR28 ;  /* 0x8000001c13117e21 */ /* 0x010fe20008010000 */
[----:B------:R-:W-:Y:S01]  /*f9b0*/  FADD.FTZ R12, R16, R12 ;  /* 0x0000000c100c7221 */ /* 0x000fe20000010000 */
[----:B------:R-:W4:Y:S01]  /*f9c0*/  LDL.LU R19, [R1+0x8ec] ;  /* 0x0008ec0001137983 */ /* 0x000f220000300800 */
[-C--:B------:R-:W-:Y:S01]  /*f9d0*/  FMUL.FTZ R16, R3, R36.reuse ;  /* 0x0000002403107220 */ /* 0x080fe20000410000 */
[----:B------:R-:W-:Y:S01]  /*f9e0*/  FFMA.FTZ R9, R11, R36, R9 ;  /* 0x000000240b097223 */ /* 0x000fe20000010009 */
[----:B------:R-:W-:Y:S01]  /*f9f0*/  FMUL.FTZ R17, R17, UR16 ;  /* 0x0000001011117c20 */ /* 0x000fe20008410000 */
[----:B------:R-:W-:Y:S01]  /*fa00*/  FADD.FTZ R15, R15, R37 ;  /* 0x000000250f0f7221 */ /* 0x000fe20000010000 */
[----:B------:R-:W-:Y:S01]  /*fa10*/  FADD.FTZ R12, R12, R16 ;  /* 0x000000100c0c7221 */ /* 0x000fe20000010000 */
[----:B------:R-:W-:Y:S01]  /*fa20*/  FFMA.FTZ R10, R11, R16, R10 ;  /* 0x000000100b0a7223 */ /* 0x000fe2000001000a */
[-C--:B------:R-:W-:Y:S01]  /*fa30*/  FMUL.FTZ R16, R5, R31.reuse ;  /* 0x0000001f05107220 */ /* 0x080fe20000410000 */
[C---:B------:R-:W-:Y:S01]  /*fa40*/  FFMA.FTZ R8, R17.reuse, R31, R8 ;  /* 0x0000001f11087223 */ /* 0x040fe20000010008 */
[----:B------:R-:W4:Y:S02]  /*fa50*/  LDL.LU R41, [R1+0x954] ;  /* 0x0009540001297983 */ /* 0x000f240000300800 */
[----:B------:R-:W-:-:S02]  /*fa60*/  FFMA.FTZ R10, R17, R16, R10 ;  /* 0x00000010110a7223 */ /* 0x000fc4000001000a */
[----:B------:R-:W4:Y:S01]  /*fa70*/  LDL.LU R39, [R1+0x958] ;  /* 0x0009580001277983 */ /* 0x000f220000300800 */
[----:B--2---:R-:W-:Y:S01]  /*fa80*/  FADD.FTZ R14, R23, -UR28 ;  /* 0x8000001c170e7e21 */ /* 0x004fe20008010000 */
[----:B------:R-:W-:Y:S02]  /*fa90*/  FADD.FTZ R13, R13, R38 ;  /* 0x000000260d0d7221 */ /* 0x000fe40000010000 */
[----:B------:R-:W2:Y:S01]  /*faa0*/  LDL.LU R23, [R1+0x8f0] ;  /* 0x0008f00001177983 */ /* 0x000ea20000300800 */
[----:B---3--:R-:W-:-:S03]  /*fab0*/  FADD.FTZ R11, R18, -UR28 ;  /* 0x8000001c120b7e21 */ /* 0x008fc60008010000 */
[----:B------:R-:W3:Y:S01]  /*fac0*/  LDL.LU R18, [R1+0x8fc] ;  /* 0x0008fc0001127983 */ /* 0x000ee20000300800 */
[----:B------:R-:W-:-:S03]  /*fad0*/  FADD.FTZ R17, R44, -UR28 ;  /* 0x8000001c2c117e21 */ /* 0x000fc60008010000 */
[----:B------:R-:W3:Y:S01]  /*fae0*/  LDL.LU R44, [R1+0x900] ;  /* 0x00090000012c7983 */ /* 0x000ee20000300800 */
[----:B------:R-:W-:Y:S01]  /*faf0*/  FADD.FTZ R12, R16, R12 ;  /* 0x0000000c100c7221 */ /* 0x000fe20000010000 */
[----:B------:R-:W-:Y:S01]  /*fb00*/  FMUL.FTZ R16, R3, R45 ;  /* 0x0000002d03107220 */ /* 0x000fe20000410000 */
[----:B------:R-:W-:Y:S01]  /*fb10*/  FMUL.FTZ R14, R14, UR16 ;  /* 0x000000100e0e7c20 */ /* 0x000fe20008410000 */
[----:B------:R-:W-:Y:S01]  /*fb20*/  FMUL.FTZ R11, R11, UR16 ;  /* 0x000000100b0b7c20 */ /* 0x000fe20008410000 */
[----:B------:R-:W3:Y:S01]  /*fb30*/  LDL.LU R38, [R1+0x554] ;  /* 0x0005540001267983 */ /* 0x000ee20000300800 */
[----:B------:R-:W-:Y:S01]  /*fb40*/  FADD.FTZ R12, R12, R16 ;  /* 0x000000100c0c7221 */ /* 0x000fe20000010000 */
[C---:B------:R-:W-:Y:S01]  /*fb50*/  FFMA.FTZ R10, R14.reuse, R16, R10 ;  /* 0x000000100e0a7223 */ /* 0x040fe2000001000a */
[-C--:B------:R-:W-:Y:S01]  /*fb60*/  FMUL.FTZ R16, R5, R27.reuse ;  /* 0x0000001b05107220 */ /* 0x080fe20000410000 */
[C---:B------:R-:W-:Y:S01]  /*fb70*/  FFMA.FTZ R8, R11.reuse, R27, R8 ;  /* 0x0000001b0b087223 */ /* 0x040fe20000010008 */
[----:B------:R-:W3:Y:S02]  /*fb80*/  LDL.LU R37, [R1+0x53c] ;  /* 0x00053c0001257983 */ /* 0x000ee40000300800 */
[----:B------:R-:W-:Y:S01]  /*fb90*/  FFMA.FTZ R10, R11, R16, R10 ;  /* 0x000000100b0a7223 */ /* 0x000fe2000001000a */
[----:B------:R-:W-:Y:S01]  /*fba0*/  FFMA.FTZ R9, R14, R45, R9 ;  /* 0x0000002d0e097223 */ /* 0x000fe20000010009 */
[----:B----4-:R-:W-:Y:S01]  /*fbb0*/  FADD.FTZ R14, R19, -UR28 ;  /* 0x8000001c130e7e21 */ /* 0x010fe20008010000 */
[----:B------:R-:W4:Y:S01]  /*fbc0*/  LDL.LU R40, [R1+0x66c] ;  /* 0x00066c0001287983 */ /* 0x000f220000300800 */
[----:B------:R-:W-:-:S03]  /*fbd0*/  FADD.FTZ R12, R16, R12 ;  /* 0x0000000c100c7221 */ /* 0x000fc60000010000 */
[----:B------:R-:W4:Y:S01]  /*fbe0*/  LDL.LU R19, [R1+0x914] ;  /* 0x0009140001137983 */ /* 0x000f220000300800 */
[-C--:B------:R-:W-:Y:S01]  /*fbf0*/  FMUL.FTZ R16, R3, R35.reuse ;  /* 0x0000002303107220 */ /* 0x080fe20000410000 */
[----:B------:R-:W-:Y:S01]  /*fc00*/  FMUL.FTZ R17, R17, UR16 ;  /* 0x0000001011117c20 */ /* 0x000fe20008410000 */
[----:B------:R-:W-:Y:S02]  /*fc10*/  FMUL.FTZ R14, R14, UR16 ;  /* 0x000000100e0e7c20 */ /* 0x000fe40008410000 */
[----:B------:R-:W-:Y:S01]  /*fc20*/  FADD.FTZ R12, R12, R16 ;  /* 0x000000100c0c7221 */ /* 0x000fe20000010000 */
[C---:B------:R-:W-:Y:S01]  /*fc30*/  FFMA.FTZ R10, R17.reuse, R16, R10 ;  /* 0x00000010110a7223 */ /* 0x040fe2000001000a */
[----:B------:R-:W-:Y:S01]  /*fc40*/  FFMA.FTZ R9, R17, R35, R9 ;  /* 0x0000002311097223 */ /* 0x000fe20000010009 */
[-C--:B------:R-:W-:Y:S01]  /*fc50*/  FMUL.FTZ R16, R5, R25.reuse ;  /* 0x0000001905107220 */ /* 0x080fe20000410000 */
[----:B------:R-:W-:-:S03]  /*fc60*/  FFMA.FTZ R8, R14, R25, R8 ;  /* 0x000000190e087223 */ /* 0x000fc60000010008 */
[----:B------:R-:W-:Y:S01]  /*fc70*/  FFMA.FTZ R10, R14, R16, R10 ;  /* 0x000000100e0a7223 */ /* 0x000fe2000001000a */
[----:B--2---:R-:W-:Y:S02]  /*fc80*/  FADD.FTZ R11, R23, -UR28 ;  /* 0x8000001c170b7e21 */ /* 0x004fe40008010000 */
        /* <DEDUP_REMOVED lines=12> */
[----:B------:R-:W-:Y:S01]  /*fd50*/  FADD.FTZ R13, R13, R45 ;  /* 0x0000002d0d0d7221 */ /* 0x000fe20000010000 */
[-C--:B------:R-:W-:Y:S01]  /*fd60*/  FMUL.FTZ R16, R5, R38.reuse ;  /* 0x0000002605107220 */ /* 0x080fe20000410000 */
[----:B------:R-:W3:Y:S01]  /*fd70*/  LDL.LU R45, [R1+0x5fc] ;  /* 0x0005fc00012d7983 */ /* 0x000ee20000300800 */
[----:B------:R-:W-:-:S02]  /*fd80*/  FFMA.FTZ R8, R17, R38, R8 ;  /* 0x0000002611087223 */ /* 0x000fc40000010008 */
[----:B------:R-:W-:Y:S01]  /*fd90*/  FFMA.FTZ R10, R17, R16, R10 ;  /* 0x00000010110a7223 */ /* 0x000fe2000001000a */
[----:B------:R-:W-:Y:S01]  /*fda0*/  FFMA.FTZ R9, R11, R34, R9 ;  /* 0x000000220b097223 */ /* 0x000fe20000010009 */
[----:B------:R-:W-:Y:S01]  /*fdb0*/  FMUL.FTZ R14, R14, UR16 ;  /* 0x000000100e0e7c20 */ /* 0x000fe20008410000 */
[----:B------:R-:W3:Y:S01]  /*fdc0*/  LDL.LU R36, [R1+0x628] ;  /* 0x0006280001247983 */ /* 0x000ee20000300800 */
[----:B----4-:R-:W-:-:S03]  /*fdd0*/  FADD.FTZ R11, R19, -UR28 ;  /* 0x8000001c130b7e21 */ /* 0x010fc60008010000 */
[----:B------:R-:W4:Y:S01]  /*fde0*/  LDL.LU R19, [R1+0x93c] ;  /* 0x00093c0001137983 */ /* 0x000f220000300800 */
[----:B------:R-:W-:Y:S01]  /*fdf0*/  FADD.FTZ R12, R16, R12 ;  /* 0x0000000c100c7221 */ /* 0x000fe20000010000 */
[-C--:B------:R-:W-:Y:S01]  /*fe00*/  FMUL.FTZ R16, R3, R33.reuse ;  /* 0x0000002103107220 */ /* 0x080fe20000410000 */
[----:B------:R-:W-:Y:S01]  /*fe10*/  FFMA.FTZ R9, R14, R33, R9 ;  /* 0x000000210e097223 */ /* 0x000fe20000010009 */
[----:B------:R-:W-:Y:S02]  /*fe20*/  FMUL.FTZ R11, R11, UR16 ;  /* 0x000000100b0b7c20 */ /* 0x000fe40008410000 */
[----:B------:R-:W-:Y:S01]  /*fe30*/  FADD.FTZ R12, R12, R16 ;  /* 0x000000100c0c7221 */ /* 0x000fe20000010000 */
        /* <DEDUP_REMOVED lines=11> */
[----:B------:R-:W-:Y:S01]  /*fef0*/  FADD.FTZ R12, R16, R12 ;  /* 0x0000000c100c7221 */ /* 0x000fe20000010000 */
[----:B------:R-:W-:Y:S01]  /*ff00*/  FMUL.FTZ R17, R17, UR16 ;  /* 0x0000001011117c20 */ /* 0x000fe20008410000 */
[----:B------:R-:W-:Y:S01]  /*ff10*/  FMUL.FTZ R14, R14, UR16 ;  /* 0x000000100e0e7c20 */ /* 0x000fe20008410000 */
[----:B------:R-:W-:Y:S01]  /*ff20*/  FADD.FTZ R15, R15, R27 ;  /* 0x0000001b0f0f7221 */ /* 0x000fe20000010000 */
[----:B------:R-:W-:Y:S01]  /*ff30*/  FMUL.FTZ R11, R11, UR16 ;  /* 0x000000100b0b7c20 */ /* 0x000fe20008410000 */
[----:B------:R-:W3:Y:S02]  /*ff40*/  LDL.LU R31, [R1+0x64c] ;  /* 0x00064c00011f7983 */ /* 0x000ee40000300800 */
[----:B------:R-:W-:Y:S01]  /*ff50*/  FADD.FTZ R15, R15, R25 ;  /* 0x000000190f0f7221 */ /* 0x000fe20000010000 */
[----:B------:R-:W-:-:S03]  /*ff60*/  FMUL.FTZ R16, R3, R32 ;  /* 0x0000002003107220 */ /* 0x000fc60000410000 */
[----:B------:R-:W-:Y:S02]  /*ff70*/  FADD.FTZ R15, R15, R38 ;  /* 0x000000260f0f7221 */ /* 0x000fe40000010000 */
[----:B------:R-:W3:Y:S01]  /*ff80*/  LDL.LU R38, [R1+0x4d4] ;  /* 0x0004d40001267983 */ /* 0x000ee20000300800 */
[----:B------:R-:W-:Y:S01]  /*ff90*/  FADD.FTZ R12, R12, R16 ;  /* 0x000000100c0c7221 */ /* 0x000fe20000010000 */
[----:B------:R-:W-:Y:S01]  /*ffa0*/  FFMA.FTZ R10, R17, R16, R10 ;  /* 0x00000010110a7223 */ /* 0x000fe2000001000a */
[-C--:B------:R-:W-:Y:S01]  /*ffb0*/  FMUL.FTZ R16, R5, R45.reuse ;  /* 0x0000002d05107220 */ /* 0x080fe20000410000 */
[----:B------:R-:W-:-:S03]  /*ffc0*/  FFMA.FTZ R8, R14, R45, R8 ;  /* 0x0000002d0e087223 */ /* 0x000fc60000010008 */
[----:B------:R-:W-:Y:S01]  /*ffd0*/  FFMA.FTZ R10, R14, R16, R10 ;  /* 0x000000100e0a7223 */ /* 0x000fe2000001000a */
[----:B------:R-:W-:Y:S01]  /*ffe0*/  FFMA.FTZ R9, R17, R32, R9 ;  /* 0x0000002011097223 */ /* 0x000fe20000010009 */
[----:B----4-:R-:W-:Y:S01]  /*fff0*/  FADD.FTZ R17, R19, -UR28 ;  /* 0x8000001c13117e21 */ /* 0x010fe20008010000 */
[----:B------:R-:W-:Y:S01]  /*10000*/  FADD.FTZ R15, R15, R37 ;  /* 0x000000250f0f7221 */ /* 0x000fe20000010000 */
[----:B------:R-:W4:Y:S01]  /*10010*/  LDL.LU R19, [R1+0x924] ;  /* 0x0009240001137983 */ /* 0x000f220000300800 */
[----:B------:R-:W-:Y:S01]  /*10020*/  FADD.FTZ R12, R16, R12 ;  /* 0x0000000c100c7221 */ /* 0x000fe20000010000 */
[----:B------:R-:W-:Y:S02]  /*10030*/  FMUL.FTZ R16, R3, R30 ;  /* 0x0000001e03107220 */ /* 0x000fe40000410000 */
[----:B------:R-:W4:Y:S01]  /*10040*/  LDL.LU R37, [R1+0x4e0] ;  /* 0x0004e00001257983 */ /* 0x000f220000300800 */
[----:B------:R-:W-:Y:S01]  /*10050*/  FMUL.FTZ R17, R17, UR16 ;  /* 0x0000001011117c20 */ /* 0x000fe20008410000 */
[----:B------:R-:W-:Y:S01]  /*10060*/  FADD.FTZ R15, R15, R45 ;  /* 0x0000002d0f0f7221 */ /* 0x000fe20000010000 */
[----:B------:R-:W-:Y:S01]  /*10070*/  FADD.FTZ R12, R12, R16 ;  /* 0x000000100c0c7221 */ /* 0x000fe20000010000 */
[C---:B------:R-:W-:Y:S01]  /*10080*/  FFMA.FTZ R10, R11.reuse, R16, R10 ;  /* 0x000000100b0a7223 */ /* 0x040fe2000001000a */
[----:B------:R-:W-:Y:S01]  /*10090*/  FFMA.FTZ R9, R11, R30, R9 ;  /* 0x0000001e0b097223 */ /* 0x000fe20000010009 */
[-C--:B------:R-:W-:Y:S01]  /*100a0*/  FMUL.FTZ R16, R5, R36.reuse ;  /* 0x0000002405107220 */ /* 0x080fe20000410000 */
[----:B------:R-:W-:Y:S01]  /*100b0*/  FADD.FTZ R15, R15, R36 ;  /* 0x000000240f0f7221 */ /* 0x000fe20000010000 */
[C---:B------:R-:W-:Y:S01]  /*100c0*/  FFMA.FTZ R8, R17.reuse, R36, R8 ;  /* 0x0000002411087223 */ /* 0x040fe20000010008 */
[----:B------:R-:W4:Y:S01]  /*100d0*/  LDL.LU R45, [R1+0x4e8] ;  /* 0x0004e800012d7983 */ /* 0x000f220000300800 */
[----:B------:R-:W-:-:S03]  /*100e0*/  FFMA.FTZ R10, R17, R16, R10 ;  /* 0x00000010110a7223 */ /* 0x000fc6000001000a */
[----:B------:R-:W4:Y:S01]  /*100f0*/  LDL.LU R36, [R1+0x940] ;  /* 0x0009400001247983 */ /* 0x000f220000300800 */
[----:B--2---:R-:W-:-:S03]  /*10100*/  FADD.FTZ R14, R23, -UR28 ;  /* 0x8000001c170e7e21 */ /* 0x004fc60008010000 */
        /* <DEDUP_REMOVED lines=8> */
[----:B------:R-:W-:Y:S02]  /*10190*/  FMUL.FTZ R11, R11, UR16 ;  /* 0x000000100b0b7c20 */ /* 0x000fe40008410000 */
[----:B------:R-:W-:Y:S01]  /*101a0*/  FADD.FTZ R12, R12, R16 ;  /* 0x000000100c0c7221 */ /* 0x000fe20000010000 */
[----:B------:R-:W-:Y:S01]  /*101b0*/  FFMA.FTZ R10, R14, R16, R10 ;  /* 0x000000100e0a7223 */ /* 0x000fe2000001000a */
[----:B------:R-:W-:Y:S01]  /*101c0*/  FMUL.FTZ R17, R17, UR16 ;  /* 0x0000001011117c20 */ /* 0x000fe20008410000 */
[----:B------:R-:W-:-:S04]  /*101d0*/  FMUL.FTZ R16, R5, R38 ;  /* 0x0000002605107220 */ /* 0x000fc80000410000 */
[----:B------:R-:W-:Y:S01]  /*101e0*/  FADD.FTZ R12, R16, R12 ;  /* 0x0000000c100c7221 */ /* 0x000fe20000010000 */
[----:B------:R-:W-:Y:S01]  /*101f0*/  FFMA.FTZ R10, R11, R16, R10 ;  /* 0x000000100b0a7223 */ /* 0x000fe2000001000a */
[----:B------:R-:W-:-:S04]  /*10200*/  FMUL.FTZ R16, R3, R24 ;  /* 0x0000001803107220 */ /* 0x000fc80000410000 */
[----:B------:R-:W-:Y:S01]  /*10210*/  FADD.FTZ R12, R12, R16 ;  /* 0x000000100c0c7221 */ /* 0x000fe20000010000 */
[----:B------:R-:W-:Y:S01]  /*10220*/  FFMA.FTZ R10, R17, R16, R10 ;  /* 0x00000010110a7223 */ /* 0x000fe2000001000a */
[----:B------:R-:W-:Y:S01]  /*10230*/  FFMA.FTZ R14, R14, R26, R9 ;  /* 0x0000001a0e0e7223 */ /* 0x000fe20000010009 */
[----:B----4-:R-:W-:Y:S01]  /*10240*/  FADD.FTZ R9, R19, -UR28 ;  /* 0x8000001c13097e21 */ /* 0x010fe20008010000 */
[----:B------:R-:W-:Y:S01]  /*10250*/  FMUL.FTZ R19, R5, R37 ;  /* 0x0000002505137220 */ /* 0x000fe20000410000 */
[----:B------:R-:W-:Y:S02]  /*10260*/  FADD.FTZ R15, R15, R38 ;  /* 0x000000260f0f7221 */ /* 0x000fe40000010000 */
[----:B------:R-:W-:Y:S01]  /*10270*/  FMUL.FTZ R9, R9, UR16 ;  /* 0x0000001009097c20 */ /* 0x000fe20008410000 */
[----:B------:R-:W-:Y:S01]  /*10280*/  FFMA.FTZ R8, R11, R38, R8 ;  /* 0x000000260b087223 */ /* 0x000fe20000010008 */
[----:B------:R-:W-:Y:S01]  /*10290*/  FADD.FTZ R12, R19, R12 ;  /* 0x0000000c130c7221 */ /* 0x000fe20000010000 */
[----:B------:R-:W4:Y:S01]  /*102a0*/  LDL.LU R38, [R1+0x67c] ;  /* 0x00067c0001267983 */ /* 0x000f220000300800 */
[----:B------:R-:W-:Y:S01]  /*102b0*/  FFMA.FTZ R19, R9, R19, R10 ;  /* 0x0000001309137223 */ /* 0x000fe2000001000a */
[----:B------:R-:W-:Y:S01]  /*102c0*/  FMUL.FTZ R11, R3, R22 ;  /* 0x00000016030b7220 */ /* 0x000fe20000410000 */
[----:B------:R-:W-:Y:S01]  /*102d0*/  FFMA.FTZ R17, R17, R24, R14 ;  /* 0x0000001811117223 */ /* 0x000fe2000001000e */
[----:B------:R-:W-:Y:S01]  /*102e0*/  FFMA.FTZ R8, R9, R37, R8 ;  /* 0x0000002509087223 */ /* 0x000fe20000010008 */
[----:B------:R-:W-:-:S02]  /*102f0*/  FADD.FTZ R9, R36, -UR28 ;  /* 0x8000001c24097e21 */ /* 0x000fc40008010000 */
[----:B------:R-:W4:Y:S01]  /*10300*/  LDL.LU R36, [R1+0x690] ;  /* 0x0006900001247983 */ /* 0x000f220000300800 */
[----:B------:R-:W-:Y:S01]  /*10310*/  FADD.FTZ R12, R12, R11 ;  /* 0x0000000b0c0c7221 */ /* 0x000fe20000010000 */
[----:B------:R-:W-:Y:S02]  /*10320*/  FADD.FTZ R15, R15, R37 ;  /* 0x000000250f0f7221 */ /* 0x000fe40000010000 */
[----:B------:R-:W4:Y:S02]  /*10330*/  LDL.LU R37, [R1+0x95c] ;  /* 0x00095c0001257983 */ /* 0x000f240000300800 */
[----:B------:R-:W-:Y:S01]  /*10340*/  FADD.FTZ R15, R15, R45 ;  /* 0x0000002d0f0f7221 */ /* 0x000fe20000010000 */
[----:B--2---:R-:W-:Y:S02]  /*10350*/  FADD.FTZ R16, R23, -UR28 ;  /* 0x8000001c17107e21 */ /* 0x004fe40008010000 */
[----:B------:R-:W2:Y:S02]  /*10360*/  LDL.LU R23, [R1+0x94c] ;  /* 0x00094c0001177983 */ /* 0x000ea40000300800 */
[----:B------:R-:W-:Y:S01]  /*10370*/  FMUL.FTZ R10, R16, UR16 ;  /* 0x00000010100a7c20 */ /* 0x000fe20008410000 */
[----:B---3--:R-:W-:Y:S01]  /*10380*/  FADD.FTZ R14, R18, -UR28 ;  /* 0x8000001c120e7e21 */ /* 0x008fe20008010000 */
[----:B------:R-:W-:-:S02]  /*10390*/  FMUL.FTZ R16, R5, R45 ;  /* 0x0000002d05107220 */ /* 0x000fc40000410000 */
[----:B------:R-:W-:Y:S01]  /*103a0*/  FFMA.FTZ R18, R10, R11, R19 ;  /* 0x0000000b0a127223 */ /* 0x000fe20000010013 */
[----:B------:R-:W-:Y:S01]  /*103b0*/  FMUL.FTZ R11, R14, UR16 ;  /* 0x000000100e0b7c20 */ /* 0x000fe20008410000 */
[----:B------:R-:W-:Y:S02]  /*103c0*/  FADD.FTZ R14, R44, -UR28 ;  /* 0x8000001c2c0e7e21 */ /* 0x000fe40008010000 */
[----:B------:R-:W3:Y:S01]  /*103d0*/  LDL.LU R44, [R1+0x6a0] ;  /* 0x0006a000012c7983 */ /* 0x000ee20000300800 */
[C---:B------:R-:W-:Y:S01]  /*103e0*/  FFMA.FTZ R18, R11.reuse, R16, R18 ;  /* 0x000000100b127223 */ /* 0x040fe20000010012 */
[----:B------:R-:W-:Y:S02]  /*103f0*/  FFMA.FTZ R11, R11, R45, R8 ;  /* 0x0000002d0b0b7223 */ /* 0x000fe40000010008 */
[----:B------:R-:W3:Y:S01]  /*10400*/  LDL.LU R45, [R1+0x6b4] ;  /* 0x0006b400012d7983 */ /* 0x000ee20000300800 */
[----:B------:R-:W-:Y:S01]  /*10410*/  FADD.FTZ R13, R13, R35 ;  /* 0x000000230d0d7221 */ /* 0x000fe20000010000 */
[----:B------:R-:W-:Y:S01]  /*10420*/  FADD.FTZ R12, R16, R12 ;  /* 0x0000000c100c7221 */ /* 0x000fe20000010000 */
[----:B------:R-:W-:Y:S01]  /*10430*/  FMUL.FTZ R19, R3, R20 ;  /* 0x0000001403137220 */ /* 0x000fe20000410000 */
[----:B------:R-:W-:Y:S01]  /*10440*/  FMUL.FTZ R9, R9, UR16 ;  /* 0x0000001009097c20 */ /* 0x000fe20008410000 */
[----:B------:R-:W-:Y:S01]  /*10450*/  FADD.FTZ R13, R13, R34 ;  /* 0x000000220d0d7221 */ /* 0x000fe20000010000 */
[----:B------:R-:W-:Y:S01]  /*10460*/  FFMA.FTZ R10, R10, R22, R17 ;  /* 0x000000160a0a7223 */ /* 0x000fe20000010011 */
[----:B------:R-:W-:Y:S01]  /*10470*/  FADD.FTZ R16, R12, R19 ;  /* 0x000000130c107221 */ /* 0x000fe20000010000 */
[----:B------:R-:W-:Y:S01]  /*10480*/  FFMA.FTZ R19, R9, R19, R18 ;  /* 0x0000001309137223 */ /* 0x000fe20000010012 */
[----:B------:R-:W-:Y:S01]  /*10490*/  FADD.FTZ R13, R13, R33 ;  /* 0x000000210d0d7221 */ /* 0x000fe20000010000 */
        /* <DEDUP_REMOVED lines=10> */
[----:B------:R-:W-:Y:S01]  /*10540*/  FMUL.FTZ R10, R5, R40 ;  /* 0x00000028050a7220 */ /* 0x000fe20000410000 */
[----:B------:R-:W-:Y:S01]  /*10550*/  FFMA.FTZ R12, R12, R31, R11 ;  /* 0x0000001f0c0c7223 */ /* 0x000fe2000001000b */
[C---:B------:R-:W-:Y:S01]  /*10560*/  FFMA.FTZ R14, R8.reuse, R21, R19 ;  /* 0x00000015080e7223 */ /* 0x040fe20000010013 */
[----:B------:R-:W-:Y:S01]  /*10570*/  FADD.FTZ R13, R13, R26 ;  /* 0x0000001a0d0d7221 */ /* 0x000fe20000010000 */
[----:B------:R-:W-:Y:S01]  /*10580*/  FADD.FTZ R11, R43, -UR28 ;  /* 0x8000001c2b0b7e21 */ /* 0x000fe20008010000 */
[----:B------:R-:W-:Y:S01]  /*10590*/  FFMA.FTZ R17, R8, R42, R17 ;  /* 0x0000002a08117223 */ /* 0x000fe20000010011 */
[----:B------:R-:W-:Y:S01]  /*105a0*/  FADD.FTZ R8, R41, -UR28 ;  /* 0x8000001c29087e21 */ /* 0x000fe20008010000 */
[----:B------:R-:W-:Y:S01]  /*105b0*/  FADD.FTZ R13, R13, R24 ;  /* 0x000000180d0d7221 */ /* 0x000fe20000010000 */
[----:B------:R-:W-:-:S02]  /*105c0*/  FMUL.FTZ R11, R11, UR16 ;  /* 0x000000100b0b7c20 */ /* 0x000fc40008410000 */
[----:B------:R-:W-:Y:S01]  /*105d0*/  FMUL.FTZ R19, R8, UR16 ;  /* 0x0000001008137c20 */ /* 0x000fe20008410000 */
[----:B------:R-:W-:Y:S01]  /*105e0*/  FADD.FTZ R13, R13, R22 ;  /* 0x000000160d0d7221 */ /* 0x000fe20000010000 */
[----:B------:R-:W-:Y:S01]  /*105f0*/  FADD.FTZ R8, R39, -UR28 ;  /* 0x8000001c27087e21 */ /* 0x000fe20008010000 */
[----:B------:R-:W-:Y:S02]  /*10600*/  FADD.FTZ R15, R15, R31 ;  /* 0x0000001f0f0f7221 */ /* 0x000fe40000010000 */
[----:B------:R-:W-:Y:S02]  /*10610*/  FADD.FTZ R13, R13, R20 ;  /* 0x000000140d0d7221 */ /* 0x000fe40000010000 */
[----:B------:R-:W-:Y:S02]  /*10620*/  FADD.FTZ R15, R15, R40 ;  /* 0x000000280f0f7221 */ /* 0x000fe40000010000 */
[----:B------:R-:W-:Y:S01]  /*10630*/  FADD.FTZ R13, R13, R42 ;  /* 0x0000002a0d0d7221 */ /* 0x000fe20000010000 */
[----:B----4-:R-:W-:Y:S01]  /*10640*/  FFMA.FTZ R17, R11, R38, R17 ;  /* 0x000000260b117223 */ /* 0x010fe20000010011 */
[----:B------:R-:W-:-:S02]  /*10650*/  FADD.FTZ R15, R15, R36 ;  /* 0x000000240f0f7221 */ /* 0x000fc40000010000 */
[----:B------:R-:W-:Y:S01]  /*10660*/  FADD.FTZ R13, R13, R38 ;  /* 0x000000260d0d7221 */ /* 0x000fe20000010000 */
[----:B--2---:R-:W-:Y:S01]  /*10670*/  FADD.FTZ R9, R23, -UR28 ;  /* 0x8000001c17097e21 */ /* 0x004fe20008010000 */
[----:B------:R-:W-:-:S03]  /*10680*/  FADD.FTZ R23, R16, R21 ;  /* 0x0000001510177221 */ /* 0x000fc60000010000 */
[----:B------:R-:W-:Y:S01]  /*10690*/  FMUL.FTZ R9, R9, UR16 ;  /* 0x0000001009097c20 */ /* 0x000fe20008410000 */
[----:B------:R-:W-:-:S03]  /*106a0*/  FADD.FTZ R23, R10, R23 ;  /* 0x000000170a177221 */ /* 0x000fc60000010000 */
[----:B------:R-:W-:Y:S01]  /*106b0*/  FFMA.FTZ R14, R9, R10, R14 ;  /* 0x0000000a090e7223 */ /* 0x000fe2000001000e */
[----:B------:R-:W-:-:S04]  /*106c0*/  FMUL.FTZ R10, R3, R38 ;  /* 0x00000026030a7220 */ /* 0x000fc80000410000 */
[----:B------:R-:W-:Y:S01]  /*106d0*/  FADD.FTZ R23, R23, R10 ;  /* 0x0000000a17177221 */ /* 0x000fe20000010000 */
[----:B------:R-:W-:Y:S01]  /*106e0*/  FFMA.FTZ R14, R11, R10, R14 ;  /* 0x0000000a0b0e7223 */ /* 0x000fe2000001000e */
[----:B------:R-:W-:Y:S01]  /*106f0*/  FMUL.FTZ R10, R5, R36 ;  /* 0x00000024050a7220 */ /* 0x000fe20000410000 */
[----:B------:R-:W-:Y:S01]  /*10700*/  FFMA.FTZ R12, R9, R40, R12 ;  /* 0x00000028090c7223 */ /* 0x000fe2000001000c */
[----:B------:R-:W-:Y:S02]  /*10710*/  FMUL.FTZ R9, R8, UR16 ;  /* 0x0000001008097c20 */ /* 0x000fe40008410000 */
[----:B------:R-:W-:Y:S01]  /*10720*/  FADD.FTZ R23, R10, R23 ;  /* 0x000000170a177221 */ /* 0x000fe20000010000 */
[----:B------:R-:W-:Y:S01]  /*10730*/  FFMA.FTZ R14, R19, R10, R14 ;  /* 0x0000000a130e7223 */ /* 0x000fe2000001000e */
[----:B---3--:R-:W-:Y:S01]  /*10740*/  FMUL.FTZ R10, R3, R44 ;  /* 0x0000002c030a7220 */ /* 0x008fe20000410000 */
[----:B------:R-:W-:Y:S01]  /*10750*/  FADD.FTZ R8, R37, -UR28 ;  /* 0x8000001c25087e21 */ /* 0x000fe20008010000 */
[----:B------:R-:W-:-:S02]  /*10760*/  FFMA.FTZ R12, R19, R36, R12 ;  /* 0x00000024130c7223 */ /* 0x000fc4000001000c */
[----:B------:R-:W-:Y:S01]  /*10770*/  FADD.FTZ R23, R23, R10 ;  /* 0x0000000a17177221 */ /* 0x000fe20000010000 */
[----:B------:R-:W-:Y:S01]  /*10780*/  FFMA.FTZ R14, R9, R10, R14 ;  /* 0x0000000a090e7223 */ /* 0x000fe2000001000e */
[-C--:B------:R-:W-:Y:S01]  /*10790*/  FMUL.FTZ R10, R5, R45.reuse ;  /* 0x0000002d050a7220 */ /* 0x080fe20000410000 */
[----:B------:R-:W-:Y:S01]  /*107a0*/  FMUL.FTZ R21, R8, UR16 ;  /* 0x0000001008157c20 */ /* 0x000fe20008410000 */
[----:B------:R-:W-:Y:S01]  /*107b0*/  FFMA.FTZ R8, R9, R44, R17 ;  /* 0x0000002c09087223 */ /* 0x000fe20000010011 */
[----:B------:R-:W-:Y:S01]  /*107c0*/  FADD.FTZ R11, R15, R45 ;  /* 0x0000002d0f0b7221 */ /* 0x000fe20000010000 */
[----:B------:R-:W-:Y:S01]  /*107d0*/  FADD.FTZ R23, R10, R23 ;  /* 0x000000170a177221 */ /* 0x000fe20000010000 */
[----:B------:R-:W-:Y:S01]  /*107e0*/  FFMA.FTZ R14, R21, R10, R14 ;  /* 0x0000000a150e7223 */ /* 0x000fe2000001000e */
[----:B------:R-:W-:Y:S01]  /*107f0*/  FADD.FTZ R10, R13, R44 ;  /* 0x0000002c0d0a7221 */ /* 0x000fe20000010000 */
[----:B------:R-:W-:Y:S01]  /*10800*/  FFMA.FTZ R9, R21, R45, R12 ;  /* 0x0000002d15097223 */ /* 0x000fe2000001000c */
[----:B0-----:R-:W-:Y:S06]  /*10810*/  BRA `(.L_x_1583) ;  /* 0x000000ac00207947 */ /* 0x001fec0003800000 */
.L_x_1582:
        /* <DEDUP_REMOVED lines=9> */
[----:B------:R-:W4:Y:S04]  /*108b0*/  LDL.LU R19, [R1+0x4b4] ;  /* 0x0004b40001137983 */ /* 0x000f280000300800 */
[----:B------:R-:W-:Y:S04]  /*108c0*/  STL [R1+0x980], R7 ;  /* 0x0009800701007387 */ /* 0x000fe80000100800 */
[----:B------:R-:W-:Y:S04]  /*108d0*/  STL [R1+0x988], R29 ;  /* 0x0009881d01007387 */ /* 0x000fe80000100800 */
[----:B------:R-:W-:Y:S01]  /*108e0*/  STL [R1+0x984], R28 ;  /* 0x0009841c01007387 */ /* 0x000fe20000100800 */
[----:B--2---:R-:W-:-:S03]  /*108f0*/  FADD.FTZ R8, R17, -UR28 ;  /* 0x8000001c11087e21 */ /* 0x004fc60008010000 */
[----:B------:R-:W2:Y:S01]  /*10900*/  LDL.LU R17, [R1+0x478] ;  /* 0x0004780001117983 */ /* 0x000ea20000300800 */
[----:B------:R-:W-:-:S04]  /*10910*/  FMUL.FTZ R8, R8, UR16 ;  /* 0x0000001008087c20 */ /* 0x000fc80008410000 */
[----:B------:R-:W-:-:S04]  /*10920*/  FFMA.FTZ R10, R3, R8, R0 ;  /* 0x00000008030a7223 */ /* 0x000fc80000010000 */
[----:B------:R-:W-:-:S06]  /*10930*/  FMUL.FTZ R9, R10, -1.4426950216293334961 ;  /* 0xbfb8aa3b0a097820 */ /* 0x000fcc0000410000 */
[----:B------:R-:W0:Y:S02]  /*10940*/  MUFU.EX2 R9, R9 ;  /* 0x0000000900097308 */ /* 0x000e240000000800 */
[----:B0-----:R-:W-:-:S04]  /*10950*/  FADD.FTZ R9, R9, 1 ;  /* 0x3f80000009097421 */ /* 0x001fc80000010000 */
[----:B------:R3:W4:Y:S02]  /*10960*/  MUFU.RCP R11, R9 ;  /* 0x00000009000b7308 */ /* 0x0007240000001000 */
[----:B---3--:R-:W-:Y:S02]  /*10970*/  FADD.FTZ R9, R15, -UR28 ;  /* 0x8000001c0f097e21 */ /* 0x008fe40008010000 */
[----:B------:R-:W3:Y:S02]  /*10980*/  LDL.LU R15, [R1+0x5a8] ;  /* 0x0005a800010f7983 */ /* 0x000ee40000300800 */
[----:B------:R-:W-:Y:S01]  /*10990*/  FMUL.FTZ R4, R9, UR16 ;  /* 0x0000001009047c20 */ /* 0x000fe20008410000 */
[C---:B----4-:R-:W-:Y:S01]  /*109a0*/  FMUL.FTZ R12, R11.reuse, R12 ;  /* 0x0000000c0b0c7220 */ /* 0x050fe20000410000 */
[----:B------:R-:W-:Y:S02]  /*109b0*/  FADD.FTZ R11, -R11, 1 ;  /* 0x3f8000000b0b7421 */ /* 0x000fe40000010100 */
[----:B------:R-:W-:-:S02]  /*109c0*/  FFMA.FTZ R9, R5, R4, R2 ;  /* 0x0000000405097223 */ /* 0x000fc40000010002 */
[----:B------:R-:W-:Y:S02]  /*109d0*/  FFMA.FTZ R10, R10, R11, 1 ;  /* 0x3f8000000a0a7423 */ /* 0x000fe4000001000b */
[----:B------:R-:W-:-:S06]  /*109e0*/  FMUL.FTZ R11, R9, -1.4426950216293334961 ;  /* 0xbfb8aa3b090b7820 */ /* 0x000fcc0000410000 */
[----:B------:R-:W0:Y:S02]  /*109f0*/  MUFU.EX2 R11, R11 ;  /* 0x0000000b000b7308 */ /* 0x000e240000000800 */
[----:B0-----:R-:W-:-:S06]  /*10a00*/  FADD.FTZ R11, R11, 1 ;  /* 0x3f8000000b0b7421 */ /* 0x001fcc0000010000 */
[----:B------:R-:W0:Y:S01]  /*10a10*/  MUFU.RCP R11, R11 ;  /* 0x0000000b000b7308 */ /* 0x000e220000001000 */
[----:B------:R-:W-:-:S04]  /*10a20*/  FMUL.FTZ R10, R12, R10 ;  /* 0x0000000a0c0a7220 */ /* 0x000fc80000410000 */
[----:B------:R-:W-:Y:S01]  /*10a30*/  FMUL.FTZ R12, R3, R10 ;  /* 0x0000000a030c7220 */ /* 0x000fe20000410000 */
[C---:B0-----:R-:W-:Y:S01]  /*10a40*/  FMUL.FTZ R13, R11.reuse, R13 ;  /* 0x0000000d0b0d7220 */ /* 0x041fe20000410000 */
[----:B------:R-:W-:-:S04]  /*10a50*/  FADD.FTZ R11, -R11, 1 ;  /* 0x3f8000000b0b7421 */ /* 0x000fc80000010100 */
[----:B------:R-:W-:-:S04]  /*10a60*/  FFMA.FTZ R11, R9, R11, 1 ;  /* 0x3f800000090b7423 */ /* 0x000fc8000001000b */
[----:B-1----:R-:W-:Y:S01]  /*10a70*/  FMUL.FTZ R6, R13, R11 ;  /* 0x0000000b0d067220 */ /* 0x002fe20000410000 */
[----:B------:R-:W-:Y:S01]  /*10a80*/  FADD.FTZ R11, R16, -UR28 ;  /* 0x8000001c100b7e21 */ /* 0x000fe20008010000 */
[----:B------:R-:W-:Y:S01]  /*10a90*/  FFMA.FTZ R9, R8, R12, RZ ;  /* 0x0000000c08097223 */ /* 0x000fe200000100ff */
[----:B------:R-:W-:Y:S01]  /*10aa0*/  FADD.FTZ R12, RZ, R12 ;  /* 0x0000000cff0c7221 */ /* 0x000fe20000010000 */
[----:B------:R-:W-:Y:S01]  /*10ab0*/  FMUL.FTZ R13, R5, R6 ;  /* 0x00000006050d7220 */ /* 0x000fe20000410000 */
[----:B------:R-:W-:Y:S01]  /*10ac0*/  FMUL.FTZ R11, R11, UR16 ;  /* 0x000000100b0b7c20 */ /* 0x000fe20008410000 */
[----:B------:R0:W-:Y:S02]  /*10ad0*/  STL [R1+0x938], R4 ;  /* 0x0009380401007387 */ /* 0x0001e40000100800 */
[----:B------:R-:W-:Y:S02]  /*10ae0*/  FFMA.FTZ R9, R4, R13, R9 ;  /* 0x0000000d04097223 */ /* 0x000fe40000010009 */
[----:B------:R-:W4:Y:S01]  /*10af0*/  LDL.LU R16, [R1+0x5c0] ;  /* 0x0005c00001107983 */ /* 0x000f220000300800 */
[----:B0-----:R-:W-:Y:S01]  /*10b00*/  FADD.FTZ R4, R13, R12 ;  /* 0x0000000c0d047221 */ /* 0x001fe20000010000 */
[----:B------:R-:W-:-:S04]  /*10b10*/  FFMA.FTZ R12, R3, R11, R0 ;  /* 0x0000000b030c7223 */ /* 0x000fc80000010000 */
[----:B------:R-:W-:-:S06]  /*10b20*/  FMUL.FTZ R13, R12, -1.4426950216293334961 ;  /* 0xbfb8aa3b0c0d7820 */ /* 0x000fcc0000410000 */
[----:B------:R-:W0:Y:S02]  /*10b30*/  MUFU.EX2 R13, R13 ;  /* 0x0000000d000d7308 */ /* 0x000e240000000800 */
[----:B0-----:R-:W-:-:S06]  /*10b40*/  FADD.FTZ R13, R13, 1 ;  /* 0x3f8000000d0d7421 */ /* 0x001fcc0000010000 */
[----:B------:R-:W2:Y:S02]  /*10b50*/  MUFU.RCP R13, R13 ;  /* 0x0000000d000d7308 */ /* 0x000ea40000001000 */
[C---:B--2---:R-:W-:Y:S02]  /*10b60*/  FMUL.FTZ R14, R13.reuse, R17 ;  /* 0x000000110d0e7220 */ /* 0x044fe40000410000 */
[----:B------:R-:W2:Y:S01]  /*10b70*/  LDL.LU R17, [R1+0x5e0] ;  /* 0x0005e00001117983 */ /* 0x000ea20000300800 */
[----:B------:R-:W-:Y:S01]  /*10b80*/  FADD.FTZ R13, -R13, 1 ;  /* 0x3f8000000d0d7421 */ /* 0x000fe20000010100 */
[----:B------:R-:W-:-:S03]  /*10b90*/  FFMA.FTZ R8, R8, R10, RZ ;  /* 0x0000000a08087223 */ /* 0x000fc600000100ff */
[----:B------:R-:W-:Y:S01]  /*10ba0*/  FFMA.FTZ R13, R12, R13, 1 ;  /* 0x3f8000000c0d7423 */ /* 0x000fe2000001000d */
[----:B------:R-:W-:-:S03]  /*10bb0*/  FADD.FTZ R10, RZ, R10 ;  /* 0x0000000aff0a7221 */ /* 0x000fc60000010000 */
[----:B------:R-:W-:Y:S01]  /*10bc0*/  FMUL.FTZ R13, R14, R13 ;  /* 0x0000000d0e0d7220 */ /* 0x000fe20000410000 */
[----:B------:R0:W-:Y:S04]  /*10bd0*/  STL [R1+0x96c], R4 ;  /* 0x00096c0401007387 */ /* 0x0001e80000100800 */
[----:B------:R1:W-:Y:S01]  /*10be0*/  STL [R1+0x6b8], R6 ;  /* 0x0006b80601007387 */ /* 0x0003e20000100800 */
[----:B0-----:R-:W-:Y:S01]  /*10bf0*/  FADD.FTZ R4, R10, R13 ;  /* 0x0000000d0a047221 */ /* 0x001fe20000010000 */
[----:B------:R-:W-:-:S04]  /*10c00*/  FFMA.FTZ R7, R11, R13, R8 ;  /* 0x0000000d0b077223 */ /* 0x000fc80000010008 */
[----:B------:R0:W-:Y:S01]  /*10c10*/  STL [R1+0x968], R4 ;  /* 0x0009680401007387 */ /* 0x0001e20000100800 */
[----:B-1----:R-:W-:-:S05]  /*10c20*/  FMUL.FTZ R6, R3, R13 ;  /* 0x0000000d03067220 */ /* 0x002fca0000410000 */
[----:B------:R1:W-:Y:S01]  /*10c30*/  STL [R1+0x8a4], R6 ;  /* 0x0008a40601007387 */ /* 0x0003e20000100800 */
[----:B---3--:R-:W-:-:S03]  /*10c40*/  FADD.FTZ R12, R15, -UR28 ;  /* 0x8000001c0f0c7e21 */ /* 0x008fc60008010000 */
[----:B------:R-:W3:Y:S01]  /*10c50*/  LDL.LU R15, [R1+0x5f0] ;  /* 0x0005f000010f7983 */ /* 0x000ee20000300800 */
[----:B0-----:R-:W-:Y:S01]  /*10c60*/  FMUL.FTZ R4, R12, UR16 ;  /* 0x000000100c047c20 */ /* 0x001fe20008410000 */
[----:B-1----:R-:W-:-:S03]  /*10c70*/  FFMA.FTZ R6, R11, R6, R9 ;  /* 0x000000060b067223 */ /* 0x002fc60000010009 */
[----:B------:R-:W-:-:S04]  /*10c80*/  FFMA.FTZ R8, R5, R4, R2 ;  /* 0x0000000405087223 */ /* 0x000fc80000010002 */
[----:B------:R-:W-:-:S06]  /*10c90*/  FMUL.FTZ R9, R8, -1.4426950216293334961 ;  /* 0xbfb8aa3b08097820 */ /* 0x000fcc0000410000 */
[----:B------:R-:W0:Y:S02]  /*10ca0*/  MUFU.EX2 R9, R9 ;  /* 0x0000000900097308 */ /* 0x000e240000000800 */
[----:B0-----:R-:W-:-:S06]  /*10cb0*/  FADD.FTZ R9, R9, 1 ;  /* 0x3f80000009097421 */ /* 0x001fcc0000010000 */
[----:B------:R-:W0:Y:S01]  /*10cc0*/  MUFU.RCP R9, R9 ;  /* 0x0000000900097308 */ /* 0x000e220000001000 */
[----:B----4-:R-:W-:Y:S02]  /*10cd0*/  FADD.FTZ R11, R16, -UR28 ;  /* 0x8000001c100b7e21 */ /* 0x010fe40008010000 */
[----:B------:R-:W4:Y:S01]  /*10ce0*/  LDL.LU R16, [R1+0x60c] ;  /* 0x00060c0001107983 */ /* 0x000f220000300800 */
[----:B0-----:R-:W-:-:S03]  /*10cf0*/  FMUL.FTZ R10, R9, R18 ;  /* 0x00000012090a7220 */ /* 0x001fc60000410000 */
[----:B------:R-:W4:Y:S04]  /*10d00*/  LDL.LU R18, [R1+0x484] ;  /* 0x0004840001127983 */ /* 0x000f280000300800 */
[----:B------:R0:W-:Y:S02]  /*10d10*/  STL [R1+0x91c], R4 ;  /* 0x00091c0401007387 */ /* 0x0001e40000100800 */
[----:B0-----:R-:W-:Y:S01]  /*10d20*/  FMUL.FTZ R4, R11, UR16 ;  /* 0x000000100b047c20 */ /* 0x001fe20008410000 */
[----:B------:R-:W-:Y:S01]  /*10d30*/  FADD.FTZ R9, -R9, 1 ;  /* 0x3f80000009097421 */ /* 0x000fe20000010100 */
[----:B------:R0:W-:Y:S03]  /*10d40*/  STL [R1+0x960], R6 ;  /* 0x0009600601007387 */ /* 0x0001e60000100800 */
[----:B------:R-:W-:Y:S01]  /*10d50*/  FFMA.FTZ R9, R8, R9, 1 ;  /* 0x3f80000008097423 */ /* 0x000fe20000010009 */
[----:B------:R-:W-:-:S03]  /*10d60*/  FFMA.FTZ R8, R3, R4, R0 ;  /* 0x0000000403087223 */ /* 0x000fc60000010000 */
[----:B0-----:R-:W-:Y:S01]  /*10d70*/  FMUL.FTZ R6, R10, R9 ;  /* 0x000000090a067220 */ /* 0x001fe20000410000 */
[----:B------:R-:W-:Y:S01]  /*10d80*/  FMUL.FTZ R9, R8, -1.4426950216293334961 ;  /* 0xbfb8aa3b08097820 */ /* 0x000fe20000410000 */
[----:B--2---:R-:W-:Y:S02]  /*10d90*/  FADD.FTZ R11, R17, -UR28 ;  /* 0x8000001c110b7e21 */ /* 0x004fe40008010000 */
[----:B------:R-:W2:Y:S03]  /*10da0*/  LDL.LU R17, [R1+0x624] ;  /* 0x0006240001117983 */ /* 0x000ea60000300800 */
        /* <DEDUP_REMOVED lines=8> */
[----:B------:R-:W2:Y:S03]  /*10e30*/  LDL.LU R21, [R1+0x4bc] ;  /* 0x0004bc0001157983 */ /* 0x000ea60000300800 */
[----:B------:R-:W-:Y:S01]  /*10e40*/  FFMA.FTZ R9, R8, R9, 1 ;  /* 0x3f80000008097423 */ /* 0x000fe20000010009 */
[----:B------:R-:W-:-:S03]  /*10e50*/  FFMA.FTZ R8, R5, R4, R2 ;  /* 0x0000000405087223 */ /* 0x000fc60000010002 */
[----:B---3--:R-:W-:Y:S01]  /*10e60*/  FMUL.FTZ R6, R10, R9 ;  /* 0x000000090a067220 */ /* 0x008fe20000410000 */
        /* <DEDUP_REMOVED lines=8> */
[----:B------:R-:W-:Y:S02]  /*10ef0*/  FADD.FTZ R9, -R9, 1 ;  /* 0x3f80000009097421 */ /* 0x000fe40000010100 */
[----:B------:R-:W3:Y:S01]  /*10f00*/  LDL.LU R19, [R1+0x4b0] ;  /* 0x0004b00001137983 */ /* 0x000ee20000300800 */
[----:B-1----:R-:W-:Y:S01]  /*10f10*/  FMUL.FTZ R4, R11, UR16 ;  /* 0x000000100b047c20 */ /* 0x002fe20008410000 */
[----:B------:R-:W-:-:S03]  /*10f20*/  FFMA.FTZ R9, R8, R9, 1 ;  /* 0x3f80000008097423 */ /* 0x000fc60000010009 */
[----:B------:R-:W-:Y:S01]  /*10f30*/  FFMA.FTZ R8, R3, R4, R0 ;  /* 0x0000000403087223 */ /* 0x000fe20000010000 */
[----:B------:R0:W-:Y:S02]  /*10f40*/  STL [R1+0x6a4], R6 ;  /* 0x0006a40601007387 */ /* 0x0001e40000100800 */
[----:B0-----:R-:W-:Y:S01]  /*10f50*/  FMUL.FTZ R6, R10, R9 ;  /* 0x000000090a067220 */ /* 0x001fe20000410000 */
[----:B------:R-:W-:Y:S01]  /*10f60*/  FMUL.FTZ R9, R8, -1.4426950216293334961 ;  /* 0xbfb8aa3b08097820 */ /* 0x000fe20000410000 */
[----:B----4-:R-:W-:Y:S02]  /*10f70*/  FADD.FTZ R11, R16, -UR28 ;  /* 0x8000001c100b7e21 */ /* 0x010fe40008010000 */
[----:B------:R-:W4:Y:S03]  /*10f80*/  LDL.LU R16, [R1+0x658] ;  /* 0x0006580001107983 */ /* 0x000f260000300800 */
[----:B------:R-:W0:Y:S02]  /*10f90*/  MUFU.EX2 R9, R9 ;  /* 0x0000000900097308 */ /* 0x000e240000000800 */
[----:B0-----:R-:W-:-:S06]  /*10fa0*/  FADD.FTZ R9, R9, 1 ;  /* 0x3f80000009097421 */ /* 0x001fcc0000010000 */
[----:B------:R-:W0:Y:S01]  /*10fb0*/  MUFU.RCP R9, R9 ;  /* 0x0000000900097308 */ /* 0x000e220000001000 */
[----:B------:R1:W-:Y:S02]  /*10fc0*/  STL [R1+0x904], R4 ;  /* 0x0009040401007387 */ /* 0x0003e40000100800 */
[----:B-1----:R-:W-:Y:S01]  /*10fd0*/  FMUL.FTZ R4, R11, UR16 ;  /* 0x000000100b047c20 */ /* 0x002fe20008410000 */
[C---:B0-----:R-:W-:Y:S02]  /*10fe0*/  FMUL.FTZ R10, R9.reuse, R18 ;  /* 0x00000012090a7220 */ /* 0x041fe40000410000 */
[----:B------:R-:W4:Y:S01]  /*10ff0*/  LDL.LU R18, [R1+0x4b8] ;  /* 0x0004b80001127983 */ /* 0x000f220000300800 */
[----:B------:R-:W-:Y:S01]  /*11000*/  FADD.FTZ R9, -R9, 1 ;  /* 0x3f80000009097421 */ /* 0x000fe20000010100 */
[----:B--2---:R-:W-:Y:S02]  /*11010*/  FADD.FTZ R11, R17, -UR28 ;  /* 0x8000001c110b7e21 */ /* 0x004fe40008010000 */
[----:B------:R-:W2:Y:S01]  /*11020*/  LDL.LU R17, [R1+0x674] ;  /* 0x0006740001117983 */ /* 0x000ea20000300800 */
[----:B------:R-:W-:Y:S01]  /*11030*/  FFMA.FTZ R9, R8, R9, 1 ;  /* 0x3f80000008097423 */ /* 0x000fe20000010009 */
[----:B------:R-:W-:-:S02]  /*11040*/  FFMA.FTZ R8, R5, R4, R2 ;  /* 0x0000000405087223 */ /* 0x000fc40000010002 */
[----:B------:R0:W-:Y:S02]  /*11050*/  STL [R1+0x694], R6 ;  /* 0x0006940601007387 */ /* 0x0001e40000100800 */
[----:B0-----:R-:W-:Y:S01]  /*11060*/  FMUL.FTZ R6, R10, R9 ;  /* 0x000000090a067220 */ /* 0x001fe20000410000 */
        /* <DEDUP_REMOVED lines=12> */
[----:B------:R-:W-:Y:S01]  /*11130*/  FMUL.FTZ R6, R10, R9 ;  /* 0x000000090a067220 */ /* 0x000fe20000410000 */
[----:B------:R-:W-:-:S06]  /*11140*/  FMUL.FTZ R9, R8, -1.4426950216293334961 ;  /* 0xbfb8aa3b08097820 */ /* 0x000fcc0000410000 */
[----:B------:R-:W0:Y:S02]  /*11150*/  MUFU.EX2 R9, R9 ;  /* 0x0000000900097308 */ /* 0x000e240000000800 */
[----:B0-----:R-:W-:-:S06]  /*11160*/  FADD.FTZ R9, R9, 1 ;  /* 0x3f80000009097421 */ /* 0x001fcc0000010000 */
[----:B------:R-:W0:Y:S01]  /*11170*/  MUFU.RCP R9, R9 ;  /* 0x0000000900097308 */ /* 0x000e220000001000 */
[----:B---3--:R-:W-:Y:S02]  /*11180*/  FADD.FTZ R11, R15, -UR28 ;  /* 0x8000001c0f0b7e21 */ /* 0x008fe40008010000 */
        /* <DEDUP_REMOVED lines=8> */
[----:B------:R0:W-:Y:S01]  /*11210*/  STL [R1+0x680], R6 ;  /* 0x0006800601007387 */ /* 0x0001e20000100800 */
[----:B----4-:R-:W-:-:S03]  /*11220*/  FADD.FTZ R11, R16, -UR28 ;  /* 0x8000001c100b7e21 */ /* 0x010fc60008010000 */
[----:B------:R-:W4:Y:S01]  /*11230*/  LDL.LU R16, [R1+0x69c] ;  /* 0x00069c0001107983 */ /* 0x000f220000300800 */
[----:B0-----:R-:W-:Y:S01]  /*11240*/  FMUL.FTZ R6, R10, R9 ;  /* 0x000000090a067220 */ /* 0x001fe20000410000 */
[----:B------:R-:W-:-:S06]  /*11250*/  FMUL.FTZ R9, R8, -1.4426950216293334961 ;  /* 0xbfb8aa3b08097820 */ /* 0x000fcc0000410000 */
[----:B------:R-:W0:Y:S02]  /*11260*/  MUFU.EX2 R9, R9 ;  /* 0x0000000900097308 */ /* 0x000e240000000800 */
[----:B0-----:R-:W-:-:S06]  /*11270*/  FADD.FTZ R9, R9, 1 ;  /* 0x3f80000009097421 */ /* 0x001fcc0000010000 */
[----:B------:R-:W0:Y:S01]  /*11280*/  MUFU.RCP R9, R9 ;  /* 0x0000000900097308 */ /* 0x000e220000001000 */
[----:B------:R1:W-:Y:S02]  /*11290*/  STL [R1+0x8e8], R4 ;  /* 0x0008e80401007387 */ /* 0x0003e40000100800 */
[----:B-1----:R-:W-:Y:S01]  /*112a0*/  FMUL.FTZ R4, R11, UR16 ;  /* 0x000000100b047c20 */ /* 0x002fe20008410000 */
[----:B0-----:R-:W-:Y:S02]  /*112b0*/  FMUL.FTZ R10, R9, R18 ;  /* 0x00000012090a7220 */ /* 0x001fe40000410000 */
[----:B------:R-:W4:Y:S01]  /*112c0*/  LDL.LU R18, [R1+0x4d8] ;  /* 0x0004d80001127983 */ /* 0x000f220000300800 */
[----:B--2---:R-:W-:-:S03]  /*112d0*/  FADD.FTZ R11, R17, -UR28 ;  /* 0x8000001c110b7e21 */ /* 0x004fc60008010000 */
[----:B------:R-:W2:Y:S01]  /*112e0*/  LDL.LU R17, [R1+0x6c0] ;  /* 0x0006c00001117983 */ /* 0x000ea20000300800 */
        /* <DEDUP_REMOVED lines=699> */
[----:B------:R-:W3:Y:S01]  /*13ea0*/  LDL.LU R15, [R1+0x760] ;  /* 0x00076000010f7983 */ /* 0x000ee20000300800 */
[----:B-1----:R-:W-:Y:S01]  /*13eb0*/  FMUL.FTZ R4, R11, UR16 ;  /* 0x000000100b047c20 */ /* 0x002fe20008410000 */
[C---:B0-----:R-:W-:Y:S01]  /*13ec0*/  FMUL.FTZ R10, R9.reuse, R19 ;  /* 0x00000013090a7220 */ /* 0x041fe20000410000 */
[----:B------:R-:W-:Y:S01]  /*13ed0*/  FADD.FTZ R9, -R9, 1 ;  /* 0x3f80000009097421 */ /* 0x000fe20000010100 */
[----:B------:R-:W3:Y:S03]  /*13ee0*/  LDL.LU R19, [R1+0x76c] ;  /* 0x00076c0001137983 */ /* 0x000ee60000300800 */
[----:B------:R-:W-:Y:S01]  /*13ef0*/  FFMA.FTZ R9, R8, R9, 1 ;  /* 0x3f80000008097423 */ /* 0x000fe20000010009 */
        /* <DEDUP_REMOVED lines=19> */
[----:B------:R1:W-:Y:S04]  /*14030*/  STL [R1+0x964], R7 ;  /* 0x0009640701007387 */ /* 0x0003e80000100800 */
[----:B------:R1:W-:Y:S01]  /*14040*/  STL [R1+0x420], R6 ;  /* 0x0004200601007387 */ /* 0x0003e20000100800 */
[----:B--2---:R-:W-:-:S04]  /*14050*/  FADD.FTZ R11, R17, -UR28 ;  /* 0x8000001c110b7e21 */ /* 0x004fc80008010000 */
[----:B0-----:R-:W-:-:S05]  /*14060*/  FMUL.FTZ R4, R11, UR16 ;  /* 0x000000100b047c20 */ /* 0x001fca0008410000 */
[----:B------:R0:W-:Y:S04]  /*14070*/  STL [R1+0x704], R4 ;  /* 0x0007040401007387 */ /* 0x0001e80000100800 */
[----:B------:R-:W2:Y:S01]  /*14080*/  LDL.LU R17, [R1+0x748] ;  /* 0x0007480001117983 */ /* 0x000ea20000300800 */
[----:B------:R-:W-:-:S03]  /*14090*/  FMUL.FTZ R9, R8, -1.4426950216293334961 ;  /* 0xbfb8aa3b08097820 */ /* 0x000fc60000410000 */
[----:B------:R-:W2:Y:S03]  /*140a0*/  LDL.LU R29, [R1+0x4ec] ;  /* 0x0004ec00011d7983 */ /* 0x000ea60000300800 */
[----:B------:R-:W0:Y:S01]  /*140b0*/  MUFU.EX2 R9, R9 ;  /* 0x0000000900097308 */ /* 0x000e220000000800 */
[----:B-1----:R-:W2:Y:S04]  /*140c0*/  LDL.LU R7, [R1+0x4e0] ;  /* 0x0004e00001077983 */ /* 0x002ea80000300800 */
[----:B------:R-:W2:Y:S01]  /*140d0*/  LDL.LU R28, [R1+0x4e8] ;  /* 0x0004e800011c7983 */ /* 0x000ea20000300800 */
[----:B0-----:R-:W-:-:S06]  /*140e0*/  FADD.FTZ R9, R9, 1 ;  /* 0x3f80000009097421 */ /* 0x001fcc0000010000 */
[----:B------:R-:W0:Y:S02]  /*140f0*/  MUFU.RCP R9, R9 ;  /* 0x0000000900097308 */ /* 0x000e240000001000 */
        /* <DEDUP_REMOVED lines=11> */
[----:B------:R-:W3:Y:S02]  /*141b0*/  LDL.LU R15, [R1+0x74c] ;  /* 0x00074c00010f7983 */ /* 0x000ee40000300800 */
[----:B------:R-:W-:Y:S02]  /*141c0*/  FMUL.FTZ R4, R11, UR16 ;  /* 0x000000100b047c20 */ /* 0x000fe40008410000 */
[----:B------:R1:W-:Y:S01]  /*141d0*/  STL [R1+0x424], R6 ;  /* 0x0004240601007387 */ /* 0x0003e20000100800 */
[C---:B0-----:R-:W-:Y:S01]  /*141e0*/  FMUL.FTZ R10, R9.reuse, R19 ;  /* 0x00000013090a7220 */ /* 0x041fe20000410000 */
[----:B------:R-:W-:Y:S02]  /*141f0*/  FADD.FTZ R9, -R9, 1 ;  /* 0x3f80000009097421 */ /* 0x000fe40000010100 */
[----:B------:R-:W3:Y:S02]  /*14200*/  LDL.LU R19, [R1+0x45c] ;  /* 0x00045c0001137983 */ /* 0x000ee40000300800 */
[----:B------:R-:W-:Y:S01]  /*14210*/  FFMA.FTZ R9, R8, R9, 1 ;  /* 0x3f80000008097423 */ /* 0x000fe20000010009 */
[----:B------:R-:W-:-:S03]  /*14220*/  FFMA.FTZ R8, R3, R4, R0 ;  /* 0x0000000403087223 */ /* 0x000fc60000010000 */
[----:B-1----:R-:W-:Y:S01]  /*14230*/  FMUL.FTZ R6, R10, R9 ;  /* 0x000000090a067220 */ /* 0x002fe20000410000 */
[----:B----4-:R-:W-:Y:S01]  /*14240*/  FADD.FTZ R11, R16, -UR28 ;  /* 0x8000001c100b7e21 */ /* 0x010fe20008010000 */
[----:B------:R-:W-:Y:S01]  /*14250*/  FMUL.FTZ R9, R8, -1.4426950216293334961 ;  /* 0xbfb8aa3b08097820 */ /* 0x000fe20000410000 */
[----:B------:R-:W4:Y:S05]  /*14260*/  LDL.LU R16, [R1+0x740] ;  /* 0x0007400001107983 */ /* 0x000f2a0000300800 */
        /* <DEDUP_REMOVED lines=52> */
[----:B--2---:R-:W-:Y:S02]  /*145b0*/  FADD.FTZ R11, R17, -UR28 ;  /* 0x8000001c110b7e21 */ /* 0x004fe40008010000 */
        /* <DEDUP_REMOVED lines=149> */
[----:B------:R-:W-:-:S03]  /*14f10*/  FADD.FTZ R9, -R9, 1 ;  /* 0x3f80000009097421 */ /* 0x000fc60000010100 */
        /* <DEDUP_REMOVED lines=9> */
[----:B---3--:R-:W-:Y:S02]  /*14fb0*/  FADD.FTZ R11, R15, -UR28 ;  /* 0x8000001c0f0b7e21 */ /* 0x008fe40008010000 */
[----:B------:R-:W3:Y:S02]  /*14fc0*/  LDL.LU R15, [R1+0x7ec] ;  /* 0x0007ec00010f7983 */ /* 0x000ee40000300800 */
[----:B0-----:R-:W-:Y:S02]  /*14fd0*/  FMUL.FTZ R4, R11, UR16 ;  /* 0x000000100b047c20 */ /* 0x001fe40008410000 */
[----:B------:R0:W-:Y:S01]  /*14fe0*/  STL [R1+0x430], R6 ;  /* 0x0004300601007387 */ /* 0x0001e20000100800 */
[C---:B-1----:R-:W-:Y:S01]  /*14ff0*/  FMUL.FTZ R10, R9.reuse, R19 ;  /* 0x00000013090a7220 */ /* 0x042fe20000410000 */
[----:B------:R-:W-:Y:S01]  /*15000*/  FADD.FTZ R9, -R9, 1 ;  /* 0x3f80000009097421 */ /* 0x000fe20000010100 */
[----:B----4-:R-:W-:-:S03]  /*15010*/  FADD.FTZ R11, R16, -UR28 ;  /* 0x8000001c100b7e21 */ /* 0x010fc60008010000 */
[----:B------:R-:W-:Y:S01]  /*15020*/  FFMA.FTZ R9, R8, R9, 1 ;  /* 0x3f80000008097423 */ /* 0x000fe20000010009 */
[----:B------:R-:W-:Y:S01]  /*15030*/  FFMA.FTZ R8, R5, R4, R2 ;  /* 0x0000000405087223 */ /* 0x000fe20000010002 */
[----:B------:R-:W4:Y:S02]  /*15040*/  LDL.LU R16, [R1+0x7f8] ;  /* 0x0007f80001107983 */ /* 0x000f240000300800 */
        /* <DEDUP_REMOVED lines=9> */
[----:B------:R-:W-:Y:S01]  /*150e0*/  FADD.FTZ R9, -R9, 1 ;  /* 0x3f80000009097421 */ /* 0x000fe20000010100 */
[----:B0-----:R-:W-:Y:S01]  /*150f0*/  FMUL.FTZ R4, R11, UR16 ;  /* 0x000000100b047c20 */ /* 0x001fe20008410000 */
[----:B------:R-:W4:Y:S02]  /*15100*/  LDL.LU R18, [R1+0x650] ;  /* 0x0006500001127983 */ /* 0x000f240000300800 */
[----:B------:R-:W-:-:S04]  /*15110*/  FFMA.FTZ R9, R8, R9, 1 ;  /* 0x3f80000008097423 */ /* 0x000fc80000010009 */
[----:B------:R-:W-:Y:S01]  /*15120*/  FMUL.FTZ R6, R10, R9 ;  /* 0x000000090a067220 */ /* 0x000fe20000410000 */
[----:B--2---:R-:W-:Y:S02]  /*15130*/  FADD.FTZ R10, R17, -UR28 ;  /* 0x8000001c110a7e21 */ /* 0x004fe40008010000 */
[----:B------:R-:W2:Y:S01]  /*15140*/  LDL.LU R17, [R1+0x7fc] ;  /* 0x0007fc0001117983 */ /* 0x000ea20000300800 */
        /* <DEDUP_REMOVED lines=9> */
[----:B------:R-:W-:Y:S01]  /*151e0*/  STL [R1+0x6bc], R4 ;  /* 0x0006bc0401007387 */ /* 0x000fe20000100800 */
[----:B------:R-:W-:Y:S01]  /*151f0*/  FFMA.FTZ R9, R8, R9, 1 ;  /* 0x3f80000008097423 */ /* 0x000fe20000010009 */
[----:B------:R-:W-:Y:S02]  /*15200*/  FFMA.FTZ R8, R5, R4, R2 ;  /* 0x0000000405087223 */ /* 0x000fe40000010002 */
[----:B------:R0:W-:Y:S02]  /*15210*/  STL [R1+0x428], R6 ;  /* 0x0004280601007387 */ /* 0x0001e40000100800 */
[----:B0-----:R-:W-:Y:S01]  /*15220*/  FMUL.FTZ R6, R45, R9 ;  /* 0x000000092d067220 */ /* 0x001fe20000410000 */
[----:B------:R-:W-:Y:S01]  /*15230*/  FMUL.FTZ R9, R8, -1.4426950216293334961 ;  /* 0xbfb8aa3b08097820 */ /* 0x000fe20000410000 */
[----:B------:R-:W2:Y:S05]  /*15240*/  LDL.LU R45, [R1+0x6a0] ;  /* 0x0006a000012d7983 */ /* 0x000eaa0000300800 */
[----:B------:R-:W0:Y:S01]  /*15250*/  MUFU.EX2 R9, R9 ;  /* 0x0000000900097308 */ /* 0x000e220000000800 */
[----:B---3--:R-:W-:-:S02]  /*15260*/  FADD.FTZ R10, R15, -UR28 ;  /* 0x8000001c0f0a7e21 */ /* 0x008fc40008010000 */
[----:B------:R-:W3:Y:S02]  /*15270*/  LDL.LU R15, [R1+0x818] ;  /* 0x00081800010f7983 */ /* 0x000ee40000300800 */
[----:B------:R-:W-:Y:S01]  /*15280*/  FMUL.FTZ R4, R10, UR16 ;  /* 0x000000100a047c20 */ /* 0x000fe20008410000 */
[----:B----4-:R-:W-:Y:S02]  /*15290*/  FADD.FTZ R10, R16, -UR28 ;  /* 0x8000001c100a7e21 */ /* 0x010fe40008010000 */
[----:B------:R-:W4:Y:S01]  /*152a0*/  LDL.LU R16, [R1+0x81c] ;  /* 0x00081c0001107983 */ /* 0x000f220000300800 */
        /* <DEDUP_REMOVED lines=8> */
[----:B------:R0:W-:Y:S01]  /*15330*/  STL [R1+0x46c], R6 ;  /* 0x00046c0601007387 */ /* 0x0001e20000100800 */
[----:B--2---:R-:W-:-:S03]  /*15340*/  FADD.FTZ R10, R17, -UR28 ;  /* 0x8000001c110a7e21 */ /* 0x004fc60008010000 */
[----:B------:R-:W2:Y:S01]  /*15350*/  LDL.LU R17, [R1+0x828] ;  /* 0x0008280001117983 */ /* 0x000ea20000300800 */
[----:B0-----:R-:W-:Y:S01]  /*15360*/  FMUL.FTZ R6, R44, R9 ;  /* 0x000000092c067220 */ /* 0x001fe20000410000 */
[----:B------:R-:W-:Y:S02]  /*15370*/  FMUL.FTZ R9, R8, -1.4426950216293334961 ;  /* 0xbfb8aa3b08097820 */ /* 0x000fe40000410000 */
[----:B------:R-:W-:Y:S04]  /*15380*/  STL [R1+0x6a8], R4 ;  /* 0x0006a80401007387 */ /* 0x000fe80000100800 */
[----:B------:R-:W0:Y:S01]  /*15390*/  MUFU.EX2 R9, R9 ;  /* 0x0000000900097308 */ /* 0x000e220000000800 */
[----:B------:R-:W2:Y:S01]  /*153a0*/  LDL.LU R44, [R1+0x690] ;  /* 0x00069000012c7983 */ /* 0x000ea20000300800 */
        /* <DEDUP_REMOVED lines=12> */
[----:B------:R-:W-:Y:S01]  /*15470*/  FMUL.FTZ R4, R10, UR16 ;  /* 0x000000100a047c20 */ /* 0x000fe20008410000 */
[----:B------:R-:W-:Y:S04]  /*15480*/  STL [R1+0x474], R6 ;  /* 0x0004740601007387 */ /* 0x000fe80000100800 */
[----:B------:R1:W-:Y:S01]  /*15490*/  STL [R1+0x69c], R4 ;  /* 0x00069c0401007387 */ /* 0x0003e20000100800 */
[----:B---3--:R-:W-:Y:S01]  /*154a0*/  FADD.FTZ R10, R15, -UR28 ;  /* 0x8000001c0f0a7e21 */ /* 0x008fe20008010000 */
[C---:B0-----:R-:W-:Y:S01]  /*154b0*/  FMUL.FTZ R37, R9.reuse, R37 ;  /* 0x0000002509257220 */ /* 0x041fe20000410000 */
[----:B------:R-:W-:Y:S01]  /*154c0*/  FADD.FTZ R9, -R9, 1 ;  /* 0x3f80000009097421 */ /* 0x000fe20000010100 */
[----:B------:R-:W3:Y:S03]  /*154d0*/  LDL.LU R15, [R1+0x82c] ;  /* 0x00082c00010f7983 */ /* 0x000ee60000300800 */
[----:B------:R-:W-:Y:S01]  /*154e0*/  FFMA.FTZ R9, R8, R9, 1 ;  /* 0x3f80000008097423 */ /* 0x000fe20000010009 */
[----:B------:R-:W-:Y:S01]  /*154f0*/  FFMA.FTZ R8, R3, R4, R0 ;  /* 0x0000000403087223 */ /* 0x000fe20000010000 */
[----:B-1----:R-:W-:-:S02]  /*15500*/  FMUL.FTZ R4, R10, UR16 ;  /* 0x000000100a047c20 */ /* 0x002fc40008410000 */
[----:B------:R-:W-:Y:S01]  /*15510*/  FMUL.FTZ R6, R37, R9 ;  /* 0x0000000925067220 */ /* 0x000fe20000410000 */
[----:B------:R-:W-:-:S06]  /*15520*/  FMUL.FTZ R9, R8, -1.4426950216293334961 ;  /* 0xbfb8aa3b08097820 */ /* 0x000fcc0000410000 */
[----:B------:R-:W0:Y:S01]  /*15530*/  MUFU.EX2 R9, R9 ;  /* 0x0000000900097308 */ /* 0x000e220000000800 */
        /* <DEDUP_REMOVED lines=30> */
[----:B0-----:R-:W-:Y:S01]  /*15720*/  FMUL.FTZ R40, R9, R40 ;  /* 0x0000002809287220 */ /* 0x001fe20000410000 */
[----:B---3--:R-:W-:Y:S01]  /*15730*/  FADD.FTZ R10, R15, -UR28 ;  /* 0x8000001c0f0a7e21 */ /* 0x008fe20008010000 */
[----:B------:R-:W-:Y:S01]  /*15740*/  FADD.FTZ R9, -R9, 1 ;  /* 0x3f80000009097421 */ /* 0x000fe20000010100 */
[----:B------:R-:W3:Y:S03]  /*15750*/  LDL.LU R15, [R1+0x850] ;  /* 0x00085000010f7983 */ /* 0x000ee60000300800 */
[----:B------:R-:W-:Y:S01]  /*15760*/  FFMA.FTZ R9, R8, R9, 1 ;  /* 0x3f80000008097423 */ /* 0x000fe20000010009 */
[----:B------:R0:W-:Y:S01]  /*15770*/  STL [R1+0x688], R4 ;  /* 0x0006880401007387 */ /* 0x0001e20000100800 */
[----:B------:R-:W-:Y:S01]  /*15780*/  FFMA.FTZ R8, R5, R4, R2 ;  /* 0x0000000405087223 */ /* 0x000fe20000010002 */
[----:B0-----:R-:W-:Y:S01]  /*15790*/  FMUL.FTZ R4, R10, UR16 ;  /* 0x000000100a047c20 */ /* 0x001fe20008410000 */
[----:B----4-:R-:W-:-:S02]  /*157a0*/  FADD.FTZ R10, R16, -UR28 ;  /* 0x8000001c100a7e21 */ /* 0x010fc40008010000 */
        /* <DEDUP_REMOVED lines=14> */
[----:B------:R-:W0:Y:S01]  /*15890*/  MUFU.EX2 R9, R9 ;  /* 0x0000000900097308 */ /* 0x000e220000000800 */
[----:B--2---:R-:W-:Y:S02]  /*158a0*/  FADD.FTZ R11, R17, -UR28 ;  /* 0x8000001c110b7e21 */ /* 0x004fe40008010000 */
[----:B------:R-:W2:Y:S01]  /*158b0*/  LDL.LU R17, [R1+0x858] ;  /* 0x0008580001117983 */ /* 0x000ea20000300800 */
        /* <DEDUP_REMOVED lines=31> */
[----:B------:R-:W-:Y:S01]  /*15ab0*/  FADD.FTZ R9, -R9, 1 ;  /* 0x3f80000009097421 */ /* 0x000fe20000010100 */
[----:B-1----:R-:W-:Y:S01]  /*15ac0*/  FMUL.FTZ R4, R10, UR16 ;  /* 0x000000100a047c20 */ /* 0x002fe20008410000 */
[----:B----4-:R-:W-:-:S02]  /*15ad0*/  FADD.FTZ R11, R16, -UR28 ;  /* 0x8000001c100b7e21 */ /* 0x010fc40008010000 */
[----:B------:R-:W-:Y:S01]  /*15ae0*/  FFMA.FTZ R9, R8, R9, 1 ;  /* 0x3f80000008097423 */ /* 0x000fe20000010009 */
[----:B------:R-:W-:Y:S01]  /*15af0*/  FFMA.FTZ R8, R5, R4, R2 ;  /* 0x0000000405087223 */ /* 0x000fe20000010002 */
[----:B------:R-:W4:Y:S04]  /*15b00*/  LDL.LU R16, [R1+0x864] ;  /* 0x0008640001107983 */ /* 0x000f280000300800 */
[----:B------:R0:W-:Y:S02]  /*15b10*/  STL [R1+0x4d0], R6 ;  /* 0x0004d00601007387 */ /* 0x0001e40000100800 */
[----:B0-----:R-:W-:Y:S01]  /*15b20*/  FMUL.FTZ R6, R43, R9 ;  /* 0x000000092b067220 */ /* 0x001fe20000410000 */
[----:B------:R-:W-:-:S06]  /*15b30*/  FMUL.FTZ R9, R8, -1.4426950216293334961 ;  /* 0xbfb8aa3b08097820 */ /* 0x000fcc0000410000 */
[----:B------:R-:W0:Y:S02]  /*15b40*/  MUFU.EX2 R9, R9 ;  /* 0x0000000900097308 */ /* 0x000e240000000800 */
[----:B0-----:R-:W-:-:S04]  /*15b50*/  FADD.FTZ R9, R9, 1 ;  /* 0x3f80000009097421 */ /* 0x001fc80000010000 */
        /* <DEDUP_REMOVED lines=27> */
[----:B0-----:R-:W-:-:S04]  /*15d10*/  FADD.FTZ R9, R9, 1 ;  /* 0x3f80000009097421 */ /* 0x001fc80000010000 */
        /* <DEDUP_REMOVED lines=10> */
[----:B----4-:R-:W-:Y:S01]  /*15dc0*/  FADD.FTZ R11, R16, -UR28 ;  /* 0x8000001c100b7e21 */ /* 0x010fe20008010000 */
[----:B------:R0:W-:Y:S04]  /*15dd0*/  STL [R1+0x4c8], R6 ;  /* 0x0004c80601007387 */ /* 0x0001e80000100800 */
[----:B------:R-:W4:Y:S01]  /*15de0*/  LDL.LU R16, [R1+0x880] ;  /* 0x0008800001107983 */ /* 0x000f220000300800 */
[----:B0-----:R-:W-:Y:S01]  /*15df0*/  FMUL.FTZ R6, R9, R10 ;  /* 0x0000000a09067220 */ /* 0x001fe20000410000 */
[----:B------:R-:W-:-:S06]  /*15e00*/  FMUL.FTZ R9, R8, -1.4426950216293334961 ;  /* 0xbfb8aa3b08097820 */ /* 0x000fcc0000410000 */
[----:B------:R-:W0:Y:S02]  /*15e10*/  MUFU.EX2 R9, R9 ;  /* 0x0000000900097308 */ /* 0x000e240000000800 */
[----:B0-----:R-:W-:-:S04]  /*15e20*/  FADD.FTZ R9, R9, 1 ;  /* 0x3f80000009097421 */ /* 0x001fc80000010000 */
        /* <DEDUP_REMOVED lines=119> */
[----:B---3--:R-:W-:Y:S01]  /*165a0*/  FADD.FTZ R11, R15, -UR28 ;  /* 0x8000001c0f0b7e21 */ /* 0x008fe20008010000 */
[----:B------:R1:W-:Y:S04]  /*165b0*/  STL [R1+0x5c4], R4 ;  /* 0x0005c40401007387 */ /* 0x0003e80000100800 */
[----:B------:R-:W3:Y:S01]  /*165c0*/  LDL.LU R15, [R1+0x58c] ;  /* 0x00058c00010f7983 */ /* 0x000ee20000300800 */
[----:B-1----:R-:W-:Y:S01]  /*165d0*/  FMUL.FTZ R4, R11, UR16 ;  /* 0x000000100b047c20 */ /* 0x002fe20008410000 */
[C---:B0-----:R-:W-:Y:S01]  /*165e0*/  FMUL.FTZ R9, R10.reuse, R21 ;  /* 0x000000150a097220 */ /* 0x041fe20000410000 */
[----:B------:R-:W-:Y:S01]  /*165f0*/  FADD.FTZ R10, -R10, 1 ;  /* 0x3f8000000a0a7421 */ /* 0x000fe20000010100 */
[----:B------:R0:W-:Y:S03]  /*16600*/  STL [R1+0x49c], R6 ;  /* 0x00049c0601007387 */ /* 0x0001e60000100800 */
[----:B------:R-:W-:Y:S01]  /*16610*/  FFMA.FTZ R10, R8, R10, 1 ;  /* 0x3f800000080a7423 */ /* 0x000fe2000001000a */
[----:B------:R-:W-:Y:S01]  /*16620*/  FFMA.FTZ R8, R5, R4, R2 ;  /* 0x0000000405087223 */ /* 0x000fe20000010002 */
[----:B----4-:R-:W-:-:S02]  /*16630*/  FADD.FTZ R11, R16, -UR28 ;  /* 0x8000001c100b7e21 */ /* 0x010fc40008010000 */
[----:B------:R-:W4:Y:S01]  /*16640*/  LDL.LU R16, [R1+0x8d8] ;  /* 0x0008d80001107983 */ /* 0x000f220000300800 */
[----:B0-----:R-:W-:Y:S01]  /*16650*/  FMUL.FTZ R6, R9, R10 ;  /* 0x0000000a09067220 */ /* 0x001fe20000410000 */
[----:B------:R-:W-:-:S06]  /*16660*/  FMUL.FTZ R9, R8, -1.4426950216293334961 ;  /* 0xbfb8aa3b08097820 */ /* 0x000fcc0000410000 */
[----:B------:R-:W0:Y:S02]  /*16670*/  MUFU.EX2 R9, R9 ;  /* 0x0000000900097308 */ /* 0x000e240000000800 */
[----:B0-----:R-:W-:-:S04]  /*16680*/  FADD.FTZ R9, R9, 1 ;  /* 0x3f80000009097421 */ /* 0x001fc80000010000 */
[----:B------:R-:W0:Y:S01]  /*16690*/  MUFU.RCP R10, R9 ;  /* 0x00000009000a7308 */ /* 0x000e220000001000 */
[----:B------:R1:W-:Y:S01]  /*166a0*/  STL [R1+0x498], R6 ;  /* 0x0004980601007387 */ /* 0x0003e20000100800 */
[C---:B0-----:R-:W-:Y:S01]  /*166b0*/  FMUL.FTZ R9, R10.reuse, R18 ;  /* 0x000000120a097220 */ /* 0x041fe20000410000 */
[----:B------:R-:W-:Y:S02]  /*166c0*/  FADD.FTZ R10, -R10, 1 ;  /* 0x3f8000000a0a7421 */ /* 0x000fe40000010100 */
[----:B------:R0:W-:Y:S02]  /*166d0*/  STL [R1+0x5b0], R4 ;  /* 0x0005b00401007387 */ /* 0x0001e40000100800 */
[----:B------:R-:W-:Y:S02]  /*166e0*/  FFMA.FTZ R10, R8, R10, 1 ;  /* 0x3f800000080a7423 */ /* 0x000fe4000001000a */
[----:B------:R-:W4:Y:S02]  /*166f0*/  LDL.LU R18, [R1+0x580] ;  /* 0x0005800001127983 */ /* 0x000f240000300800 */
[----:B-1----:R-:W-:Y:S01]  /*16700*/  FMUL.FTZ R6, R9, R10 ;  /* 0x0000000a09067220 */ /* 0x002fe20000410000 */
[----:B--2---:R-:W-:-:S02]  /*16710*/  FADD.FTZ R10, R17, -UR28 ;  /* 0x8000001c110a7e21 */ /* 0x004fc40008010000 */
[----:B------:R-:W2:Y:S01]  /*16720*/  LDL.LU R17, [R1+0x8e0] ;  /* 0x0008e00001117983 */ /* 0x000ea20000300800 */
[----:B0-----:R-:W-:-:S04]  /*16730*/  FMUL.FTZ R4, R11, UR16 ;  /* 0x000000100b047c20 */ /* 0x001fc80008410000 */
[----:B------:R-:W-:-:S04]  /*16740*/  FFMA.FTZ R8, R3, R4, R0 ;  /* 0x0000000403087223 */ /* 0x000fc80000010000 */
[----:B------:R-:W-:-:S06]  /*16750*/  FMUL.FTZ R9, R8, -1.4426950216293334961 ;  /* 0xbfb8aa3b08097820 */ /* 0x000fcc0000410000 */
[----:B------:R-:W0:Y:S02]  /*16760*/  MUFU.EX2 R9, R9 ;  /* 0x0000000900097308 */ /* 0x000e240000000800 */
[----:B0-----:R-:W-:-:S06]  /*16770*/  FADD.FTZ R9, R9, 1 ;  /* 0x3f80000009097421 */ /* 0x001fcc0000010000 */
[----:B------:R-:W0:Y:S01]  /*16780*/  MUFU.RCP R9, R9 ;  /* 0x0000000900097308 */ /* 0x000e220000001000 */
[----:B------:R1:W-:Y:S02]  /*16790*/  STL [R1+0x5ac], R4 ;  /* 0x0005ac0401007387 */ /* 0x0003e40000100800 */
[----:B-1----:R-:W-:-:S05]  /*167a0*/  FMUL.FTZ R4, R10, UR16 ;  /* 0x000000100a047c20 */ /* 0x002fca0008410000 */
[----:B------:R1:W-:Y:S01]  /*167b0*/  STL [R1+0x5a4], R4 ;  /* 0x0005a40401007387 */ /* 0x0003e20000100800 */
[C---:B0-----:R-:W-:Y:S01]  /*167c0*/  FMUL.FTZ R37, R9.reuse, R19 ;  /* 0x0000001309257220 */ /* 0x041fe20000410000 */
[----:B------:R-:W-:Y:S02]  /*167d0*/  FADD.FTZ R9, -R9, 1 ;  /* 0x3f80000009097421 */ /* 0x000fe40000010100 */
[----:B------:R-:W2:Y:S02]  /*167e0*/  LDL.LU R19, [R1+0x53c] ;  /* 0x00053c0001137983 */ /* 0x000ea40000300800 */
[----:B------:R-:W-:Y:S01]  /*167f0*/  FFMA.FTZ R9, R8, R9, 1 ;  /* 0x3f80000008097423 */ /* 0x000fe20000010009 */
[----:B------:R-:W-:-:S03]  /*16800*/  FFMA.FTZ R8, R5, R4, R2 ;  /* 0x0000000405087223 */ /* 0x000fc60000010002 */
[----:B------:R-:W-:Y:S01]  /*16810*/  FMUL.FTZ R37, R37, R9 ;  /* 0x0000000925257220 */ /* 0x000fe20000410000 */
[----:B------:R-:W-:-:S06]  /*16820*/  FMUL.FTZ R9, R8, -1.4426950216293334961 ;  /* 0xbfb8aa3b08097820 */ /* 0x000fcc0000410000 */
[----:B------:R-:W0:Y:S01]  /*16830*/  MUFU.EX2 R9, R9 ;  /* 0x0000000900097308 */ /* 0x000e220000000800 */
[----:B---3--:R-:W-:Y:S02]  /*16840*/  FADD.FTZ R10, R15, -UR28 ;  /* 0x8000001c0f0a7e21 */ /* 0x008fe40008010000 */
[----:B------:R-:W3:Y:S02]  /*16850*/  LDL.LU R15, [R1+0x8ec] ;  /* 0x0008ec00010f7983 */ /* 0x000ee40000300800 */
[----:B-1----:R-:W-:Y:S01]  /*16860*/  FMUL.FTZ R4, R10, UR16 ;  /* 0x000000100a047c20 */ /* 0x002fe20008410000 */
        /* <DEDUP_REMOVED lines=10> */
[----:B--2---:R-:W-:Y:S02]  /*16910*/  FADD.FTZ R10, R17, -UR28 ;  /* 0x8000001c110a7e21 */ /* 0x004fe40008010000 */
        /* <DEDUP_REMOVED lines=8> */
[----:B------:R0:W-:Y:S03]  /*169a0*/  STL [R1+0x58c], R4 ;  /* 0x00058c0401007387 */ /* 0x0001e60000100800 */
[----:B------:R-:W-:Y:S01]  /*169b0*/  FFMA.FTZ R9, R8, R9, 1 ;  /* 0x3f80000008097423 */ /* 0x000fe20000010009 */
[----:B------:R-:W-:Y:S01]  /*169c0*/  FFMA.FTZ R8, R5, R4, R2 ;  /* 0x0000000405087223 */ /* 0x000fe20000010002 */
[----:B------:R-:W2:Y:S02]  /*169d0*/  LDL.LU R18, [R1+0x554] ;  /* 0x0005540001127983 */ /* 0x000ea40000300800 */
[----:B------:R-:W-:Y:S01]  /*169e0*/  FMUL.FTZ R36, R36, R9 ;  /* 0x0000000924247220 */ /* 0x000fe20000410000 */
[----:B------:R-:W-:-:S06]  /*169f0*/  FMUL.FTZ R9, R8, -1.4426950216293334961 ;  /* 0xbfb8aa3b08097820 */ /* 0x000fcc0000410000 */
[----:B------:R-:W1:Y:S02]  /*16a00*/  MUFU.EX2 R9, R9 ;  /* 0x0000000900097308 */ /* 0x000e640000000800 */
[----:B-1----:R-:W-:-:S06]  /*16a10*/  FADD.FTZ R9, R9, 1 ;  /* 0x3f80000009097421 */ /* 0x002fcc0000010000 */
[----:B------:R-:W1:Y:S01]  /*16a20*/  MUFU.RCP R9, R9 ;  /* 0x0000000900097308 */ /* 0x000e620000001000 */
[----:B0-----:R-:W-:-:S05]  /*16a30*/  FMUL.FTZ R4, R10, UR16 ;  /* 0x000000100a047c20 */ /* 0x001fca0008410000 */
[----:B------:R0:W-:Y:S01]  /*16a40*/  STL [R1+0x580], R4 ;  /* 0x0005800401007387 */ /* 0x0001e20000100800 */
[C---:B-1----:R-:W-:Y:S01]  /*16a50*/  FMUL.FTZ R27, R9.reuse, R27 ;  /* 0x0000001b091b7220 */ /* 0x042fe20000410000 */
[----:B------:R-:W-:-:S04]  /*16a60*/  FADD.FTZ R9, -R9, 1 ;  /* 0x3f80000009097421 */ /* 0x000fc80000010100 */
[----:B------:R-:W-:Y:S01]  /*16a70*/  FFMA.FTZ R9, R8, R9, 1 ;  /* 0x3f80000008097423 */ /* 0x000fe20000010009 */
[----:B------:R-:W-:-:S03]  /*16a80*/  FFMA.FTZ R8, R3, R4, R0 ;  /* 0x0000000403087223 */ /* 0x000fc60000010000 */
[----:B------:R-:W-:Y:S01]  /*16a90*/  FMUL.FTZ R27, R27, R9 ;  /* 0x000000091b1b7220 */ /* 0x000fe20000410000 */
[----:B---3--:R-:W-:Y:S02]  /*16aa0*/  FADD.FTZ R10, R15, -UR28 ;  /* 0x8000001c0f0a7e21 */ /* 0x008fe40008010000 */
[----:B------:R-:W3:Y:S02]  /*16ab0*/  LDL.LU R15, [R1+0x900] ;  /* 0x00090000010f7983 */ /* 0x000ee40000300800 */
[----:B0-----:R-:W-:Y:S01]  /*16ac0*/  FMUL.FTZ R4, R10, UR16 ;  /* 0x000000100a047c20 */ /* 0x001fe20008410000 */
        /* <DEDUP_REMOVED lines=50> */
[----:B------:R-:W-:Y:S01]  /*16df0*/  FFMA.FTZ R8, R3, R4, R0 ;  /* 0x0000000403087223 */ /* 0x000fe20000010000 */
[----:B-1----:R-:W-:Y:S01]  /*16e00*/  FMUL.FTZ R4, R10, UR16 ;  /* 0x000000100a047c20 */ /* 0x002fe20008410000 */
[----:B--2---:R-:W-:-:S02]  /*16e10*/  FADD.FTZ R10, R17, -UR28 ;  /* 0x8000001c110a7e21 */ /* 0x004fc40008010000 */
        /* <DEDUP_REMOVED lines=23> */
[----:B---3--:R-:W-:Y:S01]  /*16f90*/  FADD.FTZ R10, R15, -UR28 ;  /* 0x8000001c0f0a7e21 */ /* 0x008fe20008010000 */
[----:B------:R-:W-:Y:S01]  /*16fa0*/  FMUL.FTZ R9, R8, -1.4426950216293334961 ;  /* 0xbfb8aa3b08097820 */ /* 0x000fe20000410000 */
[----:B------:R-:W3:Y:S02]  /*16fb0*/  LDL.LU R15, [R1+0x628] ;  /* 0x00062800010f7983 */ /* 0x000ee40000300800 */
[----:B0-----:R-:W-:-:S03]  /*16fc0*/  FMUL.FTZ R4, R10, UR16 ;  /* 0x000000100a047c20 */ /* 0x001fc60008410000 */
        /* <DEDUP_REMOVED lines=23> */
[----:B------:R-:W-:Y:S01]  /*17140*/  FFMA.FTZ R8, R3, R4, R0 ;  /* 0x0000000403087223 */ /* 0x000fe20000010000 */
[----:B-1----:R-:W-:Y:S01]  /*17150*/  FMUL.FTZ R4, R10, UR16 ;  /* 0x000000100a047c20 */ /* 0x002fe20008410000 */
[----:B------:R-:W-:Y:S01]  /*17160*/  FADD.FTZ R10, R29, -UR28 ;  /* 0x8000001c1d0a7e21 */ /* 0x000fe20008010000 */
[----:B------:R-:W-:Y:S01]  /*17170*/  FMUL.FTZ R19, R19, R9 ;  /* 0x0000000913137220 */ /* 0x000fe20000410000 */
[----:B------:R-:W2:Y:S01]  /*17180*/  LDL.LU R29, [R1+0x924] ;  /* 0x00092400011d7983 */ /* 0x000ea20000300800 */
        /* <DEDUP_REMOVED lines=9> */
[----:B-1----:R-:W-:Y:S02]  /*17220*/  FMUL.FTZ R4, R10, UR16 ;  /* 0x000000100a047c20 */ /* 0x002fe40008410000 */
[----:B------:R-:W-:Y:S01]  /*17230*/  FMUL.FTZ R30, R30, R9 ;  /* 0x000000091e1e7220 */ /* 0x000fe20000410000 */
[----:B------:R-:W-:-:S06]  /*17240*/  FMUL.FTZ R9, R8, -1.4426950216293334961 ;  /* 0xbfb8aa3b08097820 */ /* 0x000fcc0000410000 */
[----:B------:R-:W0:Y:S01]  /*17250*/  MUFU.EX2 R9, R9 ;  /* 0x0000000900097308 */ /* 0x000e220000000800 */
[----:B----4-:R-:W-:Y:S02]  /*17260*/  FADD.FTZ R10, R16, -UR28 ;  /* 0x8000001c100a7e21 */ /* 0x010fe40008010000 */
[----:B------:R-:W4:Y:S01]  /*17270*/  LDL.LU R16, [R1+0x92c] ;  /* 0x00092c0001107983 */ /* 0x000f220000300800 */
[----:B0-----:R-:W-:-:S06]  /*17280*/  FADD.FTZ R9, R9, 1 ;  /* 0x3f80000009097421 */ /* 0x001fcc0000010000 */
[----:B------:R-:W3:Y:S01]  /*17290*/  MUFU.RCP R9, R9 ;  /* 0x0000000900097308 */ /* 0x000ee20000001000 */
[----:B------:R0:W-:Y:S01]  /*172a0*/  STL [R1+0x530], R4 ;  /* 0x0005300401007387 */ /* 0x0001e20000100800 */
[C---:B---3--:R-:W-:Y:S01]  /*172b0*/  FMUL.FTZ R15, R9.reuse, R15 ;  /* 0x0000000f090f7220 */ /* 0x048fe20000410000 */
[----:B------:R-:W-:-:S04]  /*172c0*/  FADD.FTZ R9, -R9, 1 ;  /* 0x3f80000009097421 */ /* 0x000fc80000010100 */
[----:B------:R-:W-:Y:S01]  /*172d0*/  FFMA.FTZ R9, R8, R9, 1 ;  /* 0x3f80000008097423 */ /* 0x000fe20000010009 */
[----:B------:R-:W-:Y:S01]  /*172e0*/  FFMA.FTZ R8, R3, R4, R0 ;  /* 0x0000000403087223 */ /* 0x000fe20000010000 */
[----:B0-----:R-:W-:Y:S02]  /*172f0*/  FMUL.FTZ R4, R10, UR16 ;  /* 0x000000100a047c20 */ /* 0x001fe40008410000 */
[----:B------:R-:W-:Y:S01]  /*17300*/  FMUL.FTZ R15, R15, R9 ;  /* 0x000000090f0f7220 */ /* 0x000fe20000410000 */
[----:B------:R-:W-:-:S06]  /*17310*/  FMUL.FTZ R9, R8, -1.4426950216293334961 ;  /* 0xbfb8aa3b08097820 */ /* 0x000fcc0000410000 */
[----:B------:R-:W0:Y:S01]  /*17320*/  MUFU.EX2 R9, R9 ;  /* 0x0000000900097308 */ /* 0x000e220000000800 */
[----:B--2---:R-:W-:Y:S02]  /*17330*/  FADD.FTZ R10, R17, -UR28 ;  /* 0x8000001c110a7e21 */ /* 0x004fe40008010000 */
        /* <DEDUP_REMOVED lines=14> */
[----:B------:R-:W-:Y:S02]  /*17420*/  FADD.FTZ R10, R29, -UR28 ;  /* 0x8000001c1d0a7e21 */ /* 0x000fe40008010000 */
[----:B------:R-:W3:Y:S01]  /*17430*/  LDL.LU R29, [R1+0x940] ;  /* 0x00094000011d7983 */ /* 0x000ee20000300800 */
        /* <DEDUP_REMOVED lines=12> */
[----:B------:R-:W-:Y:S01]  /*17500*/  FADD.FTZ R9, -R9, 1 ;  /* 0x3f80000009097421 */ /* 0x000fe20000010100 */
[----:B----4-:R-:W-:Y:S02]  /*17510*/  FADD.FTZ R10, R16, -UR28 ;  /* 0x8000001c100a7e21 */ /* 0x010fe40008010000 */
[----:B------:R-:W4:Y:S01]  /*17520*/  LDL.LU R16, [R1+0x944] ;  /* 0x0009440001107983 */ /* 0x000f220000300800 */
        /* <DEDUP_REMOVED lines=13> */
[----:B------:R-:W-:-:S03]  /*17600*/  FFMA.FTZ R8, R3, R4, R0 ;  /* 0x0000000403087223 */ /* 0x000fc60000010000 */
[----:B------:R-:W-:Y:S01]  /*17610*/  FMUL.FTZ R13, R13, R9 ;  /* 0x000000090d0d7220 */ /* 0x000fe20000410000 */
[----:B--2---:R-:W-:Y:S02]  /*17620*/  FADD.FTZ R10, R17, -UR28 ;  /* 0x8000001c110a7e21 */ /* 0x004fe40008010000 */
[----:B------:R-:W2:Y:S01]  /*17630*/  LDL.LU R17, [R1+0x64c] ;  /* 0x00064c0001117983 */ /* 0x000ea20000300800 */
        /* <DEDUP_REMOVED lines=17> */
[----:B------:R3:W-:Y:S04]  /*17750*/  STL [R1+0x494], R6 ;  /* 0x0004940601007387 */ /* 0x0007e80000100800 */
[----:B------:R-:W2:Y:S01]  /*17760*/  LDL.LU R29, [R1+0x94c] ;  /* 0x00094c00011d7983 */ /* 0x000ea20000300800 */
[----:B-1----:R-:W-:-:S03]  /*17770*/  FMUL.FTZ R4, R11, UR16 ;  /* 0x000000100b047c20 */ /* 0x002fc60008410000 */
[----:B---3--:R-:W3:Y:S01]  /*17780*/  LDL.LU R6, [R1+0x660] ;  /* 0x0006600001067983 */ /* 0x008ee20000300800 */
[C---:B0-----:R-:W-:Y:S01]  /*17790*/  FMUL.FTZ R9, R10.reuse, R28 ;  /* 0x0000001c0a097220 */ /* 0x041fe20000410000 */
[----:B------:R-:W-:Y:S02]  /*177a0*/  FADD.FTZ R10, -R10, 1 ;  /* 0x3f8000000a0a7421 */ /* 0x000fe40000010100 */
[----:B------:R0:W-:Y:S02]  /*177b0*/  STL [R1+0x4e8], R4 ;  /* 0x0004e80401007387 */ /* 0x0001e40000100800 */
[----:B------:R-:W-:Y:S01]  /*177c0*/  FFMA.FTZ R10, R8, R10, 1 ;  /* 0x3f800000080a7423 */ /* 0x000fe2000001000a */
[----:B------:R-:W-:Y:S01]  /*177d0*/  FFMA.FTZ R8, R3, R4, R0 ;  /* 0x0000000403087223 */ /* 0x000fe20000010000 */
[----:B------:R-:W3:Y:S02]  /*177e0*/  LDL.LU R28, [R1+0x950] ;  /* 0x00095000011c7983 */ /* 0x000ee40000300800 */
[----:B------:R-:W-:Y:S01]  /*177f0*/  FMUL.FTZ R9, R9, R10 ;  /* 0x0000000a09097220 */ /* 0x000fe20000410000 */
[----:B------:R-:W-:-:S06]  /*17800*/  FMUL.FTZ R10, R8, -1.4426950216293334961 ;  /* 0xbfb8aa3b080a7820 */ /* 0x000fcc0000410000 */
[----:B------:R-:W1:Y:S02]  /*17810*/  MUFU.EX2 R10, R10 ;  /* 0x0000000a000a7308 */ /* 0x000e640000000800 */
[----:B-1----:R-:W-:-:S06]  /*17820*/  FADD.FTZ R10, R10, 1 ;  /* 0x3f8000000a0a7421 */ /* 0x002fcc0000010000 */
[----:B------:R-:W1:Y:S01]  /*17830*/  MUFU.RCP R10, R10 ;  /* 0x0000000a000a7308 */ /* 0x000e620000001000 */
[----:B----4-:R-:W-:Y:S02]  /*17840*/  FADD.FTZ R11, R16, -UR28 ;  /* 0x8000001c100b7e21 */ /* 0x010fe40008010000 */
[----:B------:R-:W4:Y:S02]  /*17850*/  LDL.LU R16, [R1+0x66c] ;  /* 0x00066c0001107983 */ /* 0x000f240000300800 */
[----:B0-----:R-:W-:Y:S01]  /*17860*/  FMUL.FTZ R4, R11, UR16 ;  /* 0x000000100b047c20 */ /* 0x001fe20008410000 */
[C---:B-1----:R-:W-:Y:S01]  /*17870*/  FMUL.FTZ R20, R10.reuse, R20 ;  /* 0x000000140a147220 */ /* 0x042fe20000410000 */
        /* <DEDUP_REMOVED lines=8> */
[----:B------:R0:W-:Y:S01]  /*17900*/  STL [R1+0x4e4], R4 ;  /* 0x0004e40401007387 */ /* 0x0001e20000100800 */
[----:B------:R-:W-:-:S03]  /*17910*/  FADD.FTZ R11, R7, -UR28 ;  /* 0x8000001c070b7e21 */ /* 0x000fc60008010000 */
[----:B------:R-:W4:Y:S01]  /*17920*/  LDL.LU R7, [R1+0x954] ;  /* 0x0009540001077983 */ /* 0x000f220000300800 */
[----:B0-----:R-:W-:-:S05]  /*17930*/  FMUL.FTZ R4, R11, UR16 ;  /* 0x000000100b047c20 */ /* 0x001fca0008410000 */
[----:B------:R0:W-:Y:S01]  /*17940*/  STL [R1+0x4e0], R4 ;  /* 0x0004e00401007387 */ /* 0x0001e20000100800 */
[C---:B--2---:R-:W-:Y:S01]  /*17950*/  FMUL.FTZ R17, R10.reuse, R17 ;  /* 0x000000110a117220 */ /* 0x044fe20000410000 */
[----:B------:R-:W-:-:S04]  /*17960*/  FADD.FTZ R10, -R10, 1 ;  /* 0x3f8000000a0a7421 */ /* 0x000fc80000010100 */
[----:B------:R-:W-:Y:S01]  /*17970*/  FFMA.FTZ R10, R8, R10, 1 ;  /* 0x3f800000080a7423 */ /* 0x000fe2000001000a */
[----:B------:R-:W-:Y:S02]  /*17980*/  FFMA.FTZ R8, R3, R4, R0 ;  /* 0x0000000403087223 */ /* 0x000fe40000010000 */
[----:B0-----:R-:W2:Y:S01]  /*17990*/  LDL.LU R4, [R1+0x67c] ;  /* 0x00067c0001047983 */ /* 0x001ea20000300800 */
[----:B------:R-:W-:Y:S01]  /*179a0*/  FMUL.FTZ R17, R17, R10 ;  /* 0x0000000a11117220 */ /* 0x000fe20000410000 */
[----:B------:R-:W-:-:S06]  /*179b0*/  FMUL.FTZ R10, R8, -1.4426950216293334961 ;  /* 0xbfb8aa3b080a7820 */ /* 0x000fcc0000410000 */
[----:B------:R-:W0:Y:S02]  /*179c0*/  MUFU.EX2 R10, R10 ;  /* 0x0000000a000a7308 */ /* 0x000e240000000800 */
[----:B0-----:R-:W-:-:S04]  /*179d0*/  FADD.FTZ R10, R10, 1 ;  /* 0x3f8000000a0a7421 */ /* 0x001fc80000010000 */
[----:B------:R-:W3:Y:S01]  /*179e0*/  MUFU.RCP R11, R10 ;  /* 0x0000000a000b7308 */ /* 0x000ee20000001000 */
[----:B------:R-:W-:Y:S01]  /*179f0*/  FADD.FTZ R12, R29, -UR28 ;  /* 0x8000001c1d0c7e21 */ /* 0x000fe20008010000 */
[C---:B---3--:R-:W-:Y:S01]  /*17a00*/  FMUL.FTZ R10, R11.reuse, R6 ;  /* 0x000000060b0a7220 */ /* 0x048fe20000410000 */
[----:B------:R-:W-:Y:S02]  /*17a10*/  FADD.FTZ R11, -R11, 1 ;  /* 0x3f8000000b0b7421 */ /* 0x000fe40000010100 */
[----:B------:R-:W-:Y:S01]  /*17a20*/  FMUL.FTZ R29, R12, UR16 ;  /* 0x000000100c1d7c20 */ /* 0x000fe20008410000 */
[----:B------:R-:W3:Y:S01]  /*17a30*/  LDL.LU R6, [R1+0x958] ;  /* 0x0009580001067983 */ /* 0x000ee20000300800 */
[----:B------:R-:W-:-:S04]  /*17a40*/  FFMA.FTZ R8, R8, R11, 1 ;  /* 0x3f80000008087423 */ /* 0x000fc8000001000b */
[----:B------:R-:W-:Y:S01]  /*17a50*/  FMUL.FTZ R8, R10, R8 ;  /* 0x000000080a087220 */ /* 0x000fe20000410000 */
[----:B------:R-:W-:-:S04]  /*17a60*/  FFMA.FTZ R10, R5, R29, R2 ;  /* 0x0000001d050a7223 */ /* 0x000fc80000010002 */
[----:B------:R-:W-:-:S06]  /*17a70*/  FMUL.FTZ R11, R10, -1.4426950216293334961 ;  /* 0xbfb8aa3b0a0b7820 */ /* 0x000fcc0000410000 */
[----:B------:R-:W0:Y:S02]  /*17a80*/  MUFU.EX2 R11, R11 ;  /* 0x0000000b000b7308 */ /* 0x000e240000000800 */
[----:B0-----:R-:W-:-:S06]  /*17a90*/  FADD.FTZ R11, R11, 1 ;  /* 0x3f8000000b0b7421 */ /* 0x001fcc0000010000 */
[----:B------:R-:W4:Y:S01]  /*17aa0*/  MUFU.RCP R11, R11 ;  /* 0x0000000b000b7308 */ /* 0x000f220000001000 */
[----:B------:R-:W-:-:S04]  /*17ab0*/  FADD.FTZ R12, R28, -UR28 ;  /* 0x8000001c1c0c7e21 */ /* 0x000fc80008010000 */
[----:B------:R-:W-:Y:S01]  /*17ac0*/  FMUL.FTZ R28, R12, UR16 ;  /* 0x000000100c1c7c20 */ /* 0x000fe20008410000 */
[C---:B----4-:R-:W-:Y:S01]  /*17ad0*/  FMUL.FTZ R16, R11.reuse, R16 ;  /* 0x000000100b107220 */ /* 0x050fe20000410000 */
        /* <DEDUP_REMOVED lines=8> */
[----:B------:R0:W-:Y:S04]  /*17b60*/  STL [R1+0x9a4], R34 ;  /* 0x0009a42201007387 */ /* 0x0001e80000100800 */
[----:B0-----:R-:W4:Y:S01]  /*17b70*/  LDL.LU R34, [R1+0x6b4] ;  /* 0x0006b40001227983 */ /* 0x001f220000300800 */
[----:B--2---:R-:W-:-:S03]  /*17b80*/  FMUL.FTZ R14, R11, R4 ;  /* 0x000000040b0e7220 */ /* 0x004fc60000410000 */
[----:B------:R-:W2:Y:S04]  /*17b90*/  LDL.LU R4, [R1+0x95c] ;  /* 0x00095c0001047983 */ /* 0x000ea80000300800 */
        /* <DEDUP_REMOVED lines=8> */
[----:B------:R1:W-:Y:S04]  /*17c20*/  STL [R1+0x9b0], R21 ;  /* 0x0009b01501007387 */ /* 0x0003e80000100800 */
[----:B0-----:R-:W4:Y:S04]  /*17c30*/  LDL.LU R25, [R1+0x938] ;  /* 0x0009380001197983 */ /* 0x001f280000300800 */
[----:B------:R-:W4:Y:S04]  /*17c40*/  LDL.LU R41, [R1+0x6b8] ;  /* 0x0006b80001297983 */ /* 0x000f280000300800 */
[----:B------:R-:W4:Y:S04]  /*17c50*/  LDL.LU R31, [R1+0x8a4] ;  /* 0x0008a400011f7983 */ /* 0x000f280000300800 */
[----:B------:R-:W4:Y:S01]  /*17c60*/  LDL.LU R42, [R1+0x96c] ;  /* 0x00096c00012a7983 */ /* 0x000f220000300800 */
[----:B------:R-:W-:Y:S01]  /*17c70*/  FADD.FTZ R12, R7, -UR28 ;  /* 0x8000001c070c7e21 */ /* 0x000fe20008010000 */
[----:B------:R-:W-:-:S02]  /*17c80*/  FADD.FTZ R11, -R11, 1 ;  /* 0x3f8000000b0b7421 */ /* 0x000fc40000010100 */
[----:B------:R-:W4:Y:S01]  /*17c90*/  LDL.LU R40, [R1+0x6b0] ;  /* 0x0006b00001287983 */ /* 0x000f220000300800 */
[----:B------:R-:W-:Y:S01]  /*17ca0*/  FMUL.FTZ R7, R12, UR16 ;  /* 0x000000100c077c20 */ /* 0x000fe20008410000 */
[----:B------:R-:W-:Y:S02]  /*17cb0*/  FFMA.FTZ R11, R10, R11, 1 ;  /* 0x3f8000000a0b7423 */ /* 0x000fe4000001000b */
[----:B-1----:R-:W4:Y:S01]  /*17cc0*/  LDL.LU R21, [R1+0x968] ;  /* 0x0009680001157983 */ /* 0x002f220000300800 */
[----:B------:R-:W-:Y:S01]  /*17cd0*/  FFMA.FTZ R10, R5, R7, R2 ;  /* 0x00000007050a7223 */ /* 0x000fe20000010002 */
[----:B------:R-:W-:Y:S02]  /*17ce0*/  FMUL.FTZ R14, R14, R11 ;  /* 0x0000000b0e0e7220 */ /* 0x000fe40000410000 */
[----:B------:R-:W4:Y:S01]  /*17cf0*/  LDL.LU R43, [R1+0x964] ;  /* 0x00096400012b7983 */ /* 0x000f220000300800 */
[----:B------:R-:W-:-:S03]  /*17d00*/  FMUL.FTZ R11, R10, -1.4426950216293334961 ;  /* 0xbfb8aa3b0a0b7820 */ /* 0x000fc60000410000 */
[----:B------:R-:W4:Y:S03]  /*17d10*/  LDL.LU R33, [R1+0x910] ;  /* 0x0009100001217983 */ /* 0x000f260000300800 */
[----:B------:R-:W0:Y:S01]  /*17d20*/  MUFU.EX2 R11, R11 ;  /* 0x0000000b000b7308 */ /* 0x000e220000000800 */
[----:B------:R-:W4:Y:S04]  /*17d30*/  LDL.LU R35, [R1+0x694] ;  /* 0x0006940001237983 */ /* 0x000f280000300800 */
[----:B------:R-:W4:Y:S04]  /*17d40*/  LDL.LU R27, [R1+0x908] ;  /* 0x00090800011b7983 */ /* 0x000f280000300800 */
[----:B------:R-:W4:Y:S04]  /*17d50*/  LDL.LU R36, [R1+0x684] ;  /* 0x0006840001247983 */ /* 0x000f280000300800 */
[----:B------:R-:W4:Y:S01]  /*17d60*/  LDL.LU R37, [R1+0x904] ;  /* 0x0009040001257983 */ /* 0x000f220000300800 */
[----:B0-----:R-:W-:Y:S01]  /*17d70*/  FADD.FTZ R11, R11, 1 ;  /* 0x3f8000000b0b7421 */ /* 0x001fe20000010000 */
[----:B---3--:R-:W-:-:S02]  /*17d80*/  FADD.FTZ R38, R6, -UR28 ;  /* 0x8000001c06267e21 */ /* 0x008fc40008010000 */
[----:B------:R-:W3:Y:S03]  /*17d90*/  LDL.LU R23, [R1+0x680] ;  /* 0x0006800001177983 */ /* 0x000ee60000300800 */
[----:B------:R-:W0:Y:S01]  /*17da0*/  MUFU.RCP R11, R11 ;  /* 0x0000000b000b7308 */ /* 0x000e220000001000 */
[----:B------:R-:W-:Y:S01]  /*17db0*/  FMUL.FTZ R6, R38, UR16 ;  /* 0x0000001026067c20 */ /* 0x000fe20008410000 */
[C---:B0-----:R-:W-:Y:S01]  /*17dc0*/  FMUL.FTZ R12, R11.reuse, R44 ;  /* 0x0000002c0b0c7220 */ /* 0x041fe20000410000 */
        /* <DEDUP_REMOVED lines=11> */
[----:B------:R-:W3:Y:S03]  /*17e80*/  LDL.LU R45, [R1+0x6a4] ;  /* 0x0006a400012d7983 */ /* 0x000ee60000300800 */
[----:B------:R-:W-:-:S04]  /*17e90*/  FFMA.FTZ R10, R10, R38, 1 ;  /* 0x3f8000000a0a7423 */ /* 0x000fc80000010026 */
[----:B------:R-:W-:Y:S01]  /*17ea0*/  FMUL.FTZ R10, R11, R10 ;  /* 0x0000000a0b0a7220 */ /* 0x000fe20000410000 */
[----:B--2---:R-:W-:-:S04]  /*17eb0*/  FADD.FTZ R39, R4, -UR28 ;  /* 0x8000001c04277e21 */ /* 0x004fc80008010000 */
[----:B------:R-:W-:-:S04]  /*17ec0*/  FMUL.FTZ R4, R39, UR16 ;  /* 0x0000001027047c20 */ /* 0x000fc80008410000 */
[----:B------:R-:W-:-:S04]  /*17ed0*/  FFMA.FTZ R38, R5, R4, R2 ;  /* 0x0000000405267223 */ /* 0x000fc80000010002 */
[----:B------:R-:W-:-:S06]  /*17ee0*/  FMUL.FTZ R11, R38, -1.4426950216293334961 ;  /* 0xbfb8aa3b260b7820 */ /* 0x000fcc0000410000 */
[----:B------:R-:W0:Y:S02]  /*17ef0*/  MUFU.EX2 R11, R11 ;  /* 0x0000000b000b7308 */ /* 0x000e240000000800 */
[----:B0-----:R-:W-:-:S04]  /*17f00*/  FADD.FTZ R11, R11, 1 ;  /* 0x3f8000000b0b7421 */ /* 0x001fc80000010000 */
[----:B------:R-:W4:Y:S02]  /*17f10*/  MUFU.RCP R39, R11 ;  /* 0x0000000b00277308 */ /* 0x000f240000001000 */
[C---:B----4-:R-:W-:Y:S01]  /*17f20*/  FMUL.FTZ R11, R39.reuse, R34 ;  /* 0x00000022270b7220 */ /* 0x050fe20000410000 */
[----:B------:R-:W-:Y:S01]  /*17f30*/  FADD.FTZ R39, -R39, 1 ;  /* 0x3f80000027277421 */ /* 0x000fe20000010100 */
[----:B------:R-:W2:Y:S03]  /*17f40*/  LDL.LU R34, [R1+0x8f8] ;  /* 0x0008f80001227983 */ /* 0x000ea60000300800 */
[----:B------:R-:W-:-:S04]  /*17f50*/  FFMA.FTZ R38, R38, R39, 1 ;  /* 0x3f80000026267423 */ /* 0x000fc80000010027 */
[----:B------:R-:W-:Y:S02]  /*17f60*/  FMUL.FTZ R11, R11, R38 ;  /* 0x000000260b0b7220 */ /* 0x000fe40000410000 */
[----:B------:R-:W4:Y:S01]  /*17f70*/  LDL.LU R38, [R1+0x960] ;  /* 0x0009600001267983 */ /* 0x000f220000300800 */
[----:B------:R-:W-:Y:S01]  /*17f80*/  FFMA.FTZ R39, R25, R41, RZ ;  /* 0x0000002919277223 */ /* 0x000fe200000100ff */
[----:B------:R-:W-:Y:S02]  /*17f90*/  FADD.FTZ R42, R42, R31 ;  /* 0x0000001f2a2a7221 */ /* 0x000fe40000010000 */
[----:B------:R-:W2:Y:S04]  /*17fa0*/  LDL.LU R25, [R1+0x678] ;  /* 0x0006780001197983 */ /* 0x000ea80000300800 */
[----:B------:R-:W2:Y:S01]  /*17fb0*/  LDL.LU R31, [R1+0x8f4] ;  /* 0x0008f400011f7983 */ /* 0x000ea20000300800 */
[----:B------:R-:W-:-:S04]  /*17fc0*/  FADD.FTZ R41, RZ, R41 ;  /* 0x00000029ff297221 */ /* 0x000fc80000010000 */
[----:B------:R-:W-:Y:S01]  /*17fd0*/  FADD.FTZ R41, R41, R40 ;  /* 0x0000002829297221 */ /* 0x000fe20000010000 */
[-C--:B---3--:R-:W-:Y:S01]  /*17fe0*/  FFMA.FTZ R39, R44, R40.reuse, R39 ;  /* 0x000000282c277223 */ /* 0x088fe20000010027 */
[----:B------:R-:W-:Y:S02]  /*17ff0*/  FMUL.FTZ R40, R5, R40 ;  /* 0x0000002805287220 */ /* 0x000fe40000410000 */
[----:B------:R-:W-:Y:S01]  /*18000*/  FADD.FTZ R41, R41, R35 ;  /* 0x0000002329297221 */ /* 0x000fe20000010000 */
[----:B------:R-:W-:-:S03]  /*18010*/  FFMA.FTZ R39, R27, R35, R39 ;  /* 0x000000231b277223 */ /* 0x000fc60000010027 */
[----:B------:R-:W-:Y:S01]  /*18020*/  FADD.FTZ R41, R41, R23 ;  /* 0x0000001729297221 */ /* 0x000fe20000010000 */
[----:B------:R-:W-:-:S04]  /*18030*/  FFMA.FTZ R43, R33, R45, R43 ;  /* 0x0000002d212b7223 */ /* 0x000fc8000001002b */
[----:B------:R-:W-:Y:S01]  /*18040*/  FFMA.FTZ R43, R37, R36, R43 ;  /* 0x00000024252b7223 */ /* 0x000fe2000001002b */
[----:B----4-:R-:W-:Y:S01]  /*18050*/  FFMA.FTZ R44, R44, R40, R38 ;  /* 0x000000282c2c7223 */ /* 0x010fe20000010026 */
[----:B------:R-:W-:Y:S01]  /*18060*/  FADD.FTZ R38, R21, R45 ;  /* 0x0000002d15267221 */ /* 0x000fe20000010000 */
[----:B------:R-:W-:Y:S01]  /*18070*/  FMUL.FTZ R45, R3, R45 ;  /* 0x0000002d032d7220 */ /* 0x000fe20000410000 */
[----:B------:R-:W-:Y:S01]  /*18080*/  FADD.FTZ R40, R40, R42 ;  /* 0x0000002a28287221 */ /* 0x000fe20000010000 */
[----:B------:R-:W-:Y:S01]  /*18090*/  FMUL.FTZ R42, R5, R35 ;  /* 0x00000023052a7220 */ /* 0x000fe20000410000 */
[----:B------:R-:W3:Y:S01]  /*180a0*/  LDL.LU R21, [R1+0x8e8] ;  /* 0x0008e80001157983 */ /* 0x000ee20000300800 */
[----:B------:R-:W-:Y:S01]  /*180b0*/  FFMA.FTZ R44, R33, R45, R44 ;  /* 0x0000002d212c7223 */ /* 0x000fe2000001002c */
[----:B------:R-:W-:Y:S01]  /*180c0*/  FADD.FTZ R45, R40, R45 ;  /* 0x0000002d282d7221 */ /* 0x000fe20000010000 */
[----:B------:R-:W-:Y:S01]  /*180d0*/  FMUL.FTZ R40, R3, R36 ;  /* 0x0000002403287220 */ /* 0x000fe20000410000 */
[----:B------:R-:W4:Y:S01]  /*180e0*/  LDL.LU R33, [R1+0x658] ;  /* 0x0006580001217983 */ /* 0x000f220000300800 */
[----:B------:R-:W-:Y:S01]  /*180f0*/  FFMA.FTZ R44, R27, R42, R44 ;  /* 0x0000002a1b2c7223 */ /* 0x000fe2000001002c */
[----:B------:R-:W-:Y:S01]  /*18100*/  FADD.FTZ R42, R42, R45 ;  /* 0x0000002d2a2a7221 */ /* 0x000fe20000010000 */
[----:B------:R-:W-:Y:S01]  /*18110*/  FMUL.FTZ R45, R5, R23 ;  /* 0x00000017052d7220 */ /* 0x000fe20000410000 */
[----:B------:R-:W3:Y:S01]  /*18120*/  LDL.LU R35, [R1+0x8e4] ;  /* 0x0008e40001237983 */ /* 0x000ee20000300800 */
[----:B------:R-:W-:Y:S01]  /*18130*/  FFMA.FTZ R44, R37, R40, R44 ;  /* 0x00000028252c7223 */ /* 0x000fe2000001002c */
[----:B------:R-:W-:-:S02]  /*18140*/  FADD.FTZ R40, R42, R40 ;  /* 0x000000282a287221 */ /* 0x000fc40000010000 */
[----:B------:R-:W3:Y:S01]  /*18150*/  LDL.LU R27, [R1+0x654] ;  /* 0x00065400011b7983 */ /* 0x000ee20000300800 */
[----:B--2---:R-:W-:Y:S01]  /*18160*/  FFMA.FTZ R44, R34, R45, R44 ;  /* 0x0000002d222c7223 */ /* 0x004fe2000001002c */
[----:B------:R-:W-:Y:S02]  /*18170*/  FADD.FTZ R45, R45, R40 ;  /* 0x000000282d2d7221 */ /* 0x000fe40000010000 */
[----:B------:R-:W2:Y:S01]  /*18180*/  LDL.LU R40, [R1+0x664] ;  /* 0x0006640001287983 */ /* 0x000ea20000300800 */
[----:B------:R-:W-:-:S03]  /*18190*/  FADD.FTZ R38, R38, R36 ;  /* 0x0000002426267221 */ /* 0x000fc60000010000 */
[----:B------:R-:W3:Y:S01]  /*181a0*/  LDL.LU R37, [R1+0x8dc] ;  /* 0x0008dc0001257983 */ /* 0x000ee20000300800 */
[----:B------:R-:W-:-:S03]  /*181b0*/  FFMA.FTZ R39, R34, R23, R39 ;  /* 0x0000001722277223 */ /* 0x000fc60000010027 */
[----:B------:R-:W3:Y:S04]  /*181c0*/  LDL.LU R36, [R1+0x648] ;  /* 0x0006480001247983 */ /* 0x000ee80000300800 */
[----:B------:R-:W3:Y:S01]  /*181d0*/  LDL.LU R34, [R1+0x8d4] ;  /* 0x0008d40001227983 */ /* 0x000ee20000300800 */
[----:B------:R-:W-:-:S03]  /*181e0*/  FADD.FTZ R38, R38, R25 ;  /* 0x0000001926267221 */ /* 0x000fc60000010000 */
[----:B------:R-:W3:Y:S01]  /*181f0*/  LDL.LU R23, [R1+0x640] ;  /* 0x0006400001177983 */ /* 0x000ee20000300800 */
[-C--:B------:R-:W-:Y:S01]  /*18200*/  FFMA.FTZ R43, R31, R25.reuse, R43 ;  /* 0x000000191f2b7223 */ /* 0x080fe2000001002b */
[----:B------:R-:W-:Y:S02]  /*18210*/  FMUL.FTZ R42, R3, R25 ;  /* 0x00000019032a7220 */ /* 0x000fe40000410000 */
[----:B------:R-:W3:Y:S02]  /*18220*/  LDL.LU R25, [R1+0x8d0] ;  /* 0x0008d00001197983 */ /* 0x000ee40000300800 */
[----:B------:R-:W-:Y:S01]  /*18230*/  FFMA.FTZ R44, R31, R42, R44 ;  /* 0x0000002a1f2c7223 */ /* 0x000fe2000001002c */
[----:B------:R-:W-:Y:S01]  /*18240*/  FADD.FTZ R42, R45, R42 ;  /* 0x0000002a2d2a7221 */ /* 0x000fe20000010000 */
[----:B------:R-:W3:Y:S01]  /*18250*/  LDL.LU R31, [R1+0x624] ;  /* 0x00062400011f7983 */ /* 0x000ee20000300800 */
[----:B----4-:R-:W-:Y:S01]  /*18260*/  FMUL.FTZ R45, R3, R33 ;  /* 0x00000021032d7220 */ /* 0x010fe20000410000 */
[----:B--2---:R-:W-:Y:S01]  /*18270*/  FADD.FTZ R41, R41, R40 ;  /* 0x0000002829297221 */ /* 0x004fe20000010000 */
[-C--:B---3--:R-:W-:Y:S01]  /*18280*/  FFMA.FTZ R39, R21, R40.reuse, R39 ;  /* 0x0000002815277223 */ /* 0x088fe20000010027 */
        /* <DEDUP_REMOVED lines=10> */
[----:B------:R-:W-:-:S02]  /*18330*/  FMUL.FTZ R45, R5, R23 ;  /* 0x00000017052d7220 */ /* 0x000fc40000410000 */
        /* <DEDUP_REMOVED lines=560> */
[----:B------:R-:W-:Y:S01]  /*1a640*/  FADD.FTZ R41, R41, R21 ;  /* 0x0000001529297221 */ /* 0x000fe20000010000 */
[----:B------:R-:W-:Y:S01]  /*1a650*/  FADD.FTZ R38, R38, R35 ;  /* 0x0000002326267221 */ /* 0x000fe20000010000 */
[----:B------:R-:W-:Y:S01]  /*1a660*/  FFMA.FTZ R39, R37, R33, R39 ;  /* 0x0000002125277223 */ /* 0x000fe20000010027 */
[----:B------:R-:W-:Y:S01]  /*1a670*/  FFMA.FTZ R43, R31, R23, R43 ;  /* 0x000000171f2b7223 */ /* 0x000fe2000001002b */
[----:B--2---:R-:W-:Y:S01]  /*1a680*/  FFMA.FTZ R44, R40, R45, R44 ;  /* 0x0000002d282c7223 */ /* 0x004fe2000001002c */
[----:B------:R-:W-:Y:S01]  /*1a690*/  FADD.FTZ R41, R41, R27 ;  /* 0x0000001b29297221 */ /* 0x000fe20000010000 */
[----:B------:R-:W2:Y:S01]  /*1a6a0*/  LDL.LU R45, [R1+0x5e4] ;  /* 0x0005e400012d7983 */ /* 0x000ea20000300800 */
[----:B------:R-:W-:Y:S01]  /*1a6b0*/  FADD.FTZ R38, R38, R36 ;  /* 0x0000002426267221 */ /* 0x000fe20000010000 */
[----:B------:R-:W-:Y:S01]  /*1a6c0*/  FFMA.FTZ R39, R40, R34, R39 ;  /* 0x0000002228277223 */ /* 0x000fe20000010027 */
[----:B------:R-:W-:Y:S01]  /*1a6d0*/  FADD.FTZ R41, R41, R33 ;  /* 0x0000002129297221 */ /* 0x000fe20000010000 */
[-C--:B---3--:R-:W-:Y:S01]  /*1a6e0*/  FMUL.FTZ R40, R3, R25.reuse ;  /* 0x0000001903287220 */ /* 0x088fe20000410000 */
[----:B------:R-:W-:Y:S01]  /*1a6f0*/  FADD.FTZ R38, R38, R23 ;  /* 0x0000001726267221 */ /* 0x000fe20000010000 */
[----:B------:R-:W3:Y:S01]  /*1a700*/  LDL.LU R35, [R1+0x4a4] ;  /* 0x0004a40001237983 */ /* 0x000ee20000300800 */
[----:B------:R-:W-:Y:S01]  /*1a710*/  FADD.FTZ R41, R41, R34 ;  /* 0x0000002229297221 */ /* 0x000fe20000010000 */
[----:B------:R-:W-:Y:S01]  /*1a720*/  FADD.FTZ R42, R42, R40 ;  /* 0x000000282a2a7221 */ /* 0x000fe20000010000 */
[----:B------:R-:W-:Y:S01]  /*1a730*/  FADD.FTZ R38, R38, R25 ;  /* 0x0000001926267221 */ /* 0x000fe20000010000 */
[----:B------:R-:W4:Y:S04]  /*1a740*/  LDL.LU R21, [R1+0x9b0] ;  /* 0x0009b00001157983 */ /* 0x000f280000300800 */
[----:B------:R-:W4:Y:S04]  /*1a750*/  LDL.LU R27, [R1+0x4a0] ;  /* 0x0004a000011b7983 */ /* 0x000f280000300800 */
[----:B------:R-:W4:Y:S04]  /*1a760*/  LDL.LU R36, [R1+0x49c] ;  /* 0x00049c0001247983 */ /* 0x000f280000300800 */
[----:B------:R-:W4:Y:S04]  /*1a770*/  LDL.LU R37, [R1+0x498] ;  /* 0x0004980001257983 */ /* 0x000f280000300800 */
[----:B------:R-:W4:Y:S04]  /*1a780*/  LDL.LU R33, [R1+0x9ac] ;  /* 0x0009ac0001217983 */ /* 0x000f280000300800 */
[----:B------:R-:W4:Y:S04]  /*1a790*/  LDL.LU R31, [R1+0x494] ;  /* 0x00049400011f7983 */ /* 0x000f280000300800 */
[----:B------:R-:W4:Y:S04]  /*1a7a0*/  LDL.LU R23, [R1+0x9a8] ;  /* 0x0009a80001177983 */ /* 0x000f280000300800 */
[----:B------:R-:W4:Y:S01]  /*1a7b0*/  LDL.LU R34, [R1+0x9a4] ;  /* 0x0009a40001227983 */ /* 0x000f220000300800 */
[C---:B--2---:R-:W-:Y:S01]  /*1a7c0*/  FFMA.FTZ R43, R45.reuse, R25, R43 ;  /* 0x000000192d2b7223 */ /* 0x044fe2000001002b */
[----:B------:R-:W-:-:S02]  /*1a7d0*/  FFMA.FTZ R44, R45, R40, R44 ;  /* 0x000000282d2c7223 */ /* 0x000fc4000001002c */
[----:B------:R-:W2:Y:S04]  /*1a7e0*/  LDL.LU R25, [R1+0x9a0] ;  /* 0x0009a00001197983 */ /* 0x000ea80000300800 */
[----:B------:R-:W4:Y:S01]  /*1a7f0*/  LDL.LU R40, [R1+0x5dc] ;  /* 0x0005dc0001287983 */ /* 0x000f220000300800 */
[----:B---3--:R-:W-:-:S04]  /*1a800*/  FMUL.FTZ R45, R5, R35 ;  /* 0x00000023052d7220 */ /* 0x008fc80000410000 */
[----:B------:R-:W-:Y:S01]  /*1a810*/  FADD.FTZ R42, R45, R42 ;  /* 0x0000002a2d2a7221 */ /* 0x000fe20000010000 */
[C---:B----4-:R-:W-:Y:S02]  /*1a820*/  FFMA.FTZ R44, R40.reuse, R45, R44 ;  /* 0x0000002d282c7223 */ /* 0x050fe4000001002c */
[----:B------:R-:W3:Y:S01]  /*1a830*/  LDL.LU R45, [R1+0x5d8] ;  /* 0x0005d800012d7983 */ /* 0x000ee20000300800 */
[----:B------:R-:W-:Y:S01]  /*1a840*/  FFMA.FTZ R39, R40, R35, R39 ;  /* 0x0000002328277223 */ /* 0x000fe20000010027 */
        /* <DEDUP_REMOVED lines=16> */
[----:B------:R-:W-:Y:S01]  /*1a950*/  FADD.FTZ R38, R38, R27 ;  /* 0x0000001b26267221 */ /* 0x000fe20000010000 */
[----:B------:R-:W-:Y:S01]  /*1a960*/  FADD.FTZ R41, R41, R35 ;  /* 0x0000002329297221 */ /* 0x000fe20000010000 */
[----:B------:R-:W4:Y:S01]  /*1a970*/  LDL.LU R27, [R1+0x998] ;  /* 0x00099800011b7983 */ /* 0x000f220000300800 */
[----:B------:R-:W-:Y:S01]  /*1a980*/  FADD.FTZ R42, R45, R42 ;  /* 0x0000002a2d2a7221 */ /* 0x000fe20000010000 */
[----:B------:R-:W-:-:S02]  /*1a990*/  FADD.FTZ R38, R38, R37 ;  /* 0x0000002526267221 */ /* 0x000fc40000010000 */
[----:B------:R-:W2:Y:S01]  /*1a9a0*/  LDL.LU R37, [R1+0x990] ;  /* 0x0009900001257983 */ /* 0x000ea20000300800 */
[C---:B---3--:R-:W-:Y:S01]  /*1a9b0*/  FFMA.FTZ R44, R40.reuse, R45, R44 ;  /* 0x0000002d282c7223 */ /* 0x048fe2000001002c */
[----:B------:R-:W-:Y:S02]  /*1a9c0*/  FFMA.FTZ R39, R40, R31, R39 ;  /* 0x0000001f28277223 */ /* 0x000fe40000010027 */
[----:B------:R-:W3:Y:S01]  /*1a9d0*/  LDL.LU R45, [R1+0x5ac] ;  /* 0x0005ac00012d7983 */ /* 0x000ee20000300800 */
[----:B------:R-:W-:-:S03]  /*1a9e0*/  FADD.FTZ R41, R41, R36 ;  /* 0x0000002429297221 */ /* 0x000fc60000010000 */
[----:B------:R-:W4:Y:S01]  /*1a9f0*/  LDL.LU R36, [R1+0x994] ;  /* 0x0009940001247983 */ /* 0x000f220000300800 */
[----:B------:R-:W-:Y:S01]  /*1aa00*/  FADD.FTZ R41, R41, R31 ;  /* 0x0000001f29297221 */ /* 0x000fe20000010000 */
[-C--:B--2---:R-:W-:Y:S01]  /*1aa10*/  FMUL.FTZ R40, R3, R37.reuse ;  /* 0x0000002503287220 */ /* 0x084fe20000410000 */
[----:B------:R-:W-:Y:S01]  /*1aa20*/  FADD.FTZ R38, R38, R37 ;  /* 0x0000002526267221 */ /* 0x000fe20000010000 */
[----:B------:R-:W2:Y:S04]  /*1aa30*/  LDL.LU R31, [R1+0x98c] ;  /* 0x00098c00011f7983 */ /* 0x000ea80000300800 */
[----:B------:R-:W4:Y:S01]  /*1aa40*/  LDL.LU R35, [R1+0x99c] ;  /* 0x00099c0001237983 */ /* 0x000f220000300800 */
        /* <DEDUP_REMOVED lines=104> */
[----:B------:R-:W-:Y:S02]  /*1b0d0*/  FMUL.FTZ R21, R3, R22 ;  /* 0x0000001603157220 */ /* 0x000fe40000410000 */
[----:B------:R-:W-:Y:S01]  /*1b0e0*/  FADD.FTZ R42, R15, R42 ;  /* 0x0000002a0f2a7221 */ /* 0x000fe20000010000 */
[----:B------:R-:W-:-:S03]  /*1b0f0*/  FADD.FTZ R18, R18, R13 ;  /* 0x0000000d12127221 */ /* 0x000fc60000010000 */
[----:B------:R-:W-:Y:S01]  /*1b100*/  FADD.FTZ R42, R42, R21 ;  /* 0x000000152a2a7221 */ /* 0x000fe20000010000 */
[----:B------:R-:W-:Y:S01]  /*1b110*/  FFMA.FTZ R43, R31, R24, R43 ;  /* 0x000000181f2b7223 */ /* 0x000fe2000001002b */
[----:B------:R-:W-:-:S04]  /*1b120*/  FADD.FTZ R19, R19, R24 ;  /* 0x0000001813137221 */ /* 0x000fc80000010000 */
[----:B------:R-:W-:Y:S01]  /*1b130*/  FADD.FTZ R19, R19, R22 ;  /* 0x0000001613137221 */ /* 0x000fe20000010000 */
[----:B------:R-:W-:-:S03]  /*1b140*/  FADD.FTZ R18, R18, R9 ;  /* 0x0000000912127221 */ /* 0x000fc60000010000 */
[----:B------:R-:W-:-:S04]  /*1b150*/  FADD.FTZ R19, R19, R20 ;  /* 0x0000001413137221 */ /* 0x000fc80000010000 */
[----:B------:R-:W-:Y:S01]  /*1b160*/  FADD.FTZ R19, R19, R8 ;  /* 0x0000000813137221 */ /* 0x000fe20000010000 */
[----:B------:R-:W-:-:S03]  /*1b170*/  FMUL.FTZ R23, R5, R11 ;  /* 0x0000000b05177220 */ /* 0x000fc60000410000 */
[----:B------:R-:W-:Y:S01]  /*1b180*/  FADD.FTZ R19, R19, R14 ;  /* 0x0000000e13137221 */ /* 0x000fe20000010000 */
[C---:B--2---:R-:W-:Y:S01]  /*1b190*/  FFMA.FTZ R44, R34.reuse, R15, R44 ;  /* 0x0000000f222c7223 */ /* 0x044fe2000001002c */
[----:B------:R-:W-:Y:S01]  /*1b1a0*/  FFMA.FTZ R26, R34, R13, R26 ;  /* 0x0000000d221a7223 */ /* 0x000fe2000001001a */
[----:B------:R-:W-:Y:S02]  /*1b1b0*/  FMUL.FTZ R13, R5, R9 ;  /* 0x00000009050d7220 */ /* 0x000fe40000410000 */
[----:B---3--:R-:W-:Y:S01]  /*1b1c0*/  FFMA.FTZ R44, R36, R21, R44 ;  /* 0x00000015242c7223 */ /* 0x008fe2000001002c */
[----:B------:R-:W-:Y:S01]  /*1b1d0*/  FMUL.FTZ R15, R3, R20 ;  /* 0x00000014030f7220 */ /* 0x000fe20000410000 */
[----:B------:R-:W-:Y:S02]  /*1b1e0*/  FADD.FTZ R42, R13, R42 ;  /* 0x0000002a0d2a7221 */ /* 0x000fe40000010000 */
[----:B----4-:R-:W-:Y:S01]  /*1b1f0*/  FFMA.FTZ R44, R35, R13, R44 ;  /* 0x0000000d232c7223 */ /* 0x010fe2000001002c */
[----:B------:R-:W-:Y:S01]  /*1b200*/  FMUL.FTZ R13, R5, R17 ;  /* 0x00000011050d7220 */ /* 0x000fe20000410000 */
[----:B------:R-:W-:-:S02]  /*1b210*/  FADD.FTZ R42, R42, R15 ;  /* 0x0000000f2a2a7221 */ /* 0x000fc40000010000 */
[----:B------:R-:W-:Y:S01]  /*1b220*/  FFMA.FTZ R44, R37, R15, R44 ;  /* 0x0000000f252c7223 */ /* 0x000fe2000001002c */
[----:B------:R-:W-:Y:S01]  /*1b230*/  FMUL.FTZ R15, R3, R8 ;  /* 0x00000008030f7220 */ /* 0x000fe20000410000 */
[----:B------:R-:W-:Y:S02]  /*1b240*/  FADD.FTZ R42, R13, R42 ;  /* 0x0000002a0d2a7221 */ /* 0x000fe40000010000 */
        /* <DEDUP_REMOVED lines=37> */
.L_x_1583:
        /* <DEDUP_REMOVED lines=47> */
.L_x_1585:
[----:B------:R-:W-:Y:S05]  /*1b790*/  BSYNC.RECONVERGENT B0 ;  /* 0x0000000000007941 */ /* 0x000fea0003800200 */
.L_x_1584:
        /* <DEDUP_REMOVED lines=52> */
.L_x_1587:
[----:B------:R-:W-:Y:S05]  /*1bae0*/  BSYNC.RECONVERGENT B0 ;  /* 0x0000000000007941 */ /* 0x000fea0003800200 */
.L_x_1586:
        /* <DEDUP_REMOVED lines=38> */
.L_x_1589:
[----:B------:R-:W-:Y:S05]  /*1bd50*/  BSYNC.RECONVERGENT B0 ;  /* 0x0000000000007941 */ /* 0x000fea0003800200 */
.L_x_1588:
        /* <DEDUP_REMOVED lines=30> */
.L_x_1591:
[----:B------:R-:W-:Y:S05]  /*1bf40*/  BSYNC.RECONVERGENT B0 ;  /* 0x0000000000007941 */ /* 0x000fea0003800200 */
.L_x_1590:
        /* <DEDUP_REMOVED lines=34> */
.L_x_1595:
[----:B------:R-:W2:Y:S04]  /*1c170*/  LDG.E.STRONG.GPU R8, desc[UR10][R14.64] ;  /* 0x0000000a0e087981 */ /* 0x000ea8000c1ef900 */
[----:B--2---:R-:W-:Y:S04]  /*1c180*/  CCTL.IVALL ;  /* 0x00000000ff00798f */ /* 0x004fe80002000000 */
[----:B------:R0:W-:Y:S01]  /*1c190*/  STL [R1], R8 ;  /* 0x0000000801007387 */ /* 0x0001e20000100800 */
[----:B------:R-:W-:-:S13]  /*1c1a0*/  ISETP.NE.AND P0, PT, R8, UR5, PT ;  /* 0x0000000508007c0c */ /* 0x000fda000bf05270 */
[----:B0-----:R-:W-:Y:S05]  /*1c1b0*/  @P0 BRA `(.L_x_1595) ;  /* 0xfffffffc00ec0947 */ /* 0x001fea000383ffff */
.L_x_1594:
[----:B------:R-:W-:Y:S05]  /*1c1c0*/  BSYNC.RECONVERGENT B0 ;  /* 0x0000000000007941 */ /* 0x000fea0003800200 */
.L_x_1593:
        /* <DEDUP_REMOVED lines=15> */
.L_x_1597:
        /* <DEDUP_REMOVED lines=77> */
.L_x_1596:
        /* <DEDUP_REMOVED lines=52> */
.L_x_1598:
        /* <DEDUP_REMOVED lines=27> */
.L_x_1599:
        /* <DEDUP_REMOVED lines=12> */
.L_x_1600:
[----:B------:R-:W-:Y:S05]  /*1cd40*/  BSYNC.RECONVERGENT B0 ;  /* 0x0000000000007941 */ /* 0x000fea0003800200 */
.L_x_1592:
        /* <DEDUP_REMOVED lines=17> */
.L_x_1606:
[----:B------:R-:W-:-:S05]  /*1ce60*/  LEA R21, R19, UR15, 0x3 ;  /* 0x0000000f13157c11 */ /* 0x000fca000f8e18ff */
[----:B-1----:R-:W4:Y:S04]  /*1ce70*/  LDL.128 R8, [R21+0x10] ;  /* 0x0000100015087983 */ /* 0x002f280000100c00 */
[----:B0-23--:R0:W2:Y:S01]  /*1ce80*/  LDL.128 R12, [R21+0x210] ;  /* 0x00021000150c7983 */ /* 0x00d0a20000100c00 */
[----:B------:R-:W-:Y:S01]  /*1ce90*/  BSSY.RECONVERGENT B0, `(.L_x_1601) ;  /* 0x0000036000007945 */ /* 0x000fe20003800200 */
[----:B----4-:R-:W-:Y:S01]  /*1cea0*/  FADD.FTZ R8, R8, -UR28 ;  /* 0x8000001c08087e21 */ /* 0x010fe20008010000 */
        /* <DEDUP_REMOVED lines=16> */
[----:B--2---:R-:W-:Y:S01]  /*1cfb0*/  @P2 FMUL.FTZ R25, R12, R21 ;  /* 0x000000150c192220 */ /* 0x004fe20000410000 */
        /* <DEDUP_REMOVED lines=35> */
.L_x_1602:
[----:B------:R-:W-:Y:S05]  /*1d1f0*/  BSYNC.RECONVERGENT B0 ;  /* 0x0000000000007941 */ /* 0x000fea0003800200 */
.L_x_1601:
        /* <DEDUP_REMOVED lines=19> */
.L_x_1603:
        /* <DEDUP_REMOVED lines=15> */
.L_x_1605:
[----:B------:R-:W-:Y:S05]  /*1d420*/  BSYNC.RECONVERGENT B0 ;  /* 0x0000000000007941 */ /* 0x000fea0003800200 */
.L_x_1604:
        /* <DEDUP_REMOVED lines=10> */
.L_x_1581:
        /* <DEDUP_REMOVED lines=16> */
.L_x_1609:
[----:B------:R-:W-:Y:S05]  /*1d5d0*/  BSYNC.RECONVERGENT B0 ;  /* 0x0000000000007941 */ /* 0x000fea0003800200 */
.L_x_1608:
        /* <DEDUP_REMOVED lines=11> */
.L_x_1611:
[----:B------:R-:W2:Y:S04]  /*1d690*/  LDG.E.STRONG.GPU R5, desc[UR10][R2.64] ;  /* 0x0000000a02057981 */ /* 0x000ea8000c1ef900 */
[----:B--2---:R-:W-:Y:S01]  /*1d6a0*/  CCTL.IVALL ;  /* 0x00000000ff00798f */ /* 0x004fe20002000000 */
[----:B------:R-:W-:Y:S05]  /*1d6b0*/  YIELD ;  /* 0x0000000000007946 */ /* 0x000fea0003800000 */
[----:B------:R-:W-:-:S13]  /*1d6c0*/  ISETP.NE.AND P0, PT, R5, R0, PT ;  /* 0x000000000500720c */ /* 0x000fda0003f05270 */
[----:B------:R-:W-:Y:S05]  /*1d6d0*/  @P0 BRA `(.L_x_1611) ;  /* 0xfffffffc00ec0947 */ /* 0x000fea000383ffff */
.L_x_1610:
        /* <DEDUP_REMOVED lines=75> */
.L_x_1614:
        /* <DEDUP_REMOVED lines=29> */
.L_x_1613:
[----:B------:R-:W-:Y:S05]  /*1dd60*/  BSYNC.RECONVERGENT B0 ;  /* 0x0000000000007941 */ /* 0x000fea0003800200 */
.L_x_1612:
        /* <DEDUP_REMOVED lines=10> */
.L_x_1615:
        /* <DEDUP_REMOVED lines=87> */
.L_x_1616:
        /* <DEDUP_REMOVED lines=16> */
.L_x_4911:


//--------------------- .text._Z35group_norm_nhwc_bwd_one_pass_kernelI11Fp32IOFp16WLi64ELi160ELi640EEv26Group_norm_nhwc_bwd_params --------------------------
	.section	.text._Z35group_norm_nhwc_bwd_one_pass_kernelI11Fp32IOFp16WLi64ELi160ELi640EEv26Group_norm_nhwc_bwd_params,"ax",@progbits
	.align	128
        .global         _Z35group_norm_nhwc_bwd_one_pass_kernelI11Fp32IOFp16WLi64ELi160ELi640EEv26Group_norm_nhwc_bwd_params
        .type           _Z35group_norm_nhwc_bwd_one_pass_kernelI11Fp32IOFp16WLi64ELi160ELi640EEv26Group_norm_nhwc_bwd_params,@function
        .size           _Z35group_norm_nhwc_bwd_one_pass_kernelI11Fp32IOFp16WLi64ELi160ELi640EEv26Group_norm_nhwc_bwd_params,(.L_x_4912 - _Z35group_norm_nhwc_bwd_one_pass_kernelI11Fp32IOFp16WLi64ELi160ELi640EEv26Group_norm_nhwc_bwd_params)
        .other          _Z35group_norm_nhwc_bwd_one_pass_kernelI11Fp32IOFp16WLi64ELi160ELi640EEv26Group_norm_nhwc_bwd_params,@"STO_CUDA_ENTRY STV_DEFAULT"
_Z35group_norm_nhwc_bwd_one_pass_kernelI11Fp32IOFp16WLi64ELi160ELi640EEv26Group_norm_nhwc_bwd_params:
.text._Z35group_norm_nhwc_bwd_one_pass_kernelI11Fp32IOFp16WLi64ELi160ELi640EEv26Group_norm_nhwc_bwd_params:
        /* <DEDUP_REMOVED lines=54> */
.L_x_1660:
        /* <DEDUP_REMOVED lines=238> */
[----:B--2---:R-:W-:Y:S02]  /*1240*/  @P3 HADD2.F32 R5, -RZ, R42.H0_H0 ;  /* 0x2000002aff053230 */ /* 0x004fe40000004100 */
[----:B----4-:R-:W-:Y:S02]  /*1250*/  @P3 HADD2.F32 R6, -RZ, R43.H0_H0 ;  /* 0x2000002bff063230 */ /* 0x010fe40000004100 */
[----:B------:R-:W-:Y:S02]  /*1260*/  HADD2.F32 R7, -RZ, R44.H0_H0 ;  /* 0x2000002cff077230 */ /* 0x000fe40000004100 */
[----:B------:R-:W-:Y:S01]  /*1270*/  HADD2.F32 R58, -RZ, R58.H0_H0 ;  /* 0x2000003aff3a7230 */ /* 0x000fe20000004100 */
        /* <DEDUP_REMOVED lines=114> */
.L_x_1618:
        /* <DEDUP_REMOVED lines=256> */
.L_x_1619:
        /* <DEDUP_REMOVED lines=39> */
.L_x_1621:
[----:B------:R-:W-:Y:S05]  /*2c10*/  BSYNC.RECONVERGENT B0 ;  /* 0x0000000000007941 */ /* 0x000fea0003800200 */
.L_x_1620:
        /* <DEDUP_REMOVED lines=54> */
.L_x_1623:
[----:B------:R-:W-:Y:S05]  /*2f80*/  BSYNC.RECONVERGENT B0 ;  /* 0x0000000000007941 */ /* 0x000fea0003800200 */
.L_x_1622:
        /* <DEDUP_REMOVED lines=38> */
.L_x_1625:
[----:B------:R-:W-:Y:S05]  /*31f0*/  BSYNC.RECONVERGENT B0 ;  /* 0x0000000000007941 */ /* 0x000fea0003800200 */
.L_x_1624:
        /* <DEDUP_REMOVED lines=30> */
.L_x_1627:
[----:B------:R-:W-:Y:S05]  /*33e0*/  BSYNC.RECONVERGENT B0 ;  /* 0x0000000000007941 */ /* 0x000fea0003800200 */
.L_x_1626:
        /* <DEDUP_REMOVED lines=24> */
.L_x_1630:
[----:B----4-:R-:W3:Y:S04]  /*3570*/  LDG.E.STRONG.GPU R38, desc[UR8][R36.64] ;  /* 0x0000000824267981 */ /* 0x010ee8000c1ef900 */
[----:B---3--:R-:W-:Y:S01]  /*3580*/  CCTL.IVALL ;  /* 0x00000000ff00798f */ /* 0x008fe20002000000 */
[----:B------:R-:W-:Y:S05]  /*3590*/  YIELD ;  /* 0x0000000000007946 */ /* 0x000fea0003800000 */
[----:B------:R-:W-:-:S13]  /*35a0*/  ISETP.NE.AND P0, PT, R38, R43, PT ;  /* 0x0000002b2600720c */ /* 0x000fda0003f05270 */
[----:B------:R-:W-:Y:S05]  /*35b0*/  @P0 BRA `(.L_x_1630) ;  /* 0xfffffffc00ec0947 */ /* 0x000fea000383ffff */
.L_x_1629:
        /* <DEDUP_REMOVED lines=14> */
.L_x_1632:
        /* <DEDUP_REMOVED lines=60> */
.L_x_1631:
        /* <DEDUP_REMOVED lines=34> */
.L_x_1633:
        /* <DEDUP_REMOVED lines=18> */
.L_x_1634:
        /* <DEDUP_REMOVED lines=9> */
.L_x_1635:
[----:B------:R-:W-:Y:S05]  /*3e30*/  BSYNC.RECONVERGENT B0 ;  /* 0x0000000000007941 */ /* 0x000fea0003800200 */
.L_x_1628:
        /* <DEDUP_REMOVED lines=38> */
.L_x_1636:
        /* <DEDUP_REMOVED lines=21> */
.L_x_1638:
[----:B------:R-:W-:Y:S05]  /*41f0*/  BSYNC.RECONVERGENT B0 ;  /* 0x0000000000007941 */ /* 0x000fea0003800200 */
.L_x_1637:
        /* <DEDUP_REMOVED lines=21> */
.L_x_1639:
        /* <DEDUP_REMOVED lines=20> */
.L_x_1641:
[----:B------:R-:W-:Y:S05]  /*4490*/  BSYNC.RECONVERGENT B0 ;  /* 0x0000000000007941 */ /* 0x000fea0003800200 */
.L_x_1640:
        /* <DEDUP_REMOVED lines=23> */
.L_x_1642:
        /* <DEDUP_REMOVED lines=19> */
.L_x_1644:
[----:B------:R-:W-:Y:S05]  /*4740*/  BSYNC.RECONVERGENT B0 ;  /* 0x0000000000007941 */ /* 0x000fea0003800200 */
.L_x_1643:
        /* <DEDUP_REMOVED lines=57> */
.L_x_1645:
        /* <DEDUP_REMOVED lines=17> */
.L_x_1647:
[----:B------:R-:W-:Y:S05]  /*4bf0*/  BSYNC.RECONVERGENT B0 ;  /* 0x0000000000007941 */ /* 0x000fea0003800200 */
.L_x_1646:
        /* <DEDUP_REMOVED lines=19> */
.L_x_1648:
        /* <DEDUP_REMOVED lines=17> */
.L_x_1650:
[----:B------:R-:W-:Y:S05]  /*4e40*/  BSYNC.RECONVERGENT B0 ;  /* 0x0000000000007941 */ /* 0x000fea0003800200 */
.L_x_1649:
        /* <DEDUP_REMOVED lines=19> */
.L_x_1651:
        /* <DEDUP_REMOVED lines=17> */
.L_x_1653:
[----:B------:R-:W-:Y:S05]  /*5090*/  BSYNC.RECONVERGENT B0 ;  /* 0x0000000000007941 */ /* 0x000fea0003800200 */
.L_x_1652:
        /* <DEDUP_REMOVED lines=19> */
.L_x_1654:
        /* <DEDUP_REMOVED lines=17> */
.L_x_1656:
[----:B------:R-:W-:Y:S05]  /*52e0*/  BSYNC.RECONVERGENT B0 ;  /* 0x0000000000007941 */ /* 0x000fea0003800200 */
.L_x_1655:
        /* <DEDUP_REMOVED lines=19> */
.L_x_1657:
        /* <DEDUP_REMOVED lines=17> */
.L_x_1659:
[----:B------:R-:W-:Y:S05]  /*5530*/  BSYNC.RECONVERGENT B0 ;  /* 0x0000000000007941 */ /* 0x000fea0003800200 */
.L_x_1658:
[----:B------:R-:W-:Y:S02]  /*5540*/  IADD3 R68, PT, PT, R0, R68, RZ ;  /* 0x0000004400447210 */ /* 0x000fe40007ffe0ff */
[----:B------:R-:W-:Y:S02]  /*5550*/  IADD3 R70, PT, PT, R70, 0x1, RZ ;  /* 0x0000000146467810 */ /* 0x000fe40007ffe0ff */
[----:B------:R-:W-:-:S13]  /*5560*/  ISETP.GE.AND P0, PT, R68, UR4, PT ;  /* 0x0000000444007c0c */ /* 0x000fda000bf06270 */
[----:B------:R-:W-:Y:S05]  /*5570*/  @!P0 BRA `(.L_x_1660) ;  /* 0xffffffac00788947 */ /* 0x000fea000383ffff */
.L_x_1617:
        /* <DEDUP_REMOVED lines=20> */
.L_x_1662:
[----:B------:R-:W-:Y:S05]  /*56c0*/  BSYNC.RECONVERGENT B0 ;  /* 0x0000000000007941 */ /* 0x000fea0003800200 */
.L_x_1661:
[----:B------:R-:W-:Y:S05]  /*56d0*/  @P0 EXIT ;  /* 0x000000000000094d */ /* 0x000fea0003800000 */
[----:B------:R-:W-:Y:S05]  /*56e0*/  @P2 BRA `(.L_x_1663) ;  /* 0x0000000000202947 */ /* 0x000fea0003800000 */
[----:B------:R-:W-:-:S05]  /*56f0*/  IMAD R0, R4, R7, RZ ;  /* 0x0000000704007224 */ /* 0x000fca00078e02ff */
[----:B------:R-:W-:-:S13]  /*5700*/  ISETP.NE.AND P0, PT, R0, -0x1, PT ;  /* 0xffffffff0000780c */ /* 0x000fda0003f05270 */
[----:B------:R-:W-:Y:S05]  /*5710*/  @!P0 BRA `(.L_x_1663) ;  /* 0x0000000000148947 */ /* 0x000fea0003800000 */
.L_x_1664:
[----:B-1----:R-:W2:Y:S04]  /*5720*/  LDG.E.STRONG.GPU R5, desc[UR8][R2.64] ;  /* 0x0000000802057981 */ /* 0x002ea8000c1ef900 */
[----:B--2---:R-:W-:Y:S01]  /*5730*/  CCTL.IVALL ;  /* 0x00000000ff00798f */ /* 0x004fe20002000000 */
[----:B------:R-:W-:Y:S05]  /*5740*/  YIELD ;  /* 0x0000000000007946 */ /* 0x000fea0003800000 */
[----:B------:R-:W-:-:S13]  /*5750*/  ISETP.NE.AND P0, PT, R5, R0, PT ;  /* 0x000000000500720c */ /* 0x000fda0003f05270 */
[----:B------:R-:W-:Y:S05]  /*5760*/  @P0 BRA `(.L_x_1664) ;  /* 0xfffffffc00ec0947 */ /* 0x000fea000383ffff */
.L_x_1663:
        /* <DEDUP_REMOVED lines=76> */
.L_x_1667:
        /* <DEDUP_REMOVED lines=24> */
[----:B----4-:R-:W-:Y:S01]  /*5db0*/  F2FP.F16.F32.PACK_AB R19, R15, R12 ;  /* 0x0000000c0f13723e */ /* 0x010fe200000000ff */
[----:B------:R0:W-:Y:S04]  /*5dc0*/  STG.E desc[UR8][R8.64], R17 ;  /* 0x0000001108007986 */ /* 0x0001e8000c101908 */
[----:B------:R0:W-:Y:S01]  /*5dd0*/  STG.E desc[UR8][R10.64], R19 ;  /* 0x000000130a007986 */ /* 0x0001e2000c101908 */
[----:B------:R-:W-:Y:S02]  /*5de0*/  IADD3 R20, P4, PT, R20, 0xa00, RZ ;  /* 0x00000a0014147810 */ /* 0x000fe40007f9e0ff */
[----:B------:R-:W-:-:S02]  /*5df0*/  IADD3.X R23, PT, PT, RZ, R23, RZ, P3, !PT ;  /* 0x00000017ff177210 */ /* 0x000fc40001ffe4ff */
[----:B------:R-:W-:Y:S01]  /*5e00*/  IADD3.X R21, PT, PT, RZ, R21, RZ, P4, !PT ;  /* 0x00000015ff157210 */ /* 0x000fe200027fe4ff */
[----:B------:R-:W-:Y:S08]  /*5e10*/  @P1 BRA `(.L_x_1667) ;  /* 0xfffffffc00841947 */ /* 0x000ff0000383ffff */
.L_x_1666:
[----:B------:R-:W-:Y:S05]  /*5e20*/  BSYNC.RECONVERGENT B0 ;  /* 0x0000000000007941 */ /* 0x000fea0003800200 */
.L_x_1665:
        /* <DEDUP_REMOVED lines=10> */
.L_x_1668:
        /* <DEDUP_REMOVED lines=21> */
[----:B-----5:R-:W-:Y:S02]  /*6020*/  F2FP.F16.F32.PACK_AB R19, R7, R4 ;  /* 0x000000040713723e */ /* 0x020fe400000000ff */
[----:B------:R-:W-:-:S04]  /*6030*/  LOP3.LUT R4, R26, 0x3, RZ, 0xc0, !PT ;  /* 0x000000031a047812 */ /* 0x000fc800078ec0ff */
[----:B------:R-:W-:Y:S02]  /*6040*/  IADD3.X R17, PT, PT, R4, UR5, RZ, P1, !PT ;  /* 0x0000000504117c10 */ /* 0x000fe40008ffe4ff */
[----:B---3--:R-:W-:Y:S02]  /*6050*/  F2FP.F16.F32.PACK_AB R21, R11, R8 ;  /* 0x000000080b15723e */ /* 0x008fe400000000ff */
        /* <DEDUP_REMOVED lines=57> */
[----:B----4-:R-:W-:-:S03]  /*63f0*/  F2FP.F16.F32.PACK_AB R7, R9, R6 ;  /* 0x000000060907723e */ /* 0x010fc600000000ff */
[----:B------:R1:W-:Y:S04]  /*6400*/  STG.E desc[UR8][R12.64], R5 ;  /* 0x000000050c007986 */ /* 0x0003e8000c101908 */
[----:B------:R1:W-:Y:S02]  /*6410*/  STG.E desc[UR8][R14.64], R7 ;  /* 0x000000070e007986 */ /* 0x0003e4000c101908 */
[----:B------:R-:W-:Y:S05]  /*6420*/  @P0 BRA `(.L_x_1668) ;  /* 0xfffffff800a80947 */ /* 0x000fea000383ffff */
[----:B------:R-:W-:Y:S05]  /*6430*/  EXIT ;  /* 0x000000000000794d */ /* 0x000fea0003800000 */
.L_x_1669:
        /* <DEDUP_REMOVED lines=12> */
.L_x_4912:


//--------------------- .text._Z35group_norm_nhwc_bwd_one_pass_kernelI11Fp32IOFp16WLi128ELi160ELi640EEv26Group_norm_nhwc_bwd_params --------------------------
	.section	.text._Z35group_norm_nhwc_bwd_one_pass_kernelI11Fp32IOFp16WLi128ELi160ELi640EEv26Group_norm_nhwc_bwd_params,"ax",@progbits
	.align	128
        .global         _Z35group_norm_nhwc_bwd_one_pass_kernelI11Fp32IOFp16WLi128ELi160ELi640EEv26Group_norm_nhwc_bwd_params
        .type           _Z35group_norm_nhwc_bwd_one_pass_kernelI11Fp32IOFp16WLi128ELi160ELi640EEv26Group_norm_nhwc_bwd_params,@function
        .size           _Z35group_norm_nhwc_bwd_one_pass_kernelI11Fp32IOFp16WLi128ELi160ELi640EEv26Group_norm_nhwc_bwd_params,(.L_x_4913 - _Z35group_norm_nhwc_bwd_one_pass_kernelI11Fp32IOFp16WLi128ELi160ELi640EEv26Group_norm_nhwc_bwd_params)
        .other          _Z35group_norm_nhwc_bwd_one_pass_kernelI11Fp32IOFp16WLi128ELi160ELi640EEv26Group_norm_nhwc_bwd_params,@"STO_CUDA_ENTRY STV_DEFAULT"
_Z35group_norm_nhwc_bwd_one_pass_kernelI11Fp32IOFp16WLi128ELi160ELi640EEv26Group_norm_nhwc_bwd_params:
.text._Z35group_norm_nhwc_bwd_one_pass_kernelI11Fp32IOFp16WLi128ELi160ELi640EEv26Group_norm_nhwc_bwd_params:
        /* <DEDUP_REMOVED lines=20> */
.L_x_1737:
        /* <DEDUP_REMOVED lines=442> */
[----:B--2---:R-:W-:Y:S02]  /*1ce0*/  @P0 HADD2.F32 R82, -RZ, R88.H0_H0 ;  /* 0x20000058ff520230 */ /* 0x004fe40000004100 */
[----:B----4-:R-:W-:Y:S02]  /*1cf0*/  @P0 HADD2.F32 R87, -RZ, R0.H0_H0 ;  /* 0x20000000ff570230 */ /* 0x010fe40000004100 */
[----:B------:R-:W-:Y:S02]  /*1d00*/  HADD2.F32 R81, -RZ, R81.H0_H0 ;  /* 0x20000051ff517230 */ /* 0x000fe40000004100 */
[----:B------:R-:W-:Y:S01]  /*1d10*/  HADD2.F32 R0, -RZ, R85.H0_H0 ;  /* 0x20000055ff007230 */ /* 0x000fe20000004100 */
        /* <DEDUP_REMOVED lines=226> */
.L_x_1671:
        /* <DEDUP_REMOVED lines=512> */
.L_x_1672:
        /* <DEDUP_REMOVED lines=46> */
.L_x_1674:
[----:B------:R-:W-:Y:S05]  /*4e20*/  BSYNC.RECONVERGENT B0 ;  /* 0x0000000000007941 */ /* 0x000fea0003800200 */
.L_x_1673:
        /* <DEDUP_REMOVED lines=52> */
.L_x_1676:
[----:B------:R-:W-:Y:S05]  /*5170*/  BSYNC.RECONVERGENT B0 ;  /* 0x0000000000007941 */ /* 0x000fea0003800200 */
.L_x_1675:
        /* <DEDUP_REMOVED lines=38> */
.L_x_1678:
[----:B------:R-:W-:Y:S05]  /*53e0*/  BSYNC.RECONVERGENT B0 ;  /* 0x0000000000007941 */ /* 0x000fea0003800200 */
.L_x_1677:
        /* <DEDUP_REMOVED lines=29> */
.L_x_1680:
[----:B------:R-:W-:Y:S05]  /*55c0*/  BSYNC.RECONVERGENT B0 ;  /* 0x0000000000007941 */ /* 0x000fea0003800200 */
.L_x_1679:
        /* <DEDUP_REMOVED lines=30> */
.L_x_1683:
        /* <DEDUP_REMOVED lines=10> */
.L_x_1682:
        /* <DEDUP_REMOVED lines=18> */
.L_x_1685:
        /* <DEDUP_REMOVED lines=153> */
.L_x_1684:
        /* <DEDUP_REMOVED lines=72> */
.L_x_1686:
        /* <DEDUP_REMOVED lines=38> */
.L_x_1687:
        /* <DEDUP_REMOVED lines=19> */
.L_x_1688:
[----:B------:R-:W-:Y:S05]  /*6b10*/  BSYNC.RECONVERGENT B0 ;  /* 0x0000000000007941 */ /* 0x000fea0003800200 */
.L_x_1681:
        /* <DEDUP_REMOVED lines=44> */
.L_x_1689:
        /* <DEDUP_REMOVED lines=23> */
.L_x_1691:
[----:B------:R-:W-:Y:S05]  /*6f50*/  BSYNC.RECONVERGENT B0 ;  /* 0x0000000000007941 */ /* 0x000fea0003800200 */
.L_x_1690:
        /* <DEDUP_REMOVED lines=19> */
.L_x_1692:
        /* <DEDUP_REMOVED lines=48> */
.L_x_1694:
[----:B------:R-:W-:Y:S05]  /*7390*/  BSYNC.RECONVERGENT B0 ;  /* 0x0000000000007941 */ /* 0x000fea0003800200 */
.L_x_1693:
        /* <DEDUP_REMOVED lines=21> */
.L_x_1695:
        /* <DEDUP_REMOVED lines=21> */
.L_x_1697:
[----:B------:R-:W-:Y:S05]  /*7640*/  BSYNC.RECONVERGENT B0 ;  /* 0x0000000000007941 */ /* 0x000fea0003800200 */
.L_x_1696:
        /* <DEDUP_REMOVED lines=21> */
.L_x_1698:
        /* <DEDUP_REMOVED lines=21> */
.L_x_1700:
[----:B------:R-:W-:Y:S05]  /*78f0*/  BSYNC.RECONVERGENT B0 ;  /* 0x0000000000007941 */ /* 0x000fea0003800200 */
.L_x_1699:
        /* <DEDUP_REMOVED lines=21> */
.L_x_1701:
        /* <DEDUP_REMOVED lines=21> */
.L_x_1703:
[----:B------:R-:W-:Y:S05]  /*7ba0*/  BSYNC.RECONVERGENT B0 ;  /* 0x0000000000007941 */ /* 0x000fea0003800200 */
.L_x_1702:
        /* <DEDUP_REMOVED lines=21> */
.L_x_1704:
        /* <DEDUP_REMOVED lines=21> */
.L_x_1706:
[----:B------:R-:W-:Y:S05]  /*7e50*/  BSYNC.RECONVERGENT B0 ;  /* 0x0000000000007941 */ /* 0x000fea0003800200 */
.L_x_1705:
        /* <DEDUP_REMOVED lines=21> */
.L_x_1707:
        /* <DEDUP_REMOVED lines=21> */
.L_x_1709:
[----:B------:R-:W-:Y:S05]  /*8100*/  BSYNC.RECONVERGENT B0 ;  /* 0x0000000000007941 */ /* 0x000fea0003800200 */
.L_x_1708:
        /* <DEDUP_REMOVED lines=21> */
.L_x_1710:
        /* <DEDUP_REMOVED lines=20> */
.L_x_1712:
[----:B------:R-:W-:Y:S05]  /*83a0*/  BSYNC.RECONVERGENT B0 ;  /* 0x0000000000007941 */ /* 0x000fea0003800200 */
.L_x_1711:
        /* <DEDUP_REMOVED lines=48> */
.L_x_1713:
        /* <DEDUP_REMOVED lines=21> */
.L_x_1715:
[----:B------:R-:W-:Y:S05]  /*8800*/  BSYNC.RECONVERGENT B0 ;  /* 0x0000000000007941 */ /* 0x000fea0003800200 */
.L_x_1714:
        /* <DEDUP_REMOVED lines=21> */
.L_x_1716:
        /* <DEDUP_REMOVED lines=21> */
.L_x_1718:
[----:B------:R-:W-:Y:S05]  /*8ab0*/  BSYNC.RECONVERGENT B0 ;  /* 0x0000000000007941 */ /* 0x000fea0003800200 */
.L_x_1717:
        /* <DEDUP_REMOVED lines=21> */
.L_x_1719:
        /* <DEDUP_REMOVED lines=21> */
.L_x_1721:
[----:B------:R-:W-:Y:S05]  /*8d60*/  BSYNC.RECONVERGENT B0 ;  /* 0x0000000000007941 */ /* 0x000fea0003800200 */
.L_x_1720:
        /* <DEDUP_REMOVED lines=21> */
.L_x_1722:
        /* <DEDUP_REMOVED lines=21> */
.L_x_1724:
[----:B------:R-:W-:Y:S05]  /*9010*/  BSYNC.RECONVERGENT B0 ;  /* 0x0000000000007941 */ /* 0x000fea0003800200 */
.L_x_1723:
        /* <DEDUP_REMOVED lines=21> */
.L_x_1725:
        /* <DEDUP_REMOVED lines=21> */
.L_x_1727:
[----:B------:R-:W-:Y:S05]  /*92c0*/  BSYNC.RECONVERGENT B0 ;  /* 0x0000000000007941 */ /* 0x000fea0003800200 */
.L_x_1726:
        /* <DEDUP_REMOVED lines=21> */
.L_x_1728:
        /* <DEDUP_REMOVED lines=21> */
.L_x_1730:
[----:B------:R-:W-:Y:S05]  /*9570*/  BSYNC.RECONVERGENT B0 ;  /* 0x0000000000007941 */ /* 0x000fea0003800200 */
.L_x_1729:
        /* <DEDUP_REMOVED lines=21> */
.L_x_1731:
        /* <DEDUP_REMOVED lines=29> */
.L_x_1733:
[----:B------:R-:W-:Y:S05]  /*98a0*/  BSYNC.RECONVERGENT B0 ;  /* 0x0000000000007941 */ /* 0x000fea0003800200 */
.L_x_1732:
        /* <DEDUP_REMOVED lines=19> */
.L_x_1734:
        /* <DEDUP_REMOVED lines=17> */
.L_x_1736:
[----:B------:R-:W-:Y:S05]  /*9af0*/  BSYNC.RECONVERGENT B0 ;  /* 0x0000000000007941 */ /* 0x000fea0003800200 */
.L_x_1735:
        /* <DEDUP_REMOVED lines=8> */
.L_x_1670:
        /* <DEDUP_REMOVED lines=15> */
.L_x_1739:
[----:B------:R-:W-:Y:S05]  /*9c70*/  BSYNC.RECONVERGENT B0 ;  /* 0x0000000000007941 */ /* 0x000fea0003800200 */
.L_x_1738:
        /* <DEDUP_REMOVED lines=11> */
.L_x_1741:
[----:B------:R-:W2:Y:S04]  /*9d30*/  LDG.E.STRONG.GPU R5, desc[UR12][R2.64] ;  /* 0x0000000c02057981 */ /* 0x000ea8000c1ef900 */
[----:B--2---:R-:W-:Y:S01]  /*9d40*/  CCTL.IVALL ;  /* 0x00000000ff00798f */ /* 0x004fe20002000000 */
[----:B------:R-:W-:Y:S05]  /*9d50*/  YIELD ;  /* 0x0000000000007946 */ /* 0x000fea0003800000 */
[----:B------:R-:W-:-:S13]  /*9d60*/  ISETP.NE.AND P0, PT, R5, R0, PT ;  /* 0x000000000500720c */ /* 0x000fda0003f05270 */
[----:B------:R-:W-:Y:S05]  /*9d70*/  @P0 BRA `(.L_x_1741) ;  /* 0xfffffffc00ec0947 */ /* 0x000fea000383ffff */
.L_x_1740:
        /* <DEDUP_REMOVED lines=74> */
.L_x_1744:
        /* <DEDUP_REMOVED lines=31> */
.L_x_1743:
[----:B------:R-:W-:Y:S05]  /*a410*/  BSYNC.RECONVERGENT B0 ;  /* 0x0000000000007941 */ /* 0x000fea0003800200 */
.L_x_1742:
        /* <DEDUP_REMOVED lines=10> */
.L_x_1745:
        /* <DEDUP_REMOVED lines=87> */
.L_x_1746:
        /* <DEDUP_REMOVED lines=13> */
.L_x_4913:


//--------------------- .text._Z35group_norm_nhwc_bwd_one_pass_kernelI11Fp32IOFp16WLi256ELi160ELi640EEv26Group_norm_nhwc_bwd_params --------------------------
	.section	.text._Z35group_norm_nhwc_bwd_one_pass_kernelI11Fp32IOFp16WLi256ELi160ELi640EEv26Group_norm_nhwc_bwd_params,"ax",@progbits
	.align	128
        .global         _Z35group_norm_nhwc_bwd_one_pass_kernelI11Fp32IOFp16WLi256ELi160ELi640EEv26Group_norm_nhwc_bwd_params
        .type           _Z35group_norm_nhwc_bwd_one_pass_kernelI11Fp32IOFp16WLi256ELi160ELi640EEv26Group_norm_nhwc_bwd_params,@function
        .size           _Z35group_norm_nhwc_bwd_one_pass_kernelI11Fp32IOFp16WLi256ELi160ELi640EEv26Group_norm_nhwc_bwd_params,(.L_x_4914 - _Z35group_norm_nhwc_bwd_one_pass_kernelI11Fp32IOFp16WLi256ELi160ELi640EEv26Group_norm_nhwc_bwd_params)
        .other          _Z35group_norm_nhwc_bwd_one_pass_kernelI11Fp32IOFp16WLi256ELi160ELi640EEv26Group_norm_nhwc_bwd_params,@"STO_CUDA_ENTRY STV_DEFAULT"
_Z35group_norm_nhwc_bwd_one_pass_kernelI11Fp32IOFp16WLi256ELi160ELi640EEv26Group_norm_nhwc_bwd_params:
.text._Z35group_norm_nhwc_bwd_one_pass_kernelI11Fp32IOFp16WLi256ELi160ELi640EEv26Group_norm_nhwc_bwd_params:
        /* <DEDUP_REMOVED lines=28> */
.L_x_1773:
        /* <DEDUP_REMOVED lines=466> */
[----:B------:R-:W-:-:S03]  /*1ee0*/  LOP3.LUT R0, R0, 0xffffff7f, RZ, 0xc0, !PT ;  /* 0xffffff7f00007812 */ /* 0x000fc600078ec0ff */
[----:B------:R1:W-:Y:S01]  /*1ef0*/  @!P2 STL.64 [R1+0x218], R2 ;  /* 0x000218020100a387 */ /* 0x0003e20000100a00 */
        /* <DEDUP_REMOVED lines=175> */
[----:B------:R1:W-:Y:S03]  /*29f0*/  STL [R1+0x50c], R30 ;  /* 0x00050c1e01007387 */ /* 0x0003e60000100800 */
[----:B------:R-:W-:Y:S02]  /*2a00*/  @!P1 IADD3 R5, PT, PT, R43, R17, RZ ;  /* 0x000000112b059210 */ /* 0x000fe40007ffe0ff */
[----:B------:R-:W-:Y:S01]  /*2a10*/  @!P1 SHF.L.U32 R16, R42, 0x2, RZ ;  /* 0x000000022a109819 */ /* 0x000fe200000006ff */
[----:B------:R-:W-:Y:S01]  /*2a20*/  @!P2 STL.64 [R1+0x2d0], R2 ;  /* 0x0002d0020100a387 */ /* 0x000fe20000100a00 */
[----:B------:R-:W-:Y:S02]  /*2a30*/  @P2 LOP3.LUT R0, R0, 0x1, RZ, 0xfc, !PT ;  /* 0x0000000100002812 */ /* 0x000fe400078efcff */
[----:B------:R-:W-:-:S02]  /*2a40*/  @!P1 SHF.L.U64.HI R5, R42, 0x2, R5 ;  /* 0x000000022a059819 */ /* 0x000fc40000010205 */
[C---:B-1----:R-:W-:Y:S01]  /*2a50*/  @!P1 IADD3 R30, P2, PT, R16.reuse, R14, RZ ;  /* 0x0000000e101e9210 */ /* 0x042fe20007f5e0ff */
[----:B------:R0:W-:Y:S03]  /*2a60*/  STL [R1+0x508], R31 ;  /* 0x0005081f01007387 */ /* 0x0001e60000100800 */
[----:B0-----:R-:W-:Y:S02]  /*2a70*/  @!P1 IADD3.X R31, PT, PT, R5, R15, RZ, P2, !PT ;  /* 0x0000000f051f9210 */ /* 0x001fe400017fe4ff */
        /* <DEDUP_REMOVED lines=177> */
[----:B------:R-:W-:Y:S02]  /*3590*/  CS2R R18, SRZ ;  /* 0x0000000000127805 */ /* 0x000fe4000001ff00 */
        /* <DEDUP_REMOVED lines=13> */
[----:B-1----:R-:W-:Y:S02]  /*3670*/  MOV R14, R40 ;  /* 0x00000028000e7202 */ /* 0x002fe40000000f00 */
[----:B------:R-:W-:Y:S02]  /*3680*/  MOV R15, R41 ;  /* 0x00000029000f7202 */ /* 0x000fe40000000f00 */
[----:B------:R-:W-:-:S02]  /*3690*/  MOV R40, R20 ;  /* 0x0000001400287202 */ /* 0x000fc40000000f00 */
[----:B------:R-:W-:Y:S02]  /*36a0*/  MOV R41, R21 ;  /* 0x0000001500297202 */ /* 0x000fe40000000f00 */
[----:B------:R-:W-:Y:S02]  /*36b0*/  CS2R R20, SRZ ;  /* 0x0000000000147805 */ /* 0x000fe4000001ff00 */
[----:B0-----:R-:W-:Y:S02]  /*36c0*/  MOV R36, R22 ;  /* 0x0000001600247202 */ /* 0x001fe40000000f00 */
[----:B------:R-:W-:Y:S02]  /*36d0*/  MOV R37, R23 ;  /* 0x0000001700257202 */ /* 0x000fe40000000f00 */
[----:B------:R-:W3:Y:S01]  /*36e0*/  LDL.LU.64 R22, [R1+0x530] ;  /* 0x0005300001167983 */ /* 0x000ee20000300a00 */
[----:B--2---:R-:W-:-:S05]  /*36f0*/  @!P1 MOV R20, R17 ;  /* 0x0000001100149202 */ /* 0x004fca0000000f00 */
[----:B------:R0:W-:Y:S04]  /*3700*/  STL [R1+0x3c0], R20 ;  /* 0x0003c01401007387 */ /* 0x0001e80000100800 */
[----:B0-----:R-:W2:Y:S01]  /*3710*/  LDL.LU R20, [R1+0x52c] ;  /* 0x00052c0001147983 */ /* 0x001ea20000300800 */
[----:B----4-:R-:W-:-:S05]  /*3720*/  @!P1 MOV R21, R18 ;  /* 0x0000001200159202 */ /* 0x010fca0000000f00 */
[----:B------:R0:W-:Y:S04]  /*3730*/  STL [R1+0x274], R21 ;  /* 0x0002741501007387 */ /* 0x0001e80000100800 */
[----:B0-----:R-:W2:Y:S04]  /*3740*/  LDL.LU R21, [R1+0x528] ;  /* 0x0005280001157983 */ /* 0x001ea80000300800 */
        /* <DEDUP_REMOVED lines=59> */
[----:B--2---:R-:W-:-:S05]  /*3b00*/  @!P2 MOV R26, R8 ;  /* 0x00000008001aa202 */ /* 0x004fca0000000f00 */
[----:B------:R0:W-:Y:S02]  /*3b10*/  STL [R1+0x3dc], R26 ;  /* 0x0003dc1a01007387 */ /* 0x0001e40000100800 */
[----:B0-----:R-:W-:Y:S02]  /*3b20*/  MOV R26, R36 ;  /* 0x00000024001a7202 */ /* 0x001fe40000000f00 */
[----:B------:R-:W-:Y:S02]  /*3b30*/  MOV R36, R38 ;  /* 0x0000002600247202 */ /* 0x000fe40000000f00 */
[----:B------:R-:W-:Y:S02]  /*3b40*/  MOV R38, R30 ;  /* 0x0000001e00267202 */ /* 0x000fe40000000f00 */
[----:B------:R-:W-:Y:S02]  /*3b50*/  CS2R R30, SRZ ;  /* 0x00000000001e7805 */ /* 0x000fe4000001ff00 */
[----:B------:R-:W-:-:S02]  /*3b60*/  @!P2 MOV R30, R9 ;  /* 0x00000009001ea202 */ /* 0x000fc40000000f00 */
[----:B---3--:R-:W-:-:S03]  /*3b70*/  @!P2 MOV R31, R10 ;  /* 0x0000000a001fa202 */ /* 0x008fc60000000f00 */
[----:B------:R0:W-:Y:S04]  /*3b80*/  STL [R1+0x400], R30 ;  /* 0x0004001e01007387 */ /* 0x0001e80000100800 */
[----:B------:R1:W-:Y:S04]  /*3b90*/  STL [R1+0x2bc], R31 ;  /* 0x0002bc1f01007387 */ /* 0x0003e80000100800 */
[----:B0-----:R-:W2:Y:S04]  /*3ba0*/  LDL.LU R30, [R1+0x50c] ;  /* 0x00050c00011e7983 */ /* 0x001ea80000300800 */
[----:B-1----:R-:W2:Y:S01]  /*3bb0*/  LDL.LU R31, [R1+0x508] ;  /* 0x00050800011f7983 */ /* 0x002ea20000300800 */
[----:B------:R-:W-:Y:S01]  /*3bc0*/  HFMA2 R35, -RZ, RZ, 0, 0 ;  /* 0x00000000ff237431 */ /* 0x000fe200000001ff */
[----:B------:R-:W-:-:S05]  /*3bd0*/  @!P1 MOV R35, R16 ;  /* 0x0000001000239202 */ /* 0x000fca0000000f00 */
[----:B------:R0:W-:Y:S01]  /*3be0*/  STL [R1+0x39c], R35 ;  /* 0x00039c2301007387 */ /* 0x0001e20000100800 */
[----:B------:R-:W-:Y:S01]  /*3bf0*/  MOV R16, R12 ;  /* 0x0000000c00107202 */ /* 0x000fe20000000f00 */
[----:B0-----:R-:W-:Y:S01]  /*3c00*/  HFMA2 R35, -RZ, RZ, 0, 0 ;  /* 0x00000000ff237431 */ /* 0x001fe200000001ff */
[----:B------:R-:W-:Y:S02]  /*3c10*/  @!P1 MOV R35, R19 ;  /* 0x0000001300239202 */ /* 0x000fe40000000f00 */
[----:B------:R-:W-:Y:S02]  /*3c20*/  LOP3.LUT P1, RZ, R0, 0x80000, RZ, 0xc0, !PT ;  /* 0x0008000000ff7812 */ /* 0x000fe4000782c0ff */
[----:B------:R-:W-:Y:S02]  /*3c30*/  MOV R17, R13 ;  /* 0x0000000d00117202 */ /* 0x000fe40000000f00 */
[----:B------:R-:W-:-:S09]  /*3c40*/  CS2R R12, SRZ ;  /* 0x00000000000c7805 */ /* 0x000fd2000001ff00 */
[----:B--2---:R-:W2:Y:S04]  /*3c50*/  @!P1 LDG.E.64 R12, desc[UR10][R30.64] ;  /* 0x0000000a1e0c9981 */ /* 0x004ea8000c1e1b00 */
        /* <DEDUP_REMOVED lines=23> */
[----:B------:R4:W-:Y:S01]  /*3dd0*/  STL.64 [R1+0x130], R14 ;  /* 0x0001300e01007387 */ /* 0x0009e20000100a00 */
[----:B------:R-:W-:-:S03]  /*3de0*/  LOP3.LUT P2, RZ, R0, 0x20000, RZ, 0xc0, !PT ;  /* 0x0002000000ff7812 */ /* 0x000fc6000784c0ff */
[----:B------:R4:W-:Y:S04]  /*3df0*/  STL.64 [R1+0x138], R10 ;  /* 0x0001380a01007387 */ /* 0x0009e80000100a00 */
[----:B------:R3:W-:Y:S04]  /*3e00*/  STL.64 [R1+0x40], R12 ;  /* 0x0000400c01007387 */ /* 0x0007e80000100a00 */
[----:B------:R-:W3:Y:S04]  /*3e10*/  LDL.LU.64 R32, [R1+0x2d0] ;  /* 0x0002d00001207983 */ /* 0x000ee80000300a00 */
[----:B--2---:R-:W2:Y:S01]  /*3e20*/  @!P0 LDG.E.64 R2, desc[UR10][R34.64] ;  /* 0x0000000a22028981 */ /* 0x004ea2000c1e1b00 */
[----:B0-----:R-:W-:-:S03]  /*3e30*/  CS2R R18, SRZ ;  /* 0x0000000000127805 */ /* 0x001fc6000001ff00 */
[----:B-1----:R-:W2:Y:S01]  /*3e40*/  LDL.LU.64 R8, [R1+0x338] ;  /* 0x0003380001087983 */ /* 0x002ea20000300a00 */
[----:B----4-:R-:W-:-:S03]  /*3e50*/  HFMA2 R15, -RZ, RZ, 0, 0 ;  /* 0x00000000ff0f7431 */ /* 0x010fc600000001ff */
[----:B------:R-:W4:Y:S04]  /*3e60*/  LDL.LU.64 R10, [R1+0x3f0] ;  /* 0x0003f000010a7983 */ /* 0x000f280000300a00 */
[----:B------:R-:W2:Y:S01]  /*3e70*/  LDL.LU.64 R34, [R1+0x300] ;  /* 0x0003000001227983 */ /* 0x000ea20000300a00 */
[----:B---3--:R-:W-:Y:S02]  /*3e80*/  @!P1 MOV R19, R16 ;  /* 0x0000001000139202 */ /* 0x008fe40000000f00 */
[----:B------:R-:W-:Y:S01]  /*3e90*/  @!P1 MOV R18, R17 ;  /* 0x0000001100129202 */ /* 0x000fe20000000f00 */
[----:B------:R-:W3:Y:S04]  /*3ea0*/  LDL.LU.64 R12, [R1+0x360] ;  /* 0x00036000010c7983 */ /* 0x000ee80000300a00 */
[----:B------:R-:W-:Y:S04]  /*3eb0*/  STL [R1+0x2cc], R19 ;  /* 0x0002cc1301007387 */ /* 0x000fe80000100800 */
[----:B------:R0:W-:Y:S02]  /*3ec0*/  STL [R1+0x2f0], R18 ;  /* 0x0002f01201007387 */ /* 0x0001e40000100800 */
[----:B0-----:R-:W-:-:S06]  /*3ed0*/  CS2R R18, SRZ ;  /* 0x0000000000127805 */ /* 0x001fcc000001ff00 */
[----:B--2---:R-:W2:Y:S04]  /*3ee0*/  @!P0 LDG.E.64 R18, desc[UR10][R34.64] ;  /* 0x0000000a22128981 */ /* 0x004ea8000c1e1b00 */
[----:B------:R-:W4:Y:S01]  /*3ef0*/  LDL.LU.64 R34, [R1+0x408] ;  /* 0x0004080001227983 */ /* 0x000f220000300a00 */
[----:B------:R-:W-:-:S05]  /*3f00*/  @!P0 MOV R15, R2 ;  /* 0x00000002000f8202 */ /* 0x000fca0000000f00 */
[----:B------:R0:W-:Y:S02]  /*3f10*/  STL [R1+0x414], R15 ;  /* 0x0004140f01007387 */ /* 0x0001e40000100800 */
[----:B0-----:R-:W-:Y:S02]  /*3f20*/  CS2R R14, SRZ ;  /* 0x00000000000e7805 */ /* 0x001fe4000001ff00 */
[----:B--2---:R-:W-:Y:S02]  /*3f30*/  @!P0 MOV R15, R18 ;  /* 0x00000012000f8202 */ /* 0x004fe40000000f00 */
[----:B------:R-:W-:-:S03]  /*3f40*/  @!P0 MOV R14, R19 ;  /* 0x00000013000e8202 */ /* 0x000fc60000000f00 */
[----:B------:R-:W-:Y:S04]  /*3f50*/  STL [R1+0x300], R15 ;  /* 0x0003000f01007387 */ /* 0x000fe80000100800 */
[----:B------:R0:W-:Y:S02]  /*3f60*/  STL [R1+0x304], R14 ;  /* 0x0003040e01007387 */ /* 0x0001e40000100800 */
[----:B0-----:R-:W-:-:S06]  /*3f70*/  CS2R R14, SRZ ;  /* 0x00000000000e7805 */ /* 0x001fcc000001ff00 */
[----:B------:R0:W2:Y:S02]  /*3f80*/  @!P2 LDG.E.64 R14, desc[UR10][R8.64] ;  /* 0x0000000a080ea981 */ /* 0x0000a4000c1e1b00 */
[----:B0-----:R-:W-:Y:S01]  /*3f90*/  HFMA2 R8, -RZ, RZ, 0, 0 ;  /* 0x00000000ff087431 */ /* 0x001fe200000001ff */
[----:B------:R-:W-:-:S06]  /*3fa0*/  MOV R9, RZ ;  /* 0x000000ff00097202 */ /* 0x000fcc0000000f00 */
[----:B----4-:R0:W4:Y:S01]  /*3fb0*/  @!P2 LDG.E.64 R8, desc[UR10][R34.64] ;  /* 0x0000000a2208a981 */ /* 0x010122000c1e1b00 */
[----:B------:R-:W-:Y:S02]  /*3fc0*/  LOP3.LUT P1, RZ, R0, 0x10000, RZ, 0xc0, !PT ;  /* 0x0001000000ff7812 */ /* 0x000fe4000782c0ff */
[----:B0-----:R-:W-:Y:S02]  /*3fd0*/  MOV R34, R22 ;  /* 0x0000001600227202 */ /* 0x001fe40000000f00 */
        /* <DEDUP_REMOVED lines=9> */
[----:B----4-:R-:W-:-:S05]  /*4070*/  @!P2 MOV R22, R8 ;  /* 0x000000080016a202 */ /* 0x010fca0000000f00 */
[----:B------:R0:W-:Y:S02]  /*4080*/  STL [R1+0x320], R22 ;  /* 0x0003201601007387 */ /* 0x0001e40000100800 */
[----:B0-----:R-:W-:-:S06]  /*4090*/  CS2R R22, SRZ ;  /* 0x0000000000167805 */ /* 0x001fcc000001ff00 */
[----:B------:R0:W2:Y:S01]  /*40a0*/  @!P1 LDG.E.64 R22, desc[UR10][R10.64] ;  /* 0x0000000a0a169981 */ /* 0x0000a2000c1e1b00 */
[----:B------:R-:W-:-:S03]  /*40b0*/  @!P2 MOV R2, R14 ;  /* 0x0000000e0002a202 */ /* 0x000fc60000000f00 */
[----:B------:R-:W-:Y:S04]  /*40c0*/  STL [R1+0x4f8], R14 ;  /* 0x0004f80e01007387 */ /* 0x000fe80000100800 */
[----:B------:R1:W-:Y:S04]  /*40d0*/  STL [R1+0x4fc], R15 ;  /* 0x0004fc0f01007387 */ /* 0x0003e80000100800 */
[----:B-1----:R-:W4:Y:S04]  /*40e0*/  LDL.LU.64 R14, [R1+0x3f8] ;  /* 0x0003f800010e7983 */ /* 0x002f280000300a00 */
[----:B------:R1:W-:Y:S02]  /*40f0*/  STL [R1+0x408], R2 ;  /* 0x0004080201007387 */ /* 0x0003e40000100800 */
[----:B-1----:R-:W-:Y:S01]  /*4100*/  HFMA2 R2, -RZ, RZ, 0, 0 ;  /* 0x00000000ff027431 */ /* 0x002fe200000001ff */
[----:B------:R-:W-:-:S05]  /*4110*/  @!P2 MOV R2, R9 ;  /* 0x000000090002a202 */ /* 0x000fca0000000f00 */
[----:B------:R1:W-:Y:S02]  /*4120*/  STL [R1+0x338], R2 ;  /* 0x0003380201007387 */ /* 0x0003e40000100800 */
[----:B-1----:R-:W-:Y:S01]  /*4130*/  HFMA2 R2, -RZ, RZ, 0, 0 ;  /* 0x00000000ff027431 */ /* 0x002fe200000001ff */
[----:B0-----:R-:W-:Y:S02]  /*4140*/  CS2R R10, SRZ ;  /* 0x00000000000a7805 */ /* 0x001fe4000001ff00 */
[----:B--2---:R-:W-:-:S05]  /*4150*/  @!P1 MOV R2, R22 ;  /* 0x0000001600029202 */ /* 0x004fca0000000f00 */
[----:B------:R0:W-:Y:S02]  /*4160*/  STL [R1+0x3f0], R2 ;  /* 0x0003f00201007387 */ /* 0x0001e40000100800 */
[----:B0-----:R-:W-:Y:S01]  /*4170*/  HFMA2 R2, -RZ, RZ, 0, 0 ;  /* 0x00000000ff027431 */ /* 0x001fe200000001ff */
[----:B------:R-:W-:Y:S01]  /*4180*/  @!P1 MOV R2, R23 ;  /* 0x0000001700029202 */ /* 0x000fe20000000f00 */
[----:B----4-:R-:W2:Y:S04]  /*4190*/  @!P1 LDG.E.64 R10, desc[UR10][R14.64] ;  /* 0x0000000a0e0a9981 */ /* 0x010ea8000c1e1b00 */
[----:B------:R0:W-:Y:S04]  /*41a0*/  STL [R1+0x3f4], R2 ;  /* 0x0003f40201007387 */ /* 0x0001e80000100800 */
[----:B------:R-:W4:Y:S04]  /*41b0*/  LDL.LU.64 R14, [R1+0x3e8] ;  /* 0x0003e800010e7983 */ /* 0x000f280000300a00 */
[----:B0-----:R-:W3:Y:S01]  /*41c0*/  LDL.LU R2, [R1+0x500] ;  /* 0x0005000001027983 */ /* 0x001ee20000300800 */
[----:B------:R-:W-:-:S03]  /*41d0*/  LOP3.LUT P0, RZ, R0, 0x8000, RZ, 0xc0, !PT ;  /* 0x0000800000ff7812 */ /* 0x000fc6000780c0ff */
[----:B---3--:R0:W-:Y:S02]  /*41e0*/  STL.64 [R1+0x48], R2 ;  /* 0x0000480201007387 */ /* 0x0081e40000100a00 */
[----:B0-----:R-:W-:-:S08]  /*41f0*/  CS2R R2, SRZ ;  /* 0x0000000000027805 */ /* 0x001fd0000001ff00 */
[----:B------:R0:W3:Y:S02]  /*4200*/  @!P0 LDG.E.64 R2, desc[UR10][R12.64] ;  /* 0x0000000a0c028981 */ /* 0x0000e4000c1e1b00 */
[----:B0-----:R-:W-:-:S06]  /*4210*/  CS2R R12, SRZ ;  /* 0x00000000000c7805 */ /* 0x001fcc000001ff00 */
[----:B----4-:R0:W4:Y:S02]  /*4220*/  @!P0 LDG.E.64 R12, desc[UR10][R14.64] ;  /* 0x0000000a0e0c8981 */ /* 0x010124000c1e1b00 */
[----:B0-----:R-:W-:Y:S02]  /*4230*/  CS2R R14, SRZ ;  /* 0x00000000000e7805 */ /* 0x001fe4000001ff00 */
[----:B------:R0:W-:Y:S04]  /*4240*/  STL.64 [R1+0x140], R16 ;  /* 0x0001401001007387 */ /* 0x0001e80000100a00 */
[----:B------:R1:W-:Y:S01]  /*4250*/  STL.64 [R1+0x148], R18 ;  /* 0x0001481201007387 */ /* 0x0003e20000100a00 */
[----:B0-----:R-:W-:Y:S02]  /*4260*/  CS2R R16, SRZ ;  /* 0x0000000000107805 */ /* 0x001fe4000001ff00 */
[----:B--2---:R-:W-:Y:S01]  /*4270*/  @!P1 MOV R17, R10 ;  /* 0x0000000a00119202 */ /* 0x004fe20000000f00 */
[----:B-1----:R-:W2:Y:S01]  /*4280*/  LDL.LU.64 R18, [R1+0x388] ;  /* 0x0003880001127983 */ /* 0x002ea20000300a00 */
[----:B------:R-:W-:-:S03]  /*4290*/  @!P1 MOV R16, R11 ;  /* 0x0000000b00109202 */ /* 0x000fc60000000f00 */
[----:B------:R-:W-:Y:S04]  /*42a0*/  STL [R1+0x33c], R17 ;  /* 0x00033c1101007387 */ /* 0x000fe80000100800 */
[----:B------:R0:W-:Y:S04]  /*42b0*/  STL [R1+0x358], R16 ;  /* 0x0003581001007387 */ /* 0x0001e80000100800 */
[----:B0-----:R-:W2:Y:S01]  /*42c0*/  LDL.LU.64 R16, [R1+0x3e0] ;  /* 0x0003e00001107983 */ /* 0x001ea20000300a00 */
[----:B---3--:R-:W-:Y:S02]  /*42d0*/  @!P0 MOV R14, R2 ;  /* 0x00000002000e8202 */ /* 0x008fe40000000f00 */
[----:B------:R-:W-:-:S03]  /*42e0*/  @!P0 MOV R15, R3 ;  /* 0x00000003000f8202 */ /* 0x000fc60000000f00 */
[----:B------:R0:W-:Y:S04]  /*42f0*/  STL [R1+0x3e8], R14 ;  /* 0x0003e80e01007387 */ /* 0x0001e80000100800 */
[----:B------:R1:W-:Y:S01]  /*4300*/  STL [R1+0x3ec], R15 ;  /* 0x0003ec0f01007387 */ /* 0x0003e20000100800 */
[----:B0-----:R-:W-:Y:S01]  /*4310*/  HFMA2 R14, -RZ, RZ, 0, 0 ;  /* 0x00000000ff0e7431 */ /* 0x001fe200000001ff */
[----:B----4-:R-:W-:Y:S02]  /*4320*/  @!P0 MOV R14, R12 ;  /* 0x0000000c000e8202 */ /* 0x010fe40000000f00 */
[----:B-1----:R-:W3:Y:S04]  /*4330*/  LDL.LU R15, [R1+0x4fc] ;  /* 0x0004fc00010f7983 */ /* 0x002ee80000300800 */
[----:B------:R0:W-:Y:S04]  /*4340*/  STL [R1+0x360], R14 ;  /* 0x0003600e01007387 */ /* 0x0001e80000100800 */
[----:B0-----:R-:W3:Y:S01]  /*4350*/  LDL.LU R14, [R1+0x4f8] ;  /* 0x0004f800010e7983 */ /* 0x001ee20000300800 */
[----:B------:R-:W-:-:S03]  /*4360*/  LOP3.LUT P2, RZ, R0, 0x4000, RZ, 0xc0, !PT ;  /* 0x0000400000ff7812 */ /* 0x000fc6000784c0ff */
[----:B---3--:R0:W-:Y:S02]  /*4370*/  STL.64 [R1+0x50], R14 ;  /* 0x0000500e01007387 */ /* 0x0081e40000100a00 */
[----:B0-----:R-:W-:Y:S02]  /*4380*/  MOV R14, R20 ;  /* 0x00000014000e7202 */ /* 0x001fe40000000f00 */
[----:B------:R-:W-:Y:S02]  /*4390*/  MOV R15, R21 ;  /* 0x00000015000f7202 */ /* 0x000fe40000000f00 */
[----:B------:R-:W-:-:S06]  /*43a0*/  CS2R R20, SRZ ;  /* 0x0000000000147805 */ /* 0x000fcc000001ff00 */
[----:B--2---:R0:W2:Y:S02]  /*43b0*/  @!P2 LDG.E.64 R20, desc[UR10][R18.64] ;  /* 0x0000000a1214a981 */ /* 0x0040a4000c1e1b00 */
[----:B0-----:R-:W-:-:S06]  /*43c0*/  CS2R R18, SRZ ;  /* 0x0000000000127805 */ /* 0x001fcc000001ff00 */
[----:B------:R-:W3:Y:S04]  /*43d0*/  @!P2 LDG.E.64 R18, desc[UR10][R16.64] ;  /* 0x0000000a1012a981 */ /* 0x000ee8000c1e1b00 */
[----:B------:R-:W4:Y:S01]  /*43e0*/  LDL.LU.64 R16, [R1+0x3a0] ;  /* 0x0003a00001107983 */ /* 0x000f220000300a00 */
[----:B------:R-:W-:-:S03]  /*43f0*/  LOP3.LUT P1, RZ, R0, 0x2000, RZ, 0xc0, !PT ;  /* 0x0000200000ff7812 */ /* 0x000fc6000782c0ff */
[----:B------:R0:W-:Y:S02]  /*4400*/  STL.64 [R1+0x150], R8 ;  /* 0x0001500801007387 */ /* 0x0001e40000100a00 */
[----:B0-----:R-:W-:Y:S02]  /*4410*/  CS2R R8, SRZ ;  /* 0x0000000000087805 */ /* 0x001fe4000001ff00 */
[----:B------:R0:W-:Y:S04]  /*4420*/  STL.64 [R1+0x58], R22 ;  /* 0x0000581601007387 */ /* 0x0001e80000100a00 */
[----:B0-----:R-:W4:Y:S01]  /*4430*/  LDL.LU.64 R22, [R1+0x3d0] ;  /* 0x0003d00001167983 */ /* 0x001f220000300a00 */
[----:B--2---:R-:W-:-:S05]  /*4440*/  @!P2 MOV R9, R21 ;  /* 0x000000150009a202 */ /* 0x004fca0000000f00 */
[----:B------:R-:W-:Y:S01]  /*4450*/  STL [R1+0x3e4], R9 ;  /* 0x0003e40901007387 */ /* 0x000fe20000100800 */
[----:B---3--:R-:W-:-:S05]  /*4460*/  @!P2 MOV R8, R18 ;  /* 0x000000120008a202 */ /* 0x008fca0000000f00 */
[----:B------:R0:W-:Y:S02]  /*4470*/  STL [R1+0x378], R8 ;  /* 0x0003780801007387 */ /* 0x0001e40000100800 */
[----:B0-----:R-:W-:-:S06]  /*4480*/  CS2R R8, SRZ ;  /* 0x0000000000087805 */ /* 0x001fcc000001ff00 */
[----:B----4-:R0:W2:Y:S04]  /*4490*/  @!P1 LDG.E.64 R8, desc[UR10][R16.64] ;  /* 0x0000000a10089981 */ /* 0x0100a8000c1e1b00 */
        /* <DEDUP_REMOVED lines=10> */
[----:B0-----:R-:W-:-:S06]  /*4540*/  CS2R R16, SRZ ;  /* 0x0000000000107805 */ /* 0x001fcc000001ff00 */
[----:B------:R-:W3:Y:S01]  /*4550*/  @!P1 LDG.E.64 R16, desc[UR10][R22.64] ;  /* 0x0000000a16109981 */ /* 0x000ee2000c1e1b00 */
[----:B-1----:R-:W-:-:S03]  /*4560*/  HFMA2 R2, -RZ, RZ, 0, 0 ;  /* 0x00000000ff027431 */ /* 0x002fc600000001ff */
[----:B------:R0:W-:Y:S04]  /*4570*/  STL.64 [R1+0x158], R10 ;  /* 0x0001580a01007387 */ /* 0x0001e80000100a00 */
[----:B------:R-:W4:Y:S01]  /*4580*/  LDL.LU.64 R22, [R1+0x3b8] ;  /* 0x0003b80001167983 */ /* 0x000f220000300a00 */
[----:B0-----:R-:W-:Y:S02]  /*4590*/  MOV R10, R34 ;  /* 0x00000022000a7202 */ /* 0x001fe40000000f00 */
[----:B------:R-:W-:Y:S02]  /*45a0*/  MOV R11, R35 ;  /* 0x00000023000b7202 */ /* 0x000fe40000000f00 */
        /* <DEDUP_REMOVED lines=8> */
[----:B------:R0:W-:Y:S04]  /*4630*/  STL [R1+0x4e0], R8 ;  /* 0x0004e00801007387 */ /* 0x0001e80000100800 */
[----:B------:R-:W-:Y:S01]  /*4640*/  STL [R1+0x4e8], R20 ;  /* 0x0004e81401007387 */ /* 0x000fe20000100800 */
[----:B0-----:R-:W-:-:S03]  /*4650*/  HFMA2 R8, -RZ, RZ, 0, 0 ;  /* 0x00000000ff087431 */ /* 0x001fc600000001ff */
[----:B------:R0:W-:Y:S04]  /*4660*/  STL [R1+0x4ec], R21 ;  /* 0x0004ec1501007387 */ /* 0x0001e80000100800 */
[----:B------:R1:W-:Y:S04]  /*4670*/  STL [R1+0x4e4], R9 ;  /* 0x0004e40901007387 */ /* 0x0003e80000100800 */
[----:B0-----:R-:W2:Y:S01]  /*4680*/  LDL.LU.64 R20, [R1+0x218] ;  /* 0x0002180001147983 */ /* 0x001ea20000300a00 */
[----:B---3--:R-:W-:Y:S02]  /*4690*/  @!P1 MOV R8, R17 ;  /* 0x0000001100089202 */ /* 0x008fe40000000f00 */
[----:B-1----:R-:W-:-:S03]  /*46a0*/  MOV R9, R11 ;  /* 0x0000000b00097202 */ /* 0x002fc60000000f00 */
[----:B------:R0:W-:Y:S01]  /*46b0*/  STL [R1+0x3a0], R8 ;  /* 0x0003a00801007387 */ /* 0x0001e20000100800 */
[----:B------:R-:W-:Y:S02]  /*46c0*/  MOV R11, R15 ;  /* 0x0000000f000b7202 */ /* 0x000fe40000000f00 */
[----:B0-----:R-:W-:Y:S02]  /*46d0*/  MOV R8, R10 ;  /* 0x0000000a00087202 */ /* 0x001fe40000000f00 */
[----:B------:R-:W-:Y:S02]  /*46e0*/  MOV R10, R14 ;  /* 0x0000000e000a7202 */ /* 0x000fe40000000f00 */
[----:B------:R-:W-:Y:S01]  /*46f0*/  CS2R R14, SRZ ;  /* 0x00000000000e7805 */ /* 0x000fe2000001ff00 */
[----:B------:R0:W-:Y:S05]  /*4700*/  STL [R1+0x4f0], R12 ;  /* 0x0004f00c01007387 */ /* 0x0001ea0000100800 */
[----:B----4-:R-:W3:Y:S01]  /*4710*/  @!P0 LDG.E.64 R14, desc[UR10][R34.64] ;  /* 0x0000000a220e8981 */ /* 0x010ee2000c1e1b00 */
[----:B0-----:R-:W-:-:S02]  /*4720*/  MOV R12, RZ ;  /* 0x000000ff000c7202 */ /* 0x001fc40000000f00 */
[----:B------:R-:W-:Y:S01]  /*4730*/  @!P1 MOV R12, R16 ;  /* 0x00000010000c9202 */ /* 0x000fe20000000f00 */
[----:B------:R-:W4:Y:S04]  /*4740*/  LDL.LU.64 R34, [R1+0x3b0] ;  /* 0x0003b00001227983 */ /* 0x000f280000300a00 */
[----:B------:R0:W-:Y:S04]  /*4750*/  STL [R1+0x38c], R12 ;  /* 0x00038c0c01007387 */ /* 0x0001e80000100800 */
[----:B0-----:R-:W3:Y:S04]  /*4760*/  LDL.LU R12, [R1+0x4f0] ;  /* 0x0004f000010c7983 */ /* 0x001ee80000300800 */
[----:B--2---:R0:W-:Y:S02]  /*4770*/  STL.64 [R1+0x60], R2 ;  /* 0x0000600201007387 */ /* 0x0041e40000100a00 */
[----:B0-----:R-:W-:-:S06]  /*4780*/  CS2R R2, SRZ ;  /* 0x0000000000027805 */ /* 0x001fcc000001ff00 */
[----:B------:R0:W2:Y:S02]  /*4790*/  @!P0 LDG.E.64 R2, desc[UR10][R22.64] ;  /* 0x0000000a16028981 */ /* 0x0000a4000c1e1b00 */
[----:B0-----:R-:W-:Y:S02]  /*47a0*/  MOV R22, R20 ;  /* 0x0000001400167202 */ /* 0x001fe40000000f00 */
[----:B------:R-:W-:Y:S02]  /*47b0*/  MOV R23, R21 ;  /* 0x0000001500177202 */ /* 0x000fe40000000f00 */
[----:B------:R-:W-:Y:S01]  /*47c0*/  CS2R R20, SRZ ;  /* 0x0000000000147805 */ /* 0x000fe2000001ff00 */
[----:B---3--:R0:W-:Y:S04]  /*47d0*/  STL.64 [R1+0x160], R12 ;  /* 0x0001600c01007387 */ /* 0x0081e80000100a00 */
[----:B0-----:R-:W3:Y:S01]  /*47e0*/  LDL.LU.64 R12, [R1+0x250] ;  /* 0x00025000010c7983 */ /* 0x001ee20000300a00 */
[----:B--2---:R-:W-:-:S02]  /*47f0*/  @!P0 MOV R20, R2 ;  /* 0x0000000200148202 */ /* 0x004fc40000000f00 */
[----:B------:R-:W-:-:S03]  /*4800*/  @!P0 MOV R21, R3 ;  /* 0x0000000300158202 */ /* 0x000fc60000000f00 */
[----:B------:R0:W-:Y:S04]  /*4810*/  STL [R1+0x3b8], R20 ;  /* 0x0003b81401007387 */ /* 0x0001e80000100800 */
[----:B------:R1:W-:Y:S01]  /*4820*/  STL [R1+0x3bc], R21 ;  /* 0x0003bc1501007387 */ /* 0x0003e20000100800 */
[----:B0-----:R-:W-:Y:S01]  /*4830*/  HFMA2 R20, -RZ, RZ, 0, 0 ;  /* 0x00000000ff147431 */ /* 0x001fe200000001ff */
[----:B------:R-:W-:Y:S02]  /*4840*/  @!P0 MOV R20, R14 ;  /* 0x0000000e00148202 */ /* 0x000fe40000000f00 */
[----:B-1----:R-:W2:Y:S04]  /*4850*/  LDL.LU R21, [R1+0x4ec] ;  /* 0x0004ec0001157983 */ /* 0x002ea80000300800 */
[----:B------:R0:W-:Y:S04]  /*4860*/  STL [R1+0x258], R20 ;  /* 0x0002581401007387 */ /* 0x0001e80000100800 */
[----:B0-----:R-:W2:Y:S01]  /*4870*/  LDL.LU R20, [R1+0x4e8] ;  /* 0x0004e80001147983 */ /* 0x001ea20000300800 */
[----:B------:R-:W-:-:S03]  /*4880*/  LOP3.LUT P2, RZ, R0, 0x800, RZ, 0xc0, !PT ;  /* 0x0000080000ff7812 */ /* 0x000fc6000784c0ff */
[----:B--2---:R0:W-:Y:S02]  /*4890*/  STL.64 [R1+0x68], R20 ;  /* 0x0000681401007387 */ /* 0x0041e40000100a00 */
[----:B0-----:R-:W-:Y:S02]  /*48a0*/  MOV R20, R10 ;  /* 0x0000000a00147202 */ /* 0x001fe40000000f00 */
[----:B------:R-:W-:Y:S02]  /*48b0*/  MOV R21, R11 ;  /* 0x0000000b00157202 */ /* 0x000fe40000000f00 */
[----:B------:R-:W-:-:S06]  /*48c0*/  CS2R R10, SRZ ;  /* 0x00000000000a7805 */ /* 0x000fcc000001ff00 */
[----:B---3--:R0:W2:Y:S02]  /*48d0*/  @!P2 LDG.E.64 R10, desc[UR10][R12.64] ;  /* 0x0000000a0c0aa981 */ /* 0x0080a4000c1e1b00 */
[----:B0-----:R-:W-:-:S06]  /*48e0*/  CS2R R12, SRZ ;  /* 0x00000000000c7805 */ /* 0x001fcc000001ff00 */
[----:B----4-:R0:W3:Y:S04]  /*48f0*/  @!P2 LDG.E.64 R12, desc[UR10][R34.64] ;  /* 0x0000000a220ca981 */ /* 0x0100e8000c1e1b00 */
[----:B------:R1:W-:Y:S02]  /*4900*/  STL [R1+0x4d8], R2 ;  /* 0x0004d80201007387 */ /* 0x0003e40000100800 */
[----:B-1----:R-:W-:Y:S02]  /*4910*/  MOV R2, RZ ;  /* 0x000000ff00027202 */ /* 0x002fe40000000f00 */
[----:B------:R-:W-:-:S05]  /*4920*/  @!P0 MOV R2, R15 ;  /* 0x0000000f00028202 */ /* 0x000fca0000000f00 */
[----:B------:R1:W-:Y:S04]  /*4930*/  STL [R1+0x3a4], R2 ;  /* 0x0003a40201007387 */ /* 0x0003e80000100800 */
[----:B------:R4:W-:Y:S01]  /*4940*/  STL [R1+0x4dc], R3 ;  /* 0x0004dc0301007387 */ /* 0x0009e20000100800 */
[----:B-1----:R-:W-:Y:S01]  /*4950*/  HFMA2 R2, -RZ, RZ, 0, 0 ;  /* 0x00000000ff027431 */ /* 0x002fe200000001ff */
[----:B----4-:R-:W-:Y:S01]  /*4960*/  MOV R3, R9 ;  /* 0x0000000900037202 */ /* 0x010fe20000000f00 */
[----:B------:R-:W-:Y:S01]  /*4970*/  HFMA2 R9, -RZ, RZ, 0, 0 ;  /* 0x00000000ff097431 */ /* 0x000fe200000001ff */
[----:B------:R1:W-:Y:S01]  /*4980*/  STL.64 [R1+0x168], R18 ;  /* 0x0001681201007387 */ /* 0x0003e20000100a00 */
[----:B0-----:R-:W-:Y:S02]  /*4990*/  MOV R34, R28 ;  /* 0x0000001c00227202 */ /* 0x001fe40000000f00 */
[----:B------:R-:W-:-:S02]  /*49a0*/  MOV R35, R29 ;  /* 0x0000001d00237202 */ /* 0x000fc40000000f00 */
[----:B------:R-:W4:Y:S04]  /*49b0*/  LDL.LU.64 R28, [R1+0x3a8] ;  /* 0x0003a800011c7983 */ /* 0x000f280000300a00 */
[----:B-1----:R-:W4:Y:S01]  /*49c0*/  LDL.LU.64 R18, [R1+0x248] ;  /* 0x0002480001127983 */ /* 0x002f220000300a00 */
[----:B--2---:R-:W-:Y:S02]  /*49d0*/  @!P2 MOV R2, R10 ;  /* 0x0000000a0002a202 */ /* 0x004fe40000000f00 */
[----:B------:R-:W-:-:S03]  /*49e0*/  @!P2 MOV R9, R11 ;  /* 0x0000000b0009a202 */ /* 0x000fc60000000f00 */
[----:B------:R0:W-:Y:S02]  /*49f0*/  STL [R1+0x3b0], R2 ;  /* 0x0003b00201007387 */ /* 0x0001e40000100800 */
[----:B0-----:R-:W-:Y:S02]  /*4a00*/  MOV R2, R8 ;  /* 0x0000000800027202 */ /* 0x001fe40000000f00 */
[----:B------:R-:W-:Y:S02]  /*4a10*/  MOV R8, RZ ;  /* 0x000000ff00087202 */ /* 0x000fe40000000f00 */
[----:B---3--:R-:W-:Y:S01]  /*4a20*/  @!P2 MOV R8, R12 ;  /* 0x0000000c0008a202 */ /* 0x008fe20000000f00 */
[----:B------:R0:W-:Y:S04]  /*4a30*/  STL [R1+0x3b4], R9 ;  /* 0x0003b40901007387 */ /* 0x0001e80000100800 */
[----:B------:R1:W-:Y:S04]  /*4a40*/  STL [R1+0x254], R8 ;  /* 0x0002540801007387 */ /* 0x0003e80000100800 */
[----:B0-----:R-:W2:Y:S04]  /*4a50*/  LDL.LU R9, [R1+0x4e4] ;  /* 0x0004e40001097983 */ /* 0x001ea80000300800 */
[----:B-1----:R-:W2:Y:S01]  /*4a60*/  LDL.LU R8, [R1+0x4e0] ;  /* 0x0004e00001087983 */ /* 0x002ea20000300800 */
[----:B------:R-:W-:-:S03]  /*4a70*/  LOP3.LUT P1, RZ, R0, 0x400, RZ, 0xc0, !PT ;  /* 0x0000040000ff7812 */ /* 0x000fc6000782c0ff */
[----:B--2---:R0:W-:Y:S02]  /*4a80*/  STL.64 [R1+0x70], R8 ;  /* 0x0000700801007387 */ /* 0x0041e40000100a00 */
[----:B0-----:R-:W-:-:S08]  /*4a90*/  CS2R R8, SRZ ;  /* 0x0000000000087805 */ /* 0x001fd0000001ff00 */
[----:B----4-:R0:W2:Y:S02]  /*4aa0*/  @!P1 LDG.E.64 R8, desc[UR10][R18.64] ;  /* 0x0000000a12089981 */ /* 0x0100a4000c1e1b00 */
[----:B0-----:R-:W-:-:S06]  /*4ab0*/  CS2R R18, SRZ ;  /* 0x0000000000127805 */ /* 0x001fcc000001ff00 */
[----:B------:R-:W3:Y:S04]  /*4ac0*/  @!P1 LDG.E.64 R18, desc[UR10][R28.64] ;  /* 0x0000000a1c129981 */ /* 0x000ee8000c1e1b00 */
[----:B------:R0:W-:Y:S01]  /*4ad0*/  STL.64 [R1+0x170], R16 ;  /* 0x0001701001007387 */ /* 0x0001e20000100a00 */
[----:B------:R-:W-:-:S03]  /*4ae0*/  LOP3.LUT P0, RZ, R0, 0x200, RZ, 0xc0, !PT ;  /* 0x0000020000ff7812 */ /* 0x000fc6000780c0ff */
[----:B------:R-:W-:Y:S04]  /*4af0*/  STL [R1+0x4d4], R10 ;  /* 0x0004d40a01007387 */ /* 0x000fe80000100800 */
[----:B------:R-:W4:Y:S01]  /*4b00*/  LDL.LU.64 R28, [R1+0x390] ;  /* 0x00039000011c7983 */ /* 0x000f220000300a00 */
[----:B0-----:R-:W-:Y:S02]  /*4b10*/  MOV R16, R2 ;  /* 0x0000000200107202 */ /* 0x001fe40000000f00 */
[----:B------:R-:W-:Y:S02]  /*4b20*/  MOV R17, R3 ;  /* 0x0000000300117202 */ /* 0x000fe40000000f00 */
[----:B------:R-:W-:Y:S02]  /*4b30*/  CS2R R2, SRZ ;  /* 0x0000000000027805 */ /* 0x000fe4000001ff00 */
        /* <DEDUP_REMOVED lines=9> */
[----:B------:R-:W-:Y:S01]  /*4bd0*/  HFMA2 R10, -RZ, RZ, 0, 0 ;  /* 0x00000000ff0a7431 */ /* 0x000fe200000001ff */
[----:B------:R-:W-:-:S02]  /*4be0*/  @!P2 MOV R10, R13 ;  /* 0x0000000d000aa202 */ /* 0x000fc40000000f00 */
[----:B--2---:R0:W-:Y:S02]  /*4bf0*/  STL.64 [R1+0x78], R2 ;  /* 0x0000780201007387 */ /* 0x0041e40000100a00 */
[----:B0-----:R-:W-:-:S06]  /*4c00*/  CS2R R2, SRZ ;  /* 0x0000000000027805 */ /* 0x001fcc000001ff00 */
[----:B------:R-:W2:Y:S04]  /*4c10*/  @!P0 LDG.E.64 R2, desc[UR10][R16.64] ;  /* 0x0000000a10028981 */ /* 0x000ea8000c1e1b00 */
[----:B------:R0:W-:Y:S02]  /*4c20*/  STL [R1+0x250], R10 ;  /* 0x0002500a01007387 */ /* 0x0001e40000100800 */
[----:B0-----:R-:W-:Y:S02]  /*4c30*/  MOV R10, RZ ;  /* 0x000000ff000a7202 */ /* 0x001fe40000000f00 */
        /* <DEDUP_REMOVED lines=9> */
[----:B------:R-:W-:-:S06]  /*4cd0*/  CS2R R16, SRZ ;  /* 0x0000000000107805 */ /* 0x000fcc000001ff00 */
[----:B----4-:R-:W3:Y:S01]  /*4ce0*/  @!P0 LDG.E.64 R16, desc[UR10][R28.64] ;  /* 0x0000000a1c108981 */ /* 0x010ee2000c1e1b00 */
[----:B------:R-:W-:-:S03]  /*4cf0*/  LOP3.LUT P1, RZ, R0, 0x80, RZ, 0xc0, !PT ;  /* 0x0000008000ff7812 */ /* 0x000fc6000782c0ff */
[----:B------:R0:W-:Y:S04]  /*4d00*/  STL.64 [R1+0x88], R8 ;  /* 0x0000880801007387 */ /* 0x0001e80000100a00 */
[----:B------:R1:W-:Y:S04]  /*4d10*/  STL.64 [R1+0x188], R18 ;  /* 0x0001881201007387 */ /* 0x0003e80000100a00 */
[----:B------:R-:W4:Y:S01]  /*4d20*/  LDL.LU.64 R28, [R1+0x380] ;  /* 0x00038000011c7983 */ /* 0x000f220000300a00 */
[----:B0-----:R-:W-:-:S03]  /*4d30*/  CS2R R8, SRZ ;  /* 0x0000000000087805 */ /* 0x001fc6000001ff00 */
[----:B-1----:R-:W4:Y:S04]  /*4d40*/  LDL.LU.64 R18, [R1+0x210] ;  /* 0x0002100001127983 */ /* 0x002f280000300a00 */
[----:B------:R-:W4:Y:S04]  /*4d50*/  @!P1 LDG.E.64 R8, desc[UR10][R22.64] ;  /* 0x0000000a16089981 */ /* 0x000f28000c1e1b00 */
[----:B------:R-:W4:Y:S04]  /*4d60*/  LDL.LU.64 R22, [R1+0x368] ;  /* 0x0003680001167983 */ /* 0x000f280000300a00 */
[----:B--2---:R0:W-:Y:S04]  /*4d70*/  STL.64 [R1+0x80], R10 ;  /* 0x0000800a01007387 */ /* 0x0041e80000100a00 */
[----:B0-----:R-:W2:Y:S01]  /*4d80*/  LDL.LU.64 R10, [R1+0x220] ;  /* 0x00022000010a7983 */ /* 0x001ea20000300a00 */
[----:B------:R-:W-:-:S03]  /*4d90*/  LOP3.LUT P2, RZ, R0, 0x100, RZ, 0xc0, !PT ;  /* 0x0000010000ff7812 */ /* 0x000fc6000784c0ff */
[----:B------:R0:W-:Y:S02]  /*4da0*/  STL.64 [R1+0x178], R14 ;  /* 0x0001780e01007387 */ /* 0x0001e40000100a00 */
[----:B0-----:R-:W-:Y:S02]  /*4db0*/  CS2R R14, SRZ ;  /* 0x00000000000e7805 */ /* 0x001fe4000001ff00 */
[----:B---3--:R-:W-:Y:S02]  /*4dc0*/  @!P0 MOV R15, R16 ;  /* 0x00000010000f8202 */ /* 0x008fe40000000f00 */
[----:B------:R-:W-:Y:S02]  /*4dd0*/  @!P0 MOV R14, R17 ;  /* 0x00000011000e8202 */ /* 0x000fe40000000f00 */
[----:B------:R-:W-:Y:S01]  /*4de0*/  LOP3.LUT P0, RZ, R0, 0x40, RZ, 0xc0, !PT ;  /* 0x0000004000ff7812 */ /* 0x000fe2000780c0ff */
[----:B------:R-:W-:Y:S04]  /*4df0*/  STL [R1+0x23c], R15 ;  /* 0x00023c0f01007387 */ /* 0x000fe80000100800 */
[----:B------:R0:W-:Y:S04]  /*4e00*/  STL [R1+0x238], R14 ;  /* 0x0002380e01007387 */ /* 0x0001e80000100800 */
[----:B------:R1:W-:Y:S01]  /*4e10*/  STL.64 [R1+0x90], R2 ;  /* 0x0000900201007387 */ /* 0x0003e20000100a00 */
[----:B0-----:R-:W-:-:S02]  /*4e20*/  CS2R R14, SRZ ;  /* 0x00000000000e7805 */ /* 0x001fc4000001ff00 */
[----:B-1----:R-:W-:-:S06]  /*4e30*/  CS2R R2, SRZ ;  /* 0x0000000000027805 */ /* 0x002fcc000001ff00 */
[----:B----4-:R0:W3:Y:S02]  /*4e40*/  @!P0 LDG.E.64 R2, desc[UR10][R18.64] ;  /* 0x0000000a12028981 */ /* 0x0100e4000c1e1b00 */
[----:B0-----:R-:W-:-:S06]  /*4e50*/  CS2R R18, SRZ ;  /* 0x0000000000127805 */ /* 0x001fcc000001ff00 */
[----:B------:R-:W4:Y:S04]  /*4e60*/  @!P0 LDG.E.64 R18, desc[UR10][R22.64] ;  /* 0x0000000a16128981 */ /* 0x000f28000c1e1b00 */
[----:B--2---:R0:W2:Y:S02]  /*4e70*/  @!P2 LDG.E.64 R14, desc[UR10][R10.64] ;  /* 0x0000000a0a0ea981 */ /* 0x0040a4000c1e1b00 */
[----:B0-----:R-:W-:-:S06]  /*4e80*/  CS2R R10, SRZ ;  /* 0x00000000000a7805 */ /* 0x001fcc000001ff00 */
[----:B------:R0:W2:Y:S04]  /*4e90*/  @!P2 LDG.E.64 R10, desc[UR10][R28.64] ;  /* 0x0000000a1c0aa981 */ /* 0x0000a8000c1e1b00 */
[----:B------:R1:W-:Y:S01]  /*4ea0*/  STL.64 [R1+0x180], R12 ;  /* 0x0001800c01007387 */ /* 0x0003e20000100a00 */
[----:B0-----:R-:W-:-:S03]  /*4eb0*/  HFMA2 R29, -RZ, RZ, 0, 0 ;  /* 0x00000000ff1d7431 */ /* 0x001fc600000001ff */
[----:B------:R0:W-:Y:S01]  /*4ec0*/  STL.64 [R1+0x190], R16 ;  /* 0x0001901001007387 */ /* 0x0001e20000100a00 */
[----:B------:R-:W-:-:S03]  /*4ed0*/  HFMA2 R22, -RZ, RZ, 0, 0 ;  /* 0x00000000ff167431 */ /* 0x000fc600000001ff */
[----:B------:R-:W-:Y:S01]  /*4ee0*/  STL.64 [R1+0xa0], R8 ;  /* 0x0000a00801007387 */ /* 0x000fe20000100a00 */
[----:B-1----:R-:W-:Y:S01]  /*4ef0*/  CS2R R12, SRZ ;  /* 0x00000000000c7805 */ /* 0x002fe2000001ff00 */
[----:B------:R-:W-:Y:S02]  /*4f00*/  UIMAD.WIDE UR6, UR8, 0x8, UR6 ;  /* 0x00000008080678a5 */ /* 0x000fe4000f8e0206 */
[----:B------:R-:W2:Y:S01]  /*4f10*/  LDL.LU R28, [R1+0x4d0] ;  /* 0x0004d000011c7983 */ /* 0x000ea20000300800 */
[----:B0-----:R-:W-:Y:S02]  /*4f20*/  CS2R R16, SRZ ;  /* 0x0000000000107805 */ /* 0x001fe4000001ff00 */
[----:B---3--:R-:W-:Y:S02]  /*4f30*/  @!P0 MOV R22, R2 ;  /* 0x0000000200168202 */ /* 0x008fe40000000f00 */
[----:B----4-:R-:W-:Y:S02]  /*4f40*/  @!P0 MOV R17, R18 ;  /* 0x0000001200118202 */ /* 0x010fe40000000f00 */
[----:B------:R-:W-:-:S03]  /*4f50*/  @!P0 MOV R16, R19 ;  /* 0x0000001300108202 */ /* 0x000fc60000000f00 */
[----:B------:R-:W-:Y:S04]  /*4f60*/  STL [R1+0x214], R17 ;  /* 0x0002141101007387 */ /* 0x000fe80000100800 */
[----:B------:R0:W-:Y:S02]  /*4f70*/  STL [R1+0x210], R16 ;  /* 0x0002101001007387 */ /* 0x0001e40000100800 */
[----:B0-----:R-:W-:Y:S02]  /*4f80*/  CS2R R16, SRZ ;  /* 0x0000000000107805 */ /* 0x001fe4000001ff00 */
[----:B------:R0:W-:Y:S02]  /*4f90*/  STL [R1+0x368], R22 ;  /* 0x0003681601007387 */ /* 0x0001e40000100800 */
[----:B0-----:R-:W-:Y:S01]  /*4fa0*/  HFMA2 R22, -RZ, RZ, 0, 0 ;  /* 0x00000000ff167431 */ /* 0x001fe200000001ff */
[----:B------:R-:W-:-:S05]  /*4fb0*/  @!P0 MOV R22, R3 ;  /* 0x0000000300168202 */ /* 0x000fca0000000f00 */
[----:B------:R0:W-:Y:S04]  /*4fc0*/  STL [R1+0x3c8], R22 ;  /* 0x0003c81601007387 */ /* 0x0001e80000100800 */
[----:B0-----:R-:W3:Y:S01]  /*4fd0*/  LDL.LU.64 R22, [R1+0x330] ;  /* 0x0003300001167983 */ /* 0x001ee20000300a00 */
        /* <DEDUP_REMOVED lines=11> */
[----:B------:R0:W4:Y:S04]  /*5090*/  @!P1 LDG.E.64 R12, desc[UR10][R34.64] ;  /* 0x0000000a220c9981 */ /* 0x000128000c1e1b00 */
[----:B------:R1:W-:Y:S02]  /*50a0*/  STL.64 [R1+0x98], R14 ;  /* 0x0000980e01007387 */ /* 0x0003e40000100a00 */
[----:B-1----:R-:W-:Y:S02]  /*50b0*/  CS2R R14, SRZ ;  /* 0x00000000000e7805 */ /* 0x002fe4000001ff00 */
[----:B------:R1:W-:Y:S04]  /*50c0*/  STL [R1+0x384], R29 ;  /* 0x0003841d01007387 */ /* 0x0003e80000100800 */
[----:B------:R-:W3:Y:S01]  /*50d0*/  @!P2 LDG.E.64 R14, desc[UR10][R36.64] ;  /* 0x0000000a240ea981 */ /* 0x000ee2000c1e1b00 */
[----:B0-----:R-:W-:Y:S01]  /*50e0*/  MOV R34, R40 ;  /* 0x0000002800227202 */ /* 0x001fe20000000f00 */
[----:B-1----:R-:W-:Y:S01]  /*50f0*/  HFMA2 R29, -RZ, RZ, 0, 0 ;  /* 0x00000000ff1d7431 */ /* 0x002fe200000001ff */
[----:B------:R-:W-:Y:S01]  /*5100*/  @!P1 MOV R29, R8 ;  /* 0x00000008001d9202 */ /* 0x000fe20000000f00 */
[----:B------:R0:W-:Y:S01]  /*5110*/  STL.64 [R1+0x198], R10 ;  /* 0x0001980a01007387 */ /* 0x0001e20000100a00 */
[----:B------:R-:W-:-:S02]  /*5120*/  MOV R35, R41 ;  /* 0x0000002900237202 */ /* 0x000fc40000000f00 */
[----:B------:R-:W-:Y:S01]  /*5130*/  MOV R40, R42 ;  /* 0x0000002a00287202 */ /* 0x000fe20000000f00 */
[----:B------:R1:W-:Y:S01]  /*5140*/  STL [R1+0x370], R29 ;  /* 0x0003701d01007387 */ /* 0x0003e20000100800 */
[----:B------:R-:W-:Y:S02]  /*5150*/  MOV R41, R43 ;  /* 0x0000002b00297202 */ /* 0x000fe40000000f00 */
[----:B------:R-:W-:Y:S01]  /*5160*/  CS2R R42, SRZ ;  /* 0x00000000002a7805 */ /* 0x000fe2000001ff00 */
[----:B------:R-:W-:Y:S01]  /*5170*/  HFMA2 R20, -RZ, RZ, 0, 0 ;  /* 0x00000000ff147431 */ /* 0x000fe200000001ff */
[----:B------:R-:W-:Y:S01]  /*5180*/  LOP3.LUT P0, RZ, R0, 0x8, RZ, 0xc0, !PT ;  /* 0x0000000800ff7812 */ /* 0x000fe2000780c0ff */
[----:B------:R-:W-:Y:S01]  /*5190*/  STL.64 [R1+0xa8], R2 ;  /* 0x0000a80201007387 */ /* 0x000fe20000100a00 */
[----:B0-----:R-:W-:-:S03]  /*51a0*/  MOV R10, R44 ;  /* 0x0000002c000a7202 */ /* 0x001fc60000000f00 */
[----:B------:R-:W3:Y:S01]  /*51b0*/  LDL.LU.64 R36, [R1+0x340] ;  /* 0x0003400001247983 */ /* 0x000ee20000300a00 */
[----:B------:R-:W-:Y:S01]  /*51c0*/  MOV R11, R45 ;  /* 0x0000002d000b7202 */ /* 0x000fe20000000f00 */
[----:B-1----:R-:W-:Y:S01]  /*51d0*/  HFMA2 R29, -RZ, RZ, 0, 0 ;  /* 0x00000000ff1d7431 */ /* 0x002fe200000001ff */
[----:B------:R-:W-:Y:S02]  /*51e0*/  CS2R R44, SRZ ;  /* 0x00000000002c7805 */ /* 0x000fe4000001ff00 */
[----:B------:R-:W-:Y:S02]  /*51f0*/  @!P1 MOV R29, R9 ;  /* 0x00000009001d9202 */ /* 0x000fe40000000f00 */
[----:B--2---:R-:W-:Y:S02]  /*5200*/  @!P2 MOV R45, R16 ;  /* 0x00000010002da202 */ /* 0x004fe40000000f00 */
[----:B------:R-:W-:Y:S02]  /*5210*/  @!P2 MOV R44, R17 ;  /* 0x00000011002ca202 */ /* 0x000fe40000000f00 */
[----:B----4-:R-:W-:-:S02]  /*5220*/  @!P1 MOV R42, R12 ;  /* 0x0000000c002a9202 */ /* 0x010fc40000000f00 */
[----:B------:R-:W-:Y:S02]  /*5230*/  @!P1 MOV R43, R13 ;  /* 0x0000000d002b9202 */ /* 0x000fe40000000f00 */
[----:B------:R-:W-:Y:S01]  /*5240*/  LOP3.LUT P1, RZ, R0, 0x10, RZ, 0xc0, !PT ;  /* 0x0000001000ff7812 */ /* 0x000fe2000782c0ff */
[----:B------:R0:W-:Y:S02]  /*5250*/  STL.64 [R1+0x4b8], R44 ;  /* 0x0004b82c01007387 */ /* 0x0001e40000100a00 */
[----:B0-----:R-:W-:Y:S02]  /*5260*/  MOV R44, R10 ;  /* 0x0000000a002c7202 */ /* 0x001fe40000000f00 */
[----:B------:R-:W-:Y:S02]  /*5270*/  MOV R45, R11 ;  /* 0x0000000b002d7202 */ /* 0x000fe40000000f00 */
[----:B------:R-:W-:-:S06]  /*5280*/  CS2R R10, SRZ ;  /* 0x00000000000a7805 */ /* 0x000fcc000001ff00 */
[----:B---3--:R0:W2:Y:S01]  /*5290*/  @!P1 LDG.E.64 R10, desc[UR10][R22.64] ;  /* 0x0000000a160a9981 */ /* 0x0080a2000c1e1b00 */
[----:B------:R-:W-:Y:S02]  /*52a0*/  @!P2 MOV R20, R14 ;  /* 0x0000000e0014a202 */ /* 0x000fe40000000f00 */
[----:B------:R-:W-:-:S03]  /*52b0*/  CS2R R2, SRZ ;  /* 0x0000000000027805 */ /* 0x000fc6000001ff00 */
[----:B------:R1:W-:Y:S04]  /*52c0*/  STL [R1+0x3cc], R20 ;  /* 0x0003cc1401007387 */ /* 0x0003e80000100800 */
[----:B------:R-:W3:Y:S01]  /*52d0*/  @!P0 LDG.E.64 R2, desc[UR10][R44.64] ;  /* 0x0000000a2c028981 */ /* 0x000ee2000c1e1b00 */
[----:B-1----:R-:W-:Y:S01]  /*52e0*/  HFMA2 R20, -RZ, RZ, 0, 0 ;  /* 0x00000000ff147431 */ /* 0x002fe200000001ff */
[----:B------:R-:W-:-:S05]  /*52f0*/  @!P2 MOV R20, R15 ;  /* 0x0000000f0014a202 */ /* 0x000fca0000000f00 */
[----:B------:R1:W-:Y:S04]  /*5300*/  STL [R1+0x3f8], R20 ;  /* 0x0003f81401007387 */ /* 0x0003e80000100800 */
[----:B-1----:R-:W4:Y:S01]  /*5310*/  LDL.LU.64 R20, [R1+0x328] ;  /* 0x0003280001147983 */ /* 0x002f220000300a00 */
[----:B0-----:R-:W-:-:S03]  /*5320*/  HFMA2 R22, -RZ, RZ, 0, 0 ;  /* 0x00000000ff167431 */ /* 0x001fc600000001ff */
[----:B------:R0:W-:Y:S04]  /*5330*/  STL.64 [R1+0xb0], R14 ;  /* 0x0000b00e01007387 */ /* 0x0001e80000100a00 */
[----:B0-----:R-:W3:Y:S01]  /*5340*/  LDL.LU.64 R14, [R1+0x308] ;  /* 0x00030800010e7983 */ /* 0x001ee20000300a00 */
[----:B--2---:R-:W-:-:S05]  /*5350*/  @!P1 MOV R22, R10 ;  /* 0x0000000a00169202 */ /* 0x004fca0000000f00 */
[----:B------:R0:W-:Y:S04]  /*5360*/  STL [R1+0x3fc], R22 ;  /* 0x0003fc1601007387 */ /* 0x0001e80000100800 */
[----:B0-----:R-:W2:Y:S04]  /*5370*/  LDL.LU.64 R22, [R1+0x310] ;  /* 0x0003100001167983 */ /* 0x001ea80000300a00 */
[----:B------:R0:W-:Y:S02]  /*5380*/  STL.64 [R1+0x1a0], R12 ;  /* 0x0001a00c01007387 */ /* 0x0001e40000100a00 */
[----:B0-----:R-:W-:Y:S01]  /*5390*/  HFMA2 R12, -RZ, RZ, 0, 0 ;  /* 0x00000000ff0c7431 */ /* 0x001fe200000001ff */
[----:B------:R-:W-:-:S05]  /*53a0*/  @!P1 MOV R12, R11 ;  /* 0x0000000b000c9202 */ /* 0x000fca0000000f00 */
[----:B------:R0:W-:Y:S01]  /*53b0*/  STL [R1+0x41c], R12 ;  /* 0x00041c0c01007387 */ /* 0x0001e20000100800 */
[----:B------:R-:W-:Y:S02]  /*53c0*/  LOP3.LUT P2, RZ, R0, 0x4, RZ, 0xc0, !PT ;  /* 0x0000000400ff7812 */ /* 0x000fe4000784c0ff */
[----:B0-----:R-:W-:-:S06]  /*53d0*/  CS2R R12, SRZ ;  /* 0x00000000000c7805 */ /* 0x001fcc000001ff00 */
[----:B----4-:R0:W4:Y:S02]  /*53e0*/  @!P0 LDG.E.64 R12, desc[UR10][R20.64] ;  /* 0x0000000a140c8981 */ /* 0x010124000c1e1b00 */
[----:B0-----:R-:W-:Y:S01]  /*53f0*/  HFMA2 R20, -RZ, RZ, 0, 0 ;  /* 0x00000000ff147431 */ /* 0x001fe200000001ff */
[----:B---3--:R-:W-:-:S05]  /*5400*/  @!P0 MOV R20, R2 ;  /* 0x0000000200148202 */ /* 0x008fca0000000f00 */
[----:B------:R0:W-:Y:S01]  /*5410*/  STL [R1+0x420], R20 ;  /* 0x0004201401007387 */ /* 0x0001e20000100800 */
[----:B------:R-:W-:-:S06]  /*5420*/  CS2R R8, SRZ ;  /* 0x0000000000087805 */ /* 0x000fcc000001ff00 */
[----:B------:R-:W3:Y:S01]  /*5430*/  @!P1 LDG.E.64 R8, desc[UR10][R36.64] ;  /* 0x0000000a24089981 */ /* 0x000ee2000c1e1b00 */
[----:B0-----:R-:W-:-:S06]  /*5440*/  CS2R R20, SRZ ;  /* 0x0000000000147805 */ /* 0x001fcc000001ff00 */
[----:B------:R0:W4:Y:S02]  /*5450*/  @!P2 LDG.E.64 R20, desc[UR10][R14.64] ;  /* 0x0000000a0e14a981 */ /* 0x000124000c1e1b00 */
[----:B0-----:R-:W-:Y:S02]  /*5460*/  CS2R R14, SRZ ;  /* 0x00000000000e7805 */ /* 0x001fe4000001ff00 */
[----:B------:R0:W-:Y:S02]  /*5470*/  STL.64 [R1+0x1a8], R18 ;  /* 0x0001a81201007387 */ /* 0x0001e40000100a00 */
[----:B0-----:R-:W-:Y:S01]  /*5480*/  HFMA2 R18, -RZ, RZ, 0, 0 ;  /* 0x00000000ff127431 */ /* 0x001fe200000001ff */
[----:B------:R-:W-:-:S05]  /*5490*/  @!P0 MOV R18, R3 ;  /* 0x0000000300128202 */ /* 0x000fca0000000f00 */
[----:B------:R0:W-:Y:S04]  /*54a0*/  STL [R1+0x428], R18 ;  /* 0x0004281201007387 */ /* 0x0001e80000100800 */
[----:B------:R1:W-:Y:S04]  /*54b0*/  STL.64 [R1+0xb8], R10 ;  /* 0x0000b80a01007387 */ /* 0x0003e80000100a00 */
[----:B0-----:R-:W4:Y:S04]  /*54c0*/  LDL.LU.64 R18, [R1+0x2e8] ;  /* 0x0002e80001127983 */ /* 0x001f280000300a00 */
[----:B-1----:R-:W4:Y:S04]  /*54d0*/  LDL.LU.64 R10, [R1+0x2f8] ;  /* 0x0002f800010a7983 */ /* 0x002f280000300a00 */
[----:B--2---:R-:W2:Y:S01]  /*54e0*/  @!P2 LDG.E.64 R14, desc[UR10][R22.64] ;  /* 0x0000000a160ea981 */ /* 0x004ea2000c1e1b00 */
[----:B------:R-:W-:-:S03]  /*54f0*/  CS2R R36, SRZ ;  /* 0x0000000000247805 */ /* 0x000fc6000001ff00 */
[----:B------:R0:W-:Y:S02]  /*5500*/  STL.64 [R1+0x1b0], R16 ;  /* 0x0001b01001007387 */ /* 0x0001e40000100a00 */
[----:B0-----:R-:W-:Y:S02]  /*5510*/  CS2R R16, SRZ ;  /* 0x0000000000107805 */ /* 0x001fe4000001ff00 */
[----:B---3--:R-:W-:Y:S02]  /*5520*/  @!P1 MOV R36, R8 ;  /* 0x0000000800249202 */ /* 0x008fe40000000f00 */
[----:B------:R-:W-:Y:S02]  /*5530*/  @!P1 MOV R37, R9 ;  /* 0x0000000900259202 */ /* 0x000fe40000000f00 */
[----:B------:R-:W-:Y:S02]  /*5540*/  LOP3.LUT P1, RZ, R0, 0x2, RZ, 0xc0, !PT ;  /* 0x0000000200ff7812 */ /* 0x000fe4000782c0ff */
[----:B----4-:R-:W-:-:S05]  /*5550*/  @!P2 MOV R17, R21 ;  /* 0x000000150011a202 */ /* 0x010fca0000000f00 */
[----:B------:R-:W-:Y:S01]  /*5560*/  STL [R1+0x440], R17 ;  /* 0x0004401101007387 */ /* 0x000fe20000100800 */
[----:B--2---:R-:W-:-:S05]  /*5570*/  @!P2 MOV R16, R15 ;  /* 0x0000000f0010a202 */ /* 0x004fca0000000f00 */
[----:B------:R0:W-:Y:S02]  /*5580*/  STL [R1+0x308], R16 ;  /* 0x0003081001007387 */ /* 0x0001e40000100800 */
[----:B0-----:R-:W-:-:S06]  /*5590*/  CS2R R16, SRZ ;  /* 0x0000000000107805 */ /* 0x001fcc000001ff00 */
[----:B------:R0:W2:Y:S02]  /*55a0*/  @!P1 LDG.E.64 R16, desc[UR10][R18.64] ;  /* 0x0000000a12109981 */ /* 0x0000a4000c1e1b00 */
[----:B0-----:R-:W-:-:S06]  /*55b0*/  CS2R R18, SRZ ;  /* 0x0000000000127805 */ /* 0x001fcc000001ff00 */
[----:B------:R0:W3:Y:S01]  /*55c0*/  @!P1 LDG.E.64 R18, desc[UR10][R10.64] ;  /* 0x0000000a0a129981 */ /* 0x0000e2000c1e1b00 */
[----:B------:R-:W-:Y:S02]  /*55d0*/  MOV R44, R32 ;  /* 0x00000020002c7202 */ /* 0x000fe40000000f00 */
[----:B------:R-:W-:Y:S02]  /*55e0*/  MOV R45, R33 ;  /* 0x00000021002d7202 */ /* 0x000fe40000000f00 */
[----:B------:R-:W-:Y:S02]  /*55f0*/  MOV R32, R30 ;  /* 0x0000001e00207202 */ /* 0x000fe40000000f00 */
[----:B------:R-:W-:Y:S02]  /*5600*/  MOV R33, R31 ;  /* 0x0000001f00217202 */ /* 0x000fe40000000f00 */
[----:B------:R-:W-:Y:S02]  /*5610*/  MOV R30, R38 ;  /* 0x00000026001e7202 */ /* 0x000fe40000000f00 */
[----:B------:R-:W-:-:S02]  /*5620*/  MOV R31, R39 ;  /* 0x00000027001f7202 */ /* 0x000fc40000000f00 */
[----:B------:R-:W-:Y:S01]  /*5630*/  CS2R R38, SRZ ;  /* 0x0000000000267805 */ /* 0x000fe2000001ff00 */
[----:B------:R1:W-:Y:S01]  /*5640*/  STL.64 [R1+0x1b8], R8 ;  /* 0x0001b80801007387 */ /* 0x0003e20000100a00 */
[----:B------:R-:W-:Y:S02]  /*5650*/  @!P0 MOV R38, R12 ;  /* 0x0000000c00268202 */ /* 0x000fe40000000f00 */
[----:B------:R-:W-:Y:S02]  /*5660*/  @!P0 MOV R39, R13 ;  /* 0x0000000d00278202 */ /* 0x000fe40000000f00 */
[----:B------:R-:W-:Y:S02]  /*5670*/  LOP3.LUT P0, RZ, R0, 0x1, RZ, 0xc0, !PT ;  /* 0x0000000100ff7812 */ /* 0x000fe4000780c0ff */
[----:B-1----:R-:W-:Y:S01]  /*5680*/  CS2R R8, SRZ ;  /* 0x0000000000087805 */ /* 0x002fe2000001ff00 */
[----:B------:R-:W-:Y:S01]  /*5690*/  HFMA2 R22, -RZ, RZ, 0, 0 ;  /* 0x00000000ff167431 */ /* 0x000fe200000001ff */
[----:B------:R-:W-:-:S02]  /*56a0*/  @!P2 MOV R22, R20 ;  /* 0x000000140016a202 */ /* 0x000fc40000000f00 */
[----:B------:R-:W-:-:S03]  /*56b0*/  MOV R23, R41 ;  /* 0x0000002900177202 */ /* 0x000fc60000000f00 */
[----:B------:R1:W-:Y:S01]  /*56c0*/  STL [R1+0x42c], R22 ;  /* 0x00042c1601007387 */ /* 0x0003e20000100800 */
[----:B0-----:R-:W-:Y:S01]  /*56d0*/  HFMA2 R10, -RZ, RZ, 0, 0 ;  /* 0x00000000ff0a7431 */ /* 0x001fe200000001ff */
[----:B-1----:R-:W-:Y:S02]  /*56e0*/  MOV R22, R40 ;  /* 0x0000002800167202 */ /* 0x002fe40000000f00 */
[----:B------:R-:W-:Y:S01]  /*56f0*/  CS2R R40, SRZ ;  /* 0x0000000000287805 */ /* 0x000fe2000001ff00 */
[----:B------:R0:W-:Y:S04]  /*5700*/  STL.64 [R1+0x1c0], R12 ;  /* 0x0001c00c01007387 */ /* 0x0001e80000100a00 */
[----:B------:R1:W-:Y:S01]  /*5710*/  STL.64 [R1+0xc0], R2 ;  /* 0x0000c00201007387 */ /* 0x0003e20000100a00 */
[----:B0-----:R-:W-:-:S02]  /*5720*/  CS2R R12, SRZ ;  /* 0x00000000000c7805 */ /* 0x001fc4000001ff00 */
[----:B-1----:R-:W-:Y:S01]  /*5730*/  CS2R R2, SRZ ;  /* 0x0000000000027805 */ /* 0x002fe2000001ff00 */
[----:B------:R0:W-:Y:S05]  /*5740*/  STL [R1+0x21c], R42 ;  /* 0x00021c2a01007387 */ /* 0x0001ea0000100800 */
[----:B------:R1:W4:Y:S04]  /*5750*/  @!P0 LDG.E.64 R2, desc[UR10][R44.64] ;  /* 0x0000000a2c028981 */ /* 0x000328000c1e1b00 */
[----:B------:R1:W-:Y:S04]  /*5760*/  STL [R1+0x218], R43 ;  /* 0x0002182b01007387 */ /* 0x0003e80000100800 */
[----:B0-----:R-:W4:Y:S04]  /*5770*/  LDL.LU R42, [R1+0x4c8] ;  /* 0x0004c800012a7983 */ /* 0x001f280000300800 */
[----:B------:R0:W-:Y:S01]  /*5780*/  STL [R1+0x374], R29 ;  /* 0x0003741d01007387 */ /* 0x0001e20000100800 */
[----:B--2---:R-:W-:-:S03]  /*5790*/  @!P1 MOV R9, R17 ;  /* 0x0000001100099202 */ /* 0x004fc60000000f00 */
[----:B-1----:R-:W2:Y:S01]  /*57a0*/  LDL.LU R43, [R1+0x4c4] ;  /* 0x0004c400012b7983 */ /* 0x002ea20000300800 */
[----:B---3--:R-:W-:-:S03]  /*57b0*/  @!P1 MOV R8, R19 ;  /* 0x0000001300089202 */ /* 0x008fc60000000f00 */
[----:B------:R-:W-:Y:S01]  /*57c0*/  STL [R1+0x458], R9 ;  /* 0x0004580901007387 */ /* 0x000fe20000100800 */
[----:B------:R-:W-:Y:S01]  /*57d0*/  @!P1 MOV R10, R16 ;  /* 0x00000010000a9202 */ /* 0x000fe20000000f00 */
[----:B------:R-:W1:Y:S02]  /*57e0*/  LDC.64 R44, c[0x0][0x3a8] ;  /* 0x0000ea00ff2c7b82 */ /* 0x000e640000000a00 */
[----:B------:R3:W-:Y:S01]  /*57f0*/  STL [R1+0x2e8], R8 ;  /* 0x0002e80801007387 */ /* 0x0007e20000100800 */
[----:B------:R-:W-:-:S03]  /*5800*/  @!P1 MOV R41, R18 ;  /* 0x0000001200299202 */ /* 0x000fc60000000f00 */
[----:B------:R3:W-:Y:S04]  /*5810*/  STL.64 [R1+0x1d0], R18 ;  /* 0x0001d01201007387 */ /* 0x0007e80000100a00 */
[----:B0-----:R-:W4:Y:S01]  /*5820*/  LDL.LU R29, [R1+0x4cc] ;  /* 0x0004cc00011d7983 */ /* 0x001f220000300800 */
[----:B---3--:R-:W-:-:S06]  /*5830*/  CS2R R8, SRZ ;  /* 0x0000000000087805 */ /* 0x008fcc000001ff00 */
[----:B------:R0:W3:Y:S02]  /*5840*/  @!P0 LDG.E.64 R8, desc[UR10][R26.64] ;  /* 0x0000000a1a088981 */ /* 0x0000e4000c1e1b00 */
[----:B0-----:R-:W-:Y:S02]  /*5850*/  MOV R26, R4 ;  /* 0x00000004001a7202 */ /* 0x001fe40000000f00 */
[----:B------:R-:W-:Y:S02]  /*5860*/  MOV R27, R5 ;  /* 0x00000005001b7202 */ /* 0x000fe40000000f00 */
[----:B------:R-:W2:Y:S01]  /*5870*/  LDL.LU.64 R4, [R1+0x278] ;  /* 0x0002780001047983 */ /* 0x000ea20000300a00 */
[----:B------:R-:W-:-:S03]  /*5880*/  LOP3.LUT P1, RZ, R0, 0x4000000, RZ, 0xc0, !PT ;  /* 0x0400000000ff7812 */ /* 0x000fc6000782c0ff */
[----:B------:R0:W-:Y:S01]  /*5890*/  STL [R1+0x44c], R10 ;  /* 0x00044c0a01007387 */ /* 0x0001e20000100800 */
[----:B------:R-:W-:-:S06]  /*58a0*/  CS2R R18, SRZ ;  /* 0x0000000000127805 */ /* 0x000fcc000001ff00 */
[----:B------:R1:W3:Y:S01]  /*58b0*/  @!P3 LDG.E.64 R18, desc[UR10][R32.64] ;  /* 0x0000000a2012b981 */ /* 0x0002e2000c1e1b00 */
[----:B0-----:R-:W-:-:S03]  /*58c0*/  CS2R R10, SRZ ;  /* 0x00000000000a7805 */ /* 0x001fc6000001ff00 */
[----:B------:R-:W3:Y:S04]  /*58d0*/  @!P1 LDG.E.64 R12, desc[UR10][R6.64] ;  /* 0x0000000a060c9981 */ /* 0x000ee8000c1e1b00 */
[----:B------:R-:W3:Y:S01]  /*58e0*/  @!P1 LDG.E.64 R10, desc[UR10][R30.64] ;  /* 0x0000000a1e0a9981 */ /* 0x000ee2000c1e1b00 */
[----:B-1----:R-:W-:Y:S01]  /*58f0*/  MOV R32, UR6 ;  /* 0x0000000600207c02 */ /* 0x002fe20008000f00 */
[----:B------:R-:W0:Y:S01]  /*5900*/  LDCU.U8 UR6, c[0x0][0x414] ;  /* 0x00008280ff0677ac */ /* 0x000e220008000000 */
[----:B------:R-:W-:Y:S01]  /*5910*/  MOV R33, UR7 ;  /* 0x0000000700217c02 */ /* 0x000fe20008000f00 */
[----:B------:R-:W3:Y:S05]  /*5920*/  LDL.LU.64 R6, [R1+0x240] ;  /* 0x0002400001067983 */ /* 0x000eea0000300a00 */
[----:B------:R-:W3:Y:S04]  /*5930*/  LDG.E.64 R32, desc[UR10][R32.64] ;  /* 0x0000000a20207981 */ /* 0x000ee8000c1e1b00 */
[----:B------:R-:W3:Y:S04]  /*5940*/  LDL.LU.64 R30, [R1+0x230] ;  /* 0x00023000011e7983 */ /* 0x000ee80000300a00 */
[----:B------:R1:W-:Y:S02]  /*5950*/  STL.64 [R1+0xc8], R20 ;  /* 0x0000c81401007387 */ /* 0x0003e40000100a00 */
[----:B-1----:R-:W-:-:S06]  /*5960*/  CS2R R20, SRZ ;  /* 0x0000000000147805 */ /* 0x002fcc000001ff00 */
[----:B------:R1:W3:Y:S01]  /*5970*/  @!P3 LDG.E.64 R20, desc[UR10][R24.64] ;  /* 0x0000000a1814b981 */ /* 0x0002e2000c1e1b00 */
[----:B------:R-:W-:Y:S02]  /*5980*/  @!P2 MOV R40, R14 ;  /* 0x0000000e0028a202 */ /* 0x000fe40000000f00 */
[----:B------:R-:W-:Y:S02]  /*5990*/  LOP3.LUT P2, RZ, R0, 0x8000000, RZ, 0xc0, !PT ;  /* 0x0800000000ff7812 */ /* 0x000fe4000784c0ff */
[----:B-1----:R-:W-:Y:S01]  /*59a0*/  CS2R R24, SRZ ;  /* 0x0000000000187805 */ /* 0x002fe2000001ff00 */
[----:B------:R1:W-:Y:S02]  /*59b0*/  STL.64 [R1+0x1c8], R14 ;  /* 0x0001c80e01007387 */ /* 0x0003e40000100a00 */
[----:B-1----:R-:W-:-:S08]  /*59c0*/  CS2R R14, SRZ ;  /* 0x00000000000e7805 */ /* 0x002fd0000001ff00 */
[----:B------:R1:W3:Y:S02]  /*59d0*/  @!P2 LDG.E.64 R14, desc[UR10][R22.64] ;  /* 0x0000000a160ea981 */ /* 0x0002e4000c1e1b00 */
[----:B-1----:R-:W-:-:S06]  /*59e0*/  CS2R R22, SRZ ;  /* 0x0000000000167805 */ /* 0x002fcc000001ff00 */
[----:B------:R1:W3:Y:S02]  /*59f0*/  @!P4 LDG.E.64 R22, desc[UR10][R26.64] ;  /* 0x0000000a1a16c981 */ /* 0x0002e4000c1e1b00 */
[----:B-1----:R-:W-:Y:S02]  /*5a00*/  CS2R R26, SRZ ;  /* 0x00000000001a7805 */ /* 0x002fe4000001ff00 */
[----:B------:R1:W-:Y:S02]  /*5a10*/  STL.64 [R1+0xd0], R16 ;  /* 0x0000d01001007387 */ /* 0x0003e40000100a00 */
[----:B-1----:R-:W-:-:S06]  /*5a20*/  CS2R R16, SRZ ;  /* 0x0000000000107805 */ /* 0x002fcc000001ff00 */
[----:B------:R1:W3:Y:S02]  /*5a30*/  @!P2 LDG.E.64 R16, desc[UR10][R34.64] ;  /* 0x0000000a2210a981 */ /* 0x0002e4000c1e1b00 */
[----:B-1----:R-:W-:Y:S01]  /*5a40*/  HFMA2 R34, -RZ, RZ, 0, 0 ;  /* 0x00000000ff227431 */ /* 0x002fe200000001ff */
[----:B------:R-:W-:-:S06]  /*5a50*/  MOV R35, RZ ;  /* 0x000000ff00237202 */ /* 0x000fcc0000000f00 */
[----:B----4-:R-:W4:Y:S04]  /*5a60*/  @!P6 LDG.E.64 R34, desc[UR10][R28.64] ;  /* 0x0000000a1c22e981 */ /* 0x010f28000c1e1b00 */
[----:B--2---:R1:W2:Y:S02]  /*5a70*/  @!P4 LDG.E.64 R24, desc[UR10][R4.64] ;  /* 0x0000000a0418c981 */ /* 0x0042a4000c1e1b00 */
[----:B-1----:R-:W1:Y:S02]  /*5a80*/  S2R R5, SR_TID.X ;  /* 0x0000000000057919 */ /* 0x002e640000002100 */
[----:B---3--:R3:W2:Y:S01]  /*5a90*/  @!P5 LDG.E.64 R26, desc[UR10][R30.64] ;  /* 0x0000000a1e1ad981 */ /* 0x0086a2000c1e1b00 */
[----:B------:R-:W-:Y:S02]  /*5aa0*/  MOV R4, R33 ;  /* 0x0000002100047202 */ /* 0x000fe40000000f00 */
[----:B---3--:R-:W-:-:S02]  /*5ab0*/  CS2R R30, SRZ ;  /* 0x00000000001e7805 */ /* 0x008fc4000001ff00 */
[----:B-1----:R-:W-:-:S04]  /*5ac0*/  LOP3.LUT R0, R5, 0xffff, RZ, 0xc0, !PT ;  /* 0x0000ffff05007812 */ /* 0x002fc800078ec0ff */
[----:B------:R1:W3:Y:S01]  /*5ad0*/  @!P5 LDG.E.64 R30, desc[UR10][R6.64] ;  /* 0x0000000a061ed981 */ /* 0x0002e2000c1e1b00 */
[----:B------:R-:W-:Y:S01]  /*5ae0*/  IMAD R0, R0, 0x334, RZ ;  /* 0x0000033400007824 */ /* 0x000fe200078e02ff */
[----:B-1----:R-:W-:Y:S02]  /*5af0*/  MOV R6, R32 ;  /* 0x0000002000067202 */ /* 0x002fe40000000f00 */
[----:B------:R-:W-:Y:S01]  /*5b00*/  CS2R R32, SRZ ;  /* 0x0000000000207805 */ /* 0x000fe2000001ff00 */
[----:B------:R-:W-:Y:S01]  /*5b10*/  HFMA2 R7, -RZ, RZ, 0, 0 ;  /* 0x00000000ff077431 */ /* 0x000fe200000001ff */
[----:B------:R-:W-:Y:S02]  /*5b20*/  @!P0 MOV R7, R2 ;  /* 0x0000000200078202 */ /* 0x000fe40000000f00 */
[----:B------:R-:W-:Y:S02]  /*5b30*/  SHF.R.U32.HI R0, RZ, 0x10, R0 ;  /* 0x00000010ff007819 */ /* 0x000fe40000011600 */
[----:B------:R1:W3:Y:S04]  /*5b40*/  @!P6 LDG.E.64 R32, desc[UR10][R42.64] ;  /* 0x0000000a2a20e981 */ /* 0x0002e8000c1e1b00 */
[----:B------:R0:W-:Y:S01]  /*5b50*/  STL [R1+0x278], R7 ;  /* 0x0002780701007387 */ /* 0x0001e20000100800 */
[----:B------:R-:W-:-:S02]  /*5b60*/  PRMT R0, R0, 0x9910, RZ ;  /* 0x0000991000007816 */ /* 0x000fc400000000ff */
[----:B-1----:R-:W-:Y:S02]  /*5b70*/  CS2R R42, SRZ ;  /* 0x00000000002a7805 */ /* 0x002fe4000001ff00 */
[----:B------:R-:W-:Y:S01]  /*5b80*/  @!P0 MOV R42, R8 ;  /* 0x00000008002a8202 */ /* 0x000fe20000000f00 */
[----:B0-----:R-:W-:Y:S01]  /*5b90*/  HFMA2 R7, -RZ, RZ, 0, 0 ;  /* 0x00000000ff077431 */ /* 0x001fe200000001ff */
[----:B------:R-:W-:Y:S02]  /*5ba0*/  @!P0 MOV R7, R3 ;  /* 0x0000000300078202 */ /* 0x000fe40000000f00 */
[----:B------:R-:W-:Y:S02]  /*5bb0*/  @!P0 MOV R43, R9 ;  /* 0x00000009002b8202 */ /* 0x000fe40000000f00 */
[----:B------:R-:W-:Y:S01]  /*5bc0*/  ISETP.NE.AND P0, PT, RZ, UR6, PT ;  /* 0x00000006ff007c0c */ /* 0x000fe2000bf05270 */
[----:B------:R-:W-:-:S05]  /*5bd0*/  IMAD R0, R0, 0x50, RZ ;  /* 0x0000005000007824 */ /* 0x000fca00078e02ff */
[----:B------:R-:W-:-:S04]  /*5be0*/  IADD3 R0, PT, PT, RZ, -R0, RZ ;  /* 0x80000000ff007210 */ /* 0x000fc80007ffe0ff */
[----:B------:R-:W-:-:S03]  /*5bf0*/  PRMT R0, R0, 0x7710, RZ ;  /* 0x0000771000007816 */ /* 0x000fc600000000ff */
[----:B------:R-:W0:Y:S01]  /*5c00*/  @P0 LDC.64 R28, c[0x0][0x3b0] ;  /* 0x0000ec00ff1c0b82 */ /* 0x000e220000000a00 */
[----:B------:R-:W-:Y:S01]  /*5c10*/  IADD3 R0, PT, PT, R0, R5, RZ ;  /* 0x0000000500007210 */ /* 0x000fe20007ffe0ff */
[----:B------:R1:W-:Y:S03]  /*5c20*/  STL [R1+0x298], R7 ;  /* 0x0002980701007387 */ /* 0x0003e60000100800 */
[----:B------:R-:W-:-:S04]  /*5c30*/  SHF.L.U32 R0, R0, 0x1, RZ ;  /* 0x0000000100007819 */ /* 0x000fc800000006ff */
[----:B-1----:R-:W-:Y:S02]  /*5c40*/  LOP3.LUT R7, R0, 0xffff, RZ, 0xc0, !PT ;  /* 0x0000ffff00077812 */ /* 0x002fe400078ec0ff */
[----:B------:R-:W-:-:S05]  /*5c50*/  MOV R0, UR13 ;  /* 0x0000000d00007c02 */ /* 0x000fca0008000f00 */
[----:B------:R-:W-:Y:S01]  /*5c60*/  IMAD R0, R0, 0xa0, R7 ;  /* 0x000000a000007824 */ /* 0x000fe200078e0207 */
[----:B------:R1:W-:Y:S03]  /*5c70*/  STL [R1+0x4a0], R7 ;  /* 0x0004a00701007387 */ /* 0x0003e60000100800 */
[----:B0-----:R-:W-:-:S05]  /*5c80*/  @P0 IMAD.WIDE R28, R0, 0x2, R28 ;  /* 0x00000002001c0825 */ /* 0x001fca00078e021c */
[----:B-1----:R-:W3:Y:S01]  /*5c90*/  @P0 LDG.E.U16 R7, desc[UR10][R28.64] ;  /* 0x0000000a1c070981 */ /* 0x002ee2000c1e1500 */
[----:B------:R-:W-:Y:S01]  /*5ca0*/  IMAD.WIDE R44, R0, 0x2, R44 ;  /* 0x00000002002c7825 */ /* 0x000fe200078e022c */
[----:B------:R-:W-:Y:S02]  /*5cb0*/  MOV R0, R6 ;  /* 0x0000000600007202 */ /* 0x000fe40000000f00 */
[----:B------:R-:W3:Y:S04]  /*5cc0*/  @P0 LDG.E.U16 R6, desc[UR10][R28.64+0x2] ;  /* 0x0000020a1c060981 */ /* 0x000ee8000c1e1500 */
[----:B------:R0:W-:Y:S04]  /*5cd0*/  STL.64 [R1+0x1d8], R8 ;  /* 0x0001d80801007387 */ /* 0x0001e80000100a00 */
[----:B------:R-:W-:Y:S04]  /*5ce0*/  STL.64 [R1+0xe0], R10 ;  /* 0x0000e00a01007387 */ /* 0x000fe80000100a00 */
[----:B------:R-:W3:Y:S01]  /*5cf0*/  LDG.E.U16 R29, desc[UR10][R44.64] ;  /* 0x0000000a2c1d7981 */ /* 0x000ee2000c1e1500 */
[----:B------:R-:W-:Y:S01]  /*5d00*/  R2UR UR28, R0 ;  /* 0x00000000001c72ca */ /* 0x000fe200000e0000 */
[----:B------:R-:W-:Y:S01]  /*5d10*/  HFMA2 R0, -RZ, RZ, 0, 0 ;  /* 0x00000000ff007431 */ /* 0x000fe200000001ff */
[----:B------:R-:W-:Y:S01]  /*5d20*/  @!P3 MOV R0, R21 ;  /* 0x000000150000b202 */ /* 0x000fe20000000f00 */
[----:B------:R-:W-:Y:S01]  /*5d30*/  STL.64 [R1+0x1e0], R12 ;  /* 0x0001e00c01007387 */ /* 0x000fe20000100a00 */
[----:B0-----:R-:W-:-:S03]  /*5d40*/  MOV R9, R4 ;  /* 0x0000000400097202 */ /* 0x001fc60000000f00 */
[----:B------:R0:W-:Y:S01]  /*5d50*/  STL [R1+0x2a8], R0 ;  /* 0x0002a80001007387 */ /* 0x0001e20000100800 */
[----:B------:R-:W-:Y:S01]  /*5d60*/  HFMA2 R4, -RZ, RZ, 0, 0 ;  /* 0x00000000ff047431 */ /* 0x000fe200000001ff */
[----:B------:R-:W-:Y:S02]  /*5d70*/  @!P1 MOV R4, R10 ;  /* 0x0000000a00049202 */ /* 0x000fe40000000f00 */
[----:B------:R-:W-:Y:S04]  /*5d80*/  STL.64 [R1+0xd8], R2 ;  /* 0x0000d80201007387 */ /* 0x000fe80000100a00 */
[----:B------:R-:W3:Y:S01]  /*5d90*/  LDG.E.U16 R5, desc[UR10][R44.64+0x2] ;  /* 0x0000020a2c057981 */ /* 0x000ee2000c1e1500 */
[----:B0-----:R-:W-:Y:S01]  /*5da0*/  HFMA2 R0, -RZ, RZ, 0, 0 ;  /* 0x00000000ff007431 */ /* 0x001fe200000001ff */
[----:B------:R-:W-:-:S02]  /*5db0*/  @!P4 MOV R0, R22 ;  /* 0x000000160000c202 */ /* 0x000fc40000000f00 */
[----:B------:R-:W-:Y:S04]  /*5dc0*/  STL.64 [R1+0xf8], R22 ;  /* 0x0000f81601007387 */ /* 0x000fe80000100a00 */
[----:B------:R0:W-:Y:S04]  /*5dd0*/  STL [R1+0x470], R0 ;  /* 0x0004700001007387 */ /* 0x0001e80000100800 */
[----:B------:R1:W-:Y:S04]  /*5de0*/  STL [R1+0x27c], R4 ;  /* 0x00027c0401007387 */ /* 0x0003e80000100800 */
[----:B------:R1:W5:Y:S01]  /*5df0*/  LDL.LU R28, [R1+0x4c0] ;  /* 0x0004c000011c7983 */ /* 0x0003620000300800 */
[----:B0-----:R-:W-:Y:S01]  /*5e00*/  HFMA2 R0, -RZ, RZ, 0, 0 ;  /* 0x00000000ff007431 */ /* 0x001fe200000001ff */
[----:B------:R-:W-:-:S02]  /*5e10*/  @!P4 MOV R0, R23 ;  /* 0x000000170000c202 */ /* 0x000fc40000000f00 */
[----:B------:R0:W5:Y:S04]  /*5e20*/  LDL.LU.64 R44, [R1+0x4b8] ;  /* 0x0004b800012c7983 */ /* 0x0001680000300a00 */
[----:B------:R0:W-:Y:S04]  /*5e30*/  STL [R1+0x474], R0 ;  /* 0x0004740001007387 */ /* 0x0001e80000100800 */
[----:B-1----:R1:W5:Y:S04]  /*5e40*/  LDL.LU R4, [R1+0x4a8] ;  /* 0x0004a80001047983 */ /* 0x0023680000300800 */
[----:B------:R1:W5:Y:S01]  /*5e50*/  LDL R23, [R1+0x440] ;  /* 0x0004400001177983 */ /* 0x0003620000100800 */
[----:B0-----:R-:W-:-:S03]  /*5e60*/  MOV R0, UR28 ;  /* 0x0000001c00007c02 */ /* 0x001fc60008000f00 */
[----:B----4-:R-:W-:Y:S04]  /*5e70*/  STL.64 [R1+0x208], R34 ;  /* 0x0002082201007387 */ /* 0x010fe80000100a00 */
[----:B--2---:R-:W-:Y:S04]  /*5e80*/  STL.64 [R1+0x1f8], R24 ;  /* 0x0001f81801007387 */ /* 0x004fe80000100a00 */
[----:B------:R-:W-:Y:S01]  /*5e90*/  STL.64 [R1+0x100], R26 ;  /* 0x0001001a01007387 */ /* 0x000fe20000100a00 */
[----:B---3--:R-:W-:-:S03]  /*5ea0*/  MOV R8, R7 ;  /* 0x0000000700087202 */ /* 0x008fc60000000f00 */
[----:B------:R-:W-:Y:S01]  /*5eb0*/  STL.64 [R1+0x200], R30 ;  /* 0x0002001e01007387 */ /* 0x000fe20000100a00 */
[----:B------:R-:W-:Y:S01]  /*5ec0*/  MOV R10, R8 ;  /* 0x00000008000a7202 */ /* 0x000fe20000000f00 */
[----:B------:R-:W-:Y:S01]  /*5ed0*/  HFMA2 R8, -RZ, RZ, 0, 0 ;  /* 0x00000000ff087431 */ /* 0x000fe200000001ff */
[----:B------:R-:W-:Y:S01]  /*5ee0*/  @!P1 MOV R8, R11 ;  /* 0x0000000b00089202 */ /* 0x000fe20000000f00 */
[----:B------:R-:W-:Y:S04]  /*5ef0*/  STL.64 [R1+0x108], R32 ;  /* 0x0001082001007387 */ /* 0x000fe80000100a00 */
[----:B------:R0:W-:Y:S01]  /*5f00*/  STL [R1+0x434], R8 ;  /* 0x0004340801007387 */ /* 0x0001e20000100800 */
[----:B------:R-:W-:Y:S01]  /*5f10*/  HFMA2 R11, -RZ, RZ, 0, 0 ;  /* 0x00000000ff0b7431 */ /* 0x000fe200000001ff */
[----:B------:R-:W-:-:S02]  /*5f20*/  @!P2 MOV R11, R14 ;  /* 0x0000000e000ba202 */ /* 0x000fc40000000f00 */
[----:B------:R-:W-:Y:S01]  /*5f30*/  MOV R2, R6 ;  /* 0x0000000600027202 */ /* 0x000fe20000000f00 */
[----:B------:R1:W5:Y:S01]  /*5f40*/  LDL.LU R7, [R1+0x4ac] ;  /* 0x0004ac0001077983 */ /* 0x0003620000300800 */
[----:B0-----:R-:W-:Y:S01]  /*5f50*/  HFMA2 R8, -RZ, RZ, 0, 0 ;  /* 0x00000000ff087431 */ /* 0x001fe200000001ff */
[----:B------:R-:W-:Y:S02]  /*5f60*/  @!P1 MOV R8, R12 ;  /* 0x0000000c00089202 */ /* 0x000fe40000000f00 */
[----:B------:R0:W-:Y:S01]  /*5f70*/  STL [R1+0x444], R11 ;  /* 0x0004440b01007387 */ /* 0x0001e20000100800 */
[----:B------:R-:W-:Y:S02]  /*5f80*/  MOV R12, R9 ;  /* 0x00000009000c7202 */ /* 0x000fe40000000f00 */
[----:B------:R-:W-:Y:S01]  /*5f90*/  MOV R3, R29 ;  /* 0x0000001d00037202 */ /* 0x000fe20000000f00 */
[----:B------:R1:W5:Y:S02]  /*5fa0*/  LDL.LU R6, [R1+0x4b0] ;  /* 0x0004b00001067983 */ /* 0x0003640000300800 */
[----:B------:R-:W-:Y:S01]  /*5fb0*/  FFMA.FTZ R0, -R0, UR28, R12 ;  /* 0x0000001c00007c23 */ /* 0x000fe2000801010c */
[----:B------:R-:W-:Y:S01]  /*5fc0*/  HFMA2 R12, -RZ, RZ, 0, 0 ;  /* 0x00000000ff0c7431 */ /* 0x000fe200000001ff */
[----:B------:R-:W-:-:S02]  /*5fd0*/  @!P4 MOV R12, R24 ;  /* 0x00000018000cc202 */ /* 0x000fc40000000f00 */
[----:B0-----:R-:W-:Y:S01]  /*5fe0*/  MOV R11, R10 ;  /* 0x0000000a000b7202 */ /* 0x001fe20000000f00 */
[----:B------:R-:W-:Y:S01]  /*5ff0*/  HFMA2 R9, -RZ, RZ, 0, 0 ;  /* 0x00000000ff097431 */ /* 0x000fe200000001ff */
[----:B------:R1:W5:Y:S04]  /*6000*/  LDL.LU R29, [R1+0x4b4] ;  /* 0x0004b400011d7983 */ /* 0x0003680000300800 */
[----:B------:R0:W-:Y:S04]  /*6010*/  STL [R1+0x2ac], R12 ;  /* 0x0002ac0c01007387 */ /* 0x0001e80000100800 */
[----:B------:R1:W5:Y:S01]  /*6020*/  LDL R24, [R1+0x42c] ;  /* 0x00042c0001187983 */ /* 0x0003620000100800 */
[----:B0-----:R-:W-:Y:S01]  /*6030*/  MOV R12, R11 ;  /* 0x0000000b000c7202 */ /* 0x001fe20000000f00 */
[----:B------:R-:W-:Y:S01]  /*6040*/  HFMA2 R11, -RZ, RZ, 0, 0 ;  /* 0x00000000ff0b7431 */ /* 0x000fe200000001ff */
[----:B------:R-:W-:-:S02]  /*6050*/  @!P4 MOV R11, R25 ;  /* 0x00000019000bc202 */ /* 0x000fc40000000f00 */
[----:B------:R-:W-:Y:S01]  /*6060*/  @!P1 MOV R9, R13 ;  /* 0x0000000d00099202 */ /* 0x000fe20000000f00 */
[----:B------:R1:W5:Y:S04]  /*6070*/  LDL R25, [R1+0x44c] ;  /* 0x00044c0001197983 */ /* 0x0003680000100800 */
[----:B------:R0:W-:Y:S01]  /*6080*/  STL [R1+0x2c0], R11 ;  /* 0x0002c00b01007387 */ /* 0x0001e20000100800 */
[----:B------:R-:W-:Y:S02]  /*6090*/  FSETP.GTU.FTZ.AND P1, PT, R0, RZ, PT ;  /* 0x000000ff0000720b */ /* 0x000fe40003f3c000 */
[----:B0-----:R-:W-:Y:S01]  /*60a0*/  MOV R11, R2 ;  /* 0x00000002000b7202 */ /* 0x001fe20000000f00 */
[----:B------:R-:W-:Y:S01]  /*60b0*/  HFMA2 R2, -RZ, RZ, 0, 0 ;  /* 0x00000000ff027431 */ /* 0x000fe200000001ff */
[----:B------:R-:W-:Y:S01]  /*60c0*/  @!P5 MOV R2, R26 ;  /* 0x0000001a0002d202 */ /* 0x000fe20000000f00 */
[----:B------:R-:W-:-:S08]  /*60d0*/  HFMA2 R13, -RZ, RZ, 0, 0 ;  /* 0x00000000ff0d7431 */ /* 0x000fd000000001ff */
[----:B------:R-:W-:Y:S01]  /*60e0*/  VOTEU.ANY UP0, P1 ;  /* 0x0000000000ff7886 */ /* 0x000fe20000800100 */
[----:B------:R1:W5:Y:S04]  /*60f0*/  LDL R26, [R1+0x458] ;  /* 0x00045800011a7983 */ /* 0x0003680000100800 */
[----:B------:R0:W-:Y:S01]  /*6100*/  STL [R1+0x478], R2 ;  /* 0x0004780201007387 */ /* 0x0001e20000100800 */
[----:B------:R-:W-:Y:S01]  /*6110*/  @!P2 MOV R13, R17 ;  /* 0x00000011000da202 */ /* 0x000fe20000000f00 */
[----:B------:R-:W2:Y:S01]  /*6120*/  @UP0 LDCU UR5, c[0x0][0x3c0] ;  /* 0x00007800ff0507ac */ /* 0x000ea20008000800 */
[----:B0-----:R-:W-:Y:S01]  /*6130*/  HFMA2 R2, -RZ, RZ, 0, 0 ;  /* 0x00000000ff027431 */ /* 0x001fe200000001ff */
[----:B------:R-:W-:Y:S02]  /*6140*/  @!P5 MOV R2, R27 ;  /* 0x0000001b0002d202 */ /* 0x000fe40000000f00 */
[----:B------:R-:W-:Y:S04]  /*6150*/  STL [R1+0x284], R13 ;  /* 0x0002840d01007387 */ /* 0x000fe80000100800 */
[----:B------:R0:W-:Y:S01]  /*6160*/  STL [R1+0x47c], R2 ;  /* 0x00047c0201007387 */ /* 0x0001e20000100800 */
[----:B------:R-:W-:-:S03]  /*6170*/  PLOP3.LUT P1, PT, PT, PT, UP0, 0x80, 0x8 ;  /* 0x000000000008781c */ /* 0x000fc60003f2f008 */
[----:B------:R1:W5:Y:S01]  /*6180*/  LDL R27, [R1+0x278] ;  /* 0x00027800011b7983 */ /* 0x0003620000100800 */
[----:B0-----:R-:W-:Y:S01]  /*6190*/  HFMA2 R2, -RZ, RZ, 0, 0 ;  /* 0x00000000ff027431 */ /* 0x001fe200000001ff */
[----:B------:R-:W-:Y:S01]  /*61a0*/  @!P5 MOV R2, R30 ;  /* 0x0000001e0002d202 */ /* 0x000fe20000000f00 */
[----:B------:R-:W-:Y:S01]  /*61b0*/  HFMA2 R13, -RZ, RZ, 0, 0 ;  /* 0x00000000ff0d7431 */ /* 0x000fe200000001ff */
[----:B------:R-:W-:-:S06]  /*61c0*/  @!P3 MOV R13, R18 ;  /* 0x00000012000db202 */ /* 0x000fcc0000000f00 */
[----:B--2---:R-:W-:Y:S01]  /*61d0*/  @P1 FADD.FTZ R0, R0, UR5 ;  /* 0x0000000500001e21 */ /* 0x004fe20008010000 */
[----:B------:R1:W5:Y:S04]  /*61e0*/  LDL R30, [R1+0x27c] ;  /* 0x00027c00011e7983 */ /* 0x0003680000100800 */
[----:B------:R0:W-:Y:S02]  /*61f0*/  STL [R1+0x2c4], R2 ;  /* 0x0002c40201007387 */ /* 0x0001e40000100800 */
[----:B0-----:R-:W-:Y:S01]  /*6200*/  HFMA2 R2, -RZ, RZ, 0, 0 ;  /* 0x00000000ff027431 */ /* 0x001fe200000001ff */
[----:B------:R-:W-:Y:S01]  /*6210*/  @!P5 MOV R2, R31 ;  /* 0x0000001f0002d202 */ /* 0x000fe20000000f00 */
[----:B------:R0:W-:Y:S04]  /*6220*/  STL [R1+0x460], R13 ;  /* 0x0004600d01007387 */ /* 0x0001e80000100800 */
[----:B------:R2:W-:Y:S04]  /*6230*/  STL [R1+0x2d4], R2 ;  /* 0x0002d40201007387 */ /* 0x0005e80000100800 */
[----:B------:R1:W5:Y:S01]  /*6240*/  LDL R31, [R1+0x434] ;  /* 0x00043400011f7983 */ /* 0x0003620000100800 */
[----:B0-----:R-:W-:Y:S01]  /*6250*/  HFMA2 R13, -RZ, RZ, 0, 0 ;  /* 0x00000000ff0d7431 */ /* 0x001fe200000001ff */
[----:B------:R-:W-:Y:S01]  /*6260*/  @!P3 MOV R13, R19 ;  /* 0x00000013000db202 */ /* 0x000fe20000000f00 */
[----:B--2---:R-:W-:Y:S01]  /*6270*/  HFMA2 R2, -RZ, RZ, 0, 0 ;  /* 0x00000000ff027431 */ /* 0x004fe200000001ff */
[----:B------:R-:W-:-:S03]  /*6280*/  @!P6 MOV R2, R32 ;  /* 0x000000200002e202 */ /* 0x000fc60000000f00 */
        /* <DEDUP_REMOVED lines=11> */
[----:B------:R-:W-:-:S02]  /*6340*/  @!P6 MOV R13, R34 ;  /* 0x00000022000de202 */ /* 0x000fc40000000f00 */
[----:B------:R1:W5:Y:S01]  /*6350*/  LDL R34, [R1+0x2c0] ;  /* 0x0002c00001227983 */ /* 0x0003620000100800 */
[----:B--2---:R0:W2:Y:S02]  /*6360*/  @P1 MUFU.RSQ R2, R0 ;  /* 0x0000000000021308 */ /* 0x0040a40000001400 */
[----:B0-----:R-:W-:Y:S01]  /*6370*/  HFMA2 R0, -RZ, RZ, 0, 0 ;  /* 0x00000000ff007431 */ /* 0x001fe200000001ff */
[----:B------:R-:W-:Y:S02]  /*6380*/  @!P6 MOV R0, R35 ;  /* 0x000000230000e202 */ /* 0x000fe40000000f00 */
[----:B------:R1:W5:Y:S04]  /*6390*/  LDL R35, [R1+0x2a8] ;  /* 0x0002a80001237983 */ /* 0x0003680000100800 */
[----:B------:R-:W-:Y:S04]  /*63a0*/  STL.64 [R1+0xe8], R14 ;  /* 0x0000e80e01007387 */ /* 0x000fe80000100a00 */
[----:B------:R-:W-:Y:S04]  /*63b0*/  STL.64 [R1+0x1e8], R16 ;  /* 0x0001e81001007387 */ /* 0x000fe80000100a00 */
[----:B------:R-:W-:Y:S04]  /*63c0*/  STL.64 [R1+0xf0], R18 ;  /* 0x0000f01201007387 */ /* 0x000fe80000100a00 */
[----:B------:R-:W-:Y:S04]  /*63d0*/  STL.64 [R1+0x1f0], R20 ;  /* 0x0001f01401007387 */ /* 0x000fe80000100a00 */
[----:B------:R-:W-:Y:S01]  /*63e0*/  STL [R1+0x2ec], R13 ;  /* 0x0002ec0d01007387 */ /* 0x000fe20000100800 */
[----:B------:R-:W-:Y:S01]  /*63f0*/  UISETP.NE.AND UP1, UPT, UR6, URZ, UPT ;  /* 0x000000ff0600728c */ /* 0x000fe2000bf25270 */
[----:B--2---:R-:W-:Y:S01]  /*6400*/  @P1 R2UR UR5, R2 ;  /* 0x00000000020512ca */ /* 0x004fe200000e0000 */
[----:B------:R-:W-:Y:S01]  /*6410*/  HFMA2 R10, -RZ, RZ, 0, 0 ;  /* 0x00000000ff0a7431 */ /* 0x000fe200000001ff */
[----:B------:R-:W-:Y:S01]  /*6420*/  @!P2 MOV R10, R15 ;  /* 0x0000000f000aa202 */ /* 0x000fe20000000f00 */
[----:B------:R0:W-:Y:S01]  /*6430*/  STL [R1+0x2f8], R0 ;  /* 0x0002f80001007387 */ /* 0x0001e20000100800 */
[----:B------:R-:W-:Y:S01]  /*6440*/  MOV R2, RZ ;  /* 0x000000ff00027202 */ /* 0x000fe20000000f00 */
[----:B------:R-:W-:-:S02]  /*6450*/  @P0 HADD2.F32 R2, -RZ, R11.H0_H0 ;  /* 0x2000000bff020230 */ /* 0x000fc40000004100 */
[----:B------:R2:W-:Y:S01]  /*6460*/  STL [R1+0x454], R10 ;  /* 0x0004540a01007387 */ /* 0x0005e20000100800 */
[----:B------:R-:W-:Y:S02]  /*6470*/  HADD2.F32 R3, -RZ, R3.H0_H0 ;  /* 0x20000003ff037230 */ /* 0x000fe40000004100 */
[----:B------:R-:W-:Y:S02]  /*6480*/  HADD2.F32 R5, -RZ, R5.H0_H0 ;  /* 0x20000005ff057230 */ /* 0x000fe40000004100 */
[----:B0-----:R-:W-:Y:S02]  /*6490*/  HFMA2 R0, -RZ, RZ, 0, 0 ;  /* 0x00000000ff007431 */ /* 0x001fe400000001ff */
[----:B------:R-:W-:Y:S02]  /*64a0*/  @P0 HADD2.F32 R0, -RZ, R12.H0_H0 ;  /* 0x2000000cff000230 */ /* 0x000fe40000004100 */
[----:B--2---:R-:W-:Y:S01]  /*64b0*/  HFMA2 R10, -RZ, RZ, 0, 0 ;  /* 0x00000000ff0a7431 */ /* 0x004fe200000001ff */
[----:B------:R-:W-:Y:S01]  /*64c0*/  @!P2 MOV R10, R16 ;  /* 0x00000010000aa202 */ /* 0x000fe20000000f00 */
[----:B------:R-:W-:Y:S01]  /*64d0*/  UMOV UR16, 0x3f800000 ;  /* 0x3f80000000107882 */ /* 0x000fe20000000000 */
        /* <DEDUP_REMOVED lines=578> */
.L_x_1748:
        /* <DEDUP_REMOVED lines=1348> */
.L_x_1749:
        /* <DEDUP_REMOVED lines=47> */
.L_x_1751:
[----:B------:R-:W-:Y:S05]  /*e030*/  BSYNC.RECONVERGENT B0 ;  /* 0x0000000000007941 */ /* 0x000fea0003800200 */
.L_x_1750:
        /* <DEDUP_REMOVED lines=52> */
.L_x_1753:
[----:B------:R-:W-:Y:S05]  /*e380*/  BSYNC.RECONVERGENT B0 ;  /* 0x0000000000007941 */ /* 0x000fea0003800200 */
.L_x_1752:
        /* <DEDUP_REMOVED lines=38> */
.L_x_1755:
[----:B------:R-:W-:Y:S05]  /*e5f0*/  BSYNC.RECONVERGENT B0 ;  /* 0x0000000000007941 */ /* 0x000fea0003800200 */
.L_x_1754:
        /* <DEDUP_REMOVED lines=30> */
.L_x_1757:
[----:B------:R-:W-:Y:S05]  /*e7e0*/  BSYNC.RECONVERGENT B0 ;  /* 0x0000000000007941 */ /* 0x000fea0003800200 */
.L_x_1756:
        /* <DEDUP_REMOVED lines=34> */
.L_x_1761:
[----:B------:R-:W3:Y:S04]  /*ea10*/  LDG.E.STRONG.GPU R8, desc[UR10][R14.64] ;  /* 0x0000000a0e087981 */ /* 0x000ee8000c1ef900 */
[----:B---3--:R-:W-:Y:S04]  /*ea20*/  CCTL.IVALL ;  /* 0x00000000ff00798f */ /* 0x008fe80002000000 */
[----:B------:R0:W-:Y:S01]  /*ea30*/  STL [R1], R8 ;  /* 0x0000000801007387 */ /* 0x0001e20000100800 */
[----:B------:R-:W-:-:S13]  /*ea40*/  ISETP.NE.AND P0, PT, R8, UR5, PT ;  /* 0x0000000508007c0c */ /* 0x000fda000bf05270 */
[----:B0-----:R-:W-:Y:S05]  /*ea50*/  @P0 BRA `(.L_x_1761) ;  /* 0xfffffffc00ec0947 */ /* 0x001fea000383ffff */
.L_x_1760:
[----:B------:R-:W-:Y:S05]  /*ea60*/  BSYNC.RECONVERGENT B0 ;  /* 0x0000000000007941 */ /* 0x000fea0003800200 */
.L_x_1759:
        /* <DEDUP_REMOVED lines=15> */
.L_x_1763:
        /* <DEDUP_REMOVED lines=77> */
.L_x_1762:
        /* <DEDUP_REMOVED lines=52> */
.L_x_1764:
        /* <DEDUP_REMOVED lines=27> */
.L_x_1765:
        /* <DEDUP_REMOVED lines=12> */
.L_x_1766:
[----:B------:R-:W-:Y:S05]  /*f5e0*/  BSYNC.RECONVERGENT B0 ;  /* 0x0000000000007941 */ /* 0x000fea0003800200 */
.L_x_1758:
        /* <DEDUP_REMOVED lines=17> */
.L_x_1772:
        /* <DEDUP_REMOVED lines=57> */
.L_x_1768:
[----:B------:R-:W-:Y:S05]  /*fa90*/  BSYNC.RECONVERGENT B0 ;  /* 0x0000000000007941 */ /* 0x000fea0003800200 */
.L_x_1767:
        /* <DEDUP_REMOVED lines=19> */
.L_x_1769:
        /* <DEDUP_REMOVED lines=15> */
.L_x_1771:
[----:B------:R-:W-:Y:S05]  /*fcc0*/  BSYNC.RECONVERGENT B0 ;  /* 0x0000000000007941 */ /* 0x000fea0003800200 */
.L_x_1770:
        /* <DEDUP_REMOVED lines=10> */
.L_x_1747:
        /* <DEDUP_REMOVED lines=16> */
.L_x_1775:
[----:B------:R-:W-:Y:S05]  /*fe70*/  BSYNC.RECONVERGENT B0 ;  /* 0x0000000000007941 */ /* 0x000fea0003800200 */
.L_x_1774:
        /* <DEDUP_REMOVED lines=11> */
.L_x_1777:
[----:B------:R-:W2:Y:S04]  /*ff30*/  LDG.E.STRONG.GPU R5, desc[UR10][R2.64] ;  /* 0x0000000a02057981 */ /* 0x000ea8000c1ef900 */
[----:B--2---:R-:W-:Y:S01]  /*ff40*/  CCTL.IVALL ;  /* 0x00000000ff00798f */ /* 0x004fe20002000000 */
[----:B------:R-:W-:Y:S05]  /*ff50*/  YIELD ;  /* 0x0000000000007946 */ /* 0x000fea0003800000 */
[----:B------:R-:W-:-:S13]  /*ff60*/  ISETP.NE.AND P0, PT, R5, R0, PT ;  /* 0x000000000500720c */ /* 0x000fda0003f05270 */
[----:B------:R-:W-:Y:S05]  /*ff70*/  @P0 BRA `(.L_x_1777) ;  /* 0xfffffffc00ec0947 */ /* 0x000fea000383ffff */
.L_x_1776:
        /* <DEDUP_REMOVED lines=75> */
.L_x_1780:
        /* <DEDUP_REMOVED lines=29> */
.L_x_1779:
[----:B------:R-:W-:Y:S05]  /*10600*/  BSYNC.RECONVERGENT B0 ;  /* 0x0000000000007941 */ /* 0x000fea0003800200 */
.L_x_1778:
        /* <DEDUP_REMOVED lines=10> */
.L_x_1781:
        /* <DEDUP_REMOVED lines=21> */
[----:B----4-:R-:W-:Y:S02]  /*10800*/  F2FP.F16.F32.PACK_AB R23, R15, R12 ;  /* 0x0000000c0f17723e */ /* 0x010fe400000000ff */
[----:B------:R-:W-:-:S04]  /*10810*/  IADD3 R12, P1, PT, R22, UR4, RZ ;  /* 0x00000004160c7c10 */ /* 0x000fc8000ff3e0ff */
        /* <DEDUP_REMOVED lines=64> */
.L_x_1782:
        /* <DEDUP_REMOVED lines=14> */
.L_x_4914:


//--------------------- .text._Z35group_norm_nhwc_bwd_one_pass_kernelI11Fp32IOFp16WLi512ELi160ELi640EEv26Group_norm_nhwc_bwd_params --------------------------
	.section	.text._Z35group_norm_nhwc_bwd_one_pass_kernelI11Fp32IOFp16WLi512ELi160ELi640EEv26Group_norm_nhwc_bwd_params,"ax",@progbits
	.align	128
        .global         _Z35group_norm_nhwc_bwd_one_pass_kernelI11Fp32IOFp16WLi512ELi160ELi640EEv26Group_norm_nhwc_bwd_params
        .type           _Z35group_norm_nhwc_bwd_one_pass_kernelI11Fp32IOFp16WLi512ELi160ELi640EEv26Group_norm_nhwc_bwd_params,@function
        .size           _Z35group_norm_nhwc_bwd_one_pass_kernelI11Fp32IOFp16WLi512ELi160ELi640EEv26Group_norm_nhwc_bwd_params,(.L_x_4915 - _Z35group_norm_nhwc_bwd_one_pass_kernelI11Fp32IOFp16WLi512ELi160ELi640EEv26Group_norm_nhwc_bwd_params)
        .other          _Z35group_norm_nhwc_bwd_one_pass_kernelI11Fp32IOFp16WLi512ELi160ELi640EEv26Group_norm_nhwc_bwd_params,@"STO_CUDA_ENTRY STV_DEFAULT"
_Z35group_norm_nhwc_bwd_one_pass_kernelI11Fp32IOFp16WLi512ELi160ELi640EEv26Group_norm_nhwc_bwd_params:
.text._Z35group_norm_nhwc_bwd_one_pass_kernelI11Fp32IOFp16WLi512ELi160ELi640EEv26Group_norm_nhwc_bwd_params:
        /* <DEDUP_REMOVED lines=28> */
.L_x_1809:
        /* <DEDUP_REMOVED lines=2506> */
[----:B------:R-:W-:Y:S02]  /*9e60*/  CS2R R40, SRZ ;  /* 0x0000000000287805 */ /* 0x000fe4000001ff00 */
[----:B------:R-:W-:Y:S01]  /*9e70*/  CS2R R14, SRZ ;  /* 0x00000000000e7805 */ /* 0x000fe2000001ff00 */
[----:B0-----:R-:W2:Y:S01]  /*9e80*/  LDL.LU.64 R10, [R1+0x660] ;  /* 0x00066000010a7983 */ /* 0x001ea20000300a00 */
[----:B------:R-:W-:Y:S02]  /*9e90*/  MOV R34, R38 ;  /* 0x0000002600227202 */ /* 0x000fe40000000f00 */
[----:B------:R-:W-:Y:S02]  /*9ea0*/  MOV R35, R39 ;  /* 0x0000002700237202 */ /* 0x000fe40000000f00 */
        /* <DEDUP_REMOVED lines=227> */
[----:B-1----:R-:W-:Y:S01]  /*ace0*/  HFMA2 R0, -RZ, RZ, 0, 0 ;  /* 0x00000000ff007431 */ /* 0x002fe200000001ff */
[----:B------:R-:W-:Y:S02]  /*acf0*/  @!P0 MOV R0, R13 ;  /* 0x0000000d00008202 */ /* 0x000fe40000000f00 */
[----:B------:R-:W2:Y:S01]  /*ad00*/  LDL.LU.64 R12, [R1+0x518] ;  /* 0x00051800010c7983 */ /* 0x000ea20000300a00 */
[----:B------:R-:W-:Y:S02]  /*ad10*/  MOV R44, R28 ;  /* 0x0000001c002c7202 */ /* 0x000fe40000000f00 */
[----:B------:R-:W-:Y:S02]  /*ad20*/  MOV R45, R29 ;  /* 0x0000001d002d7202 */ /* 0x000fe40000000f00 */
[----:B------:R-:W2:Y:S01]  /*ad30*/  LDL.LU.64 R28, [R1+0x520] ;  /* 0x00052000011c7983 */ /* 0x000ea20000300a00 */
[----:B------:R-:W-:-:S03]  /*ad40*/  LOP3.LUT P0, RZ, R5, 0x8, RZ, 0xc0, !PT ;  /* 0x0000000805ff7812 */ /* 0x000fc6000780c0ff */
[----:B------:R0:W-:Y:S02]  /*ad50*/  STL.64 [R1+0x3a0], R2 ;  /* 0x0003a00201007387 */ /* 0x0001e40000100a00 */
[----:B0-----:R-:W-:Y:S02]  /*ad60*/  CS2R R2, SRZ ;  /* 0x0000000000027805 */ /* 0x001fe4000001ff00 */
[----:B----4-:R-:W-:Y:S02]  /*ad70*/  @!P1 MOV R3, R19 ;  /* 0x0000001300039202 */ /* 0x010fe40000000f00 */
[----:B---3--:R-:W-:-:S03]  /*ad80*/  @!P1 MOV R2, R8 ;  /* 0x0000000800029202 */ /* 0x008fc60000000f00 */
[----:B------:R-:W-:Y:S04]  /*ad90*/  STL [R1+0x8fc], R3 ;  /* 0x0008fc0301007387 */ /* 0x000fe80000100800 */
[----:B------:R0:W-:Y:S02]  /*ada0*/  STL [R1+0x54c], R2 ;  /* 0x00054c0201007387 */ /* 0x0001e40000100800 */
[----:B0-----:R-:W-:-:S06]  /*adb0*/  CS2R R2, SRZ ;  /* 0x0000000000027805 */ /* 0x001fcc000001ff00 */
[----:B------:R0:W3:Y:S02]  /*adc0*/  @!P0 LDG.E.64 R2, desc[UR10][R10.64] ;  /* 0x0000000a0a028981 */ /* 0x0000e4000c1e1b00 */
[----:B0-----:R-:W-:Y:S02]  /*add0*/  CS2R R10, SRZ ;  /* 0x00000000000a7805 */ /* 0x001fe4000001ff00 */
[----:B------:R0:W-:Y:S04]  /*ade0*/  STL [R1+0x584], R0 ;  /* 0x0005840001007387 */ /* 0x0001e80000100800 */
[----:B------:R1:W-:Y:S01]  /*adf0*/  STL [R1+0x580], R4 ;  /* 0x0005800401007387 */ /* 0x0003e20000100800 */
[----:B0-----:R-:W-:Y:S01]  /*ae00*/  HFMA2 R0, -RZ, RZ, 0, 0 ;  /* 0x00000000ff007431 */ /* 0x001fe200000001ff */
[----:B------:R-:W-:-:S02]  /*ae10*/  @!P2 MOV R0, R14 ;  /* 0x0000000e0000a202 */ /* 0x000fc40000000f00 */
[----:B-1----:R-:W-:-:S03]  /*ae20*/  MOV R4, RZ ;  /* 0x000000ff00047202 */ /* 0x002fc60000000f00 */
[----:B------:R0:W-:Y:S01]  /*ae30*/  STL [R1+0x8e0], R0 ;  /* 0x0008e00001007387 */ /* 0x0001e20000100800 */
[----:B------:R-:W-:-:S03]  /*ae40*/  @!P2 MOV R4, R16 ;  /* 0x000000100004a202 */ /* 0x000fc60000000f00 */
[----:B--2---:R-:W2:Y:S01]  /*ae50*/  @!P0 LDG.E.64 R10, desc[UR10][R36.64] ;  /* 0x0000000a240a8981 */ /* 0x004ea2000c1e1b00 */
[----:B0-----:R-:W-:Y:S01]  /*ae60*/  HFMA2 R0, -RZ, RZ, 0, 0 ;  /* 0x00000000ff007431 */ /* 0x001fe200000001ff */
[----:B------:R-:W-:Y:S02]  /*ae70*/  @!P2 MOV R0, R17 ;  /* 0x000000110000a202 */ /* 0x000fe40000000f00 */
[----:B------:R-:W-:Y:S01]  /*ae80*/  LOP3.LUT P2, RZ, R5, 0x4, RZ, 0xc0, !PT ;  /* 0x0000000405ff7812 */ /* 0x000fe2000784c0ff */
[----:B------:R0:W-:Y:S04]  /*ae90*/  STL.64 [R1+0x1b0], R14 ;  /* 0x0001b00e01007387 */ /* 0x0001e80000100a00 */
[----:B------:R-:W-:Y:S04]  /*aea0*/  STL.64 [R1+0x1b8], R18 ;  /* 0x0001b81201007387 */ /* 0x000fe80000100a00 */
[----:B------:R1:W-:Y:S01]  /*aeb0*/  STL [R1+0x560], R4 ;  /* 0x0005600401007387 */ /* 0x0003e20000100800 */
[----:B0-----:R-:W-:-:S03]  /*aec0*/  CS2R R14, SRZ ;  /* 0x00000000000e7805 */ /* 0x001fc6000001ff00 */
[----:B------:R0:W-:Y:S04]  /*aed0*/  STL.64 [R1+0x3b0], R16 ;  /* 0x0003b01001007387 */ /* 0x0001e80000100a00 */
[----:B------:R-:W-:Y:S04]  /*aee0*/  STL.64 [R1+0x3b8], R8 ;  /* 0x0003b80801007387 */ /* 0x000fe80000100a00 */
[----:B------:R4:W2:Y:S01]  /*aef0*/  @!P2 LDG.E.64 R14, desc[UR10][R12.64] ;  /* 0x0000000a0c0ea981 */ /* 0x0008a2000c1e1b00 */
[----:B------:R-:W-:-:S03]  /*af00*/  UIMAD.WIDE UR6, UR8, 0x8, UR6 ;  /* 0x00000008080678a5 */ /* 0x000fc6000f8e0206 */
[----:B------:R-:W5:Y:S01]  /*af10*/  LDL.LU R37, [R1+0x9a4] ;  /* 0x0009a40001257983 */ /* 0x000f620000300800 */
[----:B----4-:R-:W-:-:S06]  /*af20*/  CS2R R12, SRZ ;  /* 0x00000000000c7805 */ /* 0x010fcc000001ff00 */
[----:B------:R4:W2:Y:S04]  /*af30*/  @!P2 LDG.E.64 R12, desc[UR10][R28.64] ;  /* 0x0000000a1c0ca981 */ /* 0x0008a8000c1e1b00 */
[----:B------:R4:W-:Y:S01]  /*af40*/  STL [R1+0x570], R0 ;  /* 0x0005700001007387 */ /* 0x0009e20000100800 */
[----:B-1----:R-:W-:Y:S02]  /*af50*/  HFMA2 R4, -RZ, RZ, 0, 0 ;  /* 0x00000000ff047431 */ /* 0x002fe400000001ff */
[----:B------:R-:W-:Y:S01]  /*af60*/  HFMA2 R36, -RZ, RZ, 0, 0 ;  /* 0x00000000ff247431 */ /* 0x000fe200000001ff */
[----:B0-----:R-:W-:Y:S01]  /*af70*/  CS2R R16, SRZ ;  /* 0x0000000000107805 */ /* 0x001fe2000001ff00 */
[----:B----4-:R-:W-:Y:S01]  /*af80*/  HFMA2 R29, -RZ, RZ, 0, 0 ;  /* 0x00000000ff1d7431 */ /* 0x010fe200000001ff */
[----:B------:R-:W4:Y:S01]  /*af90*/  LDL.LU R28, [R1+0x998] ;  /* 0x00099800011c7983 */ /* 0x000f220000300800 */
[----:B------:R-:W-:Y:S01]  /*afa0*/  HFMA2 R0, -RZ, RZ, 0, 0 ;  /* 0x00000000ff007431 */ /* 0x000fe200000001ff */
[----:B------:R-:W-:-:S02]  /*afb0*/  @!P1 MOV R0, R18 ;  /* 0x0000001200009202 */ /* 0x000fc40000000f00 */
[----:B------:R-:W4:Y:S04]  /*afc0*/  LDL.LU.64 R18, [R1+0x500] ;  /* 0x0005000001127983 */ /* 0x000f280000300a00 */
[----:B------:R0:W-:Y:S02]  /*afd0*/  STL [R1+0x8f0], R0 ;  /* 0x0008f00001007387 */ /* 0x0001e40000100800 */
[----:B0-----:R-:W-:Y:S01]  /*afe0*/  HFMA2 R0, -RZ, RZ, 0, 0 ;  /* 0x00000000ff007431 */ /* 0x001fe200000001ff */
[----:B------:R-:W-:-:S05]  /*aff0*/  @!P1 MOV R0, R9 ;  /* 0x0000000900009202 */ /* 0x000fca0000000f00 */
[----:B------:R0:W-:Y:S01]  /*b000*/  STL [R1+0x554], R0 ;  /* 0x0005540001007387 */ /* 0x0001e20000100800 */
[----:B---3--:R-:W-:Y:S01]  /*b010*/  @!P0 MOV R36, R3 ;  /* 0x0000000300248202 */ /* 0x008fe20000000f00 */
[----:B0-----:R-:W-:Y:S01]  /*b020*/  HFMA2 R0, -RZ, RZ, 0, 0 ;  /* 0x00000000ff007431 */ /* 0x001fe200000001ff */
[----:B------:R-:W-:Y:S02]  /*b030*/  @!P0 MOV R0, R2 ;  /* 0x0000000200008202 */ /* 0x000fe40000000f00 */
[----:B------:R-:W-:-:S03]  /*b040*/  LOP3.LUT P1, RZ, R5, 0x2, RZ, 0xc0, !PT ;  /* 0x0000000205ff7812 */ /* 0x000fc6000782c0ff */
[----:B------:R0:W-:Y:S02]  /*b050*/  STL [R1+0x900], R0 ;  /* 0x0009000001007387 */ /* 0x0001e40000100800 */
        /* <DEDUP_REMOVED lines=8> */
[----:B------:R-:W-:-:S02]  /*b0e0*/  @!P2 MOV R17, R12 ;  /* 0x0000000c0011a202 */ /* 0x000fc40000000f00 */
[----:B------:R-:W-:-:S03]  /*b0f0*/  @!P2 MOV R16, R13 ;  /* 0x0000000d0010a202 */ /* 0x000fc60000000f00 */
[----:B------:R-:W-:Y:S04]  /*b100*/  STL [R1+0x51c], R17 ;  /* 0x00051c1101007387 */ /* 0x000fe80000100800 */
[----:B------:R0:W-:Y:S02]  /*b110*/  STL [R1+0x5fc], R16 ;  /* 0x0005fc1001007387 */ /* 0x0001e40000100800 */
[----:B0-----:R-:W-:-:S06]  /*b120*/  CS2R R16, SRZ ;  /* 0x0000000000107805 */ /* 0x001fcc000001ff00 */
[----:B----4-:R0:W4:Y:S02]  /*b130*/  @!P1 LDG.E.64 R16, desc[UR10][R18.64] ;  /* 0x0000000a12109981 */ /* 0x010124000c1e1b00 */
[----:B0-----:R-:W-:Y:S02]  /*b140*/  CS2R R18, SRZ ;  /* 0x0000000000127805 */ /* 0x001fe4000001ff00 */
[----:B------:R-:W-:-:S05]  /*b150*/  @!P2 MOV R29, R14 ;  /* 0x0000000e001da202 */ /* 0x000fca0000000f00 */
[----:B------:R0:W-:Y:S02]  /*b160*/  STL [R1+0x918], R29 ;  /* 0x0009181d01007387 */ /* 0x0001e40000100800 */
[----:B0-----:R-:W-:Y:S01]  /*b170*/  HFMA2 R29, -RZ, RZ, 0, 0 ;  /* 0x00000000ff1d7431 */ /* 0x001fe200000001ff */
[----:B------:R-:W-:Y:S01]  /*b180*/  @!P2 MOV R29, R15 ;  /* 0x0000000f001da202 */ /* 0x000fe20000000f00 */
[----:B------:R0:W-:Y:S01]  /*b190*/  STL.64 [R1+0x1c8], R14 ;  /* 0x0001c80e01007387 */ /* 0x0001e20000100a00 */
[----:B------:R-:W-:-:S03]  /*b1a0*/  HFMA2 R8, -RZ, RZ, 0, 0 ;  /* 0x00000000ff087431 */ /* 0x000fc600000001ff */
[----:B------:R1:W-:Y:S04]  /*b1b0*/  STL.64 [R1+0x1c0], R2 ;  /* 0x0001c00201007387 */ /* 0x0003e80000100a00 */
[----:B--2---:R2:W2:Y:S01]  /*b1c0*/  @!P1 LDG.E.64 R18, desc[UR10][R4.64] ;  /* 0x0000000a04129981 */ /* 0x0044a2000c1e1b00 */
[----:B0-----:R-:W-:Y:S02]  /*b1d0*/  CS2R R14, SRZ ;  /* 0x00000000000e7805 */ /* 0x001fe4000001ff00 */
[----:B-1----:R-:W-:Y:S02]  /*b1e0*/  CS2R R2, SRZ ;  /* 0x0000000000027805 */ /* 0x002fe4000001ff00 */
[----:B---3--:R-:W-:-:S04]  /*b1f0*/  LOP3.LUT P2, RZ, R0, 0x8000000, RZ, 0xc0, !PT ;  /* 0x0800000000ff7812 */ /* 0x008fc8000784c0ff */
[----:B------:R0:W3:Y:S04]  /*b200*/  @!P0 LDG.E.64 R2, desc[UR10][R32.64] ;  /* 0x0000000a20028981 */ /* 0x0000e8000c1e1b00 */
[----:B------:R1:W-:Y:S05]  /*b210*/  STL [R1+0x928], R29 ;  /* 0x0009281d01007387 */ /* 0x0003ea0000100800 */
[----:B------:R-:W3:Y:S04]  /*b220*/  @!P2 LDG.E.64 R14, desc[UR10][R34.64] ;  /* 0x0000000a220ea981 */ /* 0x000ee8000c1e1b00 */
[----:B-1----:R-:W3:Y:S04]  /*b230*/  LDL.LU R29, [R1+0x994] ;  /* 0x00099400011d7983 */ /* 0x002ee80000300800 */
[----:B------:R-:W3:Y:S01]  /*b240*/  LDL.LU.64 R34, [R1+0x420] ;  /* 0x0004200001227983 */ /* 0x000ee20000300a00 */
[----:B----4-:R-:W-:-:S05]  /*b250*/  @!P1 MOV R8, R17 ;  /* 0x0000001100089202 */ /* 0x010fca0000000f00 */
[----:B------:R1:W-:Y:S02]  /*b260*/  STL [R1+0x93c], R8 ;  /* 0x00093c0801007387 */ /* 0x0003e40000100800 */
[----:B-1----:R-:W-:-:S06]  /*b270*/  CS2R R8, SRZ ;  /* 0x0000000000087805 */ /* 0x002fcc000001ff00 */
[----:B------:R-:W4:Y:S01]  /*b280*/  @!P0 LDG.E.64 R8, desc[UR10][R26.64] ;  /* 0x0000000a1a088981 */ /* 0x000f22000c1e1b00 */
[----:B--2---:R-:W-:Y:S02]  /*b290*/  CS2R R4, SRZ ;  /* 0x0000000000047805 */ /* 0x004fe4000001ff00 */
[----:B------:R-:W-:Y:S01]  /*b2a0*/  @!P1 MOV R4, R16 ;  /* 0x0000001000049202 */ /* 0x000fe20000000f00 */
[----:B------:R-:W2:Y:S04]  /*b2b0*/  LDL.LU.64 R26, [R1+0x498] ;  /* 0x00049800011a7983 */ /* 0x000ea80000300a00 */
[----:B------:R1:W-:Y:S04]  /*b2c0*/  STL.64 [R1+0x1d0], R16 ;  /* 0x0001d01001007387 */ /* 0x0003e80000100a00 */
[----:B------:R1:W-:Y:S01]  /*b2d0*/  STL [R1+0x930], R4 ;  /* 0x0009300401007387 */ /* 0x0003e20000100800 */
[----:B0-----:R-:W-:-:S02]  /*b2e0*/  MOV R32, R30 ;  /* 0x0000001e00207202 */ /* 0x001fc40000000f00 */
[----:B------:R-:W-:Y:S02]  /*b2f0*/  MOV R33, R31 ;  /* 0x0000001f00217202 */ /* 0x000fe40000000f00 */
[----:B------:R-:W2:Y:S01]  /*b300*/  LDL.LU.64 R30, [R1+0x410] ;  /* 0x00041000011e7983 */ /* 0x000ea20000300a00 */
[----:B-1----:R-:W-:Y:S02]  /*b310*/  CS2R R16, SRZ ;  /* 0x0000000000107805 */ /* 0x002fe4000001ff00 */
[----:B------:R-:W-:-:S04]  /*b320*/  MOV R4, RZ ;  /* 0x000000ff00047202 */ /* 0x000fc80000000f00 */
[----:B------:R0:W2:Y:S04]  /*b330*/  @!P2 LDG.E.64 R16, desc[UR10][R20.64] ;  /* 0x0000000a1410a981 */ /* 0x0000a8000c1e1b00 */
[----:B------:R1:W-:Y:S01]  /*b340*/  STL.64 [R1+0x3c0], R10 ;  /* 0x0003c00a01007387 */ /* 0x0003e20000100a00 */
[----:B0-----:R-:W-:-:S03]  /*b350*/  CS2R R20, SRZ ;  /* 0x0000000000147805 */ /* 0x001fc6000001ff00 */
[----:B------:R0:W-:Y:S01]  /*b360*/  STL.64 [R1+0x3c8], R12 ;  /* 0x0003c80c01007387 */ /* 0x0001e20000100a00 */
[----:B-1----:R-:W-:-:S03]  /*b370*/  CS2R R10, SRZ ;  /* 0x00000000000a7805 */ /* 0x002fc6000001ff00 */
[----:B------:R1:W2:Y:S01]  /*b380*/  @!P3 LDG.E.64 R20, desc[UR10][R32.64] ;  /* 0x0000000a2014b981 */ /* 0x0002a2000c1e1b00 */
[----:B0-----:R-:W-:Y:S02]  /*b390*/  CS2R R12, SRZ ;  /* 0x00000000000c7805 */ /* 0x001fe4000001ff00 */
[----:B-1----:R-:W-:Y:S01]  /*b3a0*/  MOV R32, UR6 ;  /* 0x0000000600207c02 */ /* 0x002fe20008000f00 */
[----:B------:R-:W0:Y:S01]  /*b3b0*/  LDCU.U8 UR6, c[0x0][0x414] ;  /* 0x00008280ff0677ac */ /* 0x000e220008000000 */
[----:B------:R-:W-:Y:S02]  /*b3c0*/  MOV R33, UR7 ;  /* 0x0000000700217c02 */ /* 0x000fe40008000f00 */
[----:B------:R-:W-:Y:S02]  /*b3d0*/  @!P1 MOV R5, R18 ;  /* 0x0000001200059202 */ /* 0x000fe40000000f00 */
[----:B------:R-:W-:Y:S02]  /*b3e0*/  @!P1 MOV R4, R19 ;  /* 0x0000001300049202 */ /* 0x000fe40000000f00 */
[----:B------:R-:W-:-:S13]  /*b3f0*/  LOP3.LUT P1, RZ, R0, 0x4000000, RZ, 0xc0, !PT ;  /* 0x0400000000ff7812 */ /* 0x000fda000782c0ff */
[----:B------:R-:W2:Y:S04]  /*b400*/  @!P1 LDG.E.64 R10, desc[UR10][R6.64] ;  /* 0x0000000a060a9981 */ /* 0x000ea8000c1e1b00 */
[----:B------:R-:W2:Y:S04]  /*b410*/  @!P1 LDG.E.64 R12, desc[UR10][R44.64] ;  /* 0x0000000a2c0c9981 */ /* 0x000ea8000c1e1b00 */
[----:B------:R-:W2:Y:S04]  /*b420*/  LDL.LU.64 R6, [R1+0x488] ;  /* 0x0004880001067983 */ /* 0x000ea80000300a00 */
[----:B------:R1:W2:Y:S04]  /*b430*/  LDG.E.64 R44, desc[UR10][R32.64] ;  /* 0x0000000a202c7981 */ /* 0x0002a8000c1e1b00 */
[----:B------:R0:W-:Y:S02]  /*b440*/  STL [R1+0x508], R5 ;  /* 0x0005080501007387 */ /* 0x0001e40000100800 */
[----:B0-----:R-:W0:Y:S01]  /*b450*/  S2R R5, SR_TID.X ;  /* 0x0000000000057919 */ /* 0x001e220000002100 */
[----:B-1----:R-:W-:Y:S01]  /*b460*/  CS2R R32, SRZ ;  /* 0x0000000000207805 */ /* 0x002fe2000001ff00 */
[----:B------:R1:W-:Y:S05]  /*b470*/  STL [R1+0x628], R4 ;  /* 0x0006280401007387 */ /* 0x0003ea0000100800 */
[----:B---3--:R3:W2:Y:S01]  /*b480*/  @!P6 LDG.E.64 R32, desc[UR10][R34.64] ;  /* 0x0000000a2220e981 */ /* 0x0086a2000c1e1b00 */
[----:B-1----:R-:W-:Y:S01]  /*b490*/  HFMA2 R4, -RZ, RZ, 0, 0 ;  /* 0x00000000ff047431 */ /* 0x002fe200000001ff */
[----:B------:R-:W-:Y:S01]  /*b4a0*/  @!P0 MOV R4, R2 ;  /* 0x0000000200048202 */ /* 0x000fe20000000f00 */
[----:B---3--:R-:W-:Y:S01]  /*b4b0*/  HFMA2 R34, -RZ, RZ, 0, 0 ;  /* 0x00000000ff227431 */ /* 0x008fe200000001ff */
[----:B------:R-:W-:-:S03]  /*b4c0*/  MOV R35, RZ ;  /* 0x000000ff00237202 */ /* 0x000fc60000000f00 */
[----:B------:R1:W-:Y:S04]  /*b4d0*/  STL [R1+0x4ec], R4 ;  /* 0x0004ec0401007387 */ /* 0x0003e80000100800 */
[----:B------:R3:W2:Y:S01]  /*b4e0*/  @!P6 LDG.E.64 R34, desc[UR10][R28.64] ;  /* 0x0000000a1c22e981 */ /* 0x0006a2000c1e1b00 */
[----:B0-----:R-:W-:-:S05]  /*b4f0*/  LOP3.LUT R0, R5, 0xffff, RZ, 0xc0, !PT ;  /* 0x0000ffff05007812 */ /* 0x001fca00078ec0ff */
[----:B------:R-:W-:Y:S01]  /*b500*/  IMAD R0, R0, 0x334, RZ ;  /* 0x0000033400007824 */ /* 0x000fe200078e02ff */
[----:B---3--:R-:W-:Y:S01]  /*b510*/  CS2R R28, SRZ ;  /* 0x00000000001c7805 */ /* 0x008fe2000001ff00 */
[----:B-1----:R-:W-:Y:S01]  /*b520*/  HFMA2 R4, -RZ, RZ, 0, 0 ;  /* 0x00000000ff047431 */ /* 0x002fe200000001ff */
[----:B------:R-:W-:Y:S02]  /*b530*/  @!P0 MOV R29, R3 ;  /* 0x00000003001d8202 */ /* 0x000fe40000000f00 */
[----:B------:R-:W-:Y:S02]  /*b540*/  SHF.R.U32.HI R0, RZ, 0x10, R0 ;  /* 0x00000010ff007819 */ /* 0x000fe40000011600 */
[----:B----4-:R-:W-:Y:S02]  /*b550*/  @!P0 MOV R28, R8 ;  /* 0x00000008001c8202 */ /* 0x010fe40000000f00 */
[----:B------:R-:W-:Y:S02]  /*b560*/  @!P0 MOV R4, R9 ;  /* 0x0000000900048202 */ /* 0x000fe40000000f00 */
[----:B------:R-:W-:-:S02]  /*b570*/  ISETP.NE.AND P0, PT, RZ, UR6, PT ;  /* 0x00000006ff007c0c */ /* 0x000fc4000bf05270 */
[----:B------:R-:W-:-:S05]  /*b580*/  PRMT R0, R0, 0x9910, RZ ;  /* 0x0000991000007816 */ /* 0x000fca00000000ff */
[----:B------:R-:W-:Y:S01]  /*b590*/  IMAD R0, R0, 0x50, RZ ;  /* 0x0000005000007824 */ /* 0x000fe200078e02ff */
[----:B------:R-:W-:Y:S04]  /*b5a0*/  STL [R1+0x920], R29 ;  /* 0x0009201d01007387 */ /* 0x000fe80000100800 */
[----:B------:R-:W-:Y:S01]  /*b5b0*/  IADD3 R0, PT, PT, RZ, -R0, RZ ;  /* 0x80000000ff007210 */ /* 0x000fe20007ffe0ff */
[----:B------:R0:W-:Y:S03]  /*b5c0*/  STL [R1+0x4a8], R28 ;  /* 0x0004a81c01007387 */ /* 0x0001e60000100800 */
[----:B------:R-:W-:Y:S01]  /*b5d0*/  PRMT R0, R0, 0x7710, RZ ;  /* 0x0000771000007816 */ /* 0x000fe200000000ff */
[----:B0-----:R-:W0:Y:S03]  /*b5e0*/  @P0 LDC.64 R28, c[0x0][0x3b0] ;  /* 0x0000ec00ff1c0b82 */ /* 0x001e260000000a00 */
[----:B------:R-:W-:Y:S01]  /*b5f0*/  IADD3 R0, PT, PT, R0, R5, RZ ;  /* 0x0000000500007210 */ /* 0x000fe20007ffe0ff */
[----:B------:R1:W-:Y:S03]  /*b600*/  STL [R1+0x4d4], R4 ;  /* 0x0004d40401007387 */ /* 0x0003e60000100800 */
[----:B------:R-:W-:Y:S01]  /*b610*/  SHF.L.U32 R0, R0, 0x1, RZ ;  /* 0x0000000100007819 */ /* 0x000fe200000006ff */
[----:B------:R3:W-:Y:S03]  /*b620*/  STL.64 [R1+0x3d0], R18 ;  /* 0x0003d01201007387 */ /* 0x0007e60000100a00 */
[----:B-1----:R-:W-:-:S02]  /*b630*/  LOP3.LUT R4, R0, 0xffff, RZ, 0xc0, !PT ;  /* 0x0000ffff00047812 */ /* 0x002fc400078ec0ff */
[----:B------:R-:W-:Y:S02]  /*b640*/  MOV R0, UR13 ;  /* 0x0000000d00007c02 */ /* 0x000fe40008000f00 */
[----:B---3--:R-:W-:-:S03]  /*b650*/  CS2R R18, SRZ ;  /* 0x0000000000127805 */ /* 0x008fc6000001ff00 */
[----:B------:R-:W-:Y:S01]  /*b660*/  IMAD R0, R0, 0xa0, R4 ;  /* 0x000000a000007824 */ /* 0x000fe200078e0204 */
[----:B------:R1:W-:Y:S04]  /*b670*/  STL [R1+0x970], R4 ;  /* 0x0009700401007387 */ /* 0x0003e80000100800 */
[----:B------:R3:W4:Y:S01]  /*b680*/  @!P3 LDG.E.64 R18, desc[UR10][R22.64] ;  /* 0x0000000a1612b981 */ /* 0x000722000c1e1b00 */
[----:B0-----:R-:W-:-:S05]  /*b690*/  @P0 IMAD.WIDE R28, R0, 0x2, R28 ;  /* 0x00000002001c0825 */ /* 0x001fca00078e021c */
[----:B-1----:R-:W4:Y:S01]  /*b6a0*/  @P0 LDG.E.U16 R4, desc[UR10][R28.64] ;  /* 0x0000000a1c040981 */ /* 0x002f22000c1e1500 */
[----:B---3--:R-:W-:-:S06]  /*b6b0*/  CS2R R22, SRZ ;  /* 0x0000000000167805 */ /* 0x008fcc000001ff00 */
[----:B------:R0:W3:Y:S04]  /*b6c0*/  @!P4 LDG.E.64 R22, desc[UR10][R24.64] ;  /* 0x0000000a1816c981 */ /* 0x0000e8000c1e1b00 */
[----:B------:R-:W3:Y:S01]  /*b6d0*/  @P0 LDG.E.U16 R29, desc[UR10][R28.64+0x2] ;  /* 0x0000020a1c1d0981 */ /* 0x000ee2000c1e1500 */
[----:B0-----:R-:W-:-:S03]  /*b6e0*/  CS2R R24, SRZ ;  /* 0x0000000000187805 */ /* 0x001fc6000001ff00 */
[----:B------:R-:W-:Y:S04]  /*b6f0*/  STL.64 [R1+0x3d8], R8 ;  /* 0x0003d80801007387 */ /* 0x000fe80000100a00 */
[----:B------:R-:W-:Y:S04]  /*b700*/  STL.64 [R1+0x1d8], R2 ;  /* 0x0001d80201007387 */ /* 0x000fe80000100a00 */
[----:B--2---:R0:W2:Y:S04]  /*b710*/  @!P4 LDG.E.64 R24, desc[UR10][R26.64] ;  /* 0x0000000a1a18c981 */ /* 0x0040a8000c1e1b00 */
[----:B------:R-:W-:Y:S04]  /*b720*/  STL.64 [R1+0x3f0], R20 ;  /* 0x0003f01401007387 */ /* 0x000fe80000100a00 */
[----:B------:R1:W-:Y:S01]  /*b730*/  STL [R1+0x914], R36 ;  /* 0x0009142401007387 */ /* 0x0003e20000100800 */
[----:B0-----:R-:W-:-:S03]  /*b740*/  CS2R R26, SRZ ;  /* 0x00000000001a7805 */ /* 0x001fc6000001ff00 */
[----:B------:R-:W5:Y:S04]  /*b750*/  LDL.LU R28, [R1+0x990] ;  /* 0x00099000011c7983 */ /* 0x000f680000300800 */
[----:B------:R0:W2:Y:S04]  /*b760*/  @!P5 LDG.E.64 R26, desc[UR10][R30.64] ;  /* 0x0000000a1e1ad981 */ /* 0x0000a8000c1e1b00 */
[----:B-1----:R-:W5:Y:S01]  /*b770*/  LDL.LU R36, [R1+0x9a0] ;  /* 0x0009a00001247983 */ /* 0x002f620000300800 */
[----:B0-----:R-:W-:-:S06]  /*b780*/  CS2R R30, SRZ ;  /* 0x00000000001e7805 */ /* 0x001fcc000001ff00 */
[----:B------:R0:W2:Y:S02]  /*b790*/  @!P5 LDG.E.64 R30, desc[UR10][R6.64] ;  /* 0x0000000a061ed981 */ /* 0x0000a4000c1e1b00 */
[----:B0-----:R-:W-:Y:S02]  /*b7a0*/  MOV R6, R44 ;  /* 0x0000002c00067202 */ /* 0x001fe40000000f00 */
[----:B------:R-:W-:Y:S02]  /*b7b0*/  MOV R7, R45 ;  /* 0x0000002d00077202 */ /* 0x000fe40000000f00 */
[----:B------:R-:W0:Y:S02]  /*b7c0*/  LDC.64 R44, c[0x0][0x3a8] ;  /* 0x0000ea00ff2c7b82 */ /* 0x000e240000000a00 */
[----:B0-----:R-:W-:Y:S01]  /*b7d0*/  IMAD.WIDE R44, R0, 0x2, R44 ;  /* 0x00000002002c7825 */ /* 0x001fe200078e022c */
[----:B------:R-:W-:-:S04]  /*b7e0*/  MOV R0, R6 ;  /* 0x0000000600007202 */ /* 0x000fc80000000f00 */
[----:B------:R-:W2:Y:S01]  /*b7f0*/  LDG.E.U16 R6, desc[UR10][R44.64] ;  /* 0x0000000a2c067981 */ /* 0x000ea2000c1e1500 */
[----:B------:R-:W-:Y:S01]  /*b800*/  R2UR UR28, R0 ;  /* 0x00000000001c72ca */ /* 0x000fe200000e0000 */
[----:B------:R-:W-:Y:S01]  /*b810*/  HFMA2 R0, -RZ, RZ, 0, 0 ;  /* 0x00000000ff007431 */ /* 0x000fe200000001ff */
[----:B------:R-:W-:Y:S01]  /*b820*/  @!P3 MOV R0, R21 ;  /* 0x000000150000b202 */ /* 0x000fe20000000f00 */
[----:B------:R-:W-:Y:S04]  /*b830*/  STL.64 [R1+0x1e0], R10 ;  /* 0x0001e00a01007387 */ /* 0x000fe80000100a00 */
[----:B------:R0:W-:Y:S01]  /*b840*/  STL [R1+0x64c], R0 ;  /* 0x00064c0001007387 */ /* 0x0001e20000100800 */
[----:B------:R-:W-:Y:S02]  /*b850*/  MOV R8, R7 ;  /* 0x0000000700087202 */ /* 0x000fe40000000f00 */
[----:B----4-:R-:W-:Y:S01]  /*b860*/  MOV R9, R4 ;  /* 0x0000000400097202 */ /* 0x010fe20000000f00 */
[----:B------:R-:W-:Y:S01]  /*b870*/  HFMA2 R4, -RZ, RZ, 0, 0 ;  /* 0x00000000ff047431 */ /* 0x000fe200000001ff */
[----:B------:R-:W-:Y:S01]  /*b880*/  @!P1 MOV R4, R10 ;  /* 0x0000000a00049202 */ /* 0x000fe20000000f00 */
[----:B0-----:R-:W-:Y:S01]  /*b890*/  HFMA2 R0, -RZ, RZ, 0, 0 ;  /* 0x00000000ff007431 */ /* 0x001fe200000001ff */
[----:B------:R-:W4:Y:S01]  /*b8a0*/  LDG.E.U16 R5, desc[UR10][R44.64+0x2] ;  /* 0x0000020a2c057981 */ /* 0x000f22000c1e1500 */
[----:B------:R-:W-:Y:S01]  /*b8b0*/  HFMA2 R10, -RZ, RZ, 0, 0 ;  /* 0x00000000ff0a7431 */ /* 0x000fe200000001ff */
[----:B------:R-:W-:-:S02]  /*b8c0*/  @!P1 MOV R10, R11 ;  /* 0x0000000b000a9202 */ /* 0x000fc40000000f00 */
[----:B---3--:R-:W-:Y:S01]  /*b8d0*/  MOV R2, R29 ;  /* 0x0000001d00027202 */ /* 0x008fe20000000f00 */
[----:B------:R-:W-:Y:S01]  /*b8e0*/  HFMA2 R21, -RZ, RZ, 0, 0 ;  /* 0x00000000ff157431 */ /* 0x000fe200000001ff */
[----:B------:R-:W-:Y:S01]  /*b8f0*/  @!P4 MOV R0, R23 ;  /* 0x000000170000c202 */ /* 0x000fe20000000f00 */
[----:B------:R0:W-:Y:S04]  /*b900*/  STL [R1+0x924], R10 ;  /* 0x0009240a01007387 */ /* 0x0001e80000100800 */
[----:B------:R1:W-:Y:S04]  /*b910*/  STL [R1+0x94c], R0 ;  /* 0x00094c0001007387 */ /* 0x0003e80000100800 */
[----:B------:R-:W-:Y:S01]  /*b920*/  STL [R1+0x90c], R4 ;  /* 0x00090c0401007387 */ /* 0x000fe20000100800 */
[----:B0-----:R-:W-:Y:S01]  /*b930*/  HFMA2 R10, -RZ, RZ, 0, 0 ;  /* 0x00000000ff0a7431 */ /* 0x001fe200000001ff */
[----:B------:R-:W-:-:S02]  /*b940*/  @!P1 MOV R10, R12 ;  /* 0x0000000c000a9202 */ /* 0x000fc40000000f00 */
[----:B------:R-:W-:Y:S01]  /*b950*/  STL.64 [R1+0x1f8], R22 ;  /* 0x0001f81601007387 */ /* 0x000fe20000100a00 */
[----:B-1----:R-:W-:-:S03]  /*b960*/  MOV R0, UR28 ;  /* 0x0000001c00007c02 */ /* 0x002fc60008000f00 */
[----:B------:R0:W-:Y:S02]  /*b970*/  STL [R1+0x4c0], R10 ;  /* 0x0004c00a01007387 */ /* 0x0001e40000100800 */
[----:B------:R-:W-:Y:S01]  /*b980*/  FFMA.FTZ R0, -R0, UR28, R8 ;  /* 0x0000001c00007c23 */ /* 0x000fe20008010108 */
[----:B------:R-:W-:Y:S01]  /*b990*/  HFMA2 R8, -RZ, RZ, 0, 0 ;  /* 0x00000000ff087431 */ /* 0x000fe200000001ff */
[----:B--2---:R-:W-:Y:S01]  /*b9a0*/  @!P4 MOV R8, R24 ;  /* 0x000000180008c202 */ /* 0x004fe20000000f00 */
[----:B------:R-:W-:Y:S01]  /*b9b0*/  STL.64 [R1+0x3f8], R24 ;  /* 0x0003f81801007387 */ /* 0x000fe20000100a00 */
[----:B0-----:R-:W-:Y:S01]  /*b9c0*/  HFMA2 R10, -RZ, RZ, 0, 0 ;  /* 0x00000000ff0a7431 */ /* 0x001fe200000001ff */
[----:B------:R-:W-:Y:S02]  /*b9d0*/  @!P1 MOV R10, R13 ;  /* 0x0000000d000a9202 */ /* 0x000fe40000000f00 */
[----:B------:R0:W-:Y:S04]  /*b9e0*/  STL [R1+0x660], R8 ;  /* 0x0006600801007387 */ /* 0x0001e80000100800 */
[----:B------:R1:W-:Y:S01]  /*b9f0*/  STL [R1+0x4e0], R10 ;  /* 0x0004e00a01007387 */ /* 0x0003e20000100800 */
[----:B------:R-:W-:-:S03]  /*ba00*/  @!P4 MOV R21, R22 ;  /* 0x000000160015c202 */ /* 0x000fc60000000f00 */
[----:B------:R-:W-:Y:S01]  /*ba10*/  STL.64 [R1+0x200], R26 ;  /* 0x0002001a01007387 */ /* 0x000fe20000100a00 */
[----:B0-----:R-:W-:Y:S01]  /*ba20*/  MOV R8, R9 ;  /* 0x0000000900087202 */ /* 0x001fe20000000f00 */
[----:B------:R-:W-:Y:S01]  /*ba30*/  HFMA2 R9, -RZ, RZ, 0, 0 ;  /* 0x00000000ff097431 */ /* 0x000fe200000001ff */
[----:B------:R-:W-:Y:S01]  /*ba40*/  @!P4 MOV R9, R25 ;  /* 0x000000190009c202 */ /* 0x000fe20000000f00 */
[----:B------:R-:W-:Y:S01]  /*ba50*/  STL.64 [R1+0x208], R32 ;  /* 0x0002082001007387 */ /* 0x000fe20000100a00 */
[----:B-1----:R-:W-:Y:S01]  /*ba60*/  HFMA2 R10, -RZ, RZ, 0, 0 ;  /* 0x00000000ff0a7431 */ /* 0x002fe200000001ff */
[----:B------:R-:W-:Y:S02]  /*ba70*/  @!P2 MOV R10, R14 ;  /* 0x0000000e000aa202 */ /* 0x000fe40000000f00 */
[----:B------:R0:W-:Y:S01]  /*ba80*/  STL [R1+0x66c], R9 ;  /* 0x00066c0901007387 */ /* 0x0001e20000100800 */
[----:B------:R-:W-:-:S03]  /*ba90*/  FSETP.GTU.FTZ.AND P1, PT, R0, RZ, PT ;  /* 0x000000ff0000720b */ /* 0x000fc60003f3c000 */
[----:B------:R1:W-:Y:S04]  /*baa0*/  STL [R1+0x92c], R10 ;  /* 0x00092c0a01007387 */ /* 0x0003e80000100800 */
[----:B------:R-:W-:Y:S01]  /*bab0*/  STL.64 [R1+0x408], R34 ;  /* 0x0004082201007387 */ /* 0x000fe20000100a00 */
[----:B0-----:R-:W-:Y:S01]  /*bac0*/  MOV R9, R2 ;  /* 0x0000000200097202 */ /* 0x001fe20000000f00 */
[----:B------:R-:W-:Y:S01]  /*bad0*/  HFMA2 R2, -RZ, RZ, 0, 0 ;  /* 0x00000000ff027431 */ /* 0x000fe200000001ff */
[----:B------:R-:W-:Y:S01]  /*bae0*/  @!P5 MOV R2, R26 ;  /* 0x0000001a0002d202 */ /* 0x000fe20000000f00 */
[----:B------:R0:W5:Y:S01]  /*baf0*/  LDL.LU.64 R44, [R1+0x988] ;  /* 0x00098800012c7983 */ /* 0x0001620000300a00 */
[----:B-1----:R-:W-:Y:S01]  /*bb00*/  HFMA2 R10, -RZ, RZ, 0, 0 ;  /* 0x00000000ff0a7431 */ /* 0x002fe200000001ff */
[----:B------:R-:W-:-:S02]  /*bb10*/  @!P2 MOV R10, R15 ;  /* 0x0000000f000aa202 */ /* 0x000fc40000000f00 */
[----:B------:R1:W-:Y:S04]  /*bb20*/  STL [R1+0x950], R2 ;  /* 0x0009500201007387 */ /* 0x0003e80000100800 */
[----:B------:R2:W-:Y:S01]  /*bb30*/  STL [R1+0x934], R10 ;  /* 0x0009340a01007387 */ /* 0x0005e20000100800 */
[----:B------:R-:W-:-:S03]  /*bb40*/  VOTEU.ANY UP0, P1 ;  /* 0x0000000000ff7886 */ /* 0x000fc60000800100 */
[----:B------:R0:W5:Y:S01]  /*bb50*/  LDL.LU R29, [R1+0x984] ;  /* 0x00098400011d7983 */ /* 0x0001620000300800 */
[----:B-1----:R-:W-:Y:S01]  /*bb60*/  HFMA2 R2, -RZ, RZ, 0, 0 ;  /* 0x00000000ff027431 */ /* 0x002fe200000001ff */
[----:B------:R-:W-:Y:S01]  /*bb70*/  @!P5 MOV R2, R27 ;  /* 0x0000001b0002d202 */ /* 0x000fe20000000f00 */
[----:B------:R-:W1:Y:S01]  /*bb80*/  @UP0 LDCU UR5, c[0x0][0x3c0] ;  /* 0x00007800ff0507ac */ /* 0x000e620008000800 */
[----:B------:R0:W5:Y:S01]  /*bb90*/  LDL.LU R7, [R1+0x97c] ;  /* 0x00097c0001077983 */ /* 0x0001620000300800 */
[----:B--2---:R-:W-:Y:S01]  /*bba0*/  HFMA2 R10, -RZ, RZ, 0, 0 ;  /* 0x00000000ff0a7431 */ /* 0x004fe200000001ff */
[----:B------:R-:W-:Y:S02]  /*bbb0*/  @!P2 MOV R10, R16 ;  /* 0x00000010000aa202 */ /* 0x000fe40000000f00 */
[----:B------:R2:W-:Y:S04]  /*bbc0*/  STL [R1+0x954], R2 ;  /* 0x0009540201007387 */ /* 0x0005e80000100800 */
[----:B------:R3:W-:Y:S01]  /*bbd0*/  STL [R1+0x4e4], R10 ;  /* 0x0004e40a01007387 */ /* 0x0007e20000100800 */
[----:B------:R-:W-:-:S03]  /*bbe0*/  PLOP3.LUT P1, PT, PT, PT, UP0, 0x80, 0x8 ;  /* 0x000000000008781c */ /* 0x000fc60003f2f008 */
[----:B------:R0:W5:Y:S01]  /*bbf0*/  LDL.LU R4, [R1+0x978] ;  /* 0x0009780001047983 */ /* 0x0001620000300800 */
[----:B--2---:R-:W-:-:S03]  /*bc00*/  HFMA2 R2, -RZ, RZ, 0, 0 ;  /* 0x00000000ff027431 */ /* 0x004fc600000001ff */
[----:B------:R0:W5:Y:S01]  /*bc10*/  LDL R27, [R1+0x584] ;  /* 0x00058400011b7983 */ /* 0x0001620000100800 */
[----:B---3--:R-:W-:Y:S01]  /*bc20*/  HFMA2 R10, -RZ, RZ, 0, 0 ;  /* 0x00000000ff0a7431 */ /* 0x008fe200000001ff */
[----:B------:R-:W-:Y:S02]  /*bc30*/  @!P2 MOV R10, R17 ;  /* 0x00000011000aa202 */ /* 0x000fe40000000f00 */
[----:B------:R0:W5:Y:S04]  /*bc40*/  LDL R25, [R1+0x570] ;  /* 0x0005700001197983 */ /* 0x0001680000100800 */
[----:B------:R2:W-:Y:S04]  /*bc50*/  STL [R1+0x4e8], R10 ;  /* 0x0004e80a01007387 */ /* 0x0005e80000100800 */
[----:B------:R0:W5:Y:S04]  /*bc60*/  LDL R26, [R1+0x4a8] ;  /* 0x0004a800011a7983 */ /* 0x0001680000100800 */
[----:B------:R0:W5:Y:S01]  /*bc70*/  LDL R24, [R1+0x4c0] ;  /* 0x0004c00001187983 */ /* 0x0001620000100800 */
[----:B--2---:R-:W-:Y:S01]  /*bc80*/  HFMA2 R10, -RZ, RZ, 0, 0 ;  /* 0x00000000ff0a7431 */ /* 0x004fe200000001ff */
[----:B------:R-:W-:-:S02]  /*bc90*/  @!P3 MOV R10, R18 ;  /* 0x00000012000ab202 */ /* 0x000fc40000000f00 */
[----:B------:R0:W5:Y:S04]  /*bca0*/  LDL R22, [R1+0x4e4] ;  /* 0x0004e40001167983 */ /* 0x0001680000100800 */
[----:B------:R2:W-:Y:S01]  /*bcb0*/  STL [R1+0x940], R10 ;  /* 0x0009400a01007387 */ /* 0x0005e20000100800 */
[----:B-1----:R-:W-:Y:S01]  /*bcc0*/  @P1 FADD.FTZ R0, R0, UR5 ;  /* 0x0000000500001e21 */ /* 0x002fe20008010000 */
[----:B--2---:R-:W-:Y:S01]  /*bcd0*/  HFMA2 R10, -RZ, RZ, 0, 0 ;  /* 0x00000000ff0a7431 */ /* 0x004fe200000001ff */
[----:B------:R-:W-:-:S05]  /*bce0*/  @!P3 MOV R10, R19 ;  /* 0x00000013000ab202 */ /* 0x000fca0000000f00 */
[----:B------:R1:W-:Y:S02]  /*bcf0*/  STL [R1+0x944], R10 ;  /* 0x0009440a01007387 */ /* 0x0003e40000100800 */
[----:B-1----:R-:W-:Y:S01]  /*bd00*/  HFMA2 R10, -RZ, RZ, 0, 0 ;  /* 0x00000000ff0a7431 */ /* 0x002fe200000001ff */
[----:B------:R-:W-:Y:S02]  /*bd10*/  @!P3 MOV R10, R20 ;  /* 0x00000014000ab202 */ /* 0x000fe40000000f00 */
[----:B------:R-:W-:-:S05]  /*bd20*/  @!P5 MOV R2, R30 ;  /* 0x0000001e0002d202 */ /* 0x000fca0000000f00 */
[----:B------:R1:W-:Y:S02]  /*bd30*/  STL [R1+0x67c], R2 ;  /* 0x00067c0201007387 */ /* 0x0003e40000100800 */
[----:B-1----:R-:W-:Y:S01]  /*bd40*/  HFMA2 R2, -RZ, RZ, 0, 0 ;  /* 0x00000000ff027431 */ /* 0x002fe200000001ff */
[----:B------:R-:W-:-:S05]  /*bd50*/  @!P5 MOV R2, R31 ;  /* 0x0000001f0002d202 */ /* 0x000fca0000000f00 */
[----:B------:R1:W-:Y:S02]  /*bd60*/  STL [R1+0x690], R2 ;  /* 0x0006900201007387 */ /* 0x0003e40000100800 */
[----:B-1----:R-:W-:Y:S01]  /*bd70*/  HFMA2 R2, -RZ, RZ, 0, 0 ;  /* 0x00000000ff027431 */ /* 0x002fe200000001ff */
[----:B------:R-:W-:Y:S01]  /*bd80*/  @!P6 MOV R2, R32 ;  /* 0x000000200002e202 */ /* 0x000fe20000000f00 */
[----:B------:R1:W-:Y:S04]  /*bd90*/  STL [R1+0x62c], R10 ;  /* 0x00062c0a01007387 */ /* 0x0003e80000100800 */
[----:B------:R2:W-:Y:S04]  /*bda0*/  STL [R1+0x958], R2 ;  /* 0x0009580201007387 */ /* 0x0005e80000100800 */
[----:B------:R3:W-:Y:S01]  /*bdb0*/  STL.64 [R1+0x400], R30 ;  /* 0x0004001e01007387 */ /* 0x0007e20000100a00 */
[----:B-1----:R-:W-:Y:S01]  /*bdc0*/  HFMA2 R10, -RZ, RZ, 0, 0 ;  /* 0x00000000ff0a7431 */ /* 0x002fe200000001ff */
[----:B------:R-:W-:-:S02]  /*bdd0*/  MOV R3, R6 ;  /* 0x0000000600037202 */ /* 0x000fc40000000f00 */
[----:B------:R0:W5:Y:S01]  /*bde0*/  LDL R32, [R1+0x51c] ;  /* 0x00051c0001207983 */ /* 0x0001620000100800 */
[----:B--2---:R-:W-:Y:S01]  /*bdf0*/  HFMA2 R2, -RZ, RZ, 0, 0 ;  /* 0x00000000ff027431 */ /* 0x004fe200000001ff */
[----:B------:R-:W-:Y:S02]  /*be00*/  @!P6 MOV R2, R33 ;  /* 0x000000210002e202 */ /* 0x000fe40000000f00 */
[----:B------:R0:W5:Y:S01]  /*be10*/  LDL.LU R6, [R1+0x980] ;  /* 0x0009800001067983 */ /* 0x0001620000300800 */
[----:B------:R-:W-:-:S03]  /*be20*/  @!P6 MOV R10, R34 ;  /* 0x00000022000ae202 */ /* 0x000fc60000000f00 */
[----:B------:R1:W-:Y:S04]  /*be30*/  STL [R1+0x95c], R2 ;  /* 0x00095c0201007387 */ /* 0x0003e80000100800 */
[----:B---3--:R0:W5:Y:S04]  /*be40*/  LDL R31, [R1+0x59c] ;  /* 0x00059c00011f7983 */ /* 0x0081680000100800 */
[----:B------:R0:W5:Y:S01]  /*be50*/  LDL R34, [R1+0x54c] ;  /* 0x00054c0001227983 */ /* 0x0001620000100800 */
[----:B-1----:R1:W2:Y:S03]  /*be60*/  @P1 MUFU.RSQ R2, R0 ;  /* 0x0000000000021308 */ /* 0x0022a60000001400 */
[----:B------:R0:W5:Y:S04]  /*be70*/  LDL R33, [R1+0x530] ;  /* 0x0005300001217983 */ /* 0x0001680000100800 */
[----:B------:R0:W5:Y:S01]  /*be80*/  LDL R30, [R1+0x508] ;  /* 0x00050800011e7983 */ /* 0x0001620000100800 */
[----:B-1----:R-:W-:Y:S01]  /*be90*/  HFMA2 R0, -RZ, RZ, 0, 0 ;  /* 0x00000000ff007431 */ /* 0x002fe200000001ff */
[----:B------:R-:W-:-:S02]  /*bea0*/  @!P6 MOV R0, R35 ;  /* 0x000000230000e202 */ /* 0x000fc40000000f00 */
[----:B------:R0:W5:Y:S04]  /*beb0*/  LDL R20, [R1+0x62c] ;  /* 0x00062c0001147983 */ /* 0x0001680000100800 */
[----:B------:R0:W5:Y:S04]  /*bec0*/  LDL R35, [R1+0x560] ;  /* 0x0005600001237983 */ /* 0x0001680000100800 */
[----:B------:R-:W-:Y:S04]  /*bed0*/  STL.64 [R1+0x3e0], R12 ;  /* 0x0003e00c01007387 */ /* 0x000fe80000100a00 */
[----:B------:R-:W-:Y:S04]  /*bee0*/  STL.64 [R1+0x1e8], R14 ;  /* 0x0001e80e01007387 */ /* 0x000fe80000100a00 */
[----:B------:R-:W-:Y:S04]  /*bef0*/  STL.64 [R1+0x3e8], R16 ;  /* 0x0003e81001007387 */ /* 0x000fe80000100a00 */
[----:B------:R-:W-:Y:S04]  /*bf00*/  STL.64 [R1+0x1f0], R18 ;  /* 0x0001f01201007387 */ /* 0x000fe80000100a00 */
[----:B------:R-:W-:Y:S04]  /*bf10*/  STL [R1+0x948], R21 ;  /* 0x0009481501007387 */ /* 0x000fe80000100800 */
[----:B------:R-:W-:Y:S01]  /*bf20*/  STL [R1+0x6a0], R10 ;  /* 0x0006a00a01007387 */ /* 0x000fe20000100800 */
[----:B------:R-:W-:Y:S01]  /*bf30*/  UISETP.NE.AND UP1, UPT, UR6, URZ, UPT ;  /* 0x000000ff0600728c */ /* 0x000fe2000bf25270 */
[----:B--2---:R-:W-:-:S02]  /*bf40*/  @P1 R2UR UR5, R2 ;  /* 0x00000000020512ca */ /* 0x004fc400000e0000 */
[----:B------:R1:W-:Y:S01]  /*bf50*/  STL [R1+0x6b4], R0 ;  /* 0x0006b40001007387 */ /* 0x0003e20000100800 */
[----:B------:R-:W-:Y:S01]  /*bf60*/  MOV R2, RZ ;  /* 0x000000ff00027202 */ /* 0x000fe20000000f00 */
[----:B------:R-:W-:Y:S02]  /*bf70*/  @P0 HADD2.F32 R2, -RZ, R9.H0_H0 ;  /* 0x20000009ff020230 */ /* 0x000fe40000004100 */
[----:B------:R-:W-:Y:S01]  /*bf80*/  HADD2.F32 R3, -RZ, R3.H0_H0 ;  /* 0x20000003ff037230 */ /* 0x000fe20000004100 */
[----:B------:R-:W-:Y:S01]  /*bf90*/  UMOV UR16, 0x3f800000 ;  /* 0x3f80000000107882 */ /* 0x000fe20000000000 */
[----:B-1----:R-:W-:Y:S02]  /*bfa0*/  HFMA2 R0, -RZ, RZ, 0, 0 ;  /* 0x00000000ff007431 */ /* 0x002fe400000001ff */
[----:B------:R-:W-:-:S03]  /*bfb0*/  @P0 HADD2.F32 R0, -RZ, R8.H0_H0 ;  /* 0x20000008ff000230 */ /* 0x000fc60000004100 */
[----:B------:R-:W-:Y:S01]  /*bfc0*/  @UP0 UMOV UR16, UR5 ;  /* 0x0000000500100c82 */ /* 0x000fe20008000000 */
[----:B----4-:R-:W-:Y:S01]  /*bfd0*/  HADD2.F32 R5, -RZ, R5.H0_H0 ;  /* 0x20000005ff057230 */ /* 0x010fe20000004100 */
        /* <DEDUP_REMOVED lines=1151> */
.L_x_1784:
        /* <DEDUP_REMOVED lines=2760> */
.L_x_1785:
        /* <DEDUP_REMOVED lines=47> */
.L_x_1787:
[----:B------:R-:W-:Y:S05]  /*1b740*/  BSYNC.RECONVERGENT B0 ;  /* 0x0000000000007941 */ /* 0x000fea0003800200 */
.L_x_1786:
        /* <DEDUP_REMOVED lines=52> */
.L_x_1789:
[----:B------:R-:W-:Y:S05]  /*1ba90*/  BSYNC.RECONVERGENT B0 ;  /* 0x0000000000007941 */ /* 0x000fea0003800200 */
.L_x_1788:
        /* <DEDUP_REMOVED lines=38> */
.L_x_1791:
[----:B------:R-:W-:Y:S05]  /*1bd00*/  BSYNC.RECONVERGENT B0 ;  /* 0x0000000000007941 */ /* 0x000fea0003800200 */
.L_x_1790:
        /* <DEDUP_REMOVED lines=30> */
.L_x_1793:
[----:B------:R-:W-:Y:S05]  /*1bef0*/  BSYNC.RECONVERGENT B0 ;  /* 0x0000000000007941 */ /* 0x000fea0003800200 */
.L_x_1792:
        /* <DEDUP_REMOVED lines=34> */
.L_x_1797:
[----:B------:R-:W2:Y:S04]  /*1c120*/  LDG.E.STRONG.GPU R8, desc[UR10][R14.64] ;  /* 0x0000000a0e087981 */ /* 0x000ea8000c1ef900 */
[----:B--2---:R-:W-:Y:S04]  /*1c130*/  CCTL.IVALL ;  /* 0x00000000ff00798f */ /* 0x004fe80002000000 */
[----:B------:R0:W-:Y:S01]  /*1c140*/  STL [R1], R8 ;  /* 0x0000000801007387 */ /* 0x0001e20000100800 */
[----:B------:R-:W-:-:S13]  /*1c150*/  ISETP.NE.AND P0, PT, R8, UR5, PT ;  /* 0x0000000508007c0c */ /* 0x000fda000bf05270 */
[----:B0-----:R-:W-:Y:S05]  /*1c160*/  @P0 BRA `(.L_x_1797) ;  /* 0xfffffffc00ec0947 */ /* 0x001fea000383ffff */
.L_x_1796:
[----:B------:R-:W-:Y:S05]  /*1c170*/  BSYNC.RECONVERGENT B0 ;  /* 0x0000000000007941 */ /* 0x000fea0003800200 */
.L_x_1795:
        /* <DEDUP_REMOVED lines=15> */
.L_x_1799:
        /* <DEDUP_REMOVED lines=77> */
.L_x_1798:
        /* <DEDUP_REMOVED lines=52> */
.L_x_1800:
        /* <DEDUP_REMOVED lines=27> */
.L_x_1801:
        /* <DEDUP_REMOVED lines=12> */
.L_x_1802:
[----:B------:R-:W-:Y:S05]  /*1ccf0*/  BSYNC.RECONVERGENT B0 ;  /* 0x0000000000007941 */ /* 0x000fea0003800200 */
.L_x_1794:
        /* <DEDUP_REMOVED lines=17> */
.L_x_1808:
        /* <DEDUP_REMOVED lines=57> */
.L_x_1804:
[----:B------:R-:W-:Y:S05]  /*1d1a0*/  BSYNC.RECONVERGENT B0 ;  /* 0x0000000000007941 */ /* 0x000fea0003800200 */
.L_x_1803:
        /* <DEDUP_REMOVED lines=19> */
.L_x_1805:
        /* <DEDUP_REMOVED lines=15> */
.L_x_1807:
[----:B------:R-:W-:Y:S05]  /*1d3d0*/  BSYNC.RECONVERGENT B0 ;  /* 0x0000000000007941 */ /* 0x000fea0003800200 */
.L_x_1806:
        /* <DEDUP_REMOVED lines=10> */
.L_x_1783:
        /* <DEDUP_REMOVED lines=16> */
.L_x_1811:
[----:B------:R-:W-:Y:S05]  /*1d580*/  BSYNC.RECONVERGENT B0 ;  /* 0x0000000000007941 */ /* 0x000fea0003800200 */
.L_x_1810:
        /* <DEDUP_REMOVED lines=11> */
.L_x_1813:
[----:B------:R-:W2:Y:S04]  /*1d640*/  LDG.E.STRONG.GPU R5, desc[UR10][R2.64] ;  /* 0x0000000a02057981 */ /* 0x000ea8000c1ef900 */
[----:B--2---:R-:W-:Y:S01]  /*1d650*/  CCTL.IVALL ;  /* 0x00000000ff00798f */ /* 0x004fe20002000000 */
[----:B------:R-:W-:Y:S05]  /*1d660*/  YIELD ;  /* 0x0000000000007946 */ /* 0x000fea0003800000 */
[----:B------:R-:W-:-:S13]  /*1d670*/  ISETP.NE.AND P0, PT, R5, R0, PT ;  /* 0x000000000500720c */ /* 0x000fda0003f05270 */
[----:B------:R-:W-:Y:S05]  /*1d680*/  @P0 BRA `(.L_x_1813) ;  /* 0xfffffffc00ec0947 */ /* 0x000fea000383ffff */
.L_x_1812:
        /* <DEDUP_REMOVED lines=75> */
.L_x_1816:
        /* <DEDUP_REMOVED lines=29> */
.L_x_1815:
[----:B------:R-:W-:Y:S05]  /*1dd10*/  BSYNC.RECONVERGENT B0 ;  /* 0x0000000000007941 */ /* 0x000fea0003800200 */
.L_x_1814:
        /* <DEDUP_REMOVED lines=10> */
.L_x_1817:
        /* <DEDUP_REMOVED lines=87> */
.L_x_1818:
        /* <DEDUP_REMOVED lines=13> */
.L_x_4915:


//--------------------- .text._Z35group_norm_nhwc_fwd_one_pass_kernelI11Bf16IOFp32WLi64ELi160ELi640EEv26Group_norm_nhwc_fwd_params --------------------------
	.section	.text._Z35group_norm_nhwc_fwd_one_pass_kernelI11Bf16IOFp32WLi64ELi160ELi640EEv26Group_norm_nhwc_fwd_params,"ax",@progbits
	.align	128
        .global         _Z35group_norm_nhwc_fwd_one_pass_kernelI11Bf16IOFp32WLi64ELi160ELi640EEv26Group_norm_nhwc_fwd_params
        .type           _Z35group_norm_nhwc_fwd_one_pass_kernelI11Bf16IOFp32WLi64ELi160ELi640EEv26Group_norm_nhwc_fwd_params,@function
        .size           _Z35group_norm_nhwc_fwd_one_pass_kernelI11Bf16IOFp32WLi64ELi160ELi640EEv26Group_norm_nhwc_fwd_params,(.L_x_4916 - _Z35group_norm_nhwc_fwd_one_pass_kernelI11Bf16IOFp32WLi64ELi160ELi640EEv26Group_norm_nhwc_fwd_params)
        .other          _Z35group_norm_nhwc_fwd_one_pass_kernelI11Bf16IOFp32WLi64ELi160ELi640EEv26Group_norm_nhwc_fwd_params,@"STO_CUDA_ENTRY STV_DEFAULT"
_Z35group_norm_nhwc_fwd_one_pass_kernelI11Bf16IOFp32WLi64ELi160ELi640EEv26Group_norm_nhwc_fwd_params:
.text._Z35group_norm_nhwc_fwd_one_pass_kernelI11Bf16IOFp32WLi64ELi160ELi640EEv26Group_norm_nhwc_fwd_params:
[----:B------:R-:W-:Y:S08]  /*0000*/  LDC R1, c[0x0][0x37c] ;  /* 0x0000df00ff017b82 */ /* 0x000ff00000000800 */
[----:B------:R-:W0:Y:S01]  /*0010*/  S2UR UR6, SR_CTAID.Y ;  /* 0x00000000000679c3 */ /* 0x000e220000002600 */
[----:B------:R-:W1:Y:S01]  /*0020*/  LDCU UR4, c[0x0][0x3f8] ;  /* 0x00007f00ff0477ac */ /* 0x000e620008000800 */
[----:B------:R-:W1:Y:S02]  /*0030*/  LDCU UR5, c[0x0][0x3c8] ;  /* 0x00007900ff0577ac */ /* 0x000e640008000800 */
[----:B-1----:R-:W-:-:S04]  /*0040*/  UIMAD UR4, UR4, UR5, URZ ;  /* 0x00000005040472a4 */ /* 0x002fc8000f8e02ff */
[----:B0-----:R-:W-:-:S06]  /*0050*/  UISETP.GE.AND UP0, UPT, UR6, UR4, UPT ;  /* 0x000000040600728c */ /* 0x001fcc000bf06270 */
[----:B------:R-:W-:-:S13]  /*0060*/  PLOP3.LUT P0, PT, PT, PT, UP0, 0x80, 0x8 ;  /* 0x000000000008781c */ /* 0x000fda0003f0f008 */
[----:B------:R-:W-:Y:S05]  /*0070*/  @P0 EXIT ;  /* 0x000000000000094d */ /* 0x000fea0003800000 */
[----:B------:R-:W0:Y:S01]  /*0080*/  S2R R4, SR_TID.X ;  /* 0x0000000000047919 */ /* 0x000e220000002100 */
[----:B------:R-:W1:Y:S01]  /*0090*/  S2UR UR15, SR_CTAID.X ;  /* 0x00000000000f79c3 */ /* 0x000e620000002500 */
[----:B------:R-:W2:Y:S01]  /*00a0*/  LDCU UR4, c[0x0][0x404] ;  /* 0x00008080ff0477ac */ /* 0x000ea20008000800 */
[----:B------:R-:W3:Y:S01]  /*00b0*/  LDCU.64 UR8, c[0x0][0x388] ;  /* 0x00007100ff0877ac */ /* 0x000ee20008000a00 */
[----:B------:R-:W4:Y:S01]  /*00c0*/  LDCU UR20, c[0x0][0x374] ;  /* 0x00006e80ff1477ac */ /* 0x000f220008000800 */
[----:B------:R-:W0:Y:S01]  /*00d0*/  LDCU.64 UR16, c[0x0][0x358] ;  /* 0x00006b00ff1077ac */ /* 0x000e220008000a00 */
[----:B------:R-:W-:Y:S01]  /*00e0*/  UMOV UR7, UR6 ;  /* 0x0000000600077c82 */ /* 0x000fe20008000000 */
[----:B--2---:R-:W-:Y:S01]  /*00f0*/  MOV R3, UR4 ;  /* 0x0000000400037c02 */ /* 0x004fe20008000f00 */
[----:B------:R-:W-:Y:S01]  /*0100*/  UMOV UR4, URZ ;  /* 0x000000ff00047c82 */ /* 0x000fe20008000000 */
[----:B---3--:R-:W-:Y:S02]  /*0110*/  ISETP.NE.U32.AND P1, PT, RZ, UR8, PT ;  /* 0x00000008ff007c0c */ /* 0x008fe4000bf25070 */
[----:B0-----:R-:W-:-:S02]  /*0120*/  LOP3.LUT R0, R4, 0xffff, RZ, 0xc0, !PT ;  /* 0x0000ffff04007812 */ /* 0x001fc400078ec0ff */
[----:B-1----:R-:W-:-:S03]  /*0130*/  LOP3.LUT P0, RZ, R4, UR15, RZ, 0xfc, !PT ;  /* 0x0000000f04ff7c12 */ /* 0x002fc6000f80fcff */
[----:B------:R-:W-:Y:S01]  /*0140*/  IMAD R0, R0, 0x334, RZ ;  /* 0x0000033400007824 */ /* 0x000fe200078e02ff */
[----:B------:R-:W-:-:S04]  /*0150*/  ISETP.NE.AND.EX P0, PT, RZ, UR9, !P0, P1 ;  /* 0x00000009ff007c0c */ /* 0x000fc8000c705310 */
[----:B------:R-:W-:-:S04]  /*0160*/  SHF.R.U32.HI R0, RZ, 0x10, R0 ;  /* 0x00000010ff007819 */ /* 0x000fc80000011600 */
[----:B------:R-:W-:Y:S01]  /*0170*/  PRMT R2, R0, 0x9910, RZ ;  /* 0x0000991000027816 */ /* 0x000fe200000000ff */
[----:B------:R-:W-:-:S03]  /*0180*/  IMAD R0, R3, UR15, R0 ;  /* 0x0000000f03007c24 */ /* 0x000fc6000f8e0200 */
[----:B------:R-:W-:Y:S01]  /*0190*/  MOV R3, R2 ;  /* 0x0000000200037202 */ /* 0x000fe20000000f00 */
[C---:B------:R-:W-:Y:S01]  /*01a0*/  VIADD R40, R0.reuse, 0x30 ;  /* 0x0000003000287836 */ /* 0x040fe20000000000 */
[----:B------:R-:W0:Y:S01]  /*01b0*/  LDC R2, c[0x0][0x370] ;  /* 0x0000dc00ff027b82 */ /* 0x000e220000000800 */
[C---:B------:R-:W-:Y:S02]  /*01c0*/  IADD3 R42, PT, PT, R0.reuse, 0x8, RZ ;  /* 0x00000008002a7810 */ /* 0x040fe40007ffe0ff */
[----:B------:R-:W-:Y:S01]  /*01d0*/  IMAD R3, R3, 0x50, RZ ;  /* 0x0000005003037824 */ /* 0x000fe200078e02ff */
[C---:B------:R-:W-:Y:S02]  /*01e0*/  IADD3 R38, PT, PT, R0.reuse, 0x10, RZ ;  /* 0x0000001000267810 */ /* 0x040fe40007ffe0ff */
[----:B------:R-:W-:Y:S02]  /*01f0*/  IADD3 R37, PT, PT, R0, 0x18, RZ ;  /* 0x0000001800257810 */ /* 0x000fe40007ffe0ff */
[----:B------:R-:W-:-:S02]  /*0200*/  IADD3 R3, PT, PT, RZ, -R3, RZ ;  /* 0x80000003ff037210 */ /* 0x000fc40007ffe0ff */
[C---:B------:R-:W-:Y:S02]  /*0210*/  IADD3 R36, PT, PT, R0.reuse, 0x20, RZ ;  /* 0x0000002000247810 */ /* 0x040fe40007ffe0ff */
[----:B------:R-:W-:Y:S02]  /*0220*/  PRMT R41, R3, 0x7710, RZ ;  /* 0x0000771003297816 */ /* 0x000fe400000000ff */
[C---:B------:R-:W-:Y:S02]  /*0230*/  IADD3 R35, PT, PT, R0.reuse, 0x28, RZ ;  /* 0x0000002800237810 */ /* 0x040fe40007ffe0ff */
[----:B------:R-:W-:Y:S02]  /*0240*/  IADD3 R39, PT, PT, R0, 0x38, RZ ;  /* 0x0000003800277810 */ /* 0x000fe40007ffe0ff */
[----:B------:R-:W-:Y:S02]  /*0250*/  IADD3 R41, PT, PT, R41, R4, RZ ;  /* 0x0000000429297210 */ /* 0x000fe40007ffe0ff */
[----:B------:R-:W-:-:S02]  /*0260*/  SHF.R.S32.HI R5, RZ, 0x1f, R0 ;  /* 0x0000001fff057819 */ /* 0x000fc40000011400 */
[----:B------:R-:W-:Y:S02]  /*0270*/  SHF.R.S32.HI R5, RZ, 0x1f, R42 ;  /* 0x0000001fff057819 */ /* 0x000fe4000001142a */
[----:B------:R-:W-:Y:S02]  /*0280*/  SHF.R.S32.HI R6, RZ, 0x1f, R38 ;  /* 0x0000001fff067819 */ /* 0x000fe40000011426 */
[----:B------:R-:W-:Y:S02]  /*0290*/  SHF.R.S32.HI R5, RZ, 0x1f, R37 ;  /* 0x0000001fff057819 */ /* 0x000fe40000011425 */
[----:B------:R-:W-:Y:S02]  /*02a0*/  SHF.R.S32.HI R3, RZ, 0x1f, R36 ;  /* 0x0000001fff037819 */ /* 0x000fe40000011424 */
[----:B------:R-:W-:Y:S02]  /*02b0*/  SHF.R.S32.HI R45, RZ, 0x1f, R35 ;  /* 0x0000001fff2d7819 */ /* 0x000fe40000011423 */
[----:B------:R-:W-:-:S02]  /*02c0*/  SHF.R.S32.HI R44, RZ, 0x1f, R40 ;  /* 0x0000001fff2c7819 */ /* 0x000fc40000011428 */
[----:B------:R-:W-:Y:S02]  /*02d0*/  SHF.R.S32.HI R43, RZ, 0x1f, R39 ;  /* 0x0000001fff2b7819 */ /* 0x000fe40000011427 */
[----:B----4-:R-:W-:-:S07]  /*02e0*/  SHF.L.U32 R41, R41, 0x1, RZ ;  /* 0x0000000129297819 */ /* 0x010fce00000006ff */
.L_x_1862:
[----:B------:R-:W1:Y:S01]  /*02f0*/  LDCU UR5, c[0x0][0x3f8] ;  /* 0x00007f00ff0577ac */ /* 0x000e620008000800 */
[----:B------:R-:W-:Y:S02]  /*0300*/  IABS R8, UR7 ;  /* 0x0000000700087c13 */ /* 0x000fe40008000000 */
[----:B------:R-:W-:Y:S02]  /*0310*/  CS2R R32, SRZ ;  /* 0x0000000000207805 */ /* 0x000fe4000001ff00 */
[----:B------:R-:W-:Y:S01]  /*0320*/  SHF.R.S32.HI R9, RZ, 0x1f, R42 ;  /* 0x0000001fff097819 */ /* 0x000fe2000001142a */
[----:B--2---:R-:W2:Y:S01]  /*0330*/  LDCU.64 UR12, c[0x0][0x3f0] ;  /* 0x00007e00ff0c77ac */ /* 0x004ea20008000a00 */
[----:B------:R-:W-:Y:S02]  /*0340*/  R2UR UR10, R8 ;  /* 0x00000000080a72ca */ /* 0x000fe400000e0000 */
[----:B------:R-:W-:Y:S02]  /*0350*/  SHF.R.S32.HI R20, RZ, 0x1f, R38 ;  /* 0x0000001fff147819 */ /* 0x000fe40000011426 */
[----:B------:R-:W-:-:S02]  /*0360*/  SHF.R.S32.HI R28, RZ, 0x1f, R37 ;  /* 0x0000001fff1c7819 */ /* 0x000fc40000011425 */
[----:B------:R-:W-:Y:S02]  /*0370*/  SHF.R.S32.HI R27, RZ, 0x1f, R0 ;  /* 0x0000001fff1b7819 */ /* 0x000fe40000011400 */
[----:B------:R-:W-:Y:S02]  /*0380*/  SHF.R.S32.HI R24, RZ, 0x1f, R36 ;  /* 0x0000001fff187819 */ /* 0x000fe40000011424 */
[----:B01-34-:R-:W-:-:S04]  /*0390*/  MOV R3, UR5 ;  /* 0x0000000500037c02 */ /* 0x01bfc80008000f00 */
[----:B------:R-:W-:-:S04]  /*03a0*/  IABS R6, R3 ;  /* 0x0000000300067213 */ /* 0x000fc80000000000 */
[----:B------:R-:W1:Y:S08]  /*03b0*/  I2F.RP R3, R6 ;  /* 0x0000000600037306 */ /* 0x000e700000209400 */
[----:B-1----:R-:W1:Y:S02]  /*03c0*/  MUFU.RCP R3, R3 ;  /* 0x0000000300037308 */ /* 0x002e640000001000 */
[----:B-1----:R-:W-:-:S06]  /*03d0*/  IADD3 R4, PT, PT, R3, 0xffffffe, RZ ;  /* 0x0ffffffe03047810 */ /* 0x002fcc0007ffe0ff */
[----:B------:R1:W3:Y:S02]  /*03e0*/  F2I.FTZ.U32.TRUNC.NTZ R5, R4 ;  /* 0x0000000400057305 */ /* 0x0002e4000021f000 */
[----:B-1----:R-:W-:-:S05]  /*03f0*/  HFMA2 R4, -RZ, RZ, 0, 0 ;  /* 0x00000000ff047431 */ /* 0x002fca00000001ff */
[----:B------:R-:W-:Y:S02]  /*0400*/  R2UR UR8, R4 ;  /* 0x00000000040872ca */ /* 0x000fe400000e0000 */
[----:B---3--:R-:W-:Y:S02]  /*0410*/  R2UR UR9, R5 ;  /* 0x00000000050972ca */ /* 0x008fe400000e0000 */
[----:B------:R-:W-:-:S05]  /*0420*/  IADD3 R7, PT, PT, RZ, -R5, RZ ;  /* 0x80000005ff077210 */ /* 0x000fca0007ffe0ff */
[----:B------:R-:W-:-:S06]  /*0430*/  IMAD R7, R7, R6, RZ ;  /* 0x0000000607077224 */ /* 0x000fcc00078e02ff */
[----:B------:R-:W-:-:S05]  /*0440*/  IMAD.HI.U32 R7, R5, R7, UR8 ;  /* 0x0000000805077e27 */ /* 0x000fca000f8e0007 */
[----:B------:R-:W-:-:S13]  /*0450*/  R2UR UR8, R7 ;  /* 0x00000000070872ca */ /* 0x000fda00000e0000 */
[----:B------:R-:W-:Y:S02]  /*0460*/  UIMAD.WIDE.U32 UR8, UR8, UR10, URZ ;  /* 0x0000000a080872a5 */ /* 0x000fe4000f8e00ff */
[----:B------:R-:W-:-:S04]  /*0470*/  ULOP3.LUT UR8, UR7, UR5, URZ, 0x3c, !UPT ;  /* 0x0000000507087292 */ /* 0x000fc8000f8e3cff */
[----:B------:R-:W-:-:S05]  /*0480*/  IADD3 R3, PT, PT, RZ, -UR9, RZ ;  /* 0x80000009ff037c10 */ /* 0x000fca000fffe0ff */
[C---:B------:R-:W-:Y:S01]  /*0490*/  IMAD R3, R6.reuse, R3, UR10 ;  /* 0x0000000a06037e24 */ /* 0x040fe2000f8e0203 */
[----:B------:R-:W1:Y:S04]  /*04a0*/  LDCU.64 UR10, c[0x0][0x3e8] ;  /* 0x00007d00ff0a77ac */ /* 0x000e680008000a00 */
[----:B------:R-:W-:-:S13]  /*04b0*/  ISETP.GT.U32.AND P1, PT, R6, R3, PT ;  /* 0x000000030600720c */ /* 0x000fda0003f24070 */
[----:B------:R-:W-:Y:S01]  /*04c0*/  VOTEU.ANY UP1, P1 ;  /* 0x0000000000ff7886 */ /* 0x000fe20000820100 */
[----:B------:R-:W-:Y:S02]  /*04d0*/  PLOP3.LUT P1, PT, PT, PT, UP1, 0x80, 0x8 ;  /* 0x000000000008781c */ /* 0x000fe40003f2f018 */
[----:B-1----:R-:W-:Y:S02]  /*04e0*/  ISETP.GE.U32.AND P3, PT, R42, UR10, PT ;  /* 0x0000000a2a007c0c */ /* 0x002fe4000bf66070 */
[----:B------:R-:W-:Y:S01]  /*04f0*/  @!UP1 UIADD3 UR9, UPT, UPT, UR9, 0x1, URZ ;  /* 0x0000000109099890 */ /* 0x000fe2000fffe0ff */
[----:B------:R-:W-:Y:S01]  /*0500*/  ISETP.GE.U32.AND P5, PT, R38, UR10, PT ;  /* 0x0000000a26007c0c */ /* 0x000fe2000bfa6070 */
[----:B------:R-:W-:Y:S01]  /*0510*/  UISETP.GE.AND UP1, UPT, UR8, URZ, UPT ;  /* 0x000000ff0800728c */ /* 0x000fe2000bf26270 */
[----:B------:R-:W-:Y:S02]  /*0520*/  ISETP.GE.AND.EX P3, PT, R9, UR11, PT, P3 ;  /* 0x0000000b09007c0c */ /* 0x000fe4000bf66330 */
[----:B------:R-:W-:-:S02]  /*0530*/  ISETP.GE.AND.EX P5, PT, R20, UR11, PT, P5 ;  /* 0x0000000b14007c0c */ /* 0x000fc4000bfa6350 */
[----:B------:R-:W-:Y:S02]  /*0540*/  ISETP.GE.U32.AND P2, PT, R37, UR10, PT ;  /* 0x0000000a25007c0c */ /* 0x000fe4000bf46070 */
[----:B------:R-:W-:Y:S02]  /*0550*/  @!P1 IMAD.IADD R3, R3, 0x1, -R6 ;  /* 0x0000000103039824 */ /* 0x000fe400078e0a06 */
[----:B------:R-:W-:-:S03]  /*0560*/  ISETP.GE.AND.EX P2, PT, R28, UR11, PT, P2 ;  /* 0x0000000b1c007c0c */ /* 0x000fc6000bf46320 */
[----:B------:R-:W-:Y:S02]  /*0570*/  ISETP.GE.U32.AND P1, PT, R3, R6, PT ;  /* 0x000000060300720c */ /* 0x000fe40003f26070 */
[----:B------:R-:W1:Y:S01]  /*0580*/  @!P3 LDC.64 R12, c[0x0][0x3e0] ;  /* 0x0000f800ff0cbb82 */ /* 0x000e620000000a00 */
[----:B------:R-:W-:-:S07]  /*0590*/  LOP3.LUT R6, R41, 0xffff, RZ, 0xc0, !PT ;  /* 0x0000ffff29067812 */ /* 0x000fce00078ec0ff */
[----:B-----5:R-:W3:Y:S03]  /*05a0*/  @!P5 LDC.64 R18, c[0x0][0x3e0] ;  /* 0x0000f800ff12db82 */ /* 0x020ee60000000a00 */
[----:B------:R-:W-:Y:S01]  /*05b0*/  VOTEU.ANY UP0, P1 ;  /* 0x0000000000ff7886 */ /* 0x000fe20000800100 */
[----:B------:R-:W-:-:S04]  /*05c0*/  ISETP.GE.U32.AND P1, PT, R0, UR10, PT ;  /* 0x0000000a00007c0c */ /* 0x000fc8000bf26070 */
[----:B------:R-:W-:Y:S01]  /*05d0*/  @UP0 UIADD3 UR9, UPT, UPT, UR9, 0x1, URZ ;  /* 0x0000000109090890 */ /* 0x000fe2000fffe0ff */
[----:B------:R-:W4:Y:S01]  /*05e0*/  @!P3 LDC.64 R16, c[0x0][0x390] ;  /* 0x0000e400ff10bb82 */ /* 0x000f220000000a00 */
[----:B------:R-:W-:Y:S01]  /*05f0*/  UISETP.NE.AND UP0, UPT, UR5, URZ, UPT ;  /* 0x000000ff0500728c */ /* 0x000fe2000bf05270 */
[----:B------:R-:W-:Y:S01]  /*0600*/  ISETP.GE.AND.EX P1, PT, R27, UR11, PT, P1 ;  /* 0x0000000b1b007c0c */ /* 0x000fe2000bf26310 */
[----:B------:R-:W-:-:S05]  /*0610*/  @!UP1 UIADD3 UR9, UPT, UPT, -UR9, URZ, URZ ;  /* 0x000000ff09099290 */ /* 0x000fca000fffe1ff */
[----:B------:R-:W5:Y:S04]  /*0620*/  @!P2 LDC.64 R14, c[0x0][0x3e0] ;  /* 0x0000f800ff0eab82 */ /* 0x000f680000000a00 */
[----:B------:R-:W-:-:S04]  /*0630*/  @!UP0 ULOP3.LUT UR9, URZ, UR5, URZ, 0x33, !UPT ;  /* 0x00000005ff098292 */ /* 0x000fc8000f8e33ff */
[----:B------:R-:W-:Y:S01]  /*0640*/  UIADD3 UR8, UPT, UPT, -UR9, URZ, URZ ;  /* 0x000000ff09087290 */ /* 0x000fe2000fffe1ff */
[----:B------:R-:W0:Y:S03]  /*0650*/  @!P5 LDC.64 R4, c[0x0][0x390] ;  /* 0x0000e400ff04db82 */ /* 0x000e260000000a00 */
[----:B------:R-:W-:Y:S02]  /*0660*/  UIMAD UR8, UR5, UR8, UR7 ;  /* 0x00000008050872a4 */ /* 0x000fe4000f8e0207 */
[----:B------:R-:W-:Y:S02]  /*0670*/  USHF.R.S32.HI UR5, URZ, 0x1f, UR9 ;  /* 0x0000001fff057899 */ /* 0x000fe40008011409 */
[----:B------:R-:W-:Y:S01]  /*0680*/  UIMAD UR8, UR8, 0xa0, URZ ;  /* 0x000000a0080878a4 */ /* 0x000fe2000f8e02ff */
[----:B------:R-:W0:Y:S01]  /*0690*/  @!P1 LDC.64 R10, c[0x0][0x3e0] ;  /* 0x0000f800ff0a9b82 */ /* 0x000e220000000a00 */
[----:B--2---:R-:W-:-:S04]  /*06a0*/  UIMAD UR5, UR5, UR12, URZ ;  /* 0x0000000c050572a4 */ /* 0x004fc8000f8e02ff */
[----:B------:R-:W-:Y:S01]  /*06b0*/  IADD3 R6, P4, PT, R6, UR8, RZ ;  /* 0x0000000806067c10 */ /* 0x000fe2000ff9e0ff */
[----:B------:R-:W-:Y:S01]  /*06c0*/  UIMAD UR5, UR9, UR13, UR5 ;  /* 0x0000000d090572a4 */ /* 0x000fe2000f8e0205 */
[----:B------:R-:W-:-:S04]  /*06d0*/  MOV R3, UR8 ;  /* 0x0000000800037c02 */ /* 0x000fc80008000f00 */
[----:B------:R-:W-:Y:S02]  /*06e0*/  LEA.HI.X.SX32 R7, R3, RZ, 0x1, P4 ;  /* 0x000000ff03077211 */ /* 0x000fe400020f0eff */
[----:B------:R-:W-:-:S05]  /*06f0*/  MOV R3, UR12 ;  /* 0x0000000c00037c02 */ /* 0x000fca0008000f00 */
[----:B------:R-:W-:-:S04]  /*0700*/  IMAD.WIDE.U32 R6, R3, UR9, R6 ;  /* 0x0000000903067c25 */ /* 0x000fc8000f8e0006 */
[----:B-1----:R-:W-:Y:S01]  /*0710*/  @!P3 IMAD R3, R9, R12, RZ ;  /* 0x0000000c0903b224 */ /* 0x002fe200078e02ff */
[----:B------:R-:W-:Y:S02]  /*0720*/  IADD3 R9, PT, PT, R7, UR5, RZ ;  /* 0x0000000507097c10 */ /* 0x000fe4000fffe0ff */
[-C--:B------:R-:W-:Y:S01]  /*0730*/  @!P3 MOV R8, R6.reuse ;  /* 0x000000060008b202 */ /* 0x080fe20000000f00 */
[----:B------:R-:W-:Y:S01]  /*0740*/  @!P3 IMAD R21, R42, R13, R3 ;  /* 0x0000000d2a15b224 */ /* 0x000fe200078e0203 */
[----:B------:R-:W-:Y:S01]  /*0750*/  @!P5 MOV R22, R6 ;  /* 0x000000060016d202 */ /* 0x000fe20000000f00 */
[----:B---3--:R-:W-:Y:S01]  /*0760*/  @!P5 IMAD R3, R20, R18, RZ ;  /* 0x000000121403d224 */ /* 0x008fe200078e02ff */
[----:B------:R-:W-:Y:S01]  /*0770*/  @!P5 MOV R23, R9 ;  /* 0x000000090017d202 */ /* 0x000fe20000000f00 */
[----:B------:R-:W-:-:S04]  /*0780*/  @!P3 IMAD.WIDE.U32 R12, R42, R12, R8 ;  /* 0x0000000c2a0cb225 */ /* 0x000fc800078e0008 */
[C---:B------:R-:W-:Y:S01]  /*0790*/  @!P5 IMAD R3, R38.reuse, R19, R3 ;  /* 0x000000132603d224 */ /* 0x040fe200078e0203 */
[----:B------:R-:W-:Y:S01]  /*07a0*/  @!P3 IADD3 R13, PT, PT, R13, R21, RZ ;  /* 0x000000150d0db210 */ /* 0x000fe20007ffe0ff */
[----:B------:R-:W-:Y:S01]  /*07b0*/  @!P5 IMAD.WIDE.U32 R18, R38, R18, R22 ;  /* 0x000000122612d225 */ /* 0x000fe200078e0016 */
[----:B------:R-:W1:Y:S01]  /*07c0*/  @!P2 LDC.64 R20, c[0x0][0x390] ;  /* 0x0000e400ff14ab82 */ /* 0x000e620000000a00 */
[----:B----4-:R-:W-:Y:S02]  /*07d0*/  @!P3 LEA R16, P4, R12, R16, 0x1 ;  /* 0x000000100c10b211 */ /* 0x010fe400078808ff */
[----:B-----5:R-:W-:Y:S01]  /*07e0*/  @!P2 IMAD R22, R28, R14, RZ ;  /* 0x0000000e1c16a224 */ /* 0x020fe200078e02ff */
[----:B------:R-:W-:Y:S02]  /*07f0*/  @!P5 IADD3 R3, PT, PT, R19, R3, RZ ;  /* 0x000000031303d210 */ /* 0x000fe40007ffe0ff */
[----:B------:R-:W-:Y:S02]  /*0800*/  @!P3 LEA.HI.X R17, R12, R17, R13, 0x1, P4 ;  /* 0x000000110c11b211 */ /* 0x000fe400020f0c0d */
[----:B------:R-:W2:Y:S01]  /*0810*/  @!P1 LDC.64 R12, c[0x0][0x390] ;  /* 0x0000e400ff0c9b82 */ /* 0x000ea20000000a00 */
[----:B------:R-:W-:-:S02]  /*0820*/  ISETP.GE.U32.AND P4, PT, R36, UR10, PT ;  /* 0x0000000a24007c0c */ /* 0x000fc4000bf86070 */
[----:B------:R3:W4:Y:S01]  /*0830*/  @!P3 LDG.E R33, desc[UR16][R16.64] ;  /* 0x000000101021b981 */ /* 0x000722000c1e1900 */
[----:B0-----:R-:W-:Y:S02]  /*0840*/  @!P5 LEA R4, P6, R18, R4, 0x1 ;  /* 0x000000041204d211 */ /* 0x001fe400078c08ff */
[----:B------:R-:W-:Y:S02]  /*0850*/  ISETP.GE.AND.EX P3, PT, R24, UR11, PT, P4 ;  /* 0x0000000b18007c0c */ /* 0x000fe4000bf66340 */
[----:B------:R-:W-:Y:S01]  /*0860*/  ISETP.GE.U32.AND P4, PT, R35, UR10, PT ;  /* 0x0000000a23007c0c */ /* 0x000fe2000bf86070 */
[----:B------:R-:W-:Y:S01]  /*0870*/  @!P2 IMAD R19, R37, R15, R22 ;  /* 0x0000000f2513a224 */ /* 0x000fe200078e0216 */
[----:B---3--:R-:W-:Y:S01]  /*0880*/  @!P2 MOV R17, R9 ;  /* 0x000000090011a202 */ /* 0x008fe20000000f00 */
[----:B------:R-:W-:Y:S01]  /*0890*/  @!P2 IMAD.MOV.U32 R16, RZ, RZ, R6 ;  /* 0x000000ffff10a224 */ /* 0x000fe200078e0006 */
[----:B------:R-:W-:Y:S01]  /*08a0*/  @!P5 LEA.HI.X R5, R18, R5, R3, 0x1, P6 ;  /* 0x000000051205d211 */ /* 0x000fe200030f0c03 */
[----:B------:R-:W-:Y:S01]  /*08b0*/  @!P1 IMAD R3, R27, R10, RZ ;  /* 0x0000000a1b039224 */ /* 0x000fe200078e02ff */
[----:B------:R-:W-:Y:S01]  /*08c0*/  ISETP.GE.AND.EX P4, PT, R45, UR11, PT, P4 ;  /* 0x0000000b2d007c0c */ /* 0x000fe2000bf86340 */
[----:B------:R-:W-:Y:S01]  /*08d0*/  @!P2 IMAD.WIDE.U32 R14, R37, R14, R16 ;  /* 0x0000000e250ea225 */ /* 0x000fe200078e0010 */
[----:B------:R-:W-:Y:S01]  /*08e0*/  @!P1 MOV R16, R6 ;  /* 0x0000000600109202 */ /* 0x000fe20000000f00 */
[----:B------:R0:W3:Y:S01]  /*08f0*/  @!P5 LDG.E R32, desc[UR16][R4.64] ;  /* 0x000000100420d981 */ /* 0x0000e2000c1e1900 */
[----:B------:R-:W-:Y:S01]  /*0900*/  @!P1 MOV R17, R9 ;  /* 0x0000000900119202 */ /* 0x000fe20000000f00 */
[----:B------:R-:W-:Y:S01]  /*0910*/  @!P1 IMAD R3, R0, R11, R3 ;  /* 0x0000000b00039224 */ /* 0x000fe200078e0203 */
[----:B------:R-:W-:-:S02]  /*0920*/  @!P2 IADD3 R15, PT, PT, R15, R19, RZ ;  /* 0x000000130f0fa210 */ /* 0x000fc40007ffe0ff */
[----:B-1----:R-:W-:Y:S01]  /*0930*/  @!P2 LEA R20, P6, R14, R20, 0x1 ;  /* 0x000000140e14a211 */ /* 0x002fe200078c08ff */
[----:B------:R-:W-:Y:S01]  /*0940*/  @!P1 IMAD.WIDE.U32 R10, R0, R10, R16 ;  /* 0x0000000a000a9225 */ /* 0x000fe200078e0010 */
[----:B------:R-:W1:Y:S02]  /*0950*/  @!P3 LDC.64 R18, c[0x0][0x3e0] ;  /* 0x0000f800ff12bb82 */ /* 0x000e640000000a00 */
[----:B------:R-:W-:Y:S02]  /*0960*/  @!P2 LEA.HI.X R21, R14, R21, R15, 0x1, P6 ;  /* 0x000000150e15a211 */ /* 0x000fe400030f0c0f */
[----:B------:R-:W-:Y:S02]  /*0970*/  ISETP.GE.U32.AND P6, PT, R40, UR10, PT ;  /* 0x0000000a28007c0c */ /* 0x000fe4000bfc6070 */
[----:B------:R-:W-:Y:S02]  /*0980*/  @!P1 IADD3 R3, PT, PT, R11, R3, RZ ;  /* 0x000000030b039210 */ /* 0x000fe40007ffe0ff */
[----:B--2---:R-:W-:Y:S01]  /*0990*/  @!P1 LEA R12, P5, R10, R12, 0x1 ;  /* 0x0000000c0a0c9211 */ /* 0x004fe200078a08ff */
[----:B0-----:R-:W0:Y:S01]  /*09a0*/  @!P4 LDC.64 R4, c[0x0][0x3e0] ;  /* 0x0000f800ff04cb82 */ /* 0x001e220000000a00 */
[----:B------:R-:W-:-:S02]  /*09b0*/  ISETP.GE.AND.EX P6, PT, R44, UR11, PT, P6 ;  /* 0x0000000b2c007c0c */ /* 0x000fc4000bfc6360 */
[----:B------:R-:W-:Y:S02]  /*09c0*/  @!P1 LEA.HI.X R13, R10, R13, R3, 0x1, P5 ;  /* 0x0000000d0a0d9211 */ /* 0x000fe400028f0c03 */
[----:B------:R-:W-:Y:S01]  /*09d0*/  ISETP.GE.U32.AND P5, PT, R39, UR10, PT ;  /* 0x0000000a27007c0c */ /* 0x000fe2000bfa6070 */
[----:B------:R-:W-:Y:S02]  /*09e0*/  HFMA2 R34, -RZ, RZ, 0, 0 ;  /* 0x00000000ff227431 */ /* 0x000fe400000001ff */
[----:B------:R-:W2:Y:S01]  /*09f0*/  @!P3 LDC.64 R10, c[0x0][0x390] ;  /* 0x0000e400ff0abb82 */ /* 0x000ea20000000a00 */
[----:B------:R-:W-:-:S03]  /*0a00*/  ISETP.GE.AND.EX P5, PT, R43, UR11, PT, P5 ;  /* 0x0000000b2b007c0c */ /* 0x000fc6000bfa6350 */
[----:B------:R5:W3:Y:S04]  /*0a10*/  @!P1 LDG.E R34, desc[UR16][R12.64] ;  /* 0x000000100c229981 */ /* 0x000ae8000c1e1900 */
[----:B------:R-:W2:Y:S01]  /*0a20*/  @!P6 LDC.64 R14, c[0x0][0x3e0] ;  /* 0x0000f800ff0eeb82 */ /* 0x000ea20000000a00 */
[----:B-1----:R-:W-:Y:S01]  /*0a30*/  @!P3 IMAD R24, R24, R18, RZ ;  /* 0x000000121818b224 */ /* 0x002fe200078e02ff */
[----:B------:R-:W-:Y:S02]  /*0a40*/  CS2R R30, SRZ ;  /* 0x00000000001e7805 */ /* 0x000fe4000001ff00 */
[----:B------:R-:W-:-:S04]  /*0a50*/  @!P3 MOV R22, R6 ;  /* 0x000000060016b202 */ /* 0x000fc80000000f00 */
[----:B-----5:R-:W1:Y:S01]  /*0a60*/  @!P4 LDC.64 R12, c[0x0][0x390] ;  /* 0x0000e400ff0ccb82 */ /* 0x020e620000000a00 */
[----:B------:R-:W-:Y:S01]  /*0a70*/  @!P3 MOV R23, R9 ;  /* 0x000000090017b202 */ /* 0x000fe20000000f00 */
[C---:B------:R-:W-:Y:S01]  /*0a80*/  @!P3 IMAD R24, R36.reuse, R19, R24 ;  /* 0x000000132418b224 */ /* 0x040fe200078e0218 */
[----:B------:R5:W3:Y:S01]  /*0a90*/  @!P2 LDG.E R31, desc[UR16][R20.64] ;  /* 0x00000010141fa981 */ /* 0x000ae2000c1e1900 */
[----:B0-----:R-:W-:Y:S02]  /*0aa0*/  @!P4 IMAD R3, R45, R4, RZ ;  /* 0x000000042d03c224 */ /* 0x001fe400078e02ff */
[----:B------:R-:W-:Y:S02]  /*0ab0*/  @!P3 IMAD.WIDE.U32 R18, R36, R18, R22 ;  /* 0x000000122412b225 */ /* 0x000fe400078e0016 */
[----:B------:R-:W0:Y:S01]  /*0ac0*/  @!P5 LDC.64 R16, c[0x0][0x3e0] ;  /* 0x0000f800ff10db82 */ /* 0x000e220000000a00 */
[----:B------:R-:W-:Y:S02]  /*0ad0*/  @!P4 MOV R22, R6 ;  /* 0x000000060016c202 */ /* 0x000fe40000000f00 */
[----:B------:R-:W-:Y:S01]  /*0ae0*/  @!P4 MOV R23, R9 ;  /* 0x000000090017c202 */ /* 0x000fe20000000f00 */
[----:B------:R-:W-:Y:S01]  /*0af0*/  @!P3 IMAD.IADD R24, R19, 0x1, R24 ;  /* 0x000000011318b824 */ /* 0x000fe200078e0218 */
[----:B--2---:R-:W-:-:S03]  /*0b00*/  @!P3 LEA R10, P2, R18, R10, 0x1 ;  /* 0x0000000a120ab211 */ /* 0x004fc600078408ff */
[----:B-----5:R-:W2:Y:S01]  /*0b10*/  @!P6 LDC.64 R20, c[0x0][0x390] ;  /* 0x0000e400ff14eb82 */ /* 0x020ea20000000a00 */
[C---:B------:R-:W-:Y:S02]  /*0b20*/  @!P4 IMAD R3, R35.reuse, R5, R3 ;  /* 0x000000052303c224 */ /* 0x040fe400078e0203 */
[----:B------:R-:W-:Y:S01]  /*0b30*/  @!P4 IMAD.WIDE.U32 R22, R35, R4, R22 ;  /* 0x000000042316c225 */ /* 0x000fe200078e0016 */
[----:B------:R-:W-:-:S04]  /*0b40*/  @!P3 LEA.HI.X R11, R18, R11, R24, 0x1, P2 ;  /* 0x0000000b120bb211 */ /* 0x000fc800010f0c18 */
[----:B------:R-:W5:Y:S01]  /*0b50*/  @!P5 LDC.64 R4, c[0x0][0x390] ;  /* 0x0000e400ff04db82 */ /* 0x000f620000000a00 */
[----:B------:R-:W-:Y:S01]  /*0b60*/  @!P4 IADD3 R3, PT, PT, R23, R3, RZ ;  /* 0x000000031703c210 */ /* 0x000fe20007ffe0ff */
[----:B------:R1:W3:Y:S02]  /*0b70*/  @!P3 LDG.E R30, desc[UR16][R10.64] ;  /* 0x000000100a1eb981 */ /* 0x0002e4000c1e1900 */
[----:B-1----:R-:W-:Y:S01]  /*0b80*/  @!P4 LEA R12, P2, R22, R12, 0x1 ;  /* 0x0000000c160cc211 */ /* 0x002fe200078408ff */
[----:B------:R-:W-:-:S03]  /*0b90*/  @!P6 IMAD R18, R44, R14, RZ ;  /* 0x0000000e2c12e224 */ /* 0x000fc600078e02ff */
[----:B------:R-:W-:Y:S01]  /*0ba0*/  @!P4 LEA.HI.X R13, R22, R13, R3, 0x1, P2 ;  /* 0x0000000d160dc211 */ /* 0x000fe200010f0c03 */
[C---:B------:R-:W-:Y:S01]  /*0bb0*/  @!P6 IMAD R3, R40.reuse, R15, R18 ;  /* 0x0000000f2803e224 */ /* 0x040fe200078e0212 */
[----:B------:R-:W-:Y:S02]  /*0bc0*/  @!P6 MOV R10, R6 ;  /* 0x00000006000ae202 */ /* 0x000fe40000000f00 */
[-C--:B------:R-:W-:Y:S01]  /*0bd0*/  @!P6 MOV R11, R9.reuse ;  /* 0x00000009000be202 */ /* 0x080fe20000000f00 */
[----:B0-----:R-:W-:Y:S02]  /*0be0*/  @!P5 IMAD R19, R43, R16, RZ ;  /* 0x000000102b13d224 */ /* 0x001fe400078e02ff */
[----:B------:R-:W-:Y:S01]  /*0bf0*/  @!P6 IMAD.WIDE.U32 R14, R40, R14, R10 ;  /* 0x0000000e280ee225 */ /* 0x000fe200078e000a */
[----:B------:R-:W-:Y:S02]  /*0c00*/  @!P5 MOV R10, R6 ;  /* 0x00000006000ad202 */ /* 0x000fe40000000f00 */
[----:B------:R-:W-:-:S02]  /*0c10*/  @!P5 MOV R11, R9 ;  /* 0x00000009000bd202 */ /* 0x000fc40000000f00 */
[----:B------:R-:W-:Y:S01]  /*0c20*/  CS2R R28, SRZ ;  /* 0x00000000001c7805 */ /* 0x000fe2000001ff00 */
[----:B------:R-:W-:Y:S01]  /*0c30*/  @!P5 IMAD R17, R39, R17, R19 ;  /* 0x000000112711d224 */ /* 0x000fe200078e0213 */
[----:B------:R-:W-:Y:S01]  /*0c40*/  @!P6 IADD3 R3, PT, PT, R15, R3, RZ ;  /* 0x000000030f03e210 */ /* 0x000fe20007ffe0ff */
[----:B------:R-:W-:Y:S01]  /*0c50*/  @!P5 IMAD.WIDE.U32 R10, R39, R16, R10 ;  /* 0x00000010270ad225 */ /* 0x000fe200078e000a */
[C---:B--2---:R-:W-:Y:S02]  /*0c60*/  @!P6 LEA R20, P2, R14.reuse, R20, 0x1 ;  /* 0x000000140e14e211 */ /* 0x044fe400078408ff */
[----:B------:R-:W2:Y:S01]  /*0c70*/  @!P4 LDG.E R29, desc[UR16][R12.64] ;  /* 0x000000100c1dc981 */ /* 0x000ea2000c1e1900 */
[----:B------:R-:W-:Y:S01]  /*0c80*/  @!P5 IMAD.IADD R17, R11, 0x1, R17 ;  /* 0x000000010b11d824 */ /* 0x000fe200078e0211 */
[----:B------:R-:W-:Y:S02]  /*0c90*/  @!P6 LEA.HI.X R21, R14, R21, R3, 0x1, P2 ;  /* 0x000000150e15e211 */ /* 0x000fe400010f0c03 */
[----:B-----5:R-:W-:Y:S01]  /*0ca0*/  @!P5 LEA R4, P2, R10, R4, 0x1 ;  /* 0x000000040a04d211 */ /* 0x020fe200078408ff */
[----:B------:R-:W-:-:S02]  /*0cb0*/  HFMA2 R27, -RZ, RZ, 0, 0 ;  /* 0x00000000ff1b7431 */ /* 0x000fc400000001ff */
[----:B------:R-:W5:Y:S01]  /*0cc0*/  @!P6 LDG.E R28, desc[UR16][R20.64] ;  /* 0x00000010141ce981 */ /* 0x000f62000c1e1900 */
[----:B------:R-:W-:-:S05]  /*0cd0*/  @!P5 LEA.HI.X R5, R10, R5, R17, 0x1, P2 ;  /* 0x000000050a05d211 */ /* 0x000fca00010f0c11 */
[----:B------:R0:W5:Y:S01]  /*0ce0*/  @!P5 LDG.E R27, desc[UR16][R4.64] ;  /* 0x00000010041bd981 */ /* 0x000162000c1e1900 */
[----:B------:R-:W1:Y:S02]  /*0cf0*/  S2R R22, SR_LANEID ;  /* 0x0000000000167919 */ /* 0x000e640000000000 */
[----:B-1----:R-:W-:Y:S02]  /*0d00*/  ISETP.GT.AND P2, PT, R22, 0x1e, PT ;  /* 0x0000001e1600780c */ /* 0x002fe40003f44270 */
[C---:B----4-:R-:W-:Y:S02]  /*0d10*/  PRMT R25, R33.reuse, 0x7632, R25 ;  /* 0x0000763221197816 */ /* 0x050fe40000000019 */
[----:B------:R-:W-:Y:S02]  /*0d20*/  SHF.L.U32 R33, R33, 0x10, RZ ;  /* 0x0000001021217819 */ /* 0x000fe400000006ff */
[----:B------:R-:W-:-:S05]  /*0d30*/  SHF.L.U32 R25, R25, 0x10, RZ ;  /* 0x0000001019197819 */ /* 0x000fca00000006ff */
[----:B0-----:R-:W-:Y:S01]  /*0d40*/  FMUL.FTZ R4, R25, R25 ;  /* 0x0000001919047220 */ /* 0x001fe20000410000 */
[C---:B------:R-:W-:Y:S01]  /*0d50*/  FADD.FTZ R10, R33.reuse, R25 ;  /* 0x00000019210a7221 */ /* 0x040fe20000010000 */
[C---:B---3--:R-:W-:Y:S02]  /*0d60*/  PRMT R24, R32.reuse, 0x7632, R24 ;  /* 0x0000763220187816 */ /* 0x048fe40000000018 */
[----:B------:R-:W-:Y:S02]  /*0d70*/  SHF.L.U32 R32, R32, 0x10, RZ ;  /* 0x0000001020207819 */ /* 0x000fe400000006ff */
[----:B------:R-:W-:Y:S01]  /*0d80*/  SHF.L.U32 R24, R24, 0x10, RZ ;  /* 0x0000001018187819 */ /* 0x000fe200000006ff */
[----:B------:R-:W-:-:S04]  /*0d90*/  FFMA.FTZ R5, R33, R33, R4 ;  /* 0x0000002121057223 */ /* 0x000fc80000010004 */
[----:B------:R-:W-:Y:S01]  /*0da0*/  FMUL.FTZ R13, R24, R24 ;  /* 0x00000018180d7220 */ /* 0x000fe20000410000 */
[C---:B------:R-:W-:Y:S02]  /*0db0*/  PRMT R26, R34.reuse, 0x7632, R26 ;  /* 0x00007632221a7816 */ /* 0x040fe4000000001a */
[----:B------:R-:W-:Y:S02]  /*0dc0*/  SHF.L.U32 R34, R34, 0x10, RZ ;  /* 0x0000001022227819 */ /* 0x000fe400000006ff */
[----:B------:R-:W-:-:S05]  /*0dd0*/  SHF.L.U32 R26, R26, 0x10, RZ ;  /* 0x000000101a1a7819 */ /* 0x000fca00000006ff */
[----:B------:R-:W-:Y:S01]  /*0de0*/  FADD.FTZ R3, R34, R26 ;  /* 0x0000001a22037221 */ /* 0x000fe20000010000 */
[----:B------:R-:W-:-:S03]  /*0df0*/  FMUL.FTZ R11, R26, R26 ;  /* 0x0000001a1a0b7220 */ /* 0x000fc60000410000 */
[----:B------:R-:W-:Y:S01]  /*0e00*/  FADD.FTZ R3, RZ, R3 ;  /* 0x00000003ff037221 */ /* 0x000fe20000010000 */
[----:B------:R-:W-:-:S03]  /*0e10*/  FFMA.FTZ R11, R34, R34, R11 ;  /* 0x00000022220b7223 */ /* 0x000fc6000001000b */
[----:B------:R-:W-:Y:S01]  /*0e20*/  FADD.FTZ R3, R3, R10 ;  /* 0x0000000a03037221 */ /* 0x000fe20000010000 */
[--C-:B------:R-:W-:Y:S01]  /*0e30*/  FADD.FTZ R4, RZ, R11.reuse ;  /* 0x0000000bff047221 */ /* 0x100fe20000010000 */
[----:B------:R-:W-:Y:S01]  /*0e40*/  PRMT R11, R31, 0x7632, R11 ;  /* 0x000076321f0b7816 */ /* 0x000fe2000000000b */
[C---:B------:R-:W-:Y:S01]  /*0e50*/  FADD.FTZ R10, R32.reuse, R24 ;  /* 0x00000018200a7221 */ /* 0x040fe20000010000 */
[----:B------:R-:W-:Y:S01]  /*0e60*/  FFMA.FTZ R12, R32, R32, R13 ;  /* 0x00000020200c7223 */ /* 0x000fe2000001000d */
[----:B------:R-:W-:Y:S01]  /*0e70*/  FADD.FTZ R5, R4, R5 ;  /* 0x0000000504057221 */ /* 0x000fe20000010000 */
[----:B------:R-:W-:Y:S01]  /*0e80*/  SHF.L.U32 R11, R11, 0x10, RZ ;  /* 0x000000100b0b7819 */ /* 0x000fe200000006ff */
[----:B------:R-:W-:Y:S01]  /*0e90*/  FADD.FTZ R4, R3, R10 ;  /* 0x0000000a03047221 */ /* 0x000fe20000010000 */
[----:B------:R-:W-:Y:S02]  /*0ea0*/  IMAD.U32 R31, R31, 0x10000, RZ ;  /* 0x000100001f1f7824 */ /* 0x000fe400078e00ff */
[----:B------:R-:W-:Y:S01]  /*0eb0*/  FADD.FTZ R13, R5, R12 ;  /* 0x0000000c050d7221 */ /* 0x000fe20000010000 */
[----:B------:R-:W-:Y:S01]  /*0ec0*/  FMUL.FTZ R10, R11, R11 ;  /* 0x0000000b0b0a7220 */ /* 0x000fe20000410000 */
[----:B------:R-:W-:Y:S01]  /*0ed0*/  FADD.FTZ R5, R31, R11 ;  /* 0x0000000b1f057221 */ /* 0x000fe20000010000 */
[----:B------:R-:W-:-:S02]  /*0ee0*/  PRMT R3, R30, 0x7632, R3 ;  /* 0x000076321e037816 */ /* 0x000fc40000000003 */
[----:B------:R-:W-:Y:S02]  /*0ef0*/  SHF.L.U32 R30, R30, 0x10, RZ ;  /* 0x000000101e1e7819 */ /* 0x000fe400000006ff */
[----:B------:R-:W-:Y:S01]  /*0f00*/  SHF.L.U32 R3, R3, 0x10, RZ ;  /* 0x0000001003037819 */ /* 0x000fe200000006ff */
[----:B------:R-:W-:Y:S01]  /*0f10*/  FFMA.FTZ R10, R31, R31, R10 ;  /* 0x0000001f1f0a7223 */ /* 0x000fe2000001000a */
[----:B------:R-:W-:-:S03]  /*0f20*/  FADD.FTZ R12, R4, R5 ;  /* 0x00000005040c7221 */ /* 0x000fc60000010000 */
[----:B------:R-:W-:Y:S01]  /*0f30*/  FADD.FTZ R5, R30, R3 ;  /* 0x000000031e057221 */ /* 0x000fe20000010000 */
[----:B------:R-:W-:Y:S01]  /*0f40*/  FMUL.FTZ R15, R3, R3 ;  /* 0x00000003030f7220 */ /* 0x000fe20000410000 */
[----:B------:R-:W-:Y:S02]  /*0f50*/  FADD.FTZ R13, R13, R10 ;  /* 0x0000000a0d0d7221 */ /* 0x000fe40000010000 */
[----:B------:R-:W-:Y:S01]  /*0f60*/  FADD.FTZ R12, R12, R5 ;  /* 0x000000050c0c7221 */ /* 0x000fe20000010000 */
[----:B------:R-:W-:-:S04]  /*0f70*/  FFMA.FTZ R10, R30, R30, R15 ;  /* 0x0000001e1e0a7223 */ /* 0x000fc8000001000f */
[----:B------:R-:W-:Y:S01]  /*0f80*/  FADD.FTZ R13, R13, R10 ;  /* 0x0000000a0d0d7221 */ /* 0x000fe20000010000 */
[C---:B--2---:R-:W-:Y:S02]  /*0f90*/  PRMT R4, R29.reuse, 0x7632, R4 ;  /* 0x000076321d047816 */ /* 0x044fe40000000004 */
[----:B------:R-:W-:Y:S02]  /*0fa0*/  SHF.L.U32 R29, R29, 0x10, RZ ;  /* 0x000000101d1d7819 */ /* 0x000fe400000006ff */
[----:B------:R-:W-:Y:S02]  /*0fb0*/  SHF.L.U32 R4, R4, 0x10, RZ ;  /* 0x0000001004047819 */ /* 0x000fe400000006ff */
[----:B-----5:R-:W-:-:S03]  /*0fc0*/  PRMT R5, R28, 0x7632, R5 ;  /* 0x000076321c057816 */ /* 0x020fc60000000005 */
[----:B------:R-:W-:Y:S01]  /*0fd0*/  FMUL.FTZ R14, R4, R4 ;  /* 0x00000004040e7220 */ /* 0x000fe20000410000 */
[----:B------:R-:W-:Y:S01]  /*0fe0*/  FADD.FTZ R15, R29, R4 ;  /* 0x000000041d0f7221 */ /* 0x000fe20000010000 */
[----:B------:R-:W-:Y:S02]  /*0ff0*/  SHF.L.U32 R5, R5, 0x10, RZ ;  /* 0x0000001005057819 */ /* 0x000fe400000006ff */
[----:B------:R-:W-:Y:S01]  /*1000*/  PRMT R10, R27, 0x7632, R10 ;  /* 0x000076321b0a7816 */ /* 0x000fe2000000000a */
[----:B------:R-:W-:Y:S01]  /*1010*/  FFMA.FTZ R14, R29, R29, R14 ;  /* 0x0000001d1d0e7223 */ /* 0x000fe2000001000e */
[----:B------:R-:W-:Y:S01]  /*1020*/  FADD.FTZ R12, R12, R15 ;  /* 0x0000000f0c0c7221 */ /* 0x000fe20000010000 */
[----:B------:R-:W-:Y:S01]  /*1030*/  SHF.L.U32 R28, R28, 0x10, RZ ;  /* 0x000000101c1c7819 */ /* 0x000fe200000006ff */
[----:B------:R-:W-:Y:S01]  /*1040*/  FMUL.FTZ R15, R5, R5 ;  /* 0x00000005050f7220 */ /* 0x000fe20000410000 */
[----:B------:R-:W-:Y:S01]  /*1050*/  SHF.L.U32 R10, R10, 0x10, RZ ;  /* 0x000000100a0a7819 */ /* 0x000fe200000006ff */
[----:B------:R-:W-:Y:S01]  /*1060*/  FADD.FTZ R13, R13, R14 ;  /* 0x0000000e0d0d7221 */ /* 0x000fe20000010000 */
[----:B------:R-:W-:Y:S01]  /*1070*/  SHF.L.U32 R27, R27, 0x10, RZ ;  /* 0x000000101b1b7819 */ /* 0x000fe200000006ff */
[C---:B------:R-:W-:Y:S01]  /*1080*/  FADD.FTZ R17, R28.reuse, R5 ;  /* 0x000000051c117221 */ /* 0x040fe20000010000 */
[----:B------:R-:W-:Y:S01]  /*1090*/  FFMA.FTZ R16, R28, R28, R15 ;  /* 0x0000001c1c107223 */ /* 0x000fe2000001000f */
[----:B------:R-:W-:-:S02]  /*10a0*/  FMUL.FTZ R14, R10, R10 ;  /* 0x0000000a0a0e7220 */ /* 0x000fc40000410000 */
[----:B------:R-:W-:Y:S01]  /*10b0*/  FADD.FTZ R12, R12, R17 ;  /* 0x000000110c0c7221 */ /* 0x000fe20000010000 */
[----:B------:R-:W-:Y:S01]  /*10c0*/  FADD.FTZ R13, R13, R16 ;  /* 0x000000100d0d7221 */ /* 0x000fe20000010000 */
[C---:B------:R-:W-:Y:S01]  /*10d0*/  FADD.FTZ R19, R27.reuse, R10 ;  /* 0x0000000a1b137221 */ /* 0x040fe20000010000 */
[----:B------:R-:W-:-:S03]  /*10e0*/  FFMA.FTZ R14, R27, R27, R14 ;  /* 0x0000001b1b0e7223 */ /* 0x000fc6000001000e */
[----:B------:R-:W-:Y:S01]  /*10f0*/  FADD.FTZ R19, R12, R19 ;  /* 0x000000130c137221 */ /* 0x000fe20000010000 */
[----:B------:R-:W-:-:S04]  /*1100*/  FADD.FTZ R18, R13, R14 ;  /* 0x0000000e0d127221 */ /* 0x000fc80000010000 */
[----:B------:R-:W0:Y:S04]  /*1110*/  SHFL.DOWN PT, R12, R19, 0x1, 0x1f ;  /* 0x08201f00130c7f89 */ /* 0x000e2800000e0000 */
[----:B------:R-:W1:Y:S01]  /*1120*/  SHFL.DOWN PT, R13, R18, 0x1, 0x1f ;  /* 0x08201f00120d7f89 */ /* 0x000e6200000e0000 */
[----:B0-----:R-:W-:Y:S01]  /*1130*/  @!P2 FADD.FTZ R19, R19, R12 ;  /* 0x0000000c1313a221 */ /* 0x001fe20000010000 */
[----:B-1----:R-:W-:-:S04]  /*1140*/  @!P2 FADD.FTZ R18, R18, R13 ;  /* 0x0000000d1212a221 */ /* 0x002fc80000010000 */
[----:B------:R-:W0:Y:S04]  /*1150*/  SHFL.DOWN PT, R12, R19, 0x2, 0x1f ;  /* 0x08401f00130c7f89 */ /* 0x000e2800000e0000 */
[----:B------:R-:W1:Y:S01]  /*1160*/  SHFL.DOWN PT, R13, R18, 0x2, 0x1f ;  /* 0x08401f00120d7f89 */ /* 0x000e6200000e0000 */
[----:B------:R-:W-:-:S13]  /*1170*/  ISETP.GT.AND P2, PT, R22, 0x1d, PT ;  /* 0x0000001d1600780c */ /* 0x000fda0003f44270 */
        /* <DEDUP_REMOVED lines=9> */
[----:B------:R-:W2:Y:S01]  /*1210*/  S2R R23, SR_TID.X ;  /* 0x0000000000177919 */ /* 0x000ea20000002100 */
[C---:B------:R-:W-:Y:S02]  /*1220*/  ISETP.GT.AND P3, PT, R22.reuse, 0xf, PT ;  /* 0x0000000f1600780c */ /* 0x040fe40003f64270 */
[----:B------:R-:W-:Y:S01]  /*1230*/  ISETP.GT.AND P2, PT, R22, 0x17, PT ;  /* 0x000000171600780c */ /* 0x000fe20003f44270 */
[----:B------:R-:W-:Y:S01]  /*1240*/  BSSY.RECONVERGENT B0, `(.L_x_1819) ;  /* 0x0000012000007945 */ /* 0x000fe20003800200 */
[----:B0-----:R-:W-:Y:S01]  /*1250*/  FADD.FTZ R12, R19, R12 ;  /* 0x0000000c130c7221 */ /* 0x001fe20000010000 */
[----:B-1----:R-:W-:-:S04]  /*1260*/  FADD.FTZ R13, R18, R13 ;  /* 0x0000000d120d7221 */ /* 0x002fc80000010000 */
[----:B------:R-:W-:Y:S02]  /*1270*/  FSEL R16, R19, R12, P2 ;  /* 0x0000000c13107208 */ /* 0x000fe40001000000 */
[----:B------:R-:W-:-:S03]  /*1280*/  FSEL R17, R18, R13, P2 ;  /* 0x0000000d12117208 */ /* 0x000fc60001000000 */
[----:B------:R0:W1:Y:S04]  /*1290*/  SHFL.DOWN PT, R14, R16, 0x10, 0x1f ;  /* 0x0a001f00100e7f89 */ /* 0x00006800000e0000 */
[----:B------:R0:W3:Y:S01]  /*12a0*/  SHFL.DOWN PT, R15, R17, 0x10, 0x1f ;  /* 0x0a001f00110f7f89 */ /* 0x0000e200000e0000 */
[----:B--2---:R-:W-:Y:S05]  /*12b0*/  @P3 BRA `(.L_x_1820) ;  /* 0x0000000000283947 */ /* 0x004fea0003800000 */
[----:B------:R-:W-:Y:S01]  /*12c0*/  ISETP.NE.AND P2, PT, R22, RZ, PT ;  /* 0x000000ff1600720c */ /* 0x000fe20003f45270 */
[----:B0--3--:R-:W-:-:S12]  /*12d0*/  FADD.FTZ R17, R13, R15 ;  /* 0x0000000f0d117221 */ /* 0x009fd80000010000 */
[----:B------:R-:W0:Y:S01]  /*12e0*/  @!P2 S2R R18, SR_CgaCtaId ;  /* 0x000000000012a919 */ /* 0x000e220000008800 */
[----:B------:R-:W-:Y:S02]  /*12f0*/  @!P2 MOV R16, 0x400 ;  /* 0x000004000010a802 */ /* 0x000fe40000000f00 */
[----:B------:R-:W-:-:S04]  /*1300*/  @!P2 SHF.R.U32.HI R19, RZ, 0x2, R23 ;  /* 0x00000002ff13a819 */ /* 0x000fc80000011617 */
[----:B------:R-:W-:Y:S02]  /*1310*/  @!P2 LOP3.LUT R19, R19, 0xf8, RZ, 0xc0, !PT ;  /* 0x000000f81313a812 */ /* 0x000fe400078ec0ff */
[----:B0-----:R-:W-:Y:S01]  /*1320*/  @!P2 LEA R18, R18, R16, 0x18 ;  /* 0x000000101212a211 */ /* 0x001fe200078ec0ff */
[----:B-1----:R-:W-:-:S04]  /*1330*/  FADD.FTZ R16, R12, R14 ;  /* 0x0000000e0c107221 */ /* 0x002fc80000010000 */
[----:B------:R-:W-:-:S05]  /*1340*/  @!P2 IMAD.IADD R18, R19, 0x1, R18 ;  /* 0x000000011312a824 */ /* 0x000fca00078e0212 */
[----:B------:R2:W-:Y:S02]  /*1350*/  @!P2 STS.64 [R18+0x18], R16 ;  /* 0x000018101200a388 */ /* 0x0005e40000000a00 */
.L_x_1820:
[----:B------:R-:W-:Y:S05]  /*1360*/  BSYNC.RECONVERGENT B0 ;  /* 0x0000000000007941 */ /* 0x000fea0003800200 */
.L_x_1819:
[----:B------:R-:W-:Y:S01]  /*1370*/  BAR.SYNC.DEFER_BLOCKING 0x0 ;  /* 0x0000000000007b1d */ /* 0x000fe20000010000 */
[----:B------:R-:W-:Y:S02]  /*1380*/  ISETP.NE.AND P3, PT, R23, RZ, PT ;  /* 0x000000ff1700720c */ /* 0x000fe40003f65270 */
[----:B------:R-:W-:-:S03]  /*1390*/  ISETP.GE.U32.AND P2, PT, R2, 0x2, PT ;  /* 0x000000020200780c */ /* 0x000fc60003f46070 */
[----:B------:R-:W-:Y:S08]  /*13a0*/  BSSY.RECONVERGENT B0, `(.L_x_1821) ;  /* 0x0000035000007945 */ /* 0x000ff00003800200 */
[----:B------:R-:W-:Y:S05]  /*13b0*/  @P3 BRA `(.L_x_1822) ;  /* 0x0000000000cc3947 */ /* 0x000fea0003800000 */
[----:B------:R-:W4:Y:S01]  /*13c0*/  S2UR UR9, SR_CgaCtaId ;  /* 0x00000000000979c3 */ /* 0x000f220000008800 */
[----:B------:R-:W-:Y:S02]  /*13d0*/  UMOV UR5, 0x400 ;  /* 0x0000040000057882 */ /* 0x000fe40000000000 */
[----:B----4-:R-:W-:-:S09]  /*13e0*/  ULEA UR5, UR9, UR5, 0x18 ;  /* 0x0000000509057291 */ /* 0x010fd2000f8ec0ff */
[----:B-1-3--:R-:W1:Y:S04]  /*13f0*/  LDS.128 R12, [UR5+0x20] ;  /* 0x00002005ff0c7984 */ /* 0x00ae680008000c00 */
[----:B------:R-:W3:Y:S01]  /*1400*/  LDS.128 R20, [UR5+0x30] ;  /* 0x00003005ff147984 */ /* 0x000ee20008000c00 */
[----:B-1----:R-:W-:Y:S01]  /*1410*/  FADD.FTZ R12, R16, R12 ;  /* 0x0000000c100c7221 */ /* 0x002fe20000010000 */
[----:B------:R-:W-:Y:S02]  /*1420*/  FADD.FTZ R13, R17, R13 ;  /* 0x0000000d110d7221 */ /* 0x000fe40000010000 */
[----:B0-2---:R-:W0:Y:S01]  /*1430*/  LDS.128 R16, [UR5+0x40] ;  /* 0x00004005ff107984 */ /* 0x005e220008000c00 */
        /* <DEDUP_REMOVED lines=8> */
[----:B------:R-:W-:Y:S02]  /*14c0*/  FADD.FTZ R17, R21, R17 ;  /* 0x0000001115117221 */ /* 0x000fe40000010000 */
[----:B------:R-:W0:Y:S01]  /*14d0*/  LDS.128 R20, [UR5+0x60] ;  /* 0x00006005ff147984 */ /* 0x000e220008000c00 */
[----:B------:R-:W-:Y:S01]  /*14e0*/  FADD.FTZ R18, R16, R18 ;  /* 0x0000001210127221 */ /* 0x000fe20000010000 */
[----:B------:R-:W-:-:S03]  /*14f0*/  FADD.FTZ R17, R17, R19 ;  /* 0x0000001311117221 */ /* 0x000fc60000010000 */
[----:B-1----:R-:W-:Y:S01]  /*1500*/  FADD.FTZ R12, R18, R12 ;  /* 0x0000000c120c7221 */ /* 0x002fe20000010000 */
[----:B------:R-:W-:Y:S02]  /*1510*/  FADD.FTZ R13, R17, R13 ;  /* 0x0000000d110d7221 */ /* 0x000fe40000010000 */
[----:B------:R-:W1:Y:S01]  /*1520*/  LDS.128 R16, [UR5+0x70] ;  /* 0x00007005ff107984 */ /* 0x000e620008000c00 */
[----:B------:R-:W-:Y:S01]  /*1530*/  FADD.FTZ R14, R12, R14 ;  /* 0x0000000e0c0e7221 */ /* 0x000fe20000010000 */
[----:B------:R-:W-:-:S03]  /*1540*/  FADD.FTZ R13, R13, R15 ;  /* 0x0000000f0d0d7221 */ /* 0x000fc60000010000 */
[----:B0-----:R-:W-:Y:S01]  /*1550*/  FADD.FTZ R14, R14, R20 ;  /* 0x000000140e0e7221 */ /* 0x001fe20000010000 */
[----:B------:R-:W-:-:S03]  /*1560*/  FADD.FTZ R13, R13, R21 ;  /* 0x000000150d0d7221 */ /* 0x000fc60000010000 */
[----:B------:R-:W-:Y:S01]  /*1570*/  FADD.FTZ R22, R14, R22 ;  /* 0x000000160e167221 */ /* 0x000fe20000010000 */
[----:B------:R-:W-:Y:S02]  /*1580*/  FADD.FTZ R23, R13, R23 ;  /* 0x000000170d177221 */ /* 0x000fe40000010000 */
[----:B------:R-:W0:Y:S01]  /*1590*/  LDS.128 R12, [UR5+0x80] ;  /* 0x00008005ff0c7984 */ /* 0x000e220008000c00 */
        /* <DEDUP_REMOVED lines=21> */
.L_x_1822:
[----:B------:R-:W-:Y:S05]  /*16f0*/  BSYNC.RECONVERGENT B0 ;  /* 0x0000000000007941 */ /* 0x000fea0003800200 */
.L_x_1821:
[----:B------:R-:W-:Y:S05]  /*1700*/  @!P2 BRA `(.L_x_1823) ;  /* 0x0000000c00b4a947 */ /* 0x000fea0003800000 */
[----:B------:R-:W4:Y:S01]  /*1710*/  LDC.64 R12, c[0x0][0x3b8] ;  /* 0x0000ee00ff0c7b82 */ /* 0x000f220000000a00 */
[----:B------:R-:W-:Y:S01]  /*1720*/  ULOP3.LUT UR5, UR4, 0x1, URZ, 0xc0, !UPT ;  /* 0x0000000104057892 */ /* 0x000fe2000f8ec0ff */
[----:B------:R-:W-:-:S03]  /*1730*/  ISETP.GE.U32.AND P2, PT, R2, 0x8, PT ;  /* 0x000000080200780c */ /* 0x000fc60003f46070 */
[----:B------:R-:W-:-:S06]  /*1740*/  UIMAD UR5, UR5, UR20, URZ ;  /* 0x00000014050572a4 */ /* 0x000fcc000f8e02ff */
[----:B-1----:R-:W-:-:S05]  /*1750*/  IMAD R14, R2, UR5, RZ ;  /* 0x00000005020e7c24 */ /* 0x002fca000f8e02ff */
[----:B---3--:R-:W-:-:S05]  /*1760*/  SHF.L.U32 R15, R14, 0x1, RZ ;  /* 0x000000010e0f7819 */ /* 0x008fca00000006ff */
[----:B----4-:R-:W-:-:S03]  /*1770*/  IMAD.WIDE R12, R15, 0x4, R12 ;  /* 0x000000040f0c7825 */ /* 0x010fc600078e020c */
[----:B------:R-:W-:Y:S02]  /*1780*/  R2UR UR18, R12 ;  /* 0x000000000c1272ca */ /* 0x000fe400000e0000 */
[----:B------:R-:W-:Y:S01]  /*1790*/  R2UR UR19, R13 ;  /* 0x000000000d1372ca */ /* 0x000fe200000e0000 */
[----:B------:R-:W-:-:S14]  /*17a0*/  @P3 BRA `(.L_x_1824) ;  /* 0x00000000006c3947 */ /* 0x000fdc0003800000 */
[----:B------:R-:W1:Y:S01]  /*17b0*/  LDC.64 R12, c[0x0][0x3b0] ;  /* 0x0000ec00ff0c7b82 */ /* 0x000e620000000a00 */
[----:B------:R-:W-:Y:S02]  /*17c0*/  UIADD3 UR12, UPT, UPT, UR5, UR6, URZ ;  /* 0x00000006050c7290 */ /* 0x000fe4000fffe0ff */
[----:B------:R-:W-:Y:S02]  /*17d0*/  UIMAD UR10, UR15, UR20, UR6 ;  /* 0x000000140f0a72a4 */ /* 0x000fe4000f8e0206 */
[----:B------:R-:W-:Y:S02]  /*17e0*/  ULOP3.LUT UP0, UR9, UR4, 0x2, URZ, 0xc0, !UPT ;  /* 0x0000000204097892 */ /* 0x000fe4000f80c0ff */
[----:B------:R-:W-:Y:S01]  /*17f0*/  MOV R15, UR12 ;  /* 0x0000000c000f7c02 */ /* 0x000fe20008000f00 */
[----:B------:R-:W-:Y:S01]  /*1800*/  UIMAD.WIDE.U32 UR10, UR10, 0x8, UR18 ;  /* 0x000000080a0a78a5 */ /* 0x000fe2000f8e0012 */
[----:B--2---:R-:W-:Y:S01]  /*1810*/  MOV R18, UR12 ;  /* 0x0000000c00127c02 */ /* 0x004fe20008000f00 */
[----:B------:R-:W-:-:S04]  /*1820*/  UIADD3 UR9, UPT, UPT, -UR9, 0x1, URZ ;  /* 0x0000000109097890 */ /* 0x000fc8000fffe1ff */
[----:B------:R-:W-:Y:S02]  /*1830*/  MOV R14, UR10 ;  /* 0x0000000a000e7c02 */ /* 0x000fe40008000f00 */
[----:B-1----:R-:W-:Y:S02]  /*1840*/  LEA R12, P4, R15, R12, 0x2 ;  /* 0x0000000c0f0c7211 */ /* 0x002fe400078810ff */
[----:B------:R-:W-:Y:S02]  /*1850*/  MOV R15, UR11 ;  /* 0x0000000b000f7c02 */ /* 0x000fe40008000f00 */
[----:B------:R-:W-:Y:S02]  /*1860*/  LEA.HI.X R13, R18, R13, RZ, 0x2, P4 ;  /* 0x0000000d120d7211 */ /* 0x000fe400020f14ff */
[----:B------:R-:W-:Y:S01]  /*1870*/  PLOP3.LUT P4, PT, PT, PT, UP0, 0x80, 0x8 ;  /* 0x000000000008781c */ /* 0x000fe20003f8f008 */
[----:B------:R1:W-:Y:S01]  /*1880*/  STG.E.64 desc[UR16][R14.64], R16 ;  /* 0x000000100e007986 */ /* 0x0003e2000c101b10 */
[----:B------:R-:W-:Y:S01]  /*1890*/  MOV R18, UR9 ;  /* 0x0000000900127c02 */ /* 0x000fe20008000f00 */
[----:B------:R-:W-:Y:S06]  /*18a0*/  MEMBAR.ALL.GPU ;  /* 0x0000000000007992 */ /* 0x000fec000000a000 */
[----:B------:R-:W-:-:S00]  /*18b0*/  ERRBAR ;  /* 0x00000000000079ab */ /* 0x000fc00000000000 */
[----:B------:R-:W-:Y:S06]  /*18c0*/  CGAERRBAR ;  /* 0x00000000000075ab */ /* 0x000fec0000000000 */
[----:B------:R3:W-:Y:S01]  /*18d0*/  REDG.E.ADD.S32.STRONG.GPU desc[UR16][R12.64], R18 ;  /* 0x000000120c00798e */ /* 0x0007e2000c12e310 */
[----:B-1----:R-:W-:-:S04]  /*18e0*/  SEL R14, R2, RZ, !P4 ;  /* 0x000000ff020e7207 */ /* 0x002fc80006000000 */
[----:B------:R-:W-:-:S13]  /*18f0*/  ISETP.NE.AND P4, PT, R14, -0x1, PT ;  /* 0xffffffff0e00780c */ /* 0x000fda0003f85270 */
[----:B---3--:R-:W-:Y:S05]  /*1900*/  @!P4 BRA `(.L_x_1824) ;  /* 0x000000000014c947 */ /* 0x008fea0003800000 */
.L_x_1825:
[----:B------:R-:W2:Y:S04]  /*1910*/  LDG.E.STRONG.GPU R15, desc[UR16][R12.64] ;  /* 0x000000100c0f7981 */ /* 0x000ea8000c1ef900 */
[----:B--2---:R-:W-:Y:S01]  /*1920*/  CCTL.IVALL ;  /* 0x00000000ff00798f */ /* 0x004fe20002000000 */
[----:B------:R-:W-:Y:S05]  /*1930*/  YIELD ;  /* 0x0000000000007946 */ /* 0x000fea0003800000 */
[----:B------:R-:W-:-:S13]  /*1940*/  ISETP.NE.AND P4, PT, R15, R14, PT ;  /* 0x0000000e0f00720c */ /* 0x000fda0003f85270 */
[----:B------:R-:W-:Y:S05]  /*1950*/  @P4 BRA `(.L_x_1825) ;  /* 0xfffffffc00ec4947 */ /* 0x000fea000383ffff */
.L_x_1824:
[----:B------:R-:W-:Y:S05]  /*1960*/  WARPSYNC.ALL ;  /* 0x0000000000007948 */ /* 0x000fea0003800000 */
[----:B------:R-:W-:Y:S06]  /*1970*/  BAR.SYNC.DEFER_BLOCKING 0x0 ;  /* 0x0000000000007b1d */ /* 0x000fec0000010000 */
[----:B------:R-:W-:Y:S01]  /*1980*/  UMOV UR5, URZ ;  /* 0x000000ff00057c82 */ /* 0x000fe20008000000 */
[----:B------:R-:W-:Y:S05]  /*1990*/  @!P2 BRA `(.L_x_1826) ;  /* 0x000000040098a947 */ /* 0x000fea0003800000 */
[----:B------:R-:W-:Y:S01]  /*19a0*/  LOP3.LUT R22, R2, 0x7ffffff8, RZ, 0xc0, !PT ;  /* 0x7ffffff802167812 */ /* 0x000fe200078ec0ff */
[----:B------:R-:W-:Y:S02]  /*19b0*/  ULEA UR10, UR20, UR6, 0x1 ;  /* 0x00000006140a7291 */ /* 0x000fe4000f8e08ff */
[----:B------:R-:W-:Y:S02]  /*19c0*/  ULEA UR11, UR20, UR6, 0x2 ;  /* 0x00000006140b7291 */ /* 0x000fe4000f8e10ff */
[----:B------:R-:W-:Y:S02]  /*19d0*/  UIMAD UR12, UR20, 0x6, UR6 ;  /* 0x00000006140c78a4 */ /* 0x000fe4000f8e0206 */
[----:B------:R-:W-:Y:S02]  /*19e0*/  UIMAD UR13, UR20, 0x5, UR6 ;  /* 0x00000005140d78a4 */ /* 0x000fe4000f8e0206 */
[----:B------:R-:W-:Y:S02]  /*19f0*/  UIMAD UR14, UR20, 0x3, UR6 ;  /* 0x00000003140e78a4 */ /* 0x000fe4000f8e0206 */
[----:B------:R-:W-:-:S02]  /*1a00*/  UIMAD UR21, UR20, 0x7, UR6 ;  /* 0x00000007141578a4 */ /* 0x000fc4000f8e0206 */
[----:B------:R-:W-:Y:S02]  /*1a10*/  UIADD3 UR22, UPT, UPT, UR6, UR20, URZ ;  /* 0x0000001406167290 */ /* 0x000fe4000fffe0ff */
[----:B------:R-:W-:Y:S01]  /*1a20*/  UIADD3 UR23, UPT, UPT, -UR15, URZ, URZ ;  /* 0x000000ff0f177290 */ /* 0x000fe2000fffe1ff */
[----:B------:R-:W-:Y:S01]  /*1a30*/  UMOV UR5, URZ ;  /* 0x000000ff00057c82 */ /* 0x000fe20008000000 */
[----:B------:R-:W-:-:S10]  /*1a40*/  UMOV UR9, UR6 ;  /* 0x0000000600097c82 */ /* 0x000fd40008000000 */
.L_x_1827:
[----:B------:R-:W-:Y:S01]  /*1a50*/  UIADD3 UR24, UPT, UPT, UR5, 0x1, URZ ;  /* 0x0000000105187890 */ /* 0x000fe2000fffe0ff */
[----:B------:R-:W-:Y:S01]  /*1a60*/  ISETP.EQ.OR P4, PT, RZ, UR23, P3 ;  /* 0x00000017ff007c0c */ /* 0x000fe20009f82670 */
[----:B------:R-:W-:-:S04]  /*1a70*/  UIADD3 UR26, UPT, UPT, UR5, 0x3, URZ ;  /* 0x00000003051a7890 */ /* 0x000fc8000fffe0ff */
[----:B------:R-:W-:Y:S01]  /*1a80*/  MOV R12, UR24 ;  /* 0x00000018000c7c02 */ /* 0x000fe20008000f00 */
[----:B------:R-:W-:-:S03]  /*1a90*/  UIADD3 UR24, UPT, UPT, UR5, 0x2, URZ ;  /* 0x0000000205187890 */ /* 0x000fc6000fffe0ff */
[----:B------:R-:W-:-:S03]  /*1aa0*/  ISETP.EQ.OR P5, PT, R12, UR15, P3 ;  /* 0x0000000f0c007c0c */ /* 0x000fc60009fa2670 */
[----:B------:R-:W-:Y:S01]  /*1ab0*/  MOV R12, UR24 ;  /* 0x00000018000c7c02 */ /* 0x000fe20008000f00 */
[----:B------:R-:W-:-:S03]  /*1ac0*/  VOTEU.ALL UP0, P4 ;  /* 0x0000000000ff7886 */ /* 0x000fc60002000000 */
[----:B------:R-:W-:Y:S01]  /*1ad0*/  ISETP.EQ.OR P6, PT, R12, UR15, P3 ;  /* 0x0000000f0c007c0c */ /* 0x000fe20009fc2670 */
[----:B------:R-:W-:Y:S01]  /*1ae0*/  IMAD.U32 R12, RZ, RZ, UR26 ;  /* 0x0000001aff0c7e24 */ /* 0x000fe2000f8e00ff */
[----:B------:R-:W-:-:S04]  /*1af0*/  @!UP0 UIMAD.WIDE.U32 UR24, UR9, 0x8, UR18 ;  /* 0x00000008091888a5 */ /* 0x000fc8000f8e0012 */
[----:B------:R-:W-:Y:S01]  /*1b00*/  VOTEU.ALL UP0, P5 ;  /* 0x0000000000ff7886 */ /* 0x000fe20002800000 */
[----:B------:R-:W-:Y:S02]  /*1b10*/  ISETP.EQ.OR P2, PT, R12, UR15, P3 ;  /* 0x0000000f0c007c0c */ /* 0x000fe40009f42670 */
[----:B--2---:R-:W-:Y:S02]  /*1b20*/  MOV R18, UR24 ;  /* 0x0000001800127c02 */ /* 0x004fe40008000f00 */
[----:B------:R-:W-:Y:S01]  /*1b30*/  MOV R19, UR25 ;  /* 0x0000001900137c02 */ /* 0x000fe20008000f00 */
[----:B------:R-:W-:-:S05]  /*1b40*/  @!UP0 UIMAD.WIDE.U32 UR24, UR22, 0x8, UR18 ;  /* 0x00000008161888a5 */ /* 0x000fca000f8e0012 */
[----:B------:R-:W0:Y:S01]  /*1b50*/  @!P4 LDG.E.64 R18, desc[UR16][R18.64] ;  /* 0x000000101212c981 */ /* 0x000e22000c1e1b00 */
[----:B------:R-:W-:Y:S02]  /*1b60*/  MOV R14, UR24 ;  /* 0x00000018000e7c02 */ /* 0x000fe40008000f00 */
[----:B------:R-:W-:Y:S01]  /*1b70*/  MOV R15, UR25 ;  /* 0x00000019000f7c02 */ /* 0x000fe20008000f00 */
[----:B------:R-:W-:Y:S01]  /*1b80*/  VOTEU.ALL UP0, P6 ;  /* 0x0000000000ff7886 */ /* 0x000fe20003000000 */
[----:B------:R-:W-:-:S04]  /*1b90*/  VOTEU.ALL UP1, P2 ;  /* 0x0000000000ff7886 */ /* 0x000fc80001020000 */
[----:B------:R-:W2:Y:S01]  /*1ba0*/  @!P5 LDG.E.64 R14, desc[UR16][R14.64] ;  /* 0x000000100e0ed981 */ /* 0x000ea2000c1e1b00 */
[----:B------:R-:W-:Y:S02]  /*1bb0*/  @!UP0 UIMAD.WIDE.U32 UR24, UR10, 0x8, UR18 ;  /* 0x000000080a1888a5 */ /* 0x000fe4000f8e0012 */
[----:B------:R-:W-:-:S04]  /*1bc0*/  @!UP1 UIMAD.WIDE.U32 UR26, UR14, 0x8, UR18 ;  /* 0x000000080e1a98a5 */ /* 0x000fc8000f8e0012 */
[----:B------:R-:W-:Y:S02]  /*1bd0*/  MOV R12, UR24 ;  /* 0x00000018000c7c02 */ /* 0x000fe40008000f00 */
[----:B------:R-:W-:Y:S02]  /*1be0*/  MOV R13, UR25 ;  /* 0x00000019000d7c02 */ /* 0x000fe40008000f00 */
[----:B------:R-:W-:Y:S02]  /*1bf0*/  MOV R20, UR26 ;  /* 0x0000001a00147c02 */ /* 0x000fe40008000f00 */
[----:B------:R-:W-:Y:S02]  /*1c00*/  MOV R21, UR27 ;  /* 0x0000001b00157c02 */ /* 0x000fe40008000f00 */
[----:B------:R-:W3:Y:S04]  /*1c10*/  @!P6 LDG.E.64 R12, desc[UR16][R12.64] ;  /* 0x000000100c0ce981 */ /* 0x000ee8000c1e1b00 */
[----:B------:R-:W4:Y:S01]  /*1c20*/  @!P2 LDG.E.64 R20, desc[UR16][R20.64] ;  /* 0x000000101414a981 */ /* 0x000f22000c1e1b00 */
[----:B------:R-:W-:-:S02]  /*1c30*/  UIADD3 UR24, UPT, UPT, UR5, 0x4, URZ ;  /* 0x0000000405187890 */ /* 0x000fc4000fffe0ff */
[----:B------:R-:W-:Y:S01]  /*1c40*/  UIADD3 UR25, UPT, UPT, UR5, 0x5, URZ ;  /* 0x0000000505197890 */ /* 0x000fe2000fffe0ff */
[----:B0-----:R-:W-:Y:S01]  /*1c50*/  @!P4 FADD.FTZ R16, R16, R18 ;  /* 0x000000121010c221 */ /* 0x001fe20000010000 */
[----:B------:R-:W-:-:S03]  /*1c60*/  @!P4 FADD.FTZ R17, R17, R19 ;  /* 0x000000131111c221 */ /* 0x000fc60000010000 */
[----:B--2---:R-:W-:Y:S01]  /*1c70*/  @!P5 FADD.FTZ R16, R16, R14 ;  /* 0x0000000e1010d221 */ /* 0x004fe20000010000 */
[----:B------:R-:W-:Y:S01]  /*1c80*/  IMAD.U32 R14, RZ, RZ, UR24 ;  /* 0x00000018ff0e7e24 */ /* 0x000fe2000f8e00ff */
[----:B------:R-:W-:Y:S01]  /*1c90*/  UIADD3 UR24, UPT, UPT, UR5, 0x6, URZ ;  /* 0x0000000605187890 */ /* 0x000fe2000fffe0ff */
[----:B------:R-:W-:-:S03]  /*1ca0*/  @!P5 FADD.FTZ R17, R17, R15 ;  /* 0x0000000f1111d221 */ /* 0x000fc60000010000 */
[----:B------:R-:W-:Y:S02]  /*1cb0*/  ISETP.EQ.OR P4, PT, R14, UR15, P3 ;  /* 0x0000000f0e007c0c */ /* 0x000fe40009f82670 */
[----:B------:R-:W-:Y:S01]  /*1cc0*/  MOV R14, UR25 ;  /* 0x00000019000e7c02 */ /* 0x000fe20008000f00 */
[----:B------:R-:W-:-:S03]  /*1cd0*/  UIADD3 UR25, UPT, UPT, UR5, 0x7, URZ ;  /* 0x0000000705197890 */ /* 0x000fc6000fffe0ff */
[----:B------:R-:W-:Y:S02]  /*1ce0*/  ISETP.EQ.OR P5, PT, R14, UR15, P3 ;  /* 0x0000000f0e007c0c */ /* 0x000fe40009fa2670 */
[----:B------:R-:W-:Y:S01]  /*1cf0*/  MOV R14, UR24 ;  /* 0x00000018000e7c02 */ /* 0x000fe20008000f00 */
[----:B---3--:R-:W-:Y:S01]  /*1d00*/  @!P6 FADD.FTZ R16, R16, R12 ;  /* 0x0000000c1010e221 */ /* 0x008fe20000010000 */
[----:B------:R-:W-:Y:S01]  /*1d10*/  @!P6 FADD.FTZ R17, R17, R13 ;  /* 0x0000000d1111e221 */ /* 0x000fe20000010000 */
[----:B------:R-:W-:Y:S02]  /*1d20*/  MOV R12, UR25 ;  /* 0x00000019000c7c02 */ /* 0x000fe40008000f00 */
[----:B------:R-:W-:Y:S01]  /*1d30*/  ISETP.EQ.OR P6, PT, R14, UR15, P3 ;  /* 0x0000000f0e007c0c */ /* 0x000fe20009fc2670 */
[----:B------:R-:W-:Y:S01]  /*1d40*/  VOTEU.ALL UP0, P4 ;  /* 0x0000000000ff7886 */ /* 0x000fe20002000000 */
[----:B----4-:R-:W-:Y:S01]  /*1d50*/  @!P2 FADD.FTZ R16, R16, R20 ;  /* 0x000000141010a221 */ /* 0x010fe20000010000 */
[----:B------:R-:W-:Y:S01]  /*1d60*/  @!P2 FADD.FTZ R17, R17, R21 ;  /* 0x000000151111a221 */ /* 0x000fe20000010000 */
[----:B------:R-:W-:-:S02]  /*1d70*/  ISETP.EQ.OR P2, PT, R12, UR15, P3 ;  /* 0x0000000f0c007c0c */ /* 0x000fc40009f42670 */
[----:B------:R-:W-:Y:S01]  /*1d80*/  @!UP0 UIMAD.WIDE.U32 UR24, UR11, 0x8, UR18 ;  /* 0x000000080b1888a5 */ /* 0x000fe2000f8e0012 */
[----:B------:R-:W-:-:S05]  /*1d90*/  VOTEU.ALL UP1, P5 ;  /* 0x0000000000ff7886 */ /* 0x000fca0002820000 */
[----:B------:R-:W-:Y:S01]  /*1da0*/  MOV R18, UR24 ;  /* 0x0000001800127c02 */ /* 0x000fe20008000f00 */
[----:B------:R-:W-:Y:S01]  /*1db0*/  VOTEU.ALL UP0, P6 ;  /* 0x0000000000ff7886 */ /* 0x000fe20003000000 */
[----:B------:R-:W-:Y:S01]  /*1dc0*/  MOV R19, UR25 ;  /* 0x0000001900137c02 */ /* 0x000fe20008000f00 */
[----:B------:R-:W-:Y:S02]  /*1dd0*/  @!UP1 UIMAD.WIDE.U32 UR26, UR13, 0x8, UR18 ;  /* 0x000000080d1a98a5 */ /* 0x000fe4000f8e0012 */
[----:B------:R-:W-:Y:S01]  /*1de0*/  VOTEU.ALL UP1, P2 ;  /* 0x0000000000ff7886 */ /* 0x000fe20001020000 */
[----:B------:R-:W-:Y:S02]  /*1df0*/  @!UP0 UIMAD.WIDE.U32 UR24, UR12, 0x8, UR18 ;  /* 0x000000080c1888a5 */ /* 0x000fe4000f8e0012 */
[----:B------:R-:W2:Y:S01]  /*1e00*/  @!P4 LDG.E.64 R18, desc[UR16][R18.64] ;  /* 0x000000101212c981 */ /* 0x000ea2000c1e1b00 */
[----:B------:R-:W-:Y:S02]  /*1e10*/  MOV R14, UR26 ;  /* 0x0000001a000e7c02 */ /* 0x000fe40008000f00 */
[----:B------:R-:W-:Y:S01]  /*1e20*/  MOV R15, UR27 ;  /* 0x0000001b000f7c02 */ /* 0x000fe20008000f00 */
[----:B------:R-:W-:Y:S01]  /*1e30*/  @!UP1 UIMAD.WIDE.U32 UR26, UR21, 0x8, UR18 ;  /* 0x00000008151a98a5 */ /* 0x000fe2000f8e0012 */
[----:B------:R-:W-:Y:S01]  /*1e40*/  MOV R12, UR24 ;  /* 0x00000018000c7c02 */ /* 0x000fe20008000f00 */
[----:B------:R-:W-:-:S03]  /*1e50*/  IMAD.U32 R13, RZ, RZ, UR25 ;  /* 0x00000019ff0d7e24 */ /* 0x000fc6000f8e00ff */
[----:B------:R-:W3:Y:S01]  /*1e60*/  @!P5 LDG.E.64 R14, desc[UR16][R14.64] ;  /* 0x000000100e0ed981 */ /* 0x000ee2000c1e1b00 */
[----:B------:R-:W-:Y:S02]  /*1e70*/  MOV R20, UR26 ;  /* 0x0000001a00147c02 */ /* 0x000fe40008000f00 */
[----:B------:R-:W-:Y:S01]  /*1e80*/  MOV R21, UR27 ;  /* 0x0000001b00157c02 */ /* 0x000fe20008000f00 */
[----:B------:R-:W4:Y:S05]  /*1e90*/  @!P6 LDG.E.64 R12, desc[UR16][R12.64] ;  /* 0x000000100c0ce981 */ /* 0x000f2a000c1e1b00 */
[----:B------:R-:W5:Y:S01]  /*1ea0*/  @!P2 LDG.E.64 R20, desc[UR16][R20.64] ;  /* 0x000000101414a981 */ /* 0x000f62000c1e1b00 */
[----:B------:R-:W-:-:S02]  /*1eb0*/  UIADD3 UR5, UPT, UPT, UR5, 0x8, URZ ;  /* 0x0000000805057890 */ /* 0x000fc4000fffe0ff */
[----:B------:R-:W-:Y:S02]  /*1ec0*/  UIADD3 UR23, UPT, UPT, UR23, 0x8, URZ ;  /* 0x0000000817177890 */ /* 0x000fe4000fffe0ff */
[----:B------:R-:W-:Y:S02]  /*1ed0*/  ULEA UR9, UR20, UR9, 0x3 ;  /* 0x0000000914097291 */ /* 0x000fe4000f8e18ff */
[----:B------:R-:W-:Y:S02]  /*1ee0*/  ULEA UR22, UR20, UR22, 0x3 ;  /* 0x0000001614167291 */ /* 0x000fe4000f8e18ff */
[----:B------:R-:W-:Y:S02]  /*1ef0*/  ULEA UR10, UR20, UR10, 0x3 ;  /* 0x0000000a140a7291 */ /* 0x000fe4000f8e18ff */
[----:B------:R-:W-:Y:S02]  /*1f00*/  ULEA UR14, UR20, UR14, 0x3 ;  /* 0x0000000e140e7291 */ /* 0x000fe4000f8e18ff */
[----:B------:R-:W-:-:S02]  /*1f10*/  ULEA UR11, UR20, UR11, 0x3 ;  /* 0x0000000b140b7291 */ /* 0x000fc4000f8e18ff */
[----:B------:R-:W-:Y:S02]  /*1f20*/  ULEA UR13, UR20, UR13, 0x3 ;  /* 0x0000000d140d7291 */ /* 0x000fe4000f8e18ff */
[----:B------:R-:W-:Y:S02]  /*1f30*/  ULEA UR12, UR20, UR12, 0x3 ;  /* 0x0000000c140c7291 */ /* 0x000fe4000f8e18ff */
[----:B------:R-:W-:Y:S01]  /*1f40*/  ULEA UR21, UR20, UR21, 0x3 ;  /* 0x0000001514157291 */ /* 0x000fe2000f8e18ff */
[----:B--2---:R-:W-:Y:S01]  /*1f50*/  @!P4 FADD.FTZ R16, R16, R18 ;  /* 0x000000121010c221 */ /* 0x004fe20000010000 */
[----:B------:R-:W-:Y:S01]  /*1f60*/  @!P4 FADD.FTZ R17, R17, R19 ;  /* 0x000000131111c221 */ /* 0x000fe20000010000 */
[----:B------:R-:W-:Y:S02]  /*1f70*/  ISETP.NE.AND P4, PT, R22, UR5, PT ;  /* 0x0000000516007c0c */ /* 0x000fe4000bf85270 */
[----:B---3--:R-:W-:Y:S01]  /*1f80*/  @!P5 FADD.FTZ R16, R16, R14 ;  /* 0x0000000e1010d221 */ /* 0x008fe20000010000 */
[----:B------:R-:W-:-:S03]  /*1f90*/  @!P5 FADD.FTZ R17, R17, R15 ;  /* 0x0000000f1111d221 */ /* 0x000fc60000010000 */
[----:B----4-:R-:W-:Y:S01]  /*1fa0*/  @!P6 FADD.FTZ R16, R16, R12 ;  /* 0x0000000c1010e221 */ /* 0x010fe20000010000 */
[----:B------:R-:W-:-:S03]  /*1fb0*/  @!P6 FADD.FTZ R17, R17, R13 ;  /* 0x0000000d1111e221 */ /* 0x000fc60000010000 */
[----:B-----5:R-:W-:Y:S01]  /*1fc0*/  @!P2 FADD.FTZ R16, R16, R20 ;  /* 0x000000141010a221 */ /* 0x020fe20000010000 */
[----:B------:R-:W-:Y:S02]  /*1fd0*/  @!P2 FADD.FTZ R17, R17, R21 ;  /* 0x000000151111a221 */ /* 0x000fe40000010000 */
[----:B------:R-:W-:Y:S05]  /*1fe0*/  @P4 BRA `(.L_x_1827) ;  /* 0xfffffff800984947 */ /* 0x000fea000383ffff */
[----:B------:R-:W-:-:S15]  /*1ff0*/  R2UR UR5, R22 ;  /* 0x00000000160572ca */ /* 0x000fde00000e0000 */
.L_x_1826:
[----:B------:R-:W-:-:S13]  /*2000*/  LOP3.LUT P2, RZ, R2, 0x7, RZ, 0xc0, !PT ;  /* 0x0000000702ff7812 */ /* 0x000fda000784c0ff */
[----:B------:R-:W-:Y:S05]  /*2010*/  @!P2 BRA `(.L_x_1823) ;  /* 0x000000040070a947 */ /* 0x000fea0003800000 */
[----:B------:R-:W-:-:S04]  /*2020*/  LOP3.LUT R12, R2, 0x7, RZ, 0xc0, !PT ;  /* 0x00000007020c7812 */ /* 0x000fc800078ec0ff */
[----:B------:R-:W-:-:S04]  /*2030*/  IADD3 R12, PT, PT, R12, -0x1, RZ ;  /* 0xffffffff0c0c7810 */ /* 0x000fc80007ffe0ff */
[----:B------:R-:W-:-:S13]  /*2040*/  ISETP.GE.U32.AND P2, PT, R12, 0x3, PT ;  /* 0x000000030c00780c */ /* 0x000fda0003f46070 */
[----:B------:R-:W-:Y:S05]  /*2050*/  @!P2 BRA `(.L_x_1828) ;  /* 0x0000000000b8a947 */ /* 0x000fea0003800000 */
[----:B------:R-:W-:Y:S01]  /*2060*/  MOV R12, UR5 ;  /* 0x00000005000c7c02 */ /* 0x000fe20008000f00 */
[----:B------:R-:W-:Y:S02]  /*2070*/  UIADD3 UR9, UPT, UPT, UR5, 0x1, URZ ;  /* 0x0000000105097890 */ /* 0x000fe4000fffe0ff */
[----:B------:R-:W-:Y:S01]  /*2080*/  UIADD3 UR12, UPT, UPT, UR5, 0x2, URZ ;  /* 0x00000002050c7890 */ /* 0x000fe2000fffe0ff */
[----:B------:R-:W-:Y:S01]  /*2090*/  ISETP.EQ.OR P2, PT, R12, UR15, P3 ;  /* 0x0000000f0c007c0c */ /* 0x000fe20009f42670 */
[----:B------:R-:W-:Y:S02]  /*20a0*/  UIADD3 UR14, UPT, UPT, UR5, 0x3, URZ ;  /* 0x00000003050e7890 */ /* 0x000fe4000fffe0ff */
[----:B------:R-:W-:Y:S02]  /*20b0*/  MOV R12, UR9 ;  /* 0x00000009000c7c02 */ /* 0x000fe40008000f00 */
[----:B------:R-:W-:Y:S02]  /*20c0*/  MOV R13, UR12 ;  /* 0x0000000c000d7c02 */ /* 0x000fe40008000f00 */
[----:B------:R-:W-:-:S02]  /*20d0*/  ISETP.EQ.OR P4, PT, R12, UR15, P3 ;  /* 0x0000000f0c007c0c */ /* 0x000fc40009f82670 */
[----:B------:R-:W-:Y:S02]  /*20e0*/  ISETP.EQ.OR P5, PT, R13, UR15, P3 ;  /* 0x0000000f0d007c0c */ /* 0x000fe40009fa2670 */
[----:B------:R-:W-:Y:S02]  /*20f0*/  MOV R12, UR14 ;  /* 0x0000000e000c7c02 */ /* 0x000fe40008000f00 */
[----:B------:R-:W-:Y:S02]  /*2100*/  VOTEU.ALL UP1, P2 ;  /* 0x0000000000ff7886 */ /* 0x000fe40001020000 */
[----:B------:R-:W-:-:S03]  /*2110*/  ISETP.EQ.OR P6, PT, R12, UR15, P3 ;  /* 0x0000000f0c007c0c */ /* 0x000fc60009fc2670 */
[----:B------:R-:W-:Y:S02]  /*2120*/  @!UP1 UIMAD UR10, UR5, UR20, UR6 ;  /* 0x00000014050a92a4 */ /* 0x000fe4000f8e0206 */
[----:B------:R-:W-:Y:S02]  /*2130*/  VOTEU.ALL UP0, P4 ;  /* 0x0000000000ff7886 */ /* 0x000fe40002000000 */
[----:B------:R-:W-:Y:S01]  /*2140*/  @!UP1 UIMAD.WIDE.U32 UR10, UR10, 0x8, UR18 ;  /* 0x000000080a0a98a5 */ /* 0x000fe2000f8e0012 */
[----:B------:R-:W-:Y:S02]  /*2150*/  VOTEU.ALL UP1, P5 ;  /* 0x0000000000ff7886 */ /* 0x000fe40002820000 */
[----:B------:R-:W-:-:S03]  /*2160*/  @!UP0 UIMAD UR9, UR9, UR20, UR6 ;  /* 0x00000014090982a4 */ /* 0x000fc6000f8e0206 */
[----:B--2---:R-:W-:Y:S01]  /*2170*/  MOV R18, UR10 ;  /* 0x0000000a00127c02 */ /* 0x004fe20008000f00 */
[----:B------:R-:W-:Y:S01]  /*2180*/  IMAD.U32 R19, RZ, RZ, UR11 ;  /* 0x0000000bff137e24 */ /* 0x000fe2000f8e00ff */
[----:B------:R-:W-:Y:S01]  /*2190*/  VOTEU.ALL UP2, P6 ;  /* 0x0000000000ff7886 */ /* 0x000fe20003040000 */
[----:B------:R-:W-:Y:S02]  /*21a0*/  @!UP1 UIMAD UR12, UR12, UR20, UR6 ;  /* 0x000000140c0c92a4 */ /* 0x000fe4000f8e0206 */
[----:B------:R-:W-:Y:S02]  /*21b0*/  @!UP0 UIMAD.WIDE.U32 UR10, UR9, 0x8, UR18 ;  /* 0x00000008090a88a5 */ /* 0x000fe4000f8e0012 */
[----:B------:R-:W0:Y:S01]  /*21c0*/  @!P2 LDG.E.64 R18, desc[UR16][R18.64] ;  /* 0x000000101212a981 */ /* 0x000e22000c1e1b00 */
[----:B------:R-:W-:Y:S02]  /*21d0*/  @!UP1 UIMAD.WIDE.U32 UR12, UR12, 0x8, UR18 ;  /* 0x000000080c0c98a5 */ /* 0x000fe4000f8e0012 */
[----:B------:R-:W-:Y:S01]  /*21e0*/  @!UP2 UIMAD UR9, UR14, UR20, UR6 ;  /* 0x000000140e09a2a4 */ /* 0x000fe2000f8e0206 */
[----:B------:R-:W-:-:S02]  /*21f0*/  MOV R14, UR10 ;  /* 0x0000000a000e7c02 */ /* 0x000fc40008000f00 */
[----:B------:R-:W-:Y:S01]  /*2200*/  MOV R15, UR11 ;  /* 0x0000000b000f7c02 */ /* 0x000fe20008000f00 */
[----:B------:R-:W-:Y:S01]  /*2210*/  @!UP2 UIMAD.WIDE.U32 UR10, UR9, 0x8, UR18 ;  /* 0x00000008090aa8a5 */ /* 0x000fe2000f8e0012 */
[----:B------:R-:W-:Y:S02]  /*2220*/  MOV R12, UR12 ;  /* 0x0000000c000c7c02 */ /* 0x000fe40008000f00 */
[----:B------:R-:W-:Y:S02]  /*2230*/  MOV R13, UR13 ;  /* 0x0000000d000d7c02 */ /* 0x000fe40008000f00 */
[----:B------:R-:W2:Y:S01]  /*2240*/  @!P4 LDG.E.64 R14, desc[UR16][R14.64] ;  /* 0x000000100e0ec981 */ /* 0x000ea2000c1e1b00 */
[----:B------:R-:W-:Y:S02]  /*2250*/  MOV R20, UR10 ;  /* 0x0000000a00147c02 */ /* 0x000fe40008000f00 */
[----:B------:R-:W-:Y:S01]  /*2260*/  MOV R21, UR11 ;  /* 0x0000000b00157c02 */ /* 0x000fe20008000f00 */
[----:B------:R-:W3:Y:S05]  /*2270*/  @!P5 LDG.E.64 R12, desc[UR16][R12.64] ;  /* 0x000000100c0cd981 */ /* 0x000eea000c1e1b00 */
[----:B------:R-:W4:Y:S01]  /*2280*/  @!P6 LDG.E.64 R20, desc[UR16][R20.64] ;  /* 0x000000101414e981 */ /* 0x000f22000c1e1b00 */
[----:B0-----:R-:W-:Y:S01]  /*2290*/  @!P2 FADD.FTZ R16, R16, R18 ;  /* 0x000000121010a221 */ /* 0x001fe20000010000 */
[----:B------:R-:W-:Y:S01]  /*22a0*/  MOV R18, UR5 ;  /* 0x0000000500127c02 */ /* 0x000fe20008000f00 */
[----:B------:R-:W-:-:S03]  /*22b0*/  @!P2 FADD.FTZ R17, R17, R19 ;  /* 0x000000131111a221 */ /* 0x000fc60000010000 */
[----:B------:R-:W-:-:S04]  /*22c0*/  IADD3 R18, PT, PT, R18, 0x4, RZ ;  /* 0x0000000412127810 */ /* 0x000fc80007ffe0ff */
[----:B------:R-:W-:Y:S01]  /*22d0*/  R2UR UR5, R18 ;  /* 0x00000000120572ca */ /* 0x000fe200000e0000 */
[----:B--2---:R-:W-:Y:S01]  /*22e0*/  @!P4 FADD.FTZ R16, R16, R14 ;  /* 0x0000000e1010c221 */ /* 0x004fe20000010000 */
[----:B------:R-:W-:-:S03]  /*22f0*/  @!P4 FADD.FTZ R17, R17, R15 ;  /* 0x0000000f1111c221 */ /* 0x000fc60000010000 */
[----:B---3--:R-:W-:Y:S01]  /*2300*/  @!P5 FADD.FTZ R16, R16, R12 ;  /* 0x0000000c1010d221 */ /* 0x008fe20000010000 */
[----:B------:R-:W-:-:S03]  /*2310*/  @!P5 FADD.FTZ R17, R17, R13 ;  /* 0x0000000d1111d221 */ /* 0x000fc60000010000 */
[----:B----4-:R-:W-:Y:S01]  /*2320*/  @!P6 FADD.FTZ R16, R16, R20 ;  /* 0x000000141010e221 */ /* 0x010fe20000010000 */
[----:B------:R-:W-:-:S07]  /*2330*/  @!P6 FADD.FTZ R17, R17, R21 ;  /* 0x000000151111e221 */ /* 0x000fce0000010000 */
.L_x_1828:
[----:B------:R-:W-:-:S13]  /*2340*/  LOP3.LUT P2, R12, R2, 0x3, RZ, 0xc0, !PT ;  /* 0x00000003020c7812 */ /* 0x000fda000784c0ff */
[----:B------:R-:W-:Y:S05]  /*2350*/  @!P2 BRA `(.L_x_1823) ;  /* 0x0000000000a0a947 */ /* 0x000fea0003800000 */
[----:B------:R-:W-:-:S13]  /*2360*/  ISETP.NE.AND P2, PT, R12, 0x1, PT ;  /* 0x000000010c00780c */ /* 0x000fda0003f45270 */
[----:B------:R-:W-:Y:S05]  /*2370*/  @!P2 BRA `(.L_x_1829) ;  /* 0x000000000060a947 */ /* 0x000fea0003800000 */
[----:B------:R-:W-:Y:S02]  /*2380*/  UIADD3 UR10, UPT, UPT, UR5, 0x1, URZ ;  /* 0x00000001050a7890 */ /* 0x000fe4000fffe0ff */
[----:B------:R-:W-:-:S04]  /*2390*/  MOV R12, UR5 ;  /* 0x00000005000c7c02 */ /* 0x000fc80008000f00 */
[----:B------:R-:W-:Y:S01]  /*23a0*/  ISETP.EQ.OR P4, PT, R12, UR15, P3 ;  /* 0x0000000f0c007c0c */ /* 0x000fe20009f82670 */
[----:B------:R-:W-:-:S05]  /*23b0*/  IMAD.U32 R12, RZ, RZ, UR10 ;  /* 0x0000000aff0c7e24 */ /* 0x000fca000f8e00ff */
[----:B------:R-:W-:-:S07]  /*23c0*/  ISETP.EQ.OR P2, PT, R12, UR15, P3 ;  /* 0x0000000f0c007c0c */ /* 0x000fce0009f42670 */
[----:B------:R-:W-:-:S05]  /*23d0*/  VOTEU.ALL UP0, P4 ;  /* 0x0000000000ff7886 */ /* 0x000fca0002000000 */
[----:B------:R-:W-:Y:S01]  /*23e0*/  @!UP0 UIMAD UR12, UR5, UR20, UR6 ;  /* 0x00000014050c82a4 */ /* 0x000fe2000f8e0206 */
[----:B------:R-:W-:-:S03]  /*23f0*/  VOTEU.ALL UP1, P2 ;  /* 0x0000000000ff7886 */ /* 0x000fc60001020000 */
[----:B------:R-:W-:Y:S02]  /*2400*/  @!UP0 UIMAD.WIDE.U32 UR12, UR12, 0x8, UR18 ;  /* 0x000000080c0c88a5 */ /* 0x000fe4000f8e0012 */
[----:B------:R-:W-:-:S04]  /*2410*/  @!UP1 UIMAD UR10, UR10, UR20, UR6 ;  /* 0x000000140a0a92a4 */ /* 0x000fc8000f8e0206 */
[----:B------:R-:W-:Y:S01]  /*2420*/  MOV R14, UR12 ;  /* 0x0000000c000e7c02 */ /* 0x000fe20008000f00 */
[----:B------:R-:W-:Y:S01]  /*2430*/  @!UP1 UIMAD.WIDE.U32 UR10, UR10, 0x8, UR18 ;  /* 0x000000080a0a98a5 */ /* 0x000fe2000f8e0012 */
[----:B------:R-:W-:-:S05]  /*2440*/  MOV R15, UR13 ;  /* 0x0000000d000f7c02 */ /* 0x000fca0008000f00 */
[----:B------:R-:W-:Y:S01]  /*2450*/  MOV R12, UR10 ;  /* 0x0000000a000c7c02 */ /* 0x000fe20008000f00 */
[----:B------:R-:W0:Y:S01]  /*2460*/  @!P4 LDG.E.64 R14, desc[UR16][R14.64] ;  /* 0x000000100e0ec981 */ /* 0x000e22000c1e1b00 */
[----:B------:R-:W-:-:S06]  /*2470*/  MOV R13, UR11 ;  /* 0x0000000b000d7c02 */ /* 0x000fcc0008000f00 */
[----:B------:R-:W3:Y:S01]  /*2480*/  @!P2 LDG.E.64 R12, desc[UR16][R12.64] ;  /* 0x000000100c0ca981 */ /* 0x000ee2000c1e1b00 */
[----:B--2---:R-:W-:-:S04]  /*2490*/  MOV R18, UR5 ;  /* 0x0000000500127c02 */ /* 0x004fc80008000f00 */
[----:B------:R-:W-:-:S04]  /*24a0*/  IADD3 R18, PT, PT, R18, 0x2, RZ ;  /* 0x0000000212127810 */ /* 0x000fc80007ffe0ff */
[----:B------:R-:W-:Y:S01]  /*24b0*/  R2UR UR5, R18 ;  /* 0x00000000120572ca */ /* 0x000fe200000e0000 */
[----:B0-----:R-:W-:Y:S01]  /*24c0*/  @!P4 FADD.FTZ R16, R16, R14 ;  /* 0x0000000e1010c221 */ /* 0x001fe20000010000 */
[----:B------:R-:W-:-:S03]  /*24d0*/  @!P4 FADD.FTZ R17, R17, R15 ;  /* 0x0000000f1111c221 */ /* 0x000fc60000010000 */
[----:B---3--:R-:W-:Y:S01]  /*24e0*/  @!P2 FADD.FTZ R16, R16, R12 ;  /* 0x0000000c1010a221 */ /* 0x008fe20000010000 */
[----:B------:R-:W-:-:S09]  /*24f0*/  @!P2 FADD.FTZ R17, R17, R13 ;  /* 0x0000000d1111a221 */ /* 0x000fd20000010000 */
.L_x_1829:
[----:B------:R-:W-:Y:S01]  /*2500*/  MOV R13, UR5 ;  /* 0x00000005000d7c02 */ /* 0x000fe20008000f00 */
[----:B------:R-:W-:Y:S01]  /*2510*/  BSSY.RECONVERGENT B0, `(.L_x_1823) ;  /* 0x000000c000007945 */ /* 0x000fe20003800200 */
[----:B------:R-:W-:Y:S02]  /*2520*/  LOP3.LUT R12, R2, 0x1, RZ, 0xc0, !PT ;  /* 0x00000001020c7812 */ /* 0x000fe400078ec0ff */
[----:B------:R-:W-:-:S04]  /*2530*/  ISETP.EQ.OR P2, PT, R13, UR15, P3 ;  /* 0x0000000f0d007c0c */ /* 0x000fc80009f42670 */
[----:B------:R-:W-:-:S13]  /*2540*/  ISETP.NE.U32.OR P2, PT, R12, 0x1, P2 ;  /* 0x000000010c00780c */ /* 0x000fda0001745470 */
[----:B------:R-:W-:Y:S05]  /*2550*/  @P2 BRA `(.L_x_1830) ;  /* 0x00000000001c2947 */ /* 0x000fea0003800000 */
[----:B------:R-:W-:Y:S01]  /*2560*/  UIMAD UR9, UR20, UR5, UR6 ;  /* 0x00000005140972a4 */ /* 0x000fe2000f8e0206 */
[----:B------:R-:W-:-:S05]  /*2570*/  HFMA2 R13, -RZ, RZ, 0, 4.76837158203125e-07 ;  /* 0x00000008ff0d7431 */ /* 0x000fca00000001ff */
[----:B------:R-:W-:-:S05]  /*2580*/  MOV R12, UR9 ;  /* 0x00000009000c7c02 */ /* 0x000fca0008000f00 */
[----:B------:R-:W-:-:S06]  /*2590*/  IMAD.WIDE.U32 R12, R12, R13, UR18 ;  /* 0x000000120c0c7e25 */ /* 0x000fcc000f8e000d */
[----:B------:R-:W0:Y:S02]  /*25a0*/  LDG.E.64 R12, desc[UR16][R12.64] ;  /* 0x000000100c0c7981 */ /* 0x000e24000c1e1b00 */
[----:B0-2---:R-:W-:Y:S01]  /*25b0*/  FADD.FTZ R16, R16, R12 ;  /* 0x0000000c10107221 */ /* 0x005fe20000010000 */
[----:B------:R-:W-:-:S07]  /*25c0*/  FADD.FTZ R17, R17, R13 ;  /* 0x0000000d11117221 */ /* 0x000fce0000010000 */
.L_x_1830:
[----:B------:R-:W-:Y:S05]  /*25d0*/  BSYNC.RECONVERGENT B0 ;  /* 0x0000000000007941 */ /* 0x000fea0003800200 */
.L_x_1823:
[----:B------:R-:W4:Y:S01]  /*25e0*/  S2UR UR9, SR_CgaCtaId ;  /* 0x00000000000979c3 */ /* 0x000f220000008800 */
[----:B------:R-:W3:Y:S01]  /*25f0*/  LDCU UR10, c[0x0][0x414] ;  /* 0x00008280ff0a77ac */ /* 0x000ee20008000800 */
[----:B-1----:R-:W-:Y:S01]  /*2600*/  IMAD.U32 R14, RZ, RZ, UR7 ;  /* 0x00000007ff0e7e24 */ /* 0x002fe2000f8e00ff */
[----:B------:R-:W-:-:S05]  /*2610*/  UMOV UR5, 0x400 ;  /* 0x0000040000057882 */ /* 0x000fca0000000000 */
[----:B------:R-:W1:Y:S08]  /*2620*/  @P0 LDC.64 R12, c[0x0][0x388] ;  /* 0x0000e200ff0c0b82 */ /* 0x000e700000000a00 */
[----:B--2---:R-:W2:Y:S01]  /*2630*/  LDC.64 R18, c[0x0][0x398] ;  /* 0x0000e600ff127b82 */ /* 0x004ea20000000a00 */
[----:B---3--:R-:W-:Y:S01]  /*2640*/  @P0 FMUL.FTZ R15, R17, UR10 ;  /* 0x0000000a110f0c20 */ /* 0x008fe20008410000 */
[----:B----4-:R-:W-:-:S06]  /*2650*/  ULEA UR5, UR9, UR5, 0x18 ;  /* 0x0000000509057291 */ /* 0x010fcc000f8ec0ff */
[----:B------:R-:W3:Y:S01]  /*2660*/  LDC.64 R20, c[0x0][0x3a0] ;  /* 0x0000e800ff147b82 */ /* 0x000ee20000000a00 */
[----:B-1----:R-:W-:-:S04]  /*2670*/  @P0 IMAD.WIDE R12, R14, 0x8, R12 ;  /* 0x000000080e0c0825 */ /* 0x002fc800078e020c */
[----:B------:R-:W-:Y:S01]  /*2680*/  @P0 FMUL.FTZ R14, R16, UR10 ;  /* 0x0000000a100e0c20 */ /* 0x000fe20008410000 */
[----:B------:R-:W-:Y:S04]  /*2690*/  @!P3 STS.64 [UR5+0xc0], R16 ;  /* 0x0000c010ff00b988 */ /* 0x000fe80008000a05 */
[----:B------:R1:W-:Y:S02]  /*26a0*/  @P0 STG.E.64 desc[UR16][R12.64], R14 ;  /* 0x0000000e0c000986 */ /* 0x0003e4000c101b10 */
[----:B-1----:R-:W-:-:S04]  /*26b0*/  LOP3.LUT R12, R41, 0xffff, RZ, 0xc0, !PT ;  /* 0x0000ffff290c7812 */ /* 0x002fc800078ec0ff */
[----:B------:R-:W-:-:S05]  /*26c0*/  IADD3 R12, PT, PT, R12, UR8, RZ ;  /* 0x000000080c0c7c10 */ /* 0x000fca000fffe0ff */
[C---:B--2---:R-:W-:Y:S01]  /*26d0*/  IMAD.WIDE R14, R12.reuse, 0x4, R18 ;  /* 0x000000040c0e7825 */ /* 0x044fe200078e0212 */
[----:B------:R-:W-:Y:S03]  /*26e0*/  BAR.SYNC.DEFER_BLOCKING 0x0 ;  /* 0x0000000000007b1d */ /* 0x000fe60000010000 */
[----:B---3--:R-:W-:-:S03]  /*26f0*/  IMAD.WIDE R12, R12, 0x4, R20 ;  /* 0x000000040c0c7825 */ /* 0x008fc600078e0214 */
[----:B------:R-:W5:Y:S04]  /*2700*/  LDG.E.64 R14, desc[UR16][R14.64] ;  /* 0x000000100e0e7981 */ /* 0x000f68000c1e1b00 */
[----:B------:R1:W5:Y:S01]  /*2710*/  LDG.E.64 R18, desc[UR16][R12.64] ;  /* 0x000000100c127981 */ /* 0x000362000c1e1b00 */
[----:B------:R-:W-:Y:S03]  /*2720*/  BSSY.RECONVERGENT B0, `(.L_x_1831) ;  /* 0x00001da000007945 */ /* 0x000fe60003800200 */
[----:B-1----:R-:W1:Y:S02]  /*2730*/  LDS.64 R12, [UR5+0xc0] ;  /* 0x0000c005ff0c7984 */ /* 0x002e640008000a00 */
[----:B-1----:R-:W-:-:S05]  /*2740*/  FMUL.FTZ R12, R12, UR10 ;  /* 0x0000000a0c0c7c20 */ /* 0x002fca0008410000 */
[----:B------:R-:W-:-:S13]  /*2750*/  R2UR UR5, R12 ;  /* 0x000000000c0572ca */ /* 0x000fda00000e0000 */
[----:B------:R-:W-:-:S05]  /*2760*/  MOV R12, UR5 ;  /* 0x00000005000c7c02 */ /* 0x000fca0008000f00 */
[----:B------:R-:W-:-:S04]  /*2770*/  FMUL.FTZ R12, R12, UR5 ;  /* 0x000000050c0c7c20 */ /* 0x000fc80008410000 */
[----:B------:R-:W-:-:S05]  /*2780*/  FFMA.FTZ R20, R13, UR10, -R12 ;  /* 0x0000000a0d147c23 */ /* 0x000fca000801080c */
[----:B------:R-:W-:-:S13]  /*2790*/  FSETP.GTU.FTZ.AND P2, PT, R20, RZ, PT ;  /* 0x000000ff1400720b */ /* 0x000fda0003f5c000 */
[----:B------:R-:W-:Y:S01]  /*27a0*/  VOTEU.ANY UP0, P2 ;  /* 0x0000000000ff7886 */ /* 0x000fe20001000100 */
[----:B------:R-:W-:-:S04]  /*27b0*/  PLOP3.LUT P2, PT, PT, PT, UP0, 0x80, 0x8 ;  /* 0x000000000008781c */ /* 0x000fc80003f4f008 */
[----:B------:R-:W1:Y:S09]  /*27c0*/  @UP0 LDCU UR8, c[0x0][0x3a8] ;  /* 0x00007500ff0807ac */ /* 0x000e720008000800 */
[----:B-1----:R-:W-:Y:S01]  /*27d0*/  @P2 FADD.FTZ R20, R20, UR8 ;  /* 0x0000000814142e21 */ /* 0x002fe20008010000 */
[----:B------:R-:W1:Y:S05]  /*27e0*/  LDCU.U8 UR8, c[0x0][0x3fc] ;  /* 0x00007f80ff0877ac */ /* 0x000e6a0008000000 */
[----:B------:R-:W2:Y:S01]  /*27f0*/  @P2 MUFU.RSQ R20, R20 ;  /* 0x0000001400142308 */ /* 0x000ea20000001400 */
[----:B-1----:R-:W-:-:S03]  /*2800*/  UISETP.NE.AND UP1, UPT, UR8, URZ, UPT ;  /* 0x000000ff0800728c */ /* 0x002fc6000bf25270 */
[----:B------:R-:W-:Y:S01]  /*2810*/  UMOV UR8, 0x3f800000 ;  /* 0x3f80000000087882 */ /* 0x000fe20000000000 */
[----:B--2---:R-:W-:-:S13]  /*2820*/  @P2 R2UR UR9, R20 ;  /* 0x00000000140922ca */ /* 0x004fda00000e0000 */
[----:B------:R-:W-:Y:S01]  /*2830*/  @UP0 UMOV UR8, UR9 ;  /* 0x0000000900080c82 */ /* 0x000fe20008000000 */
[----:B------:R-:W-:Y:S05]  /*2840*/  BRA.U UP1, `(.L_x_1832) ;  /* 0x0000000901f07547 */ /* 0x000fea000b800000 */
[----:B------:R-:W1:Y:S01]  /*2850*/  LDCU.64 UR12, c[0x0][0x3e8] ;  /* 0x00007d00ff0c77ac */ /* 0x000e620008000a00 */
[----:B------:R-:W-:Y:S01]  /*2860*/  SHF.R.S32.HI R23, RZ, 0x1f, R0 ;  /* 0x0000001fff177819 */ /* 0x000fe20000011400 */
[----:B------:R-:W-:Y:S01]  /*2870*/  BSSY.RECONVERGENT B1, `(.L_x_1833) ;  /* 0x000001b000017945 */ /* 0x000fe20003800200 */
[----:B------:R-:W-:Y:S02]  /*2880*/  SHF.R.S32.HI R22, RZ, 0x1f, R42 ;  /* 0x0000001fff167819 */ /* 0x000fe4000001142a */
[----:B-1----:R-:W-:Y:S02]  /*2890*/  ISETP.GE.U32.AND P2, PT, R0, UR12, PT ;  /* 0x0000000c00007c0c */ /* 0x002fe4000bf46070 */
[----:B------:R-:W-:Y:S02]  /*28a0*/  ISETP.GE.U32.AND P3, PT, R42, UR12, PT ;  /* 0x0000000c2a007c0c */ /* 0x000fe4000bf66070 */
[----:B------:R-:W-:Y:S02]  /*28b0*/  ISETP.GE.AND.EX P2, PT, R23, UR13, PT, P2 ;  /* 0x0000000d17007c0c */ /* 0x000fe4000bf46320 */
[----:B------:R-:W-:-:S02]  /*28c0*/  ISETP.GE.U32.AND P5, PT, R38, UR12, PT ;  /* 0x0000000c26007c0c */ /* 0x000fc4000bfa6070 */
[----:B------:R-:W-:Y:S02]  /*28d0*/  ISETP.GE.U32.AND P1, PT, R37, UR12, PT ;  /* 0x0000000c25007c0c */ /* 0x000fe4000bf26070 */
[----:B------:R-:W-:-:S07]  /*28e0*/  ISETP.GE.AND.EX P3, PT, R22, UR13, PT, P3 ;  /* 0x0000000d16007c0c */ /* 0x000fce000bf66330 */
[----:B------:R-:W-:Y:S06]  /*28f0*/  @P2 BRA `(.L_x_1834) ;  /* 0x0000000000482947 */ /* 0x000fec0003800000 */
[----:B------:R-:W0:Y:S01]  /*2900*/  LDCU.64 UR18, c[0x0][0x3e0] ;  /* 0x00007c00ff1277ac */ /* 0x000e220008000a00 */
[----:B------:R-:W-:Y:S01]  /*2910*/  MOV R12, R6 ;  /* 0x00000006000c7202 */ /* 0x000fe20000000f00 */
[----:B------:R-:W-:Y:S01]  /*2920*/  FADD.FTZ R34, R34, -UR5 ;  /* 0x8000000522227e21 */ /* 0x000fe20008010000 */
[----:B------:R-:W-:Y:S01]  /*2930*/  MOV R13, R9 ;  /* 0x00000009000d7202 */ /* 0x000fe20000000f00 */
[----:B------:R-:W1:Y:S01]  /*2940*/  LDCU.64 UR10, c[0x0][0x380] ;  /* 0x00007000ff0a77ac */ /* 0x000e620008000a00 */
[----:B------:R-:W-:Y:S01]  /*2950*/  FADD.FTZ R26, R26, -UR5 ;  /* 0x800000051a1a7e21 */ /* 0x000fe20008010000 */
[----:B------:R-:W-:-:S03]  /*2960*/  FMUL.FTZ R20, R34, UR8 ;  /* 0x0000000822147c20 */ /* 0x000fc60008410000 */
[----:B------:R-:W-:Y:S01]  /*2970*/  FMUL.FTZ R21, R26, UR8 ;  /* 0x000000081a157c20 */ /* 0x000fe20008410000 */
[----:B-----5:R-:W-:-:S03]  /*2980*/  FFMA.FTZ R20, R14, R20, R18 ;  /* 0x000000140e147223 */ /* 0x020fc60000010012 */
[----:B------:R-:W-:Y:S01]  /*2990*/  FFMA.FTZ R21, R15, R21, R19 ;  /* 0x000000150f157223 */ /* 0x000fe20000010013 */
[----:B0-----:R-:W-:-:S04]  /*29a0*/  IMAD R16, R23, UR18, RZ ;  /* 0x0000001217107c24 */ /* 0x001fc8000f8e02ff */
[----:B------:R-:W-:Y:S01]  /*29b0*/  F2FP.BF16.F32.PACK_AB R21, R21, R20 ;  /* 0x000000141515723e */ /* 0x000fe200000010ff */
[----:B------:R-:W-:-:S04]  /*29c0*/  IMAD.WIDE.U32 R12, R0, UR18, R12 ;  /* 0x00000012000c7c25 */ /* 0x000fc8000f8e000c */
[----:B------:R-:W-:-:S05]  /*29d0*/  IMAD R16, R0, UR19, R16 ;  /* 0x0000001300107c24 */ /* 0x000fca000f8e0210 */
[----:B------:R-:W-:Y:S02]  /*29e0*/  IADD3 R13, PT, PT, R13, R16, RZ ;  /* 0x000000100d0d7210 */ /* 0x000fe40007ffe0ff */
[----:B-1----:R-:W-:-:S04]  /*29f0*/  LEA R16, P2, R12, UR10, 0x1 ;  /* 0x0000000a0c107c11 */ /* 0x002fc8000f8408ff */
[----:B------:R-:W-:-:S05]  /*2a00*/  LEA.HI.X R17, R12, UR11, R13, 0x1, P2 ;  /* 0x0000000b0c117c11 */ /* 0x000fca00090f0c0d */
[----:B------:R1:W-:Y:S04]  /*2a10*/  STG.E desc[UR16][R16.64], R21 ;  /* 0x0000001510007986 */ /* 0x0003e8000c101910 */
.L_x_1834:
[----:B------:R-:W-:Y:S05]  /*2a20*/  BSYNC.RECONVERGENT B1 ;  /* 0x0000000000017941 */ /* 0x000fea0003800200 */
.L_x_1833:
[----:B------:R-:W-:Y:S04]  /*2a30*/  BSSY.RECONVERGENT B1, `(.L_x_1835) ;  /* 0x0000014000017945 */ /* 0x000fe80003800200 */
[----:B------:R-:W-:Y:S05]  /*2a40*/  @P3 BRA `(.L_x_1836) ;  /* 0x0000000000483947 */ /* 0x000fea0003800000 */
[----:B------:R-:W2:Y:S01]  /*2a50*/  LDCU.64 UR10, c[0x0][0x3e0] ;  /* 0x00007c00ff0a77ac */ /* 0x000ea20008000a00 */
[----:B------:R-:W-:Y:S01]  /*2a60*/  MOV R12, R6 ;  /* 0x00000006000c7202 */ /* 0x000fe20000000f00 */
[----:B------:R-:W-:Y:S01]  /*2a70*/  FADD.FTZ R20, R33, -UR5 ;  /* 0x8000000521147e21 */ /* 0x000fe20008010000 */
[----:B------:R-:W-:Y:S01]  /*2a80*/  MOV R13, R9 ;  /* 0x00000009000d7202 */ /* 0x000fe20000000f00 */
[----:B------:R-:W3:Y:S01]  /*2a90*/  LDCU.64 UR18, c[0x0][0x380] ;  /* 0x00007000ff1277ac */ /* 0x000ee20008000a00 */
[----:B01----:R-:W-:Y:S01]  /*2aa0*/  FADD.FTZ R16, R25, -UR5 ;  /* 0x8000000519107e21 */ /* 0x003fe20008010000 */
[----:B------:R-:W-:-:S03]  /*2ab0*/  FMUL.FTZ R20, R20, UR8 ;  /* 0x0000000814147c20 */ /* 0x000fc60008410000 */
[----:B------:R-:W-:Y:S01]  /*2ac0*/  FMUL.FTZ R16, R16, UR8 ;  /* 0x0000000810107c20 */ /* 0x000fe20008410000 */
[----:B-----5:R-:W-:-:S03]  /*2ad0*/  FFMA.FTZ R20, R14, R20, R18 ;  /* 0x000000140e147223 */ /* 0x020fc60000010012 */
[----:B------:R-:W-:Y:S01]  /*2ae0*/  FFMA.FTZ R21, R15, R16, R19 ;  /* 0x000000100f157223 */ /* 0x000fe20000010013 */
[----:B--2---:R-:W-:-:S04]  /*2af0*/  IMAD R17, R22, UR10, RZ ;  /* 0x0000000a16117c24 */ /* 0x004fc8000f8e02ff */
[----:B------:R-:W-:Y:S01]  /*2b00*/  F2FP.BF16.F32.PACK_AB R21, R21, R20 ;  /* 0x000000141515723e */ /* 0x000fe200000010ff */
[----:B------:R-:W-:-:S04]  /*2b10*/  IMAD.WIDE.U32 R12, R42, UR10, R12 ;  /* 0x0000000a2a0c7c25 */ /* 0x000fc8000f8e000c */
[----:B------:R-:W-:Y:S01]  /*2b20*/  IMAD R17, R42, UR11, R17 ;  /* 0x0000000b2a117c24 */ /* 0x000fe2000f8e0211 */
[----:B---3--:R-:W-:-:S04]  /*2b30*/  LEA R16, P2, R12, UR18, 0x1 ;  /* 0x000000120c107c11 */ /* 0x008fc8000f8408ff */
[----:B------:R-:W-:-:S04]  /*2b40*/  IADD3 R17, PT, PT, R13, R17, RZ ;  /* 0x000000110d117210 */ /* 0x000fc80007ffe0ff */
[----:B------:R-:W-:-:S05]  /*2b50*/  LEA.HI.X R17, R12, UR19, R17, 0x1, P2 ;  /* 0x000000130c117c11 */ /* 0x000fca00090f0c11 */
[----:B------:R2:W-:Y:S02]  /*2b60*/  STG.E desc[UR16][R16.64], R21 ;  /* 0x0000001510007986 */ /* 0x0005e4000c101910 */
.L_x_1836:
[----:B------:R-:W-:Y:S05]  /*2b70*/  BSYNC.RECONVERGENT B1 ;  /* 0x0000000000017941 */ /* 0x000fea0003800200 */
.L_x_1835:
[----:B012---:R-:W-:Y:S01]  /*2b80*/  SHF.R.S32.HI R17, RZ, 0x1f, R38 ;  /* 0x0000001fff117819 */ /* 0x007fe20000011426 */
[----:B------:R-:W-:Y:S01]  /*2b90*/  BSSY.RECONVERGENT B1, `(.L_x_1837) ;  /* 0x0000020000017945 */ /* 0x000fe20003800200 */
[----:B------:R-:W-:Y:S02]  /*2ba0*/  ISETP.GE.U32.AND P6, PT, R36, UR12, PT ;  /* 0x0000000c24007c0c */ /* 0x000fe4000bfc6070 */
[----:B------:R-:W-:Y:S02]  /*2bb0*/  ISETP.GE.AND.EX P5, PT, R17, UR13, PT, P5 ;  /* 0x0000000d11007c0c */ /* 0x000fe4000bfa6350 */
[----:B------:R-:W-:Y:S02]  /*2bc0*/  ISETP.GE.U32.AND P2, PT, R35, UR12, PT ;  /* 0x0000000c23007c0c */ /* 0x000fe4000bf46070 */
[----:B------:R-:W-:Y:S02]  /*2bd0*/  ISETP.GE.U32.AND P3, PT, R40, UR12, PT ;  /* 0x0000000c28007c0c */ /* 0x000fe4000bf66070 */
[----:B------:R-:W-:-:S02]  /*2be0*/  SHF.R.S32.HI R23, RZ, 0x1f, R37 ;  /* 0x0000001fff177819 */ /* 0x000fc40000011425 */
[----:B------:R-:W-:Y:S02]  /*2bf0*/  SHF.R.S32.HI R22, RZ, 0x1f, R36 ;  /* 0x0000001fff167819 */ /* 0x000fe40000011424 */
[----:B------:R-:W-:Y:S02]  /*2c00*/  ISETP.GE.U32.AND P4, PT, R39, UR12, PT ;  /* 0x0000000c27007c0c */ /* 0x000fe4000bf86070 */
[----:B------:R-:W-:Y:S02]  /*2c10*/  ISETP.GE.AND.EX P1, PT, R23, UR13, PT, P1 ;  /* 0x0000000d17007c0c */ /* 0x000fe4000bf26310 */
[----:B------:R-:W-:Y:S02]  /*2c20*/  ISETP.GE.AND.EX P6, PT, R22, UR13, PT, P6 ;  /* 0x0000000d16007c0c */ /* 0x000fe4000bfc6360 */
[----:B------:R-:W-:Y:S02]  /*2c30*/  ISETP.GE.AND.EX P2, PT, R45, UR13, PT, P2 ;  /* 0x0000000d2d007c0c */ /* 0x000fe4000bf46320 */
[----:B------:R-:W-:-:S02]  /*2c40*/  ISETP.GE.AND.EX P3, PT, R44, UR13, PT, P3 ;  /* 0x0000000d2c007c0c */ /* 0x000fc4000bf66330 */
[----:B------:R-:W-:Y:S01]  /*2c50*/  ISETP.GE.AND.EX P4, PT, R43, UR13, PT, P4 ;  /* 0x0000000d2b007c0c */ /* 0x000fe2000bf86340 */
[----:B------:R-:W-:-:S12]  /*2c60*/  @P5 BRA `(.L_x_1838) ;  /* 0x0000000000485947 */ /* 0x000fd80003800000 */
[----:B------:R-:W0:Y:S01]  /*2c70*/  LDCU.64 UR10, c[0x0][0x3e0] ;  /* 0x00007c00ff0a77ac */ /* 0x000e220008000a00 */
[----:B------:R-:W-:Y:S01]  /*2c80*/  MOV R12, R6 ;  /* 0x00000006000c7202 */ /* 0x000fe20000000f00 */
[----:B------:R-:W-:Y:S01]  /*2c90*/  FADD.FTZ R21, R32, -UR5 ;  /* 0x8000000520157e21 */ /* 0x000fe20008010000 */
[----:B------:R-:W-:Y:S01]  /*2ca0*/  FADD.FTZ R16, R24, -UR5 ;  /* 0x8000000518107e21 */ /* 0x000fe20008010000 */
[----:B------:R-:W1:Y:S01]  /*2cb0*/  LDCU.64 UR18, c[0x0][0x380] ;  /* 0x00007000ff1277ac */ /* 0x000e620008000a00 */
[----:B------:R-:W-:Y:S02]  /*2cc0*/  IMAD.MOV.U32 R13, RZ, RZ, R9 ;  /* 0x000000ffff0d7224 */ /* 0x000fe400078e0009 */
[----:B------:R-:W-:Y:S01]  /*2cd0*/  FMUL.FTZ R21, R21, UR8 ;  /* 0x0000000815157c20 */ /* 0x000fe20008410000 */
[----:B------:R-:W-:-:S03]  /*2ce0*/  FMUL.FTZ R16, R16, UR8 ;  /* 0x0000000810107c20 */ /* 0x000fc60008410000 */
[----:B-----5:R-:W-:Y:S01]  /*2cf0*/  FFMA.FTZ R21, R14, R21, R18 ;  /* 0x000000150e157223 */ /* 0x020fe20000010012 */
[----:B------:R-:W-:-:S05]  /*2d00*/  FFMA.FTZ R20, R15, R16, R19 ;  /* 0x000000100f147223 */ /* 0x000fca0000010013 */
        /* <DEDUP_REMOVED lines=8> */
.L_x_1838:
[----:B------:R-:W-:Y:S05]  /*2d90*/  BSYNC.RECONVERGENT B1 ;  /* 0x0000000000017941 */ /* 0x000fea0003800200 */
.L_x_1837:
[----:B------:R-:W-:Y:S04]  /*2da0*/  BSSY.RECONVERGENT B1, `(.L_x_1839) ;  /* 0x0000014000017945 */ /* 0x000fe80003800200 */
[----:B------:R-:W-:Y:S05]  /*2db0*/  @P1 BRA `(.L_x_1840) ;  /* 0x0000000000481947 */ /* 0x000fea0003800000 */
[----:B------:R-:W1:Y:S01]  /*2dc0*/  LDCU.64 UR10, c[0x0][0x3e0] ;  /* 0x00007c00ff0a77ac */ /* 0x000e620008000a00 */
[----:B------:R-:W-:Y:S01]  /*2dd0*/  MOV R12, R6 ;  /* 0x00000006000c7202 */ /* 0x000fe20000000f00 */
[----:B------:R-:W-:Y:S01]  /*2de0*/  FADD.FTZ R31, R31, -UR5 ;  /* 0x800000051f1f7e21 */ /* 0x000fe20008010000 */
[----:B------:R-:W-:Y:S01]  /*2df0*/  MOV R13, R9 ;  /* 0x00000009000d7202 */ /* 0x000fe20000000f00 */
[----:B------:R-:W2:Y:S01]  /*2e00*/  LDCU.64 UR18, c[0x0][0x380] ;  /* 0x00007000ff1277ac */ /* 0x000ea20008000a00 */
[----:B------:R-:W-:Y:S01]  /*2e10*/  FADD.FTZ R11, R11, -UR5 ;  /* 0x800000050b0b7e21 */ /* 0x000fe20008010000 */
[----:B------:R-:W-:-:S03]  /*2e20*/  FMUL.FTZ R31, R31, UR8 ;  /* 0x000000081f1f7c20 */ /* 0x000fc60008410000 */
[----:B0-----:R-:W-:Y:S01]  /*2e30*/  FMUL.FTZ R16, R11, UR8 ;  /* 0x000000080b107c20 */ /* 0x001fe20008410000 */
[----:B-----5:R-:W-:Y:S01]  /*2e40*/  FFMA.FTZ R11, R14, R31, R18 ;  /* 0x0000001f0e0b7223 */ /* 0x020fe20000010012 */
[----:B-1----:R-:W-:Y:S02]  /*2e50*/  IMAD R20, R23, UR10, RZ ;  /* 0x0000000a17147c24 */ /* 0x002fe4000f8e02ff */
[----:B------:R-:W-:-:S04]  /*2e60*/  IMAD.WIDE.U32 R12, R37, UR10, R12 ;  /* 0x0000000a250c7c25 */ /* 0x000fc8000f8e000c */
[----:B------:R-:W-:Y:S02]  /*2e70*/  IMAD R17, R37, UR11, R20 ;  /* 0x0000000b25117c24 */ /* 0x000fe4000f8e0214 */
[----:B------:R-:W-:Y:S01]  /*2e80*/  FFMA.FTZ R20, R15, R16, R19 ;  /* 0x000000100f147223 */ /* 0x000fe20000010013 */
[----:B--2---:R-:W-:Y:S02]  /*2e90*/  LEA R16, P1, R12, UR18, 0x1 ;  /* 0x000000120c107c11 */ /* 0x004fe4000f8208ff */
[----:B------:R-:W-:Y:S02]  /*2ea0*/  IADD3 R17, PT, PT, R13, R17, RZ ;  /* 0x000000110d117210 */ /* 0x000fe40007ffe0ff */
[----:B------:R-:W-:Y:S02]  /*2eb0*/  F2FP.BF16.F32.PACK_AB R11, R20, R11 ;  /* 0x0000000b140b723e */ /* 0x000fe400000010ff */
[----:B------:R-:W-:-:S05]  /*2ec0*/  LEA.HI.X R17, R12, UR19, R17, 0x1, P1 ;  /* 0x000000130c117c11 */ /* 0x000fca00088f0c11 */
[----:B------:R1:W-:Y:S02]  /*2ed0*/  STG.E desc[UR16][R16.64], R11 ;  /* 0x0000000b10007986 */ /* 0x0003e4000c101910 */
.L_x_1840:
[----:B------:R-:W-:Y:S05]  /*2ee0*/  BSYNC.RECONVERGENT B1 ;  /* 0x0000000000017941 */ /* 0x000fea0003800200 */
.L_x_1839:
[----:B------:R-:W-:Y:S04]  /*2ef0*/  BSSY.RECONVERGENT B1, `(.L_x_1841) ;  /* 0x0000014000017945 */ /* 0x000fe80003800200 */
[----:B------:R-:W-:Y:S05]  /*2f00*/  @P6 BRA `(.L_x_1842) ;  /* 0x0000000000486947 */ /* 0x000fea0003800000 */
[----:B------:R-:W2:Y:S01]  /*2f10*/  LDCU.64 UR10, c[0x0][0x3e0] ;  /* 0x00007c00ff0a77ac */ /* 0x000ea20008000a00 */
[----:B------:R-:W-:Y:S01]  /*2f20*/  MOV R12, R6 ;  /* 0x00000006000c7202 */ /* 0x000fe20000000f00 */
[----:B------:R-:W-:Y:S01]  /*2f30*/  FADD.FTZ R30, R30, -UR5 ;  /* 0x800000051e1e7e21 */ /* 0x000fe20008010000 */
[----:B------:R-:W-:Y:S01]  /*2f40*/  MOV R13, R9 ;  /* 0x00000009000d7202 */ /* 0x000fe20000000f00 */
[----:B------:R-:W3:Y:S01]  /*2f50*/  LDCU.64 UR18, c[0x0][0x380] ;  /* 0x00007000ff1277ac */ /* 0x000ee20008000a00 */
[----:B-1----:R-:W-:Y:S01]  /*2f60*/  FADD.FTZ R11, R3, -UR5 ;  /* 0x80000005030b7e21 */ /* 0x002fe20008010000 */
[----:B------:R-:W-:-:S03]  /*2f70*/  FMUL.FTZ R3, R30, UR8 ;  /* 0x000000081e037c20 */ /* 0x000fc60008410000 */
[----:B0-----:R-:W-:Y:S01]  /*2f80*/  FMUL.FTZ R16, R11, UR8 ;  /* 0x000000080b107c20 */ /* 0x001fe20008410000 */
        /* <DEDUP_REMOVED lines=10> */
.L_x_1842:
[----:B------:R-:W-:Y:S05]  /*3030*/  BSYNC.RECONVERGENT B1 ;  /* 0x0000000000017941 */ /* 0x000fea0003800200 */
.L_x_1841:
[----:B------:R-:W-:Y:S04]  /*3040*/  BSSY.RECONVERGENT B1, `(.L_x_1843) ;  /* 0x0000014000017945 */ /* 0x000fe80003800200 */
[----:B------:R-:W-:Y:S05]  /*3050*/  @P2 BRA `(.L_x_1844) ;  /* 0x0000000000482947 */ /* 0x000fea0003800000 */
[----:B------:R-:W0:Y:S01]  /*3060*/  LDCU.64 UR10, c[0x0][0x3e0] ;  /* 0x00007c00ff0a77ac */ /* 0x000e220008000a00 */
[----:B------:R-:W-:Y:S01]  /*3070*/  MOV R12, R6 ;  /* 0x00000006000c7202 */ /* 0x000fe20000000f00 */
[----:B------:R-:W-:Y:S01]  /*3080*/  FADD.FTZ R29, R29, -UR5 ;  /* 0x800000051d1d7e21 */ /* 0x000fe20008010000 */
[----:B------:R-:W-:Y:S01]  /*3090*/  MOV R13, R9 ;  /* 0x00000009000d7202 */ /* 0x000fe20000000f00 */
[----:B------:R-:W3:Y:S01]  /*30a0*/  LDCU.64 UR18, c[0x0][0x380] ;  /* 0x00007000ff1277ac */ /* 0x000ee20008000a00 */
[----:B------:R-:W-:Y:S01]  /*30b0*/  FADD.FTZ R4, R4, -UR5 ;  /* 0x8000000504047e21 */ /* 0x000fe20008010000 */
[----:B------:R-:W-:-:S03]  /*30c0*/  FMUL.FTZ R29, R29, UR8 ;  /* 0x000000081d1d7c20 */ /* 0x000fc60008410000 */
[----:B------:R-:W-:Y:S01]  /*30d0*/  FMUL.FTZ R4, R4, UR8 ;  /* 0x0000000804047c20 */ /* 0x000fe20008410000 */
[----:B--2--5:R-:W-:-:S03]  /*30e0*/  FFMA.FTZ R3, R14, R29, R18 ;  /* 0x0000001d0e037223 */ /* 0x024fc60000010012 */
[----:B------:R-:W-:Y:S01]  /*30f0*/  FFMA.FTZ R4, R15, R4, R19 ;  /* 0x000000040f047223 */ /* 0x000fe20000010013 */
[----:B01----:R-:W-:-:S04]  /*3100*/  IMAD R16, R45, UR10, RZ ;  /* 0x0000000a2d107c24 */ /* 0x003fc8000f8e02ff */
[----:B------:R-:W-:Y:S01]  /*3110*/  F2FP.BF16.F32.PACK_AB R3, R4, R3 ;  /* 0x000000030403723e */ /* 0x000fe200000010ff */
[----:B------:R-:W-:-:S04]  /*3120*/  IMAD.WIDE.U32 R12, R35, UR10, R12 ;  /* 0x0000000a230c7c25 */ /* 0x000fc8000f8e000c */
[----:B------:R-:W-:Y:S01]  /*3130*/  IMAD R11, R35, UR11, R16 ;  /* 0x0000000b230b7c24 */ /* 0x000fe2000f8e0210 */
[----:B---3--:R-:W-:-:S03]  /*3140*/  LEA R16, P1, R12, UR18, 0x1 ;  /* 0x000000120c107c11 */ /* 0x008fc6000f8208ff */
[----:B------:R-:W-:-:S05]  /*3150*/  IMAD.IADD R11, R13, 0x1, R11 ;  /* 0x000000010d0b7824 */ /* 0x000fca00078e020b */
[----:B------:R-:W-:-:S05]  /*3160*/  LEA.HI.X R17, R12, UR19, R11, 0x1, P1 ;  /* 0x000000130c117c11 */ /* 0x000fca00088f0c0b */
[----:B------:R3:W-:Y:S02]  /*3170*/  STG.E desc[UR16][R16.64], R3 ;  /* 0x0000000310007986 */ /* 0x0007e4000c101910 */
.L_x_1844:
[----:B------:R-:W-:Y:S05]  /*3180*/  BSYNC.RECONVERGENT B1 ;  /* 0x0000000000017941 */ /* 0x000fea0003800200 */
.L_x_1843:
[----:B------:R-:W-:Y:S04]  /*3190*/  BSSY.RECONVERGENT B1, `(.L_x_1845) ;  /* 0x0000014000017945 */ /* 0x000fe80003800200 */
[----:B------:R-:W-:Y:S05]  /*31a0*/  @P3 BRA `(.L_x_1846) ;  /* 0x0000000000483947 */ /* 0x000fea0003800000 */
[----:B------:R-:W4:Y:S01]  /*31b0*/  LDCU.64 UR10, c[0x0][0x3e0] ;  /* 0x00007c00ff0a77ac */ /* 0x000f220008000a00 */
[----:B-1----:R-:W-:Y:S01]  /*31c0*/  FADD.FTZ R11, R5, -UR5 ;  /* 0x80000005050b7e21 */ /* 0x002fe20008010000 */
[----:B------:R-:W-:Y:S01]  /*31d0*/  MOV R4, R6 ;  /* 0x0000000600047202 */ /* 0x000fe20000000f00 */
[----:B------:R-:W-:Y:S01]  /*31e0*/  FADD.FTZ R28, R28, -UR5 ;  /* 0x800000051c1c7e21 */ /* 0x000fe20008010000 */
[----:B------:R-:W1:Y:S01]  /*31f0*/  LDCU.64 UR18, c[0x0][0x380] ;  /* 0x00007000ff1277ac */ /* 0x000e620008000a00 */
[----:B------:R-:W-:Y:S01]  /*3200*/  MOV R5, R9 ;  /* 0x0000000900057202 */ /* 0x000fe20000000f00 */
[----:B------:R-:W-:Y:S01]  /*3210*/  FMUL.FTZ R12, R11, UR8 ;  /* 0x000000080b0c7c20 */ /* 0x000fe20008410000 */
[----:B--23--:R-:W-:-:S03]  /*3220*/  FMUL.FTZ R3, R28, UR8 ;  /* 0x000000081c037c20 */ /* 0x00cfc60008410000 */
[----:B0----5:R-:W-:Y:S01]  /*3230*/  FFMA.FTZ R16, R15, R12, R19 ;  /* 0x0000000c0f107223 */ /* 0x021fe20000010013 */
[----:B------:R-:W-:-:S05]  /*3240*/  FFMA.FTZ R3, R14, R3, R18 ;  /* 0x000000030e037223 */ /* 0x000fca0000010012 */
[----:B------:R-:W-:Y:S01]  /*3250*/  F2FP.BF16.F32.PACK_AB R3, R16, R3 ;  /* 0x000000031003723e */ /* 0x000fe200000010ff */
[----:B----4-:R-:W-:Y:S02]  /*3260*/  IMAD R13, R44, UR10, RZ ;  /* 0x0000000a2c0d7c24 */ /* 0x010fe4000f8e02ff */
[----:B------:R-:W-:-:S04]  /*3270*/  IMAD.WIDE.U32 R4, R40, UR10, R4 ;  /* 0x0000000a28047c25 */ /* 0x000fc8000f8e0004 */
[----:B------:R-:W-:Y:S01]  /*3280*/  IMAD R13, R40, UR11, R13 ;  /* 0x0000000b280d7c24 */ /* 0x000fe2000f8e020d */
[----:B-1----:R-:W-:-:S04]  /*3290*/  LEA R12, P1, R4, UR18, 0x1 ;  /* 0x00000012040c7c11 */ /* 0x002fc8000f8208ff */
[----:B------:R-:W-:-:S04]  /*32a0*/  IADD3 R13, PT, PT, R5, R13, RZ ;  /* 0x0000000d050d7210 */ /* 0x000fc80007ffe0ff */
[----:B------:R-:W-:-:S05]  /*32b0*/  LEA.HI.X R13, R4, UR19, R13, 0x1, P1 ;  /* 0x00000013040d7c11 */ /* 0x000fca00088f0c0d */
[----:B------:R4:W-:Y:S02]  /*32c0*/  STG.E desc[UR16][R12.64], R3 ;  /* 0x000000030c007986 */ /* 0x0009e4000c101910 */
.L_x_1846:
[----:B------:R-:W-:Y:S05]  /*32d0*/  BSYNC.RECONVERGENT B1 ;  /* 0x0000000000017941 */ /* 0x000fea0003800200 */
.L_x_1845:
[----:B------:R-:W-:Y:S05]  /*32e0*/  @P4 BRA `(.L_x_1847) ;  /* 0x0000001000744947 */ /* 0x000fea0003800000 */
[----:B------:R-:W0:Y:S01]  /*32f0*/  LDCU.64 UR10, c[0x0][0x3e0] ;  /* 0x00007c00ff0a77ac */ /* 0x000e220008000a00 */
[----:B------:R-:W-:Y:S01]  /*3300*/  MOV R7, R9 ;  /* 0x0000000900077202 */ /* 0x000fe20000000f00 */
[----:B------:R-:W-:Y:S01]  /*3310*/  FADD.FTZ R27, R27, -UR5 ;  /* 0x800000051b1b7e21 */ /* 0x000fe20008010000 */
[----:B------:R-:W-:Y:S01]  /*3320*/  FADD.FTZ R10, R10, -UR5 ;  /* 0x800000050a0a7e21 */ /* 0x000fe20008010000 */
[----:B------:R-:W1:Y:S02]  /*3330*/  LDCU.64 UR12, c[0x0][0x380] ;  /* 0x00007000ff0c77ac */ /* 0x000e640008000a00 */
[----:B------:R-:W-:Y:S01]  /*3340*/  FMUL.FTZ R27, R27, UR8 ;  /* 0x000000081b1b7c20 */ /* 0x000fe20008410000 */
[----:B------:R-:W-:-:S03]  /*3350*/  FMUL.FTZ R10, R10, UR8 ;  /* 0x000000080a0a7c20 */ /* 0x000fc60008410000 */
[----:B--2345:R-:W-:Y:S01]  /*3360*/  FFMA.FTZ R3, R14, R27, R18 ;  /* 0x0000001b0e037223 */ /* 0x03cfe20000010012 */
        /* <DEDUP_REMOVED lines=8> */
[----:B------:R0:W-:Y:S01]  /*33f0*/  STG.E desc[UR16][R4.64], R3 ;  /* 0x0000000304007986 */ /* 0x0001e2000c101910 */
[----:B------:R-:W-:Y:S05]  /*3400*/  BRA `(.L_x_1847) ;  /* 0x00000010002c7947 */ /* 0x000fea0003800000 */
.L_x_1832:
[----:B------:R-:W1:Y:S01]  /*3410*/  LDCU.64 UR18, c[0x0][0x3e8] ;  /* 0x00007d00ff1277ac */ /* 0x000e620008000a00 */
[----:B------:R-:W-:Y:S01]  /*3420*/  SHF.R.S32.HI R12, RZ, 0x1f, R42 ;  /* 0x0000001fff0c7819 */ /* 0x000fe2000001142a */
[----:B------:R-:W-:Y:S01]  /*3430*/  BSSY.RECONVERGENT B1, `(.L_x_1848) ;  /* 0x0000023000017945 */ /* 0x000fe20003800200 */
[----:B-1----:R-:W-:Y:S02]  /*3440*/  ISETP.GE.U32.AND P2, PT, R42, UR18, PT ;  /* 0x000000122a007c0c */ /* 0x002fe4000bf46070 */
[----:B------:R-:W-:Y:S02]  /*3450*/  ISETP.GE.U32.AND P5, PT, R38, UR18, PT ;  /* 0x0000001226007c0c */ /* 0x000fe4000bfa6070 */
[----:B------:R-:W-:Y:S02]  /*3460*/  ISETP.GE.U32.AND P6, PT, R37, UR18, PT ;  /* 0x0000001225007c0c */ /* 0x000fe4000bfc6070 */
[----:B------:R-:W-:Y:S01]  /*3470*/  ISETP.GE.AND.EX P2, PT, R12, UR19, PT, P2 ;  /* 0x000000130c007c0c */ /* 0x000fe2000bf46320 */
[----:B------:R-:W-:-:S12]  /*3480*/  @P1 BRA `(.L_x_1849) ;  /* 0x0000000000741947 */ /* 0x000fd80003800000 */
[----:B------:R-:W-:Y:S01]  /*3490*/  FADD.FTZ R26, R26, -UR5 ;  /* 0x800000051a1a7e21 */ /* 0x000fe20008010000 */
[----:B------:R-:W-:Y:S01]  /*34a0*/  FADD.FTZ R34, R34, -UR5 ;  /* 0x8000000522227e21 */ /* 0x000fe20008010000 */
[----:B------:R-:W1:Y:S01]  /*34b0*/  LDCU.64 UR10, c[0x0][0x3e0] ;  /* 0x00007c00ff0a77ac */ /* 0x000e620008000a00 */
[----:B------:R-:W-:Y:S01]  /*34c0*/  SHF.R.S32.HI R22, RZ, 0x1f, R0 ;  /* 0x0000001fff167819 */ /* 0x000fe20000011400 */
[----:B------:R-:W-:Y:S01]  /*34d0*/  FMUL.FTZ R26, R26, UR8 ;  /* 0x000000081a1a7c20 */ /* 0x000fe20008410000 */
[----:B------:R-:W-:Y:S01]  /*34e0*/  FMUL.FTZ R13, R34, UR8 ;  /* 0x00000008220d7c20 */ /* 0x000fe20008410000 */
[----:B------:R-:W2:Y:S02]  /*34f0*/  LDCU.64 UR12, c[0x0][0x380] ;  /* 0x00007000ff0c77ac */ /* 0x000ea40008000a00 */
[----:B0----5:R-:W-:Y:S01]  /*3500*/  FFMA.FTZ R17, R15, R26, R19 ;  /* 0x0000001a0f117223 */ /* 0x021fe20000010013 */
[----:B------:R-:W-:-:S03]  /*3510*/  FFMA.FTZ R16, R14, R13, R18 ;  /* 0x0000000d0e107223 */ /* 0x000fc60000010012 */
[----:B------:R-:W-:Y:S01]  /*3520*/  FMUL.FTZ R12, R17, -1.4426950216293334961 ;  /* 0xbfb8aa3b110c7820 */ /* 0x000fe20000410000 */
[----:B------:R-:W-:-:S04]  /*3530*/  FMUL.FTZ R23, R16, -1.4426950216293334961 ;  /* 0xbfb8aa3b10177820 */ /* 0x000fc80000410000 */
[----:B------:R-:W0:Y:S01]  /*3540*/  MUFU.EX2 R13, R23 ;  /* 0x00000017000d7308 */ /* 0x000e220000000800 */
[----:B-1----:R-:W-:-:S03]  /*3550*/  IMAD R22, R22, UR10, RZ ;  /* 0x0000000a16167c24 */ /* 0x002fc6000f8e02ff */
[----:B------:R-:W1:Y:S01]  /*3560*/  MUFU.EX2 R12, R12 ;  /* 0x0000000c000c7308 */ /* 0x000e620000000800 */
[----:B------:R-:W-:Y:S02]  /*3570*/  IMAD R22, R0, UR11, R22 ;  /* 0x0000000b00167c24 */ /* 0x000fe4000f8e0216 */
[----:B0-----:R-:W-:Y:S01]  /*3580*/  FADD.FTZ R13, R13, 1 ;  /* 0x3f8000000d0d7421 */ /* 0x001fe20000010000 */
[----:B-1----:R-:W-:-:S03]  /*3590*/  FADD.FTZ R12, R12, 1 ;  /* 0x3f8000000c0c7421 */ /* 0x002fc60000010000 */
[----:B------:R0:W1:Y:S08]  /*35a0*/  MUFU.RCP R20, R13 ;  /* 0x0000000d00147308 */ /* 0x0000700000001000 */
[----:B------:R3:W4:Y:S01]  /*35b0*/  MUFU.RCP R21, R12 ;  /* 0x0000000c00157308 */ /* 0x0007220000001000 */
[----:B0-----:R-:W-:Y:S02]  /*35c0*/  MOV R13, R9 ;  /* 0x00000009000d7202 */ /* 0x001fe40000000f00 */
[----:B---3--:R-:W-:Y:S01]  /*35d0*/  MOV R12, R6 ;  /* 0x00000006000c7202 */ /* 0x008fe20000000f00 */
[----:B-1----:R-:W-:-:S04]  /*35e0*/  FMUL.FTZ R20, R16, R20 ;  /* 0x0000001410147220 */ /* 0x002fc80000410000 */
[----:B------:R-:W-:-:S04]  /*35f0*/  IMAD.WIDE.U32 R12, R0, UR10, R12 ;  /* 0x0000000a000c7c25 */ /* 0x000fc8000f8e000c */
[----:B----4-:R-:W-:Y:S01]  /*3600*/  FMUL.FTZ R21, R17, R21 ;  /* 0x0000001511157220 */ /* 0x010fe20000410000 */
[----:B------:R-:W-:Y:S02]  /*3610*/  IADD3 R22, PT, PT, R13, R22, RZ ;  /* 0x000000160d167210 */ /* 0x000fe40007ffe0ff */
[C---:B--2---:R-:W-:Y:S02]  /*3620*/  LEA R16, P1, R12.reuse, UR12, 0x1 ;  /* 0x0000000c0c107c11 */ /* 0x044fe4000f8208ff */
[----:B------:R-:W-:Y:S02]  /*3630*/  F2FP.BF16.F32.PACK_AB R21, R21, R20 ;  /* 0x000000141515723e */ /* 0x000fe400000010ff */
[----:B------:R-:W-:-:S05]  /*3640*/  LEA.HI.X R17, R12, UR13, R22, 0x1, P1 ;  /* 0x0000000d0c117c11 */ /* 0x000fca00088f0c16 */
[----:B------:R1:W-:Y:S04]  /*3650*/  STG.E desc[UR16][R16.64], R21 ;  /* 0x0000001510007986 */ /* 0x0003e8000c101910 */
.L_x_1849:
[----:B------:R-:W-:Y:S05]  /*3660*/  BSYNC.RECONVERGENT B1 ;  /* 0x0000000000017941 */ /* 0x000fea0003800200 */
.L_x_1848:
[----:B------:R-:W-:Y:S04]  /*3670*/  BSSY.RECONVERGENT B1, `(.L_x_1850) ;  /* 0x000001f000017945 */ /* 0x000fe80003800200 */
[----:B------:R-:W-:Y:S05]  /*3680*/  @P2 BRA `(.L_x_1851) ;  /* 0x0000000000742947 */ /* 0x000fea0003800000 */
[----:B------:R-:W-:Y:S01]  /*3690*/  FADD.FTZ R33, R33, -UR5 ;  /* 0x8000000521217e21 */ /* 0x000fe20008010000 */
[----:B------:R-:W-:Y:S01]  /*36a0*/  FADD.FTZ R25, R25, -UR5 ;  /* 0x8000000519197e21 */ /* 0x000fe20008010000 */
[----:B------:R-:W2:Y:S01]  /*36b0*/  LDCU.64 UR10, c[0x0][0x3e0] ;  /* 0x00007c00ff0a77ac */ /* 0x000ea20008000a00 */
[----:B------:R-:W-:Y:S01]  /*36c0*/  SHF.R.S32.HI R22, RZ, 0x1f, R42 ;  /* 0x0000001fff167819 */ /* 0x000fe2000001142a */
[----:B------:R-:W-:Y:S01]  /*36d0*/  FMUL.FTZ R33, R33, UR8 ;  /* 0x0000000821217c20 */ /* 0x000fe20008410000 */
[----:B------:R-:W-:Y:S01]  /*36e0*/  FMUL.FTZ R12, R25, UR8 ;  /* 0x00000008190c7c20 */ /* 0x000fe20008410000 */
[----:B------:R-:W3:Y:S02]  /*36f0*/  LDCU.64 UR12, c[0x0][0x380] ;  /* 0x00007000ff0c77ac */ /* 0x000ee40008000a00 */
[----:B-----5:R-:W-:Y:S01]  /*3700*/  FFMA.FTZ R20, R14, R33, R18 ;  /* 0x000000210e147223 */ /* 0x020fe20000010012 */
[----:B01----:R-:W-:-:S03]  /*3710*/  FFMA.FTZ R17, R15, R12, R19 ;  /* 0x0000000c0f117223 */ /* 0x003fc60000010013 */
[----:B------:R-:W-:Y:S01]  /*3720*/  FMUL.FTZ R13, R20, -1.4426950216293334961 ;  /* 0xbfb8aa3b140d7820 */ /* 0x000fe20000410000 */
[----:B------:R-:W-:-:S04]  /*3730*/  FMUL.FTZ R25, R17, -1.4426950216293334961 ;  /* 0xbfb8aa3b11197820 */ /* 0x000fc80000410000 */
[----:B------:R-:W0:Y:S01]  /*3740*/  MUFU.EX2 R12, R25 ;  /* 0x00000019000c7308 */ /* 0x000e220000000800 */
[----:B--2---:R-:W-:-:S03]  /*3750*/  IMAD R22, R22, UR10, RZ ;  /* 0x0000000a16167c24 */ /* 0x004fc6000f8e02ff */
[----:B------:R-:W1:Y:S01]  /*3760*/  MUFU.EX2 R13, R13 ;  /* 0x0000000d000d7308 */ /* 0x000e620000000800 */
[----:B------:R-:W-:Y:S02]  /*3770*/  IMAD R22, R42, UR11, R22 ;  /* 0x0000000b2a167c24 */ /* 0x000fe4000f8e0216 */
[----:B0-----:R-:W-:Y:S01]  /*3780*/  FADD.FTZ R26, R12, 1 ;  /* 0x3f8000000c1a7421 */ /* 0x001fe20000010000 */
[----:B------:R-:W-:Y:S01]  /*3790*/  MOV R12, R6 ;  /* 0x00000006000c7202 */ /* 0x000fe20000000f00 */
[----:B-1----:R-:W-:Y:S02]  /*37a0*/  FADD.FTZ R23, R13, 1 ;  /* 0x3f8000000d177421 */ /* 0x002fe40000010000 */
[----:B------:R-:W-:Y:S01]  /*37b0*/  MUFU.RCP R16, R26 ;  /* 0x0000001a00107308 */ /* 0x000fe20000001000 */
[----:B------:R-:W-:Y:S02]  /*37c0*/  IMAD.MOV.U32 R13, RZ, RZ, R9 ;  /* 0x000000ffff0d7224 */ /* 0x000fe400078e0009 */
[----:B------:R-:W-:-:S05]  /*37d0*/  IMAD.WIDE.U32 R12, R42, UR10, R12 ;  /* 0x0000000a2a0c7c25 */ /* 0x000fca000f8e000c */
[----:B------:R-:W0:Y:S01]  /*37e0*/  MUFU.RCP R21, R23 ;  /* 0x0000001700157308 */ /* 0x000e220000001000 */
[----:B------:R-:W-:Y:S01]  /*37f0*/  IADD3 R22, PT, PT, R13, R22, RZ ;  /* 0x000000160d167210 */ /* 0x000fe20007ffe0ff */
[----:B0-----:R-:W-:Y:S01]  /*3800*/  FMUL.FTZ R21, R20, R21 ;  /* 0x0000001514157220 */ /* 0x001fe20000410000 */
[----:B------:R-:W-:Y:S01]  /*3810*/  FMUL.FTZ R20, R17, R16 ;  /* 0x0000001011147220 */ /* 0x000fe20000410000 */
[----:B---3--:R-:W-:-:S04]  /*3820*/  LEA R16, P1, R12, UR12, 0x1 ;  /* 0x0000000c0c107c11 */ /* 0x008fc8000f8208ff */
[----:B------:R-:W-:Y:S02]  /*3830*/  LEA.HI.X R17, R12, UR13, R22, 0x1, P1 ;  /* 0x0000000d0c117c11 */ /* 0x000fe400088f0c16 */
[----:B------:R-:W-:-:S05]  /*3840*/  F2FP.BF16.F32.PACK_AB R21, R20, R21 ;  /* 0x000000151415723e */ /* 0x000fca00000010ff */
[----:B------:R2:W-:Y:S02]  /*3850*/  STG.E desc[UR16][R16.64], R21 ;  /* 0x0000001510007986 */ /* 0x0005e4000c101910 */
.L_x_1851:
[----:B------:R-:W-:Y:S05]  /*3860*/  BSYNC.RECONVERGENT B1 ;  /* 0x0000000000017941 */ /* 0x000fea0003800200 */
.L_x_1850:
[----:B------:R-:W-:Y:S01]  /*3870*/  SHF.R.S32.HI R22, RZ, 0x1f, R38 ;  /* 0x0000001fff167819 */ /* 0x000fe20000011426 */
        /* <DEDUP_REMOVED lines=14> */
[----:B------:R-:W-:Y:S01]  /*3960*/  FADD.FTZ R32, R32, -UR5 ;  /* 0x8000000520207e21 */ /* 0x000fe20008010000 */
[----:B------:R-:W-:Y:S01]  /*3970*/  FADD.FTZ R24, R24, -UR5 ;  /* 0x8000000518187e21 */ /* 0x000fe20008010000 */
[----:B------:R-:W3:Y:S02]  /*3980*/  LDCU.64 UR10, c[0x0][0x3e0] ;  /* 0x00007c00ff0a77ac */ /* 0x000ee40008000a00 */
[----:B------:R-:W-:Y:S01]  /*3990*/  FMUL.FTZ R13, R32, UR8 ;  /* 0x00000008200d7c20 */ /* 0x000fe20008410000 */
[----:B------:R-:W-:Y:S01]  /*39a0*/  FMUL.FTZ R24, R24, UR8 ;  /* 0x0000000818187c20 */ /* 0x000fe20008410000 */
[----:B------:R-:W4:Y:S02]  /*39b0*/  LDCU.64 UR12, c[0x0][0x380] ;  /* 0x00007000ff0c77ac */ /* 0x000f240008000a00 */
[----:B-----5:R-:W-:Y:S01]  /*39c0*/  FFMA.FTZ R20, R14, R13, R18 ;  /* 0x0000000d0e147223 */ /* 0x020fe20000010012 */
[----:B012---:R-:W-:Y:S01]  /*39d0*/  FFMA.FTZ R17, R15, R24, R19 ;  /* 0x000000180f117223 */ /* 0x007fe20000010013 */
[----:B------:R-:W-:-:S02]  /*39e0*/  MOV R13, R9 ;  /* 0x00000009000d7202 */ /* 0x000fc40000000f00 */
[----:B------:R-:W-:Y:S01]  /*39f0*/  FMUL.FTZ R12, R20, -1.4426950216293334961 ;  /* 0xbfb8aa3b140c7820 */ /* 0x000fe20000410000 */
[----:B------:R-:W-:-:S05]  /*3a00*/  FMUL.FTZ R24, R17, -1.4426950216293334961 ;  /* 0xbfb8aa3b11187820 */ /* 0x000fca0000410000 */
[----:B------:R-:W0:Y:S01]  /*3a10*/  MUFU.EX2 R12, R12 ;  /* 0x0000000c000c7308 */ /* 0x000e220000000800 */
[----:B---3--:R-:W-:-:S03]  /*3a20*/  IMAD R22, R22, UR10, RZ ;  /* 0x0000000a16167c24 */ /* 0x008fc6000f8e02ff */
[----:B------:R-:W1:Y:S01]  /*3a30*/  MUFU.EX2 R24, R24 ;  /* 0x0000001800187308 */ /* 0x000e620000000800 */
[----:B------:R-:W-:Y:S02]  /*3a40*/  IMAD R22, R38, UR11, R22 ;  /* 0x0000000b26167c24 */ /* 0x000fe4000f8e0216 */
[----:B0-----:R-:W-:Y:S01]  /*3a50*/  FADD.FTZ R23, R12, 1 ;  /* 0x3f8000000c177421 */ /* 0x001fe20000010000 */
[----:B------:R-:W-:Y:S01]  /*3a60*/  MOV R12, R6 ;  /* 0x00000006000c7202 */ /* 0x000fe20000000f00 */
[----:B-1----:R-:W-:Y:S02]  /*3a70*/  FADD.FTZ R25, R24, 1 ;  /* 0x3f80000018197421 */ /* 0x002fe40000010000 */
[----:B------:R-:W0:Y:S02]  /*3a80*/  MUFU.RCP R21, R23 ;  /* 0x0000001700157308 */ /* 0x000e240000001000 */
[----:B------:R-:W-:-:S05]  /*3a90*/  IMAD.WIDE.U32 R12, R38, UR10, R12 ;  /* 0x0000000a260c7c25 */ /* 0x000fca000f8e000c */
[----:B------:R-:W-:Y:S01]  /*3aa0*/  IADD3 R13, PT, PT, R13, R22, RZ ;  /* 0x000000160d0d7210 */ /* 0x000fe20007ffe0ff */
[----:B------:R-:W1:Y:S01]  /*3ab0*/  MUFU.RCP R16, R25 ;  /* 0x0000001900107308 */ /* 0x000e620000001000 */
[----:B0-----:R-:W-:Y:S01]  /*3ac0*/  FMUL.FTZ R21, R20, R21 ;  /* 0x0000001514157220 */ /* 0x001fe20000410000 */
[----:B-1----:R-:W-:Y:S01]  /*3ad0*/  FMUL.FTZ R20, R17, R16 ;  /* 0x0000001011147220 */ /* 0x002fe20000410000 */
[----:B----4-:R-:W-:-:S04]  /*3ae0*/  LEA R16, P5, R12, UR12, 0x1 ;  /* 0x0000000c0c107c11 */ /* 0x010fc8000f8a08ff */
[----:B------:R-:W-:Y:S02]  /*3af0*/  LEA.HI.X R17, R12, UR13, R13, 0x1, P5 ;  /* 0x0000000d0c117c11 */ /* 0x000fe4000a8f0c0d */
[----:B------:R-:W-:-:S05]  /*3b00*/  F2FP.BF16.F32.PACK_AB R21, R20, R21 ;  /* 0x000000151415723e */ /* 0x000fca00000010ff */
[----:B------:R3:W-:Y:S02]  /*3b10*/  STG.E desc[UR16][R16.64], R21 ;  /* 0x0000001510007986 */ /* 0x0007e4000c101910 */
.L_x_1853:
[----:B------:R-:W-:Y:S05]  /*3b20*/  BSYNC.RECONVERGENT B1 ;  /* 0x0000000000017941 */ /* 0x000fea0003800200 */
.L_x_1852:
[----:B------:R-:W-:Y:S04]  /*3b30*/  BSSY.RECONVERGENT B1, `(.L_x_1854) ;  /* 0x000001e000017945 */ /* 0x000fe80003800200 */
[----:B------:R-:W-:Y:S05]  /*3b40*/  @P6 BRA `(.L_x_1855) ;  /* 0x0000000000706947 */ /* 0x000fea0003800000 */
[----:B------:R-:W-:Y:S01]  /*3b50*/  FADD.FTZ R31, R31, -UR5 ;  /* 0x800000051f1f7e21 */ /* 0x000fe20008010000 */
[----:B------:R-:W-:Y:S01]  /*3b60*/  FADD.FTZ R11, R11, -UR5 ;  /* 0x800000050b0b7e21 */ /* 0x000fe20008010000 */
[----:B------:R-:W4:Y:S01]  /*3b70*/  LDCU.64 UR10, c[0x0][0x3e0] ;  /* 0x00007c00ff0a77ac */ /* 0x000f220008000a00 */
[----:B------:R-:W-:Y:S01]  /*3b80*/  MOV R12, R6 ;  /* 0x00000006000c7202 */ /* 0x000fe20000000f00 */
[----:B------:R-:W-:Y:S01]  /*3b90*/  FMUL.FTZ R31, R31, UR8 ;  /* 0x000000081f1f7c20 */ /* 0x000fe20008410000 */
[----:B0123--:R-:W-:Y:S01]  /*3ba0*/  FMUL.FTZ R16, R11, UR8 ;  /* 0x000000080b107c20 */ /* 0x00ffe20008410000 */
[----:B------:R-:W0:Y:S01]  /*3bb0*/  LDCU.64 UR12, c[0x0][0x380] ;  /* 0x00007000ff0c77ac */ /* 0x000e220008000a00 */
[----:B------:R-:W-:Y:S01]  /*3bc0*/  MOV R13, R9 ;  /* 0x00000009000d7202 */ /* 0x000fe20000000f00 */
[----:B-----5:R-:W-:Y:S01]  /*3bd0*/  FFMA.FTZ R20, R14, R31, R18 ;  /* 0x0000001f0e147223 */ /* 0x020fe20000010012 */
[----:B------:R-:W-:-:S03]  /*3be0*/  FFMA.FTZ R16, R15, R16, R19 ;  /* 0x000000100f107223 */ /* 0x000fc60000010013 */
[----:B------:R-:W-:Y:S01]  /*3bf0*/  FMUL.FTZ R11, R20, -1.4426950216293334961 ;  /* 0xbfb8aa3b140b7820 */ /* 0x000fe20000410000 */
[----:B------:R-:W-:-:S05]  /*3c00*/  FMUL.FTZ R23, R16, -1.4426950216293334961 ;  /* 0xbfb8aa3b10177820 */ /* 0x000fca0000410000 */
[----:B------:R-:W1:Y:S01]  /*3c10*/  MUFU.EX2 R11, R11 ;  /* 0x0000000b000b7308 */ /* 0x000e620000000800 */
[----:B----4-:R-:W-:-:S03]  /*3c20*/  IMAD R26, R26, UR10, RZ ;  /* 0x0000000a1a1a7c24 */ /* 0x010fc6000f8e02ff */
[----:B------:R-:W2:Y:S01]  /*3c30*/  MUFU.EX2 R23, R23 ;  /* 0x0000001700177308 */ /* 0x000ea20000000800 */
[----:B------:R-:W-:-:S04]  /*3c40*/  IMAD.WIDE.U32 R12, R37, UR10, R12 ;  /* 0x0000000a250c7c25 */ /* 0x000fc8000f8e000c */
[----:B-1----:R-:W-:Y:S01]  /*3c50*/  FADD.FTZ R22, R11, 1 ;  /* 0x3f8000000b167421 */ /* 0x002fe20000010000 */
[----:B------:R-:W-:Y:S02]  /*3c60*/  IMAD R11, R37, UR11, R26 ;  /* 0x0000000b250b7c24 */ /* 0x000fe4000f8e021a */
[----:B--2---:R-:W-:Y:S01]  /*3c70*/  FADD.FTZ R24, R23, 1 ;  /* 0x3f80000017187421 */ /* 0x004fe20000010000 */
[----:B------:R-:W1:Y:S02]  /*3c80*/  MUFU.RCP R21, R22 ;  /* 0x0000001600157308 */ /* 0x000e640000001000 */
[----:B------:R-:W-:-:S06]  /*3c90*/  IADD3 R11, PT, PT, R13, R11, RZ ;  /* 0x0000000b0d0b7210 */ /* 0x000fcc0007ffe0ff */
[----:B------:R-:W2:Y:S01]  /*3ca0*/  MUFU.RCP R17, R24 ;  /* 0x0000001800117308 */ /* 0x000ea20000001000 */
[----:B-1----:R-:W-:Y:S01]  /*3cb0*/  FMUL.FTZ R21, R20, R21 ;  /* 0x0000001514157220 */ /* 0x002fe20000410000 */
[----:B--2---:R-:W-:Y:S01]  /*3cc0*/  FMUL.FTZ R20, R16, R17 ;  /* 0x0000001110147220 */ /* 0x004fe20000410000 */
[----:B0-----:R-:W-:-:S04]  /*3cd0*/  LEA R16, P5, R12, UR12, 0x1 ;  /* 0x0000000c0c107c11 */ /* 0x001fc8000f8a08ff */
[----:B------:R-:W-:Y:S02]  /*3ce0*/  LEA.HI.X R17, R12, UR13, R11, 0x1, P5 ;  /* 0x0000000d0c117c11 */ /* 0x000fe4000a8f0c0b */
[----:B------:R-:W-:-:S05]  /*3cf0*/  F2FP.BF16.F32.PACK_AB R21, R20, R21 ;  /* 0x000000151415723e */ /* 0x000fca00000010ff */
[----:B------:R4:W-:Y:S02]  /*3d00*/  STG.E desc[UR16][R16.64], R21 ;  /* 0x0000001510007986 */ /* 0x0009e4000c101910 */
.L_x_1855:
[----:B------:R-:W-:Y:S05]  /*3d10*/  BSYNC.RECONVERGENT B1 ;  /* 0x0000000000017941 */ /* 0x000fea0003800200 */
.L_x_1854:
[----:B------:R-:W-:Y:S04]  /*3d20*/  BSSY.RECONVERGENT B1, `(.L_x_1856) ;  /* 0x000001e000017945 */ /* 0x000fe80003800200 */
[----:B------:R-:W-:Y:S05]  /*3d30*/  @P1 BRA `(.L_x_1857) ;  /* 0x0000000000701947 */ /* 0x000fea0003800000 */
[----:B------:R-:W-:Y:S01]  /*3d40*/  FADD.FTZ R30, R30, -UR5 ;  /* 0x800000051e1e7e21 */ /* 0x000fe20008010000 */
[----:B------:R-:W-:Y:S01]  /*3d50*/  FADD.FTZ R3, R3, -UR5 ;  /* 0x8000000503037e21 */ /* 0x000fe20008010000 */
[----:B------:R-:W0:Y:S01]  /*3d60*/  LDCU.64 UR10, c[0x0][0x3e0] ;  /* 0x00007c00ff0a77ac */ /* 0x000e220008000a00 */
[----:B------:R-:W-:Y:S01]  /*3d70*/  MOV R13, R9 ;  /* 0x00000009000d7202 */ /* 0x000fe20000000f00 */
[----:B------:R-:W-:Y:S01]  /*3d80*/  FMUL.FTZ R11, R30, UR8 ;  /* 0x000000081e0b7c20 */ /* 0x000fe20008410000 */
[----:B01234-:R-:W-:Y:S01]  /*3d90*/  FMUL.FTZ R16, R3, UR8 ;  /* 0x0000000803107c20 */ /* 0x01ffe20008410000 */
[----:B------:R-:W0:Y:S02]  /*3da0*/  LDCU.64 UR12, c[0x0][0x380] ;  /* 0x00007000ff0c77ac */ /* 0x000e240008000a00 */
[----:B-----5:R-:W-:Y:S01]  /*3db0*/  FFMA.FTZ R11, R14, R11, R18 ;  /* 0x0000000b0e0b7223 */ /* 0x020fe20000010012 */
[----:B------:R-:W-:-:S03]  /*3dc0*/  FFMA.FTZ R3, R15, R16, R19 ;  /* 0x000000100f037223 */ /* 0x000fc60000010013 */
[----:B------:R-:W-:Y:S01]  /*3dd0*/  FMUL.FTZ R12, R11, -1.4426950216293334961 ;  /* 0xbfb8aa3b0b0c7820 */ /* 0x000fe20000410000 */
[----:B------:R-:W-:-:S05]  /*3de0*/  FMUL.FTZ R17, R3, -1.4426950216293334961 ;  /* 0xbfb8aa3b03117820 */ /* 0x000fca0000410000 */
[----:B------:R-:W1:Y:S01]  /*3df0*/  MUFU.EX2 R12, R12 ;  /* 0x0000000c000c7308 */ /* 0x000e620000000800 */
[----:B------:R-:W-:-:S03]  /*3e00*/  IMAD R21, R33, UR10, RZ ;  /* 0x0000000a21157c24 */ /* 0x000fc6000f8e02ff */
[----:B------:R-:W2:Y:S01]  /*3e10*/  MUFU.EX2 R17, R17 ;  /* 0x0000001100117308 */ /* 0x000ea20000000800 */
[----:B------:R-:W-:Y:S02]  /*3e20*/  IMAD R21, R36, UR11, R21 ;  /* 0x0000000b24157c24 */ /* 0x000fe4000f8e0215 */
[----:B-1----:R-:W-:Y:S01]  /*3e30*/  FADD.FTZ R16, R12, 1 ;  /* 0x3f8000000c107421 */ /* 0x002fe20000010000 */
[----:B------:R-:W-:Y:S01]  /*3e40*/  MOV R12, R6 ;  /* 0x00000006000c7202 */ /* 0x000fe20000000f00 */
[----:B--2---:R-:W-:-:S04]  /*3e50*/  FADD.FTZ R20, R17, 1 ;  /* 0x3f80000011147421 */ /* 0x004fc80000010000 */
[----:B------:R-:W1:Y:S01]  /*3e60*/  MUFU.RCP R16, R16 ;  /* 0x0000001000107308 */ /* 0x000e620000001000 */
[----:B------:R-:W-:-:S04]  /*3e70*/  IMAD.WIDE.U32 R12, R36, UR10, R12 ;  /* 0x0000000a240c7c25 */ /* 0x000fc8000f8e000c */
[----:B------:R-:W-:-:S03]  /*3e80*/  IMAD.IADD R21, R13, 0x1, R21 ;  /* 0x000000010d157824 */ /* 0x000fc600078e0215 */
[----:B------:R-:W2:Y:S01]  /*3e90*/  MUFU.RCP R20, R20 ;  /* 0x0000001400147308 */ /* 0x000ea20000001000 */
[----:B-1----:R-:W-:Y:S01]  /*3ea0*/  FMUL.FTZ R11, R11, R16 ;  /* 0x000000100b0b7220 */ /* 0x002fe20000410000 */
[----:B0-----:R-:W-:-:S04]  /*3eb0*/  LEA R16, P1, R12, UR12, 0x1 ;  /* 0x0000000c0c107c11 */ /* 0x001fc8000f8208ff */
[----:B------:R-:W-:Y:S01]  /*3ec0*/  LEA.HI.X R17, R12, UR13, R21, 0x1, P1 ;  /* 0x0000000d0c117c11 */ /* 0x000fe200088f0c15 */
[----:B--2---:R-:W-:-:S05]  /*3ed0*/  FMUL.FTZ R22, R3, R20 ;  /* 0x0000001403167220 */ /* 0x004fca0000410000 */
[----:B------:R-:W-:-:S05]  /*3ee0*/  F2FP.BF16.F32.PACK_AB R11, R22, R11 ;  /* 0x0000000b160b723e */ /* 0x000fca00000010ff */
[----:B------:R0:W-:Y:S02]  /*3ef0*/  STG.E desc[UR16][R16.64], R11 ;  /* 0x0000000b10007986 */ /* 0x0001e4000c101910 */
.L_x_1857:
[----:B------:R-:W-:Y:S05]  /*3f00*/  BSYNC.RECONVERGENT B1 ;  /* 0x0000000000017941 */ /* 0x000fea0003800200 */
.L_x_1856:
[----:B------:R-:W-:Y:S04]  /*3f10*/  BSSY.RECONVERGENT B1, `(.L_x_1858) ;  /* 0x000001e000017945 */ /* 0x000fe80003800200 */
[----:B------:R-:W-:Y:S05]  /*3f20*/  @P2 BRA `(.L_x_1859) ;  /* 0x0000000000702947 */ /* 0x000fea0003800000 */
[----:B------:R-:W-:Y:S01]  /*3f30*/  FADD.FTZ R29, R29, -UR5 ;  /* 0x800000051d1d7e21 */ /* 0x000fe20008010000 */
[----:B------:R-:W-:Y:S01]  /*3f40*/  FADD.FTZ R3, R4, -UR5 ;  /* 0x8000000504037e21 */ /* 0x000fe20008010000 */
[----:B------:R-:W1:Y:S01]  /*3f50*/  LDCU.64 UR10, c[0x0][0x3e0] ;  /* 0x00007c00ff0a77ac */ /* 0x000e620008000a00 */
[----:B------:R-:W-:Y:S01]  /*3f60*/  MOV R13, R9 ;  /* 0x00000009000d7202 */ /* 0x000fe20000000f00 */
[----:B------:R-:W-:Y:S01]  /*3f70*/  FMUL.FTZ R29, R29, UR8 ;  /* 0x000000081d1d7c20 */ /* 0x000fe20008410000 */
[----:B------:R-:W-:Y:S01]  /*3f80*/  FMUL.FTZ R12, R3, UR8 ;  /* 0x00000008030c7c20 */ /* 0x000fe20008410000 */
[----:B------:R-:W2:Y:S02]  /*3f90*/  LDCU.64 UR12, c[0x0][0x380] ;  /* 0x00007000ff0c77ac */ /* 0x000ea40008000a00 */
[----:B-----5:R-:W-:Y:S01]  /*3fa0*/  FFMA.FTZ R4, R14, R29, R18 ;  /* 0x0000001d0e047223 */ /* 0x020fe20000010012 */
[----:B------:R-:W-:Y:S01]  /*3fb0*/  FFMA.FTZ R3, R15, R12, R19 ;  /* 0x0000000c0f037223 */ /* 0x000fe20000010013 */
[----:B------:R-:W-:-:S02]  /*3fc0*/  MOV R12, R6 ;  /* 0x00000006000c7202 */ /* 0x000fc40000000f00 */
[----:B0-----:R-:W-:Y:S01]  /*3fd0*/  FMUL.FTZ R11, R4, -1.4426950216293334961 ;  /* 0xbfb8aa3b040b7820 */ /* 0x001fe20000410000 */
[----:B------:R-:W-:-:S05]  /*3fe0*/  FMUL.FTZ R20, R3, -1.4426950216293334961 ;  /* 0xbfb8aa3b03147820 */ /* 0x000fca0000410000 */
[----:B------:R-:W2:Y:S01]  /*3ff0*/  MUFU.EX2 R11, R11 ;  /* 0x0000000b000b7308 */ /* 0x000ea20000000800 */
[----:B-1----:R-:W-:-:S03]  /*4000*/  IMAD R24, R45, UR10, RZ ;  /* 0x0000000a2d187c24 */ /* 0x002fc6000f8e02ff */
[----:B------:R-:W0:Y:S01]  /*4010*/  MUFU.EX2 R20, R20 ;  /* 0x0000001400147308 */ /* 0x000e220000000800 */
[----:B------:R-:W-:-:S04]  /*4020*/  IMAD.WIDE.U32 R12, R35, UR10, R12 ;  /* 0x0000000a230c7c25 */ /* 0x000fc8000f8e000c */
[----:B--234-:R-:W-:Y:S01]  /*4030*/  FADD.FTZ R16, R11, 1 ;  /* 0x3f8000000b107421 */ /* 0x01cfe20000010000 */
[----:B------:R-:W-:Y:S02]  /*4040*/  IMAD R11, R35, UR11, R24 ;  /* 0x0000000b230b7c24 */ /* 0x000fe4000f8e0218 */
[----:B0-----:R-:W-:Y:S01]  /*4050*/  FADD.FTZ R21, R20, 1 ;  /* 0x3f80000014157421 */ /* 0x001fe20000010000 */
[----:B------:R0:W1:Y:S02]  /*4060*/  MUFU.RCP R17, R16 ;  /* 0x0000001000117308 */ /* 0x0000640000001000 */
[----:B------:R-:W-:-:S06]  /*4070*/  IADD3 R11, PT, PT, R13, R11, RZ ;  /* 0x0000000b0d0b7210 */ /* 0x000fcc0007ffe0ff */
[----:B------:R-:W2:Y:S01]  /*4080*/  MUFU.RCP R22, R21 ;  /* 0x0000001500167308 */ /* 0x000ea20000001000 */
[----:B0-----:R-:W-:Y:S01]  /*4090*/  LEA R16, P1, R12, UR12, 0x1 ;  /* 0x0000000c0c107c11 */ /* 0x001fe2000f8208ff */
[----:B-1----:R-:W-:-:S03]  /*40a0*/  FMUL.FTZ R4, R4, R17 ;  /* 0x0000001104047220 */ /* 0x002fc60000410000 */
[----:B------:R-:W-:Y:S01]  /*40b0*/  LEA.HI.X R17, R12, UR13, R11, 0x1, P1 ;  /* 0x0000000d0c117c11 */ /* 0x000fe200088f0c0b */
[----:B--2---:R-:W-:-:S05]  /*40c0*/  FMUL.FTZ R3, R3, R22 ;  /* 0x0000001603037220 */ /* 0x004fca0000410000 */
[----:B------:R-:W-:-:S05]  /*40d0*/  F2FP.BF16.F32.PACK_AB R3, R3, R4 ;  /* 0x000000040303723e */ /* 0x000fca00000010ff */
[----:B------:R0:W-:Y:S02]  /*40e0*/  STG.E desc[UR16][R16.64], R3 ;  /* 0x0000000310007986 */ /* 0x0001e4000c101910 */
.L_x_1859:
[----:B------:R-:W-:Y:S05]  /*40f0*/  BSYNC.RECONVERGENT B1 ;  /* 0x0000000000017941 */ /* 0x000fea0003800200 */
.L_x_1858:
[----:B------:R-:W-:Y:S04]  /*4100*/  BSSY.RECONVERGENT B1, `(.L_x_1860) ;  /* 0x000001e000017945 */ /* 0x000fe80003800200 */
[----:B------:R-:W-:Y:S05]  /*4110*/  @P3 BRA `(.L_x_1861) ;  /* 0x0000000000703947 */ /* 0x000fea0003800000 */
[----:B------:R-:W-:Y:S01]  /*4120*/  FADD.FTZ R28, R28, -UR5 ;  /* 0x800000051c1c7e21 */ /* 0x000fe20008010000 */
[----:B------:R-:W-:Y:S01]  /*4130*/  FADD.FTZ R5, R5, -UR5 ;  /* 0x8000000505057e21 */ /* 0x000fe20008010000 */
[----:B------:R-:W1:Y:S02]  /*4140*/  LDCU.64 UR10, c[0x0][0x3e0] ;  /* 0x00007c00ff0a77ac */ /* 0x000e640008000a00 */
[----:B0-----:R-:W-:Y:S01]  /*4150*/  FMUL.FTZ R3, R28, UR8 ;  /* 0x000000081c037c20 */ /* 0x001fe20008410000 */
[----:B------:R-:W-:Y:S01]  /*4160*/  FMUL.FTZ R12, R5, UR8 ;  /* 0x00000008050c7c20 */ /* 0x000fe20008410000 */
[----:B------:R-:W0:Y:S01]  /*4170*/  LDCU.64 UR12, c[0x0][0x380] ;  /* 0x00007000ff0c77ac */ /* 0x000e220008000a00 */
[----:B------:R-:W-:Y:S01]  /*4180*/  MOV R5, R9 ;  /* 0x0000000900057202 */ /* 0x000fe20000000f00 */
[----:B-----5:R-:W-:Y:S01]  /*4190*/  FFMA.FTZ R3, R14, R3, R18 ;  /* 0x000000030e037223 */ /* 0x020fe20000010012 */
[----:B------:R-:W-:-:S03]  /*41a0*/  FFMA.FTZ R11, R15, R12, R19 ;  /* 0x0000000c0f0b7223 */ /* 0x000fc60000010013 */
[----:B------:R-:W-:Y:S01]  /*41b0*/  FMUL.FTZ R4, R3, -1.4426950216293334961 ;  /* 0xbfb8aa3b03047820 */ /* 0x000fe20000410000 */
[----:B------:R-:W-:-:S05]  /*41c0*/  FMUL.FTZ R13, R11, -1.4426950216293334961 ;  /* 0xbfb8aa3b0b0d7820 */ /* 0x000fca0000410000 */
[----:B------:R-:W0:Y:S01]  /*41d0*/  MUFU.EX2 R4, R4 ;  /* 0x0000000400047308 */ /* 0x000e220000000800 */
[----:B-1234-:R-:W-:-:S03]  /*41e0*/  IMAD R17, R44, UR10, RZ ;  /* 0x0000000a2c117c24 */ /* 0x01efc6000f8e02ff */
[----:B------:R-:W1:Y:S01]  /*41f0*/  MUFU.EX2 R13, R13 ;  /* 0x0000000d000d7308 */ /* 0x000e620000000800 */
[----:B------:R-:W-:Y:S02]  /*4200*/  IMAD R17, R40, UR11, R17 ;  /* 0x0000000b28117c24 */ /* 0x000fe4000f8e0211 */
[----:B0-----:R-:W-:Y:S01]  /*4210*/  FADD.FTZ R12, R4, 1 ;  /* 0x3f800000040c7421 */ /* 0x001fe20000010000 */
[----:B------:R-:W-:Y:S01]  /*4220*/  MOV R4, R6 ;  /* 0x0000000600047202 */ /* 0x000fe20000000f00 */
[----:B-1----:R-:W-:-:S04]  /*4230*/  FADD.FTZ R16, R13, 1 ;  /* 0x3f8000000d107421 */ /* 0x002fc80000010000 */
[----:B------:R-:W0:Y:S01]  /*4240*/  MUFU.RCP R12, R12 ;  /* 0x0000000c000c7308 */ /* 0x000e220000001000 */
[----:B------:R-:W-:-:S05]  /*4250*/  IMAD.WIDE.U32 R4, R40, UR10, R4 ;  /* 0x0000000a28047c25 */ /* 0x000fca000f8e0004 */
[----:B------:R-:W-:Y:S02]  /*4260*/  IADD3 R17, PT, PT, R5, R17, RZ ;  /* 0x0000001105117210 */ /* 0x000fe40007ffe0ff */
[----:B------:R-:W1:Y:S01]  /*4270*/  MUFU.RCP R16, R16 ;  /* 0x0000001000107308 */ /* 0x000e620000001000 */
[----:B0-----:R-:W-:Y:S01]  /*4280*/  FMUL.FTZ R3, R3, R12 ;  /* 0x0000000c03037220 */ /* 0x001fe20000410000 */
[----:B------:R-:W-:-:S04]  /*4290*/  LEA R12, P1, R4, UR12, 0x1 ;  /* 0x0000000c040c7c11 */ /* 0x000fc8000f8208ff */
[----:B------:R-:W-:Y:S01]  /*42a0*/  LEA.HI.X R13, R4, UR13, R17, 0x1, P1 ;  /* 0x0000000d040d7c11 */ /* 0x000fe200088f0c11 */
[----:B-1----:R-:W-:-:S05]  /*42b0*/  FMUL.FTZ R20, R11, R16 ;  /* 0x000000100b147220 */ /* 0x002fca0000410000 */
[----:B------:R-:W-:-:S05]  /*42c0*/  F2FP.BF16.F32.PACK_AB R3, R20, R3 ;  /* 0x000000031403723e */ /* 0x000fca00000010ff */
[----:B------:R0:W-:Y:S02]  /*42d0*/  STG.E desc[UR16][R12.64], R3 ;  /* 0x000000030c007986 */ /* 0x0001e4000c101910 */
.L_x_1861:
[----:B------:R-:W-:Y:S05]  /*42e0*/  BSYNC.RECONVERGENT B1 ;  /* 0x0000000000017941 */ /* 0x000fea0003800200 */
.L_x_1860:
[----:B------:R-:W-:Y:S05]  /*42f0*/  @P4 BRA `(.L_x_1847) ;  /* 0x0000000000704947 */ /* 0x000fea0003800000 */
[----:B------:R-:W-:Y:S01]  /*4300*/  FADD.FTZ R27, R27, -UR5 ;  /* 0x800000051b1b7e21 */ /* 0x000fe20008010000 */
[----:B------:R-:W-:Y:S01]  /*4310*/  FADD.FTZ R10, R10, -UR5 ;  /* 0x800000050a0a7e21 */ /* 0x000fe20008010000 */
[----:B------:R-:W1:Y:S01]  /*4320*/  LDCU.64 UR10, c[0x0][0x3e0] ;  /* 0x00007c00ff0a77ac */ /* 0x000e620008000a00 */
[----:B------:R-:W-:Y:S01]  /*4330*/  MOV R4, R6 ;  /* 0x0000000600047202 */ /* 0x000fe20000000f00 */
[----:B------:R-:W-:Y:S01]  /*4340*/  FMUL.FTZ R27, R27, UR8 ;  /* 0x000000081b1b7c20 */ /* 0x000fe20008410000 */
[----:B------:R-:W-:Y:S01]  /*4350*/  FMUL.FTZ R10, R10, UR8 ;  /* 0x000000080a0a7c20 */ /* 0x000fe20008410000 */
[----:B------:R-:W2:Y:S01]  /*4360*/  LDCU.64 UR12, c[0x0][0x380] ;  /* 0x00007000ff0c77ac */ /* 0x000ea20008000a00 */
[----:B------:R-:W-:Y:S01]  /*4370*/  MOV R5, R9 ;  /* 0x0000000900057202 */ /* 0x000fe20000000f00 */
[----:B-----5:R-:W-:Y:S01]  /*4380*/  FFMA.FTZ R14, R14, R27, R18 ;  /* 0x0000001b0e0e7223 */ /* 0x020fe20000010012 */
[----:B------:R-:W-:-:S03]  /*4390*/  FFMA.FTZ R15, R15, R10, R19 ;  /* 0x0000000a0f0f7223 */ /* 0x000fc60000010013 */
[----:B0-----:R-:W-:Y:S01]  /*43a0*/  FMUL.FTZ R3, R14, -1.4426950216293334961 ;  /* 0xbfb8aa3b0e037820 */ /* 0x001fe20000410000 */
[----:B------:R-:W-:-:S05]  /*43b0*/  FMUL.FTZ R8, R15, -1.4426950216293334961 ;  /* 0xbfb8aa3b0f087820 */ /* 0x000fca0000410000 */
[----:B------:R-:W0:Y:S01]  /*43c0*/  MUFU.EX2 R3, R3 ;  /* 0x0000000300037308 */ /* 0x000e220000000800 */
[----:B-1----:R-:W-:-:S03]  /*43d0*/  IMAD R12, R43, UR10, RZ ;  /* 0x0000000a2b0c7c24 */ /* 0x002fc6000f8e02ff */
[----:B------:R-:W1:Y:S01]  /*43e0*/  MUFU.EX2 R8, R8 ;  /* 0x0000000800087308 */ /* 0x000e620000000800 */
[----:B------:R-:W-:-:S04]  /*43f0*/  IMAD.WIDE.U32 R4, R39, UR10, R4 ;  /* 0x0000000a27047c25 */ /* 0x000fc8000f8e0004 */
[----:B------:R-:W-:Y:S01]  /*4400*/  IMAD R9, R39, UR11, R12 ;  /* 0x0000000b27097c24 */ /* 0x000fe2000f8e020c */
[----:B--2---:R-:W-:Y:S01]  /*4410*/  LEA R6, P1, R4, UR12, 0x1 ;  /* 0x0000000c04067c11 */ /* 0x004fe2000f8208ff */
[----:B0-----:R-:W-:-:S03]  /*4420*/  FADD.FTZ R7, R3, 1 ;  /* 0x3f80000003077421 */ /* 0x001fc60000010000 */
[----:B------:R-:W-:Y:S01]  /*4430*/  IADD3 R9, PT, PT, R5, R9, RZ ;  /* 0x0000000905097210 */ /* 0x000fe20007ffe0ff */
[----:B-1----:R-:W-:Y:S02]  /*4440*/  FADD.FTZ R10, R8, 1 ;  /* 0x3f800000080a7421 */ /* 0x002fe40000010000 */
[----:B------:R-:W0:Y:S08]  /*4450*/  MUFU.RCP R7, R7 ;  /* 0x0000000700077308 */ /* 0x000e300000001000 */
[----:B------:R-:W1:Y:S01]  /*4460*/  MUFU.RCP R10, R10 ;  /* 0x0000000a000a7308 */ /* 0x000e620000001000 */
[----:B0-----:R-:W-:Y:S01]  /*4470*/  FMUL.FTZ R3, R14, R7 ;  /* 0x000000070e037220 */ /* 0x001fe20000410000 */
[----:B------:R-:W-:Y:S01]  /*4480*/  LEA.HI.X R7, R4, UR13, R9, 0x1, P1 ;  /* 0x0000000d04077c11 */ /* 0x000fe200088f0c09 */
[----:B-1----:R-:W-:-:S05]  /*4490*/  FMUL.FTZ R8, R15, R10 ;  /* 0x0000000a0f087220 */ /* 0x002fca0000410000 */
[----:B------:R-:W-:-:S05]  /*44a0*/  F2FP.BF16.F32.PACK_AB R3, R8, R3 ;  /* 0x000000030803723e */ /* 0x000fca00000010ff */
[----:B------:R0:W-:Y:S02]  /*44b0*/  STG.E desc[UR16][R6.64], R3 ;  /* 0x0000000306007986 */ /* 0x0001e4000c101910 */
.L_x_1847:
[----:B------:R-:W-:Y:S05]  /*44c0*/  BSYNC.RECONVERGENT B0 ;  /* 0x0000000000007941 */ /* 0x000fea0003800200 */
.L_x_1831:
[----:B------:R-:W1:Y:S01]  /*44d0*/  LDCU UR5, c[0x0][0x3f8] ;  /* 0x00007f00ff0577ac */ /* 0x000e620008000800 */
[----:B------:R-:W1:Y:S01]  /*44e0*/  LDCU UR8, c[0x0][0x3c8] ;  /* 0x00007900ff0877ac */ /* 0x000e620008000800 */
[----:B------:R-:W-:Y:S02]  /*44f0*/  UIADD3 UR7, UPT, UPT, UR20, UR7, URZ ;  /* 0x0000000714077290 */ /* 0x000fe4000fffe0ff */
[----:B------:R-:W-:Y:S02]  /*4500*/  UIADD3 UR4, UPT, UPT, UR4, 0x1, URZ ;  /* 0x0000000104047890 */ /* 0x000fe4000fffe0ff */
[----:B-1----:R-:W-:-:S04]  /*4510*/  UIMAD UR5, UR5, UR8, URZ ;  /* 0x00000008050572a4 */ /* 0x002fc8000f8e02ff */
[----:B------:R-:W-:-:S09]  /*4520*/  UISETP.GE.AND UP0, UPT, UR7, UR5, UPT ;  /* 0x000000050700728c */ /* 0x000fd2000bf06270 */
[----:B------:R-:W-:Y:S05]  /*4530*/  BRA.U !UP0, `(.L_x_1862) ;  /* 0xffffffbd086c7547 */ /* 0x000fea000b83ffff */
[----:B------:R-:W-:Y:S05]  /*4540*/  EXIT ;  /* 0x000000000000794d */ /* 0x000fea0003800000 */
.L_x_1863:
        /* <DEDUP_REMOVED lines=11> */
.L_x_4916:


//--------------------- .text._Z35group_norm_nhwc_fwd_one_pass_kernelI11Bf16IOFp32WLi128ELi160ELi640EEv26Group_norm_nhwc_fwd_params --------------------------
	.section	.text._Z35group_norm_nhwc_fwd_one_pass_kernelI11Bf16IOFp32WLi128ELi160ELi640EEv26Group_norm_nhwc_fwd_params,"ax",@progbits
	.align	128
        .global         _Z35group_norm_nhwc_fwd_one_pass_kernelI11Bf16IOFp32WLi128ELi160ELi640EEv26Group_norm_nhwc_fwd_params
        .type           _Z35group_norm_nhwc_fwd_one_pass_kernelI11Bf16IOFp32WLi128ELi160ELi640EEv26Group_norm_nhwc_fwd_params,@function
        .size           _Z35group_norm_nhwc_fwd_one_pass_kernelI11Bf16IOFp32WLi128ELi160ELi640EEv26Group_norm_nhwc_fwd_params,(.L_x_4917 - _Z35group_norm_nhwc_fwd_one_pass_kernelI11Bf16IOFp32WLi128ELi160ELi640EEv26Group_norm_nhwc_fwd_params)
        .other          _Z35group_norm_nhwc_fwd_one_pass_kernelI11Bf16IOFp32WLi128ELi160ELi640EEv26Group_norm_nhwc_fwd_params,@"STO_CUDA_ENTRY STV_DEFAULT"
_Z35group_norm_nhwc_fwd_one_pass_kernelI11Bf16IOFp32WLi128ELi160ELi640EEv26Group_norm_nhwc_fwd_params:
.text._Z35group_norm_nhwc_fwd_one_pass_kernelI11Bf16IOFp32WLi128ELi160ELi640EEv26Group_norm_nhwc_fwd_params:
[----:B------:R-:W-:Y:S01]  /*0000*/  LDC R1, c[0x0][0x37c] ;  /* 0x0000df00ff017b82 */ /* 0x000fe20000000800 */
[----:B------:R-:W0:Y:S01]  /*0010*/  S2R R63, SR_CTAID.Y ;  /* 0x00000000003f7919 */ /* 0x000e220000002600 */
[----:B------:R-:W1:Y:S01]  /*0020*/  LDCU UR4, c[0x0][0x3f8] ;  /* 0x00007f00ff0477ac */ /* 0x000e620008000800 */
[----:B------:R-:W1:Y:S02]  /*0030*/  LDCU UR5, c[0x0][0x3c8] ;  /* 0x00007900ff0577ac */ /* 0x000e640008000800 */
[----:B-1----:R-:W-:-:S06]  /*0040*/  UIMAD UR4, UR4, UR5, URZ ;  /* 0x00000005040472a4 */ /* 0x002fcc000f8e02ff */
[----:B0-----:R-:W-:-:S13]  /*0050*/  ISETP.GE.AND P0, PT, R63, UR4, PT ;  /* 0x000000043f007c0c */ /* 0x001fda000bf06270 */
[----:B------:R-:W-:Y:S05]  /*0060*/  @P0 EXIT ;  /* 0x000000000000094d */ /* 0x000fea0003800000 */
[----:B------:R-:W0:Y:S01]  /*0070*/  S2R R0, SR_TID.X ;  /* 0x0000000000007919 */ /* 0x000e220000002100 */
[----:B------:R-:W1:Y:S01]  /*0080*/  LDCU UR4, c[0x0][0x404] ;  /* 0x00008080ff0477ac */ /* 0x000e620008000800 */
[----:B------:R-:W2:Y:S01]  /*0090*/  LDC R4, c[0x0][0x374] ;  /* 0x0000dd00ff047b82 */ /* 0x000ea20000000800 */
[----:B------:R-:W-:Y:S01]  /*00a0*/  HFMA2 R50, -RZ, RZ, 0, 0 ;  /* 0x00000000ff327431 */ /* 0x000fe200000001ff */
[----:B------:R-:W3:Y:S01]  /*00b0*/  S2R R3, SR_CTAID.X ;  /* 0x0000000000037919 */ /* 0x000ee20000002500 */
[----:B------:R-:W4:Y:S01]  /*00c0*/  LDCU.64 UR6, c[0x0][0x388] ;  /* 0x00007100ff0677ac */ /* 0x000f220008000a00 */
[----:B------:R-:W-:Y:S02]  /*00d0*/  MOV R65, R63 ;  /* 0x0000003f00417202 */ /* 0x000fe40000000f00 */
[----:B----4-:R-:W-:Y:S02]  /*00e0*/  ISETP.NE.U32.AND P1, PT, RZ, UR6, PT ;  /* 0x00000006ff007c0c */ /* 0x010fe4000bf25070 */
[----:B0-----:R-:W-:-:S02]  /*00f0*/  LOP3.LUT R2, R0, 0xffff, RZ, 0xc0, !PT ;  /* 0x0000ffff00027812 */ /* 0x001fc400078ec0ff */
[----:B---3--:R-:W-:-:S03]  /*0100*/  LOP3.LUT P0, RZ, R0, R3, RZ, 0xfc, !PT ;  /* 0x0000000300ff7212 */ /* 0x008fc6000780fcff */
[----:B------:R-:W-:Y:S01]  /*0110*/  IMAD R2, R2, 0x334, RZ ;  /* 0x0000033402027824 */ /* 0x000fe200078e02ff */
[----:B------:R-:W-:Y:S01]  /*0120*/  ISETP.NE.AND.EX P0, PT, RZ, UR7, !P0, P1 ;  /* 0x00000007ff007c0c */ /* 0x000fe2000c705310 */
[----:B------:R-:W0:Y:S03]  /*0130*/  LDCU.64 UR6, c[0x0][0x358] ;  /* 0x00006b00ff0677ac */ /* 0x000e260008000a00 */
[----:B------:R-:W-:Y:S02]  /*0140*/  SHF.R.U32.HI R68, RZ, 0x10, R2 ;  /* 0x00000010ff447819 */ /* 0x000fe40000011602 */
[----:B------:R-:W3:Y:S02]  /*0150*/  S2R R2, SR_LANEID ;  /* 0x0000000000027919 */ /* 0x000ee40000000000 */
[----:B------:R-:W-:Y:S01]  /*0160*/  PRMT R5, R68, 0x9910, RZ ;  /* 0x0000991044057816 */ /* 0x000fe200000000ff */
[----:B-1----:R-:W-:-:S04]  /*0170*/  IMAD R54, R3, UR4, R68 ;  /* 0x0000000403367c24 */ /* 0x002fc8000f8e0244 */
[----:B------:R-:W-:Y:S01]  /*0180*/  IMAD R5, R5, 0x50, RZ ;  /* 0x0000005005057824 */ /* 0x000fe200078e02ff */
[C---:B------:R-:W-:Y:S02]  /*0190*/  IADD3 R66, PT, PT, R54.reuse, 0x18, RZ ;  /* 0x0000001836427810 */ /* 0x040fe40007ffe0ff */
[C---:B------:R-:W-:Y:S02]  /*01a0*/  IADD3 R64, PT, PT, R54.reuse, 0x38, RZ ;  /* 0x0000003836407810 */ /* 0x040fe40007ffe0ff */
[----:B------:R-:W-:Y:S02]  /*01b0*/  IADD3 R13, PT, PT, RZ, -R5, RZ ;  /* 0x80000005ff0d7210 */ /* 0x000fe40007ffe0ff */
[C---:B------:R-:W-:Y:S02]  /*01c0*/  IADD3 R62, PT, PT, R54.reuse, 0x40, RZ ;  /* 0x00000040363e7810 */ /* 0x040fe40007ffe0ff */
[----:B------:R-:W-:Y:S02]  /*01d0*/  PRMT R13, R13, 0x7710, RZ ;  /* 0x000077100d0d7816 */ /* 0x000fe400000000ff */
[----:B------:R-:W-:-:S02]  /*01e0*/  IADD3 R60, PT, PT, R54, 0x48, RZ ;  /* 0x00000048363c7810 */ /* 0x000fc40007ffe0ff */
[C---:B------:R-:W-:Y:S02]  /*01f0*/  IADD3 R58, PT, PT, R54.reuse, 0x58, RZ ;  /* 0x00000058363a7810 */ /* 0x040fe40007ffe0ff */
[C---:B------:R-:W-:Y:S02]  /*0200*/  IADD3 R56, PT, PT, R54.reuse, 0x60, RZ ;  /* 0x0000006036387810 */ /* 0x040fe40007ffe0ff */
[----:B------:R-:W-:Y:S02]  /*0210*/  IADD3 R54, PT, PT, R54, 0x70, RZ ;  /* 0x0000007036367810 */ /* 0x000fe40007ffe0ff */
[----:B------:R-:W-:Y:S02]  /*0220*/  IADD3 R52, PT, PT, R13, R0, RZ ;  /* 0x000000000d347210 */ /* 0x000fe40007ffe0ff */
[----:B------:R-:W-:Y:S02]  /*0230*/  SHF.R.S32.HI R5, RZ, 0x1f, R66 ;  /* 0x0000001fff057819 */ /* 0x000fe40000011442 */
[----:B------:R-:W-:-:S02]  /*0240*/  SHF.R.S32.HI R7, RZ, 0x1f, R64 ;  /* 0x0000001fff077819 */ /* 0x000fc40000011440 */
[----:B------:R-:W-:Y:S02]  /*0250*/  SHF.R.S32.HI R9, RZ, 0x1f, R62 ;  /* 0x0000001fff097819 */ /* 0x000fe4000001143e */
[----:B------:R-:W-:Y:S02]  /*0260*/  SHF.R.S32.HI R11, RZ, 0x1f, R60 ;  /* 0x0000001fff0b7819 */ /* 0x000fe4000001143c */
[----:B------:R-:W-:Y:S02]  /*0270*/  SHF.R.S32.HI R13, RZ, 0x1f, R58 ;  /* 0x0000001fff0d7819 */ /* 0x000fe4000001143a */
[----:B------:R-:W-:Y:S02]  /*0280*/  SHF.R.S32.HI R15, RZ, 0x1f, R56 ;  /* 0x0000001fff0f7819 */ /* 0x000fe40000011438 */
[----:B------:R-:W-:Y:S02]  /*0290*/  SHF.R.S32.HI R17, RZ, 0x1f, R54 ;  /* 0x0000001fff117819 */ /* 0x000fe40000011436 */
[----:B0-23--:R-:W-:-:S07]  /*02a0*/  SHF.L.U32 R52, R52, 0x1, RZ ;  /* 0x0000000134347819 */ /* 0x00dfce00000006ff */
.L_x_1939:
[----:B0-----:R-:W0:Y:S01]  /*02b0*/  LDC R10, c[0x0][0x3f8] ;  /* 0x0000fe00ff0a7b82 */ /* 0x001e220000000800 */
[----:B------:R-:W1:Y:S01]  /*02c0*/  LDCU UR8, c[0x0][0x404] ;  /* 0x00008080ff0877ac */ /* 0x000e620008000800 */
[----:B------:R-:W-:Y:S01]  /*02d0*/  LOP3.LUT R70, R52, 0xffff, RZ, 0xc0, !PT ;  /* 0x0000ffff34467812 */ /* 0x000fe200078ec0ff */
[----:B--2---:R-:W2:Y:S01]  /*02e0*/  LDCU.64 UR4, c[0x0][0x3e8] ;  /* 0x00007d00ff0477ac */ /* 0x004ea20008000a00 */
[----:B-1----:R-:W-:Y:S01]  /*02f0*/  IMAD R25, R3, UR8, R68 ;  /* 0x0000000803197c24 */ /* 0x002fe2000f8e0244 */
[----:B------:R-:W1:Y:S01]  /*0300*/  LDCU.64 UR8, c[0x0][0x3f0] ;  /* 0x00007e00ff0877ac */ /* 0x000e620008000a00 */
[----:B0---4-:R-:W-:-:S03]  /*0310*/  IABS R21, R10 ;  /* 0x0000000a00157213 */ /* 0x011fc60000000000 */
[----:B-----5:R-:W-:Y:S01]  /*0320*/  SHF.R.S32.HI R29, RZ, 0x1f, R25 ;  /* 0x0000001fff1d7819 */ /* 0x020fe20000011419 */
[----:B------:R-:W0:Y:S01]  /*0330*/  I2F.RP R6, R21 ;  /* 0x0000001500067306 */ /* 0x000e220000209400 */
[----:B------:R-:W-:Y:S02]  /*0340*/  ISETP.NE.AND P2, PT, R10, RZ, PT ;  /* 0x000000ff0a00720c */ /* 0x000fe40003f45270 */
[C---:B---3--:R-:W-:Y:S02]  /*0350*/  IADD3 R35, PT, PT, R25.reuse, 0x8, RZ ;  /* 0x0000000819237810 */ /* 0x048fe40007ffe0ff */
[----:B------:R-:W-:Y:S02]  /*0360*/  IADD3 R37, PT, PT, R25, 0x10, RZ ;  /* 0x0000001019257810 */ /* 0x000fe40007ffe0ff */
[----:B------:R-:W-:Y:S02]  /*0370*/  SHF.R.S32.HI R31, RZ, 0x1f, R35 ;  /* 0x0000001fff1f7819 */ /* 0x000fe40000011423 */
[----:B--2---:R-:W-:-:S02]  /*0380*/  ISETP.GE.U32.AND P6, PT, R37, UR4, PT ;  /* 0x0000000425007c0c */ /* 0x004fc4000bfc6070 */
[----:B------:R-:W-:Y:S02]  /*0390*/  SHF.R.S32.HI R39, RZ, 0x1f, R37 ;  /* 0x0000001fff277819 */ /* 0x000fe40000011425 */
[----:B------:R-:W-:Y:S01]  /*03a0*/  IADD3 R16, PT, PT, R25, 0x28, RZ ;  /* 0x0000002819107810 */ /* 0x000fe20007ffe0ff */
[----:B0-----:R-:W0:Y:S01]  /*03b0*/  MUFU.RCP R6, R6 ;  /* 0x0000000600067308 */ /* 0x001e220000001000 */
[----:B------:R-:W-:Y:S02]  /*03c0*/  ISETP.GE.AND.EX P6, PT, R39, UR5, PT, P6 ;  /* 0x0000000527007c0c */ /* 0x000fe4000bfc6360 */
[----:B------:R-:W-:Y:S02]  /*03d0*/  IADD3 R12, PT, PT, R25, 0x30, RZ ;  /* 0x00000030190c7810 */ /* 0x000fe40007ffe0ff */
[----:B0-----:R-:W-:-:S04]  /*03e0*/  IADD3 R18, PT, PT, R6, 0xffffffe, RZ ;  /* 0x0ffffffe06127810 */ /* 0x001fc80007ffe0ff */
[----:B------:R0:W2:Y:S02]  /*03f0*/  F2I.FTZ.U32.TRUNC.NTZ R19, R18 ;  /* 0x0000001200137305 */ /* 0x0000a4000021f000 */
[----:B0-----:R-:W-:Y:S02]  /*0400*/  MOV R18, RZ ;  /* 0x000000ff00127202 */ /* 0x001fe40000000f00 */
[----:B--2---:R-:W-:-:S05]  /*0410*/  IADD3 R8, PT, PT, RZ, -R19, RZ ;  /* 0x80000013ff087210 */ /* 0x004fca0007ffe0ff */
[----:B------:R-:W-:Y:S01]  /*0420*/  IMAD R23, R8, R21, RZ ;  /* 0x0000001508177224 */ /* 0x000fe200078e02ff */
[----:B------:R-:W-:-:S03]  /*0430*/  IABS R8, R65 ;  /* 0x0000004100087213 */ /* 0x000fc60000000000 */
[----:B------:R-:W-:-:S06]  /*0440*/  IMAD.HI.U32 R19, R19, R23, R18 ;  /* 0x0000001713137227 */ /* 0x000fcc00078e0012 */
[----:B------:R-:W-:-:S05]  /*0450*/  IMAD.HI.U32 R19, R19, R8, RZ ;  /* 0x0000000813137227 */ /* 0x000fca00078e00ff */
[----:B------:R-:W-:-:S05]  /*0460*/  IADD3 R6, PT, PT, -R19, RZ, RZ ;  /* 0x000000ff13067210 */ /* 0x000fca0007ffe1ff */
[----:B------:R-:W-:-:S05]  /*0470*/  IMAD R6, R21, R6, R8 ;  /* 0x0000000615067224 */ /* 0x000fca00078e0208 */
[----:B------:R-:W-:-:S13]  /*0480*/  ISETP.GT.U32.AND P1, PT, R21, R6, PT ;  /* 0x000000061500720c */ /* 0x000fda0003f24070 */
[-C--:B------:R-:W-:Y:S02]  /*0490*/  @!P1 IADD3 R6, PT, PT, R6, -R21.reuse, RZ ;  /* 0x8000001506069210 */ /* 0x080fe40007ffe0ff */
[----:B------:R-:W-:Y:S02]  /*04a0*/  @!P1 IADD3 R19, PT, PT, R19, 0x1, RZ ;  /* 0x0000000113139810 */ /* 0x000fe40007ffe0ff */
[----:B------:R-:W-:Y:S02]  /*04b0*/  ISETP.GE.U32.AND P4, PT, R6, R21, PT ;  /* 0x000000150600720c */ /* 0x000fe40003f86070 */
[----:B------:R-:W-:Y:S02]  /*04c0*/  LOP3.LUT R6, R65, R10, RZ, 0x3c, !PT ;  /* 0x0000000a41067212 */ /* 0x000fe400078e3cff */
[----:B------:R-:W-:Y:S02]  /*04d0*/  ISETP.GE.U32.AND P1, PT, R25, UR4, PT ;  /* 0x0000000419007c0c */ /* 0x000fe4000bf26070 */
[----:B------:R-:W-:-:S02]  /*04e0*/  ISETP.GE.AND P3, PT, R6, RZ, PT ;  /* 0x000000ff0600720c */ /* 0x000fc40003f66270 */
[----:B------:R-:W-:-:S05]  /*04f0*/  ISETP.GE.AND.EX P1, PT, R29, UR5, PT, P1 ;  /* 0x000000051d007c0c */ /* 0x000fca000bf26310 */
[----:B------:R-:W-:Y:S02]  /*0500*/  @P4 IADD3 R19, PT, PT, R19, 0x1, RZ ;  /* 0x0000000113134810 */ /* 0x000fe40007ffe0ff */
[----:B------:R-:W-:Y:S02]  /*0510*/  ISETP.GE.U32.AND P4, PT, R35, UR4, PT ;  /* 0x0000000423007c0c */ /* 0x000fe4000bf86070 */
[----:B------:R-:W-:Y:S02]  /*0520*/  MOV R21, R19 ;  /* 0x0000001300157202 */ /* 0x000fe40000000f00 */
[----:B------:R-:W-:Y:S02]  /*0530*/  ISETP.GE.AND.EX P4, PT, R31, UR5, PT, P4 ;  /* 0x000000051f007c0c */ /* 0x000fe4000bf86340 */
[----:B------:R-:W-:Y:S01]  /*0540*/  @!P3 IADD3 R21, PT, PT, -R21, RZ, RZ ;  /* 0x000000ff1515b210 */ /* 0x000fe20007ffe1ff */
[----:B------:R-:W0:Y:S01]  /*0550*/  @!P1 LDC.64 R22, c[0x0][0x3e0] ;  /* 0x0000f800ff169b82 */ /* 0x000e220000000a00 */
[----:B------:R-:W-:-:S04]  /*0560*/  @!P2 LOP3.LUT R21, RZ, R10, RZ, 0x33, !PT ;  /* 0x0000000aff15a212 */ /* 0x000fc800078e33ff */
[----:B------:R-:W-:-:S03]  /*0570*/  IADD3 R6, PT, PT, -R21, RZ, RZ ;  /* 0x000000ff15067210 */ /* 0x000fc60007ffe1ff */
[----:B------:R-:W2:Y:S02]  /*0580*/  @!P1 LDC.64 R26, c[0x0][0x390] ;  /* 0x0000e400ff1a9b82 */ /* 0x000ea40000000a00 */
[----:B------:R-:W-:Y:S01]  /*0590*/  IMAD R67, R10, R6, R65 ;  /* 0x000000060a437224 */ /* 0x000fe200078e0241 */
[----:B------:R-:W-:Y:S02]  /*05a0*/  SHF.R.S32.HI R6, RZ, 0x1f, R21 ;  /* 0x0000001fff067819 */ /* 0x000fe40000011415 */
[----:B------:R-:W-:Y:S01]  /*05b0*/  IADD3 R10, PT, PT, R25, 0x20, RZ ;  /* 0x00000020190a7810 */ /* 0x000fe20007ffe0ff */
[----:B------:R-:W-:Y:S02]  /*05c0*/  IMAD R67, R67, 0xa0, RZ ;  /* 0x000000a043437824 */ /* 0x000fe400078e02ff */
[----:B------:R-:W3:Y:S01]  /*05d0*/  @!P4 LDC.64 R18, c[0x0][0x3e0] ;  /* 0x0000f800ff12cb82 */ /* 0x000ee20000000a00 */
[----:B-1----:R-:W-:Y:S01]  /*05e0*/  IMAD R6, R6, UR8, RZ ;  /* 0x0000000806067c24 */ /* 0x002fe2000f8e02ff */
[----:B------:R-:W-:-:S02]  /*05f0*/  ISETP.GE.U32.AND P3, PT, R10, UR4, PT ;  /* 0x000000040a007c0c */ /* 0x000fc4000bf66070 */
[----:B------:R-:W-:Y:S01]  /*0600*/  IADD3 R70, P2, PT, R67, R70, RZ ;  /* 0x0000004643467210 */ /* 0x000fe20007f5e0ff */
[----:B------:R-:W-:Y:S01]  /*0610*/  IMAD R73, R21, UR9, R6 ;  /* 0x0000000915497c24 */ /* 0x000fe2000f8e0206 */
[----:B------:R-:W-:Y:S02]  /*0620*/  SHF.R.S32.HI R41, RZ, 0x1f, R10 ;  /* 0x0000001fff297819 */ /* 0x000fe4000001140a */
[----:B------:R-:W-:Y:S01]  /*0630*/  LEA.HI.X.SX32 R71, R67, RZ, 0x1, P2 ;  /* 0x000000ff43477211 */ /* 0x000fe200010f0eff */
[----:B0-----:R-:W-:Y:S01]  /*0640*/  @!P1 IMAD R6, R29, R22, RZ ;  /* 0x000000161d069224 */ /* 0x001fe200078e02ff */
[----:B------:R-:W-:Y:S01]  /*0650*/  ISETP.GE.AND.EX P3, PT, R41, UR5, PT, P3 ;  /* 0x0000000529007c0c */ /* 0x000fe2000bf66330 */
[----:B------:R-:W0:Y:S01]  /*0660*/  @!P4 LDC.64 R28, c[0x0][0x390] ;  /* 0x0000e400ff1ccb82 */ /* 0x000e220000000a00 */
[----:B------:R-:W-:Y:S01]  /*0670*/  ISETP.GE.U32.AND P2, PT, R16, UR4, PT ;  /* 0x0000000410007c0c */ /* 0x000fe2000bf46070 */
[----:B------:R-:W-:-:S04]  /*0680*/  IMAD.WIDE.U32 R70, R21, UR8, R70 ;  /* 0x0000000815467c25 */ /* 0x000fc8000f8e0046 */
[----:B------:R-:W-:Y:S01]  /*0690*/  @!P1 IMAD R43, R25, R23, R6 ;  /* 0x00000017192b9224 */ /* 0x000fe200078e0206 */
[----:B------:R-:W-:Y:S01]  /*06a0*/  IADD3 R73, PT, PT, R71, R73, RZ ;  /* 0x0000004947497210 */ /* 0x000fe20007ffe0ff */
[----:B------:R-:W1:Y:S01]  /*06b0*/  @!P6 LDC.64 R20, c[0x0][0x3e0] ;  /* 0x0000f800ff14eb82 */ /* 0x000e620000000a00 */
[-C--:B------:R-:W-:Y:S02]  /*06c0*/  @!P1 MOV R72, R70.reuse ;  /* 0x0000004600489202 */ /* 0x080fe40000000f00 */
[----:B------:R-:W-:Y:S01]  /*06d0*/  @!P4 MOV R30, R70 ;  /* 0x00000046001ec202 */ /* 0x000fe20000000f00 */
[----:B---3--:R-:W-:Y:S01]  /*06e0*/  @!P4 IMAD R8, R31, R18, RZ ;  /* 0x000000121f08c224 */ /* 0x008fe200078e02ff */
[----:B------:R-:W-:Y:S01]  /*06f0*/  @!P4 MOV R31, R73 ;  /* 0x00000049001fc202 */ /* 0x000fe20000000f00 */
[----:B------:R-:W-:Y:S02]  /*0700*/  @!P1 IMAD.WIDE.U32 R32, R25, R22, R72 ;  /* 0x0000001619209225 */ /* 0x000fe400078e0048 */
[----:B------:R-:W3:Y:S02]  /*0710*/  @!P6 LDC.64 R22, c[0x0][0x390] ;  /* 0x0000e400ff16eb82 */ /* 0x000ee40000000a00 */
[----:B------:R-:W-:Y:S01]  /*0720*/  @!P4 IMAD R45, R35, R19, R8 ;  /* 0x00000013232dc224 */ /* 0x000fe200078e0208 */
[----:B------:R-:W-:Y:S01]  /*0730*/  @!P1 IADD3 R6, PT, PT, R33, R43, RZ ;  /* 0x0000002b21069210 */ /* 0x000fe20007ffe0ff */
[----:B------:R-:W-:Y:S01]  /*0740*/  @!P4 IMAD.WIDE.U32 R30, R35, R18, R30 ;  /* 0x00000012231ec225 */ /* 0x000fe200078e001e */
[----:B------:R-:W-:-:S02]  /*0750*/  SHF.R.S32.HI R43, RZ, 0x1f, R16 ;  /* 0x0000001fff2b7819 */ /* 0x000fc40000011410 */
[C---:B--2---:R-:W-:Y:S01]  /*0760*/  @!P1 LEA R34, P5, R32.reuse, R26, 0x1 ;  /* 0x0000001a20229211 */ /* 0x044fe200078a08ff */
[----:B------:R-:W2:Y:S01]  /*0770*/  @!P3 LDC.64 R18, c[0x0][0x3e0] ;  /* 0x0000f800ff12bb82 */ /* 0x000ea20000000a00 */
[----:B------:R-:W-:Y:S02]  /*0780*/  ISETP.GE.AND.EX P2, PT, R43, UR5, PT, P2 ;  /* 0x000000052b007c0c */ /* 0x000fe4000bf46320 */
[----:B------:R-:W-:Y:S02]  /*0790*/  @!P1 LEA.HI.X R35, R32, R27, R6, 0x1, P5 ;  /* 0x0000001b20239211 */ /* 0x000fe400028f0c06 */
[----:B------:R-:W-:Y:S02]  /*07a0*/  @!P4 IADD3 R8, PT, PT, R31, R45, RZ ;  /* 0x0000002d1f08c210 */ /* 0x000fe40007ffe0ff */
[----:B0-----:R-:W-:Y:S01]  /*07b0*/  @!P4 LEA R26, P5, R30, R28, 0x1 ;  /* 0x0000001c1e1ac211 */ /* 0x001fe200078a08ff */
[----:B-1----:R-:W-:Y:S01]  /*07c0*/  @!P6 IMAD R14, R39, R20, RZ ;  /* 0x00000014270ee224 */ /* 0x002fe200078e02ff */
[----:B------:R-:W-:-:S02]  /*07d0*/  @!P6 MOV R32, R70 ;  /* 0x000000460020e202 */ /* 0x000fc40000000f00 */
[----:B------:R-:W-:Y:S02]  /*07e0*/  @!P6 MOV R33, R73 ;  /* 0x000000490021e202 */ /* 0x000fe40000000f00 */
[----:B------:R-:W-:Y:S02]  /*07f0*/  @!P4 LEA.HI.X R27, R30, R29, R8, 0x1, P5 ;  /* 0x0000001d1e1bc211 */ /* 0x000fe400028f0c08 */
[----:B------:R-:W-:Y:S02]  /*0800*/  ISETP.GE.U32.AND P5, PT, R12, UR4, PT ;  /* 0x000000040c007c0c */ /* 0x000fe4000bfa6070 */
[----:B------:R-:W-:Y:S02]  /*0810*/  SHF.R.S32.HI R39, RZ, 0x1f, R12 ;  /* 0x0000001fff277819 */ /* 0x000fe4000001140c */
[----:B------:R-:W-:Y:S01]  /*0820*/  MOV R6, RZ ;  /* 0x000000ff00067202 */ /* 0x000fe20000000f00 */
[----:B------:R-:W-:Y:S01]  /*0830*/  @!P6 IMAD R31, R37, R21, R14 ;  /* 0x00000015251fe224 */ /* 0x000fe200078e020e */
[----:B------:R-:W-:Y:S01]  /*0840*/  ISETP.GE.AND.EX P5, PT, R39, UR5, PT, P5 ;  /* 0x0000000527007c0c */ /* 0x000fe2000bfa6350 */
[----:B------:R-:W-:Y:S01]  /*0850*/  @!P6 IMAD.WIDE.U32 R32, R37, R20, R32 ;  /* 0x000000142520e225 */ /* 0x000fe200078e0020 */
[----:B------:R-:W0:Y:S02]  /*0860*/  @!P3 LDC.64 R28, c[0x0][0x390] ;  /* 0x0000e400ff1cbb82 */ /* 0x000e240000000a00 */
[----:B------:R-:W4:Y:S01]  /*0870*/  @!P1 LDG.E R6, desc[UR6][R34.64] ;  /* 0x0000000622069981 */ /* 0x000f22000c1e1900 */
[----:B------:R-:W-:Y:S01]  /*0880*/  MOV R8, RZ ;  /* 0x000000ff00087202 */ /* 0x000fe20000000f00 */
[----:B--2---:R-:W-:Y:S01]  /*0890*/  @!P3 IMAD R41, R41, R18, RZ ;  /* 0x000000122929b224 */ /* 0x004fe200078e02ff */
[----:B------:R-:W-:-:S02]  /*08a0*/  @!P6 IADD3 R14, PT, PT, R33, R31, RZ ;  /* 0x0000001f210ee210 */ /* 0x000fc40007ffe0ff */
[C---:B---3--:R-:W-:Y:S01]  /*08b0*/  @!P6 LEA R30, P1, R32.reuse, R22, 0x1 ;  /* 0x00000016201ee211 */ /* 0x048fe200078208ff */
[----:B------:R-:W1:Y:S01]  /*08c0*/  @!P2 LDC.64 R20, c[0x0][0x3e0] ;  /* 0x0000f800ff14ab82 */ /* 0x000e620000000a00 */
[----:B------:R-:W-:Y:S01]  /*08d0*/  @!P3 MOV R22, R70 ;  /* 0x000000460016b202 */ /* 0x000fe20000000f00 */
[----:B------:R2:W3:Y:S01]  /*08e0*/  @!P4 LDG.E R8, desc[UR6][R26.64] ;  /* 0x000000061a08c981 */ /* 0x0004e2000c1e1900 */
[----:B------:R-:W-:Y:S01]  /*08f0*/  @!P6 LEA.HI.X R31, R32, R23, R14, 0x1, P1 ;  /* 0x00000017201fe211 */ /* 0x000fe200008f0c0e */
[C---:B------:R-:W-:Y:S01]  /*0900*/  @!P3 IMAD R33, R10.reuse, R19, R41 ;  /* 0x000000130a21b224 */ /* 0x040fe200078e0229 */
[----:B------:R-:W-:Y:S02]  /*0910*/  @!P3 MOV R23, R73 ;  /* 0x000000490017b202 */ /* 0x000fe40000000f00 */
[C---:B------:R-:W-:Y:S02]  /*0920*/  IADD3 R24, PT, PT, R25.reuse, 0x50, RZ ;  /* 0x0000005019187810 */ /* 0x040fe40007ffe0ff */
[----:B------:R-:W-:Y:S01]  /*0930*/  IADD3 R14, PT, PT, R25, 0x68, RZ ;  /* 0x00000068190e7810 */ /* 0x000fe20007ffe0ff */
[----:B------:R-:W-:Y:S01]  /*0940*/  @!P3 IMAD.WIDE.U32 R18, R10, R18, R22 ;  /* 0x000000120a12b225 */ /* 0x000fe200078e0016 */
[----:B------:R-:W-:Y:S01]  /*0950*/  ISETP.GE.U32.AND P1, PT, R24, UR4, PT ;  /* 0x0000000418007c0c */ /* 0x000fe2000bf26070 */
[----:B--2---:R-:W2:Y:S01]  /*0960*/  @!P5 LDC.64 R26, c[0x0][0x3e0] ;  /* 0x0000f800ff1adb82 */ /* 0x004ea20000000a00 */
[----:B------:R-:W-:-:S02]  /*0970*/  SHF.R.S32.HI R37, RZ, 0x1f, R24 ;  /* 0x0000001fff257819 */ /* 0x000fc40000011418 */
[----:B------:R-:W-:Y:S02]  /*0980*/  ISETP.GE.U32.AND P4, PT, R14, UR4, PT ;  /* 0x000000040e007c0c */ /* 0x000fe4000bf86070 */
[----:B------:R-:W-:Y:S02]  /*0990*/  SHF.R.S32.HI R41, RZ, 0x1f, R14 ;  /* 0x0000001fff297819 */ /* 0x000fe4000001140e */
[----:B------:R-:W-:Y:S01]  /*09a0*/  MOV R10, RZ ;  /* 0x000000ff000a7202 */ /* 0x000fe20000000f00 */
[----:B------:R-:W5:Y:S01]  /*09b0*/  @!P2 LDC.64 R22, c[0x0][0x390] ;  /* 0x0000e400ff16ab82 */ /* 0x000f620000000a00 */
[----:B------:R-:W-:Y:S02]  /*09c0*/  ISETP.GE.AND.EX P1, PT, R37, UR5, PT, P1 ;  /* 0x0000000525007c0c */ /* 0x000fe4000bf26310 */
[----:B------:R-:W-:Y:S01]  /*09d0*/  ISETP.GE.AND.EX P4, PT, R41, UR5, PT, P4 ;  /* 0x0000000529007c0c */ /* 0x000fe2000bf86340 */
[----:B-1----:R-:W-:Y:S01]  /*09e0*/  @!P2 IMAD R43, R43, R20, RZ ;  /* 0x000000142b2ba224 */ /* 0x002fe200078e02ff */
[----:B------:R-:W-:Y:S01]  /*09f0*/  @!P2 MOV R34, R70 ;  /* 0x000000460022a202 */ /* 0x000fe20000000f00 */
[----:B------:R1:W3:Y:S01]  /*0a00*/  @!P6 LDG.E R10, desc[UR6][R30.64] ;  /* 0x000000061e0ae981 */ /* 0x0002e2000c1e1900 */
[----:B------:R-:W-:-:S02]  /*0a10*/  @!P2 MOV R35, R73 ;  /* 0x000000490023a202 */ /* 0x000fc40000000f00 */
[----:B------:R-:W-:Y:S01]  /*0a20*/  @!P3 IADD3 R19, PT, PT, R19, R33, RZ ;  /* 0x000000211313b210 */ /* 0x000fe20007ffe0ff */
[----:B------:R-:W-:Y:S01]  /*0a30*/  @!P2 IMAD R33, R16, R21, R43 ;  /* 0x000000151021a224 */ /* 0x000fe200078e022b */
[----:B0-----:R-:W-:Y:S01]  /*0a40*/  @!P3 LEA R28, P6, R18, R28, 0x1 ;  /* 0x0000001c121cb211 */ /* 0x001fe200078c08ff */
[----:B------:R-:W-:Y:S01]  /*0a50*/  @!P2 IMAD.WIDE.U32 R34, R16, R20, R34 ;  /* 0x000000141022a225 */ /* 0x000fe200078e0022 */
[----:B------:R-:W-:Y:S01]  /*0a60*/  MOV R16, RZ ;  /* 0x000000ff00107202 */ /* 0x000fe20000000f00 */
[----:B------:R-:W0:Y:S01]  /*0a70*/  @!P1 LDC.64 R20, c[0x0][0x3e0] ;  /* 0x0000f800ff149b82 */ /* 0x000e220000000a00 */
[----:B------:R-:W-:-:S07]  /*0a80*/  @!P3 LEA.HI.X R29, R18, R29, R19, 0x1, P6 ;  /* 0x0000001d121db211 */ /* 0x000fce00030f0c13 */
[----:B-1----:R-:W1:Y:S01]  /*0a90*/  @!P5 LDC.64 R30, c[0x0][0x390] ;  /* 0x0000e400ff1edb82 */ /* 0x002e620000000a00 */
[----:B--2---:R-:W-:Y:S01]  /*0aa0*/  @!P5 IMAD R39, R39, R26, RZ ;  /* 0x0000001a2727d224 */ /* 0x004fe200078e02ff */
[----:B------:R2:W3:Y:S01]  /*0ab0*/  @!P3 LDG.E R16, desc[UR6][R28.64] ;  /* 0x000000061c10b981 */ /* 0x0004e2000c1e1900 */
[----:B------:R-:W-:Y:S02]  /*0ac0*/  @!P2 IADD3 R33, PT, PT, R35, R33, RZ ;  /* 0x000000212321a210 */ /* 0x000fe40007ffe0ff */
[----:B-----5:R-:W-:Y:S01]  /*0ad0*/  @!P2 LEA R32, P3, R34, R22, 0x1 ;  /* 0x000000162220a211 */ /* 0x020fe200078608ff */
[----:B------:R-:W-:Y:S01]  /*0ae0*/  @!P5 IMAD R43, R12, R27, R39 ;  /* 0x0000001b0c2bd224 */ /* 0x000fe200078e0227 */
[----:B------:R-:W-:Y:S01]  /*0af0*/  ISETP.GE.U32.AND P6, PT, R64, UR4, PT ;  /* 0x0000000440007c0c */ /* 0x000fe2000bfc6070 */
[----:B------:R-:W5:Y:S01]  /*0b00*/  @!P4 LDC.64 R18, c[0x0][0x3e0] ;  /* 0x0000f800ff12cb82 */ /* 0x000f620000000a00 */
[----:B------:R-:W-:Y:S02]  /*0b10*/  @!P5 MOV R38, R70 ;  /* 0x000000460026d202 */ /* 0x000fe40000000f00 */
[----:B------:R-:W-:-:S02]  /*0b20*/  @!P5 MOV R39, R73 ;  /* 0x000000490027d202 */ /* 0x000fc40000000f00 */
[----:B------:R-:W-:Y:S02]  /*0b30*/  @!P2 LEA.HI.X R33, R34, R23, R33, 0x1, P3 ;  /* 0x000000172221a211 */ /* 0x000fe400018f0c21 */
[----:B------:R-:W-:Y:S02]  /*0b40*/  CS2R R34, SRZ ;  /* 0x0000000000227805 */ /* 0x000fe4000001ff00 */
[----:B------:R-:W-:Y:S01]  /*0b50*/  ISETP.GE.U32.AND P3, PT, R66, UR4, PT ;  /* 0x0000000442007c0c */ /* 0x000fe2000bf66070 */
[----:B------:R-:W2:Y:S01]  /*0b60*/  @!P1 LDC.64 R22, c[0x0][0x390] ;  /* 0x0000e400ff169b82 */ /* 0x000ea20000000a00 */
[----:B------:R-:W-:Y:S01]  /*0b70*/  ISETP.GE.AND.EX P6, PT, R7, UR5, PT, P6 ;  /* 0x0000000507007c0c */ /* 0x000fe2000bfc6360 */
[----:B------:R-:W-:Y:S01]  /*0b80*/  @!P5 IMAD.WIDE.U32 R38, R12, R26, R38 ;  /* 0x0000001a0c26d225 */ /* 0x000fe200078e0026 */
[----:B------:R-:W-:Y:S01]  /*0b90*/  ISETP.GE.AND.EX P3, PT, R5, UR5, PT, P3 ;  /* 0x0000000505007c0c */ /* 0x000fe2000bf66330 */
[----:B------:R2:W3:Y:S01]  /*0ba0*/  @!P2 LDG.E R35, desc[UR6][R32.64] ;  /* 0x000000062023a981 */ /* 0x0004e2000c1e1900 */
[----:B------:R-:W-:-:S02]  /*0bb0*/  @!P1 MOV R40, R70 ;  /* 0x0000004600289202 */ /* 0x000fc40000000f00 */
[----:B------:R-:W-:Y:S01]  /*0bc0*/  @!P5 IADD3 R12, PT, PT, R39, R43, RZ ;  /* 0x0000002b270cd210 */ /* 0x000fe20007ffe0ff */
[----:B------:R-:W2:Y:S01]  /*0bd0*/  @!P4 LDC.64 R26, c[0x0][0x390] ;  /* 0x0000e400ff1acb82 */ /* 0x000ea20000000a00 */
[----:B-1----:R-:W-:Y:S01]  /*0be0*/  @!P5 LEA R36, P2, R38, R30, 0x1 ;  /* 0x0000001e2624d211 */ /* 0x002fe200078408ff */
[----:B0-----:R-:W-:-:S03]  /*0bf0*/  @!P1 IMAD R30, R37, R20, RZ ;  /* 0x00000014251e9224 */ /* 0x001fc600078e02ff */
[----:B------:R-:W-:Y:S01]  /*0c00*/  @!P5 LEA.HI.X R37, R38, R31, R12, 0x1, P2 ;  /* 0x0000001f2625d211 */ /* 0x000fe200010f0c0c */
[C---:B------:R-:W-:Y:S02]  /*0c10*/  @!P1 IMAD R39, R24.reuse, R21, R30 ;  /* 0x0000001518279224 */ /* 0x040fe400078e021e */
[----:B-----5:R-:W-:Y:S01]  /*0c20*/  @!P4 IMAD R12, R41, R18, RZ ;  /* 0x00000012290cc224 */ /* 0x020fe200078e02ff */
[----:B------:R-:W-:Y:S01]  /*0c30*/  @!P1 MOV R41, R73 ;  /* 0x0000004900299202 */ /* 0x000fe20000000f00 */
[----:B--2---:R-:W0:Y:S01]  /*0c40*/  @!P6 LDC.64 R28, c[0x0][0x3e0] ;  /* 0x0000f800ff1ceb82 */ /* 0x004e220000000a00 */
[----:B------:R-:W-:Y:S01]  /*0c50*/  @!P4 MOV R38, R70 ;  /* 0x000000460026c202 */ /* 0x000fe20000000f00 */
[----:B------:R1:W2:Y:S01]  /*0c60*/  @!P5 LDG.E R34, desc[UR6][R36.64] ;  /* 0x000000062422d981 */ /* 0x0002a2000c1e1900 */
[----:B------:R-:W-:-:S05]  /*0c70*/  @!P1 IMAD.WIDE.U32 R40, R24, R20, R40 ;  /* 0x0000001418289225 */ /* 0x000fca00078e0028 */
[----:B------:R-:W5:Y:S01]  /*0c80*/  @!P3 LDC.64 R30, c[0x0][0x3e0] ;  /* 0x0000f800ff1ebb82 */ /* 0x000f620000000a00 */
[----:B------:R-:W-:Y:S01]  /*0c90*/  @!P4 IMAD R19, R14, R19, R12 ;  /* 0x000000130e13c224 */ /* 0x000fe200078e020c */
[----:B------:R-:W-:Y:S02]  /*0ca0*/  @!P1 IADD3 R12, PT, PT, R41, R39, RZ ;  /* 0x00000027290c9210 */ /* 0x000fe40007ffe0ff */
[----:B------:R-:W-:-:S04]  /*0cb0*/  @!P1 LEA R32, P2, R40, R22, 0x1 ;  /* 0x0000001628209211 */ /* 0x000fc800078408ff */
[----:B------:R-:W5:Y:S01]  /*0cc0*/  @!P6 LDC.64 R20, c[0x0][0x390] ;  /* 0x0000e400ff14eb82 */ /* 0x000f620000000a00 */
[----:B------:R-:W-:Y:S02]  /*0cd0*/  @!P4 MOV R39, R73 ;  /* 0x000000490027c202 */ /* 0x000fe40000000f00 */
[----:B------:R-:W-:-:S05]  /*0ce0*/  @!P1 LEA.HI.X R33, R40, R23, R12, 0x1, P2 ;  /* 0x0000001728219211 */ /* 0x000fca00010f0c0c */
[----:B------:R-:W5:Y:S01]  /*0cf0*/  @!P3 LDC.64 R22, c[0x0][0x390] ;  /* 0x0000e400ff16bb82 */ /* 0x000f620000000a00 */
[----:B------:R-:W-:Y:S01]  /*0d00*/  @!P4 IMAD.WIDE.U32 R38, R14, R18, R38 ;  /* 0x000000120e26c225 */ /* 0x000fe200078e0026 */
[----:B------:R-:W-:Y:S02]  /*0d10*/  ISETP.GE.U32.AND P5, PT, R62, UR4, PT ;  /* 0x000000043e007c0c */ /* 0x000fe4000bfa6070 */
[----:B-1----:R-:W-:Y:S02]  /*0d20*/  @!P6 MOV R36, R70 ;  /* 0x000000460024e202 */ /* 0x002fe40000000f00 */
[----:B------:R-:W-:Y:S02]  /*0d30*/  ISETP.GE.AND.EX P5, PT, R9, UR5, PT, P5 ;  /* 0x0000000509007c0c */ /* 0x000fe4000bfa6350 */
[----:B------:R-:W-:Y:S02]  /*0d40*/  @!P4 IADD3 R12, PT, PT, R39, R19, RZ ;  /* 0x00000013270cc210 */ /* 0x000fe40007ffe0ff */
[----:B------:R-:W-:Y:S01]  /*0d50*/  @!P4 LEA R18, P2, R38, R26, 0x1 ;  /* 0x0000001a2612c211 */ /* 0x000fe200078408ff */
[----:B0-----:R-:W-:Y:S01]  /*0d60*/  @!P6 IMAD R14, R7, R28, RZ ;  /* 0x0000001c070ee224 */ /* 0x001fe200078e02ff */
[----:B------:R-:W-:-:S02]  /*0d70*/  @!P6 MOV R37, R73 ;  /* 0x000000490025e202 */ /* 0x000fc40000000f00 */
[----:B------:R-:W-:Y:S02]  /*0d80*/  MOV R51, RZ ;  /* 0x000000ff00337202 */ /* 0x000fe40000000f00 */
[----:B------:R-:W-:Y:S01]  /*0d90*/  @!P4 LEA.HI.X R19, R38, R27, R12, 0x1, P2 ;  /* 0x0000001b2613c211 */ /* 0x000fe200010f0c0c */
[----:B-----5:R-:W-:Y:S01]  /*0da0*/  @!P3 IMAD R12, R5, R30, RZ ;  /* 0x0000001e050cb224 */ /* 0x020fe200078e02ff */
[----:B------:R-:W-:Y:S01]  /*0db0*/  @!P3 MOV R26, R70 ;  /* 0x00000046001ab202 */ /* 0x000fe20000000f00 */
[C---:B------:R-:W-:Y:S01]  /*0dc0*/  @!P6 IMAD R41, R64.reuse, R29, R14 ;  /* 0x0000001d4029e224 */ /* 0x040fe200078e020e */
[----:B------:R-:W-:Y:S01]  /*0dd0*/  @!P3 MOV R27, R73 ;  /* 0x00000049001bb202 */ /* 0x000fe20000000f00 */
[----:B------:R-:W-:Y:S01]  /*0de0*/  @!P6 IMAD.WIDE.U32 R36, R64, R28, R36 ;  /* 0x0000001c4024e225 */ /* 0x000fe200078e0024 */
[----:B------:R0:W5:Y:S01]  /*0df0*/  @!P1 LDG.E R51, desc[UR6][R32.64] ;  /* 0x0000000620339981 */ /* 0x000162000c1e1900 */
[----:B------:R-:W-:Y:S01]  /*0e00*/  ISETP.GE.U32.AND P2, PT, R60, UR4, PT ;  /* 0x000000043c007c0c */ /* 0x000fe2000bf46070 */
[----:B------:R-:W1:Y:S01]  /*0e10*/  @!P5 LDC.64 R28, c[0x0][0x3e0] ;  /* 0x0000f800ff1cdb82 */ /* 0x000e620000000a00 */
[C---:B------:R-:W-:Y:S01]  /*0e20*/  @!P3 IMAD R39, R66.reuse, R31, R12 ;  /* 0x0000001f4227b224 */ /* 0x040fe200078e020c */
[----:B------:R-:W-:Y:S01]  /*0e30*/  @!P6 IADD3 R12, PT, PT, R37, R41, RZ ;  /* 0x00000029250ce210 */ /* 0x000fe20007ffe0ff */
[----:B------:R-:W-:Y:S01]  /*0e40*/  @!P3 IMAD.WIDE.U32 R30, R66, R30, R26 ;  /* 0x0000001e421eb225 */ /* 0x000fe200078e001a */
[----:B------:R-:W-:-:S02]  /*0e50*/  @!P6 LEA R26, P1, R36, R20, 0x1 ;  /* 0x00000014241ae211 */ /* 0x000fc400078208ff */
[----:B------:R-:W-:Y:S02]  /*0e60*/  ISETP.GE.AND.EX P2, PT, R11, UR5, PT, P2 ;  /* 0x000000050b007c0c */ /* 0x000fe4000bf46320 */
[----:B------:R-:W-:Y:S02]  /*0e70*/  @!P6 LEA.HI.X R27, R36, R21, R12, 0x1, P1 ;  /* 0x00000015241be211 */ /* 0x000fe400008f0c0c */
[----:B------:R-:W-:Y:S02]  /*0e80*/  @!P3 IADD3 R12, PT, PT, R31, R39, RZ ;  /* 0x000000271f0cb210 */ /* 0x000fe40007ffe0ff */
[C---:B------:R-:W-:Y:S01]  /*0e90*/  @!P3 LEA R40, P1, R30.reuse, R22, 0x1 ;  /* 0x000000161e28b211 */ /* 0x040fe200078208ff */
[----:B------:R-:W1:Y:S03]  /*0ea0*/  @!P5 LDC.64 R38, c[0x0][0x390] ;  /* 0x0000e400ff26db82 */ /* 0x000e660000000a00 */
[----:B------:R-:W-:-:S02]  /*0eb0*/  @!P3 LEA.HI.X R41, R30, R23, R12, 0x1, P1 ;  /* 0x000000171e29b211 */ /* 0x000fc400008f0c0c */
[----:B------:R-:W-:-:S03]  /*0ec0*/  ISETP.GE.U32.AND P1, PT, R58, UR4, PT ;  /* 0x000000043a007c0c */ /* 0x000fc6000bf26070 */
[----:B0-----:R-:W0:Y:S01]  /*0ed0*/  @!P2 LDC.64 R32, c[0x0][0x3e0] ;  /* 0x0000f800ff20ab82 */ /* 0x001e220000000a00 */
[----:B------:R-:W-:Y:S02]  /*0ee0*/  ISETP.GE.AND.EX P1, PT, R13, UR5, PT, P1 ;  /* 0x000000050d007c0c */ /* 0x000fe4000bf26310 */
[----:B------:R-:W-:Y:S01]  /*0ef0*/  @!P5 MOV R42, R70 ;  /* 0x00000046002ad202 */ /* 0x000fe20000000f00 */
[-C--:B-1----:R-:W-:Y:S01]  /*0f00*/  @!P5 IMAD R12, R9, R28.reuse, RZ ;  /* 0x0000001c090cd224 */ /* 0x082fe200078e02ff */
[----:B------:R-:W-:Y:S02]  /*0f10*/  @!P5 MOV R43, R73 ;  /* 0x00000049002bd202 */ /* 0x000fe40000000f00 */
[----:B------:R-:W-:Y:S01]  /*0f20*/  CS2R R36, SRZ ;  /* 0x0000000000247805 */ /* 0x000fe2000001ff00 */
[----:B------:R-:W1:Y:S01]  /*0f30*/  @!P2 LDC.64 R22, c[0x0][0x390] ;  /* 0x0000e400ff16ab82 */ /* 0x000e620000000a00 */
[C---:B------:R-:W-:Y:S02]  /*0f40*/  @!P5 IMAD R29, R62.reuse, R29, R12 ;  /* 0x0000001d3e1dd224 */ /* 0x040fe400078e020c */
[----:B------:R-:W-:-:S02]  /*0f50*/  @!P5 IMAD.WIDE.U32 R42, R62, R28, R42 ;  /* 0x0000001c3e2ad225 */ /* 0x000fc400078e002a */
[----:B------:R0:W5:Y:S03]  /*0f60*/  @!P6 LDG.E R36, desc[UR6][R26.64] ;  /* 0x000000061a24e981 */ /* 0x000166000c1e1900 */
[----:B------:R-:W1:Y:S01]  /*0f70*/  @!P1 LDC.64 R20, c[0x0][0x3e0] ;  /* 0x0000f800ff149b82 */ /* 0x000e620000000a00 */
[----:B------:R-:W-:Y:S02]  /*0f80*/  @!P5 IADD3 R12, PT, PT, R43, R29, RZ ;  /* 0x0000001d2b0cd210 */ /* 0x000fe40007ffe0ff */
[----:B------:R-:W-:-:S05]  /*0f90*/  @!P5 LEA R28, P6, R42, R38, 0x1 ;  /* 0x000000262a1cd211 */ /* 0x000fca00078c08ff */
[----:B------:R-:W4:Y:S01]  /*0fa0*/  @!P1 LDC.64 R30, c[0x0][0x390] ;  /* 0x0000e400ff1e9b82 */ /* 0x000f220000000a00 */
[----:B------:R-:W-:Y:S01]  /*0fb0*/  @!P5 LEA.HI.X R29, R42, R39, R12, 0x1, P6 ;  /* 0x000000272a1dd211 */ /* 0x000fe200030f0c0c */
[----:B0-----:R-:W-:Y:S01]  /*0fc0*/  @!P2 IMAD R24, R11, R32, RZ ;  /* 0x000000200b18a224 */ /* 0x001fe200078e02ff */
[----:B------:R-:W-:Y:S02]  /*0fd0*/  ISETP.GE.U32.AND P6, PT, R56, UR4, PT ;  /* 0x0000000438007c0c */ /* 0x000fe4000bfc6070 */
[----:B------:R-:W-:Y:S02]  /*0fe0*/  @!P2 MOV R26, R70 ;  /* 0x00000046001aa202 */ /* 0x000fe40000000f00 */
[----:B------:R-:W-:Y:S01]  /*0ff0*/  @!P2 MOV R27, R73 ;  /* 0x00000049001ba202 */ /* 0x000fe20000000f00 */
[C---:B------:R-:W-:Y:S01]  /*1000*/  @!P2 IMAD R39, R60.reuse, R33, R24 ;  /* 0x000000213c27a224 */ /* 0x040fe200078e0218 */
[----:B------:R-:W-:Y:S01]  /*1010*/  ISETP.GE.AND.EX P6, PT, R15, UR5, PT, P6 ;  /* 0x000000050f007c0c */ /* 0x000fe2000bfc6360 */
[----:B------:R-:W5:Y:S01]  /*1020*/  @!P5 LDG.E R37, desc[UR6][R28.64] ;  /* 0x000000061c25d981 */ /* 0x000f62000c1e1900 */
[----:B------:R-:W-:Y:S01]  /*1030*/  @!P2 IMAD.WIDE.U32 R32, R60, R32, R26 ;  /* 0x000000203c20a225 */ /* 0x000fe200078e001a */
[----:B------:R-:W-:-:S02]  /*1040*/  MOV R14, RZ ;  /* 0x000000ff000e7202 */ /* 0x000fc40000000f00 */
[----:B------:R-:W-:Y:S01]  /*1050*/  @!P1 MOV R26, R70 ;  /* 0x00000046001a9202 */ /* 0x000fe20000000f00 */
[----:B-1----:R-:W-:Y:S01]  /*1060*/  @!P1 IMAD R24, R13, R20, RZ ;  /* 0x000000140d189224 */ /* 0x002fe200078e02ff */
[----:B------:R-:W-:Y:S02]  /*1070*/  @!P2 IADD3 R12, PT, PT, R33, R39, RZ ;  /* 0x00000027210ca210 */ /* 0x000fe40007ffe0ff */
[C---:B------:R-:W-:Y:S01]  /*1080*/  @!P2 LEA R22, P5, R32.reuse, R22, 0x1 ;  /* 0x000000162016a211 */ /* 0x040fe200078a08ff */
[----:B------:R0:W5:Y:S01]  /*1090*/  @!P3 LDG.E R14, desc[UR6][R40.64] ;  /* 0x00000006280eb981 */ /* 0x000162000c1e1900 */
[----:B------:R-:W-:Y:S02]  /*10a0*/  @!P1 MOV R27, R73 ;  /* 0x00000049001b9202 */ /* 0x000fe40000000f00 */
[----:B------:R-:W-:Y:S02]  /*10b0*/  MOV R38, RZ ;  /* 0x000000ff00267202 */ /* 0x000fe40000000f00 */
[----:B------:R-:W-:-:S02]  /*10c0*/  @!P2 LEA.HI.X R23, R32, R23, R12, 0x1, P5 ;  /* 0x000000172017a211 */ /* 0x000fc400028f0c0c */
[----:B------:R-:W1:Y:S01]  /*10d0*/  @!P6 LDC.64 R32, c[0x0][0x3e0] ;  /* 0x0000f800ff20eb82 */ /* 0x000e620000000a00 */
[C---:B0-----:R-:W-:Y:S02]  /*10e0*/  @!P1 IMAD R41, R58.reuse, R21, R24 ;  /* 0x000000153a299224 */ /* 0x041fe400078e0218 */
[----:B------:R0:W5:Y:S01]  /*10f0*/  @!P2 LDG.E R38, desc[UR6][R22.64] ;  /* 0x000000061626a981 */ /* 0x000162000c1e1900 */
[----:B------:R-:W-:Y:S01]  /*1100*/  @!P1 IMAD.WIDE.U32 R20, R58, R20, R26 ;  /* 0x000000143a149225 */ /* 0x000fe200078e001a */
[----:B------:R-:W-:Y:S02]  /*1110*/  ISETP.GE.U32.AND P2, PT, R54, UR4, PT ;  /* 0x0000000436007c0c */ /* 0x000fe4000bf46070 */
[----:B------:R-:W-:Y:S01]  /*1120*/  IADD3 R39, PT, PT, R25, 0x78, RZ ;  /* 0x0000007819277810 */ /* 0x000fe20007ffe0ff */
[----:B------:R-:W0:Y:S01]  /*1130*/  @!P6 LDC.64 R26, c[0x0][0x390] ;  /* 0x0000e400ff1aeb82 */ /* 0x000e220000000a00 */
[----:B------:R-:W-:Y:S02]  /*1140*/  @!P1 IADD3 R12, PT, PT, R21, R41, RZ ;  /* 0x00000029150c9210 */ /* 0x000fe40007ffe0ff */
[----:B----4-:R-:W-:-:S02]  /*1150*/  @!P1 LEA R30, P5, R20, R30, 0x1 ;  /* 0x0000001e141e9211 */ /* 0x010fc400078a08ff */
[----:B------:R-:W-:Y:S02]  /*1160*/  ISETP.GE.AND.EX P2, PT, R17, UR5, PT, P2 ;  /* 0x0000000511007c0c */ /* 0x000fe4000bf46320 */
[----:B------:R-:W-:Y:S02]  /*1170*/  @!P1 LEA.HI.X R31, R20, R31, R12, 0x1, P5 ;  /* 0x0000001f141f9211 */ /* 0x000fe400028f0c0c */
[----:B------:R-:W-:Y:S02]  /*1180*/  ISETP.GE.U32.AND P5, PT, R39, UR4, PT ;  /* 0x0000000427007c0c */ /* 0x000fe4000bfa6070 */
[----:B------:R-:W-:-:S04]  /*1190*/  SHF.R.S32.HI R41, RZ, 0x1f, R39 ;  /* 0x0000001fff297819 */ /* 0x000fc80000011427 */
[----:B------:R-:W-:-:S03]  /*11a0*/  ISETP.GE.AND.EX P5, PT, R41, UR5, PT, P5 ;  /* 0x0000000529007c0c */ /* 0x000fc6000bfa6350 */
[----:B------:R-:W4:Y:S01]  /*11b0*/  @!P2 LDC.64 R28, c[0x0][0x3e0] ;  /* 0x0000f800ff1cab82 */ /* 0x000f220000000a00 */
[----:B-1----:R-:W-:Y:S01]  /*11c0*/  @!P6 IMAD R12, R15, R32, RZ ;  /* 0x000000200f0ce224 */ /* 0x002fe200078e02ff */
[----:B------:R-:W-:Y:S02]  /*11d0*/  @!P6 MOV R20, R70 ;  /* 0x000000460014e202 */ /* 0x000fe40000000f00 */
[----:B------:R-:W-:Y:S01]  /*11e0*/  @!P6 MOV R21, R73 ;  /* 0x000000490015e202 */ /* 0x000fe20000000f00 */
[----:B0-----:R-:W-:Y:S01]  /*11f0*/  @!P6 IMAD R23, R56, R33, R12 ;  /* 0x000000213817e224 */ /* 0x001fe200078e020c */
[----:B------:R-:W-:-:S04]  /*1200*/  MOV R53, RZ ;  /* 0x000000ff00357202 */ /* 0x000fc80000000f00 */
[----:B------:R-:W0:Y:S01]  /*1210*/  @!P5 LDC.64 R24, c[0x0][0x3e0] ;  /* 0x0000f800ff18db82 */ /* 0x000e220000000a00 */
[----:B------:R-:W-:Y:S01]  /*1220*/  @!P6 IMAD.WIDE.U32 R32, R56, R32, R20 ;  /* 0x000000203820e225 */ /* 0x000fe200078e0014 */
[----:B------:R-:W5:Y:S06]  /*1230*/  @!P1 LDG.E R53, desc[UR6][R30.64] ;  /* 0x000000061e359981 */ /* 0x000f6c000c1e1900 */
[----:B------:R-:W1:Y:S01]  /*1240*/  @!P2 LDC.64 R20, c[0x0][0x390] ;  /* 0x0000e400ff14ab82 */ /* 0x000e620000000a00 */
[----:B------:R-:W-:Y:S02]  /*1250*/  @!P6 IADD3 R12, PT, PT, R33, R23, RZ ;  /* 0x00000017210ce210 */ /* 0x000fe40007ffe0ff */
[----:B------:R-:W-:-:S02]  /*1260*/  @!P6 LEA R26, P1, R32, R26, 0x1 ;  /* 0x0000001a201ae211 */ /* 0x000fc400078208ff */
[----:B------:R-:W-:-:S03]  /*1270*/  MOV R42, RZ ;  /* 0x000000ff002a7202 */ /* 0x000fc60000000f00 */
[----:B------:R-:W3:Y:S01]  /*1280*/  @!P5 LDC.64 R22, c[0x0][0x390] ;  /* 0x0000e400ff16db82 */ /* 0x000ee20000000a00 */
[----:B------:R-:W-:Y:S01]  /*1290*/  @!P6 LEA.HI.X R27, R32, R27, R12, 0x1, P1 ;  /* 0x0000001b201be211 */ /* 0x000fe200008f0c0c */
[----:B----4-:R-:W-:-:S04]  /*12a0*/  @!P2 IMAD R12, R17, R28, RZ ;  /* 0x0000001c110ca224 */ /* 0x010fc800078e02ff */
[----:B------:R4:W5:Y:S01]  /*12b0*/  @!P6 LDG.E R42, desc[UR6][R26.64] ;  /* 0x000000061a2ae981 */ /* 0x000962000c1e1900 */
[----:B------:R-:W-:Y:S02]  /*12c0*/  @!P2 IMAD R33, R54, R29, R12 ;  /* 0x0000001d3621a224 */ /* 0x000fe400078e020c */
[----:B0-----:R-:W-:Y:S01]  /*12d0*/  @!P5 IMAD R32, R41, R24, RZ ;  /* 0x000000182920d224 */ /* 0x001fe200078e02ff */
[----:B----4-:R-:W-:Y:S02]  /*12e0*/  @!P2 MOV R26, R70 ;  /* 0x00000046001aa202 */ /* 0x010fe40000000f00 */
[----:B------:R-:W-:-:S03]  /*12f0*/  @!P2 MOV R27, R73 ;  /* 0x00000049001ba202 */ /* 0x000fc60000000f00 */
[----:B------:R-:W-:Y:S01]  /*1300*/  @!P2 IMAD.WIDE.U32 R28, R54, R28, R26 ;  /* 0x0000001c361ca225 */ /* 0x000fe200078e001a */
[----:B------:R-:W-:Y:S02]  /*1310*/  @!P5 MOV R26, R70 ;  /* 0x00000046001ad202 */ /* 0x000fe40000000f00 */
[----:B------:R-:W-:Y:S01]  /*1320*/  @!P5 MOV R27, R73 ;  /* 0x00000049001bd202 */ /* 0x000fe20000000f00 */
[----:B------:R-:W-:Y:S01]  /*1330*/  @!P5 IMAD R41, R39, R25, R32 ;  /* 0x000000192729d224 */ /* 0x000fe200078e0220 */
[----:B------:R-:W-:Y:S02]  /*1340*/  MOV R57, RZ ;  /* 0x000000ff00397202 */ /* 0x000fe40000000f00 */
[----:B------:R-:W-:Y:S01]  /*1350*/  @!P2 IADD3 R12, PT, PT, R29, R33, RZ ;  /* 0x000000211d0ca210 */ /* 0x000fe20007ffe0ff */
[----:B------:R-:W-:Y:S01]  /*1360*/  @!P5 IMAD.WIDE.U32 R24, R39, R24, R26 ;  /* 0x000000182718d225 */ /* 0x000fe200078e001a */
[C---:B-1----:R-:W-:Y:S02]  /*1370*/  @!P2 LEA R30, P1, R28.reuse, R20, 0x1 ;  /* 0x000000141c1ea211 */ /* 0x042fe400078208ff */
[----:B------:R-:W-:Y:S01]  /*1380*/  MOV R59, RZ ;  /* 0x000000ff003b7202 */ /* 0x000fe20000000f00 */
[----:B------:R0:W4:Y:S01]  /*1390*/  @!P4 LDG.E R57, desc[UR6][R18.64] ;  /* 0x000000061239c981 */ /* 0x000122000c1e1900 */
[----:B------:R-:W-:-:S02]  /*13a0*/  @!P2 LEA.HI.X R31, R28, R21, R12, 0x1, P1 ;  /* 0x000000151c1fa211 */ /* 0x000fc400008f0c0c */
[----:B------:R-:W-:Y:S02]  /*13b0*/  @!P5 IADD3 R12, PT, PT, R25, R41, RZ ;  /* 0x00000029190cd210 */ /* 0x000fe40007ffe0ff */
[C---:B---3--:R-:W-:Y:S01]  /*13c0*/  @!P5 LEA R22, P1, R24.reuse, R22, 0x1 ;  /* 0x000000161816d211 */ /* 0x048fe200078208ff */
[----:B------:R-:W3:Y:S01]  /*13d0*/  @!P2 LDG.E R59, desc[UR6][R30.64] ;  /* 0x000000061e3ba981 */ /* 0x000ee2000c1e1900 */
[----:B------:R-:W-:Y:S02]  /*13e0*/  MOV R61, RZ ;  /* 0x000000ff003d7202 */ /* 0x000fe40000000f00 */
[----:B------:R-:W-:-:S05]  /*13f0*/  @!P5 LEA.HI.X R23, R24, R23, R12, 0x1, P1 ;  /* 0x000000171817d211 */ /* 0x000fca00008f0c0c */
[----:B------:R1:W3:Y:S01]  /*1400*/  @!P5 LDG.E R61, desc[UR6][R22.64] ;  /* 0x00000006163dd981 */ /* 0x0002e2000c1e1900 */
[----:B------:R-:W-:Y:S02]  /*1410*/  PRMT R12, R6, 0x7632, R12 ;  /* 0x00007632060c7816 */ /* 0x000fe4000000000c */
[----:B------:R-:W-:Y:S02]  /*1420*/  PRMT R21, R8, 0x7632, R21 ;  /* 0x0000763208157816 */ /* 0x000fe40000000015 */
[----:B0-----:R-:W-:Y:S02]  /*1430*/  SHF.L.U32 R19, R12, 0x10, RZ ;  /* 0x000000100c137819 */ /* 0x001fe400000006ff */
[----:B------:R-:W-:Y:S02]  /*1440*/  SHF.L.U32 R21, R21, 0x10, RZ ;  /* 0x0000001015157819 */ /* 0x000fe400000006ff */
[----:B------:R-:W-:Y:S01]  /*1450*/  SHF.L.U32 R6, R6, 0x10, RZ ;  /* 0x0000001006067819 */ /* 0x000fe200000006ff */
[----:B------:R-:W-:Y:S01]  /*1460*/  FMUL.FTZ R25, R19, R19 ;  /* 0x0000001313197220 */ /* 0x000fe20000410000 */
[----:B------:R-:W-:Y:S01]  /*1470*/  SHF.L.U32 R8, R8, 0x10, RZ ;  /* 0x0000001008087819 */ /* 0x000fe200000006ff */
[----:B-1----:R-:W-:-:S02]  /*1480*/  FMUL.FTZ R23, R21, R21 ;  /* 0x0000001515177220 */ /* 0x002fc40000410000 */
[C---:B------:R-:W-:Y:S01]  /*1490*/  FADD.FTZ R20, R6.reuse, R19 ;  /* 0x0000001306147221 */ /* 0x040fe20000010000 */
[----:B------:R-:W-:Y:S01]  /*14a0*/  FFMA.FTZ R25, R6, R6, R25 ;  /* 0x0000000606197223 */ /* 0x000fe20000010019 */
[C---:B------:R-:W-:Y:S01]  /*14b0*/  FFMA.FTZ R22, R8.reuse, R8, R23 ;  /* 0x0000000808167223 */ /* 0x040fe20000010017 */
[----:B------:R-:W-:Y:S01]  /*14c0*/  FADD.FTZ R27, R8, R21 ;  /* 0x00000015081b7221 */ /* 0x000fe20000010000 */
[----:B------:R-:W-:Y:S01]  /*14d0*/  FADD.FTZ R20, RZ, R20 ;  /* 0x00000014ff147221 */ /* 0x000fe20000010000 */
[----:B------:R-:W-:Y:S01]  /*14e0*/  FADD.FTZ R25, RZ, R25 ;  /* 0x00000019ff197221 */ /* 0x000fe20000010000 */
[----:B------:R-:W-:-:S04]  /*14f0*/  PRMT R12, R10, 0x7632, R12 ;  /* 0x000076320a0c7816 */ /* 0x000fc8000000000c */
[----:B------:R-:W-:Y:S02]  /*1500*/  SHF.L.U32 R23, R12, 0x10, RZ ;  /* 0x000000100c177819 */ /* 0x000fe400000006ff */
[----:B------:R-:W-:Y:S01]  /*1510*/  SHF.L.U32 R10, R10, 0x10, RZ ;  /* 0x000000100a0a7819 */ /* 0x000fe200000006ff */
[----:B------:R-:W-:Y:S02]  /*1520*/  FADD.FTZ R20, R20, R27 ;  /* 0x0000001b14147221 */ /* 0x000fe40000010000 */
[----:B------:R-:W-:Y:S01]  /*1530*/  FMUL.FTZ R29, R23, R23 ;  /* 0x00000017171d7220 */ /* 0x000fe20000410000 */
[----:B------:R-:W-:Y:S01]  /*1540*/  FADD.FTZ R22, R25, R22 ;  /* 0x0000001619167221 */ /* 0x000fe20000010000 */
[C---:B------:R-:W-:Y:S02]  /*1550*/  FADD.FTZ R27, R10.reuse, R23 ;  /* 0x000000170a1b7221 */ /* 0x040fe40000010000 */
[----:B------:R-:W-:Y:S02]  /*1560*/  FFMA.FTZ R29, R10, R10, R29 ;  /* 0x0000000a0a1d7223 */ /* 0x000fe4000001001d */
[----:B------:R-:W-:-:S02]  /*1570*/  FADD.FTZ R20, R20, R27 ;  /* 0x0000001b14147221 */ /* 0x000fc40000010000 */
[----:B------:R-:W-:Y:S01]  /*1580*/  FADD.FTZ R22, R22, R29 ;  /* 0x0000001d16167221 */ /* 0x000fe20000010000 */
[----:B------:R-:W-:Y:S02]  /*1590*/  SHF.L.U32 R27, R16, 0x10, RZ ;  /* 0x00000010101b7819 */ /* 0x000fe400000006ff */
[----:B------:R-:W-:-:S04]  /*15a0*/  PRMT R41, R35, 0x7632, R41 ;  /* 0x0000763223297816 */ /* 0x000fc80000000029 */
[----:B------:R-:W-:Y:S02]  /*15b0*/  SHF.L.U32 R41, R41, 0x10, RZ ;  /* 0x0000001029297819 */ /* 0x000fe400000006ff */
[----:B--2---:R-:W-:-:S04]  /*15c0*/  PRMT R43, R34, 0x7632, R43 ;  /* 0x00007632222b7816 */ /* 0x004fc8000000002b */
[----:B------:R-:W-:-:S05]  /*15d0*/  SHF.L.U32 R43, R43, 0x10, RZ ;  /* 0x000000102b2b7819 */ /* 0x000fca00000006ff */
[----:B------:R-:W-:Y:S01]  /*15e0*/  FMUL.FTZ R33, R43, R43 ;  /* 0x0000002b2b217220 */ /* 0x000fe20000410000 */
[----:B-----5:R-:W-:-:S04]  /*15f0*/  PRMT R26, R51, 0x7632, R26 ;  /* 0x00007632331a7816 */ /* 0x020fc8000000001a */
[----:B------:R-:W-:Y:S02]  /*1600*/  SHF.L.U32 R26, R26, 0x10, RZ ;  /* 0x000000101a1a7819 */ /* 0x000fe400000006ff */
[----:B------:R-:W-:-:S03]  /*1610*/  SHF.L.U32 R51, R51, 0x10, RZ ;  /* 0x0000001033337819 */ /* 0x000fc600000006ff */
[----:B------:R-:W-:Y:S01]  /*1620*/  FMUL.FTZ R32, R26, R26 ;  /* 0x0000001a1a207220 */ /* 0x000fe20000410000 */
[----:B------:R-:W-:-:S04]  /*1630*/  PRMT R45, R36, 0x7632, R45 ;  /* 0x00007632242d7816 */ /* 0x000fc8000000002d */
[----:B------:R-:W-:Y:S02]  /*1640*/  SHF.L.U32 R45, R45, 0x10, RZ ;  /* 0x000000102d2d7819 */ /* 0x000fe400000006ff */
[----:B------:R-:W-:-:S04]  /*1650*/  PRMT R18, R14, 0x7632, R18 ;  /* 0x000076320e127816 */ /* 0x000fc80000000012 */
[----:B------:R-:W-:Y:S02]  /*1660*/  SHF.L.U32 R12, R18, 0x10, RZ ;  /* 0x00000010120c7819 */ /* 0x000fe400000006ff */
[----:B------:R-:W-:Y:S02]  /*1670*/  PRMT R18, R16, 0x7632, R18 ;  /* 0x0000763210127816 */ /* 0x000fe40000000012 */
[----:B------:R-:W-:Y:S01]  /*1680*/  SHF.L.U32 R25, R14, 0x10, RZ ;  /* 0x000000100e197819 */ /* 0x000fe200000006ff */
[----:B------:R-:W-:Y:S01]  /*1690*/  FMUL.FTZ R24, R12, R12 ;  /* 0x0000000c0c187220 */ /* 0x000fe20000410000 */
[----:B------:R-:W-:-:S03]  /*16a0*/  SHF.L.U32 R14, R18, 0x10, RZ ;  /* 0x00000010120e7819 */ /* 0x000fc600000006ff */
[C---:B------:R-:W-:Y:S01]  /*16b0*/  FADD.FTZ R31, R25.reuse, R12 ;  /* 0x0000000c191f7221 */ /* 0x040fe20000010000 */
[----:B------:R-:W-:Y:S01]  /*16c0*/  FFMA.FTZ R29, R25, R25, R24 ;  /* 0x00000019191d7223 */ /* 0x000fe20000010018 */
[----:B------:R-:W-:Y:S02]  /*16d0*/  FMUL.FTZ R16, R14, R14 ;  /* 0x0000000e0e107220 */ /* 0x000fe40000410000 */
[----:B------:R-:W-:Y:S01]  /*16e0*/  FADD.FTZ R20, R20, R31 ;  /* 0x0000001f14147221 */ /* 0x000fe20000010000 */
[----:B------:R-:W-:Y:S01]  /*16f0*/  FADD.FTZ R22, R22, R29 ;  /* 0x0000001d16167221 */ /* 0x000fe20000010000 */
[C---:B------:R-:W-:Y:S01]  /*1700*/  FFMA.FTZ R31, R27.reuse, R27, R16 ;  /* 0x0000001b1b1f7223 */ /* 0x040fe20000010010 */
[----:B------:R-:W-:Y:S01]  /*1710*/  FADD.FTZ R29, R27, R14 ;  /* 0x0000000e1b1d7221 */ /* 0x000fe20000010000 */
[----:B------:R-:W-:Y:S02]  /*1720*/  SHF.L.U32 R16, R35, 0x10, RZ ;  /* 0x0000001023107819 */ /* 0x000fe400000006ff */
[----:B------:R-:W-:Y:S01]  /*1730*/  FADD.FTZ R22, R22, R31 ;  /* 0x0000001f16167221 */ /* 0x000fe20000010000 */
[----:B------:R-:W-:Y:S01]  /*1740*/  FMUL.FTZ R31, R41, R41 ;  /* 0x00000029291f7220 */ /* 0x000fe20000410000 */
[----:B------:R-:W-:Y:S01]  /*1750*/  FADD.FTZ R20, R20, R29 ;  /* 0x0000001d14147221 */ /* 0x000fe20000010000 */
[----:B------:R-:W-:Y:S01]  /*1760*/  SHF.L.U32 R18, R34, 0x10, RZ ;  /* 0x0000001022127819 */ /* 0x000fe200000006ff */
[C---:B------:R-:W-:Y:S01]  /*1770*/  FADD.FTZ R29, R16.reuse, R41 ;  /* 0x00000029101d7221 */ /* 0x040fe20000010000 */
[----:B------:R-:W-:Y:S01]  /*1780*/  FFMA.FTZ R31, R16, R16, R31 ;  /* 0x00000010101f7223 */ /* 0x000fe2000001001f */
[----:B------:R-:W-:-:S02]  /*1790*/  PRMT R47, R37, 0x7632, R47 ;  /* 0x00007632252f7816 */ /* 0x000fc4000000002f */
[----:B------:R-:W-:Y:S01]  /*17a0*/  FADD.FTZ R29, R20, R29 ;  /* 0x0000001d141d7221 */ /* 0x000fe20000010000 */
[----:B------:R-:W-:Y:S01]  /*17b0*/  SHF.L.U32 R20, R36, 0x10, RZ ;  /* 0x0000001024147819 */ /* 0x000fe200000006ff */
[----:B------:R-:W-:Y:S01]  /*17c0*/  FADD.FTZ R24, R18, R43 ;  /* 0x0000002b12187221 */ /* 0x000fe20000010000 */
[----:B------:R-:W-:Y:S01]  /*17d0*/  FADD.FTZ R22, R22, R31 ;  /* 0x0000001f16167221 */ /* 0x000fe20000010000 */
[----:B------:R-:W-:Y:S01]  /*17e0*/  FFMA.FTZ R33, R18, R18, R33 ;  /* 0x0000001212217223 */ /* 0x000fe20000010021 */
[----:B------:R-:W-:Y:S01]  /*17f0*/  SHF.L.U32 R47, R47, 0x10, RZ ;  /* 0x000000102f2f7819 */ /* 0x000fe200000006ff */
[----:B------:R-:W-:Y:S01]  /*1800*/  FMUL.FTZ R31, R45, R45 ;  /* 0x0000002d2d1f7220 */ /* 0x000fe20000410000 */
[----:B------:R-:W-:Y:S01]  /*1810*/  PRMT R49, R38, 0x7632, R49 ;  /* 0x0000763226317816 */ /* 0x000fe20000000031 */
[----:B------:R-:W-:Y:S01]  /*1820*/  FADD.FTZ R24, R29, R24 ;  /* 0x000000181d187221 */ /* 0x000fe20000010000 */
[----:B------:R-:W-:Y:S01]  /*1830*/  FADD.FTZ R29, R20, R45 ;  /* 0x0000002d141d7221 */ /* 0x000fe20000010000 */
[----:B------:R-:W-:Y:S01]  /*1840*/  FADD.FTZ R33, R22, R33 ;  /* 0x0000002116217221 */ /* 0x000fe20000010000 */
[----:B------:R-:W-:Y:S01]  /*1850*/  SHF.L.U32 R22, R37, 0x10, RZ ;  /* 0x0000001025167819 */ /* 0x000fe200000006ff */
[----:B------:R-:W-:Y:S01]  /*1860*/  FFMA.FTZ R28, R20, R20, R31 ;  /* 0x00000014141c7223 */ /* 0x000fe2000001001f */
[----:B------:R-:W-:Y:S01]  /*1870*/  SHF.L.U32 R49, R49, 0x10, RZ ;  /* 0x0000001031317819 */ /* 0x000fe200000006ff */
[----:B------:R-:W-:Y:S01]  /*1880*/  FMUL.FTZ R31, R47, R47 ;  /* 0x0000002f2f1f7220 */ /* 0x000fe20000410000 */
[----:B------:R-:W-:Y:S01]  /*1890*/  FADD.FTZ R29, R24, R29 ;  /* 0x0000001d181d7221 */ /* 0x000fe20000010000 */
[----:B------:R-:W-:Y:S01]  /*18a0*/  SHF.L.U32 R24, R38, 0x10, RZ ;  /* 0x0000001026187819 */ /* 0x000fe200000006ff */
[----:B------:R-:W-:Y:S01]  /*18b0*/  FADD.FTZ R28, R33, R28 ;  /* 0x0000001c211c7221 */ /* 0x000fe20000010000 */
[C---:B------:R-:W-:Y:S01]  /*18c0*/  FFMA.FTZ R31, R22.reuse, R22, R31 ;  /* 0x00000016161f7223 */ /* 0x040fe2000001001f */
[----:B------:R-:W-:Y:S01]  /*18d0*/  FMUL.FTZ R33, R49, R49 ;  /* 0x0000003131217220 */ /* 0x000fe20000410000 */
[----:B------:R-:W-:Y:S01]  /*18e0*/  PRMT R40, R53, 0x7632, R40 ;  /* 0x0000763235287816 */ /* 0x000fe20000000028 */
[----:B------:R-:W-:Y:S01]  /*18f0*/  FADD.FTZ R30, R22, R47 ;  /* 0x0000002f161e7221 */ /* 0x000fe20000010000 */
[----:B------:R-:W-:Y:S01]  /*1900*/  FADD.FTZ R28, R28, R31 ;  /* 0x0000001f1c1c7221 */ /* 0x000fe20000010000 */
[----:B------:R-:W-:Y:S01]  /*1910*/  FFMA.FTZ R33, R24, R24, R33 ;  /* 0x0000001818217223 */ /* 0x000fe20000010021 */
[----:B------:R-:W-:Y:S01]  /*1920*/  SHF.L.U32 R40, R40, 0x10, RZ ;  /* 0x0000001028287819 */ /* 0x000fe200000006ff */
[----:B------:R-:W-:Y:S01]  /*1930*/  FADD.FTZ R29, R29, R30 ;  /* 0x0000001e1d1d7221 */ /* 0x000fe20000010000 */
[----:B------:R-:W-:Y:S01]  /*1940*/  FADD.FTZ R30, R24, R49 ;  /* 0x00000031181e7221 */ /* 0x000fe20000010000 */
[----:B------:R-:W-:Y:S01]  /*1950*/  FADD.FTZ R28, R28, R33 ;  /* 0x000000211c1c7221 */ /* 0x000fe20000010000 */
[----:B------:R-:W-:Y:S01]  /*1960*/  FFMA.FTZ R31, R51, R51, R32 ;  /* 0x00000033331f7223 */ /* 0x000fe20000010020 */
[----:B------:R-:W-:Y:S01]  /*1970*/  SHF.L.U32 R53, R53, 0x10, RZ ;  /* 0x0000001035357819 */ /* 0x000fe200000006ff */
[----:B------:R-:W-:Y:S01]  /*1980*/  FMUL.FTZ R32, R40, R40 ;  /* 0x0000002828207220 */ /* 0x000fe20000410000 */
[----:B------:R-:W-:Y:S01]  /*1990*/  FADD.FTZ R29, R29, R30 ;  /* 0x0000001e1d1d7221 */ /* 0x000fe20000010000 */
[----:B------:R-:W-:Y:S01]  /*19a0*/  FADD.FTZ R30, R51, R26 ;  /* 0x0000001a331e7221 */ /* 0x000fe20000010000 */
[----:B------:R-:W-:Y:S01]  /*19b0*/  PRMT R55, R42, 0x7632, R55 ;  /* 0x000076322a377816 */ /* 0x000fe20000000037 */
[----:B------:R-:W-:Y:S01]  /*19c0*/  FADD.FTZ R28, R28, R31 ;  /* 0x0000001f1c1c7221 */ /* 0x000fe20000010000 */
[----:B------:R-:W-:-:S02]  /*19d0*/  FFMA.FTZ R31, R53, R53, R32 ;  /* 0x00000035351f7223 */ /* 0x000fc40000010020 */
[----:B------:R-:W-:Y:S01]  /*19e0*/  SHF.L.U32 R55, R55, 0x10, RZ ;  /* 0x0000001037377819 */ /* 0x000fe200000006ff */
[----:B------:R-:W-:Y:S01]  /*19f0*/  FADD.FTZ R29, R29, R30 ;  /* 0x0000001e1d1d7221 */ /* 0x000fe20000010000 */
[----:B------:R-:W-:Y:S01]  /*1a00*/  SHF.L.U32 R42, R42, 0x10, RZ ;  /* 0x000000102a2a7819 */ /* 0x000fe200000006ff */
[----:B------:R-:W-:Y:S01]  /*1a10*/  FADD.FTZ R30, R53, R40 ;  /* 0x00000028351e7221 */ /* 0x000fe20000010000 */
[----:B------:R-:W-:Y:S01]  /*1a20*/  FADD.FTZ R28, R28, R31 ;  /* 0x0000001f1c1c7221 */ /* 0x000fe20000010000 */
[----:B------:R-:W-:Y:S02]  /*1a30*/  FMUL.FTZ R31, R55, R55 ;  /* 0x00000037371f7220 */ /* 0x000fe40000410000 */
[----:B------:R-:W-:Y:S01]  /*1a40*/  FADD.FTZ R29, R29, R30 ;  /* 0x0000001e1d1d7221 */ /* 0x000fe20000010000 */
[C---:B------:R-:W-:Y:S01]  /*1a50*/  FADD.FTZ R30, R42.reuse, R55 ;  /* 0x000000372a1e7221 */ /* 0x040fe20000010000 */
[----:B------:R-:W-:-:S03]  /*1a60*/  FFMA.FTZ R31, R42, R42, R31 ;  /* 0x0000002a2a1f7223 */ /* 0x000fc6000001001f */
[----:B------:R-:W-:Y:S01]  /*1a70*/  FADD.FTZ R29, R29, R30 ;  /* 0x0000001e1d1d7221 */ /* 0x000fe20000010000 */
[----:B------:R-:W-:Y:S01]  /*1a80*/  FADD.FTZ R28, R28, R31 ;  /* 0x0000001f1c1c7221 */ /* 0x000fe20000010000 */
[----:B----4-:R-:W-:-:S04]  /*1a90*/  PRMT R44, R57, 0x7632, R44 ;  /* 0x00007632392c7816 */ /* 0x010fc8000000002c */
[----:B------:R-:W-:Y:S02]  /*1aa0*/  SHF.L.U32 R44, R44, 0x10, RZ ;  /* 0x000000102c2c7819 */ /* 0x000fe400000006ff */
[----:B---3--:R-:W-:Y:S02]  /*1ab0*/  PRMT R46, R59, 0x7632, R46 ;  /* 0x000076323b2e7816 */ /* 0x008fe4000000002e */
[----:B------:R-:W-:Y:S01]  /*1ac0*/  SHF.L.U32 R57, R57, 0x10, RZ ;  /* 0x0000001039397819 */ /* 0x000fe200000006ff */
[----:B------:R-:W-:Y:S01]  /*1ad0*/  FMUL.FTZ R32, R44, R44 ;  /* 0x0000002c2c207220 */ /* 0x000fe20000410000 */
[----:B------:R-:W-:Y:S02]  /*1ae0*/  SHF.L.U32 R46, R46, 0x10, RZ ;  /* 0x000000102e2e7819 */ /* 0x000fe400000006ff */
[----:B------:R-:W-:Y:S01]  /*1af0*/  PRMT R48, R61, 0x7632, R48 ;  /* 0x000076323d307816 */ /* 0x000fe20000000030 */
[C---:B------:R-:W-:Y:S01]  /*1b00*/  FADD.FTZ R30, R57.reuse, R44 ;  /* 0x0000002c391e7221 */ /* 0x040fe20000010000 */
[----:B------:R-:W-:Y:S01]  /*1b10*/  FFMA.FTZ R31, R57, R57, R32 ;  /* 0x00000039391f7223 */ /* 0x000fe20000010020 */
[----:B------:R-:W-:Y:S01]  /*1b20*/  SHF.L.U32 R59, R59, 0x10, RZ ;  /* 0x000000103b3b7819 */ /* 0x000fe200000006ff */
[----:B------:R-:W-:Y:S01]  /*1b30*/  FMUL.FTZ R32, R46, R46 ;  /* 0x0000002e2e207220 */ /* 0x000fe20000410000 */
[----:B------:R-:W-:Y:S01]  /*1b40*/  SHF.L.U32 R48, R48, 0x10, RZ ;  /* 0x0000001030307819 */ /* 0x000fe200000006ff */
[----:B------:R-:W-:Y:S01]  /*1b50*/  FADD.FTZ R29, R29, R30 ;  /* 0x0000001e1d1d7221 */ /* 0x000fe20000010000 */
        /* <DEDUP_REMOVED lines=28> */
[C---:B------:R-:W-:Y:S02]  /*1d20*/  ISETP.GT.AND P4, PT, R2.reuse, 0xf, PT ;  /* 0x0000000f0200780c */ /* 0x040fe40003f84270 */
[----:B------:R-:W-:Y:S01]  /*1d30*/  ISETP.GT.AND P1, PT, R2, 0x17, PT ;  /* 0x000000170200780c */ /* 0x000fe20003f24270 */
[----:B------:R-:W-:Y:S01]  /*1d40*/  BSSY.RECONVERGENT B0, `(.L_x_1864) ;  /* 0x0000013000007945 */ /* 0x000fe20003800200 */
[----:B------:R-:W-:Y:S01]  /*1d50*/  ISETP.NE.AND P2, PT, R0, RZ, PT ;  /* 0x000000ff0000720c */ /* 0x000fe20003f45270 */
        /* <DEDUP_REMOVED lines=10> */
[----:B------:R-:W0:Y:S01]  /*1e00*/  @!P1 S2R R30, SR_CgaCtaId ;  /* 0x00000000001e9919 */ /* 0x000e220000008800 */
[----:B------:R-:W-:Y:S02]  /*1e10*/  @!P1 MOV R29, 0x400 ;  /* 0x00000400001d9802 */ /* 0x000fe40000000f00 */
[----:B------:R-:W-:-:S04]  /*1e20*/  @!P1 SHF.R.U32.HI R28, RZ, 0x2, R0 ;  /* 0x00000002ff1c9819 */ /* 0x000fc80000011600 */
[----:B------:R-:W-:Y:S02]  /*1e30*/  @!P1 LOP3.LUT R28, R28, 0xf8, RZ, 0xc0, !PT ;  /* 0x000000f81c1c9812 */ /* 0x000fe400078ec0ff */
[----:B0-----:R-:W-:-:S04]  /*1e40*/  @!P1 LEA R29, R30, R29, 0x18 ;  /* 0x0000001d1e1d9211 */ /* 0x001fc800078ec0ff */
[----:B------:R-:W-:-:S05]  /*1e50*/  @!P1 IADD3 R28, PT, PT, R28, R29, RZ ;  /* 0x0000001d1c1c9210 */ /* 0x000fca0007ffe0ff */
[----:B------:R3:W-:Y:S02]  /*1e60*/  @!P1 STS.64 [R28+0x18], R32 ;  /* 0x000018201c009388 */ /* 0x0007e40000000a00 */
.L_x_1865:
[----:B------:R-:W-:Y:S05]  /*1e70*/  BSYNC.RECONVERGENT B0 ;  /* 0x0000000000007941 */ /* 0x000fea0003800200 */
.L_x_1864:
[----:B------:R-:W-:Y:S06]  /*1e80*/  BAR.SYNC.DEFER_BLOCKING 0x0 ;  /* 0x0000000000007b1d */ /* 0x000fec0000010000 */
[----:B------:R-:W-:Y:S04]  /*1e90*/  BSSY.RECONVERGENT B0, `(.L_x_1866) ;  /* 0x0000035000007945 */ /* 0x000fe80003800200 */
[----:B------:R-:W-:Y:S05]  /*1ea0*/  @P2 BRA `(.L_x_1867) ;  /* 0x0000000000cc2947 */ /* 0x000fea0003800000 */
[----:B------:R-:W4:Y:S01]  /*1eb0*/  S2UR UR5, SR_CgaCtaId ;  /* 0x00000000000579c3 */ /* 0x000f220000008800 */
[----:B------:R-:W-:Y:S02]  /*1ec0*/  UMOV UR4, 0x400 ;  /* 0x0000040000047882 */ /* 0x000fe40000000000 */
[----:B----4-:R-:W-:-:S09]  /*1ed0*/  ULEA UR4, UR5, UR4, 0x18 ;  /* 0x0000000405047291 */ /* 0x010fd2000f8ec0ff */
[----:B---3--:R-:W3:Y:S04]  /*1ee0*/  LDS.128 R28, [UR4+0x20] ;  /* 0x00002004ff1c7984 */ /* 0x008ee80008000c00 */
[----:B--2---:R-:W2:Y:S01]  /*1ef0*/  LDS.128 R36, [UR4+0x30] ;  /* 0x00003004ff247984 */ /* 0x004ea20008000c00 */
[----:B---3--:R-:W-:Y:S01]  /*1f00*/  FADD.FTZ R69, R32, R28 ;  /* 0x0000001c20457221 */ /* 0x008fe20000010000 */
[----:B------:R-:W-:Y:S02]  /*1f10*/  FADD.FTZ R28, R33, R29 ;  /* 0x0000001d211c7221 */ /* 0x000fe40000010000 */
[----:B01----:R-:W0:Y:S01]  /*1f20*/  LDS.128 R32, [UR4+0x40] ;  /* 0x00004004ff207984 */ /* 0x003e220008000c00 */
[----:B------:R-:W-:Y:S01]  /*1f30*/  FADD.FTZ R69, R69, R30 ;  /* 0x0000001e45457221 */ /* 0x000fe20000010000 */
[----:B------:R-:W-:-:S02]  /*1f40*/  FADD.FTZ R74, R28, R31 ;  /* 0x0000001f1c4a7221 */ /* 0x000fc40000010000 */
[----:B------:R-:W1:Y:S01]  /*1f50*/  LDS.128 R28, [UR4+0x50] ;  /* 0x00005004ff1c7984 */ /* 0x000e620008000c00 */
[----:B--2---:R-:W-:Y:S01]  /*1f60*/  FADD.FTZ R69, R69, R36 ;  /* 0x0000002445457221 */ /* 0x004fe20000010000 */
[----:B------:R-:W-:-:S03]  /*1f70*/  FADD.FTZ R74, R74, R37 ;  /* 0x000000254a4a7221 */ /* 0x000fc60000010000 */
[----:B------:R-:W-:Y:S01]  /*1f80*/  FADD.FTZ R69, R69, R38 ;  /* 0x0000002645457221 */ /* 0x000fe20000010000 */
[----:B------:R-:W-:Y:S02]  /*1f90*/  FADD.FTZ R74, R74, R39 ;  /* 0x000000274a4a7221 */ /* 0x000fe40000010000 */
[----:B------:R-:W2:Y:S01]  /*1fa0*/  LDS.128 R36, [UR4+0x60] ;  /* 0x00006004ff247984 */ /* 0x000ea20008000c00 */
        /* <DEDUP_REMOVED lines=10> */
[----:B--2---:R-:W-:Y:S01]  /*2050*/  FADD.FTZ R69, R69, R36 ;  /* 0x0000002445457221 */ /* 0x004fe20000010000 */
[----:B------:R-:W-:-:S03]  /*2060*/  FADD.FTZ R74, R74, R37 ;  /* 0x000000254a4a7221 */ /* 0x000fc60000010000 */
[----:B------:R-:W-:Y:S01]  /*2070*/  FADD.FTZ R69, R69, R38 ;  /* 0x0000002645457221 */ /* 0x000fe20000010000 */
[----:B------:R-:W-:Y:S02]  /*2080*/  FADD.FTZ R74, R74, R39 ;  /* 0x000000274a4a7221 */ /* 0x000fe40000010000 */
[----:B------:R-:W-:Y:S01]  /*2090*/  LDS.128 R36, [UR4+0xa0] ;  /* 0x0000a004ff247984 */ /* 0x000fe20008000c00 */
        /* <DEDUP_REMOVED lines=14> */
[----:B------:R-:W-:Y:S01]  /*2180*/  FADD.FTZ R69, R69, R36 ;  /* 0x0000002445457221 */ /* 0x000fe20000010000 */
[----:B------:R-:W-:-:S03]  /*2190*/  FADD.FTZ R74, R74, R37 ;  /* 0x000000254a4a7221 */ /* 0x000fc60000010000 */
[----:B------:R-:W-:Y:S01]  /*21a0*/  FADD.FTZ R69, R69, R38 ;  /* 0x0000002645457221 */ /* 0x000fe20000010000 */
[----:B------:R-:W-:-:S03]  /*21b0*/  FADD.FTZ R74, R74, R39 ;  /* 0x000000274a4a7221 */ /* 0x000fc60000010000 */
[----:B-1----:R-:W-:Y:S01]  /*21c0*/  FADD.FTZ R32, R69, R28 ;  /* 0x0000001c45207221 */ /* 0x002fe20000010000 */
[----:B------:R-:W-:-:S07]  /*21d0*/  FADD.FTZ R33, R74, R29 ;  /* 0x0000001d4a217221 */ /* 0x000fce0000010000 */
.L_x_1867:
[----:B------:R-:W-:Y:S05]  /*21e0*/  BSYNC.RECONVERGENT B0 ;  /* 0x0000000000007941 */ /* 0x000fea0003800200 */
.L_x_1866:
[----:B------:R-:W4:Y:S02]  /*21f0*/  LDCU UR4, c[0x0][0x370] ;  /* 0x00006e00ff0477ac */ /* 0x000f240008000800 */
[----:B----4-:R-:W-:-:S09]  /*2200*/  UISETP.GE.U32.AND UP0, UPT, UR4, 0x2, UPT ;  /* 0x000000020400788c */ /* 0x010fd2000bf06070 */
[----:B------:R-:W-:Y:S05]  /*2210*/  BRA.U !UP0, `(.L_x_1868) ;  /* 0x0000000908b47547 */ /* 0x000fea000b800000 */
[----:B------:R-:W4:Y:S01]  /*2220*/  LDC R29, c[0x0][0x370] ;  /* 0x0000dc00ff1d7b82 */ /* 0x000f220000000800 */
[----:B------:R-:W-:-:S05]  /*2230*/  LOP3.LUT R31, R50, 0x1, RZ, 0xc0, !PT ;  /* 0x00000001321f7812 */ /* 0x000fca00078ec0ff */
[----:B---3--:R-:W-:Y:S02]  /*2240*/  IMAD R28, R31, R4, RZ ;  /* 0x000000041f1c7224 */ /* 0x008fe400078e02ff */
[----:B------:R-:W3:Y:S02]  /*2250*/  LDC.64 R38, c[0x0][0x3b8] ;  /* 0x0000ee00ff267b82 */ /* 0x000ee40000000a00 */
[----:B----4-:R-:W-:-:S05]  /*2260*/  IMAD R28, R28, R29, RZ ;  /* 0x0000001d1c1c7224 */ /* 0x010fca00078e02ff */
[----:B------:R-:W-:-:S05]  /*2270*/  SHF.L.U32 R29, R28, 0x1, RZ ;  /* 0x000000011c1d7819 */ /* 0x000fca00000006ff */
[----:B---3--:R-:W-:Y:S01]  /*2280*/  IMAD.WIDE R38, R29, 0x4, R38 ;  /* 0x000000041d267825 */ /* 0x008fe200078e0226 */
[----:B------:R-:W-:Y:S06]  /*2290*/  @P2 BRA `(.L_x_1869) ;  /* 0x0000000000542947 */ /* 0x000fec0003800000 */
[----:B------:R-:W3:Y:S01]  /*22a0*/  LDC.64 R28, c[0x0][0x3b0] ;  /* 0x0000ec00ff1c7b82 */ /* 0x000ee20000000a00 */
[-CC-:B------:R-:W-:Y:S01]  /*22b0*/  IMAD R31, R31, R4.reuse, R63.reuse ;  /* 0x000000041f1f7224 */ /* 0x180fe200078e023f */
[----:B------:R-:W-:Y:S01]  /*22c0*/  LOP3.LUT P1, R34, R50, 0x2, RZ, 0xc0, !PT ;  /* 0x0000000232227812 */ /* 0x000fe2000782c0ff */
[----:B-1----:R-:W-:Y:S02]  /*22d0*/  IMAD R35, R3, R4, R63 ;  /* 0x0000000403237224 */ /* 0x002fe400078e023f */
[----:B---3--:R-:W-:-:S04]  /*22e0*/  IMAD.WIDE.U32 R28, R31, 0x4, R28 ;  /* 0x000000041f1c7825 */ /* 0x008fc800078e001c */
[----:B------:R-:W-:Y:S01]  /*22f0*/  IMAD.WIDE.U32 R30, R35, 0x8, R38 ;  /* 0x00000008231e7825 */ /* 0x000fe200078e0026 */
[----:B------:R-:W-:Y:S02]  /*2300*/  IADD3 R35, PT, PT, -R34, 0x1, RZ ;  /* 0x0000000122237810 */ /* 0x000fe40007ffe1ff */
[----:B------:R-:W1:Y:S02]  /*2310*/  LDC R34, c[0x0][0x370] ;  /* 0x0000dc00ff227b82 */ /* 0x000e640000000800 */
[----:B------:R3:W-:Y:S01]  /*2320*/  STG.E.64 desc[UR6][R30.64], R32 ;  /* 0x000000201e007986 */ /* 0x0007e2000c101b06 */
[----:B------:R-:W-:Y:S06]  /*2330*/  MEMBAR.ALL.GPU ;  /* 0x0000000000007992 */ /* 0x000fec000000a000 */
[----:B------:R-:W-:-:S00]  /*2340*/  ERRBAR ;  /* 0x00000000000079ab */ /* 0x000fc00000000000 */
[----:B------:R-:W-:Y:S06]  /*2350*/  CGAERRBAR ;  /* 0x00000000000075ab */ /* 0x000fec0000000000 */
[----:B------:R3:W-:Y:S01]  /*2360*/  REDG.E.ADD.S32.STRONG.GPU desc[UR6][R28.64], R35 ;  /* 0x000000231c00798e */ /* 0x0007e2000c12e306 */
[----:B-1----:R-:W-:-:S04]  /*2370*/  SEL R37, R34, RZ, !P1 ;  /* 0x000000ff22257207 */ /* 0x002fc80004800000 */
[----:B------:R-:W-:-:S13]  /*2380*/  ISETP.NE.AND P1, PT, R37, -0x1, PT ;  /* 0xffffffff2500780c */ /* 0x000fda0003f25270 */
[----:B---3--:R-:W-:Y:S05]  /*2390*/  @!P1 BRA `(.L_x_1869) ;  /* 0x0000000000149947 */ /* 0x008fea0003800000 */
.L_x_1870:
[----:B------:R-:W3:Y:S04]  /*23a0*/  LDG.E.STRONG.GPU R30, desc[UR6][R28.64] ;  /* 0x000000061c1e7981 */ /* 0x000ee8000c1ef900 */
[----:B---3--:R-:W-:Y:S01]  /*23b0*/  CCTL.IVALL ;  /* 0x00000000ff00798f */ /* 0x008fe20002000000 */
[----:B------:R-:W-:Y:S05]  /*23c0*/  YIELD ;  /* 0x0000000000007946 */ /* 0x000fea0003800000 */
[----:B------:R-:W-:-:S13]  /*23d0*/  ISETP.NE.AND P1, PT, R30, R37, PT ;  /* 0x000000251e00720c */ /* 0x000fda0003f25270 */
[----:B------:R-:W-:Y:S05]  /*23e0*/  @P1 BRA `(.L_x_1870) ;  /* 0xfffffffc00ec1947 */ /* 0x000fea000383ffff */
.L_x_1869:
[----:B------:R-:W3:Y:S01]  /*23f0*/  LDC R28, c[0x0][0x370] ;  /* 0x0000dc00ff1c7b82 */ /* 0x000ee20000000800 */
[----:B------:R-:W-:Y:S05]  /*2400*/  WARPSYNC.ALL ;  /* 0x0000000000007948 */ /* 0x000fea0003800000 */
[----:B---3--:R-:W-:Y:S02]  /*2410*/  ISETP.GE.U32.AND P1, PT, R28, 0x8, PT ;  /* 0x000000081c00780c */ /* 0x008fe40003f26070 */
[----:B------:R-:W-:Y:S01]  /*2420*/  BAR.SYNC.DEFER_BLOCKING 0x0 ;  /* 0x0000000000007b1d */ /* 0x000fe20000010000 */
[----:B------:R-:W-:-:S10]  /*2430*/  HFMA2 R74, -RZ, RZ, 0, 0 ;  /* 0x00000000ff4a7431 */ /* 0x000fd400000001ff */
[----:B------:R-:W-:Y:S05]  /*2440*/  @!P1 BRA `(.L_x_1871) ;  /* 0x00000004001c9947 */ /* 0x000fea0003800000 */
[CC--:B------:R-:W-:Y:S01]  /*2450*/  LEA R79, R4.reuse, R63.reuse, 0x1 ;  /* 0x0000003f044f7211 */ /* 0x0c0fe200078e08ff */
[C-C-:B------:R-:W-:Y:S01]  /*2460*/  IMAD R75, R4.reuse, 0x6, R63.reuse ;  /* 0x00000006044b7824 */ /* 0x140fe200078e023f */
[CC--:B------:R-:W-:Y:S01]  /*2470*/  LEA R77, R4.reuse, R63.reuse, 0x2 ;  /* 0x0000003f044d7211 */ /* 0x0c0fe200078e10ff */
[C-C-:B------:R-:W-:Y:S01]  /*2480*/  IMAD R37, R4.reuse, 0x5, R63.reuse ;  /* 0x0000000504257824 */ /* 0x140fe200078e023f */
[----:B------:R-:W-:Y:S01]  /*2490*/  IADD3 R83, PT, PT, R63, R4, RZ ;  /* 0x000000043f537210 */ /* 0x000fe20007ffe0ff */
[C-C-:B-1----:R-:W-:Y:S01]  /*24a0*/  IMAD R35, R4.reuse, 0x3, R63.reuse ;  /* 0x0000000304237824 */ /* 0x142fe200078e023f */
[----:B------:R-:W-:Y:S01]  /*24b0*/  IADD3 R34, PT, PT, -R3, RZ, RZ ;  /* 0x000000ff03227210 */ /* 0x000fe20007ffe1ff */
[----:B------:R-:W-:Y:S01]  /*24c0*/  IMAD R69, R4, 0x7, R63 ;  /* 0x0000000704457824 */ /* 0x000fe200078e023f */
[----:B------:R-:W-:Y:S01]  /*24d0*/  MOV R81, R63 ;  /* 0x0000003f00517202 */ /* 0x000fe20000000f00 */
[----:B------:R-:W-:-:S06]  /*24e0*/  UMOV UR4, URZ ;  /* 0x000000ff00047c82 */ /* 0x000fcc0008000000 */
.L_x_1872:
[----:B------:R-:W-:-:S13]  /*24f0*/  ISETP.EQ.OR P1, PT, R34, RZ, P2 ;  /* 0x000000ff2200720c */ /* 0x000fda0001722670 */
[----:B------:R-:W-:-:S05]  /*2500*/  @!P1 IMAD.WIDE.U32 R30, R81, 0x8, R38 ;  /* 0x00000008511e9825 */ /* 0x000fca00078e0026 */
[----:B------:R-:W0:Y:S01]  /*2510*/  @!P1 LDG.E.64 R28, desc[UR6][R30.64] ;  /* 0x000000061e1c9981 */ /* 0x000e22000c1e1b00 */
[----:B------:R-:W-:-:S06]  /*2520*/  UIADD3 UR5, UPT, UPT, UR4, 0x1, URZ ;  /* 0x0000000104057890 */ /* 0x000fcc000fffe0ff */
[----:B------:R-:W-:-:S13]  /*2530*/  ISETP.EQ.OR P4, PT, R3, UR5, P2 ;  /* 0x0000000503007c0c */ /* 0x000fda0009782670 */
[----:B------:R-:W-:Y:S01]  /*2540*/  @!P4 IMAD.WIDE.U32 R84, R83, 0x8, R38 ;  /* 0x000000085354c825 */ /* 0x000fe200078e0026 */
[----:B------:R-:W-:-:S03]  /*2550*/  UIADD3 UR5, UPT, UPT, UR4, 0x2, URZ ;  /* 0x0000000204057890 */ /* 0x000fc6000fffe0ff */
[----:B0-----:R-:W-:Y:S01]  /*2560*/  @!P1 FADD.FTZ R32, R32, R28 ;  /* 0x0000001c20209221 */ /* 0x001fe20000010000 */
[----:B------:R-:W-:Y:S02]  /*2570*/  @!P1 FADD.FTZ R33, R33, R29 ;  /* 0x0000001d21219221 */ /* 0x000fe40000010000 */
[----:B------:R-:W3:Y:S01]  /*2580*/  @!P4 LDG.E.64 R28, desc[UR6][R84.64] ;  /* 0x00000006541cc981 */ /* 0x000ee2000c1e1b00 */
[----:B------:R-:W-:-:S13]  /*2590*/  ISETP.EQ.OR P1, PT, R3, UR5, P2 ;  /* 0x0000000503007c0c */ /* 0x000fda0009722670 */
[----:B------:R-:W-:Y:S01]  /*25a0*/  @!P1 IMAD.WIDE.U32 R30, R79, 0x8, R38 ;  /* 0x000000084f1e9825 */ /* 0x000fe200078e0026 */
[----:B------:R-:W-:-:S03]  /*25b0*/  UIADD3 UR5, UPT, UPT, UR4, 0x3, URZ ;  /* 0x0000000304057890 */ /* 0x000fc6000fffe0ff */
[----:B---3--:R-:W-:Y:S01]  /*25c0*/  @!P4 FADD.FTZ R32, R32, R28 ;  /* 0x0000001c2020c221 */ /* 0x008fe20000010000 */
        /* <DEDUP_REMOVED lines=26> */
[----:B------:R-:W-:Y:S01]  /*2770*/  ISETP.EQ.OR P4, PT, R3, UR5, P2 ;  /* 0x0000000503007c0c */ /* 0x000fe20009782670 */
[----:B------:R-:W0:Y:S01]  /*2780*/  LDC R74, c[0x0][0x370] ;  /* 0x0000dc00ff4a7b82 */ /* 0x000e220000000800 */
[----:B------:R-:W-:Y:S01]  /*2790*/  UIADD3 UR4, UPT, UPT, UR4, 0x8, URZ ;  /* 0x0000000804047890 */ /* 0x000fe2000fffe0ff */
[----:B---3--:R-:W-:Y:S01]  /*27a0*/  @!P1 FADD.FTZ R32, R32, R28 ;  /* 0x0000001c20209221 */ /* 0x008fe20000010000 */
[----:B------:R-:W-:-:S09]  /*27b0*/  @!P1 FADD.FTZ R33, R33, R29 ;  /* 0x0000001d21219221 */ /* 0x000fd20000010000 */
[----:B------:R-:W-:-:S06]  /*27c0*/  @!P4 IMAD.WIDE.U32 R28, R69, 0x8, R38 ;  /* 0x00000008451cc825 */ /* 0x000fcc00078e0026 */
[----:B------:R-:W3:Y:S01]  /*27d0*/  @!P4 LDG.E.64 R28, desc[UR6][R28.64] ;  /* 0x000000061c1cc981 */ /* 0x000ee2000c1e1b00 */
[----:B0-----:R-:W-:Y:S02]  /*27e0*/  LOP3.LUT R74, R74, 0x7ffffff8, RZ, 0xc0, !PT ;  /* 0x7ffffff84a4a7812 */ /* 0x001fe400078ec0ff */
[----:B------:R-:W-:Y:S02]  /*27f0*/  IADD3 R34, PT, PT, R34, 0x8, RZ ;  /* 0x0000000822227810 */ /* 0x000fe40007ffe0ff */
[----:B------:R-:W-:Y:S02]  /*2800*/  ISETP.NE.AND P1, PT, R74, UR4, PT ;  /* 0x000000044a007c0c */ /* 0x000fe4000bf25270 */
[C---:B------:R-:W-:Y:S02]  /*2810*/  LEA R81, R4.reuse, R81, 0x3 ;  /* 0x0000005104517211 */ /* 0x040fe400078e18ff */
[C---:B------:R-:W-:Y:S02]  /*2820*/  LEA R83, R4.reuse, R83, 0x3 ;  /* 0x0000005304537211 */ /* 0x040fe400078e18ff */
[----:B------:R-:W-:-:S02]  /*2830*/  LEA R79, R4, R79, 0x3 ;  /* 0x0000004f044f7211 */ /* 0x000fc400078e18ff */
[C---:B------:R-:W-:Y:S02]  /*2840*/  LEA R35, R4.reuse, R35, 0x3 ;  /* 0x0000002304237211 */ /* 0x040fe400078e18ff */
[C---:B------:R-:W-:Y:S02]  /*2850*/  LEA R77, R4.reuse, R77, 0x3 ;  /* 0x0000004d044d7211 */ /* 0x040fe400078e18ff */
[C---:B------:R-:W-:Y:S02]  /*2860*/  LEA R37, R4.reuse, R37, 0x3 ;  /* 0x0000002504257211 */ /* 0x040fe400078e18ff */
[C---:B------:R-:W-:Y:S02]  /*2870*/  LEA R75, R4.reuse, R75, 0x3 ;  /* 0x0000004b044b7211 */ /* 0x040fe400078e18ff */
[----:B------:R-:W-:Y:S01]  /*2880*/  LEA R69, R4, R69, 0x3 ;  /* 0x0000004504457211 */ /* 0x000fe200078e18ff */
[----:B---3--:R-:W-:Y:S01]  /*2890*/  @!P4 FADD.FTZ R32, R32, R28 ;  /* 0x0000001c2020c221 */ /* 0x008fe20000010000 */
[----:B------:R-:W-:Y:S01]  /*28a0*/  @!P4 FADD.FTZ R33, R33, R29 ;  /* 0x0000001d2121c221 */ /* 0x000fe20000010000 */
[----:B------:R-:W-:Y:S06]  /*28b0*/  @P1 BRA `(.L_x_1872) ;  /* 0xfffffffc000c1947 */ /* 0x000fec000383ffff */
.L_x_1871:
[----:B------:R-:W3:Y:S02]  /*28c0*/  LDCU UR4, c[0x0][0x370] ;  /* 0x00006e00ff0477ac */ /* 0x000ee40008000800 */
[----:B---3--:R-:W-:-:S09]  /*28d0*/  ULOP3.LUT UP0, URZ, UR4, 0x7, URZ, 0xc0, !UPT ;  /* 0x0000000704ff7892 */ /* 0x008fd2000f80c0ff */
[----:B------:R-:W-:Y:S05]  /*28e0*/  BRA.U !UP0, `(.L_x_1868) ;  /* 0x0000000508007547 */ /* 0x000fea000b800000 */
[----:B------:R-:W3:Y:S01]  /*28f0*/  LDCU UR4, c[0x0][0x370] ;  /* 0x00006e00ff0477ac */ /* 0x000ee20008000800 */
[----:B------:R-:W4:Y:S01]  /*2900*/  LDCU UR5, c[0x0][0x370] ;  /* 0x00006e00ff0577ac */ /* 0x000f220008000800 */
[----:B---3--:R-:W-:-:S04]  /*2910*/  ULOP3.LUT UR4, UR4, 0x7, URZ, 0xc0, !UPT ;  /* 0x0000000704047892 */ /* 0x008fc8000f8ec0ff */
[----:B------:R-:W-:Y:S02]  /*2920*/  UIADD3 UR4, UPT, UPT, UR4, -0x1, URZ ;  /* 0xffffffff04047890 */ /* 0x000fe4000fffe0ff */
[----:B----4-:R-:W-:Y:S02]  /*2930*/  ULOP3.LUT UP1, UR5, UR5, 0x3, URZ, 0xc0, !UPT ;  /* 0x0000000305057892 */ /* 0x010fe4000f82c0ff */
[----:B------:R-:W-:-:S09]  /*2940*/  UISETP.GE.U32.AND UP0, UPT, UR4, 0x3, UPT ;  /* 0x000000030400788c */ /* 0x000fd2000bf06070 */
[----:B------:R-:W-:Y:S05]  /*2950*/  BRA.U !UP0, `(.L_x_1873) ;  /* 0x0000000108707547 */ /* 0x000fea000b800000 */
[CC--:B------:R-:W-:Y:S02]  /*2960*/  ISETP.EQ.OR P1, PT, R74.reuse, R3.reuse, P2 ;  /* 0x000000034a00720c */ /* 0x0c0fe40001722670 */
[C---:B------:R-:W-:Y:S02]  /*2970*/  IADD3 R30, PT, PT, R74.reuse, 0x1, RZ ;  /* 0x000000014a1e7810 */ /* 0x040fe40007ffe0ff */
[----:B------:R-:W-:Y:S02]  /*2980*/  IADD3 R34, PT, PT, R74, 0x2, RZ ;  /* 0x000000024a227810 */ /* 0x000fe40007ffe0ff */
[-C--:B------:R-:W-:Y:S02]  /*2990*/  ISETP.EQ.OR P4, PT, R30, R3.reuse, P2 ;  /* 0x000000031e00720c */ /* 0x080fe40001782670 */
[----:B------:R-:W-:Y:S02]  /*29a0*/  ISETP.EQ.OR P5, PT, R34, R3, P2 ;  /* 0x000000032200720c */ /* 0x000fe400017a2670 */
[----:B--2---:R-:W-:-:S03]  /*29b0*/  IADD3 R36, PT, PT, R74, 0x3, RZ ;  /* 0x000000034a247810 */ /* 0x004fc60007ffe0ff */
[----:B------:R-:W-:Y:S01]  /*29c0*/  @!P1 IMAD R29, R74, R4, R63 ;  /* 0x000000044a1d9224 */ /* 0x000fe200078e023f */
[----:B------:R-:W-:-:S03]  /*29d0*/  ISETP.EQ.OR P6, PT, R36, R3, P2 ;  /* 0x000000032400720c */ /* 0x000fc600017c2670 */
[----:B------:R-:W-:-:S04]  /*29e0*/  @!P1 IMAD.WIDE.U32 R28, R29, 0x8, R38 ;  /* 0x000000081d1c9825 */ /* 0x000fc800078e0026 */
[-CC-:B------:R-:W-:Y:S02]  /*29f0*/  @!P4 IMAD R31, R30, R4.reuse, R63.reuse ;  /* 0x000000041e1fc224 */ /* 0x180fe400078e023f */
[----:B-1----:R-:W-:Y:S01]  /*2a00*/  @!P5 IMAD R35, R34, R4, R63 ;  /* 0x000000042223d224 */ /* 0x002fe200078e023f */
[----:B------:R-:W0:Y:S01]  /*2a10*/  @!P1 LDG.E.64 R28, desc[UR6][R28.64] ;  /* 0x000000061c1c9981 */ /* 0x000e22000c1e1b00 */
[----:B------:R-:W-:-:S04]  /*2a20*/  @!P4 IMAD.WIDE.U32 R30, R31, 0x8, R38 ;  /* 0x000000081f1ec825 */ /* 0x000fc800078e0026 */
[----:B------:R-:W-:Y:S02]  /*2a30*/  @!P5 IMAD.WIDE.U32 R34, R35, 0x8, R38 ;  /* 0x000000082322d825 */ /* 0x000fe400078e0026 */
[----:B------:R-:W2:Y:S02]  /*2a40*/  @!P4 LDG.E.64 R30, desc[UR6][R30.64] ;  /* 0x000000061e1ec981 */ /* 0x000ea4000c1e1b00 */
[----:B------:R-:W-:Y:S02]  /*2a50*/  @!P6 IMAD R37, R36, R4, R63 ;  /* 0x000000042425e224 */ /* 0x000fe400078e023f */
[----:B------:R-:W3:Y:S02]  /*2a60*/  @!P5 LDG.E.64 R34, desc[UR6][R34.64] ;  /* 0x000000062222d981 */ /* 0x000ee4000c1e1b00 */
[----:B------:R-:W-:-:S06]  /*2a70*/  @!P6 IMAD.WIDE.U32 R36, R37, 0x8, R38 ;  /* 0x000000082524e825 */ /* 0x000fcc00078e0026 */
        /* <DEDUP_REMOVED lines=10> */
.L_x_1873:
[----:B------:R-:W-:Y:S05]  /*2b20*/  BRA.U !UP1, `(.L_x_1868) ;  /* 0x0000000109707547 */ /* 0x000fea000b800000 */
[----:B------:R-:W3:Y:S01]  /*2b30*/  LDC R34, c[0x0][0x370] ;  /* 0x0000dc00ff227b82 */ /* 0x000ee20000000800 */
[----:B------:R-:W-:Y:S01]  /*2b40*/  UISETP.NE.AND UP0, UPT, UR5, 0x1, UPT ;  /* 0x000000010500788c */ /* 0x000fe2000bf05270 */
[----:B---3--:R-:W-:-:S08]  /*2b50*/  LOP3.LUT R34, R34, 0x1, RZ, 0xc0, !PT ;  /* 0x0000000122227812 */ /* 0x008fd000078ec0ff */
[----:B------:R-:W-:Y:S05]  /*2b60*/  BRA.U !UP0, `(.L_x_1874) ;  /* 0x0000000108387547 */ /* 0x000fea000b800000 */
[C---:B------:R-:W-:Y:S02]  /*2b70*/  IADD3 R28, PT, PT, R74.reuse, 0x1, RZ ;  /* 0x000000014a1c7810 */ /* 0x040fe40007ffe0ff */
[-C--:B------:R-:W-:Y:S02]  /*2b80*/  ISETP.EQ.OR P4, PT, R74, R3.reuse, P2 ;  /* 0x000000034a00720c */ /* 0x080fe40001782670 */
[----:B------:R-:W-:-:S11]  /*2b90*/  ISETP.EQ.OR P1, PT, R28, R3, P2 ;  /* 0x000000031c00720c */ /* 0x000fd60001722670 */
[-CC-:B------:R-:W-:Y:S02]  /*2ba0*/  @!P4 IMAD R29, R74, R4.reuse, R63.reuse ;  /* 0x000000044a1dc224 */ /* 0x180fe400078e023f */
[----:B------:R-:W-:Y:S02]  /*2bb0*/  @!P1 IMAD R31, R28, R4, R63 ;  /* 0x000000041c1f9224 */ /* 0x000fe400078e023f */
        /* <DEDUP_REMOVED lines=9> */
.L_x_1874:
[----:B------:R-:W-:Y:S01]  /*2c50*/  ISETP.EQ.OR P1, PT, R74, R3, P2 ;  /* 0x000000034a00720c */ /* 0x000fe20001722670 */
        /* <DEDUP_REMOVED lines=8> */
.L_x_1875:
[----:B------:R-:W-:Y:S05]  /*2ce0*/  BSYNC.RECONVERGENT B0 ;  /* 0x0000000000007941 */ /* 0x000fea0003800200 */
.L_x_1868:
[----:B------:R-:W4:Y:S01]  /*2cf0*/  S2UR UR5, SR_CgaCtaId ;  /* 0x00000000000579c3 */ /* 0x000f220000008800 */
[----:B------:R-:W2:Y:S01]  /*2d00*/  LDCU UR8, c[0x0][0x414] ;  /* 0x00008280ff0877ac */ /* 0x000ea20008000800 */
[----:B------:R-:W-:Y:S01]  /*2d10*/  LOP3.LUT R34, R52, 0xffff, RZ, 0xc0, !PT ;  /* 0x0000ffff34227812 */ /* 0x000fe200078ec0ff */
[----:B------:R-:W-:-:S03]  /*2d20*/  UMOV UR4, 0x400 ;  /* 0x0000040000047882 */ /* 0x000fc60000000000 */
[----:B------:R-:W-:Y:S02]  /*2d30*/  IADD3 R67, PT, PT, R67, R34, RZ ;  /* 0x0000002243437210 */ /* 0x000fe40007ffe0ff */
[----:B------:R-:W0:Y:S08]  /*2d40*/  @P0 LDC.64 R74, c[0x0][0x388] ;  /* 0x0000e200ff4a0b82 */ /* 0x000e300000000a00 */
[----:B------:R-:W1:Y:S01]  /*2d50*/  LDC.64 R30, c[0x0][0x398] ;  /* 0x0000e600ff1e7b82 */ /* 0x000e620000000a00 */
[----:B--2---:R-:W-:Y:S01]  /*2d60*/  @P0 FMUL.FTZ R36, R32, UR8 ;  /* 0x0000000820240c20 */ /* 0x004fe20008410000 */
[----:B------:R-:W-:Y:S01]  /*2d70*/  @P0 FMUL.FTZ R37, R33, UR8 ;  /* 0x0000000821250c20 */ /* 0x000fe20008410000 */
[----:B----4-:R-:W-:-:S05]  /*2d80*/  ULEA UR4, UR5, UR4, 0x18 ;  /* 0x0000000405047291 */ /* 0x010fca000f8ec0ff */
[----:B---3--:R-:W2:Y:S01]  /*2d90*/  LDC.64 R28, c[0x0][0x3a0] ;  /* 0x0000e800ff1c7b82 */ /* 0x008ea20000000a00 */
[----:B------:R-:W3:Y:S01]  /*2da0*/  LDCU UR5, c[0x0][0x404] ;  /* 0x00008080ff0577ac */ /* 0x000ee20008000800 */
[----:B0-----:R-:W-:Y:S02]  /*2db0*/  @P0 IMAD.WIDE R74, R65, 0x8, R74 ;  /* 0x00000008414a0825 */ /* 0x001fe400078e024a */
[----:B------:R-:W-:Y:S04]  /*2dc0*/  @!P2 STS.64 [UR4+0xc0], R32 ;  /* 0x0000c020ff00a988 */ /* 0x000fe80008000a04 */
[----:B------:R0:W-:Y:S01]  /*2dd0*/  @P0 STG.E.64 desc[UR6][R74.64], R36 ;  /* 0x000000244a000986 */ /* 0x0001e2000c101b06 */
[C---:B-1----:R-:W-:Y:S01]  /*2de0*/  IMAD.WIDE R76, R67.reuse, 0x4, R30 ;  /* 0x00000004434c7825 */ /* 0x042fe200078e021e */
[----:B------:R-:W-:Y:S03]  /*2df0*/  BAR.SYNC.DEFER_BLOCKING 0x0 ;  /* 0x0000000000007b1d */ /* 0x000fe60000010000 */
[----:B--2---:R-:W-:-:S06]  /*2e00*/  IMAD.WIDE R30, R67, 0x4, R28 ;  /* 0x00000004431e7825 */ /* 0x004fcc00078e021c */
[----:B------:R-:W5:Y:S04]  /*2e10*/  LDG.E.64 R30, desc[UR6][R30.64] ;  /* 0x000000061e1e7981 */ /* 0x000f68000c1e1b00 */
[----:B------:R-:W1:Y:S01]  /*2e20*/  LDS.64 R34, [UR4+0xc0] ;  /* 0x0000c004ff227984 */ /* 0x000e620008000a00 */
[----:B------:R-:W2:Y:S01]  /*2e30*/  LDCU.U8 UR4, c[0x0][0x3fc] ;  /* 0x00007f80ff0477ac */ /* 0x000ea20008000000 */
[----:B0-----:R-:W-:Y:S01]  /*2e40*/  MOV R36, 0x3f800000 ;  /* 0x3f80000000247802 */ /* 0x001fe20000000f00 */
[----:B---3--:R-:W-:Y:S01]  /*2e50*/  IMAD R37, R3, UR5, R68 ;  /* 0x0000000503257c24 */ /* 0x008fe2000f8e0244 */
[----:B------:R-:W-:Y:S01]  /*2e60*/  BSSY.RECONVERGENT B0, `(.L_x_1876) ;  /* 0x00003a0000007945 */ /* 0x000fe20003800200 */
[----:B------:R0:W5:Y:S01]  /*2e70*/  LDG.E.64 R28, desc[UR6][R76.64] ;  /* 0x000000064c1c7981 */ /* 0x000162000c1e1b00 */
[----:B-1----:R-:W-:-:S04]  /*2e80*/  FMUL.FTZ R38, R34, UR8 ;  /* 0x0000000822267c20 */ /* 0x002fc80008410000 */
[----:B------:R-:W-:-:S04]  /*2e90*/  FMUL.FTZ R34, R38, R38 ;  /* 0x0000002626227220 */ /* 0x000fc80000410000 */
[----:B------:R-:W-:-:S05]  /*2ea0*/  FFMA.FTZ R34, R35, UR8, -R34 ;  /* 0x0000000823227c23 */ /* 0x000fca0008010822 */
[----:B------:R-:W-:-:S13]  /*2eb0*/  FSETP.GTU.FTZ.AND P1, PT, R34, RZ, PT ;  /* 0x000000ff2200720b */ /* 0x000fda0003f3c000 */
[----:B------:R-:W1:Y:S01]  /*2ec0*/  @P1 LDC R35, c[0x0][0x3a8] ;  /* 0x0000ea00ff231b82 */ /* 0x000e620000000800 */
[----:B--2---:R-:W-:Y:S01]  /*2ed0*/  UISETP.NE.AND UP0, UPT, UR4, URZ, UPT ;  /* 0x000000ff0400728c */ /* 0x004fe2000bf05270 */
[C---:B------:R-:W-:Y:S02]  /*2ee0*/  IADD3 R39, PT, PT, R37.reuse, 0x30, RZ ;  /* 0x0000003025277810 */ /* 0x040fe40007ffe0ff */
[C---:B------:R-:W-:Y:S02]  /*2ef0*/  IADD3 R67, PT, PT, R37.reuse, 0x28, RZ ;  /* 0x0000002825437810 */ /* 0x040fe40007ffe0ff */
[C---:B------:R-:W-:Y:S02]  /*2f00*/  IADD3 R69, PT, PT, R37.reuse, 0x10, RZ ;  /* 0x0000001025457810 */ /* 0x040fe40007ffe0ff */
[----:B------:R-:W-:Y:S01]  /*2f10*/  IADD3 R74, PT, PT, R37, 0x20, RZ ;  /* 0x00000020254a7810 */ /* 0x000fe20007ffe0ff */
[----:B-1----:R-:W-:-:S04]  /*2f20*/  @P1 FADD.FTZ R34, R34, R35 ;  /* 0x0000002322221221 */ /* 0x002fc80000010000 */
[----:B------:R1:W2:Y:S01]  /*2f30*/  @P1 MUFU.RSQ R36, R34 ;  /* 0x0000002200241308 */ /* 0x0002a20000001400 */
[----:B------:R-:W-:Y:S02]  /*2f40*/  SHF.R.S32.HI R75, RZ, 0x1f, R39 ;  /* 0x0000001fff4b7819 */ /* 0x000fe40000011427 */
[----:B0-----:R-:W-:Y:S02]  /*2f50*/  SHF.R.S32.HI R76, RZ, 0x1f, R67 ;  /* 0x0000001fff4c7819 */ /* 0x001fe40000011443 */
[----:B------:R-:W-:Y:S02]  /*2f60*/  SHF.R.S32.HI R77, RZ, 0x1f, R69 ;  /* 0x0000001fff4d7819 */ /* 0x000fe40000011445 */
[----:B------:R-:W-:Y:S01]  /*2f70*/  SHF.R.S32.HI R78, RZ, 0x1f, R74 ;  /* 0x0000001fff4e7819 */ /* 0x000fe2000001144a */
[----:B------:R-:W-:Y:S06]  /*2f80*/  BRA.U UP0, `(.L_x_1877) ;  /* 0x0000001500e07547 */ /* 0x000fec000b800000 */
[----:B------:R-:W0:Y:S01]  /*2f90*/  LDCU.64 UR8, c[0x0][0x3e8] ;  /* 0x00007d00ff0877ac */ /* 0x000e220008000a00 */
[----:B------:R-:W-:Y:S01]  /*2fa0*/  SHF.R.S32.HI R32, RZ, 0x1f, R37 ;  /* 0x0000001fff207819 */ /* 0x000fe20000011425 */
[----:B------:R-:W-:Y:S01]  /*2fb0*/  BSSY.RECONVERGENT B1, `(.L_x_1878) ;  /* 0x0000016000017945 */ /* 0x000fe20003800200 */
[----:B0-----:R-:W-:-:S04]  /*2fc0*/  ISETP.GE.U32.AND P1, PT, R37, UR8, PT ;  /* 0x0000000825007c0c */ /* 0x001fc8000bf26070 */
[----:B------:R-:W-:-:S13]  /*2fd0*/  ISETP.GE.AND.EX P1, PT, R32, UR9, PT, P1 ;  /* 0x0000000920007c0c */ /* 0x000fda000bf26310 */
[----:B------:R-:W-:Y:S05]  /*2fe0*/  @P1 BRA `(.L_x_1879) ;  /* 0x0000000000481947 */ /* 0x000fea0003800000 */
[----:B------:R-:W0:Y:S01]  /*2ff0*/  LDCU.64 UR10, c[0x0][0x3e0] ;  /* 0x00007c00ff0a77ac */ /* 0x000e220008000a00 */
[--C-:B------:R-:W-:Y:S01]  /*3000*/  FADD.FTZ R33, R6, -R38.reuse ;  /* 0x8000002606217221 */ /* 0x100fe20000010000 */
[----:B------:R-:W-:Y:S01]  /*3010*/  FADD.FTZ R19, R19, -R38 ;  /* 0x8000002613137221 */ /* 0x000fe20000010000 */
[----:B------:R-:W1:Y:S02]  /*3020*/  LDCU.64 UR4, c[0x0][0x380] ;  /* 0x00007000ff0477ac */ /* 0x000e640008000a00 */
[-C--:B--2---:R-:W-:Y:S01]  /*3030*/  FMUL.FTZ R33, R33, R36.reuse ;  /* 0x0000002421217220 */ /* 0x084fe20000410000 */
[----:B------:R-:W-:-:S03]  /*3040*/  FMUL.FTZ R6, R19, R36 ;  /* 0x0000002413067220 */ /* 0x000fc60000410000 */
[----:B-----5:R-:W-:Y:S01]  /*3050*/  FFMA.FTZ R19, R28, R33, R30 ;  /* 0x000000211c137223 */ /* 0x020fe2000001001e */
[----:B------:R-:W-:Y:S01]  /*3060*/  FFMA.FTZ R6, R29, R6, R31 ;  /* 0x000000061d067223 */ /* 0x000fe2000001001f */
[----:B------:R-:W-:-:S04]  /*3070*/  MOV R33, R73 ;  /* 0x0000004900217202 */ /* 0x000fc80000000f00 */
[----:B------:R-:W-:Y:S01]  /*3080*/  F2FP.BF16.F32.PACK_AB R19, R6, R19 ;  /* 0x000000130613723e */ /* 0x000fe200000010ff */
[----:B0-----:R-:W-:Y:S01]  /*3090*/  IMAD R6, R32, UR10, RZ ;  /* 0x0000000a20067c24 */ /* 0x001fe2000f8e02ff */
[----:B------:R-:W-:-:S03]  /*30a0*/  MOV R32, R70 ;  /* 0x0000004600207202 */ /* 0x000fc60000000f00 */
[C---:B------:R-:W-:Y:S02]  /*30b0*/  IMAD R35, R37.reuse, UR11, R6 ;  /* 0x0000000b25237c24 */ /* 0x040fe4000f8e0206 */
[----:B------:R-:W-:-:S05]  /*30c0*/  IMAD.WIDE.U32 R32, R37, UR10, R32 ;  /* 0x0000000a25207c25 */ /* 0x000fca000f8e0020 */
[----:B------:R-:W-:Y:S02]  /*30d0*/  IADD3 R35, PT, PT, R33, R35, RZ ;  /* 0x0000002321237210 */ /* 0x000fe40007ffe0ff */
[----:B-1----:R-:W-:-:S04]  /*30e0*/  LEA R34, P1, R32, UR4, 0x1 ;  /* 0x0000000420227c11 */ /* 0x002fc8000f8208ff */
[----:B------:R-:W-:-:S05]  /*30f0*/  LEA.HI.X R35, R32, UR5, R35, 0x1, P1 ;  /* 0x0000000520237c11 */ /* 0x000fca00088f0c23 */
[----:B------:R0:W-:Y:S04]  /*3100*/  STG.E desc[UR6][R34.64], R19 ;  /* 0x0000001322007986 */ /* 0x0001e8000c101906 */
.L_x_1879:
[----:B------:R-:W-:Y:S05]  /*3110*/  BSYNC.RECONVERGENT B1 ;  /* 0x0000000000017941 */ /* 0x000fea0003800200 */
.L_x_1878:
[----:B0-----:R-:W-:Y:S01]  /*3120*/  IADD3 R35, PT, PT, R37, 0x8, RZ ;  /* 0x0000000825237810 */ /* 0x001fe20007ffe0ff */
[----:B------:R-:W-:Y:S03]  /*3130*/  BSSY.RECONVERGENT B1, `(.L_x_1880) ;  /* 0x0000017000017945 */ /* 0x000fe60003800200 */
[----:B------:R-:W-:Y:S02]  /*3140*/  ISETP.GE.U32.AND P1, PT, R35, UR8, PT ;  /* 0x0000000823007c0c */ /* 0x000fe4000bf26070 */
[----:B------:R-:W-:-:S04]  /*3150*/  SHF.R.S32.HI R32, RZ, 0x1f, R35 ;  /* 0x0000001fff207819 */ /* 0x000fc80000011423 */
[----:B------:R-:W-:-:S13]  /*3160*/  ISETP.GE.AND.EX P1, PT, R32, UR9, PT, P1 ;  /* 0x0000000920007c0c */ /* 0x000fda000bf26310 */
[----:B------:R-:W-:Y:S05]  /*3170*/  @P1 BRA `(.L_x_1881) ;  /* 0x0000000000481947 */ /* 0x000fea0003800000 */
[----:B------:R-:W0:Y:S01]  /*3180*/  LDCU.64 UR4, c[0x0][0x3e0] ;  /* 0x00007c00ff0477ac */ /* 0x000e220008000a00 */
[--C-:B------:R-:W-:Y:S01]  /*3190*/  FADD.FTZ R21, R21, -R38.reuse ;  /* 0x8000002615157221 */ /* 0x100fe20000010000 */
[----:B------:R-:W-:Y:S01]  /*31a0*/  MOV R33, R73 ;  /* 0x0000004900217202 */ /* 0x000fe20000000f00 */
[----:B------:R-:W-:Y:S01]  /*31b0*/  FADD.FTZ R19, R8, -R38 ;  /* 0x8000002608137221 */ /* 0x000fe20000010000 */
[----:B------:R-:W1:Y:S01]  /*31c0*/  LDCU.64 UR10, c[0x0][0x380] ;  /* 0x00007000ff0a77ac */ /* 0x000e620008000a00 */
[-C--:B--2---:R-:W-:Y:S02]  /*31d0*/  FMUL.FTZ R6, R21, R36.reuse ;  /* 0x0000002415067220 */ /* 0x084fe40000410000 */
[----:B------:R-:W-:Y:S02]  /*31e0*/  FMUL.FTZ R19, R19, R36 ;  /* 0x0000002413137220 */ /* 0x000fe40000410000 */
[----:B-----5:R-:W-:Y:S02]  /*31f0*/  FFMA.FTZ R6, R29, R6, R31 ;  /* 0x000000061d067223 */ /* 0x020fe4000001001f */
[----:B------:R-:W-:-:S05]  /*3200*/  FFMA.FTZ R19, R28, R19, R30 ;  /* 0x000000131c137223 */ /* 0x000fca000001001e */
[----:B------:R-:W-:Y:S01]  /*3210*/  F2FP.BF16.F32.PACK_AB R19, R6, R19 ;  /* 0x000000130613723e */ /* 0x000fe200000010ff */
        /* <DEDUP_REMOVED lines=8> */
.L_x_1881:
[----:B------:R-:W-:Y:S05]  /*32a0*/  BSYNC.RECONVERGENT B1 ;  /* 0x0000000000017941 */ /* 0x000fea0003800200 */
.L_x_1880:
[----:B------:R-:W-:Y:S01]  /*32b0*/  ISETP.GE.U32.AND P2, PT, R69, UR8, PT ;  /* 0x0000000845007c0c */ /* 0x000fe2000bf46070 */
[----:B------:R-:W-:Y:S01]  /*32c0*/  BSSY.RECONVERGENT B1, `(.L_x_1882) ;  /* 0x0000019000017945 */ /* 0x000fe20003800200 */
[----:B------:R-:W-:Y:S02]  /*32d0*/  ISETP.GE.U32.AND P3, PT, R66, UR8, PT ;  /* 0x0000000842007c0c */ /* 0x000fe4000bf66070 */
[----:B------:R-:W-:Y:S02]  /*32e0*/  ISETP.GE.AND.EX P2, PT, R77, UR9, PT, P2 ;  /* 0x000000094d007c0c */ /* 0x000fe4000bf46320 */
[----:B------:R-:W-:Y:S02]  /*32f0*/  ISETP.GE.U32.AND P5, PT, R74, UR8, PT ;  /* 0x000000084a007c0c */ /* 0x000fe4000bfa6070 */
[----:B------:R-:W-:Y:S02]  /*3300*/  ISETP.GE.U32.AND P1, PT, R67, UR8, PT ;  /* 0x0000000843007c0c */ /* 0x000fe4000bf26070 */
[----:B------:R-:W-:-:S07]  /*3310*/  ISETP.GE.AND.EX P3, PT, R5, UR9, PT, P3 ;  /* 0x0000000905007c0c */ /* 0x000fce000bf66330 */
[----:B------:R-:W-:Y:S06]  /*3320*/  @P2 BRA `(.L_x_1883) ;  /* 0x0000000000482947 */ /* 0x000fec0003800000 */
[----:B------:R-:W3:Y:S01]  /*3330*/  LDCU.64 UR4, c[0x0][0x3e0] ;  /* 0x00007c00ff0477ac */ /* 0x000ee20008000a00 */
[----:B------:R-:W-:Y:S01]  /*3340*/  MOV R32, R70 ;  /* 0x0000004600207202 */ /* 0x000fe20000000f00 */
[----:B------:R-:W-:Y:S01]  /*3350*/  FADD.FTZ R23, R23, -R38 ;  /* 0x8000002617177221 */ /* 0x000fe20000010000 */
[----:B------:R-:W-:Y:S01]  /*3360*/  MOV R33, R73 ;  /* 0x0000004900217202 */ /* 0x000fe20000000f00 */
[----:B------:R-:W1:Y:S01]  /*3370*/  LDCU.64 UR10, c[0x0][0x380] ;  /* 0x00007000ff0a77ac */ /* 0x000e620008000a00 */
[----:B---3--:R-:W-:Y:S02]  /*3380*/  IMAD R6, R77, UR4, RZ ;  /* 0x000000044d067c24 */ /* 0x008fe4000f8e02ff */
[----:B------:R-:W-:-:S04]  /*3390*/  IMAD.WIDE.U32 R32, R69, UR4, R32 ;  /* 0x0000000445207c25 */ /* 0x000fc8000f8e0020 */
[----:B0-----:R-:W-:Y:S01]  /*33a0*/  IMAD R19, R69, UR5, R6 ;  /* 0x0000000545137c24 */ /* 0x001fe2000f8e0206 */
[----:B-1----:R-:W-:Y:S01]  /*33b0*/  LEA R34, P2, R32, UR10, 0x1 ;  /* 0x0000000a20227c11 */ /* 0x002fe2000f8408ff */
[----:B--2---:R-:W-:-:S03]  /*33c0*/  FMUL.FTZ R6, R23, R36 ;  /* 0x0000002417067220 */ /* 0x004fc60000410000 */
[----:B------:R-:W-:Y:S01]  /*33d0*/  IADD3 R19, PT, PT, R33, R19, RZ ;  /* 0x0000001321137210 */ /* 0x000fe20007ffe0ff */
[----:B-----5:R-:W-:-:S03]  /*33e0*/  FFMA.FTZ R6, R29, R6, R31 ;  /* 0x000000061d067223 */ /* 0x020fc6000001001f */
[----:B------:R-:W-:Y:S01]  /*33f0*/  LEA.HI.X R35, R32, UR11, R19, 0x1, P2 ;  /* 0x0000000b20237c11 */ /* 0x000fe200090f0c13 */
[----:B------:R-:W-:-:S04]  /*3400*/  FADD.FTZ R19, R10, -R38 ;  /* 0x800000260a137221 */ /* 0x000fc80000010000 */
[----:B------:R-:W-:-:S04]  /*3410*/  FMUL.FTZ R19, R19, R36 ;  /* 0x0000002413137220 */ /* 0x000fc80000410000 */
[----:B------:R-:W-:-:S05]  /*3420*/  FFMA.FTZ R19, R28, R19, R30 ;  /* 0x000000131c137223 */ /* 0x000fca000001001e */
[----:B------:R-:W-:-:S05]  /*3430*/  F2FP.BF16.F32.PACK_AB R19, R6, R19 ;  /* 0x000000130613723e */ /* 0x000fca00000010ff */
[----:B------:R3:W-:Y:S02]  /*3440*/  STG.E desc[UR6][R34.64], R19 ;  /* 0x0000001322007986 */ /* 0x0007e4000c101906 */
.L_x_1883:
[----:B------:R-:W-:Y:S05]  /*3450*/  BSYNC.RECONVERGENT B1 ;  /* 0x0000000000017941 */ /* 0x000fea0003800200 */
.L_x_1882:
[----:B------:R-:W-:Y:S04]  /*3460*/  BSSY.RECONVERGENT B1, `(.L_x_1884) ;  /* 0x0000014000017945 */ /* 0x000fe80003800200 */
[----:B------:R-:W-:Y:S05]  /*3470*/  @P3 BRA `(.L_x_1885) ;  /* 0x0000000000483947 */ /* 0x000fea0003800000 */
[----:B------:R-:W4:Y:S01]  /*3480*/  LDCU.64 UR4, c[0x0][0x3e0] ;  /* 0x00007c00ff0477ac */ /* 0x000f220008000a00 */
[----:B------:R-:W-:Y:S01]  /*3490*/  MOV R32, R70 ;  /* 0x0000004600207202 */ /* 0x000fe20000000f00 */
[--C-:B------:R-:W-:Y:S01]  /*34a0*/  FADD.FTZ R25, R25, -R38.reuse ;  /* 0x8000002619197221 */ /* 0x100fe20000010000 */
[----:B------:R-:W-:Y:S01]  /*34b0*/  MOV R33, R73 ;  /* 0x0000004900217202 */ /* 0x000fe20000000f00 */
[----:B------:R-:W1:Y:S01]  /*34c0*/  LDCU.64 UR10, c[0x0][0x380] ;  /* 0x00007000ff0a77ac */ /* 0x000e620008000a00 */
[----:B0--3--:R-:W-:Y:S01]  /*34d0*/  FADD.FTZ R19, R12, -R38 ;  /* 0x800000260c137221 */ /* 0x009fe20000010000 */
[----:B--2---:R-:W-:-:S03]  /*34e0*/  FMUL.FTZ R25, R25, R36 ;  /* 0x0000002419197220 */ /* 0x004fc60000410000 */
[----:B------:R-:W-:Y:S01]  /*34f0*/  FMUL.FTZ R6, R19, R36 ;  /* 0x0000002413067220 */ /* 0x000fe20000410000 */
[----:B-----5:R-:W-:-:S03]  /*3500*/  FFMA.FTZ R19, R28, R25, R30 ;  /* 0x000000191c137223 */ /* 0x020fc6000001001e */
[----:B------:R-:W-:Y:S01]  /*3510*/  FFMA.FTZ R6, R29, R6, R31 ;  /* 0x000000061d067223 */ /* 0x000fe2000001001f */
[----:B----4-:R-:W-:-:S04]  /*3520*/  IMAD R21, R5, UR4, RZ ;  /* 0x0000000405157c24 */ /* 0x010fc8000f8e02ff */
[----:B------:R-:W-:Y:S01]  /*3530*/  F2FP.BF16.F32.PACK_AB R19, R6, R19 ;  /* 0x000000130613723e */ /* 0x000fe200000010ff */
[----:B------:R-:W-:-:S04]  /*3540*/  IMAD.WIDE.U32 R32, R66, UR4, R32 ;  /* 0x0000000442207c25 */ /* 0x000fc8000f8e0020 */
[----:B------:R-:W-:Y:S01]  /*3550*/  IMAD R21, R66, UR5, R21 ;  /* 0x0000000542157c24 */ /* 0x000fe2000f8e0215 */
[----:B-1----:R-:W-:-:S04]  /*3560*/  LEA R34, P2, R32, UR10, 0x1 ;  /* 0x0000000a20227c11 */ /* 0x002fc8000f8408ff */
[----:B------:R-:W-:-:S04]  /*3570*/  IADD3 R21, PT, PT, R33, R21, RZ ;  /* 0x0000001521157210 */ /* 0x000fc80007ffe0ff */
[----:B------:R-:W-:-:S05]  /*3580*/  LEA.HI.X R35, R32, UR11, R21, 0x1, P2 ;  /* 0x0000000b20237c11 */ /* 0x000fca00090f0c15 */
[----:B------:R4:W-:Y:S02]  /*3590*/  STG.E desc[UR6][R34.64], R19 ;  /* 0x0000001322007986 */ /* 0x0009e4000c101906 */
.L_x_1885:
[----:B------:R-:W-:Y:S05]  /*35a0*/  BSYNC.RECONVERGENT B1 ;  /* 0x0000000000017941 */ /* 0x000fea0003800200 */
.L_x_1884:
[----:B------:R-:W-:Y:S01]  /*35b0*/  ISETP.GE.AND.EX P5, PT, R78, UR9, PT, P5 ;  /* 0x000000094e007c0c */ /* 0x000fe2000bfa6350 */
[----:B------:R-:W-:Y:S01]  /*35c0*/  BSSY.RECONVERGENT B1, `(.L_x_1886) ;  /* 0x000001f000017945 */ /* 0x000fe20003800200 */
[----:B------:R-:W-:Y:S02]  /*35d0*/  ISETP.GE.U32.AND P6, PT, R39, UR8, PT ;  /* 0x0000000827007c0c */ /* 0x000fe4000bfc6070 */
[----:B------:R-:W-:Y:S02]  /*35e0*/  ISETP.GE.U32.AND P2, PT, R64, UR8, PT ;  /* 0x0000000840007c0c */ /* 0x000fe4000bf46070 */
[----:B------:R-:W-:Y:S02]  /*35f0*/  ISETP.GE.U32.AND P3, PT, R62, UR8, PT ;  /* 0x000000083e007c0c */ /* 0x000fe4000bf66070 */
[----:B------:R-:W-:Y:S02]  /*3600*/  ISETP.GE.U32.AND P4, PT, R60, UR8, PT ;  /* 0x000000083c007c0c */ /* 0x000fe4000bf86070 */
[----:B------:R-:W-:-:S02]  /*3610*/  ISETP.GE.AND.EX P1, PT, R76, UR9, PT, P1 ;  /* 0x000000094c007c0c */ /* 0x000fc4000bf26310 */
[----:B------:R-:W-:Y:S02]  /*3620*/  ISETP.GE.AND.EX P6, PT, R75, UR9, PT, P6 ;  /* 0x000000094b007c0c */ /* 0x000fe4000bfc6360 */
[----:B------:R-:W-:Y:S02]  /*3630*/  ISETP.GE.AND.EX P2, PT, R7, UR9, PT, P2 ;  /* 0x0000000907007c0c */ /* 0x000fe4000bf46320 */
[----:B------:R-:W-:Y:S02]  /*3640*/  ISETP.GE.AND.EX P3, PT, R9, UR9, PT, P3 ;  /* 0x0000000909007c0c */ /* 0x000fe4000bf66330 */
[----:B------:R-:W-:Y:S02]  /*3650*/  ISETP.GE.AND.EX P4, PT, R11, UR9, PT, P4 ;  /* 0x000000090b007c0c */ /* 0x000fe4000bf86340 */
[C---:B------:R-:W-:Y:S02]  /*3660*/  IADD3 R6, PT, PT, R37.reuse, 0x50, RZ ;  /* 0x0000005025067810 */ /* 0x040fe40007ffe0ff */
[----:B------:R-:W-:Y:S01]  /*3670*/  IADD3 R8, PT, PT, R37, 0x68, RZ ;  /* 0x0000006825087810 */ /* 0x000fe20007ffe0ff */
[----:B------:R-:W-:Y:S08]  /*3680*/  @P5 BRA `(.L_x_1887) ;  /* 0x0000000000485947 */ /* 0x000ff00003800000 */
[----:B------:R-:W1:Y:S01]  /*3690*/  LDCU.64 UR4, c[0x0][0x3e0] ;  /* 0x00007c00ff0477ac */ /* 0x000e620008000a00 */
[----:B------:R-:W-:Y:S01]  /*36a0*/  MOV R32, R70 ;  /* 0x0000004600207202 */ /* 0x000fe20000000f00 */
[--C-:B------:R-:W-:Y:S01]  /*36b0*/  FADD.FTZ R27, R27, -R38.reuse ;  /* 0x800000261b1b7221 */ /* 0x100fe20000010000 */
[----:B------:R-:W-:Y:S01]  /*36c0*/  MOV R33, R73 ;  /* 0x0000004900217202 */ /* 0x000fe20000000f00 */
[----:B------:R-:W1:Y:S01]  /*36d0*/  LDCU.64 UR10, c[0x0][0x380] ;  /* 0x00007000ff0a77ac */ /* 0x000e620008000a00 */
[----:B0--34-:R-:W-:Y:S01]  /*36e0*/  FADD.FTZ R19, R14, -R38 ;  /* 0x800000260e137221 */ /* 0x019fe20000010000 */
[----:B--2---:R-:W-:-:S03]  /*36f0*/  FMUL.FTZ R27, R27, R36 ;  /* 0x000000241b1b7220 */ /* 0x004fc60000410000 */
[----:B------:R-:W-:Y:S01]  /*3700*/  FMUL.FTZ R10, R19, R36 ;  /* 0x00000024130a7220 */ /* 0x000fe20000410000 */
[----:B-----5:R-:W-:-:S03]  /*3710*/  FFMA.FTZ R19, R28, R27, R30 ;  /* 0x0000001b1c137223 */ /* 0x020fc6000001001e */
[----:B------:R-:W-:Y:S01]  /*3720*/  FFMA.FTZ R10, R29, R10, R31 ;  /* 0x0000000a1d0a7223 */ /* 0x000fe2000001001f */
[----:B-1----:R-:W-:-:S04]  /*3730*/  IMAD R21, R78, UR4, RZ ;  /* 0x000000044e157c24 */ /* 0x002fc8000f8e02ff */
[----:B------:R-:W-:Y:S01]  /*3740*/  F2FP.BF16.F32.PACK_AB R19, R10, R19 ;  /* 0x000000130a13723e */ /* 0x000fe200000010ff */
[----:B------:R-:W-:-:S04]  /*3750*/  IMAD.WIDE.U32 R32, R74, UR4, R32 ;  /* 0x000000044a207c25 */ /* 0x000fc8000f8e0020 */
[----:B------:R-:W-:Y:S01]  /*3760*/  IMAD R21, R74, UR5, R21 ;  /* 0x000000054a157c24 */ /* 0x000fe2000f8e0215 */
[----:B------:R-:W-:-:S04]  /*3770*/  LEA R34, P5, R32, UR10, 0x1 ;  /* 0x0000000a20227c11 */ /* 0x000fc8000f8a08ff */
[----:B------:R-:W-:-:S04]  /*3780*/  IADD3 R21, PT, PT, R33, R21, RZ ;  /* 0x0000001521157210 */ /* 0x000fc80007ffe0ff */
[----:B------:R-:W-:-:S05]  /*3790*/  LEA.HI.X R35, R32, UR11, R21, 0x1, P5 ;  /* 0x0000000b20237c11 */ /* 0x000fca000a8f0c15 */
[----:B------:R0:W-:Y:S02]  /*37a0*/  STG.E desc[UR6][R34.64], R19 ;  /* 0x0000001322007986 */ /* 0x0001e4000c101906 */
.L_x_1887:
[----:B------:R-:W-:Y:S05]  /*37b0*/  BSYNC.RECONVERGENT B1 ;  /* 0x0000000000017941 */ /* 0x000fea0003800200 */
.L_x_1886:
[----:B------:R-:W-:Y:S04]  /*37c0*/  BSSY.RECONVERGENT B1, `(.L_x_1888) ;  /* 0x0000014000017945 */ /* 0x000fe80003800200 */
[----:B------:R-:W-:Y:S05]  /*37d0*/  @P1 BRA `(.L_x_1889) ;  /* 0x0000000000481947 */ /* 0x000fea0003800000 */
[----:B------:R-:W1:Y:S01]  /*37e0*/  LDCU.64 UR4, c[0x0][0x3e0] ;  /* 0x00007c00ff0477ac */ /* 0x000e620008000a00 */
[----:B------:R-:W-:Y:S01]  /*37f0*/  MOV R32, R70 ;  /* 0x0000004600207202 */ /* 0x000fe20000000f00 */
[--C-:B0--34-:R-:W-:Y:S01]  /*3800*/  FADD.FTZ R19, R16, -R38.reuse ;  /* 0x8000002610137221 */ /* 0x119fe20000010000 */
[----:B------:R-:W-:Y:S01]  /*3810*/  MOV R33, R73 ;  /* 0x0000004900217202 */ /* 0x000fe20000000f00 */
[----:B------:R-:W0:Y:S01]  /*3820*/  LDCU.64 UR10, c[0x0][0x380] ;  /* 0x00007000ff0a77ac */ /* 0x000e220008000a00 */
[----:B------:R-:W-:Y:S01]  /*3830*/  FADD.FTZ R41, R41, -R38 ;  /* 0x8000002629297221 */ /* 0x000fe20000010000 */
        /* <DEDUP_REMOVED lines=8> */
[----:B0-----:R-:W-:-:S04]  /*38c0*/  LEA R34, P1, R32, UR10, 0x1 ;  /* 0x0000000a20227c11 */ /* 0x001fc8000f8208ff */
[----:B------:R-:W-:-:S04]  /*38d0*/  IADD3 R67, PT, PT, R33, R67, RZ ;  /* 0x0000004321437210 */ /* 0x000fc80007ffe0ff */
[----:B------:R-:W-:-:S05]  /*38e0*/  LEA.HI.X R35, R32, UR11, R67, 0x1, P1 ;  /* 0x0000000b20237c11 */ /* 0x000fca00088f0c43 */
[----:B------:R0:W-:Y:S02]  /*38f0*/  STG.E desc[UR6][R34.64], R19 ;  /* 0x0000001322007986 */ /* 0x0001e4000c101906 */
.L_x_1889:
[----:B------:R-:W-:Y:S05]  /*3900*/  BSYNC.RECONVERGENT B1 ;  /* 0x0000000000017941 */ /* 0x000fea0003800200 */
.L_x_1888:
[----:B------:R-:W-:Y:S04]  /*3910*/  BSSY.RECONVERGENT B1, `(.L_x_1890) ;  /* 0x0000014000017945 */ /* 0x000fe80003800200 */
[----:B------:R-:W-:Y:S05]  /*3920*/  @P6 BRA `(.L_x_1891) ;  /* 0x0000000000486947 */ /* 0x000fea0003800000 */
[----:B------:R-:W1:Y:S01]  /*3930*/  LDCU.64 UR4, c[0x0][0x3e0] ;  /* 0x00007c00ff0477ac */ /* 0x000e620008000a00 */
[--C-:B------:R-:W-:Y:S01]  /*3940*/  FADD.FTZ R21, R18, -R38.reuse ;  /* 0x8000002612157221 */ /* 0x100fe20000010000 */
[----:B------:R-:W-:Y:S01]  /*3950*/  MOV R18, R70 ;  /* 0x0000004600127202 */ /* 0x000fe20000000f00 */
[----:B------:R-:W-:Y:S01]  /*3960*/  FADD.FTZ R43, R43, -R38 ;  /* 0x800000262b2b7221 */ /* 0x000fe20000010000 */
[----:B------:R-:W1:Y:S01]  /*3970*/  LDCU.64 UR10, c[0x0][0x380] ;  /* 0x00007000ff0a77ac */ /* 0x000e620008000a00 */
[----:B0--34-:R-:W-:Y:S01]  /*3980*/  MOV R19, R73 ;  /* 0x0000004900137202 */ /* 0x019fe20000000f00 */
[-C--:B--2---:R-:W-:Y:S01]  /*3990*/  FMUL.FTZ R21, R21, R36.reuse ;  /* 0x0000002415157220 */ /* 0x084fe20000410000 */
[----:B------:R-:W-:-:S03]  /*39a0*/  FMUL.FTZ R10, R43, R36 ;  /* 0x000000242b0a7220 */ /* 0x000fc60000410000 */
[----:B-----5:R-:W-:Y:S01]  /*39b0*/  FFMA.FTZ R21, R28, R21, R30 ;  /* 0x000000151c157223 */ /* 0x020fe2000001001e */
[----:B------:R-:W-:Y:S01]  /*39c0*/  FFMA.FTZ R10, R29, R10, R31 ;  /* 0x0000000a1d0a7223 */ /* 0x000fe2000001001f */
[----:B-1----:R-:W-:Y:S02]  /*39d0*/  IMAD R12, R75, UR4, RZ ;  /* 0x000000044b0c7c24 */ /* 0x002fe4000f8e02ff */
[----:B------:R-:W-:-:S04]  /*39e0*/  IMAD.WIDE.U32 R18, R39, UR4, R18 ;  /* 0x0000000427127c25 */ /* 0x000fc8000f8e0012 */
[----:B------:R-:W-:Y:S01]  /*39f0*/  IMAD R39, R39, UR5, R12 ;  /* 0x0000000527277c24 */ /* 0x000fe2000f8e020c */
[----:B------:R-:W-:-:S04]  /*3a00*/  LEA R32, P1, R18, UR10, 0x1 ;  /* 0x0000000a12207c11 */ /* 0x000fc8000f8208ff */
[----:B------:R-:W-:Y:S02]  /*3a10*/  IADD3 R39, PT, PT, R19, R39, RZ ;  /* 0x0000002713277210 */ /* 0x000fe40007ffe0ff */
[----:B------:R-:W-:Y:S02]  /*3a20*/  F2FP.BF16.F32.PACK_AB R19, R10, R21 ;  /* 0x000000150a13723e */ /* 0x000fe400000010ff */
[----:B------:R-:W-:-:S05]  /*3a30*/  LEA.HI.X R33, R18, UR11, R39, 0x1, P1 ;  /* 0x0000000b12217c11 */ /* 0x000fca00088f0c27 */
[----:B------:R0:W-:Y:S02]  /*3a40*/  STG.E desc[UR6][R32.64], R19 ;  /* 0x0000001320007986 */ /* 0x0001e4000c101906 */
.L_x_1891:
[----:B------:R-:W-:Y:S05]  /*3a50*/  BSYNC.RECONVERGENT B1 ;  /* 0x0000000000017941 */ /* 0x000fea0003800200 */
.L_x_1890:
[----:B------:R-:W-:Y:S04]  /*3a60*/  BSSY.RECONVERGENT B1, `(.L_x_1892) ;  /* 0x0000014000017945 */ /* 0x000fe80003800200 */
[----:B------:R-:W-:Y:S05]  /*3a70*/  @P2 BRA `(.L_x_1893) ;  /* 0x0000000000482947 */ /* 0x000fea0003800000 */
[----:B------:R-:W1:Y:S01]  /*3a80*/  LDCU.64 UR4, c[0x0][0x3e0] ;  /* 0x00007c00ff0477ac */ /* 0x000e620008000a00 */
[----:B------:R-:W-:Y:S01]  /*3a90*/  MOV R18, R70 ;  /* 0x0000004600127202 */ /* 0x000fe20000000f00 */
[--C-:B------:R-:W-:Y:S01]  /*3aa0*/  FADD.FTZ R21, R20, -R38.reuse ;  /* 0x8000002614157221 */ /* 0x100fe20000010000 */
[----:B0--34-:R-:W-:Y:S01]  /*3ab0*/  MOV R19, R73 ;  /* 0x0000004900137202 */ /* 0x019fe20000000f00 */
[----:B------:R-:W0:Y:S01]  /*3ac0*/  LDCU.64 UR10, c[0x0][0x380] ;  /* 0x00007000ff0a77ac */ /* 0x000e220008000a00 */
[----:B------:R-:W-:Y:S01]  /*3ad0*/  FADD.FTZ R45, R45, -R38 ;  /* 0x800000262d2d7221 */ /* 0x000fe20000010000 */
[----:B--2---:R-:W-:-:S03]  /*3ae0*/  FMUL.FTZ R21, R21, R36 ;  /* 0x0000002415157220 */ /* 0x004fc60000410000 */
[----:B------:R-:W-:Y:S01]  /*3af0*/  FMUL.FTZ R10, R45, R36 ;  /* 0x000000242d0a7220 */ /* 0x000fe20000410000 */
[----:B-----5:R-:W-:Y:S01]  /*3b00*/  FFMA.FTZ R12, R28, R21, R30 ;  /* 0x000000151c0c7223 */ /* 0x020fe2000001001e */
[----:B-1----:R-:W-:Y:S02]  /*3b10*/  IMAD R23, R7, UR4, RZ ;  /* 0x0000000407177c24 */ /* 0x002fe4000f8e02ff */
[----:B------:R-:W-:-:S04]  /*3b20*/  IMAD.WIDE.U32 R18, R64, UR4, R18 ;  /* 0x0000000440127c25 */ /* 0x000fc8000f8e0012 */
[----:B------:R-:W-:Y:S02]  /*3b30*/  IMAD R25, R64, UR5, R23 ;  /* 0x0000000540197c24 */ /* 0x000fe4000f8e0217 */
[----:B------:R-:W-:Y:S01]  /*3b40*/  FFMA.FTZ R23, R29, R10, R31 ;  /* 0x0000000a1d177223 */ /* 0x000fe2000001001f */
[C---:B0-----:R-:W-:Y:S02]  /*3b50*/  LEA R20, P1, R18.reuse, UR10, 0x1 ;  /* 0x0000000a12147c11 */ /* 0x041fe4000f8208ff */
[----:B------:R-:W-:Y:S02]  /*3b60*/  IADD3 R25, PT, PT, R19, R25, RZ ;  /* 0x0000001913197210 */ /* 0x000fe40007ffe0ff */
[----:B------:R-:W-:Y:S02]  /*3b70*/  F2FP.BF16.F32.PACK_AB R19, R23, R12 ;  /* 0x0000000c1713723e */ /* 0x000fe400000010ff */
[----:B------:R-:W-:-:S05]  /*3b80*/  LEA.HI.X R21, R18, UR11, R25, 0x1, P1 ;  /* 0x0000000b12157c11 */ /* 0x000fca00088f0c19 */
[----:B------:R0:W-:Y:S02]  /*3b90*/  STG.E desc[UR6][R20.64], R19 ;  /* 0x0000001314007986 */ /* 0x0001e4000c101906 */
.L_x_1893:
[----:B------:R-:W-:Y:S05]  /*3ba0*/  BSYNC.RECONVERGENT B1 ;  /* 0x0000000000017941 */ /* 0x000fea0003800200 */
.L_x_1892:
[----:B------:R-:W-:Y:S04]  /*3bb0*/  BSSY.RECONVERGENT B1, `(.L_x_1894) ;  /* 0x0000014000017945 */ /* 0x000fe80003800200 */
[----:B------:R-:W-:Y:S05]  /*3bc0*/  @P3 BRA `(.L_x_1895) ;  /* 0x0000000000483947 */ /* 0x000fea0003800000 */
[----:B------:R-:W1:Y:S01]  /*3bd0*/  LDCU.64 UR4, c[0x0][0x3e0] ;  /* 0x00007c00ff0477ac */ /* 0x000e620008000a00 */
[----:B------:R-:W-:Y:S01]  /*3be0*/  MOV R18, R70 ;  /* 0x0000004600127202 */ /* 0x000fe20000000f00 */
[--C-:B0-----:R-:W-:Y:S01]  /*3bf0*/  FADD.FTZ R21, R22, -R38.reuse ;  /* 0x8000002616157221 */ /* 0x101fe20000010000 */
[----:B---34-:R-:W-:Y:S01]  /*3c00*/  MOV R19, R73 ;  /* 0x0000004900137202 */ /* 0x018fe20000000f00 */
        /* <DEDUP_REMOVED lines=14> */
.L_x_1895:
[----:B------:R-:W-:Y:S05]  /*3cf0*/  BSYNC.RECONVERGENT B1 ;  /* 0x0000000000017941 */ /* 0x000fea0003800200 */
.L_x_1894:
        /* <DEDUP_REMOVED lines=20> */
.L_x_1897:
[----:B------:R-:W-:Y:S05]  /*3e40*/  BSYNC.RECONVERGENT B1 ;  /* 0x0000000000017941 */ /* 0x000fea0003800200 */
.L_x_1896:
[----:B------:R-:W-:Y:S01]  /*3e50*/  ISETP.GE.U32.AND P5, PT, R6, UR8, PT ;  /* 0x0000000806007c0c */ /* 0x000fe2000bfa6070 */
[----:B------:R-:W-:Y:S01]  /*3e60*/  BSSY.RECONVERGENT B1, `(.L_x_1898) ;  /* 0x0000023000017945 */ /* 0x000fe20003800200 */
[----:B------:R-:W-:Y:S02]  /*3e70*/  SHF.R.S32.HI R14, RZ, 0x1f, R6 ;  /* 0x0000001fff0e7819 */ /* 0x000fe40000011406 */
[----:B------:R-:W-:Y:S02]  /*3e80*/  IADD3 R37, PT, PT, R37, 0x78, RZ ;  /* 0x0000007825257810 */ /* 0x000fe40007ffe0ff */
[----:B------:R-:W-:Y:S02]  /*3e90*/  ISETP.GE.AND.EX P5, PT, R14, UR9, PT, P5 ;  /* 0x000000090e007c0c */ /* 0x000fe4000bfa6350 */
[----:B------:R-:W-:Y:S02]  /*3ea0*/  ISETP.GE.U32.AND P2, PT, R58, UR8, PT ;  /* 0x000000083a007c0c */ /* 0x000fe4000bf46070 */
[----:B------:R-:W-:-:S02]  /*3eb0*/  ISETP.GE.U32.AND P1, PT, R56, UR8, PT ;  /* 0x0000000838007c0c */ /* 0x000fc4000bf26070 */
[----:B------:R-:W-:Y:S02]  /*3ec0*/  ISETP.GE.U32.AND P6, PT, R8, UR8, PT ;  /* 0x0000000808007c0c */ /* 0x000fe4000bfc6070 */
[----:B------:R-:W-:Y:S02]  /*3ed0*/  ISETP.GE.U32.AND P3, PT, R54, UR8, PT ;  /* 0x0000000836007c0c */ /* 0x000fe4000bf66070 */
[----:B------:R-:W-:Y:S02]  /*3ee0*/  ISETP.GE.U32.AND P4, PT, R37, UR8, PT ;  /* 0x0000000825007c0c */ /* 0x000fe4000bf86070 */
[----:B------:R-:W-:Y:S02]  /*3ef0*/  SHF.R.S32.HI R12, RZ, 0x1f, R8 ;  /* 0x0000001fff0c7819 */ /* 0x000fe40000011408 */
[----:B------:R-:W-:Y:S02]  /*3f00*/  SHF.R.S32.HI R10, RZ, 0x1f, R37 ;  /* 0x0000001fff0a7819 */ /* 0x000fe40000011425 */
[----:B------:R-:W-:-:S02]  /*3f10*/  ISETP.GE.AND.EX P2, PT, R13, UR9, PT, P2 ;  /* 0x000000090d007c0c */ /* 0x000fc4000bf46320 */
[----:B------:R-:W-:Y:S02]  /*3f20*/  ISETP.GE.AND.EX P1, PT, R15, UR9, PT, P1 ;  /* 0x000000090f007c0c */ /* 0x000fe4000bf26310 */
[----:B------:R-:W-:Y:S02]  /*3f30*/  ISETP.GE.AND.EX P6, PT, R12, UR9, PT, P6 ;  /* 0x000000090c007c0c */ /* 0x000fe4000bfc6360 */
[----:B------:R-:W-:Y:S02]  /*3f40*/  ISETP.GE.AND.EX P3, PT, R17, UR9, PT, P3 ;  /* 0x0000000911007c0c */ /* 0x000fe4000bf66330 */
[----:B------:R-:W-:Y:S01]  /*3f50*/  ISETP.GE.AND.EX P4, PT, R10, UR9, PT, P4 ;  /* 0x000000090a007c0c */ /* 0x000fe2000bf86340 */
[----:B------:R-:W-:-:S12]  /*3f60*/  @P5 BRA `(.L_x_1899) ;  /* 0x0000000000485947 */ /* 0x000fd80003800000 */
[----:B------:R-:W1:Y:S01]  /*3f70*/  LDCU.64 UR4, c[0x0][0x3e0] ;  /* 0x00007c00ff0477ac */ /* 0x000e620008000a00 */
[----:B------:R-:W-:Y:S01]  /*3f80*/  MOV R18, R70 ;  /* 0x0000004600127202 */ /* 0x000fe20000000f00 */
[--C-:B------:R-:W-:Y:S01]  /*3f90*/  FADD.FTZ R51, R51, -R38.reuse ;  /* 0x8000002633337221 */ /* 0x100fe20000010000 */
[----:B0--34-:R-:W-:Y:S01]  /*3fa0*/  MOV R19, R73 ;  /* 0x0000004900137202 */ /* 0x019fe20000000f00 */
[----:B------:R-:W0:Y:S01]  /*3fb0*/  LDCU.64 UR10, c[0x0][0x380] ;  /* 0x00007000ff0a77ac */ /* 0x000e220008000a00 */
[----:B------:R-:W-:Y:S01]  /*3fc0*/  FADD.FTZ R21, R26, -R38 ;  /* 0x800000261a157221 */ /* 0x000fe20000010000 */
[----:B--2---:R-:W-:-:S04]  /*3fd0*/  FMUL.FTZ R51, R51, R36 ;  /* 0x0000002433337220 */ /* 0x004fc80000410000 */
[----:B-----5:R-:W-:Y:S01]  /*3fe0*/  FFMA.FTZ R51, R28, R51, R30 ;  /* 0x000000331c337223 */ /* 0x020fe2000001001e */
[----:B-1----:R-:W-:Y:S02]  /*3ff0*/  IMAD R23, R14, UR4, RZ ;  /* 0x000000040e177c24 */ /* 0x002fe4000f8e02ff */
[----:B------:R-:W-:Y:S01]  /*4000*/  FMUL.FTZ R14, R21, R36 ;  /* 0x00000024150e7220 */ /* 0x000fe20000410000 */
[----:B------:R-:W-:-:S04]  /*4010*/  IMAD.WIDE.U32 R18, R6, UR4, R18 ;  /* 0x0000000406127c25 */ /* 0x000fc8000f8e0012 */
[----:B------:R-:W-:Y:S01]  /*4020*/  FFMA.FTZ R14, R29, R14, R31 ;  /* 0x0000000e1d0e7223 */ /* 0x000fe2000001001f */
[----:B------:R-:W-:Y:S01]  /*4030*/  IMAD R23, R6, UR5, R23 ;  /* 0x0000000506177c24 */ /* 0x000fe2000f8e0217 */
[----:B0-----:R-:W-:-:S04]  /*4040*/  LEA R20, P5, R18, UR10, 0x1 ;  /* 0x0000000a12147c11 */ /* 0x001fc8000f8a08ff */
[----:B------:R-:W-:Y:S02]  /*4050*/  IADD3 R23, PT, PT, R19, R23, RZ ;  /* 0x0000001713177210 */ /* 0x000fe40007ffe0ff */
[----:B------:R-:W-:Y:S02]  /*4060*/  F2FP.BF16.F32.PACK_AB R19, R14, R51 ;  /* 0x000000330e13723e */ /* 0x000fe400000010ff */
[----:B------:R-:W-:-:S05]  /*4070*/  LEA.HI.X R21, R18, UR11, R23, 0x1, P5 ;  /* 0x0000000b12157c11 */ /* 0x000fca000a8f0c17 */
[----:B------:R0:W-:Y:S02]  /*4080*/  STG.E desc[UR6][R20.64], R19 ;  /* 0x0000001314007986 */ /* 0x0001e4000c101906 */
.L_x_1899:
[----:B------:R-:W-:Y:S05]  /*4090*/  BSYNC.RECONVERGENT B1 ;  /* 0x0000000000017941 */ /* 0x000fea0003800200 */
.L_x_1898:
        /* <DEDUP_REMOVED lines=10> */
[----:B-----5:R-:W-:-:S03]  /*4140*/  FFMA.FTZ R53, R28, R53, R30 ;  /* 0x000000351c357223 */ /* 0x020fc6000001001e */
[----:B------:R-:W-:Y:S01]  /*4150*/  FFMA.FTZ R6, R29, R6, R31 ;  /* 0x000000061d067223 */ /* 0x000fe2000001001f */
        /* <DEDUP_REMOVED lines=8> */
.L_x_1901:
[----:B------:R-:W-:Y:S05]  /*41e0*/  BSYNC.RECONVERGENT B1 ;  /* 0x0000000000017941 */ /* 0x000fea0003800200 */
.L_x_1900:
        /* <DEDUP_REMOVED lines=20> */
.L_x_1903:
[----:B------:R-:W-:Y:S05]  /*4330*/  BSYNC.RECONVERGENT B1 ;  /* 0x0000000000017941 */ /* 0x000fea0003800200 */
.L_x_1902:
[----:B------:R-:W-:Y:S04]  /*4340*/  BSSY.RECONVERGENT B1, `(.L_x_1904) ;  /* 0x0000014000017945 */ /* 0x000fe80003800200 */
[----:B------:R-:W-:Y:S05]  /*4350*/  @P6 BRA `(.L_x_1905) ;  /* 0x0000000000486947 */ /* 0x000fea0003800000 */
[----:B------:R-:W1:Y:S01]  /*4360*/  LDCU.64 UR4, c[0x0][0x3e0] ;  /* 0x00007c00ff0477ac */ /* 0x000e620008000a00 */
[--C-:B0-----:R-:W-:Y:S01]  /*4370*/  FADD.FTZ R21, R44, -R38.reuse ;  /* 0x800000262c157221 */ /* 0x101fe20000010000 */
[----:B------:R-:W-:Y:S01]  /*4380*/  MOV R18, R70 ;  /* 0x0000004600127202 */ /* 0x000fe20000000f00 */
[----:B------:R-:W-:Y:S01]  /*4390*/  FADD.FTZ R57, R57, -R38 ;  /* 0x8000002639397221 */ /* 0x000fe20000010000 */
[----:B------:R-:W0:Y:S01]  /*43a0*/  LDCU.64 UR10, c[0x0][0x380] ;  /* 0x00007000ff0a77ac */ /* 0x000e220008000a00 */
[----:B---34-:R-:W-:Y:S01]  /*43b0*/  MOV R19, R73 ;  /* 0x0000004900137202 */ /* 0x018fe20000000f00 */
[-C--:B--2---:R-:W-:Y:S01]  /*43c0*/  FMUL.FTZ R6, R21, R36.reuse ;  /* 0x0000002415067220 */ /* 0x084fe20000410000 */
[----:B------:R-:W-:-:S03]  /*43d0*/  FMUL.FTZ R57, R57, R36 ;  /* 0x0000002439397220 */ /* 0x000fc60000410000 */
[----:B-----5:R-:W-:Y:S01]  /*43e0*/  FFMA.FTZ R6, R29, R6, R31 ;  /* 0x000000061d067223 */ /* 0x020fe2000001001f */
        /* <DEDUP_REMOVED lines=9> */
.L_x_1905:
[----:B------:R-:W-:Y:S05]  /*4480*/  BSYNC.RECONVERGENT B1 ;  /* 0x0000000000017941 */ /* 0x000fea0003800200 */
.L_x_1904:
        /* <DEDUP_REMOVED lines=20> */
.L_x_1907:
[----:B------:R-:W-:Y:S05]  /*45d0*/  BSYNC.RECONVERGENT B1 ;  /* 0x0000000000017941 */ /* 0x000fea0003800200 */
.L_x_1906:
[----:B------:R-:W-:Y:S05]  /*45e0*/  @P4 BRA `(.L_x_1908) ;  /* 0x00000020009c4947 */ /* 0x000fea0003800000 */
[----:B------:R-:W1:Y:S01]  /*45f0*/  LDCU.64 UR4, c[0x0][0x3e0] ;  /* 0x00007c00ff0477ac */ /* 0x000e620008000a00 */
[----:B------:R-:W-:Y:S01]  /*4600*/  MOV R71, R73 ;  /* 0x0000004900477202 */ /* 0x000fe20000000f00 */
[--C-:B------:R-:W-:Y:S01]  /*4610*/  FADD.FTZ R61, R61, -R38.reuse ;  /* 0x800000263d3d7221 */ /* 0x100fe20000010000 */
[----:B0--34-:R-:W-:Y:S01]  /*4620*/  FADD.FTZ R19, R48, -R38 ;  /* 0x8000002630137221 */ /* 0x019fe20000010000 */
[----:B------:R-:W0:Y:S02]  /*4630*/  LDCU.64 UR8, c[0x0][0x380] ;  /* 0x00007000ff0877ac */ /* 0x000e240008000a00 */
[-C--:B--2---:R-:W-:Y:S01]  /*4640*/  FMUL.FTZ R61, R61, R36.reuse ;  /* 0x000000243d3d7220 */ /* 0x084fe20000410000 */
[----:B------:R-:W-:-:S03]  /*4650*/  FMUL.FTZ R36, R19, R36 ;  /* 0x0000002413247220 */ /* 0x000fc60000410000 */
[----:B-----5:R-:W-:Y:S01]  /*4660*/  FFMA.FTZ R21, R28, R61, R30 ;  /* 0x0000003d1c157223 */ /* 0x020fe2000001001e */
[----:B------:R-:W-:-:S05]  /*4670*/  FFMA.FTZ R36, R29, R36, R31 ;  /* 0x000000241d247223 */ /* 0x000fca000001001f */
[----:B------:R-:W-:Y:S01]  /*4680*/  F2FP.BF16.F32.PACK_AB R21, R36, R21 ;  /* 0x000000152415723e */ /* 0x000fe200000010ff */
[----:B-1----:R-:W-:Y:S02]  /*4690*/  IMAD R10, R10, UR4, RZ ;  /* 0x000000040a0a7c24 */ /* 0x002fe4000f8e02ff */
[----:B------:R-:W-:-:S04]  /*46a0*/  IMAD.WIDE.U32 R70, R37, UR4, R70 ;  /* 0x0000000425467c25 */ /* 0x000fc8000f8e0046 */
[----:B------:R-:W-:Y:S01]  /*46b0*/  IMAD R37, R37, UR5, R10 ;  /* 0x0000000525257c24 */ /* 0x000fe2000f8e020a */
[----:B0-----:R-:W-:-:S04]  /*46c0*/  LEA R18, P1, R70, UR8, 0x1 ;  /* 0x0000000846127c11 */ /* 0x001fc8000f8208ff */
[----:B------:R-:W-:-:S04]  /*46d0*/  IADD3 R37, PT, PT, R71, R37, RZ ;  /* 0x0000002547257210 */ /* 0x000fc80007ffe0ff */
[----:B------:R-:W-:-:S05]  /*46e0*/  LEA.HI.X R19, R70, UR9, R37, 0x1, P1 ;  /* 0x0000000946137c11 */ /* 0x000fca00088f0c25 */
[----:B------:R0:W-:Y:S01]  /*46f0*/  STG.E desc[UR6][R18.64], R21 ;  /* 0x0000001512007986 */ /* 0x0001e2000c101906 */
[----:B------:R-:W-:Y:S05]  /*4700*/  BRA `(.L_x_1908) ;  /* 0x0000002000547947 */ /* 0x000fea0003800000 */
.L_x_1877:
[----:B------:R-:W0:Y:S01]  /*4710*/  LDCU.64 UR4, c[0x0][0x3e8] ;  /* 0x00007d00ff0477ac */ /* 0x000e220008000a00 */
[----:B-1----:R-:W-:Y:S01]  /*4720*/  SHF.R.S32.HI R34, RZ, 0x1f, R37 ;  /* 0x0000001fff227819 */ /* 0x002fe20000011425 */
[----:B------:R-:W-:Y:S01]  /*4730*/  BSSY.RECONVERGENT B1, `(.L_x_1909) ;  /* 0x0000020000017945 */ /* 0x000fe20003800200 */
[----:B0-----:R-:W-:-:S04]  /*4740*/  ISETP.GE.U32.AND P1, PT, R37, UR4, PT ;  /* 0x0000000425007c0c */ /* 0x001fc8000bf26070 */
[----:B------:R-:W-:-:S13]  /*4750*/  ISETP.GE.AND.EX P1, PT, R34, UR5, PT, P1 ;  /* 0x0000000522007c0c */ /* 0x000fda000bf26310 */
[----:B------:R-:W-:Y:S05]  /*4760*/  @P1 BRA `(.L_x_1910) ;  /* 0x0000000000701947 */ /* 0x000fea0003800000 */
[--C-:B------:R-:W-:Y:S01]  /*4770*/  FADD.FTZ R33, R6, -R38.reuse ;  /* 0x8000002606217221 */ /* 0x100fe20000010000 */
[----:B------:R-:W-:Y:S01]  /*4780*/  FADD.FTZ R19, R19, -R38 ;  /* 0x8000002613137221 */ /* 0x000fe20000010000 */
[----:B------:R-:W0:Y:S01]  /*4790*/  LDCU.64 UR8, c[0x0][0x3e0] ;  /* 0x00007c00ff0877ac */ /* 0x000e220008000a00 */
[----:B------:R-:W-:Y:S01]  /*47a0*/  MOV R35, R73 ;  /* 0x0000004900237202 */ /* 0x000fe20000000f00 */
[-C--:B--2---:R-:W-:Y:S01]  /*47b0*/  FMUL.FTZ R33, R33, R36.reuse ;  /* 0x0000002421217220 */ /* 0x084fe20000410000 */
[----:B------:R-:W-:Y:S01]  /*47c0*/  FMUL.FTZ R80, R19, R36 ;  /* 0x0000002413507220 */ /* 0x000fe20000410000 */
[----:B------:R-:W1:Y:S02]  /*47d0*/  LDCU.64 UR10, c[0x0][0x380] ;  /* 0x00007000ff0a77ac */ /* 0x000e640008000a00 */
[----:B-----5:R-:W-:Y:S01]  /*47e0*/  FFMA.FTZ R33, R28, R33, R30 ;  /* 0x000000211c217223 */ /* 0x020fe2000001001e */
[----:B------:R-:W-:-:S03]  /*47f0*/  FFMA.FTZ R80, R29, R80, R31 ;  /* 0x000000501d507223 */ /* 0x000fc6000001001f */
[----:B------:R-:W-:-:S06]  /*4800*/  FMUL.FTZ R6, R33, -1.4426950216293334961 ;  /* 0xbfb8aa3b21067820 */ /* 0x000fcc0000410000 */
[----:B------:R-:W2:Y:S02]  /*4810*/  MUFU.EX2 R6, R6 ;  /* 0x0000000600067308 */ /* 0x000ea40000000800 */
[----:B--2---:R-:W-:-:S06]  /*4820*/  FADD.FTZ R32, R6, 1 ;  /* 0x3f80000006207421 */ /* 0x004fcc0000010000 */
[----:B------:R-:W2:Y:S02]  /*4830*/  MUFU.RCP R32, R32 ;  /* 0x0000002000207308 */ /* 0x000ea40000001000 */
[----:B--2---:R-:W-:Y:S01]  /*4840*/  FMUL.FTZ R19, R33, R32 ;  /* 0x0000002021137220 */ /* 0x004fe20000410000 */
[----:B------:R-:W-:-:S06]  /*4850*/  FMUL.FTZ R33, R80, -1.4426950216293334961 ;  /* 0xbfb8aa3b50217820 */ /* 0x000fcc0000410000 */
[----:B------:R-:W2:Y:S02]  /*4860*/  MUFU.EX2 R33, R33 ;  /* 0x0000002100217308 */ /* 0x000ea40000000800 */
[----:B--2---:R-:W-:-:S06]  /*4870*/  FADD.FTZ R79, R33, 1 ;  /* 0x3f800000214f7421 */ /* 0x004fcc0000010000 */
[----:B------:R-:W2:Y:S02]  /*4880*/  MUFU.RCP R79, R79 ;  /* 0x0000004f004f7308 */ /* 0x000ea40000001000 */
[----:B--2---:R-:W-:-:S05]  /*4890*/  FMUL.FTZ R6, R80, R79 ;  /* 0x0000004f50067220 */ /* 0x004fca0000410000 */
        /* <DEDUP_REMOVED lines=9> */
.L_x_1910:
[----:B------:R-:W-:Y:S05]  /*4930*/  BSYNC.RECONVERGENT B1 ;  /* 0x0000000000017941 */ /* 0x000fea0003800200 */
.L_x_1909:
[----:B0-----:R-:W-:Y:S01]  /*4940*/  IADD3 R19, PT, PT, R37, 0x8, RZ ;  /* 0x0000000825137810 */ /* 0x001fe20007ffe0ff */
[----:B------:R-:W-:Y:S03]  /*4950*/  BSSY.RECONVERGENT B1, `(.L_x_1911) ;  /* 0x0000021000017945 */ /* 0x000fe60003800200 */
[----:B------:R-:W-:Y:S02]  /*4960*/  ISETP.GE.U32.AND P1, PT, R19, UR4, PT ;  /* 0x0000000413007c0c */ /* 0x000fe4000bf26070 */
[----:B------:R-:W-:-:S04]  /*4970*/  SHF.R.S32.HI R33, RZ, 0x1f, R19 ;  /* 0x0000001fff217819 */ /* 0x000fc80000011413 */
[----:B------:R-:W-:-:S13]  /*4980*/  ISETP.GE.AND.EX P1, PT, R33, UR5, PT, P1 ;  /* 0x0000000521007c0c */ /* 0x000fda000bf26310 */
[----:B------:R-:W-:Y:S05]  /*4990*/  @P1 BRA `(.L_x_1912) ;  /* 0x0000000000701947 */ /* 0x000fea0003800000 */
[--C-:B------:R-:W-:Y:S01]  /*49a0*/  FADD.FTZ R35, R8, -R38.reuse ;  /* 0x8000002608237221 */ /* 0x100fe20000010000 */
[----:B------:R-:W-:Y:S01]  /*49b0*/  FADD.FTZ R21, R21, -R38 ;  /* 0x8000002615157221 */ /* 0x000fe20000010000 */
[----:B------:R-:W0:Y:S02]  /*49c0*/  LDCU.64 UR8, c[0x0][0x3e0] ;  /* 0x00007c00ff0877ac */ /* 0x000e240008000a00 */
[-C--:B--2---:R-:W-:Y:S01]  /*49d0*/  FMUL.FTZ R35, R35, R36.reuse ;  /* 0x0000002423237220 */ /* 0x084fe20000410000 */
[----:B------:R-:W-:Y:S01]  /*49e0*/  FMUL.FTZ R32, R21, R36 ;  /* 0x0000002415207220 */ /* 0x000fe20000410000 */
[----:B------:R-:W1:Y:S02]  /*49f0*/  LDCU.64 UR10, c[0x0][0x380] ;  /* 0x00007000ff0a77ac */ /* 0x000e640008000a00 */
[----:B-----5:R-:W-:Y:S01]  /*4a00*/  FFMA.FTZ R35, R28, R35, R30 ;  /* 0x000000231c237223 */ /* 0x020fe2000001001e */
[----:B------:R-:W-:-:S03]  /*4a10*/  FFMA.FTZ R34, R29, R32, R31 ;  /* 0x000000201d227223 */ /* 0x000fc6000001001f */
[----:B------:R-:W-:Y:S01]  /*4a20*/  FMUL.FTZ R6, R35, -1.4426950216293334961 ;  /* 0xbfb8aa3b23067820 */ /* 0x000fe20000410000 */
[----:B------:R-:W-:-:S05]  /*4a30*/  FMUL.FTZ R32, R34, -1.4426950216293334961 ;  /* 0xbfb8aa3b22207820 */ /* 0x000fca0000410000 */
[----:B------:R-:W2:Y:S04]  /*4a40*/  MUFU.EX2 R6, R6 ;  /* 0x0000000600067308 */ /* 0x000ea80000000800 */
[----:B------:R-:W3:Y:S01]  /*4a50*/  MUFU.EX2 R32, R32 ;  /* 0x0000002000207308 */ /* 0x000ee20000000800 */
[----:B--2---:R-:W-:Y:S01]  /*4a60*/  FADD.FTZ R8, R6, 1 ;  /* 0x3f80000006087421 */ /* 0x004fe20000010000 */
[----:B---3--:R-:W-:-:S05]  /*4a70*/  FADD.FTZ R79, R32, 1 ;  /* 0x3f800000204f7421 */ /* 0x008fca0000010000 */
[----:B------:R-:W2:Y:S08]  /*4a80*/  MUFU.RCP R8, R8 ;  /* 0x0000000800087308 */ /* 0x000eb00000001000 */
[----:B------:R-:W3:Y:S01]  /*4a90*/  MUFU.RCP R79, R79 ;  /* 0x0000004f004f7308 */ /* 0x000ee20000001000 */
[----:B--2---:R-:W-:Y:S01]  /*4aa0*/  FMUL.FTZ R21, R35, R8 ;  /* 0x0000000823157220 */ /* 0x004fe20000410000 */
[----:B------:R-:W-:Y:S01]  /*4ab0*/  MOV R35, R73 ;  /* 0x0000004900237202 */ /* 0x000fe20000000f00 */
[----:B0-----:R-:W-:-:S04]  /*4ac0*/  IMAD R8, R33, UR8, RZ ;  /* 0x0000000821087c24 */ /* 0x001fc8000f8e02ff */
[----:B------:R-:W-:Y:S02]  /*4ad0*/  IMAD R33, R19, UR9, R8 ;  /* 0x0000000913217c24 */ /* 0x000fe4000f8e0208 */
[----:B---3--:R-:W-:Y:S01]  /*4ae0*/  FMUL.FTZ R6, R34, R79 ;  /* 0x0000004f22067220 */ /* 0x008fe20000410000 */
[----:B------:R-:W-:-:S04]  /*4af0*/  MOV R34, R70 ;  /* 0x0000004600227202 */ /* 0x000fc80000000f00 */
[----:B------:R-:W-:Y:S01]  /*4b00*/  F2FP.BF16.F32.PACK_AB R21, R6, R21 ;  /* 0x000000150615723e */ /* 0x000fe200000010ff */
[----:B------:R-:W-:-:S05]  /*4b10*/  IMAD.WIDE.U32 R34, R19, UR8, R34 ;  /* 0x0000000813227c25 */ /* 0x000fca000f8e0022 */
[----:B------:R-:W-:Y:S02]  /*4b20*/  IADD3 R33, PT, PT, R35, R33, RZ ;  /* 0x0000002123217210 */ /* 0x000fe40007ffe0ff */
[----:B-1----:R-:W-:-:S04]  /*4b30*/  LEA R32, P1, R34, UR10, 0x1 ;  /* 0x0000000a22207c11 */ /* 0x002fc8000f8208ff */
[----:B------:R-:W-:-:S05]  /*4b40*/  LEA.HI.X R33, R34, UR11, R33, 0x1, P1 ;  /* 0x0000000b22217c11 */ /* 0x000fca00088f0c21 */
[----:B------:R0:W-:Y:S04]  /*4b50*/  STG.E desc[UR6][R32.64], R21 ;  /* 0x0000001520007986 */ /* 0x0001e8000c101906 */
.L_x_1912:
[----:B------:R-:W-:Y:S05]  /*4b60*/  BSYNC.RECONVERGENT B1 ;  /* 0x0000000000017941 */ /* 0x000fea0003800200 */
.L_x_1911:
[----:B------:R-:W-:Y:S01]  /*4b70*/  ISETP.GE.U32.AND P1, PT, R69, UR4, PT ;  /* 0x0000000445007c0c */ /* 0x000fe2000bf26070 */
[----:B------:R-:W-:Y:S01]  /*4b80*/  BSSY.RECONVERGENT B1, `(.L_x_1913) ;  /* 0x0000021000017945 */ /* 0x000fe20003800200 */
[----:B------:R-:W-:Y:S02]  /*4b90*/  ISETP.GE.U32.AND P2, PT, R74, UR4, PT ;  /* 0x000000044a007c0c */ /* 0x000fe4000bf46070 */
[----:B------:R-:W-:Y:S02]  /*4ba0*/  ISETP.GE.AND.EX P4, PT, R77, UR5, PT, P1 ;  /* 0x000000054d007c0c */ /* 0x000fe4000bf86310 */
[----:B------:R-:W-:-:S11]  /*4bb0*/  ISETP.GE.U32.AND P1, PT, R67, UR4, PT ;  /* 0x0000000443007c0c */ /* 0x000fd6000bf26070 */
[----:B------:R-:W-:Y:S05]  /*4bc0*/  @P4 BRA `(.L_x_1914) ;  /* 0x0000000000704947 */ /* 0x000fea0003800000 */
[--C-:B------:R-:W-:Y:S01]  /*4bd0*/  FADD.FTZ R19, R10, -R38.reuse ;  /* 0x800000260a137221 */ /* 0x100fe20000010000 */
[----:B------:R-:W-:Y:S01]  /*4be0*/  FADD.FTZ R23, R23, -R38 ;  /* 0x8000002617177221 */ /* 0x000fe20000010000 */
[----:B------:R-:W1:Y:S01]  /*4bf0*/  LDCU.64 UR8, c[0x0][0x3e0] ;  /* 0x00007c00ff0877ac */ /* 0x000e620008000a00 */
[----:B------:R-:W-:Y:S01]  /*4c00*/  MOV R35, R73 ;  /* 0x0000004900237202 */ /* 0x000fe20000000f00 */
[-C--:B--2---:R-:W-:Y:S01]  /*4c10*/  FMUL.FTZ R19, R19, R36.reuse ;  /* 0x0000002413137220 */ /* 0x084fe20000410000 */
[----:B------:R-:W-:Y:S01]  /*4c20*/  FMUL.FTZ R6, R23, R36 ;  /* 0x0000002417067220 */ /* 0x000fe20000410000 */
[----:B------:R-:W2:Y:S02]  /*4c30*/  LDCU.64 UR10, c[0x0][0x380] ;  /* 0x00007000ff0a77ac */ /* 0x000ea40008000a00 */
[----:B0----5:R-:W-:Y:S01]  /*4c40*/  FFMA.FTZ R21, R28, R19, R30 ;  /* 0x000000131c157223 */ /* 0x021fe2000001001e */
[----:B------:R-:W-:-:S03]  /*4c50*/  FFMA.FTZ R32, R29, R6, R31 ;  /* 0x000000061d207223 */ /* 0x000fc6000001001f */
[----:B------:R-:W-:Y:S01]  /*4c60*/  FMUL.FTZ R6, R21, -1.4426950216293334961 ;  /* 0xbfb8aa3b15067820 */ /* 0x000fe20000410000 */
[----:B------:R-:W-:-:S05]  /*4c70*/  FMUL.FTZ R10, R32, -1.4426950216293334961 ;  /* 0xbfb8aa3b200a7820 */ /* 0x000fca0000410000 */
[----:B------:R-:W0:Y:S01]  /*4c80*/  MUFU.EX2 R6, R6 ;  /* 0x0000000600067308 */ /* 0x000e220000000800 */
[----:B-1----:R-:W-:-:S03]  /*4c90*/  IMAD R34, R77, UR8, RZ ;  /* 0x000000084d227c24 */ /* 0x002fc6000f8e02ff */
[----:B------:R-:W1:Y:S01]  /*4ca0*/  MUFU.EX2 R10, R10 ;  /* 0x0000000a000a7308 */ /* 0x000e620000000800 */
[----:B------:R-:W-:Y:S01]  /*4cb0*/  IMAD R23, R69, UR9, R34 ;  /* 0x0000000945177c24 */ /* 0x000fe2000f8e0222 */
[----:B------:R-:W-:-:S05]  /*4cc0*/  MOV R34, R70 ;  /* 0x0000004600227202 */ /* 0x000fca0000000f00 */
[----:B------:R-:W-:-:S04]  /*4cd0*/  IMAD.WIDE.U32 R34, R69, UR8, R34 ;  /* 0x0000000845227c25 */ /* 0x000fc8000f8e0022 */
[----:B0-----:R-:W-:Y:S01]  /*4ce0*/  FADD.FTZ R8, R6, 1 ;  /* 0x3f80000006087421 */ /* 0x001fe20000010000 */
[----:B------:R-:W-:Y:S01]  /*4cf0*/  IADD3 R23, PT, PT, R35, R23, RZ ;  /* 0x0000001723177210 */ /* 0x000fe20007ffe0ff */
[----:B-1----:R-:W-:-:S04]  /*4d00*/  FADD.FTZ R19, R10, 1 ;  /* 0x3f8000000a137421 */ /* 0x002fc80000010000 */
[----:B------:R-:W0:Y:S08]  /*4d10*/  MUFU.RCP R8, R8 ;  /* 0x0000000800087308 */ /* 0x000e300000001000 */
[----:B------:R-:W1:Y:S01]  /*4d20*/  MUFU.RCP R19, R19 ;  /* 0x0000001300137308 */ /* 0x000e620000001000 */
[----:B0-----:R-:W-:Y:S01]  /*4d30*/  FMUL.FTZ R6, R21, R8 ;  /* 0x0000000815067220 */ /* 0x001fe20000410000 */
[----:B-1----:R-:W-:Y:S01]  /*4d40*/  FMUL.FTZ R21, R32, R19 ;  /* 0x0000001320157220 */ /* 0x002fe20000410000 */
[----:B--2---:R-:W-:-:S04]  /*4d50*/  LEA R32, P4, R34, UR10, 0x1 ;  /* 0x0000000a22207c11 */ /* 0x004fc8000f8808ff */
[----:B------:R-:W-:Y:S02]  /*4d60*/  LEA.HI.X R33, R34, UR11, R23, 0x1, P4 ;  /* 0x0000000b22217c11 */ /* 0x000fe4000a0f0c17 */
[----:B------:R-:W-:-:S05]  /*4d70*/  F2FP.BF16.F32.PACK_AB R21, R21, R6 ;  /* 0x000000061515723e */ /* 0x000fca00000010ff */
[----:B------:R1:W-:Y:S02]  /*4d80*/  STG.E desc[UR6][R32.64], R21 ;  /* 0x0000001520007986 */ /* 0x0003e4000c101906 */
.L_x_1914:
[----:B------:R-:W-:Y:S05]  /*4d90*/  BSYNC.RECONVERGENT B1 ;  /* 0x0000000000017941 */ /* 0x000fea0003800200 */
.L_x_1913:
[----:B------:R-:W-:Y:S04]  /*4da0*/  BSSY.RECONVERGENT B1, `(.L_x_1915) ;  /* 0x000001e000017945 */ /* 0x000fe80003800200 */
[----:B------:R-:W-:Y:S05]  /*4db0*/  @P3 BRA `(.L_x_1916) ;  /* 0x0000000000703947 */ /* 0x000fea0003800000 */
[--C-:B------:R-:W-:Y:S01]  /*4dc0*/  FADD.FTZ R25, R25, -R38.reuse ;  /* 0x8000002619197221 */ /* 0x100fe20000010000 */
[----:B------:R-:W-:Y:S01]  /*4dd0*/  FADD.FTZ R19, R12, -R38 ;  /* 0x800000260c137221 */ /* 0x000fe20000010000 */
[----:B------:R-:W0:Y:S01]  /*4de0*/  LDCU.64 UR8, c[0x0][0x3e0] ;  /* 0x00007c00ff0877ac */ /* 0x000e220008000a00 */
[----:B------:R-:W-:Y:S01]  /*4df0*/  MOV R34, R70 ;  /* 0x0000004600227202 */ /* 0x000fe20000000f00 */
[-C--:B--2---:R-:W-:Y:S01]  /*4e00*/  FMUL.FTZ R25, R25, R36.reuse ;  /* 0x0000002419197220 */ /* 0x084fe20000410000 */
[----:B------:R-:W-:Y:S01]  /*4e10*/  FMUL.FTZ R8, R19, R36 ;  /* 0x0000002413087220 */ /* 0x000fe20000410000 */
[----:B------:R-:W2:Y:S01]  /*4e20*/  LDCU.64 UR10, c[0x0][0x380] ;  /* 0x00007000ff0a77ac */ /* 0x000ea20008000a00 */
[----:B------:R-:W-:Y:S01]  /*4e30*/  MOV R35, R73 ;  /* 0x0000004900237202 */ /* 0x000fe20000000f00 */
[----:B-----5:R-:W-:Y:S01]  /*4e40*/  FFMA.FTZ R25, R28, R25, R30 ;  /* 0x000000191c197223 */ /* 0x020fe2000001001e */
[----:B------:R-:W-:-:S03]  /*4e50*/  FFMA.FTZ R19, R29, R8, R31 ;  /* 0x000000081d137223 */ /* 0x000fc6000001001f */
[----:B------:R-:W-:Y:S01]  /*4e60*/  FMUL.FTZ R6, R25, -1.4426950216293334961 ;  /* 0xbfb8aa3b19067820 */ /* 0x000fe20000410000 */
[----:B------:R-:W-:-:S05]  /*4e70*/  FMUL.FTZ R10, R19, -1.4426950216293334961 ;  /* 0xbfb8aa3b130a7820 */ /* 0x000fca0000410000 */
[----:B------:R-:W3:Y:S01]  /*4e80*/  MUFU.EX2 R6, R6 ;  /* 0x0000000600067308 */ /* 0x000ee20000000800 */
[----:B01----:R-:W-:-:S03]  /*4e90*/  IMAD R21, R5, UR8, RZ ;  /* 0x0000000805157c24 */ /* 0x003fc6000f8e02ff */
[----:B------:R-:W0:Y:S01]  /*4ea0*/  MUFU.EX2 R10, R10 ;  /* 0x0000000a000a7308 */ /* 0x000e220000000800 */
[----:B------:R-:W-:-:S04]  /*4eb0*/  IMAD.WIDE.U32 R34, R66, UR8, R34 ;  /* 0x0000000842227c25 */ /* 0x000fc8000f8e0022 */
[----:B------:R-:W-:Y:S01]  /*4ec0*/  IMAD R21, R66, UR9, R21 ;  /* 0x0000000942157c24 */ /* 0x000fe2000f8e0215 */
[----:B--2---:R-:W-:Y:S01]  /*4ed0*/  LEA R32, P3, R34, UR10, 0x1 ;  /* 0x0000000a22207c11 */ /* 0x004fe2000f8608ff */
[----:B---3--:R-:W-:-:S03]  /*4ee0*/  FADD.FTZ R8, R6, 1 ;  /* 0x3f80000006087421 */ /* 0x008fc60000010000 */
[----:B------:R-:W-:Y:S01]  /*4ef0*/  IADD3 R21, PT, PT, R35, R21, RZ ;  /* 0x0000001523157210 */ /* 0x000fe20007ffe0ff */
[----:B0-----:R-:W-:-:S03]  /*4f00*/  FADD.FTZ R12, R10, 1 ;  /* 0x3f8000000a0c7421 */ /* 0x001fc60000010000 */
[----:B------:R-:W-:Y:S01]  /*4f10*/  LEA.HI.X R33, R34, UR11, R21, 0x1, P3 ;  /* 0x0000000b22217c11 */ /* 0x000fe200098f0c15 */
[----:B------:R-:W0:Y:S08]  /*4f20*/  MUFU.RCP R8, R8 ;  /* 0x0000000800087308 */ /* 0x000e300000001000 */
[----:B------:R-:W1:Y:S01]  /*4f30*/  MUFU.RCP R12, R12 ;  /* 0x0000000c000c7308 */ /* 0x000e620000001000 */
[----:B0-----:R-:W-:Y:S01]  /*4f40*/  FMUL.FTZ R6, R25, R8 ;  /* 0x0000000819067220 */ /* 0x001fe20000410000 */
[----:B-1----:R-:W-:-:S05]  /*4f50*/  FMUL.FTZ R19, R19, R12 ;  /* 0x0000000c13137220 */ /* 0x002fca0000410000 */
[----:B------:R-:W-:-:S05]  /*4f60*/  F2FP.BF16.F32.PACK_AB R19, R19, R6 ;  /* 0x000000061313723e */ /* 0x000fca00000010ff */
[----:B------:R3:W-:Y:S02]  /*4f70*/  STG.E desc[UR6][R32.64], R19 ;  /* 0x0000001320007986 */ /* 0x0007e4000c101906 */
.L_x_1916:
[----:B------:R-:W-:Y:S05]  /*4f80*/  BSYNC.RECONVERGENT B1 ;  /* 0x0000000000017941 */ /* 0x000fea0003800200 */
.L_x_1915:
        /* <DEDUP_REMOVED lines=14> */
[--C-:B------:R-:W-:Y:S01]  /*5070*/  FADD.FTZ R27, R27, -R38.reuse ;  /* 0x800000261b1b7221 */ /* 0x100fe20000010000 */
[----:B---3--:R-:W-:Y:S01]  /*5080*/  FADD.FTZ R19, R14, -R38 ;  /* 0x800000260e137221 */ /* 0x008fe20000010000 */
[----:B------:R-:W3:Y:S01]  /*5090*/  LDCU.64 UR8, c[0x0][0x3e0] ;  /* 0x00007c00ff0877ac */ /* 0x000ee20008000a00 */
[----:B01----:R-:W-:Y:S01]  /*50a0*/  MOV R32, R70 ;  /* 0x0000004600207202 */ /* 0x003fe20000000f00 */
[-C--:B--2---:R-:W-:Y:S01]  /*50b0*/  FMUL.FTZ R27, R27, R36.reuse ;  /* 0x000000241b1b7220 */ /* 0x084fe20000410000 */
[----:B------:R-:W-:Y:S01]  /*50c0*/  FMUL.FTZ R12, R19, R36 ;  /* 0x00000024130c7220 */ /* 0x000fe20000410000 */
[----:B------:R-:W0:Y:S01]  /*50d0*/  LDCU.64 UR10, c[0x0][0x380] ;  /* 0x00007000ff0a77ac */ /* 0x000e220008000a00 */
[----:B------:R-:W-:Y:S01]  /*50e0*/  MOV R33, R73 ;  /* 0x0000004900217202 */ /* 0x000fe20000000f00 */
[----:B-----5:R-:W-:Y:S01]  /*50f0*/  FFMA.FTZ R27, R28, R27, R30 ;  /* 0x0000001b1c1b7223 */ /* 0x020fe2000001001e */
[----:B------:R-:W-:-:S03]  /*5100*/  FFMA.FTZ R34, R29, R12, R31 ;  /* 0x0000000c1d227223 */ /* 0x000fc6000001001f */
[----:B------:R-:W-:Y:S01]  /*5110*/  FMUL.FTZ R10, R27, -1.4426950216293334961 ;  /* 0xbfb8aa3b1b0a7820 */ /* 0x000fe20000410000 */
[----:B------:R-:W-:-:S05]  /*5120*/  FMUL.FTZ R14, R34, -1.4426950216293334961 ;  /* 0xbfb8aa3b220e7820 */ /* 0x000fca0000410000 */
[----:B------:R-:W1:Y:S01]  /*5130*/  MUFU.EX2 R10, R10 ;  /* 0x0000000a000a7308 */ /* 0x000e620000000800 */
[----:B---3--:R-:W-:-:S03]  /*5140*/  IMAD R21, R78, UR8, RZ ;  /* 0x000000084e157c24 */ /* 0x008fc6000f8e02ff */
[----:B------:R-:W2:Y:S01]  /*5150*/  MUFU.EX2 R14, R14 ;  /* 0x0000000e000e7308 */ /* 0x000ea20000000800 */
[----:B------:R-:W-:-:S04]  /*5160*/  IMAD.WIDE.U32 R32, R74, UR8, R32 ;  /* 0x000000084a207c25 */ /* 0x000fc8000f8e0020 */
[----:B------:R-:W-:Y:S02]  /*5170*/  IMAD R23, R74, UR9, R21 ;  /* 0x000000094a177c24 */ /* 0x000fe4000f8e0215 */
[----:B-1----:R-:W-:-:S03]  /*5180*/  FADD.FTZ R12, R10, 1 ;  /* 0x3f8000000a0c7421 */ /* 0x002fc60000010000 */
[----:B------:R-:W-:Y:S01]  /*5190*/  IADD3 R23, PT, PT, R33, R23, RZ ;  /* 0x0000001721177210 */ /* 0x000fe20007ffe0ff */
[----:B--2---:R-:W-:Y:S02]  /*51a0*/  FADD.FTZ R19, R14, 1 ;  /* 0x3f8000000e137421 */ /* 0x004fe40000010000 */
[----:B------:R-:W1:Y:S08]  /*51b0*/  MUFU.RCP R12, R12 ;  /* 0x0000000c000c7308 */ /* 0x000e700000001000 */
[----:B------:R-:W2:Y:S01]  /*51c0*/  MUFU.RCP R19, R19 ;  /* 0x0000001300137308 */ /* 0x000ea20000001000 */
[----:B-1----:R-:W-:Y:S01]  /*51d0*/  FMUL.FTZ R10, R27, R12 ;  /* 0x0000000c1b0a7220 */ /* 0x002fe20000410000 */
[----:B--2---:R-:W-:Y:S01]  /*51e0*/  FMUL.FTZ R21, R34, R19 ;  /* 0x0000001322157220 */ /* 0x004fe20000410000 */
[----:B0-----:R-:W-:-:S04]  /*51f0*/  LEA R34, P2, R32, UR10, 0x1 ;  /* 0x0000000a20227c11 */ /* 0x001fc8000f8408ff */
[----:B------:R-:W-:Y:S02]  /*5200*/  LEA.HI.X R35, R32, UR11, R23, 0x1, P2 ;  /* 0x0000000b20237c11 */ /* 0x000fe400090f0c17 */
[----:B------:R-:W-:-:S05]  /*5210*/  F2FP.BF16.F32.PACK_AB R21, R21, R10 ;  /* 0x0000000a1515723e */ /* 0x000fca00000010ff */
[----:B------:R4:W-:Y:S02]  /*5220*/  STG.E desc[UR6][R34.64], R21 ;  /* 0x0000001522007986 */ /* 0x0009e4000c101906 */
.L_x_1918:
[----:B------:R-:W-:Y:S05]  /*5230*/  BSYNC.RECONVERGENT B1 ;  /* 0x0000000000017941 */ /* 0x000fea0003800200 */
.L_x_1917:
[----:B------:R-:W-:Y:S04]  /*5240*/  BSSY.RECONVERGENT B1, `(.L_x_1919) ;  /* 0x000001e000017945 */ /* 0x000fe80003800200 */
[----:B------:R-:W-:Y:S05]  /*5250*/  @P1 BRA `(.L_x_1920) ;  /* 0x0000000000701947 */ /* 0x000fea0003800000 */
[--C-:B---3--:R-:W-:Y:S01]  /*5260*/  FADD.FTZ R19, R16, -R38.reuse ;  /* 0x8000002610137221 */ /* 0x108fe20000010000 */
[----:B------:R-:W-:Y:S01]  /*5270*/  FADD.FTZ R41, R41, -R38 ;  /* 0x8000002629297221 */ /* 0x000fe20000010000 */
[----:B------:R-:W3:Y:S01]  /*5280*/  LDCU.64 UR8, c[0x0][0x3e0] ;  /* 0x00007c00ff0877ac */ /* 0x000ee20008000a00 */
[----:B01----:R-:W-:Y:S01]  /*5290*/  MOV R32, R70 ;  /* 0x0000004600207202 */ /* 0x003fe20000000f00 */
[-C--:B--2---:R-:W-:Y:S01]  /*52a0*/  FMUL.FTZ R19, R19, R36.reuse ;  /* 0x0000002413137220 */ /* 0x084fe20000410000 */
[----:B------:R-:W-:Y:S01]  /*52b0*/  FMUL.FTZ R12, R41, R36 ;  /* 0x00000024290c7220 */ /* 0x000fe20000410000 */
[----:B------:R-:W0:Y:S01]  /*52c0*/  LDCU.64 UR10, c[0x0][0x380] ;  /* 0x00007000ff0a77ac */ /* 0x000e220008000a00 */
[----:B------:R-:W-:Y:S01]  /*52d0*/  MOV R33, R73 ;  /* 0x0000004900217202 */ /* 0x000fe20000000f00 */
[----:B-----5:R-:W-:Y:S01]  /*52e0*/  FFMA.FTZ R19, R28, R19, R30 ;  /* 0x000000131c137223 */ /* 0x020fe2000001001e */
[----:B----4-:R-:W-:-:S03]  /*52f0*/  FFMA.FTZ R21, R29, R12, R31 ;  /* 0x0000000c1d157223 */ /* 0x010fc6000001001f */
[----:B------:R-:W-:Y:S01]  /*5300*/  FMUL.FTZ R10, R19, -1.4426950216293334961 ;  /* 0xbfb8aa3b130a7820 */ /* 0x000fe20000410000 */
[----:B------:R-:W-:-:S05]  /*5310*/  FMUL.FTZ R14, R21, -1.4426950216293334961 ;  /* 0xbfb8aa3b150e7820 */ /* 0x000fca0000410000 */
[----:B------:R-:W1:Y:S01]  /*5320*/  MUFU.EX2 R10, R10 ;  /* 0x0000000a000a7308 */ /* 0x000e620000000800 */
[----:B---3--:R-:W-:-:S03]  /*5330*/  IMAD R76, R76, UR8, RZ ;  /* 0x000000084c4c7c24 */ /* 0x008fc6000f8e02ff */
[----:B------:R-:W2:Y:S01]  /*5340*/  MUFU.EX2 R14, R14 ;  /* 0x0000000e000e7308 */ /* 0x000ea20000000800 */
[----:B------:R-:W-:-:S04]  /*5350*/  IMAD.WIDE.U32 R32, R67, UR8, R32 ;  /* 0x0000000843207c25 */ /* 0x000fc8000f8e0020 */
[----:B------:R-:W-:Y:S01]  /*5360*/  IMAD R67, R67, UR9, R76 ;  /* 0x0000000943437c24 */ /* 0x000fe2000f8e024c */
[----:B0-----:R-:W-:Y:S01]  /*5370*/  LEA R34, P1, R32, UR10, 0x1 ;  /* 0x0000000a20227c11 */ /* 0x001fe2000f8208ff */
[----:B-1----:R-:W-:-:S03]  /*5380*/  FADD.FTZ R12, R10, 1 ;  /* 0x3f8000000a0c7421 */ /* 0x002fc60000010000 */
[----:B------:R-:W-:Y:S01]  /*5390*/  IADD3 R67, PT, PT, R33, R67, RZ ;  /* 0x0000004321437210 */ /* 0x000fe20007ffe0ff */
[----:B--2---:R-:W-:-:S03]  /*53a0*/  FADD.FTZ R16, R14, 1 ;  /* 0x3f8000000e107421 */ /* 0x004fc60000010000 */
[----:B------:R-:W-:Y:S01]  /*53b0*/  LEA.HI.X R35, R32, UR11, R67, 0x1, P1 ;  /* 0x0000000b20237c11 */ /* 0x000fe200088f0c43 */
[----:B------:R-:W0:Y:S08]  /*53c0*/  MUFU.RCP R12, R12 ;  /* 0x0000000c000c7308 */ /* 0x000e300000001000 */
[----:B------:R-:W1:Y:S01]  /*53d0*/  MUFU.RCP R16, R16 ;  /* 0x0000001000107308 */ /* 0x000e620000001000 */
[----:B0-----:R-:W-:Y:S01]  /*53e0*/  FMUL.FTZ R10, R19, R12 ;  /* 0x0000000c130a7220 */ /* 0x001fe20000410000 */
[----:B-1----:R-:W-:-:S05]  /*53f0*/  FMUL.FTZ R19, R21, R16 ;  /* 0x0000001015137220 */ /* 0x002fca0000410000 */
[----:B------:R-:W-:-:S05]  /*5400*/  F2FP.BF16.F32.PACK_AB R19, R19, R10 ;  /* 0x0000000a1313723e */ /* 0x000fca00000010ff */
[----:B------:R0:W-:Y:S02]  /*5410*/  STG.E desc[UR6][R34.64], R19 ;  /* 0x0000001322007986 */ /* 0x0001e4000c101906 */
.L_x_1920:
[----:B------:R-:W-:Y:S05]  /*5420*/  BSYNC.RECONVERGENT B1 ;  /* 0x0000000000017941 */ /* 0x000fea0003800200 */
.L_x_1919:
[----:B------:R-:W-:Y:S04]  /*5430*/  BSSY.RECONVERGENT B1, `(.L_x_1921) ;  /* 0x000001e000017945 */ /* 0x000fe80003800200 */
[----:B------:R-:W-:Y:S05]  /*5440*/  @P3 BRA `(.L_x_1922) ;  /* 0x0000000000703947 */ /* 0x000fea0003800000 */
[--C-:B0--3--:R-:W-:Y:S01]  /*5450*/  FADD.FTZ R19, R18, -R38.reuse ;  /* 0x8000002612137221 */ /* 0x109fe20000010000 */
[----:B------:R-:W-:Y:S01]  /*5460*/  FADD.FTZ R43, R43, -R38 ;  /* 0x800000262b2b7221 */ /* 0x000fe20000010000 */
[----:B------:R-:W0:Y:S01]  /*5470*/  LDCU.64 UR8, c[0x0][0x3e0] ;  /* 0x00007c00ff0877ac */ /* 0x000e220008000a00 */
[----:B------:R-:W-:Y:S01]  /*5480*/  MOV R18, R70 ;  /* 0x0000004600127202 */ /* 0x000fe20000000f00 */
[-C--:B--2---:R-:W-:Y:S01]  /*5490*/  FMUL.FTZ R19, R19, R36.reuse ;  /* 0x0000002413137220 */ /* 0x084fe20000410000 */
[----:B------:R-:W-:Y:S01]  /*54a0*/  FMUL.FTZ R12, R43, R36 ;  /* 0x000000242b0c7220 */ /* 0x000fe20000410000 */
[----:B------:R-:W2:Y:S02]  /*54b0*/  LDCU.64 UR10, c[0x0][0x380] ;  /* 0x00007000ff0a77ac */ /* 0x000ea40008000a00 */
[----:B-1--45:R-:W-:Y:S01]  /*54c0*/  FFMA.FTZ R21, R28, R19, R30 ;  /* 0x000000131c157223 */ /* 0x032fe2000001001e */
[----:B------:R-:W-:Y:S01]  /*54d0*/  FFMA.FTZ R23, R29, R12, R31 ;  /* 0x0000000c1d177223 */ /* 0x000fe2000001001f */
[----:B------:R-:W-:-:S02]  /*54e0*/  MOV R19, R73 ;  /* 0x0000004900137202 */ /* 0x000fc40000000f00 */
[----:B------:R-:W-:Y:S01]  /*54f0*/  FMUL.FTZ R10, R21, -1.4426950216293334961 ;  /* 0xbfb8aa3b150a7820 */ /* 0x000fe20000410000 */
[----:B------:R-:W-:-:S05]  /*5500*/  FMUL.FTZ R14, R23, -1.4426950216293334961 ;  /* 0xbfb8aa3b170e7820 */ /* 0x000fca0000410000 */
[----:B------:R-:W1:Y:S01]  /*5510*/  MUFU.EX2 R10, R10 ;  /* 0x0000000a000a7308 */ /* 0x000e620000000800 */
[----:B0-----:R-:W-:-:S03]  /*5520*/  IMAD R32, R75, UR8, RZ ;  /* 0x000000084b207c24 */ /* 0x001fc6000f8e02ff */
[----:B------:R-:W0:Y:S01]  /*5530*/  MUFU.EX2 R14, R14 ;  /* 0x0000000e000e7308 */ /* 0x000e220000000800 */
[----:B------:R-:W-:-:S04]  /*5540*/  IMAD.WIDE.U32 R18, R39, UR8, R18 ;  /* 0x0000000827127c25 */ /* 0x000fc8000f8e0012 */
[----:B------:R-:W-:Y:S01]  /*5550*/  IMAD R39, R39, UR9, R32 ;  /* 0x0000000927277c24 */ /* 0x000fe2000f8e0220 */
[----:B--2---:R-:W-:Y:S01]  /*5560*/  LEA R32, P1, R18, UR10, 0x1 ;  /* 0x0000000a12207c11 */ /* 0x004fe2000f8208ff */
[----:B-1----:R-:W-:-:S03]  /*5570*/  FADD.FTZ R12, R10, 1 ;  /* 0x3f8000000a0c7421 */ /* 0x002fc60000010000 */
        /* <DEDUP_REMOVED lines=9> */
.L_x_1922:
[----:B------:R-:W-:Y:S05]  /*5610*/  BSYNC.RECONVERGENT B1 ;  /* 0x0000000000017941 */ /* 0x000fea0003800200 */
.L_x_1921:
        /* <DEDUP_REMOVED lines=8> */
[----:B------:R-:W2:Y:S01]  /*56a0*/  LDCU.64 UR10, c[0x0][0x380] ;  /* 0x00007000ff0a77ac */ /* 0x000ea20008000a00 */
[----:B-1--4-:R-:W-:Y:S01]  /*56b0*/  MOV R21, R73 ;  /* 0x0000004900157202 */ /* 0x012fe20000000f00 */
[----:B-----5:R-:W-:Y:S01]  /*56c0*/  FFMA.FTZ R19, R28, R19, R30 ;  /* 0x000000131c137223 */ /* 0x020fe2000001001e */
[----:B------:R-:W-:-:S03]  /*56d0*/  FFMA.FTZ R23, R29, R12, R31 ;  /* 0x0000000c1d177223 */ /* 0x000fc6000001001f */
        /* <DEDUP_REMOVED lines=10> */
[----:B0-----:R-:W-:Y:S02]  /*5780*/  FADD.FTZ R16, R14, 1 ;  /* 0x3f8000000e107421 */ /* 0x001fe40000010000 */
[----:B------:R-:W0:Y:S08]  /*5790*/  MUFU.RCP R12, R12 ;  /* 0x0000000c000c7308 */ /* 0x000e300000001000 */
[----:B------:R-:W1:Y:S01]  /*57a0*/  MUFU.RCP R16, R16 ;  /* 0x0000001000107308 */ /* 0x000e620000001000 */
[----:B0-----:R-:W-:Y:S01]  /*57b0*/  FMUL.FTZ R10, R19, R12 ;  /* 0x0000000c130a7220 */ /* 0x001fe20000410000 */
[----:B------:R-:W-:Y:S01]  /*57c0*/  LEA.HI.X R19, R20, UR11, R25, 0x1, P1 ;  /* 0x0000000b14137c11 */ /* 0x000fe200088f0c19 */
[----:B-1----:R-:W-:-:S05]  /*57d0*/  FMUL.FTZ R23, R23, R16 ;  /* 0x0000001017177220 */ /* 0x002fca0000410000 */
[----:B------:R-:W-:-:S05]  /*57e0*/  F2FP.BF16.F32.PACK_AB R23, R23, R10 ;  /* 0x0000000a1717723e */ /* 0x000fca00000010ff */
[----:B------:R0:W-:Y:S02]  /*57f0*/  STG.E desc[UR6][R18.64], R23 ;  /* 0x0000001712007986 */ /* 0x0001e4000c101906 */
.L_x_1924:
[----:B------:R-:W-:Y:S05]  /*5800*/  BSYNC.RECONVERGENT B1 ;  /* 0x0000000000017941 */ /* 0x000fea0003800200 */
.L_x_1923:
        /* <DEDUP_REMOVED lines=30> */
.L_x_1926:
[----:B------:R-:W-:Y:S05]  /*59f0*/  BSYNC.RECONVERGENT B1 ;  /* 0x0000000000017941 */ /* 0x000fea0003800200 */
.L_x_1925:
        /* <DEDUP_REMOVED lines=30> */
.L_x_1928:
[----:B------:R-:W-:Y:S05]  /*5be0*/  BSYNC.RECONVERGENT B1 ;  /* 0x0000000000017941 */ /* 0x000fea0003800200 */
.L_x_1927:
[----:B------:R-:W-:Y:S01]  /*5bf0*/  ISETP.GE.U32.AND P5, PT, R6, UR4, PT ;  /* 0x0000000406007c0c */ /* 0x000fe2000bfa6070 */
[----:B------:R-:W-:Y:S01]  /*5c00*/  BSSY.RECONVERGENT B1, `(.L_x_1929) ;  /* 0x000002d000017945 */ /* 0x000fe20003800200 */
[----:B0-----:R-:W-:Y:S02]  /*5c10*/  SHF.R.S32.HI R18, RZ, 0x1f, R6 ;  /* 0x0000001fff127819 */ /* 0x001fe40000011406 */
        /* <DEDUP_REMOVED lines=15> */
[--C-:B------:R-:W-:Y:S01]  /*5d10*/  FADD.FTZ R51, R51, -R38.reuse ;  /* 0x8000002633337221 */ /* 0x100fe20000010000 */
[----:B---3--:R-:W-:Y:S01]  /*5d20*/  FADD.FTZ R19, R26, -R38 ;  /* 0x800000261a137221 */ /* 0x008fe20000010000 */
[----:B------:R-:W1:Y:S02]  /*5d30*/  LDCU.64 UR8, c[0x0][0x3e0] ;  /* 0x00007c00ff0877ac */ /* 0x000e640008000a00 */
        /* <DEDUP_REMOVED lines=8> */
[----:B------:R-:W2:Y:S01]  /*5dc0*/  MUFU.EX2 R14, R14 ;  /* 0x0000000e000e7308 */ /* 0x000ea20000000800 */
[----:B-1--4-:R-:W-:Y:S01]  /*5dd0*/  IMAD R21, R18, UR8, RZ ;  /* 0x0000000812157c24 */ /* 0x012fe2000f8e02ff */
[----:B------:R-:W-:Y:S02]  /*5de0*/  MOV R18, R70 ;  /* 0x0000004600127202 */ /* 0x000fe40000000f00 */
[----:B------:R-:W1:Y:S01]  /*5df0*/  MUFU.EX2 R20, R20 ;  /* 0x0000001400147308 */ /* 0x000e620000000800 */
[C---:B------:R-:W-:Y:S02]  /*5e00*/  IMAD R21, R6.reuse, UR9, R21 ;  /* 0x0000000906157c24 */ /* 0x040fe4000f8e0215 */
[----:B------:R-:W-:-:S05]  /*5e10*/  IMAD.WIDE.U32 R18, R6, UR8, R18 ;  /* 0x0000000806127c25 */ /* 0x000fca000f8e0012 */
[----:B------:R-:W-:Y:S01]  /*5e20*/  IADD3 R21, PT, PT, R19, R21, RZ ;  /* 0x0000001513157210 */ /* 0x000fe20007ffe0ff */
[----:B--2---:R-:W-:Y:S01]  /*5e30*/  FADD.FTZ R16, R14, 1 ;  /* 0x3f8000000e107421 */ /* 0x004fe20000010000 */
[----:B-1----:R-:W-:Y:S01]  /*5e40*/  FADD.FTZ R22, R20, 1 ;  /* 0x3f80000014167421 */ /* 0x002fe20000010000 */
[----:B0-----:R-:W-:-:S04]  /*5e50*/  LEA R20, P5, R18, UR10, 0x1 ;  /* 0x0000000a12147c11 */ /* 0x001fc8000f8a08ff */
[----:B------:R-:W0:Y:S01]  /*5e60*/  MUFU.RCP R16, R16 ;  /* 0x0000001000107308 */ /* 0x000e220000001000 */
[----:B------:R-:W-:-:S07]  /*5e70*/  LEA.HI.X R21, R18, UR11, R21, 0x1, P5 ;  /* 0x0000000b12157c11 */ /* 0x000fce000a8f0c15 */
[----:B------:R-:W1:Y:S01]  /*5e80*/  MUFU.RCP R22, R22 ;  /* 0x0000001600167308 */ /* 0x000e620000001000 */
[----:B0-----:R-:W-:Y:S01]  /*5e90*/  FMUL.FTZ R6, R51, R16 ;  /* 0x0000001033067220 */ /* 0x001fe20000410000 */
[----:B-1----:R-:W-:-:S05]  /*5ea0*/  FMUL.FTZ R23, R23, R22 ;  /* 0x0000001617177220 */ /* 0x002fca0000410000 */
[----:B------:R-:W-:-:S05]  /*5eb0*/  F2FP.BF16.F32.PACK_AB R23, R23, R6 ;  /* 0x000000061717723e */ /* 0x000fca00000010ff */
[----:B------:R0:W-:Y:S02]  /*5ec0*/  STG.E desc[UR6][R20.64], R23 ;  /* 0x0000001714007986 */ /* 0x0001e4000c101906 */
.L_x_1930:
[----:B------:R-:W-:Y:S05]  /*5ed0*/  BSYNC.RECONVERGENT B1 ;  /* 0x0000000000017941 */ /* 0x000fea0003800200 */
.L_x_1929:
[----:B------:R-:W-:Y:S04]  /*5ee0*/  BSSY.RECONVERGENT B1, `(.L_x_1931) ;  /* 0x000001e000017945 */ /* 0x000fe80003800200 */
[----:B------:R-:W-:Y:S05]  /*5ef0*/  @P2 BRA `(.L_x_1932) ;  /* 0x0000000000702947 */ /* 0x000fea0003800000 */
[--C-:B------:R-:W-:Y:S01]  /*5f00*/  FADD.FTZ R53, R53, -R38.reuse ;  /* 0x8000002635357221 */ /* 0x100fe20000010000 */
[----:B---3--:R-:W-:Y:S01]  /*5f10*/  FADD.FTZ R19, R40, -R38 ;  /* 0x8000002628137221 */ /* 0x008fe20000010000 */
[----:B------:R-:W1:Y:S01]  /*5f20*/  LDCU.64 UR8, c[0x0][0x3e0] ;  /* 0x00007c00ff0877ac */ /* 0x000e620008000a00 */
[----:B------:R-:W-:Y:S01]  /*5f30*/  MOV R18, R70 ;  /* 0x0000004600127202 */ /* 0x000fe20000000f00 */
[-C--:B--2---:R-:W-:Y:S01]  /*5f40*/  FMUL.FTZ R53, R53, R36.reuse ;  /* 0x0000002435357220 */ /* 0x084fe20000410000 */
[----:B------:R-:W-:Y:S01]  /*5f50*/  FMUL.FTZ R14, R19, R36 ;  /* 0x00000024130e7220 */ /* 0x000fe20000410000 */
[----:B------:R-:W2:Y:S01]  /*5f60*/  LDCU.64 UR10, c[0x0][0x380] ;  /* 0x00007000ff0a77ac */ /* 0x000ea20008000a00 */
[----:B------:R-:W-:Y:S01]  /*5f70*/  MOV R19, R73 ;  /* 0x0000004900137202 */ /* 0x000fe20000000f00 */
[----:B-----5:R-:W-:Y:S01]  /*5f80*/  FFMA.FTZ R53, R28, R53, R30 ;  /* 0x000000351c357223 */ /* 0x020fe2000001001e */
[----:B0-----:R-:W-:-:S03]  /*5f90*/  FFMA.FTZ R23, R29, R14, R31 ;  /* 0x0000000e1d177223 */ /* 0x001fc6000001001f */
[----:B------:R-:W-:Y:S01]  /*5fa0*/  FMUL.FTZ R6, R53, -1.4426950216293334961 ;  /* 0xbfb8aa3b35067820 */ /* 0x000fe20000410000 */
[----:B------:R-:W-:-:S05]  /*5fb0*/  FMUL.FTZ R16, R23, -1.4426950216293334961 ;  /* 0xbfb8aa3b17107820 */ /* 0x000fca0000410000 */
[----:B------:R-:W0:Y:S01]  /*5fc0*/  MUFU.EX2 R6, R6 ;  /* 0x0000000600067308 */ /* 0x000e220000000800 */
[----:B-1--4-:R-:W-:-:S03]  /*5fd0*/  IMAD R21, R13, UR8, RZ ;  /* 0x000000080d157c24 */ /* 0x012fc6000f8e02ff */
[----:B------:R-:W1:Y:S01]  /*5fe0*/  MUFU.EX2 R16, R16 ;  /* 0x0000001000107308 */ /* 0x000e620000000800 */
[----:B------:R-:W-:-:S04]  /*5ff0*/  IMAD.WIDE.U32 R18, R58, UR8, R18 ;  /* 0x000000083a127c25 */ /* 0x000fc8000f8e0012 */
[----:B------:R-:W-:Y:S01]  /*6000*/  IMAD R21, R58, UR9, R21 ;  /* 0x000000093a157c24 */ /* 0x000fe2000f8e0215 */
[----:B--2---:R-:W-:Y:S01]  /*6010*/  LEA R20, P2, R18, UR10, 0x1 ;  /* 0x0000000a12147c11 */ /* 0x004fe2000f8408ff */
[----:B0-----:R-:W-:-:S03]  /*6020*/  FADD.FTZ R14, R6, 1 ;  /* 0x3f800000060e7421 */ /* 0x001fc60000010000 */
[----:B------:R-:W-:Y:S01]  /*6030*/  IADD3 R21, PT, PT, R19, R21, RZ ;  /* 0x0000001513157210 */ /* 0x000fe20007ffe0ff */
[----:B-1----:R-:W-:-:S03]  /*6040*/  FADD.FTZ R22, R16, 1 ;  /* 0x3f80000010167421 */ /* 0x002fc60000010000 */
[----:B------:R-:W-:Y:S01]  /*6050*/  LEA.HI.X R21, R18, UR11, R21, 0x1, P2 ;  /* 0x0000000b12157c11 */ /* 0x000fe200090f0c15 */
[----:B------:R-:W0:Y:S08]  /*6060*/  MUFU.RCP R14, R14 ;  /* 0x0000000e000e7308 */ /* 0x000e300000001000 */
[----:B------:R-:W1:Y:S01]  /*6070*/  MUFU.RCP R22, R22 ;  /* 0x0000001600167308 */ /* 0x000e620000001000 */
[----:B0-----:R-:W-:Y:S01]  /*6080*/  FMUL.FTZ R6, R53, R14 ;  /* 0x0000000e35067220 */ /* 0x001fe20000410000 */
[----:B-1----:R-:W-:-:S05]  /*6090*/  FMUL.FTZ R23, R23, R22 ;  /* 0x0000001617177220 */ /* 0x002fca0000410000 */
[----:B------:R-:W-:-:S05]  /*60a0*/  F2FP.BF16.F32.PACK_AB R23, R23, R6 ;  /* 0x000000061717723e */ /* 0x000fca00000010ff */
[----:B------:R0:W-:Y:S02]  /*60b0*/  STG.E desc[UR6][R20.64], R23 ;  /* 0x0000001714007986 */ /* 0x0001e4000c101906 */
.L_x_1932:
[----:B------:R-:W-:Y:S05]  /*60c0*/  BSYNC.RECONVERGENT B1 ;  /* 0x0000000000017941 */ /* 0x000fea0003800200 */
.L_x_1931:
[----:B------:R-:W-:Y:S04]  /*60d0*/  BSSY.RECONVERGENT B1, `(.L_x_1933) ;  /* 0x000001e000017945 */ /* 0x000fe80003800200 */
[----:B------:R-:W-:Y:S05]  /*60e0*/  @P1 BRA `(.L_x_1934) ;  /* 0x0000000000701947 */ /* 0x000fea0003800000 */
[--C-:B---3--:R-:W-:Y:S01]  /*60f0*/  FADD.FTZ R19, R42, -R38.reuse ;  /* 0x800000262a137221 */ /* 0x108fe20000010000 */
[----:B------:R-:W-:Y:S01]  /*6100*/  FADD.FTZ R55, R55, -R38 ;  /* 0x8000002637377221 */ /* 0x000fe20000010000 */
[----:B------:R-:W3:Y:S01]  /*6110*/  LDCU.64 UR8, c[0x0][0x3e0] ;  /* 0x00007c00ff0877ac */ /* 0x000ee20008000a00 */
[----:B------:R-:W-:Y:S01]  /*6120*/  MOV R18, R70 ;  /* 0x0000004600127202 */ /* 0x000fe20000000f00 */
[-C--:B--2---:R-:W-:Y:S01]  /*6130*/  FMUL.FTZ R19, R19, R36.reuse ;  /* 0x0000002413137220 */ /* 0x084fe20000410000 */
[----:B------:R-:W-:Y:S01]  /*6140*/  FMUL.FTZ R14, R55, R36 ;  /* 0x00000024370e7220 */ /* 0x000fe20000410000 */
[----:B------:R-:W2:Y:S02]  /*6150*/  LDCU.64 UR10, c[0x0][0x380] ;  /* 0x00007000ff0a77ac */ /* 0x000ea40008000a00 */
[----:B01--45:R-:W-:Y:S01]  /*6160*/  FFMA.FTZ R21, R28, R19, R30 ;  /* 0x000000131c157223 */ /* 0x033fe2000001001e */
[----:B------:R-:W-:Y:S01]  /*6170*/  FFMA.FTZ R23, R29, R14, R31 ;  /* 0x0000000e1d177223 */ /* 0x000fe2000001001f */
[----:B------:R-:W-:-:S02]  /*6180*/  MOV R19, R73 ;  /* 0x0000004900137202 */ /* 0x000fc40000000f00 */
[----:B------:R-:W-:Y:S01]  /*6190*/  FMUL.FTZ R6, R21, -1.4426950216293334961 ;  /* 0xbfb8aa3b15067820 */ /* 0x000fe20000410000 */
[----:B------:R-:W-:-:S05]  /*61a0*/  FMUL.FTZ R16, R23, -1.4426950216293334961 ;  /* 0xbfb8aa3b17107820 */ /* 0x000fca0000410000 */
[----:B------:R-:W0:Y:S01]  /*61b0*/  MUFU.EX2 R6, R6 ;  /* 0x0000000600067308 */ /* 0x000e220000000800 */
[----:B---3--:R-:W-:-:S03]  /*61c0*/  IMAD R25, R15, UR8, RZ ;  /* 0x000000080f197c24 */ /* 0x008fc6000f8e02ff */
        /* <DEDUP_REMOVED lines=14> */
.L_x_1934:
[----:B------:R-:W-:Y:S05]  /*62b0*/  BSYNC.RECONVERGENT B1 ;  /* 0x0000000000017941 */ /* 0x000fea0003800200 */
.L_x_1933:
        /* <DEDUP_REMOVED lines=30> */
.L_x_1936:
[----:B------:R-:W-:Y:S05]  /*64a0*/  BSYNC.RECONVERGENT B1 ;  /* 0x0000000000017941 */ /* 0x000fea0003800200 */
.L_x_1935:
        /* <DEDUP_REMOVED lines=30> */
.L_x_1938:
[----:B------:R-:W-:Y:S05]  /*6690*/  BSYNC.RECONVERGENT B1 ;  /* 0x0000000000017941 */ /* 0x000fea0003800200 */
.L_x_1937:
[----:B------:R-:W-:Y:S05]  /*66a0*/  @P4 BRA `(.L_x_1908) ;  /* 0x00000000006c4947 */ /* 0x000fea0003800000 */
[--C-:B------:R-:W-:Y:S01]  /*66b0*/  FADD.FTZ R61, R61, -R38.reuse ;  /* 0x800000263d3d7221 */ /* 0x100fe20000010000 */
[----:B---3--:R-:W-:Y:S01]  /*66c0*/  FADD.FTZ R19, R48, -R38 ;  /* 0x8000002630137221 */ /* 0x008fe20000010000 */
[----:B------:R-:W3:Y:S01]  /*66d0*/  LDCU.64 UR4, c[0x0][0x3e0] ;  /* 0x00007c00ff0477ac */ /* 0x000ee20008000a00 */
[----:B------:R-:W-:Y:S01]  /*66e0*/  MOV R71, R73 ;  /* 0x0000004900477202 */ /* 0x000fe20000000f00 */
[-C--:B--2---:R-:W-:Y:S01]  /*66f0*/  FMUL.FTZ R61, R61, R36.reuse ;  /* 0x000000243d3d7220 */ /* 0x084fe20000410000 */
[----:B------:R-:W-:Y:S01]  /*6700*/  FMUL.FTZ R36, R19, R36 ;  /* 0x0000002413247220 */ /* 0x000fe20000410000 */
[----:B------:R-:W2:Y:S02]  /*6710*/  LDCU.64 UR8, c[0x0][0x380] ;  /* 0x00007000ff0877ac */ /* 0x000ea40008000a00 */
[----:B-----5:R-:W-:Y:S01]  /*6720*/  FFMA.FTZ R61, R28, R61, R30 ;  /* 0x0000003d1c3d7223 */ /* 0x020fe2000001001e */
[----:B01--4-:R-:W-:-:S03]  /*6730*/  FFMA.FTZ R21, R29, R36, R31 ;  /* 0x000000241d157223 */ /* 0x013fc6000001001f */
        /* <DEDUP_REMOVED lines=18> */
.L_x_1908:
[----:B------:R-:W-:Y:S05]  /*6860*/  BSYNC.RECONVERGENT B0 ;  /* 0x0000000000007941 */ /* 0x000fea0003800200 */
.L_x_1876:
[----:B------:R-:W1:Y:S01]  /*6870*/  LDCU UR4, c[0x0][0x3f8] ;  /* 0x00007f00ff0477ac */ /* 0x000e620008000800 */
[----:B------:R-:W-:Y:S02]  /*6880*/  IADD3 R65, PT, PT, R4, R65, RZ ;  /* 0x0000004104417210 */ /* 0x000fe40007ffe0ff */
[----:B------:R-:W-:Y:S01]  /*6890*/  IADD3 R50, PT, PT, R50, 0x1, RZ ;  /* 0x0000000132327810 */ /* 0x000fe20007ffe0ff */
[----:B------:R-:W1:Y:S02]  /*68a0*/  LDCU UR5, c[0x0][0x3c8] ;  /* 0x00007900ff0577ac */ /* 0x000e640008000800 */
[----:B-1----:R-:W-:-:S06]  /*68b0*/  UIMAD UR4, UR4, UR5, URZ ;  /* 0x00000005040472a4 */ /* 0x002fcc000f8e02ff */
[----:B------:R-:W-:-:S13]  /*68c0*/  ISETP.GE.AND P1, PT, R65, UR4, PT ;  /* 0x0000000441007c0c */ /* 0x000fda000bf26270 */
[----:B------:R-:W-:Y:S05]  /*68d0*/  @!P1 BRA `(.L_x_1939) ;  /* 0xffffff9800749947 */ /* 0x000fea000383ffff */
[----:B------:R-:W-:Y:S05]  /*68e0*/  EXIT ;  /* 0x000000000000794d */ /* 0x000fea0003800000 */
.L_x_1940:
        /* <DEDUP_REMOVED lines=9> */
.L_x_4917:


//--------------------- .text._Z35group_norm_nhwc_fwd_one_pass_kernelI11Bf16IOFp32WLi256ELi160ELi640EEv26Group_norm_nhwc_fwd_params --------------------------
	.section	.text._Z35group_norm_nhwc_fwd_one_pass_kernelI11Bf16IOFp32WLi256ELi160ELi640EEv26Group_norm_nhwc_fwd_params,"ax",@progbits
	.align	128
        .global         _Z35group_norm_nhwc_fwd_one_pass_kernelI11Bf16IOFp32WLi256ELi160ELi640EEv26Group_norm_nhwc_fwd_params
        .type           _Z35group_norm_nhwc_fwd_one_pass_kernelI11Bf16IOFp32WLi256ELi160ELi640EEv26Group_norm_nhwc_fwd_params,@function
        .size           _Z35group_norm_nhwc_fwd_one_pass_kernelI11Bf16IOFp32WLi256ELi160ELi640EEv26Group_norm_nhwc_fwd_params,(.L_x_4918 - _Z35group_norm_nhwc_fwd_one_pass_kernelI11Bf16IOFp32WLi256ELi160ELi640EEv26Group_norm_nhwc_fwd_params)
        .other          _Z35group_norm_nhwc_fwd_one_pass_kernelI11Bf16IOFp32WLi256ELi160ELi640EEv26Group_norm_nhwc_fwd_params,@"STO_CUDA_ENTRY STV_DEFAULT"
_Z35group_norm_nhwc_fwd_one_pass_kernelI11Bf16IOFp32WLi256ELi160ELi640EEv26Group_norm_nhwc_fwd_params:
.text._Z35group_norm_nhwc_fwd_one_pass_kernelI11Bf16IOFp32WLi256ELi160ELi640EEv26Group_norm_nhwc_fwd_params:
[----:B------:R-:W-:Y:S08]  /*0000*/  LDC R1, c[0x0][0x37c] ;  /* 0x0000df00ff017b82 */ /* 0x000ff00000000800 */
[----:B------:R-:W0:Y:S01]  /*0010*/  LDC R0, c[0x0][0x3c8] ;  /* 0x0000f200ff007b82 */ /* 0x000e220000000800 */
[----:B------:R-:W0:Y:S07]  /*0020*/  LDCU UR4, c[0x0][0x3f8] ;  /* 0x00007f00ff0477ac */ /* 0x000e2e0008000800 */
[----:B------:R-:W1:Y:S01]  /*0030*/  S2UR UR5, SR_CTAID.Y ;  /* 0x00000000000579c3 */ /* 0x000e620000002600 */
[----:B0-----:R-:W-:-:S05]  /*0040*/  IMAD R0, R0, UR4, RZ ;  /* 0x0000000400007c24 */ /* 0x001fca000f8e02ff */
[----:B-1----:R-:W-:-:S13]  /*0050*/  ISETP.LE.AND P0, PT, R0, UR5, PT ;  /* 0x0000000500007c0c */ /* 0x002fda000bf03270 */
[----:B------:R-:W-:Y:S05]  /*0060*/  @P0 EXIT ;  /* 0x000000000000094d */ /* 0x000fea0003800000 */
[----:B------:R-:W0:Y:S01]  /*0070*/  S2R R2, SR_TID.X ;  /* 0x0000000000027919 */ /* 0x000e220000002100 */
[----:B------:R-:W1:Y:S01]  /*0080*/  S2UR UR8, SR_CTAID.X ;  /* 0x00000000000879c3 */ /* 0x000e620000002500 */
[----:B------:R-:W2:Y:S01]  /*0090*/  LDCU.64 UR6, c[0x0][0x388] ;  /* 0x00007100ff0677ac */ /* 0x000ea20008000a00 */
[----:B------:R-:W-:Y:S01]  /*00a0*/  HFMA2 R82, -RZ, RZ, 0, 0 ;  /* 0x00000000ff527431 */ /* 0x000fe200000001ff */
[----:B------:R-:W3:Y:S01]  /*00b0*/  S2R R80, SR_LANEID ;  /* 0x0000000000507919 */ /* 0x000ee20000000000 */
[----:B------:R-:W4:Y:S01]  /*00c0*/  LDCU.64 UR12, c[0x0][0x358] ;  /* 0x00006b00ff0c77ac */ /* 0x000f220008000a00 */
[----:B--2---:R-:W-:Y:S02]  /*00d0*/  ISETP.NE.U32.AND P1, PT, RZ, UR6, PT ;  /* 0x00000006ff007c0c */ /* 0x004fe4000bf25070 */
[C---:B0-----:R-:W-:Y:S02]  /*00e0*/  LOP3.LUT R0, R2.reuse, 0xffff, RZ, 0xc0, !PT ;  /* 0x0000ffff02007812 */ /* 0x041fe400078ec0ff */
[----:B-1----:R-:W-:-:S03]  /*00f0*/  LOP3.LUT P0, RZ, R2, UR8, RZ, 0xfc, !PT ;  /* 0x0000000802ff7c12 */ /* 0x002fc6000f80fcff */
[----:B------:R-:W-:Y:S01]  /*0100*/  IMAD R0, R0, 0x334, RZ ;  /* 0x0000033400007824 */ /* 0x000fe200078e02ff */
[----:B------:R-:W-:-:S04]  /*0110*/  ISETP.NE.AND.EX P0, PT, RZ, UR7, !P0, P1 ;  /* 0x00000007ff007c0c */ /* 0x000fc8000c705310 */
[----:B------:R-:W-:-:S04]  /*0120*/  SHF.R.U32.HI R84, RZ, 0x10, R0 ;  /* 0x00000010ff547819 */ /* 0x000fc80000011600 */
[----:B------:R-:W-:-:S05]  /*0130*/  PRMT R0, R84, 0x9910, RZ ;  /* 0x0000991054007816 */ /* 0x000fca00000000ff */
[----:B------:R-:W-:-:S05]  /*0140*/  IMAD R0, R0, 0x50, RZ ;  /* 0x0000005000007824 */ /* 0x000fca00078e02ff */
[----:B------:R-:W-:-:S04]  /*0150*/  IADD3 R0, PT, PT, RZ, -R0, RZ ;  /* 0x80000000ff007210 */ /* 0x000fc80007ffe0ff */
[----:B------:R-:W-:-:S04]  /*0160*/  PRMT R83, R0, 0x7710, RZ ;  /* 0x0000771000537816 */ /* 0x000fc800000000ff */
[----:B------:R-:W-:-:S04]  /*0170*/  IADD3 R83, PT, PT, R83, R2, RZ ;  /* 0x0000000253537210 */ /* 0x000fc80007ffe0ff */
[----:B------:R-:W-:-:S04]  /*0180*/  SHF.L.U32 R83, R83, 0x1, RZ ;  /* 0x0000000153537819 */ /* 0x000fc800000006ff */
[----:B---34-:R-:W-:-:S07]  /*0190*/  LOP3.LUT R34, R83, 0xffff, RZ, 0xc0, !PT ;  /* 0x0000ffff53227812 */ /* 0x018fce00078ec0ff */
.L_x_2080:
[----:B0-----:R-:W0:Y:S01]  /*01a0*/  LDCU UR10, c[0x0][0x3f8] ;  /* 0x00007f00ff0a77ac */ /* 0x001e220008000800 */
[----:B---3--:R-:W-:Y:S02]  /*01b0*/  IABS R6, UR5 ;  /* 0x0000000500067c13 */ /* 0x008fe40008000000 */
[----:B------:R-:W-:Y:S01]  /*01c0*/  MOV R81, RZ ;  /* 0x000000ff00517202 */ /* 0x000fe20000000f00 */
[----:B------:R-:W1:Y:S01]  /*01d0*/  LDCU.64 UR14, c[0x0][0x3e8] ;  /* 0x00007d00ff0e77ac */ /* 0x000e620008000a00 */
[----:B0-----:R-:W-:Y:S01]  /*01e0*/  MOV R0, UR10 ;  /* 0x0000000a00007c02 */ /* 0x001fe20008000f00 */
[----:B------:R-:W-:-:S03]  /*01f0*/  UISETP.NE.AND UP0, UPT, UR10, URZ, UPT ;  /* 0x000000ff0a00728c */ /* 0x000fc6000bf05270 */
[----:B----4-:R-:W-:-:S04]  /*0200*/  IABS R5, R0 ;  /* 0x0000000000057213 */ /* 0x010fc80000000000 */
[----:B------:R-:W0:Y:S08]  /*0210*/  I2F.RP R0, R5 ;  /* 0x0000000500007306 */ /* 0x000e300000209400 */
[----:B0-----:R-:W0:Y:S02]  /*0220*/  MUFU.RCP R0, R0 ;  /* 0x0000000000007308 */ /* 0x001e240000001000 */
[----:B0-----:R-:W-:-:S06]  /*0230*/  IADD3 R2, PT, PT, R0, 0xffffffe, RZ ;  /* 0x0ffffffe00027810 */ /* 0x001fcc0007ffe0ff */
[----:B------:R0:W2:Y:S02]  /*0240*/  F2I.FTZ.U32.TRUNC.NTZ R3, R2 ;  /* 0x0000000200037305 */ /* 0x0000a4000021f000 */
[----:B0-----:R-:W-:-:S04]  /*0250*/  MOV R2, RZ ;  /* 0x000000ff00027202 */ /* 0x001fc80000000f00 */
[----:B------:R-:W-:Y:S02]  /*0260*/  R2UR UR6, R2 ;  /* 0x00000000020672ca */ /* 0x000fe400000e0000 */
[----:B--2---:R-:W-:Y:S02]  /*0270*/  R2UR UR7, R3 ;  /* 0x00000000030772ca */ /* 0x004fe400000e0000 */
[----:B------:R-:W-:-:S05]  /*0280*/  IADD3 R4, PT, PT, RZ, -R3, RZ ;  /* 0x80000003ff047210 */ /* 0x000fca0007ffe0ff */
[----:B------:R-:W-:Y:S01]  /*0290*/  IMAD R7, R4, R5, RZ ;  /* 0x0000000504077224 */ /* 0x000fe200078e02ff */
[----:B------:R-:W-:-:S04]  /*02a0*/  MOV R4, R6 ;  /* 0x0000000600047202 */ /* 0x000fc80000000f00 */
[----:B------:R-:W-:Y:S01]  /*02b0*/  R2UR UR4, R4 ;  /* 0x00000000040472ca */ /* 0x000fe200000e0000 */
[----:B------:R-:W-:Y:S02]  /*02c0*/  IMAD.HI.U32 R7, R3, R7, UR6 ;  /* 0x0000000603077e27 */ /* 0x000fe4000f8e0007 */
[----:B------:R-:W0:Y:S03]  /*02d0*/  LDC R3, c[0x0][0x404] ;  /* 0x00010100ff037b82 */ /* 0x000e260000000800 */
[----:B------:R-:W-:-:S13]  /*02e0*/  R2UR UR6, R7 ;  /* 0x00000000070672ca */ /* 0x000fda00000e0000 */
[----:B------:R-:W-:-:S06]  /*02f0*/  UIMAD.WIDE.U32 UR6, UR6, UR4, URZ ;  /* 0x00000004060672a5 */ /* 0x000fcc000f8e00ff */
[----:B------:R-:W-:Y:S01]  /*0300*/  IADD3 R0, PT, PT, RZ, -UR7, RZ ;  /* 0x80000007ff007c10 */ /* 0x000fe2000fffe0ff */
[----:B0-----:R-:W-:Y:S01]  /*0310*/  IMAD R3, R3, UR8, R84 ;  /* 0x0000000803037c24 */ /* 0x001fe2000f8e0254 */
[----:B------:R-:W0:Y:S03]  /*0320*/  LDCU.64 UR8, c[0x0][0x3f0] ;  /* 0x00007e00ff0877ac */ /* 0x000e260008000a00 */
[----:B------:R-:W-:Y:S01]  /*0330*/  IMAD R0, R5, R0, UR4 ;  /* 0x0000000405007e24 */ /* 0x000fe2000f8e0200 */
[----:B------:R-:W-:Y:S01]  /*0340*/  ULOP3.LUT UR4, UR5, UR10, URZ, 0x3c, !UPT ;  /* 0x0000000a05047292 */ /* 0x000fe2000f8e3cff */
[----:B-1----:R-:W-:-:S03]  /*0350*/  ISETP.GE.U32.AND P2, PT, R3, UR14, PT ;  /* 0x0000000e03007c0c */ /* 0x002fc6000bf46070 */
[----:B------:R-:W-:Y:S02]  /*0360*/  ISETP.GT.U32.AND P1, PT, R5, R0, PT ;  /* 0x000000000500720c */ /* 0x000fe40003f24070 */
[C---:B------:R-:W-:Y:S02]  /*0370*/  IADD3 R9, PT, PT, R3.reuse, 0x8, RZ ;  /* 0x0000000803097810 */ /* 0x040fe40007ffe0ff */
[----:B------:R-:W-:Y:S02]  /*0380*/  IADD3 R11, PT, PT, R3, 0x10, RZ ;  /* 0x00000010030b7810 */ /* 0x000fe40007ffe0ff */
[----:B------:R-:W-:Y:S02]  /*0390*/  ISETP.GE.U32.AND P3, PT, R9, UR14, PT ;  /* 0x0000000e09007c0c */ /* 0x000fe4000bf66070 */
[----:B------:R-:W-:Y:S02]  /*03a0*/  SHF.R.S32.HI R7, RZ, 0x1f, R9 ;  /* 0x0000001fff077819 */ /* 0x000fe40000011409 */
[----:B------:R-:W-:-:S02]  /*03b0*/  ISETP.GE.U32.AND P4, PT, R11, UR14, PT ;  /* 0x0000000e0b007c0c */ /* 0x000fc4000bf86070 */
[----:B------:R-:W-:Y:S01]  /*03c0*/  ISETP.GE.AND.EX P3, PT, R7, UR15, PT, P3 ;  /* 0x0000000f07007c0c */ /* 0x000fe2000bf66330 */
[----:B------:R-:W-:Y:S01]  /*03d0*/  VOTEU.ANY UP2, P1 ;  /* 0x0000000000ff7886 */ /* 0x000fe20000840100 */
[----:B------:R-:W-:Y:S02]  /*03e0*/  PLOP3.LUT P1, PT, PT, PT, UP2, 0x80, 0x8 ;  /* 0x000000000008781c */ /* 0x000fe40003f2f028 */
[----:B0-----:R-:W-:Y:S02]  /*03f0*/  MOV R13, UR8 ;  /* 0x00000008000d7c02 */ /* 0x001fe40008000f00 */
[----:B------:R-:W-:Y:S01]  /*0400*/  @!UP2 UIADD3 UR7, UPT, UPT, UR7, 0x1, URZ ;  /* 0x000000010707a890 */ /* 0x000fe2000fffe0ff */
[----:B------:R-:W-:Y:S01]  /*0410*/  SHF.R.S32.HI R19, RZ, 0x1f, R11 ;  /* 0x0000001fff137819 */ /* 0x000fe2000001140b */
[----:B------:R-:W-:-:S03]  /*0420*/  UISETP.GE.AND UP2, UPT, UR4, URZ, UPT ;  /* 0x000000ff0400728c */ /* 0x000fc6000bf46270 */
[----:B------:R-:W-:Y:S02]  /*0430*/  ISETP.GE.AND.EX P4, PT, R19, UR15, PT, P4 ;  /* 0x0000000f13007c0c */ /* 0x000fe4000bf86340 */
[----:B------:R-:W0:Y:S02]  /*0440*/  @!P3 LDC.64 R24, c[0x0][0x3e0] ;  /* 0x0000f800ff18bb82 */ /* 0x000e240000000a00 */
[----:B------:R-:W-:-:S04]  /*0450*/  @!P1 IADD3 R0, PT, PT, R0, -R5, RZ ;  /* 0x8000000500009210 */ /* 0x000fc80007ffe0ff */
[----:B------:R-:W-:Y:S02]  /*0460*/  ISETP.GE.U32.AND P1, PT, R0, R5, PT ;  /* 0x000000050000720c */ /* 0x000fe40003f26070 */
[----:B------:R-:W-:Y:S01]  /*0470*/  SHF.R.S32.HI R5, RZ, 0x1f, R3 ;  /* 0x0000001fff057819 */ /* 0x000fe20000011403 */
[----:B------:R-:W1:Y:S03]  /*0480*/  @!P3 LDC.64 R26, c[0x0][0x390] ;  /* 0x0000e400ff1abb82 */ /* 0x000e660000000a00 */
[----:B------:R-:W-:-:S05]  /*0490*/  ISETP.GE.AND.EX P2, PT, R5, UR15, PT, P2 ;  /* 0x0000000f05007c0c */ /* 0x000fca000bf46320 */
[----:B------:R-:W2:Y:S02]  /*04a0*/  @!P4 LDC.64 R28, c[0x0][0x3e0] ;  /* 0x0000f800ff1ccb82 */ /* 0x000ea40000000a00 */
[----:B------:R-:W-:-:S05]  /*04b0*/  VOTEU.ANY UP1, P1 ;  /* 0x0000000000ff7886 */ /* 0x000fca0000820100 */
[----:B------:R-:W-:Y:S01]  /*04c0*/  @UP1 UIADD3 UR7, UPT, UPT, UR7, 0x1, URZ ;  /* 0x0000000107071890 */ /* 0x000fe2000fffe0ff */
[----:B------:R-:W3:Y:S01]  /*04d0*/  @!P2 LDC.64 R14, c[0x0][0x3e0] ;  /* 0x0000f800ff0eab82 */ /* 0x000ee20000000a00 */
[----:B0-----:R-:W-:Y:S02]  /*04e0*/  @!P3 IMAD R2, R7, R24, RZ ;  /* 0x000000180702b224 */ /* 0x001fe400078e02ff */
[----:B------:R-:W-:Y:S02]  /*04f0*/  @!UP2 UIADD3 UR7, UPT, UPT, -UR7, URZ, URZ ;  /* 0x000000ff0707a290 */ /* 0x000fe4000fffe1ff */
[----:B------:R-:W-:Y:S01]  /*0500*/  @!UP0 ULOP3.LUT UR7, URZ, UR10, URZ, 0x33, !UPT ;  /* 0x0000000aff078292 */ /* 0x000fe2000f8e33ff */
[----:B------:R-:W-:Y:S02]  /*0510*/  @!P3 IMAD R25, R9, R25, R2 ;  /* 0x000000190919b224 */ /* 0x000fe400078e0202 */
[----:B------:R-:W0:Y:S01]  /*0520*/  @!P2 LDC.64 R16, c[0x0][0x390] ;  /* 0x0000e400ff10ab82 */ /* 0x000e220000000a00 */
[----:B------:R-:W-:-:S04]  /*0530*/  UIADD3 UR4, UPT, UPT, -UR7, URZ, URZ ;  /* 0x000000ff07047290 */ /* 0x000fc8000fffe1ff */
[----:B------:R-:W-:-:S03]  /*0540*/  UIMAD UR4, UR10, UR4, UR5 ;  /* 0x000000040a0472a4 */ /* 0x000fc6000f8e0205 */
[----:B------:R-:W4:Y:S01]  /*0550*/  @!P4 LDC.64 R30, c[0x0][0x390] ;  /* 0x0000e400ff1ecb82 */ /* 0x000f220000000a00 */
[----:B------:R-:W-:Y:S02]  /*0560*/  UIMAD UR11, UR4, 0xa0, URZ ;  /* 0x000000a0040b78a4 */ /* 0x000fe4000f8e02ff */
[----:B------:R-:W-:-:S04]  /*0570*/  USHF.R.S32.HI UR4, URZ, 0x1f, UR7 ;  /* 0x0000001fff047899 */ /* 0x000fc80008011407 */
[----:B------:R-:W-:Y:S01]  /*0580*/  IADD3 R86, P1, PT, R34, UR11, RZ ;  /* 0x0000000b22567c10 */ /* 0x000fe2000ff3e0ff */
[----:B------:R-:W-:Y:S01]  /*0590*/  UIMAD UR4, UR4, UR8, URZ ;  /* 0x00000008040472a4 */ /* 0x000fe2000f8e02ff */
[----:B------:R-:W-:-:S03]  /*05a0*/  MOV R0, UR11 ;  /* 0x0000000b00007c02 */ /* 0x000fc60008000f00 */
[----:B------:R-:W-:Y:S01]  /*05b0*/  UIMAD UR4, UR7, UR9, UR4 ;  /* 0x00000009070472a4 */ /* 0x000fe2000f8e0204 */
[----:B------:R-:W-:Y:S01]  /*05c0*/  LEA.HI.X.SX32 R87, R0, RZ, 0x1, P1 ;  /* 0x000000ff00577211 */ /* 0x000fe200008f0eff */
[----:B---3--:R-:W-:Y:S02]  /*05d0*/  @!P2 IMAD R0, R5, R14, RZ ;  /* 0x0000000e0500a224 */ /* 0x008fe400078e02ff */
[----:B------:R-:W-:Y:S01]  /*05e0*/  IMAD.WIDE.U32 R86, R13, UR7, R86 ;  /* 0x000000070d567c25 */ /* 0x000fe2000f8e0056 */
[----:B------:R-:W-:-:S03]  /*05f0*/  IADD3 R13, PT, PT, R3, 0x18, RZ ;  /* 0x00000018030d7810 */ /* 0x000fc60007ffe0ff */
[----:B------:R-:W-:Y:S01]  /*0600*/  @!P2 IMAD R15, R3, R15, R0 ;  /* 0x0000000f030fa224 */ /* 0x000fe200078e0200 */
[----:B------:R-:W-:Y:S02]  /*0610*/  ISETP.GE.U32.AND P5, PT, R13, UR14, PT ;  /* 0x0000000e0d007c0c */ /* 0x000fe4000bfa6070 */
[----:B-----5:R-:W-:Y:S02]  /*0620*/  SHF.R.S32.HI R21, RZ, 0x1f, R13 ;  /* 0x0000001fff157819 */ /* 0x020fe4000001140d */
[----:B------:R-:W-:Y:S02]  /*0630*/  IADD3 R89, PT, PT, R87, UR4, RZ ;  /* 0x0000000457597c10 */ /* 0x000fe4000fffe0ff */
[----:B------:R-:W-:Y:S02]  /*0640*/  @!P2 MOV R88, R86 ;  /* 0x000000560058a202 */ /* 0x000fe40000000f00 */
[----:B------:R-:W-:-:S03]  /*0650*/  ISETP.GE.AND.EX P5, PT, R21, UR15, PT, P5 ;  /* 0x0000000f15007c0c */ /* 0x000fc6000bfa6350 */
[----:B------:R-:W-:-:S05]  /*0660*/  @!P2 IMAD.WIDE.U32 R4, R3, R14, R88 ;  /* 0x0000000e0304a225 */ /* 0x000fca00078e0058 */
[----:B------:R-:W-:Y:S02]  /*0670*/  @!P2 IADD3 R0, PT, PT, R5, R15, RZ ;  /* 0x0000000f0500a210 */ /* 0x000fe40007ffe0ff */
[C---:B0-----:R-:W-:Y:S02]  /*0680*/  @!P2 LEA R6, P1, R4.reuse, R16, 0x1 ;  /* 0x000000100406a211 */ /* 0x041fe400078208ff */
[----:B------:R-:W-:Y:S01]  /*0690*/  IADD3 R15, PT, PT, R3, 0x20, RZ ;  /* 0x00000020030f7810 */ /* 0x000fe20007ffe0ff */
[----:B------:R-:W0:Y:S01]  /*06a0*/  @!P5 LDC.64 R32, c[0x0][0x3e0] ;  /* 0x0000f800ff20db82 */ /* 0x000e220000000a00 */
[----:B------:R-:W-:Y:S02]  /*06b0*/  @!P2 LEA.HI.X R7, R4, R17, R0, 0x1, P1 ;  /* 0x000000110407a211 */ /* 0x000fe400008f0c00 */
[----:B------:R-:W-:Y:S02]  /*06c0*/  @!P3 MOV R4, R86 ;  /* 0x000000560004b202 */ /* 0x000fe40000000f00 */
[----:B------:R-:W-:Y:S01]  /*06d0*/  @!P3 MOV R5, R89 ;  /* 0x000000590005b202 */ /* 0x000fe20000000f00 */
[----:B------:R3:W5:Y:S01]  /*06e0*/  @!P2 LDG.E R81, desc[UR12][R6.64] ;  /* 0x0000000c0651a981 */ /* 0x000762000c1e1900 */
[----:B------:R-:W-:Y:S01]  /*06f0*/  ISETP.GE.U32.AND P1, PT, R15, UR14, PT ;  /* 0x0000000e0f007c0c */ /* 0x000fe2000bf26070 */
[----:B------:R-:W4:Y:S01]  /*0700*/  @!P5 LDC.64 R34, c[0x0][0x390] ;  /* 0x0000e400ff22db82 */ /* 0x000f220000000a00 */
[----:B------:R-:W-:Y:S01]  /*0710*/  SHF.R.S32.HI R23, RZ, 0x1f, R15 ;  /* 0x0000001fff177819 */ /* 0x000fe2000001140f */
[----:B------:R-:W-:Y:S01]  /*0720*/  @!P3 IMAD.WIDE.U32 R4, R9, R24, R4 ;  /* 0x000000180904b225 */ /* 0x000fe200078e0004 */
[----:B------:R-:W-:-:S02]  /*0730*/  IADD3 R17, PT, PT, R3, 0x28, RZ ;  /* 0x0000002803117810 */ /* 0x000fc40007ffe0ff */
[----:B------:R-:W-:Y:S02]  /*0740*/  ISETP.GE.AND.EX P1, PT, R23, UR15, PT, P1 ;  /* 0x0000000f17007c0c */ /* 0x000fe4000bf26310 */
[----:B------:R-:W-:Y:S02]  /*0750*/  @!P3 IADD3 R0, PT, PT, R5, R25, RZ ;  /* 0x000000190500b210 */ /* 0x000fe40007ffe0ff */
[----:B------:R-:W-:Y:S02]  /*0760*/  ISETP.GE.U32.AND P2, PT, R17, UR14, PT ;  /* 0x0000000e11007c0c */ /* 0x000fe4000bf46070 */
[----:B------:R-:W-:Y:S02]  /*0770*/  SHF.R.S32.HI R25, RZ, 0x1f, R17 ;  /* 0x0000001fff197819 */ /* 0x000fe40000011411 */
[----:B-1----:R-:W-:Y:S02]  /*0780*/  @!P3 LEA R8, P6, R4, R26, 0x1 ;  /* 0x0000001a0408b211 */ /* 0x002fe400078c08ff */
[----:B------:R-:W-:-:S02]  /*0790*/  ISETP.GE.AND.EX P2, PT, R25, UR15, PT, P2 ;  /* 0x0000000f19007c0c */ /* 0x000fc4000bf46320 */
[----:B------:R-:W-:Y:S01]  /*07a0*/  @!P3 LEA.HI.X R9, R4, R27, R0, 0x1, P6 ;  /* 0x0000001b0409b211 */ /* 0x000fe200030f0c00 */
[----:B--2---:R-:W-:Y:S01]  /*07b0*/  @!P4 IMAD R0, R19, R28, RZ ;  /* 0x0000001c1300c224 */ /* 0x004fe200078e02ff */
[----:B---3--:R-:W-:Y:S01]  /*07c0*/  @!P4 MOV R6, R86 ;  /* 0x000000560006c202 */ /* 0x008fe20000000f00 */
[----:B------:R-:W1:Y:S01]  /*07d0*/  @!P1 LDC.64 R36, c[0x0][0x3e0] ;  /* 0x0000f800ff249b82 */ /* 0x000e620000000a00 */
[----:B------:R-:W-:Y:S02]  /*07e0*/  @!P4 MOV R7, R89 ;  /* 0x000000590007c202 */ /* 0x000fe40000000f00 */
[----:B------:R-:W-:Y:S01]  /*07f0*/  MOV R79, RZ ;  /* 0x000000ff004f7202 */ /* 0x000fe20000000f00 */
[----:B------:R-:W-:Y:S01]  /*0800*/  @!P4 IMAD R29, R11, R29, R0 ;  /* 0x0000001d0b1dc224 */ /* 0x000fe200078e0200 */
[----:B------:R-:W-:Y:S01]  /*0810*/  IADD3 R19, PT, PT, R3, 0x30, RZ ;  /* 0x0000003003137810 */ /* 0x000fe20007ffe0ff */
[----:B------:R-:W-:Y:S01]  /*0820*/  @!P4 IMAD.WIDE.U32 R6, R11, R28, R6 ;  /* 0x0000001c0b06c225 */ /* 0x000fe200078e0006 */
[----:B------:R-:W-:Y:S01]  /*0830*/  @!P5 MOV R10, R86 ;  /* 0x00000056000ad202 */ /* 0x000fe20000000f00 */
[----:B------:R-:W2:Y:S01]  /*0840*/  @!P2 LDC.64 R4, c[0x0][0x3e0] ;  /* 0x0000f800ff04ab82 */ /* 0x000ea20000000a00 */
[----:B------:R-:W-:Y:S01]  /*0850*/  @!P5 MOV R11, R89 ;  /* 0x00000059000bd202 */ /* 0x000fe20000000f00 */
[----:B0-----:R-:W-:Y:S01]  /*0860*/  @!P5 IMAD R0, R21, R32, RZ ;  /* 0x000000201500d224 */ /* 0x001fe200078e02ff */
[----:B------:R4:W3:Y:S01]  /*0870*/  @!P3 LDG.E R79, desc[UR12][R8.64] ;  /* 0x0000000c084fb981 */ /* 0x0008e2000c1e1900 */
[----:B------:R-:W-:-:S02]  /*0880*/  ISETP.GE.U32.AND P3, PT, R19, UR14, PT ;  /* 0x0000000e13007c0c */ /* 0x000fc4000bf66070 */
[C---:B------:R-:W-:Y:S01]  /*0890*/  @!P5 IMAD R21, R13.reuse, R33, R0 ;  /* 0x000000210d15d224 */ /* 0x040fe200078e0200 */
[----:B------:R-:W-:Y:S01]  /*08a0*/  SHF.R.S32.HI R27, RZ, 0x1f, R19 ;  /* 0x0000001fff1b7819 */ /* 0x000fe20000011413 */
[----:B------:R-:W-:Y:S01]  /*08b0*/  @!P5 IMAD.WIDE.U32 R10, R13, R32, R10 ;  /* 0x000000200d0ad225 */ /* 0x000fe200078e000a */
[----:B------:R-:W-:Y:S01]  /*08c0*/  @!P4 IADD3 R0, PT, PT, R7, R29, RZ ;  /* 0x0000001d0700c210 */ /* 0x000fe20007ffe0ff */
[----:B------:R-:W0:Y:S01]  /*08d0*/  @!P1 LDC.64 R32, c[0x0][0x390] ;  /* 0x0000e400ff209b82 */ /* 0x000e220000000a00 */
[C---:B----4-:R-:W-:Y:S02]  /*08e0*/  @!P4 LEA R8, P6, R6.reuse, R30, 0x1 ;  /* 0x0000001e0608c211 */ /* 0x050fe400078c08ff */
[----:B------:R-:W-:Y:S02]  /*08f0*/  ISETP.GE.AND.EX P3, PT, R27, UR15, PT, P3 ;  /* 0x0000000f1b007c0c */ /* 0x000fe4000bf66330 */
[----:B------:R-:W-:Y:S02]  /*0900*/  @!P4 LEA.HI.X R9, R6, R31, R0, 0x1, P6 ;  /* 0x0000001f0609c211 */ /* 0x000fe400030f0c00 */
[----:B------:R-:W-:-:S02]  /*0910*/  @!P5 IADD3 R0, PT, PT, R11, R21, RZ ;  /* 0x000000150b00d210 */ /* 0x000fc40007ffe0ff */
[C---:B------:R-:W-:Y:S02]  /*0920*/  @!P5 LEA R6, P6, R10.reuse, R34, 0x1 ;  /* 0x000000220a06d211 */ /* 0x040fe400078c08ff */
[----:B------:R-:W-:Y:S02]  /*0930*/  MOV R77, RZ ;  /* 0x000000ff004d7202 */ /* 0x000fe40000000f00 */
[----:B------:R-:W-:Y:S02]  /*0940*/  @!P5 LEA.HI.X R7, R10, R35, R0, 0x1, P6 ;  /* 0x000000230a07d211 */ /* 0x000fe400030f0c00 */
[----:B------:R-:W4:Y:S01]  /*0950*/  @!P2 LDC.64 R34, c[0x0][0x390] ;  /* 0x0000e400ff22ab82 */ /* 0x000f220000000a00 */
[----:B------:R-:W-:Y:S02]  /*0960*/  IADD3 R21, PT, PT, R3, 0x38, RZ ;  /* 0x0000003803157810 */ /* 0x000fe40007ffe0ff */
[----:B------:R-:W-:Y:S01]  /*0970*/  MOV R75, RZ ;  /* 0x000000ff004b7202 */ /* 0x000fe20000000f00 */
[----:B-1----:R-:W-:Y:S01]  /*0980*/  @!P1 IMAD R2, R23, R36, RZ ;  /* 0x0000002417029224 */ /* 0x002fe200078e02ff */
[----:B------:R-:W3:Y:S01]  /*0990*/  @!P4 LDG.E R77, desc[UR12][R8.64] ;  /* 0x0000000c084dc981 */ /* 0x000ee2000c1e1900 */
[----:B------:R-:W-:-:S02]  /*09a0*/  ISETP.GE.U32.AND P4, PT, R21, UR14, PT ;  /* 0x0000000e15007c0c */ /* 0x000fc4000bf86070 */
[----:B------:R-:W1:Y:S01]  /*09b0*/  @!P3 LDC.64 R38, c[0x0][0x3e0] ;  /* 0x0000f800ff26bb82 */ /* 0x000e620000000a00 */
[----:B------:R-:W-:Y:S01]  /*09c0*/  SHF.R.S32.HI R29, RZ, 0x1f, R21 ;  /* 0x0000001fff1d7819 */ /* 0x000fe20000011415 */
[----:B------:R2:W3:Y:S01]  /*09d0*/  @!P5 LDG.E R75, desc[UR12][R6.64] ;  /* 0x0000000c064bd981 */ /* 0x0004e2000c1e1900 */
[----:B------:R-:W-:Y:S02]  /*09e0*/  IADD3 R23, PT, PT, R3, 0x40, RZ ;  /* 0x0000004003177810 */ /* 0x000fe40007ffe0ff */
[----:B------:R-:W-:Y:S02]  /*09f0*/  @!P1 MOV R10, R86 ;  /* 0x00000056000a9202 */ /* 0x000fe40000000f00 */
[----:B------:R-:W-:Y:S02]  /*0a00*/  @!P1 MOV R11, R89 ;  /* 0x00000059000b9202 */ /* 0x000fe40000000f00 */
[----:B------:R-:W-:Y:S02]  /*0a10*/  ISETP.GE.AND.EX P4, PT, R29, UR15, PT, P4 ;  /* 0x0000000f1d007c0c */ /* 0x000fe4000bf86340 */
[----:B------:R-:W-:-:S02]  /*0a20*/  ISETP.GE.U32.AND P5, PT, R23, UR14, PT ;  /* 0x0000000e17007c0c */ /* 0x000fc4000bfa6070 */
[----:B------:R-:W-:Y:S01]  /*0a30*/  SHF.R.S32.HI R31, RZ, 0x1f, R23 ;  /* 0x0000001fff1f7819 */ /* 0x000fe20000011417 */
[C---:B------:R-:W-:Y:S01]  /*0a40*/  @!P1 IMAD R13, R15.reuse, R37, R2 ;  /* 0x000000250f0d9224 */ /* 0x040fe200078e0202 */
[----:B--2---:R-:W-:Y:S01]  /*0a50*/  @!P2 MOV R6, R86 ;  /* 0x000000560006a202 */ /* 0x004fe20000000f00 */
[----:B------:R-:W-:Y:S01]  /*0a60*/  @!P1 IMAD.WIDE.U32 R10, R15, R36, R10 ;  /* 0x000000240f0a9225 */ /* 0x000fe200078e000a */
[----:B------:R-:W-:Y:S01]  /*0a70*/  @!P2 MOV R7, R89 ;  /* 0x000000590007a202 */ /* 0x000fe20000000f00 */
[----:B------:R-:W2:Y:S02]  /*0a80*/  @!P3 LDC.64 R36, c[0x0][0x390] ;  /* 0x0000e400ff24bb82 */ /* 0x000ea40000000a00 */
[----:B------:R-:W-:Y:S01]  /*0a90*/  @!P2 IMAD R0, R25, R4, RZ ;  /* 0x000000041900a224 */ /* 0x000fe200078e02ff */
[----:B------:R-:W-:Y:S02]  /*0aa0*/  ISETP.GE.AND.EX P5, PT, R31, UR15, PT, P5 ;  /* 0x0000000f1f007c0c */ /* 0x000fe4000bfa6350 */
[----:B0-----:R-:W-:Y:S01]  /*0ab0*/  @!P1 LEA R12, P6, R10, R32, 0x1 ;  /* 0x000000200a0c9211 */ /* 0x001fe200078c08ff */
[----:B------:R-:W-:Y:S01]  /*0ac0*/  @!P2 IMAD R9, R17, R5, R0 ;  /* 0x000000051109a224 */ /* 0x000fe200078e0200 */
[----:B------:R-:W-:Y:S01]  /*0ad0*/  @!P1 IADD3 R0, PT, PT, R11, R13, RZ ;  /* 0x0000000d0b009210 */ /* 0x000fe20007ffe0ff */
[----:B------:R-:W-:-:S02]  /*0ae0*/  @!P2 IMAD.WIDE.U32 R4, R17, R4, R6 ;  /* 0x000000041104a225 */ /* 0x000fc400078e0006 */
[----:B------:R-:W0:Y:S01]  /*0af0*/  @!P4 LDC.64 R6, c[0x0][0x3e0] ;  /* 0x0000f800ff06cb82 */ /* 0x000e220000000a00 */
[----:B------:R-:W-:Y:S02]  /*0b00*/  @!P1 LEA.HI.X R13, R10, R33, R0, 0x1, P6 ;  /* 0x000000210a0d9211 */ /* 0x000fe400030f0c00 */
[----:B------:R-:W-:Y:S02]  /*0b10*/  @!P2 IADD3 R0, PT, PT, R5, R9, RZ ;  /* 0x000000090500a210 */ /* 0x000fe40007ffe0ff */
[C---:B----4-:R-:W-:Y:S02]  /*0b20*/  @!P2 LEA R14, P6, R4.reuse, R34, 0x1 ;  /* 0x00000022040ea211 */ /* 0x050fe400078c08ff */
[----:B------:R-:W-:Y:S01]  /*0b30*/  MOV R73, RZ ;  /* 0x000000ff00497202 */ /* 0x000fe20000000f00 */
[----:B------:R-:W4:Y:S01]  /*0b40*/  @!P5 LDC.64 R8, c[0x0][0x3e0] ;  /* 0x0000f800ff08db82 */ /* 0x000f220000000a00 */
[----:B------:R-:W-:Y:S01]  /*0b50*/  @!P2 LEA.HI.X R15, R4, R35, R0, 0x1, P6 ;  /* 0x00000023040fa211 */ /* 0x000fe200030f0c00 */
[----:B-1----:R-:W-:Y:S01]  /*0b60*/  @!P3 IMAD R2, R27, R38, RZ ;  /* 0x000000261b02b224 */ /* 0x002fe200078e02ff */
[----:B------:R-:W-:-:S02]  /*0b70*/  @!P3 MOV R4, R86 ;  /* 0x000000560004b202 */ /* 0x000fc40000000f00 */
[----:B------:R-:W-:Y:S01]  /*0b80*/  @!P3 MOV R5, R89 ;  /* 0x000000590005b202 */ /* 0x000fe20000000f00 */
[----:B------:R2:W3:Y:S01]  /*0b90*/  @!P1 LDG.E R73, desc[UR12][R12.64] ;  /* 0x0000000c0c499981 */ /* 0x0004e2000c1e1900 */
[----:B------:R-:W-:Y:S01]  /*0ba0*/  IADD3 R25, PT, PT, R3, 0x48, RZ ;  /* 0x0000004803197810 */ /* 0x000fe20007ffe0ff */
[C---:B------:R-:W-:Y:S01]  /*0bb0*/  @!P3 IMAD R17, R19.reuse, R39, R2 ;  /* 0x000000271311b224 */ /* 0x040fe200078e0202 */
[----:B------:R-:W1:Y:S01]  /*0bc0*/  @!P4 LDC.64 R34, c[0x0][0x390] ;  /* 0x0000e400ff22cb82 */ /* 0x000e620000000a00 */
[----:B------:R-:W-:Y:S01]  /*0bd0*/  @!P3 IMAD.WIDE.U32 R4, R19, R38, R4 ;  /* 0x000000261304b225 */ /* 0x000fe200078e0004 */
[----:B------:R-:W-:Y:S02]  /*0be0*/  ISETP.GE.U32.AND P1, PT, R25, UR14, PT ;  /* 0x0000000e19007c0c */ /* 0x000fe4000bf26070 */
[----:B------:R-:W-:Y:S02]  /*0bf0*/  SHF.R.S32.HI R27, RZ, 0x1f, R25 ;  /* 0x0000001fff1b7819 */ /* 0x000fe40000011419 */
[----:B------:R-:W-:-:S02]  /*0c00*/  IADD3 R19, PT, PT, R3, 0x50, RZ ;  /* 0x0000005003137810 */ /* 0x000fc40007ffe0ff */
[----:B------:R-:W-:Y:S01]  /*0c10*/  MOV R71, RZ ;  /* 0x000000ff00477202 */ /* 0x000fe20000000f00 */
[----:B------:R-:W1:Y:S01]  /*0c20*/  @!P5 LDC.64 R10, c[0x0][0x390] ;  /* 0x0000e400ff0adb82 */ /* 0x000e620000000a00 */
[----:B------:R-:W-:Y:S02]  /*0c30*/  ISETP.GE.AND.EX P1, PT, R27, UR15, PT, P1 ;  /* 0x0000000f1b007c0c */ /* 0x000fe4000bf26310 */
[----:B------:R-:W-:Y:S02]  /*0c40*/  ISETP.GE.U32.AND P6, PT, R19, UR14, PT ;  /* 0x0000000e13007c0c */ /* 0x000fe4000bfc6070 */
[----:B------:R-:W-:Y:S01]  /*0c50*/  SHF.R.S32.HI R33, RZ, 0x1f, R19 ;  /* 0x0000001fff217819 */ /* 0x000fe20000011413 */
[----:B------:R0:W3:Y:S01]  /*0c60*/  @!P2 LDG.E R71, desc[UR12][R14.64] ;  /* 0x0000000c0e47a981 */ /* 0x0000e2000c1e1900 */
[----:B------:R-:W-:Y:S02]  /*0c70*/  @!P3 IADD3 R0, PT, PT, R5, R17, RZ ;  /* 0x000000110500b210 */ /* 0x000fe40007ffe0ff */
[----:B------:R-:W-:-:S02]  /*0c80*/  ISETP.GE.AND.EX P2, PT, R33, UR15, PT, P6 ;  /* 0x0000000f21007c0c */ /* 0x000fc4000bf46360 */
[C---:B--2---:R-:W-:Y:S01]  /*0c90*/  @!P3 LEA R12, P6, R4.reuse, R36, 0x1 ;  /* 0x00000024040cb211 */ /* 0x044fe200078c08ff */
[----:B0-----:R-:W-:Y:S01]  /*0ca0*/  @!P4 IMAD R2, R29, R6, RZ ;  /* 0x000000061d02c224 */ /* 0x001fe200078e02ff */
[----:B------:R-:W-:Y:S02]  /*0cb0*/  MOV R69, RZ ;  /* 0x000000ff00457202 */ /* 0x000fe40000000f00 */
[----:B------:R-:W-:Y:S02]  /*0cc0*/  @!P3 LEA.HI.X R13, R4, R37, R0, 0x1, P6 ;  /* 0x00000025040db211 */ /* 0x000fe400030f0c00 */
[----:B------:R-:W-:Y:S01]  /*0cd0*/  @!P4 MOV R14, R86 ;  /* 0x00000056000ec202 */ /* 0x000fe20000000f00 */
[----:B------:R-:W0:Y:S01]  /*0ce0*/  @!P1 LDC.64 R4, c[0x0][0x3e0] ;  /* 0x0000f800ff049b82 */ /* 0x000e220000000a00 */
[----:B------:R-:W-:Y:S01]  /*0cf0*/  @!P4 MOV R15, R89 ;  /* 0x00000059000fc202 */ /* 0x000fe20000000f00 */
[----:B------:R-:W-:Y:S01]  /*0d00*/  @!P4 IMAD R17, R21, R7, R2 ;  /* 0x000000071511c224 */ /* 0x000fe200078e0202 */
[----:B------:R2:W3:Y:S01]  /*0d10*/  @!P3 LDG.E R69, desc[UR12][R12.64] ;  /* 0x0000000c0c45b981 */ /* 0x0004e2000c1e1900 */
[----:B----4-:R-:W-:-:S02]  /*0d20*/  @!P5 IMAD R0, R31, R8, RZ ;  /* 0x000000081f00d224 */ /* 0x010fc400078e02ff */
[----:B------:R-:W-:Y:S02]  /*0d30*/  @!P4 IMAD.WIDE.U32 R14, R21, R6, R14 ;  /* 0x00000006150ec225 */ /* 0x000fe400078e000e */
[----:B------:R-:W4:Y:S02]  /*0d40*/  @!P2 LDC.64 R6, c[0x0][0x3e0] ;  /* 0x0000f800ff06ab82 */ /* 0x000f240000000a00 */
[----:B------:R-:W-:Y:S01]  /*0d50*/  @!P5 IMAD R31, R23, R9, R0 ;  /* 0x00000009171fd224 */ /* 0x000fe200078e0200 */
[----:B--2---:R-:W-:Y:S02]  /*0d60*/  @!P5 MOV R12, R86 ;  /* 0x00000056000cd202 */ /* 0x004fe40000000f00 */
[----:B------:R-:W-:Y:S02]  /*0d70*/  @!P5 MOV R13, R89 ;  /* 0x00000059000dd202 */ /* 0x000fe40000000f00 */
[----:B------:R-:W-:Y:S02]  /*0d80*/  @!P4 IADD3 R0, PT, PT, R15, R17, RZ ;  /* 0x000000110f00c210 */ /* 0x000fe40007ffe0ff */
[----:B-1----:R-:W-:Y:S01]  /*0d90*/  @!P4 LEA R16, P3, R14, R34, 0x1 ;  /* 0x000000220e10c211 */ /* 0x002fe200078608ff */
[----:B------:R-:W-:Y:S01]  /*0da0*/  @!P5 IMAD.WIDE.U32 R8, R23, R8, R12 ;  /* 0x000000081708d225 */ /* 0x000fe200078e000c */
[----:B------:R-:W-:-:S02]  /*0db0*/  IADD3 R21, PT, PT, R3, 0x58, RZ ;  /* 0x0000005803157810 */ /* 0x000fc40007ffe0ff */
[----:B------:R-:W-:Y:S02]  /*0dc0*/  @!P4 LEA.HI.X R17, R14, R35, R0, 0x1, P3 ;  /* 0x000000230e11c211 */ /* 0x000fe400018f0c00 */
[----:B------:R-:W1:Y:S01]  /*0dd0*/  @!P1 LDC.64 R34, c[0x0][0x390] ;  /* 0x0000e400ff229b82 */ /* 0x000e620000000a00 */
[----:B------:R-:W-:Y:S02]  /*0de0*/  @!P5 IADD3 R0, PT, PT, R9, R31, RZ ;  /* 0x0000001f0900d210 */ /* 0x000fe40007ffe0ff */
[----:B------:R-:W-:Y:S02]  /*0df0*/  @!P5 LEA R10, P6, R8, R10, 0x1 ;  /* 0x0000000a080ad211 */ /* 0x000fe400078c08ff */
[----:B------:R-:W-:Y:S02]  /*0e00*/  ISETP.GE.U32.AND P3, PT, R21, UR14, PT ;  /* 0x0000000e15007c0c */ /* 0x000fe4000bf66070 */
[----:B------:R-:W-:Y:S01]  /*0e10*/  SHF.R.S32.HI R29, RZ, 0x1f, R21 ;  /* 0x0000001fff1d7819 */ /* 0x000fe20000011415 */
[----:B------:R-:W2:Y:S01]  /*0e20*/  @!P2 LDC.64 R30, c[0x0][0x390] ;  /* 0x0000e400ff1eab82 */ /* 0x000ea20000000a00 */
[----:B------:R-:W-:-:S02]  /*0e30*/  MOV R65, RZ ;  /* 0x000000ff00417202 */ /* 0x000fc40000000f00 */
[----:B------:R-:W-:Y:S02]  /*0e40*/  @!P5 LEA.HI.X R11, R8, R11, R0, 0x1, P6 ;  /* 0x0000000b080bd211 */ /* 0x000fe400030f0c00 */
[----:B------:R-:W-:Y:S01]  /*0e50*/  ISETP.GE.AND.EX P3, PT, R29, UR15, PT, P3 ;  /* 0x0000000f1d007c0c */ /* 0x000fe2000bf66330 */
[----:B0-----:R-:W-:Y:S01]  /*0e60*/  @!P1 IMAD R0, R27, R4, RZ ;  /* 0x000000041b009224 */ /* 0x001fe200078e02ff */
[----:B------:R-:W-:Y:S01]  /*0e70*/  MOV R67, RZ ;  /* 0x000000ff00437202 */ /* 0x000fe20000000f00 */
[----:B------:R0:W3:Y:S01]  /*0e80*/  @!P5 LDG.E R65, desc[UR12][R10.64] ;  /* 0x0000000c0a41d981 */ /* 0x0000e2000c1e1900 */
[----:B------:R-:W-:Y:S01]  /*0e90*/  IADD3 R23, PT, PT, R3, 0x60, RZ ;  /* 0x0000006003177810 */ /* 0x000fe20007ffe0ff */
[----:B------:R-:W-:Y:S02]  /*0ea0*/  @!P1 IMAD R13, R25, R5, R0 ;  /* 0x00000005190d9224 */ /* 0x000fe400078e0200 */
[----:B----4-:R-:W-:Y:S01]  /*0eb0*/  @!P2 IMAD R0, R33, R6, RZ ;  /* 0x000000062100a224 */ /* 0x010fe200078e02ff */
[----:B------:R4:W3:Y:S01]  /*0ec0*/  @!P4 LDG.E R67, desc[UR12][R16.64] ;  /* 0x0000000c1043c981 */ /* 0x0008e2000c1e1900 */
[----:B0-----:R-:W-:-:S04]  /*0ed0*/  @!P1 MOV R10, R86 ;  /* 0x00000056000a9202 */ /* 0x001fc80000000f00 */
[----:B------:R-:W0:Y:S01]  /*0ee0*/  @!P3 LDC.64 R8, c[0x0][0x3e0] ;  /* 0x0000f800ff08bb82 */ /* 0x000e220000000a00 */
[----:B------:R-:W-:Y:S02]  /*0ef0*/  @!P1 MOV R11, R89 ;  /* 0x00000059000b9202 */ /* 0x000fe40000000f00 */
[----:B------:R-:W-:Y:S02]  /*0f00*/  ISETP.GE.U32.AND P4, PT, R23, UR14, PT ;  /* 0x0000000e17007c0c */ /* 0x000fe4000bf86070 */
[----:B----4-:R-:W-:Y:S01]  /*0f10*/  SHF.R.S32.HI R17, RZ, 0x1f, R23 ;  /* 0x0000001fff117819 */ /* 0x010fe20000011417 */
[----:B------:R-:W-:Y:S01]  /*0f20*/  @!P1 IMAD.WIDE.U32 R4, R25, R4, R10 ;  /* 0x0000000419049225 */ /* 0x000fe200078e000a */
[----:B------:R-:W-:Y:S01]  /*0f30*/  @!P2 MOV R12, R86 ;  /* 0x00000056000ca202 */ /* 0x000fe20000000f00 */
[----:B------:R-:W4:Y:S01]  /*0f40*/  @!P3 LDC.64 R32, c[0x0][0x390] ;  /* 0x0000e400ff20bb82 */ /* 0x000f220000000a00 */
[----:B------:R-:W-:Y:S01]  /*0f50*/  ISETP.GE.AND.EX P4, PT, R17, UR15, PT, P4 ;  /* 0x0000000f11007c0c */ /* 0x000fe2000bf86340 */
[----:B------:R-:W-:Y:S01]  /*0f60*/  @!P2 IMAD R15, R19, R7, R0 ;  /* 0x00000007130fa224 */ /* 0x000fe200078e0200 */
[----:B------:R-:W-:-:S02]  /*0f70*/  @!P1 IADD3 R0, PT, PT, R5, R13, RZ ;  /* 0x0000000d05009210 */ /* 0x000fc40007ffe0ff */
[----:B------:R-:W-:Y:S02]  /*0f80*/  @!P2 MOV R13, R89 ;  /* 0x00000059000da202 */ /* 0x000fe40000000f00 */
[C---:B-1----:R-:W-:Y:S02]  /*0f90*/  @!P1 LEA R10, P5, R4.reuse, R34, 0x1 ;  /* 0x00000022040a9211 */ /* 0x042fe400078a08ff */
[----:B------:R-:W-:Y:S01]  /*0fa0*/  IADD3 R25, PT, PT, R3, 0x68, RZ ;  /* 0x0000006803197810 */ /* 0x000fe20007ffe0ff */
[----:B------:R-:W-:Y:S01]  /*0fb0*/  @!P2 IMAD.WIDE.U32 R6, R19, R6, R12 ;  /* 0x000000061306a225 */ /* 0x000fe200078e000c */
[----:B------:R-:W-:Y:S02]  /*0fc0*/  @!P1 LEA.HI.X R11, R4, R35, R0, 0x1, P5 ;  /* 0x00000023040b9211 */ /* 0x000fe400028f0c00 */
[----:B------:R-:W-:Y:S01]  /*0fd0*/  ISETP.GE.U32.AND P5, PT, R25, UR14, PT ;  /* 0x0000000e19007c0c */ /* 0x000fe2000bfa6070 */
[----:B------:R-:W1:Y:S01]  /*0fe0*/  @!P4 LDC.64 R12, c[0x0][0x3e0] ;  /* 0x0000f800ff0ccb82 */ /* 0x000e620000000a00 */
[----:B------:R-:W-:-:S04]  /*0ff0*/  SHF.R.S32.HI R19, RZ, 0x1f, R25 ;  /* 0x0000001fff137819 */ /* 0x000fc80000011419 */
[----:B------:R-:W-:Y:S02]  /*1000*/  ISETP.GE.AND.EX P5, PT, R19, UR15, PT, P5 ;  /* 0x0000000f13007c0c */ /* 0x000fe4000bfa6350 */
[----:B------:R-:W-:Y:S02]  /*1010*/  @!P2 IADD3 R0, PT, PT, R7, R15, RZ ;  /* 0x0000000f0700a210 */ /* 0x000fe40007ffe0ff */
[C---:B--2---:R-:W-:Y:S02]  /*1020*/  @!P2 LEA R14, P6, R6.reuse, R30, 0x1 ;  /* 0x0000001e060ea211 */ /* 0x044fe400078c08ff */
[----:B------:R-:W-:Y:S02]  /*1030*/  MOV R63, RZ ;  /* 0x000000ff003f7202 */ /* 0x000fe40000000f00 */
[----:B------:R-:W-:Y:S01]  /*1040*/  @!P2 LEA.HI.X R15, R6, R31, R0, 0x1, P6 ;  /* 0x0000001f060fa211 */ /* 0x000fe200030f0c00 */
[----:B0-----:R-:W-:Y:S01]  /*1050*/  @!P3 IMAD R0, R29, R8, RZ ;  /* 0x000000081d00b224 */ /* 0x001fe200078e02ff */
[----:B------:R-:W-:-:S02]  /*1060*/  IADD3 R27, PT, PT, R3, 0x70, RZ ;  /* 0x00000070031b7810 */ /* 0x000fc40007ffe0ff */
[----:B------:R-:W-:Y:S01]  /*1070*/  @!P3 MOV R6, R86 ;  /* 0x000000560006b202 */ /* 0x000fe20000000f00 */
[----:B------:R-:W0:Y:S01]  /*1080*/  @!P5 LDC.64 R4, c[0x0][0x3e0] ;  /* 0x0000f800ff04db82 */ /* 0x000e220000000a00 */
[----:B------:R-:W-:Y:S01]  /*1090*/  @!P3 MOV R7, R89 ;  /* 0x000000590007b202 */ /* 0x000fe20000000f00 */
[----:B------:R-:W2:Y:S01]  /*10a0*/  @!P1 LDG.E R63, desc[UR12][R10.64] ;  /* 0x0000000c0a3f9981 */ /* 0x000ea2000c1e1900 */
[----:B------:R-:W-:Y:S01]  /*10b0*/  MOV R61, RZ ;  /* 0x000000ff003d7202 */ /* 0x000fe20000000f00 */
[----:B------:R-:W-:Y:S01]  /*10c0*/  @!P3 IMAD R31, R21, R9, R0 ;  /* 0x00000009151fb224 */ /* 0x000fe200078e0200 */
[----:B------:R-:W-:Y:S01]  /*10d0*/  ISETP.GE.U32.AND P1, PT, R27, UR14, PT ;  /* 0x0000000e1b007c0c */ /* 0x000fe2000bf26070 */
[----:B------:R-:W-:Y:S01]  /*10e0*/  @!P3 IMAD.WIDE.U32 R6, R21, R8, R6 ;  /* 0x000000081506b225 */ /* 0x000fe200078e0006 */
[----:B------:R-:W-:Y:S01]  /*10f0*/  SHF.R.S32.HI R29, RZ, 0x1f, R27 ;  /* 0x0000001fff1d7819 */ /* 0x000fe2000001141b */
[----:B------:R-:W5:Y:S01]  /*1100*/  @!P4 LDC.64 R8, c[0x0][0x390] ;  /* 0x0000e400ff08cb82 */ /* 0x000f620000000a00 */
[----:B------:R-:W-:Y:S01]  /*1110*/  IADD3 R2, PT, PT, R3, 0x78, RZ ;  /* 0x0000007803027810 */ /* 0x000fe20007ffe0ff */
[----:B------:R4:W2:Y:S01]  /*1120*/  @!P2 LDG.E R61, desc[UR12][R14.64] ;  /* 0x0000000c0e3da981 */ /* 0x0008a2000c1e1900 */
[----:B------:R-:W-:-:S02]  /*1130*/  ISETP.GE.AND.EX P1, PT, R29, UR15, PT, P1 ;  /* 0x0000000f1d007c0c */ /* 0x000fc4000bf26310 */
[----:B------:R-:W-:Y:S02]  /*1140*/  @!P3 IADD3 R0, PT, PT, R7, R31, RZ ;  /* 0x0000001f0700b210 */ /* 0x000fe40007ffe0ff */
[----:B------:R-:W-:Y:S02]  /*1150*/  ISETP.GE.U32.AND P2, PT, R2, UR14, PT ;  /* 0x0000000e02007c0c */ /* 0x000fe4000bf46070 */
[----:B------:R-:W-:Y:S02]  /*1160*/  SHF.R.S32.HI R31, RZ, 0x1f, R2 ;  /* 0x0000001fff1f7819 */ /* 0x000fe40000011402 */
[C---:B----4-:R-:W-:Y:S01]  /*1170*/  @!P3 LEA R14, P6, R6.reuse, R32, 0x1 ;  /* 0x00000020060eb211 */ /* 0x050fe200078c08ff */
[----:B-1----:R-:W-:Y:S01]  /*1180*/  @!P4 IMAD R10, R17, R12, RZ ;  /* 0x0000000c110ac224 */ /* 0x002fe200078e02ff */
[----:B------:R-:W-:Y:S02]  /*1190*/  ISETP.GE.AND.EX P2, PT, R31, UR15, PT, P2 ;  /* 0x0000000f1f007c0c */ /* 0x000fe4000bf46320 */
[----:B------:R-:W-:-:S02]  /*11a0*/  @!P3 LEA.HI.X R15, R6, R33, R0, 0x1, P6 ;  /* 0x00000021060fb211 */ /* 0x000fc400030f0c00 */
[----:B------:R-:W1:Y:S01]  /*11b0*/  @!P5 LDC.64 R6, c[0x0][0x390] ;  /* 0x0000e400ff06db82 */ /* 0x000e620000000a00 */
[----:B------:R-:W-:Y:S01]  /*11c0*/  MOV R59, RZ ;  /* 0x000000ff003b7202 */ /* 0x000fe20000000f00 */
[----:B------:R-:W-:Y:S01]  /*11d0*/  @!P4 IMAD R21, R23, R13, R10 ;  /* 0x0000000d1715c224 */ /* 0x000fe200078e020a */
[----:B------:R-:W-:Y:S02]  /*11e0*/  @!P4 MOV R16, R86 ;  /* 0x000000560010c202 */ /* 0x000fe40000000f00 */
[----:B------:R-:W-:Y:S02]  /*11f0*/  @!P4 MOV R17, R89 ;  /* 0x000000590011c202 */ /* 0x000fe40000000f00 */
[----:B------:R-:W-:Y:S01]  /*1200*/  IADD3 R0, PT, PT, R3, 0x80, RZ ;  /* 0x0000008003007810 */ /* 0x000fe20007ffe0ff */
[----:B------:R-:W4:Y:S01]  /*1210*/  @!P1 LDC.64 R10, c[0x0][0x3e0] ;  /* 0x0000f800ff0a9b82 */ /* 0x000f220000000a00 */
[----:B------:R0:W2:Y:S02]  /*1220*/  @!P3 LDG.E R59, desc[UR12][R14.64] ;  /* 0x0000000c0e3bb981 */ /* 0x0000a4000c1e1900 */
[----:B0-----:R-:W-:Y:S01]  /*1230*/  @!P5 IMAD R18, R19, R4, RZ ;  /* 0x000000041312d224 */ /* 0x001fe200078e02ff */
[----:B------:R-:W-:Y:S01]  /*1240*/  ISETP.GE.U32.AND P3, PT, R0, UR14, PT ;  /* 0x0000000e00007c0c */ /* 0x000fe2000bf66070 */
[----:B------:R-:W-:Y:S01]  /*1250*/  @!P4 IMAD.WIDE.U32 R16, R23, R12, R16 ;  /* 0x0000000c1710c225 */ /* 0x000fe200078e0010 */
[----:B------:R-:W-:-:S02]  /*1260*/  SHF.R.S32.HI R33, RZ, 0x1f, R0 ;  /* 0x0000001fff217819 */ /* 0x000fc40000011400 */
[----:B------:R-:W0:Y:S01]  /*1270*/  @!P2 LDC.64 R12, c[0x0][0x3e0] ;  /* 0x0000f800ff0cab82 */ /* 0x000e220000000a00 */
[----:B------:R-:W-:Y:S02]  /*1280*/  @!P5 MOV R14, R86 ;  /* 0x00000056000ed202 */ /* 0x000fe40000000f00 */
[----:B------:R-:W-:Y:S01]  /*1290*/  @!P5 MOV R15, R89 ;  /* 0x00000059000fd202 */ /* 0x000fe20000000f00 */
[----:B------:R-:W-:Y:S01]  /*12a0*/  @!P5 IMAD R23, R25, R5, R18 ;  /* 0x000000051917d224 */ /* 0x000fe200078e0212 */
[----:B------:R-:W-:Y:S01]  /*12b0*/  ISETP.GE.AND.EX P3, PT, R33, UR15, PT, P3 ;  /* 0x0000000f21007c0c */ /* 0x000fe2000bf66330 */
[----:B------:R-:W-:-:S03]  /*12c0*/  @!P5 IMAD.WIDE.U32 R4, R25, R4, R14 ;  /* 0x000000041904d225 */ /* 0x000fc600078e000e */
[----:B------:R-:W0:Y:S01]  /*12d0*/  @!P1 LDC.64 R14, c[0x0][0x390] ;  /* 0x0000e400ff0e9b82 */ /* 0x000e220000000a00 */
[----:B------:R-:W-:Y:S02]  /*12e0*/  @!P4 IADD3 R17, PT, PT, R17, R21, RZ ;  /* 0x000000151111c210 */ /* 0x000fe40007ffe0ff */
[C---:B-----5:R-:W-:Y:S02]  /*12f0*/  @!P4 LEA R18, P6, R16.reuse, R8, 0x1 ;  /* 0x000000081012c211 */ /* 0x060fe400078c08ff */
[----:B------:R-:W-:Y:S02]  /*1300*/  @!P5 IADD3 R5, PT, PT, R5, R23, RZ ;  /* 0x000000170505d210 */ /* 0x000fe40007ffe0ff */
[----:B------:R-:W-:Y:S02]  /*1310*/  @!P4 LEA.HI.X R19, R16, R9, R17, 0x1, P6 ;  /* 0x000000091013c211 */ /* 0x000fe400030f0c11 */
[----:B------:R-:W-:Y:S01]  /*1320*/  MOV R8, RZ ;  /* 0x000000ff00087202 */ /* 0x000fe20000000f00 */
[----:B------:R-:W5:Y:S01]  /*1330*/  @!P2 LDC.64 R16, c[0x0][0x390] ;  /* 0x0000e400ff10ab82 */ /* 0x000f620000000a00 */
[----:B-1----:R-:W-:-:S02]  /*1340*/  @!P5 LEA R20, P6, R4, R6, 0x1 ;  /* 0x000000060414d211 */ /* 0x002fc400078c08ff */
[----:B------:R-:W-:Y:S02]  /*1350*/  IADD3 R23, PT, PT, R3, 0x88, RZ ;  /* 0x0000008803177810 */ /* 0x000fe40007ffe0ff */
[----:B------:R-:W-:Y:S01]  /*1360*/  @!P5 LEA.HI.X R21, R4, R7, R5, 0x1, P6 ;  /* 0x000000070415d211 */ /* 0x000fe200030f0c05 */
[----:B------:R1:W2:Y:S01]  /*1370*/  @!P4 LDG.E R8, desc[UR12][R18.64] ;  /* 0x0000000c1208c981 */ /* 0x0002a2000c1e1900 */
[----:B----4-:R-:W-:Y:S01]  /*1380*/  @!P1 IMAD R22, R29, R10, RZ ;  /* 0x0000000a1d169224 */ /* 0x010fe200078e02ff */
[----:B------:R-:W4:Y:S01]  /*1390*/  @!P3 LDC.64 R4, c[0x0][0x3e0] ;  /* 0x0000f800ff04bb82 */ /* 0x000f220000000a00 */
[----:B------:R-:W-:Y:S02]  /*13a0*/  @!P1 MOV R24, R86 ;  /* 0x0000005600189202 */ /* 0x000fe40000000f00 */
[----:B------:R-:W-:Y:S02]  /*13b0*/  @!P1 MOV R25, R89 ;  /* 0x0000005900199202 */ /* 0x000fe40000000f00 */
[----:B------:R-:W-:-:S02]  /*13c0*/  ISETP.GE.U32.AND P4, PT, R23, UR14, PT ;  /* 0x0000000e17007c0c */ /* 0x000fc4000bf86070 */
[----:B------:R-:W-:Y:S01]  /*13d0*/  SHF.R.S32.HI R29, RZ, 0x1f, R23 ;  /* 0x0000001fff1d7819 */ /* 0x000fe20000011417 */
[C---:B------:R-:W-:Y:S01]  /*13e0*/  @!P1 IMAD R7, R27.reuse, R11, R22 ;  /* 0x0000000b1b079224 */ /* 0x040fe200078e0216 */
[----:B------:R-:W-:Y:S01]  /*13f0*/  MOV R6, RZ ;  /* 0x000000ff00067202 */ /* 0x000fe20000000f00 */
[----:B------:R-:W-:Y:S01]  /*1400*/  @!P1 IMAD.WIDE.U32 R24, R27, R10, R24 ;  /* 0x0000000a1b189225 */ /* 0x000fe200078e0018 */
[----:B------:R-:W-:Y:S02]  /*1410*/  ISETP.GE.AND.EX P4, PT, R29, UR15, PT, P4 ;  /* 0x0000000f1d007c0c */ /* 0x000fe4000bf86340 */
[----:B------:R-:W-:Y:S01]  /*1420*/  @!P2 MOV R10, R86 ;  /* 0x00000056000aa202 */ /* 0x000fe20000000f00 */
[-C--:B0-----:R-:W-:Y:S01]  /*1430*/  @!P2 IMAD R31, R31, R12.reuse, RZ ;  /* 0x0000000c1f1fa224 */ /* 0x081fe200078e02ff */
[----:B------:R-:W-:Y:S01]  /*1440*/  @!P2 MOV R11, R89 ;  /* 0x00000059000ba202 */ /* 0x000fe20000000f00 */
[----:B------:R0:W2:Y:S01]  /*1450*/  @!P5 LDG.E R6, desc[UR12][R20.64] ;  /* 0x0000000c1406d981 */ /* 0x0000a2000c1e1900 */
[----:B------:R-:W-:Y:S01]  /*1460*/  IADD3 R22, PT, PT, R3, 0x90, RZ ;  /* 0x0000009003167810 */ /* 0x000fe20007ffe0ff */
[C---:B------:R-:W-:Y:S01]  /*1470*/  @!P2 IMAD R9, R2.reuse, R13, R31 ;  /* 0x0000000d0209a224 */ /* 0x040fe200078e021f */
[----:B------:R-:W-:Y:S01]  /*1480*/  @!P1 IADD3 R7, PT, PT, R25, R7, RZ ;  /* 0x0000000719079210 */ /* 0x000fe20007ffe0ff */
[----:B------:R-:W-:Y:S01]  /*1490*/  @!P2 IMAD.WIDE.U32 R12, R2, R12, R10 ;  /* 0x0000000c020ca225 */ /* 0x000fe200078e000a */
[----:B-1----:R-:W-:Y:S01]  /*14a0*/  @!P1 LEA R18, P6, R24, R14, 0x1 ;  /* 0x0000000e18129211 */ /* 0x002fe200078c08ff */
[----:B------:R-:W1:Y:S01]  /*14b0*/  @!P3 LDC.64 R10, c[0x0][0x390] ;  /* 0x0000e400ff0abb82 */ /* 0x000e620000000a00 */
[----:B------:R-:W-:-:S02]  /*14c0*/  ISETP.GE.U32.AND P5, PT, R22, UR14, PT ;  /* 0x0000000e16007c0c */ /* 0x000fc4000bfa6070 */
[----:B------:R-:W-:Y:S02]  /*14d0*/  SHF.R.S32.HI R31, RZ, 0x1f, R22 ;  /* 0x0000001fff1f7819 */ /* 0x000fe40000011416 */
[----:B------:R-:W-:Y:S02]  /*14e0*/  @!P1 LEA.HI.X R19, R24, R15, R7, 0x1, P6 ;  /* 0x0000000f18139211 */ /* 0x000fe400030f0c07 */
[----:B------:R-:W-:Y:S01]  /*14f0*/  ISETP.GE.AND.EX P5, PT, R31, UR15, PT, P5 ;  /* 0x0000000f1f007c0c */ /* 0x000fe2000bfa6350 */
[----:B------:R-:W1:Y:S01]  /*1500*/  @!P4 LDC.64 R14, c[0x0][0x3e0] ;  /* 0x0000f800ff0ecb82 */ /* 0x000e620000000a00 */
[----:B------:R-:W-:Y:S01]  /*1510*/  MOV R7, RZ ;  /* 0x000000ff00077202 */ /* 0x000fe20000000f00 */
[----:B----4-:R-:W-:Y:S01]  /*1520*/  @!P3 IMAD R33, R33, R4, RZ ;  /* 0x000000042121b224 */ /* 0x010fe200078e02ff */
[----:B------:R-:W-:Y:S02]  /*1530*/  @!P2 IADD3 R2, PT, PT, R13, R9, RZ ;  /* 0x000000090d02a210 */ /* 0x000fe40007ffe0ff */
[----:B-----5:R-:W-:-:S02]  /*1540*/  @!P2 LEA R16, P6, R12, R16, 0x1 ;  /* 0x000000100c10a211 */ /* 0x020fc400078c08ff */
[----:B------:R4:W5:Y:S01]  /*1550*/  @!P1 LDG.E R7, desc[UR12][R18.64] ;  /* 0x0000000c12079981 */ /* 0x000962000c1e1900 */
[----:B------:R-:W-:Y:S01]  /*1560*/  IADD3 R24, PT, PT, R3, 0x98, RZ ;  /* 0x0000009803187810 */ /* 0x000fe20007ffe0ff */
[----:B------:R-:W-:Y:S01]  /*1570*/  @!P3 IMAD R33, R0, R5, R33 ;  /* 0x000000050021b224 */ /* 0x000fe200078e0221 */
[----:B------:R-:W-:Y:S01]  /*1580*/  MOV R9, RZ ;  /* 0x000000ff00097202 */ /* 0x000fe20000000f00 */
[----:B0-----:R-:W0:Y:S01]  /*1590*/  @!P4 LDC.64 R20, c[0x0][0x390] ;  /* 0x0000e400ff14cb82 */ /* 0x001e220000000a00 */
[----:B------:R-:W-:Y:S02]  /*15a0*/  @!P2 LEA.HI.X R17, R12, R17, R2, 0x1, P6 ;  /* 0x000000110c11a211 */ /* 0x000fe400030f0c02 */
[----:B----4-:R-:W-:-:S03]  /*15b0*/  @!P3 MOV R18, R86 ;  /* 0x000000560012b202 */ /* 0x010fc60000000f00 */
[----:B------:R4:W5:Y:S01]  /*15c0*/  @!P2 LDG.E R9, desc[UR12][R16.64] ;  /* 0x0000000c1009a981 */ /* 0x000962000c1e1900 */
[----:B------:R-:W-:Y:S01]  /*15d0*/  @!P3 MOV R19, R89 ;  /* 0x000000590013b202 */ /* 0x000fe20000000f00 */
[----:B------:R-:W0:Y:S01]  /*15e0*/  @!P5 LDC.64 R12, c[0x0][0x3e0] ;  /* 0x0000f800ff0cdb82 */ /* 0x000e220000000a00 */
[----:B------:R-:W-:Y:S02]  /*15f0*/  ISETP.GE.U32.AND P1, PT, R24, UR14, PT ;  /* 0x0000000e18007c0c */ /* 0x000fe4000bf26070 */
[----:B------:R-:W-:Y:S01]  /*1600*/  SHF.R.S32.HI R25, RZ, 0x1f, R24 ;  /* 0x0000001fff197819 */ /* 0x000fe20000011418 */
[----:B------:R-:W-:Y:S01]  /*1610*/  @!P3 IMAD.WIDE.U32 R4, R0, R4, R18 ;  /* 0x000000040004b225 */ /* 0x000fe200078e0012 */
[----:B------:R-:W-:Y:S02]  /*1620*/  IADD3 R0, PT, PT, R3, 0xa0, RZ ;  /* 0x000000a003007810 */ /* 0x000fe40007ffe0ff */
[----:B------:R-:W-:Y:S01]  /*1630*/  ISETP.GE.AND.EX P2, PT, R25, UR15, PT, P1 ;  /* 0x0000000f19007c0c */ /* 0x000fe2000bf46310 */
[----:B------:R-:W0:Y:S01]  /*1640*/  @!P5 LDC.64 R18, c[0x0][0x390] ;  /* 0x0000e400ff12db82 */ /* 0x000e220000000a00 */
[----:B------:R-:W-:-:S02]  /*1650*/  @!P3 IADD3 R2, PT, PT, R5, R33, RZ ;  /* 0x000000210502b210 */ /* 0x000fc40007ffe0ff */
[----:B------:R-:W-:Y:S02]  /*1660*/  ISETP.GE.U32.AND P1, PT, R0, UR14, PT ;  /* 0x0000000e00007c0c */ /* 0x000fe4000bf26070 */
[----:B------:R-:W-:Y:S02]  /*1670*/  SHF.R.S32.HI R33, RZ, 0x1f, R0 ;  /* 0x0000001fff217819 */ /* 0x000fe40000011400 */
[C---:B-1----:R-:W-:Y:S02]  /*1680*/  @!P3 LEA R26, P6, R4.reuse, R10, 0x1 ;  /* 0x0000000a041ab211 */ /* 0x042fe400078c08ff */
[----:B------:R-:W-:Y:S02]  /*1690*/  ISETP.GE.AND.EX P1, PT, R33, UR15, PT, P1 ;  /* 0x0000000f21007c0c */ /* 0x000fe4000bf26310 */
[----:B------:R-:W-:Y:S01]  /*16a0*/  @!P3 LEA.HI.X R27, R4, R11, R2, 0x1, P6 ;  /* 0x0000000b041bb211 */ /* 0x000fe200030f0c02 */
[----:B------:R-:W-:Y:S01]  /*16b0*/  @!P4 IMAD R2, R29, R14, RZ ;  /* 0x0000000e1d02c224 */ /* 0x000fe200078e02ff */
[----:B----4-:R-:W-:Y:S01]  /*16c0*/  @!P4 MOV R16, R86 ;  /* 0x000000560010c202 */ /* 0x010fe20000000f00 */
[----:B------:R-:W1:Y:S01]  /*16d0*/  @!P2 LDC.64 R4, c[0x0][0x3e0] ;  /* 0x0000f800ff04ab82 */ /* 0x000e620000000a00 */
[----:B------:R-:W-:Y:S01]  /*16e0*/  @!P4 MOV R17, R89 ;  /* 0x000000590011c202 */ /* 0x000fe20000000f00 */
[----:B------:R-:W-:-:S02]  /*16f0*/  @!P4 IMAD R29, R23, R15, R2 ;  /* 0x0000000f171dc224 */ /* 0x000fc400078e0202 */
[----:B------:R-:W-:Y:S01]  /*1700*/  @!P4 IMAD.WIDE.U32 R14, R23, R14, R16 ;  /* 0x0000000e170ec225 */ /* 0x000fe200078e0010 */
[----:B------:R-:W-:-:S03]  /*1710*/  MOV R11, RZ ;  /* 0x000000ff000b7202 */ /* 0x000fc60000000f00 */
[----:B------:R-:W4:Y:S01]  /*1720*/  @!P1 LDC.64 R16, c[0x0][0x3e0] ;  /* 0x0000f800ff109b82 */ /* 0x000f220000000a00 */
[----:B------:R-:W-:Y:S01]  /*1730*/  @!P5 MOV R28, R86 ;  /* 0x00000056001cd202 */ /* 0x000fe20000000f00 */
[-C--:B0-----:R-:W-:Y:S01]  /*1740*/  @!P5 IMAD R31, R31, R12.reuse, RZ ;  /* 0x0000000c1f1fd224 */ /* 0x081fe200078e02ff */
[----:B------:R-:W-:Y:S02]  /*1750*/  @!P4 IADD3 R10, PT, PT, R15, R29, RZ ;  /* 0x0000001d0f0ac210 */ /* 0x000fe40007ffe0ff */
[----:B------:R-:W-:Y:S01]  /*1760*/  @!P5 MOV R29, R89 ;  /* 0x00000059001dd202 */ /* 0x000fe20000000f00 */
[----:B------:R0:W5:Y:S01]  /*1770*/  @!P3 LDG.E R11, desc[UR12][R26.64] ;  /* 0x0000000c1a0bb981 */ /* 0x000162000c1e1900 */
[----:B------:R-:W-:Y:S01]  /*1780*/  IADD3 R2, PT, PT, R3, 0xa8, RZ ;  /* 0x000000a803027810 */ /* 0x000fe20007ffe0ff */
[C---:B------:R-:W-:Y:S02]  /*1790*/  @!P5 IMAD R35, R22.reuse, R13, R31 ;  /* 0x0000000d1623d224 */ /* 0x040fe400078e021f */
[----:B------:R-:W-:Y:S01]  /*17a0*/  @!P5 IMAD.WIDE.U32 R22, R22, R12, R28 ;  /* 0x0000000c1616d225 */ /* 0x000fe200078e001c */
[----:B------:R-:W-:-:S02]  /*17b0*/  ISETP.GE.U32.AND P3, PT, R2, UR14, PT ;  /* 0x0000000e02007c0c */ /* 0x000fc4000bf66070 */
[----:B------:R-:W-:Y:S02]  /*17c0*/  SHF.R.S32.HI R31, RZ, 0x1f, R2 ;  /* 0x0000001fff1f7819 */ /* 0x000fe40000011402 */
[C---:B0-----:R-:W-:Y:S02]  /*17d0*/  @!P4 LEA R26, P6, R14.reuse, R20, 0x1 ;  /* 0x000000140e1ac211 */ /* 0x041fe400078c08ff */
[----:B------:R-:W-:Y:S02]  /*17e0*/  ISETP.GE.AND.EX P3, PT, R31, UR15, PT, P3 ;  /* 0x0000000f1f007c0c */ /* 0x000fe4000bf66330 */
[----:B------:R-:W-:Y:S02]  /*17f0*/  @!P4 LEA.HI.X R27, R14, R21, R10, 0x1, P6 ;  /* 0x000000150e1bc211 */ /* 0x000fe400030f0c0a */
[----:B------:R-:W0:Y:S01]  /*1800*/  @!P2 LDC.64 R20, c[0x0][0x390] ;  /* 0x0000e400ff14ab82 */ /* 0x000e220000000a00 */
[----:B------:R-:W-:Y:S02]  /*1810*/  @!P5 IADD3 R10, PT, PT, R23, R35, RZ ;  /* 0x00000023170ad210 */ /* 0x000fe40007ffe0ff */
[----:B------:R-:W-:-:S02]  /*1820*/  @!P5 LEA R28, P6, R22, R18, 0x1 ;  /* 0x00000012161cd211 */ /* 0x000fc400078c08ff */
[----:B------:R-:W-:Y:S02]  /*1830*/  MOV R13, RZ ;  /* 0x000000ff000d7202 */ /* 0x000fe40000000f00 */
[----:B------:R-:W-:Y:S02]  /*1840*/  @!P5 LEA.HI.X R29, R22, R19, R10, 0x1, P6 ;  /* 0x00000013161dd211 */ /* 0x000fe400030f0c0a */
[----:B------:R-:W3:Y:S01]  /*1850*/  @!P1 LDC.64 R22, c[0x0][0x390] ;  /* 0x0000e400ff169b82 */ /* 0x000ee20000000a00 */
[----:B------:R-:W-:Y:S01]  /*1860*/  MOV R14, RZ ;  /* 0x000000ff000e7202 */ /* 0x000fe20000000f00 */
[----:B------:R1:W5:Y:S01]  /*1870*/  @!P4 LDG.E R13, desc[UR12][R26.64] ;  /* 0x0000000c1a0dc981 */ /* 0x000362000c1e1900 */
[----:B----4-:R-:W-:Y:S01]  /*1880*/  @!P1 IMAD R33, R33, R16, RZ ;  /* 0x0000001021219224 */ /* 0x010fe200078e02ff */
[----:B------:R-:W-:Y:S01]  /*1890*/  IADD3 R10, PT, PT, R3, 0xb8, RZ ;  /* 0x000000b8030a7810 */ /* 0x000fe20007ffe0ff */
[----:B-1----:R-:W-:Y:S01]  /*18a0*/  @!P2 IMAD R25, R25, R4, RZ ;  /* 0x000000041919a224 */ /* 0x002fe200078e02ff */
[----:B------:R-:W-:Y:S01]  /*18b0*/  IADD3 R32, PT, PT, R3, 0xb0, RZ ;  /* 0x000000b003207810 */ /* 0x000fe20007ffe0ff */
[----:B------:R1:W4:Y:S01]  /*18c0*/  @!P5 LDG.E R14, desc[UR12][R28.64] ;  /* 0x0000000c1c0ed981 */ /* 0x000322000c1e1900 */
[----:B------:R-:W1:Y:S01]  /*18d0*/  @!P3 LDC.64 R18, c[0x0][0x3e0] ;  /* 0x0000f800ff12bb82 */ /* 0x000e620000000a00 */
[----:B------:R-:W-:Y:S01]  /*18e0*/  @!P1 IMAD R15, R0, R17, R33 ;  /* 0x00000011000f9224 */ /* 0x000fe200078e0221 */
[----:B------:R-:W-:-:S02]  /*18f0*/  @!P2 MOV R26, R86 ;  /* 0x00000056001aa202 */ /* 0x000fc40000000f00 */
[----:B------:R-:W-:Y:S01]  /*1900*/  @!P2 MOV R27, R89 ;  /* 0x00000059001ba202 */ /* 0x000fe20000000f00 */
[----:B------:R-:W-:Y:S01]  /*1910*/  @!P2 IMAD R25, R24, R5, R25 ;  /* 0x000000051819a224 */ /* 0x000fe200078e0219 */
[----:B------:R-:W-:Y:S02]  /*1920*/  ISETP.GE.U32.AND P5, PT, R10, UR14, PT ;  /* 0x0000000e0a007c0c */ /* 0x000fe4000bfa6070 */
[----:B------:R-:W-:Y:S01]  /*1930*/  SHF.R.S32.HI R35, RZ, 0x1f, R10 ;  /* 0x0000001fff237819 */ /* 0x000fe2000001140a */
[----:B------:R-:W-:Y:S01]  /*1940*/  @!P2 IMAD.WIDE.U32 R4, R24, R4, R26 ;  /* 0x000000041804a225 */ /* 0x000fe200078e001a */
[----:B------:R-:W-:Y:S02]  /*1950*/  ISETP.GE.U32.AND P4, PT, R32, UR14, PT ;  /* 0x0000000e20007c0c */ /* 0x000fe4000bf86070 */
[----:B------:R-:W-:Y:S02]  /*1960*/  SHF.R.S32.HI R33, RZ, 0x1f, R32 ;  /* 0x0000001fff217819 */ /* 0x000fe40000011420 */
[----:B------:R-:W-:-:S02]  /*1970*/  @!P1 MOV R26, R86 ;  /* 0x00000056001a9202 */ /* 0x000fc40000000f00 */
[----:B------:R-:W-:Y:S02]  /*1980*/  @!P1 MOV R27, R89 ;  /* 0x00000059001b9202 */ /* 0x000fe40000000f00 */
[----:B------:R-:W-:Y:S02]  /*1990*/  ISETP.GE.AND.EX P5, PT, R35, UR15, PT, P5 ;  /* 0x0000000f23007c0c */ /* 0x000fe4000bfa6350 */
[----:B------:R-:W-:Y:S01]  /*19a0*/  ISETP.GE.AND.EX P4, PT, R33, UR15, PT, P4 ;  /* 0x0000000f21007c0c */ /* 0x000fe2000bf86340 */
[----:B------:R-:W-:Y:S01]  /*19b0*/  @!P1 IMAD.WIDE.U32 R26, R0, R16, R26 ;  /* 0x00000010001a9225 */ /* 0x000fe200078e001a */
[----:B------:R-:W-:Y:S02]  /*19c0*/  @!P2 IADD3 R5, PT, PT, R5, R25, RZ ;  /* 0x000000190505a210 */ /* 0x000fe40007ffe0ff */
[----:B0-----:R-:W-:Y:S02]  /*19d0*/  @!P2 LEA R24, P6, R4, R20, 0x1 ;  /* 0x000000140418a211 */ /* 0x001fe400078c08ff */
[----:B------:R-:W-:-:S02]  /*19e0*/  @!P1 IADD3 R0, PT, PT, R27, R15, RZ ;  /* 0x0000000f1b009210 */ /* 0x000fc40007ffe0ff */
[----:B------:R-:W-:Y:S02]  /*19f0*/  @!P2 LEA.HI.X R25, R4, R21, R5, 0x1, P6 ;  /* 0x000000150419a211 */ /* 0x000fe400030f0c05 */
[----:B------:R-:W0:Y:S01]  /*1a00*/  @!P3 LDC.64 R4, c[0x0][0x390] ;  /* 0x0000e400ff04bb82 */ /* 0x000e220000000a00 */
[C---:B---3--:R-:W-:Y:S02]  /*1a10*/  @!P1 LEA R20, P6, R26.reuse, R22, 0x1 ;  /* 0x000000161a149211 */ /* 0x048fe400078c08ff */
[----:B------:R-:W-:Y:S02]  /*1a20*/  MOV R17, RZ ;  /* 0x000000ff00117202 */ /* 0x000fe40000000f00 */
[----:B------:R-:W-:-:S03]  /*1a30*/  @!P1 LEA.HI.X R21, R26, R23, R0, 0x1, P6 ;  /* 0x000000171a159211 */ /* 0x000fc600030f0c00 */
[----:B-1----:R-:W1:Y:S01]  /*1a40*/  @!P5 LDC.64 R28, c[0x0][0x3e0] ;  /* 0x0000f800ff1cdb82 */ /* 0x002e620000000a00 */
[----:B------:R-:W-:Y:S01]  /*1a50*/  @!P3 IMAD R31, R31, R18, RZ ;  /* 0x000000121f1fb224 */ /* 0x000fe200078e02ff */
[----:B------:R-:W-:Y:S01]  /*1a60*/  IADD3 R15, PT, PT, R3, 0xc0, RZ ;  /* 0x000000c0030f7810 */ /* 0x000fe20007ffe0ff */
[----:B------:R3:W4:Y:S05]  /*1a70*/  @!P2 LDG.E R17, desc[UR12][R24.64] ;  /* 0x0000000c1811a981 */ /* 0x00072a000c1e1900 */
[----:B------:R-:W1:Y:S01]  /*1a80*/  @!P4 LDC.64 R22, c[0x0][0x3e0] ;  /* 0x0000f800ff16cb82 */ /* 0x000e620000000a00 */
[----:B------:R-:W-:Y:S01]  /*1a90*/  @!P3 IMAD R27, R2, R19, R31 ;  /* 0x00000013021bb224 */ /* 0x000fe200078e021f */
[----:B------:R-:W-:-:S02]  /*1aa0*/  ISETP.GE.U32.AND P2, PT, R15, UR14, PT ;  /* 0x0000000e0f007c0c */ /* 0x000fc4000bf46070 */
[----:B------:R-:W-:Y:S02]  /*1ab0*/  SHF.R.S32.HI R37, RZ, 0x1f, R15 ;  /* 0x0000001fff257819 */ /* 0x000fe4000001140f */
[----:B------:R-:W-:Y:S02]  /*1ac0*/  @!P3 MOV R30, R86 ;  /* 0x00000056001eb202 */ /* 0x000fe40000000f00 */
[----:B------:R-:W-:Y:S01]  /*1ad0*/  @!P3 MOV R31, R89 ;  /* 0x00000059001fb202 */ /* 0x000fe20000000f00 */
[----:B---3--:R-:W3:Y:S01]  /*1ae0*/  @!P4 LDC.64 R24, c[0x0][0x390] ;  /* 0x0000e400ff18cb82 */ /* 0x008ee20000000a00 */
[----:B------:R-:W-:Y:S02]  /*1af0*/  IADD3 R0, PT, PT, R3, 0xc8, RZ ;  /* 0x000000c803007810 */ /* 0x000fe40007ffe0ff */
[----:B------:R-:W-:Y:S02]  /*1b00*/  MOV R19, RZ ;  /* 0x000000ff00137202 */ /* 0x000fe40000000f00 */
[----:B------:R-:W-:Y:S01]  /*1b10*/  ISETP.GE.AND.EX P2, PT, R37, UR15, PT, P2 ;  /* 0x0000000f25007c0c */ /* 0x000fe2000bf46320 */
[----:B------:R-:W-:Y:S01]  /*1b20*/  @!P3 IMAD.WIDE.U32 R30, R2, R18, R30 ;  /* 0x00000012021eb225 */ /* 0x000fe200078e001e */
[----:B------:R-:W-:-:S02]  /*1b30*/  ISETP.GE.U32.AND P6, PT, R0, UR14, PT ;  /* 0x0000000e00007c0c */ /* 0x000fc4000bfc6070 */
[----:B------:R-:W-:Y:S01]  /*1b40*/  SHF.R.S32.HI R41, RZ, 0x1f, R0 ;  /* 0x0000001fff297819 */ /* 0x000fe20000011400 */
[----:B------:R1:W4:Y:S01]  /*1b50*/  @!P1 LDG.E R19, desc[UR12][R20.64] ;  /* 0x0000000c14139981 */ /* 0x000322000c1e1900 */
[----:B------:R-:W-:Y:S02]  /*1b60*/  @!P3 IADD3 R2, PT, PT, R31, R27, RZ ;  /* 0x0000001b1f02b210 */ /* 0x000fe40007ffe0ff */
[----:B------:R-:W-:Y:S01]  /*1b70*/  ISETP.GE.AND.EX P1, PT, R41, UR15, PT, P6 ;  /* 0x0000000f29007c0c */ /* 0x000fe2000bf26360 */
[----:B------:R-:W3:Y:S01]  /*1b80*/  @!P5 LDC.64 R26, c[0x0][0x390] ;  /* 0x0000e400ff1adb82 */ /* 0x000ee20000000a00 */
[C---:B0-----:R-:W-:Y:S01]  /*1b90*/  @!P3 LEA R38, P6, R30.reuse, R4, 0x1 ;  /* 0x000000041e26b211 */ /* 0x041fe200078c08ff */
[----:B-1----:R-:W-:Y:S01]  /*1ba0*/  @!P5 IMAD R35, R35, R28, RZ ;  /* 0x0000001c2323d224 */ /* 0x002fe200078e02ff */
[----:B------:R-:W-:Y:S01]  /*1bb0*/  @!P4 MOV R31, R89 ;  /* 0x00000059001fc202 */ /* 0x000fe20000000f00 */
[----:B------:R-:W-:Y:S01]  /*1bc0*/  @!P4 IMAD R33, R33, R22, RZ ;  /* 0x000000162121c224 */ /* 0x000fe200078e02ff */
[----:B------:R-:W-:-:S02]  /*1bd0*/  @!P3 LEA.HI.X R39, R30, R5, R2, 0x1, P6 ;  /* 0x000000051e27b211 */ /* 0x000fc400030f0c02 */
[-C--:B------:R-:W-:Y:S01]  /*1be0*/  @!P4 MOV R30, R86.reuse ;  /* 0x00000056001ec202 */ /* 0x080fe20000000f00 */
[----:B------:R-:W0:Y:S01]  /*1bf0*/  @!P2 LDC.64 R20, c[0x0][0x3e0] ;  /* 0x0000f800ff14ab82 */ /* 0x000e220000000a00 */
[----:B------:R-:W-:Y:S01]  /*1c00*/  MOV R36, RZ ;  /* 0x000000ff00247202 */ /* 0x000fe20000000f00 */
[----:B------:R-:W-:Y:S01]  /*1c10*/  @!P5 IMAD R29, R10, R29, R35 ;  /* 0x0000001d0a1dd224 */ /* 0x000fe200078e0223 */
[----:B------:R-:W-:Y:S01]  /*1c20*/  @!P5 MOV R34, R86 ;  /* 0x000000560022d202 */ /* 0x000fe20000000f00 */
[C---:B------:R-:W-:Y:S01]  /*1c30*/  @!P4 IMAD R23, R32.reuse, R23, R33 ;  /* 0x000000172017c224 */ /* 0x040fe200078e0221 */
[----:B------:R-:W-:Y:S01]  /*1c40*/  @!P5 MOV R35, R89 ;  /* 0x000000590023d202 */ /* 0x000fe20000000f00 */
[----:B------:R-:W-:Y:S01]  /*1c50*/  @!P4 IMAD.WIDE.U32 R32, R32, R22, R30 ;  /* 0x000000162020c225 */ /* 0x000fe200078e001e */
[----:B------:R1:W4:Y:S01]  /*1c60*/  @!P3 LDG.E R36, desc[UR12][R38.64] ;  /* 0x0000000c2624b981 */ /* 0x000322000c1e1900 */
[----:B------:R-:W1:Y:S02]  /*1c70*/  @!P1 LDC.64 R4, c[0x0][0x3e0] ;  /* 0x0000f800ff049b82 */ /* 0x000e640000000a00 */
[----:B------:R-:W-:Y:S01]  /*1c80*/  @!P5 IMAD.WIDE.U32 R34, R10, R28, R34 ;  /* 0x0000001c0a22d225 */ /* 0x000fe200078e0022 */
[----:B------:R-:W-:-:S02]  /*1c90*/  @!P4 IADD3 R12, PT, PT, R33, R23, RZ ;  /* 0x00000017210cc210 */ /* 0x000fc40007ffe0ff */
[C---:B---3--:R-:W-:Y:S02]  /*1ca0*/  @!P4 LEA R30, P3, R32.reuse, R24, 0x1 ;  /* 0x00000018201ec211 */ /* 0x048fe400078608ff */
[----:B------:R-:W-:Y:S01]  /*1cb0*/  IADD3 R2, PT, PT, R3, 0xd0, RZ ;  /* 0x000000d003027810 */ /* 0x000fe20007ffe0ff */
[----:B------:R-:W3:Y:S01]  /*1cc0*/  @!P2 LDC.64 R22, c[0x0][0x390] ;  /* 0x0000e400ff16ab82 */ /* 0x000ee20000000a00 */
[----:B------:R-:W-:Y:S02]  /*1cd0*/  @!P5 IADD3 R10, PT, PT, R35, R29, RZ ;  /* 0x0000001d230ad210 */ /* 0x000fe40007ffe0ff */
[----:B------:R-:W-:Y:S02]  /*1ce0*/  @!P4 LEA.HI.X R31, R32, R25, R12, 0x1, P3 ;  /* 0x00000019201fc211 */ /* 0x000fe400018f0c0c */
[----:B------:R-:W-:Y:S02]  /*1cf0*/  ISETP.GE.U32.AND P3, PT, R2, UR14, PT ;  /* 0x0000000e02007c0c */ /* 0x000fe4000bf66070 */
[----:B------:R-:W-:Y:S01]  /*1d00*/  SHF.R.S32.HI R35, RZ, 0x1f, R2 ;  /* 0x0000001fff237819 */ /* 0x000fe20000011402 */
[----:B------:R-:W2:Y:S01]  /*1d10*/  @!P1 LDC.64 R24, c[0x0][0x390] ;  /* 0x0000e400ff189b82 */ /* 0x000ea20000000a00 */
[----:B------:R-:W-:-:S02]  /*1d20*/  @!P5 LEA R28, P6, R34, R26, 0x1 ;  /* 0x0000001a221cd211 */ /* 0x000fc400078c08ff */
[----:B------:R-:W-:Y:S02]  /*1d30*/  ISETP.GE.AND.EX P3, PT, R35, UR15, PT, P3 ;  /* 0x0000000f23007c0c */ /* 0x000fe4000bf66330 */
[----:B------:R-:W-:Y:S01]  /*1d40*/  @!P5 LEA.HI.X R29, R34, R27, R10, 0x1, P6 ;  /* 0x0000001b221dd211 */ /* 0x000fe200030f0c0a */
[----:B0-----:R-:W-:Y:S01]  /*1d50*/  @!P2 IMAD R10, R37, R20, RZ ;  /* 0x00000014250aa224 */ /* 0x001fe200078e02ff */
[----:B------:R-:W-:Y:S02]  /*1d60*/  @!P2 MOV R32, R86 ;  /* 0x000000560020a202 */ /* 0x000fe40000000f00 */
[----:B------:R-:W-:Y:S01]  /*1d70*/  @!P2 MOV R33, R89 ;  /* 0x000000590021a202 */ /* 0x000fe20000000f00 */
[C---:B------:R-:W-:Y:S01]  /*1d80*/  @!P2 IMAD R37, R15.reuse, R21, R10 ;  /* 0x000000150f25a224 */ /* 0x040fe200078e020a */
[----:B-1----:R-:W-:Y:S02]  /*1d90*/  MOV R38, RZ ;  /* 0x000000ff00267202 */ /* 0x002fe40000000f00 */
[----:B------:R-:W-:Y:S01]  /*1da0*/  MOV R40, RZ ;  /* 0x000000ff00287202 */ /* 0x000fe20000000f00 */
[----:B------:R-:W-:Y:S01]  /*1db0*/  @!P2 IMAD.WIDE.U32 R32, R15, R20, R32 ;  /* 0x000000140f20a225 */ /* 0x000fe200078e0020 */
[----:B------:R-:W-:Y:S01]  /*1dc0*/  @!P1 MOV R20, R86 ;  /* 0x0000005600149202 */ /* 0x000fe20000000f00 */
[----:B------:R-:W0:Y:S01]  /*1dd0*/  @!P3 LDC.64 R26, c[0x0][0x3e0] ;  /* 0x0000f800ff1abb82 */ /* 0x000e220000000a00 */
[----:B------:R-:W-:Y:S01]  /*1de0*/  @!P1 MOV R21, R89 ;  /* 0x0000005900159202 */ /* 0x000fe20000000f00 */
[----:B------:R-:W-:Y:S01]  /*1df0*/  @!P1 IMAD R41, R41, R4, RZ ;  /* 0x0000000429299224 */ /* 0x000fe200078e02ff */
[----:B------:R-:W-:Y:S01]  /*1e00*/  IADD3 R39, PT, PT, R3, 0xd8, RZ ;  /* 0x000000d803277810 */ /* 0x000fe20007ffe0ff */
[----:B------:R-:W4:Y:S02]  /*1e10*/  @!P4 LDG.E R38, desc[UR12][R30.64] ;  /* 0x0000000c1e26c981 */ /* 0x000f24000c1e1900 */
[----:B------:R-:W-:Y:S01]  /*1e20*/  @!P1 IMAD R41, R0, R5, R41 ;  /* 0x0000000500299224 */ /* 0x000fe200078e0229 */
[----:B------:R-:W-:Y:S01]  /*1e30*/  @!P2 IADD3 R5, PT, PT, R33, R37, RZ ;  /* 0x000000252105a210 */ /* 0x000fe20007ffe0ff */
[----:B------:R1:W4:Y:S01]  /*1e40*/  @!P5 LDG.E R40, desc[UR12][R28.64] ;  /* 0x0000000c1c28d981 */ /* 0x000322000c1e1900 */
[----:B---3--:R-:W-:Y:S01]  /*1e50*/  @!P2 LEA R22, P5, R32, R22, 0x1 ;  /* 0x000000162016a211 */ /* 0x008fe200078a08ff */
[----:B------:R-:W-:Y:S01]  /*1e60*/  @!P1 IMAD.WIDE.U32 R20, R0, R4, R20 ;  /* 0x0000000400149225 */ /* 0x000fe200078e0014 */
[----:B------:R-:W-:-:S02]  /*1e70*/  ISETP.GE.U32.AND P4, PT, R39, UR14, PT ;  /* 0x0000000e27007c0c */ /* 0x000fc4000bf86070 */
[----:B------:R-:W-:Y:S02]  /*1e80*/  SHF.R.S32.HI R43, RZ, 0x1f, R39 ;  /* 0x0000001fff2b7819 */ /* 0x000fe40000011427 */
[----:B------:R-:W-:Y:S02]  /*1e90*/  @!P2 LEA.HI.X R23, R32, R23, R5, 0x1, P5 ;  /* 0x000000172017a211 */ /* 0x000fe400028f0c05 */
[----:B------:R-:W-:Y:S01]  /*1ea0*/  ISETP.GE.AND.EX P4, PT, R43, UR15, PT, P4 ;  /* 0x0000000f2b007c0c */ /* 0x000fe2000bf86340 */
[----:B------:R-:W3:Y:S01]  /*1eb0*/  @!P3 LDC.64 R4, c[0x0][0x390] ;  /* 0x0000e400ff04bb82 */ /* 0x000ee20000000a00 */
[----:B------:R-:W-:Y:S02]  /*1ec0*/  @!P1 IADD3 R0, PT, PT, R21, R41, RZ ;  /* 0x0000002915009210 */ /* 0x000fe40007ffe0ff */
[----:B--2---:R-:W-:Y:S02]  /*1ed0*/  @!P1 LEA R32, P5, R20, R24, 0x1 ;  /* 0x0000001814209211 */ /* 0x004fe400078a08ff */
[----:B------:R-:W-:-:S02]  /*1ee0*/  IADD3 R37, PT, PT, R3, 0xe0, RZ ;  /* 0x000000e003257810 */ /* 0x000fc40007ffe0ff */
[----:B------:R-:W-:Y:S02]  /*1ef0*/  MOV R42, RZ ;  /* 0x000000ff002a7202 */ /* 0x000fe40000000f00 */
[----:B------:R-:W-:Y:S02]  /*1f00*/  @!P1 LEA.HI.X R33, R20, R25, R0, 0x1, P5 ;  /* 0x0000001914219211 */ /* 0x000fe400028f0c00 */
[----:B------:R-:W-:Y:S01]  /*1f10*/  IADD3 R15, PT, PT, R3, 0xe8, RZ ;  /* 0x000000e8030f7810 */ /* 0x000fe20007ffe0ff */
[----:B------:R-:W2:Y:S01]  /*1f20*/  @!P4 LDC.64 R20, c[0x0][0x3e0] ;  /* 0x0000f800ff14cb82 */ /* 0x000ea20000000a00 */
[----:B------:R-:W-:Y:S01]  /*1f30*/  ISETP.GE.U32.AND P5, PT, R37, UR14, PT ;  /* 0x0000000e25007c0c */ /* 0x000fe2000bfa6070 */
[----:B------:R1:W4:Y:S01]  /*1f40*/  @!P2 LDG.E R42, desc[UR12][R22.64] ;  /* 0x0000000c162aa981 */ /* 0x000322000c1e1900 */
[----:B------:R-:W-:Y:S02]  /*1f50*/  SHF.R.S32.HI R45, RZ, 0x1f, R37 ;  /* 0x0000001fff2d7819 */ /* 0x000fe40000011425 */
[----:B------:R-:W-:-:S02]  /*1f60*/  ISETP.GE.U32.AND P2, PT, R15, UR14, PT ;  /* 0x0000000e0f007c0c */ /* 0x000fc4000bf46070 */
[----:B------:R-:W-:Y:S01]  /*1f70*/  SHF.R.S32.HI R49, RZ, 0x1f, R15 ;  /* 0x0000001fff317819 */ /* 0x000fe2000001140f */
[----:B0-----:R-:W-:Y:S01]  /*1f80*/  @!P3 IMAD R35, R35, R26, RZ ;  /* 0x0000001a2323b224 */ /* 0x001fe200078e02ff */
[----:B------:R-:W-:Y:S01]  /*1f90*/  ISETP.GE.AND.EX P5, PT, R45, UR15, PT, P5 ;  /* 0x0000000f2d007c0c */ /* 0x000fe2000bfa6350 */
[----:B-1----:R-:W0:Y:S01]  /*1fa0*/  @!P4 LDC.64 R28, c[0x0][0x390] ;  /* 0x0000e400ff1ccb82 */ /* 0x002e220000000a00 */
[----:B------:R-:W-:Y:S02]  /*1fb0*/  ISETP.GE.AND.EX P2, PT, R49, UR15, PT, P2 ;  /* 0x0000000f31007c0c */ /* 0x000fe4000bf46320 */
[----:B------:R-:W-:Y:S02]  /*1fc0*/  @!P3 MOV R22, R86 ;  /* 0x000000560016b202 */ /* 0x000fe40000000f00 */
[----:B------:R-:W-:Y:S01]  /*1fd0*/  @!P3 MOV R23, R89 ;  /* 0x000000590017b202 */ /* 0x000fe20000000f00 */
[C---:B------:R-:W-:Y:S01]  /*1fe0*/  @!P3 IMAD R27, R2.reuse, R27, R35 ;  /* 0x0000001b021bb224 */ /* 0x040fe200078e0223 */
[----:B------:R-:W-:Y:S01]  /*1ff0*/  MOV R44, RZ ;  /* 0x000000ff002c7202 */ /* 0x000fe20000000f00 */
[----:B------:R-:W-:Y:S01]  /*2000*/  @!P3 IMAD.WIDE.U32 R22, R2, R26, R22 ;  /* 0x0000001a0216b225 */ /* 0x000fe200078e0016 */
[----:B------:R-:W-:-:S03]  /*2010*/  IADD3 R10, PT, PT, R3, 0xf0, RZ ;  /* 0x000000f0030a7810 */ /* 0x000fc60007ffe0ff */
[----:B------:R-:W1:Y:S01]  /*2020*/  @!P5 LDC.64 R24, c[0x0][0x3e0] ;  /* 0x0000f800ff18db82 */ /* 0x000e620000000a00 */
[----:B------:R2:W4:Y:S01]  /*2030*/  @!P1 LDG.E R44, desc[UR12][R32.64] ;  /* 0x0000000c202c9981 */ /* 0x000522000c1e1900 */
[----:B------:R-:W-:Y:S02]  /*2040*/  @!P3 IADD3 R2, PT, PT, R23, R27, RZ ;  /* 0x0000001b1702b210 */ /* 0x000fe40007ffe0ff */
[----:B---3--:R-:W-:Y:S02]  /*2050*/  @!P3 LEA R30, P1, R22, R4, 0x1 ;  /* 0x00000004161eb211 */ /* 0x008fe400078208ff */
[----:B------:R-:W-:Y:S02]  /*2060*/  ISETP.GE.U32.AND P6, PT, R10, UR14, PT ;  /* 0x0000000e0a007c0c */ /* 0x000fe4000bfc6070 */
[----:B------:R-:W3:Y:S01]  /*2070*/  @!P2 LDC.64 R26, c[0x0][0x3e0] ;  /* 0x0000f800ff1aab82 */ /* 0x000ee20000000a00 */
[----:B------:R-:W-:Y:S02]  /*2080*/  SHF.R.S32.HI R35, RZ, 0x1f, R10 ;  /* 0x0000001fff237819 */ /* 0x000fe4000001140a */
[----:B------:R-:W-:-:S02]  /*2090*/  IADD3 R0, PT, PT, R3, 0xf8, RZ ;  /* 0x000000f803007810 */ /* 0x000fc40007ffe0ff */
[----:B------:R-:W-:Y:S02]  /*20a0*/  @!P3 LEA.HI.X R31, R22, R5, R2, 0x1, P1 ;  /* 0x00000005161fb211 */ /* 0x000fe400008f0c02 */
[----:B------:R-:W-:Y:S01]  /*20b0*/  ISETP.GE.AND.EX P6, PT, R35, UR15, PT, P6 ;  /* 0x0000000f23007c0c */ /* 0x000fe2000bfc6360 */
[----:B------:R-:W5:Y:S01]  /*20c0*/  @!P5 LDC.64 R4, c[0x0][0x390] ;  /* 0x0000e400ff04db82 */ /* 0x000f620000000a00 */
[----:B------:R-:W-:Y:S02]  /*20d0*/  ISETP.GE.U32.AND P1, PT, R0, UR14, PT ;  /* 0x0000000e00007c0c */ /* 0x000fe4000bf26070 */
[----:B------:R-:W-:Y:S01]  /*20e0*/  SHF.R.S32.HI R41, RZ, 0x1f, R0 ;  /* 0x0000001fff297819 */ /* 0x000fe20000011400 */
[----:B--2---:R-:W-:Y:S01]  /*20f0*/  @!P4 IMAD R2, R43, R20, RZ ;  /* 0x000000142b02c224 */ /* 0x004fe200078e02ff */
[----:B------:R-:W-:Y:S02]  /*2100*/  @!P4 MOV R32, R86 ;  /* 0x000000560020c202 */ /* 0x000fe40000000f00 */
[----:B------:R-:W-:-:S02]  /*2110*/  @!P4 MOV R33, R89 ;  /* 0x000000590021c202 */ /* 0x000fc40000000f00 */
[----:B------:R-:W-:Y:S02]  /*2120*/  ISETP.GE.AND.EX P1, PT, R41, UR15, PT, P1 ;  /* 0x0000000f29007c0c */ /* 0x000fe4000bf26310 */
[----:B------:R-:W-:Y:S01]  /*2130*/  MOV R47, RZ ;  /* 0x000000ff002f7202 */ /* 0x000fe20000000f00 */
[C---:B------:R-:W-:Y:S01]  /*2140*/  @!P4 IMAD R3, R39.reuse, R21, R2 ;  /* 0x000000152703c224 */ /* 0x040fe200078e0202 */
[----:B------:R-:W2:Y:S01]  /*2150*/  @!P6 LDC.64 R22, c[0x0][0x3e0] ;  /* 0x0000f800ff16eb82 */ /* 0x000ea20000000a00 */
[----:B------:R-:W-:-:S03]  /*2160*/  @!P4 IMAD.WIDE.U32 R32, R39, R20, R32 ;  /* 0x000000142720c225 */ /* 0x000fc600078e0020 */
[----:B------:R0:W4:Y:S01]  /*2170*/  @!P3 LDG.E R47, desc[UR12][R30.64] ;  /* 0x0000000c1e2fb981 */ /* 0x000122000c1e1900 */
[----:B-1----:R-:W-:Y:S01]  /*2180*/  @!P5 IMAD R16, R45, R24, RZ ;  /* 0x000000182d10d224 */ /* 0x002fe200078e02ff */
[----:B------:R-:W-:Y:S02]  /*2190*/  @!P4 IADD3 R12, PT, PT, R33, R3, RZ ;  /* 0x00000003210cc210 */ /* 0x000fe40007ffe0ff */
[----:B0-----:R-:W-:Y:S01]  /*21a0*/  @!P4 LEA R28, P3, R32, R28, 0x1 ;  /* 0x0000001c201cc211 */ /* 0x001fe200078608ff */
[----:B------:R-:W0:Y:S01]  /*21b0*/  @!P1 LDC.64 R2, c[0x0][0x3e0] ;  /* 0x0000f800ff029b82 */ /* 0x000e220000000a00 */
[----:B------:R-:W-:Y:S02]  /*21c0*/  @!P5 MOV R30, R86 ;  /* 0x00000056001ed202 */ /* 0x000fe40000000f00 */
[----:B------:R-:W-:-:S05]  /*21d0*/  @!P5 MOV R31, R89 ;  /* 0x00000059001fd202 */ /* 0x000fca0000000f00 */
[----:B------:R-:W1:Y:S01]  /*21e0*/  @!P2 LDC.64 R20, c[0x0][0x390] ;  /* 0x0000e400ff14ab82 */ /* 0x000e620000000a00 */
[----:B------:R-:W-:Y:S01]  /*21f0*/  @!P4 LEA.HI.X R29, R32, R29, R12, 0x1, P3 ;  /* 0x0000001d201dc211 */ /* 0x000fe200018f0c0c */
[----:B---3--:R-:W-:Y:S02]  /*2200*/  @!P2 IMAD R12, R49, R26, RZ ;  /* 0x0000001a310ca224 */ /* 0x008fe400078e02ff */
[C---:B------:R-:W-:Y:S02]  /*2210*/  @!P5 IMAD R39, R37.reuse, R25, R16 ;  /* 0x000000192527d224 */ /* 0x040fe400078e0210 */
[----:B------:R-:W-:Y:S02]  /*2220*/  @!P5 IMAD.WIDE.U32 R30, R37, R24, R30 ;  /* 0x00000018251ed225 */ /* 0x000fe400078e001e */
[----:B------:R-:W3:Y:S02]  /*2230*/  @!P6 LDC.64 R24, c[0x0][0x390] ;  /* 0x0000e400ff18eb82 */ /* 0x000ee40000000a00 */
[----:B------:R-:W-:Y:S01]  /*2240*/  @!P2 IMAD R37, R15, R27, R12 ;  /* 0x0000001b0f25a224 */ /* 0x000fe200078e020c */
[----:B------:R-:W-:-:S02]  /*2250*/  @!P5 IADD3 R12, PT, PT, R31, R39, RZ ;  /* 0x000000271f0cd210 */ /* 0x000fc40007ffe0ff */
[C---:B-----5:R-:W-:Y:S02]  /*2260*/  @!P5 LEA R4, P3, R30.reuse, R4, 0x1 ;  /* 0x000000041e04d211 */ /* 0x060fe400078608ff */
[----:B------:R-:W-:Y:S02]  /*2270*/  MOV R50, RZ ;  /* 0x000000ff00327202 */ /* 0x000fe40000000f00 */
[----:B------:R-:W-:Y:S02]  /*2280*/  @!P5 LEA.HI.X R5, R30, R5, R12, 0x1, P3 ;  /* 0x000000051e05d211 */ /* 0x000fe400018f0c0c */
[----:B------:R-:W5:Y:S01]  /*2290*/  @!P1 LDC.64 R30, c[0x0][0x390] ;  /* 0x0000e400ff1e9b82 */ /* 0x000f620000000a00 */
[----:B------:R-:W-:Y:S02]  /*22a0*/  MOV R49, RZ ;  /* 0x000000ff00317202 */ /* 0x000fe40000000f00 */
[----:B------:R-:W-:Y:S01]  /*22b0*/  @!P2 MOV R32, R86 ;  /* 0x000000560020a202 */ /* 0x000fe20000000f00 */
[----:B------:R0:W4:Y:S01]  /*22c0*/  @!P5 LDG.E R50, desc[UR12][R4.64] ;  /* 0x0000000c0432d981 */ /* 0x000122000c1e1900 */
[----:B------:R-:W-:Y:S01]  /*22d0*/  @!P2 MOV R33, R89 ;  /* 0x000000590021a202 */ /* 0x000fe20000000f00 */
[----:B--2---:R-:W-:-:S02]  /*22e0*/  @!P6 IMAD R35, R35, R22, RZ ;  /* 0x000000162323e224 */ /* 0x004fc400078e02ff */
[----:B------:R-:W2:Y:S01]  /*22f0*/  @!P4 LDG.E R49, desc[UR12][R28.64] ;  /* 0x0000000c1c31c981 */ /* 0x000ea2000c1e1900 */
[----:B------:R-:W-:Y:S01]  /*2300*/  @!P2 IMAD.WIDE.U32 R26, R15, R26, R32 ;  /* 0x0000001a0f1aa225 */ /* 0x000fe200078e0020 */
[----:B0-----:R-:W-:Y:S02]  /*2310*/  @!P6 MOV R4, R86 ;  /* 0x000000560004e202 */ /* 0x001fe40000000f00 */
[----:B------:R-:W-:Y:S01]  /*2320*/  @!P6 MOV R5, R89 ;  /* 0x000000590005e202 */ /* 0x000fe20000000f00 */
[C---:B------:R-:W-:Y:S01]  /*2330*/  @!P6 IMAD R35, R10.reuse, R23, R35 ;  /* 0x000000170a23e224 */ /* 0x040fe200078e0223 */
[----:B------:R-:W-:Y:S01]  /*2340*/  @!P2 IADD3 R12, PT, PT, R27, R37, RZ ;  /* 0x000000251b0ca210 */ /* 0x000fe20007ffe0ff */
[----:B------:R-:W-:Y:S02]  /*2350*/  @!P1 IMAD R41, R41, R2, RZ ;  /* 0x0000000229299224 */ /* 0x000fe400078e02ff */
[----:B------:R-:W-:Y:S01]  /*2360*/  @!P6 IMAD.WIDE.U32 R22, R10, R22, R4 ;  /* 0x000000160a16e225 */ /* 0x000fe200078e0004 */
[----:B------:R-:W-:-:S02]  /*2370*/  @!P1 MOV R4, R86 ;  /* 0x0000005600049202 */ /* 0x000fc40000000f00 */
[----:B------:R-:W-:Y:S02]  /*2380*/  @!P1 MOV R5, R89 ;  /* 0x0000005900059202 */ /* 0x000fe40000000f00 */
[----:B-1----:R-:W-:Y:S01]  /*2390*/  @!P2 LEA R20, P3, R26, R20, 0x1 ;  /* 0x000000141a14a211 */ /* 0x002fe200078608ff */
[C---:B------:R-:W-:Y:S01]  /*23a0*/  @!P1 IMAD R41, R0.reuse, R3, R41 ;  /* 0x0000000300299224 */ /* 0x040fe200078e0229 */
[----:B------:R-:W-:Y:S01]  /*23b0*/  MOV R53, RZ ;  /* 0x000000ff00357202 */ /* 0x000fe20000000f00 */
[----:B------:R-:W-:Y:S01]  /*23c0*/  @!P1 IMAD.WIDE.U32 R2, R0, R2, R4 ;  /* 0x0000000200029225 */ /* 0x000fe200078e0004 */
[----:B------:R-:W-:Y:S02]  /*23d0*/  @!P2 LEA.HI.X R21, R26, R21, R12, 0x1, P3 ;  /* 0x000000151a15a211 */ /* 0x000fe400018f0c0c */
[----:B------:R-:W-:Y:S02]  /*23e0*/  @!P6 IADD3 R0, PT, PT, R23, R35, RZ ;  /* 0x000000231700e210 */ /* 0x000fe40007ffe0ff */
[----:B---3--:R-:W-:Y:S01]  /*23f0*/  @!P6 LEA R24, P3, R22, R24, 0x1 ;  /* 0x000000181618e211 */ /* 0x008fe200078608ff */
[----:B------:R0:W3:Y:S01]  /*2400*/  @!P2 LDG.E R53, desc[UR12][R20.64] ;  /* 0x0000000c1435a981 */ /* 0x0000e2000c1e1900 */
[----:B------:R-:W-:-:S02]  /*2410*/  MOV R55, RZ ;  /* 0x000000ff00377202 */ /* 0x000fc40000000f00 */
[----:B------:R-:W-:Y:S02]  /*2420*/  @!P6 LEA.HI.X R25, R22, R25, R0, 0x1, P3 ;  /* 0x000000191619e211 */ /* 0x000fe400018f0c00 */
[----:B------:R-:W-:Y:S02]  /*2430*/  @!P1 IADD3 R0, PT, PT, R3, R41, RZ ;  /* 0x0000002903009210 */ /* 0x000fe40007ffe0ff */
[C---:B-----5:R-:W-:Y:S01]  /*2440*/  @!P1 LEA R30, P2, R2.reuse, R30, 0x1 ;  /* 0x0000001e021e9211 */ /* 0x060fe200078408ff */
[----:B------:R1:W5:Y:S01]  /*2450*/  @!P6 LDG.E R55, desc[UR12][R24.64] ;  /* 0x0000000c1837e981 */ /* 0x000362000c1e1900 */
[----:B------:R-:W-:Y:S02]  /*2460*/  MOV R57, RZ ;  /* 0x000000ff00397202 */ /* 0x000fe40000000f00 */
[----:B------:R-:W-:-:S05]  /*2470*/  @!P1 LEA.HI.X R31, R2, R31, R0, 0x1, P2 ;  /* 0x0000001f021f9211 */ /* 0x000fca00010f0c00 */
[----:B------:R-:W5:Y:S01]  /*2480*/  @!P1 LDG.E R57, desc[UR12][R30.64] ;  /* 0x0000000c1e399981 */ /* 0x000f62000c1e1900 */
[C---:B------:R-:W-:Y:S02]  /*2490*/  PRMT R78, R81.reuse, 0x7632, R78 ;  /* 0x00007632514e7816 */ /* 0x040fe4000000004e */
[----:B------:R-:W-:Y:S02]  /*24a0*/  SHF.L.U32 R81, R81, 0x10, RZ ;  /* 0x0000001051517819 */ /* 0x000fe400000006ff */
[C---:B------:R-:W-:Y:S02]  /*24b0*/  PRMT R76, R79.reuse, 0x7632, R76 ;  /* 0x000076324f4c7816 */ /* 0x040fe4000000004c */
[----:B------:R-:W-:Y:S02]  /*24c0*/  SHF.L.U32 R78, R78, 0x10, RZ ;  /* 0x000000104e4e7819 */ /* 0x000fe400000006ff */
[----:B------:R-:W-:Y:S02]  /*24d0*/  SHF.L.U32 R79, R79, 0x10, RZ ;  /* 0x000000104f4f7819 */ /* 0x000fe400000006ff */
[----:B------:R-:W-:Y:S01]  /*24e0*/  SHF.L.U32 R76, R76, 0x10, RZ ;  /* 0x000000104c4c7819 */ /* 0x000fe200000006ff */
[----:B------:R-:W-:Y:S01]  /*24f0*/  FADD.FTZ R0, R81, R78 ;  /* 0x0000004e51007221 */ /* 0x000fe20000010000 */
[C---:B------:R-:W-:Y:S01]  /*2500*/  PRMT R74, R77.reuse, 0x7632, R74 ;  /* 0x000076324d4a7816 */ /* 0x040fe2000000004a */
[----:B------:R-:W-:Y:S01]  /*2510*/  FMUL.FTZ R2, R78, R78 ;  /* 0x0000004e4e027220 */ /* 0x000fe20000410000 */
[----:B------:R-:W-:Y:S01]  /*2520*/  SHF.L.U32 R77, R77, 0x10, RZ ;  /* 0x000000104d4d7819 */ /* 0x000fe200000006ff */
[----:B------:R-:W-:Y:S01]  /*2530*/  FADD.FTZ R3, R79, R76 ;  /* 0x0000004c4f037221 */ /* 0x000fe20000010000 */
[----:B------:R-:W-:Y:S01]  /*2540*/  FADD.FTZ R0, RZ, R0 ;  /* 0x00000000ff007221 */ /* 0x000fe20000010000 */
[----:B------:R-:W-:Y:S01]  /*2550*/  SHF.L.U32 R74, R74, 0x10, RZ ;  /* 0x000000104a4a7819 */ /* 0x000fe200000006ff */
[----:B------:R-:W-:Y:S01]  /*2560*/  FMUL.FTZ R4, R76, R76 ;  /* 0x0000004c4c047220 */ /* 0x000fe20000410000 */
[----:B------:R-:W-:Y:S01]  /*2570*/  PRMT R72, R75, 0x7632, R72 ;  /* 0x000076324b487816 */ /* 0x000fe20000000048 */
[----:B------:R-:W-:Y:S01]  /*2580*/  FFMA.FTZ R2, R81, R81, R2 ;  /* 0x0000005151027223 */ /* 0x000fe20000010002 */
[----:B------:R-:W-:Y:S01]  /*2590*/  FADD.FTZ R0, R0, R3 ;  /* 0x0000000300007221 */ /* 0x000fe20000010000 */
[----:B------:R-:W-:Y:S01]  /*25a0*/  FFMA.FTZ R5, R79, R79, R4 ;  /* 0x0000004f4f057223 */ /* 0x000fe20000010004 */
[----:B------:R-:W-:Y:S01]  /*25b0*/  FADD.FTZ R3, R77, R74 ;  /* 0x0000004a4d037221 */ /* 0x000fe20000010000 */
[----:B------:R-:W-:Y:S01]  /*25c0*/  FADD.FTZ R2, RZ, R2 ;  /* 0x00000002ff027221 */ /* 0x000fe20000010000 */
[----:B------:R-:W-:Y:S01]  /*25d0*/  SHF.L.U32 R72, R72, 0x10, RZ ;  /* 0x0000001048487819 */ /* 0x000fe200000006ff */
[----:B------:R-:W-:Y:S01]  /*25e0*/  FMUL.FTZ R4, R74, R74 ;  /* 0x0000004a4a047220 */ /* 0x000fe20000410000 */
[----:B------:R-:W-:Y:S01]  /*25f0*/  FADD.FTZ R0, R0, R3 ;  /* 0x0000000300007221 */ /* 0x000fe20000010000 */
[----:B------:R-:W-:Y:S01]  /*2600*/  FADD.FTZ R2, R2, R5 ;  /* 0x0000000502027221 */ /* 0x000fe20000010000 */
[----:B------:R-:W-:Y:S01]  /*2610*/  SHF.L.U32 R75, R75, 0x10, RZ ;  /* 0x000000104b4b7819 */ /* 0x000fe200000006ff */
[----:B------:R-:W-:Y:S01]  /*2620*/  FFMA.FTZ R3, R77, R77, R4 ;  /* 0x0000004d4d037223 */ /* 0x000fe20000010004 */
[C---:B------:R-:W-:Y:S01]  /*2630*/  PRMT R70, R73.reuse, 0x7632, R70 ;  /* 0x0000763249467816 */ /* 0x040fe20000000046 */
[----:B------:R-:W-:Y:S01]  /*2640*/  FMUL.FTZ R4, R72, R72 ;  /* 0x0000004848047220 */ /* 0x000fe20000410000 */
[----:B------:R-:W-:Y:S01]  /*2650*/  SHF.L.U32 R73, R73, 0x10, RZ ;  /* 0x0000001049497819 */ /* 0x000fe200000006ff */
[----:B------:R-:W-:Y:S01]  /*2660*/  FADD.FTZ R2, R2, R3 ;  /* 0x0000000302027221 */ /* 0x000fe20000010000 */
[----:B------:R-:W-:Y:S01]  /*2670*/  SHF.L.U32 R70, R70, 0x10, RZ ;  /* 0x0000001046467819 */ /* 0x000fe200000006ff */
[C---:B------:R-:W-:Y:S01]  /*2680*/  FFMA.FTZ R3, R75.reuse, R75, R4 ;  /* 0x0000004b4b037223 */ /* 0x040fe20000010004 */
[----:B------:R-:W-:Y:S01]  /*2690*/  FADD.FTZ R5, R75, R72 ;  /* 0x000000484b057221 */ /* 0x000fe20000010000 */
[----:B------:R-:W-:-:S02]  /*26a0*/  PRMT R68, R71, 0x7632, R68 ;  /* 0x0000763247447816 */ /* 0x000fc40000000044 */
[----:B------:R-:W-:Y:S01]  /*26b0*/  FADD.FTZ R2, R2, R3 ;  /* 0x0000000302027221 */ /* 0x000fe20000010000 */
[----:B------:R-:W-:Y:S01]  /*26c0*/  FADD.FTZ R0, R0, R5 ;  /* 0x0000000500007221 */ /* 0x000fe20000010000 */
[----:B------:R-:W-:Y:S01]  /*26d0*/  FADD.FTZ R3, R73, R70 ;  /* 0x0000004649037221 */ /* 0x000fe20000010000 */
[----:B------:R-:W-:Y:S01]  /*26e0*/  SHF.L.U32 R68, R68, 0x10, RZ ;  /* 0x0000001044447819 */ /* 0x000fe200000006ff */
[----:B------:R-:W-:Y:S01]  /*26f0*/  FMUL.FTZ R4, R70, R70 ;  /* 0x0000004646047220 */ /* 0x000fe20000410000 */
[----:B------:R-:W-:Y:S02]  /*2700*/  SHF.L.U32 R71, R71, 0x10, RZ ;  /* 0x0000001047477819 */ /* 0x000fe400000006ff */
[----:B------:R-:W-:Y:S01]  /*2710*/  PRMT R66, R69, 0x7632, R66 ;  /* 0x0000763245427816 */ /* 0x000fe20000000042 */
[----:B------:R-:W-:Y:S01]  /*2720*/  FADD.FTZ R0, R0, R3 ;  /* 0x0000000300007221 */ /* 0x000fe20000010000 */
[----:B------:R-:W-:Y:S01]  /*2730*/  FFMA.FTZ R5, R73, R73, R4 ;  /* 0x0000004949057223 */ /* 0x000fe20000010004 */
[----:B------:R-:W-:Y:S01]  /*2740*/  SHF.L.U32 R69, R69, 0x10, RZ ;  /* 0x0000001045457819 */ /* 0x000fe200000006ff */
[----:B------:R-:W-:Y:S01]  /*2750*/  FADD.FTZ R3, R71, R68 ;  /* 0x0000004447037221 */ /* 0x000fe20000010000 */
[----:B------:R-:W-:Y:S01]  /*2760*/  SHF.L.U32 R66, R66, 0x10, RZ ;  /* 0x0000001042427819 */ /* 0x000fe200000006ff */
[----:B------:R-:W-:Y:S01]  /*2770*/  FMUL.FTZ R4, R68, R68 ;  /* 0x0000004444047220 */ /* 0x000fe20000410000 */
[----:B------:R-:W-:Y:S01]  /*2780*/  PRMT R64, R67, 0x7632, R64 ;  /* 0x0000763243407816 */ /* 0x000fe20000000040 */
[----:B------:R-:W-:Y:S01]  /*2790*/  FADD.FTZ R2, R2, R5 ;  /* 0x0000000502027221 */ /* 0x000fe20000010000 */
[----:B------:R-:W-:Y:S01]  /*27a0*/  FADD.FTZ R0, R0, R3 ;  /* 0x0000000300007221 */ /* 0x000fe20000010000 */
[----:B------:R-:W-:Y:S01]  /*27b0*/  FFMA.FTZ R5, R71, R71, R4 ;  /* 0x0000004747057223 */ /* 0x000fe20000010004 */
[----:B------:R-:W-:Y:S01]  /*27c0*/  FADD.FTZ R3, R69, R66 ;  /* 0x0000004245037221 */ /* 0x000fe20000010000 */
[----:B------:R-:W-:Y:S01]  /*27d0*/  SHF.L.U32 R64, R64, 0x10, RZ ;  /* 0x0000001040407819 */ /* 0x000fe200000006ff */
[----:B------:R-:W-:Y:S01]  /*27e0*/  FMUL.FTZ R4, R66, R66 ;  /* 0x0000004242047220 */ /* 0x000fe20000410000 */
[----:B------:R-:W-:Y:S01]  /*27f0*/  PRMT R62, R65, 0x7632, R62 ;  /* 0x00007632413e7816 */ /* 0x000fe2000000003e */
[----:B------:R-:W-:Y:S01]  /*2800*/  FADD.FTZ R0, R0, R3 ;  /* 0x0000000300007221 */ /* 0x000fe20000010000 */
[----:B------:R-:W-:Y:S01]  /*2810*/  FADD.FTZ R2, R2, R5 ;  /* 0x0000000502027221 */ /* 0x000fe20000010000 */
[----:B------:R-:W-:Y:S01]  /*2820*/  SHF.L.U32 R67, R67, 0x10, RZ ;  /* 0x0000001043437819 */ /* 0x000fe200000006ff */
[----:B------:R-:W-:Y:S01]  /*2830*/  FFMA.FTZ R3, R69, R69, R4 ;  /* 0x0000004545037223 */ /* 0x000fe20000010004 */
[----:B------:R-:W-:Y:S01]  /*2840*/  FMUL.FTZ R4, R64, R64 ;  /* 0x0000004040047220 */ /* 0x000fe20000410000 */
[----:B------:R-:W-:-:S02]  /*2850*/  SHF.L.U32 R62, R62, 0x10, RZ ;  /* 0x000000103e3e7819 */ /* 0x000fc400000006ff */
[----:B------:R-:W-:Y:S01]  /*2860*/  PRMT R60, R63, 0x7632, R60 ;  /* 0x000076323f3c7816 */ /* 0x000fe2000000003c */
[----:B------:R-:W-:Y:S01]  /*2870*/  FADD.FTZ R2, R2, R3 ;  /* 0x0000000302027221 */ /* 0x000fe20000010000 */
[C---:B------:R-:W-:Y:S01]  /*2880*/  FADD.FTZ R5, R67.reuse, R64 ;  /* 0x0000004043057221 */ /* 0x040fe20000010000 */
[----:B------:R-:W-:Y:S01]  /*2890*/  FFMA.FTZ R3, R67, R67, R4 ;  /* 0x0000004343037223 */ /* 0x000fe20000010004 */
[----:B------:R-:W-:Y:S01]  /*28a0*/  SHF.L.U32 R65, R65, 0x10, RZ ;  /* 0x0000001041417819 */ /* 0x000fe200000006ff */
[----:B------:R-:W-:Y:S01]  /*28b0*/  FMUL.FTZ R4, R62, R62 ;  /* 0x0000003e3e047220 */ /* 0x000fe20000410000 */
[----:B------:R-:W-:Y:S01]  /*28c0*/  SHF.L.U32 R60, R60, 0x10, RZ ;  /* 0x000000103c3c7819 */ /* 0x000fe200000006ff */
[----:B------:R-:W-:Y:S01]  /*28d0*/  FADD.FTZ R0, R0, R5 ;  /* 0x0000000500007221 */ /* 0x000fe20000010000 */
[----:B------:R-:W-:Y:S01]  /*28e0*/  FADD.FTZ R2, R2, R3 ;  /* 0x0000000302027221 */ /* 0x000fe20000010000 */
[----:B------:R-:W-:Y:S01]  /*28f0*/  FFMA.FTZ R5, R65, R65, R4 ;  /* 0x0000004141057223 */ /* 0x000fe20000010004 */
[----:B------:R-:W-:Y:S01]  /*2900*/  SHF.L.U32 R63, R63, 0x10, RZ ;  /* 0x000000103f3f7819 */ /* 0x000fe200000006ff */
[----:B------:R-:W-:Y:S01]  /*2910*/  FADD.FTZ R3, R65, R62 ;  /* 0x0000003e41037221 */ /* 0x000fe20000010000 */
[----:B------:R-:W-:Y:S01]  /*2920*/  PRMT R58, R61, 0x7632, R58 ;  /* 0x000076323d3a7816 */ /* 0x000fe2000000003a */
[----:B------:R-:W-:Y:S01]  /*2930*/  FMUL.FTZ R10, R60, R60 ;  /* 0x0000003c3c0a7220 */ /* 0x000fe20000410000 */
[----:B------:R-:W-:Y:S01]  /*2940*/  FADD.FTZ R2, R2, R5 ;  /* 0x0000000502027221 */ /* 0x000fe20000010000 */
[----:B------:R-:W-:Y:S01]  /*2950*/  FADD.FTZ R3, R0, R3 ;  /* 0x0000000300037221 */ /* 0x000fe20000010000 */
[----:B------:R-:W-:Y:S01]  /*2960*/  SHF.L.U32 R58, R58, 0x10, RZ ;  /* 0x000000103a3a7819 */ /* 0x000fe200000006ff */
[----:B------:R-:W-:Y:S01]  /*2970*/  FFMA.FTZ R5, R63, R63, R10 ;  /* 0x0000003f3f057223 */ /* 0x000fe2000001000a */
[----:B------:R-:W-:Y:S01]  /*2980*/  SHF.L.U32 R61, R61, 0x10, RZ ;  /* 0x000000103d3d7819 */ /* 0x000fe200000006ff */
[----:B------:R-:W-:Y:S01]  /*2990*/  FADD.FTZ R4, R63, R60 ;  /* 0x0000003c3f047221 */ /* 0x000fe20000010000 */
[----:B------:R-:W-:Y:S01]  /*29a0*/  PRMT R0, R59, 0x7632, R0 ;  /* 0x000076323b007816 */ /* 0x000fe20000000000 */
[----:B------:R-:W-:Y:S01]  /*29b0*/  FADD.FTZ R5, R2, R5 ;  /* 0x0000000502057221 */ /* 0x000fe20000010000 */
[----:B------:R-:W-:Y:S01]  /*29c0*/  FMUL.FTZ R10, R58, R58 ;  /* 0x0000003a3a0a7220 */ /* 0x000fe20000410000 */
[----:B------:R-:W-:Y:S01]  /*29d0*/  FADD.FTZ R3, R3, R4 ;  /* 0x0000000403037221 */ /* 0x000fe20000010000 */
[----:B------:R-:W-:Y:S01]  /*29e0*/  SHF.L.U32 R0, R0, 0x10, RZ ;  /* 0x0000001000007819 */ /* 0x000fe200000006ff */
[----:B------:R-:W-:Y:S01]  /*29f0*/  FADD.FTZ R4, R61, R58 ;  /* 0x0000003a3d047221 */ /* 0x000fe20000010000 */
[----:B------:R-:W-:-:S02]  /*2a00*/  SHF.L.U32 R59, R59, 0x10, RZ ;  /* 0x000000103b3b7819 */ /* 0x000fc400000006ff */
[----:B------:R-:W-:Y:S01]  /*2a10*/  PRMT R2, R8, 0x7632, R2 ;  /* 0x0000763208027816 */ /* 0x000fe20000000002 */
[----:B------:R-:W-:Y:S01]  /*2a20*/  FFMA.FTZ R10, R61, R61, R10 ;  /* 0x0000003d3d0a7223 */ /* 0x000fe2000001000a */
[----:B------:R-:W-:Y:S01]  /*2a30*/  FADD.FTZ R4, R3, R4 ;  /* 0x0000000403047221 */ /* 0x000fe20000010000 */
[----:B------:R-:W-:Y:S01]  /*2a40*/  FMUL.FTZ R12, R0, R0 ;  /* 0x00000000000c7220 */ /* 0x000fe20000410000 */
[----:B------:R-:W-:Y:S01]  /*2a50*/  SHF.L.U32 R2, R2, 0x10, RZ ;  /* 0x0000001002027819 */ /* 0x000fe200000006ff */
[----:B------:R-:W-:Y:S01]  /*2a60*/  FADD.FTZ R15, R59, R0 ;  /* 0x000000003b0f7221 */ /* 0x000fe20000010000 */
[----:B------:R-:W-:Y:S01]  /*2a70*/  FADD.FTZ R5, R5, R10 ;  /* 0x0000000a05057221 */ /* 0x000fe20000010000 */
[----:B------:R-:W-:Y:S01]  /*2a80*/  SHF.L.U32 R3, R8, 0x10, RZ ;  /* 0x0000001008037819 */ /* 0x000fe200000006ff */
[----:B------:R-:W-:Y:S01]  /*2a90*/  FFMA.FTZ R12, R59, R59, R12 ;  /* 0x0000003b3b0c7223 */ /* 0x000fe2000001000c */
[----:B------:R-:W-:Y:S01]  /*2aa0*/  FADD.FTZ R15, R4, R15 ;  /* 0x0000000f040f7221 */ /* 0x000fe20000010000 */
[----:B------:R-:W-:Y:S01]  /*2ab0*/  FMUL.FTZ R10, R2, R2 ;  /* 0x00000002020a7220 */ /* 0x000fe20000410000 */
[----:B------:R-:W-:Y:S01]  /*2ac0*/  PRMT R4, R6, 0x7632, R4 ;  /* 0x0000763206047816 */ /* 0x000fe20000000004 */
[----:B------:R-:W-:Y:S01]  /*2ad0*/  FADD.FTZ R5, R5, R12 ;  /* 0x0000000c05057221 */ /* 0x000fe20000010000 */
[C---:B------:R-:W-:Y:S01]  /*2ae0*/  FADD.FTZ R8, R3.reuse, R2 ;  /* 0x0000000203087221 */ /* 0x040fe20000010000 */
[----:B------:R-:W-:Y:S01]  /*2af0*/  FFMA.FTZ R10, R3, R3, R10 ;  /* 0x00000003030a7223 */ /* 0x000fe2000001000a */
[----:B------:R-:W-:-:S02]  /*2b00*/  SHF.L.U32 R4, R4, 0x10, RZ ;  /* 0x0000001004047819 */ /* 0x000fc400000006ff */
[----:B------:R-:W-:Y:S01]  /*2b10*/  FADD.FTZ R15, R15, R8 ;  /* 0x000000080f0f7221 */ /* 0x000fe20000010000 */
[----:B------:R-:W-:Y:S01]  /*2b20*/  FADD.FTZ R12, R5, R10 ;  /* 0x0000000a050c7221 */ /* 0x000fe20000010000 */
[----:B------:R-:W-:Y:S01]  /*2b30*/  SHF.L.U32 R5, R6, 0x10, RZ ;  /* 0x0000001006057819 */ /* 0x000fe200000006ff */
[----:B------:R-:W-:Y:S01]  /*2b40*/  FMUL.FTZ R18, R4, R4 ;  /* 0x0000000404127220 */ /* 0x000fe20000410000 */
[C---:B------:R-:W-:Y:S02]  /*2b50*/  PRMT R8, R7.reuse, 0x7632, R8 ;  /* 0x0000763207087816 */ /* 0x040fe40000000008 */
[----:B------:R-:W-:Y:S01]  /*2b60*/  SHF.L.U32 R6, R7, 0x10, RZ ;  /* 0x0000001007067819 */ /* 0x000fe200000006ff */
[----:B0-----:R-:W-:Y:S01]  /*2b70*/  FFMA.FTZ R21, R5, R5, R18 ;  /* 0x0000000505157223 */ /* 0x001fe20000010012 */
[----:B------:R-:W-:Y:S02]  /*2b80*/  SHF.L.U32 R7, R8, 0x10, RZ ;  /* 0x0000001008077819 */ /* 0x000fe400000006ff */
[----:B------:R-:W-:Y:S01]  /*2b90*/  PRMT R10, R9, 0x7632, R10 ;  /* 0x00007632090a7816 */ /* 0x000fe2000000000a */
[----:B------:R-:W-:-:S02]  /*2ba0*/  FADD.FTZ R12, R12, R21 ;  /* 0x000000150c0c7221 */ /* 0x000fc40000010000 */
[----:B------:R-:W-:Y:S01]  /*2bb0*/  FMUL.FTZ R21, R7, R7 ;  /* 0x0000000707157220 */ /* 0x000fe20000410000 */
[----:B------:R-:W-:Y:S01]  /*2bc0*/  SHF.L.U32 R8, R10, 0x10, RZ ;  /* 0x000000100a087819 */ /* 0x000fe200000006ff */
[----:B------:R-:W-:Y:S01]  /*2bd0*/  FADD.FTZ R16, R5, R4 ;  /* 0x0000000405107221 */ /* 0x000fe20000010000 */
[----:B------:R-:W-:Y:S01]  /*2be0*/  SHF.L.U32 R9, R9, 0x10, RZ ;  /* 0x0000001009097819 */ /* 0x000fe200000006ff */
[----:B------:R-:W-:Y:S02]  /*2bf0*/  FFMA.FTZ R21, R6, R6, R21 ;  /* 0x0000000606157223 */ /* 0x000fe40000010015 */
[----:B------:R-:W-:Y:S01]  /*2c00*/  FMUL.FTZ R18, R8, R8 ;  /* 0x0000000808127220 */ /* 0x000fe20000410000 */
[----:B------:R-:W-:Y:S01]  /*2c10*/  FADD.FTZ R15, R15, R16 ;  /* 0x000000100f0f7221 */ /* 0x000fe20000010000 */
[----:B------:R-:W-:Y:S01]  /*2c20*/  FADD.FTZ R16, R6, R7 ;  /* 0x0000000706107221 */ /* 0x000fe20000010000 */
[----:B------:R-:W-:Y:S01]  /*2c30*/  PRMT R10, R11, 0x7632, R10 ;  /* 0x000076320b0a7816 */ /* 0x000fe2000000000a */
[----:B------:R-:W-:Y:S01]  /*2c40*/  FADD.FTZ R12, R12, R21 ;  /* 0x000000150c0c7221 */ /* 0x000fe20000010000 */
[----:B------:R-:W-:Y:S01]  /*2c50*/  FFMA.FTZ R21, R9, R9, R18 ;  /* 0x0000000909157223 */ /* 0x000fe20000010012 */
[----:B------:R-:W-:Y:S01]  /*2c60*/  FADD.FTZ R15, R15, R16 ;  /* 0x000000100f0f7221 */ /* 0x000fe20000010000 */
[----:B------:R-:W-:Y:S01]  /*2c70*/  SHF.L.U32 R10, R10, 0x10, RZ ;  /* 0x000000100a0a7819 */ /* 0x000fe200000006ff */
[----:B------:R-:W-:Y:S01]  /*2c80*/  FADD.FTZ R16, R9, R8 ;  /* 0x0000000809107221 */ /* 0x000fe20000010000 */
[----:B------:R-:W-:Y:S01]  /*2c90*/  SHF.L.U32 R11, R11, 0x10, RZ ;  /* 0x000000100b0b7819 */ /* 0x000fe200000006ff */
[----:B------:R-:W-:Y:S01]  /*2ca0*/  FADD.FTZ R21, R12, R21 ;  /* 0x000000150c157221 */ /* 0x000fe20000010000 */
[----:B------:R-:W-:Y:S01]  /*2cb0*/  PRMT R12, R13, 0x7632, R12 ;  /* 0x000076320d0c7816 */ /* 0x000fe2000000000c */
[----:B------:R-:W-:Y:S01]  /*2cc0*/  FADD.FTZ R15, R15, R16 ;  /* 0x000000100f0f7221 */ /* 0x000fe20000010000 */
[----:B------:R-:W-:Y:S01]  /*2cd0*/  FMUL.FTZ R18, R10, R10 ;  /* 0x0000000a0a127220 */ /* 0x000fe20000410000 */
[----:B------:R-:W-:Y:S01]  /*2ce0*/  FADD.FTZ R16, R11, R10 ;  /* 0x0000000a0b107221 */ /* 0x000fe20000010000 */
[----:B------:R-:W-:-:S02]  /*2cf0*/  SHF.L.U32 R12, R12, 0x10, RZ ;  /* 0x000000100c0c7819 */ /* 0x000fc400000006ff */
[----:B------:R-:W-:Y:S01]  /*2d00*/  FFMA.FTZ R20, R11, R11, R18 ;  /* 0x0000000b0b147223 */ /* 0x000fe20000010012 */
[----:B------:R-:W-:Y:S01]  /*2d10*/  FADD.FTZ R18, R15, R16 ;  /* 0x000000100f127221 */ /* 0x000fe20000010000 */
[----:B------:R-:W-:Y:S01]  /*2d20*/  SHF.L.U32 R13, R13, 0x10, RZ ;  /* 0x000000100d0d7819 */ /* 0x000fe200000006ff */
[----:B------:R-:W-:Y:S01]  /*2d30*/  FMUL.FTZ R22, R12, R12 ;  /* 0x0000000c0c167220 */ /* 0x000fe20000410000 */
[C---:B----4-:R-:W-:Y:S01]  /*2d40*/  PRMT R15, R14.reuse, 0x7632, R15 ;  /* 0x000076320e0f7816 */ /* 0x050fe2000000000f */
[----:B------:R-:W-:Y:S01]  /*2d50*/  FADD.FTZ R20, R21, R20 ;  /* 0x0000001415147221 */ /* 0x000fe20000010000 */
[----:B------:R-:W-:Y:S01]  /*2d60*/  PRMT R16, R17, 0x7632, R16 ;  /* 0x0000763211107816 */ /* 0x000fe20000000010 */
[----:B------:R-:W-:Y:S01]  /*2d70*/  FFMA.FTZ R23, R13, R13, R22 ;  /* 0x0000000d0d177223 */ /* 0x000fe20000010016 */
[----:B------:R-:W-:Y:S01]  /*2d80*/  SHF.L.U32 R15, R15, 0x10, RZ ;  /* 0x000000100f0f7819 */ /* 0x000fe200000006ff */
[----:B------:R-:W-:Y:S01]  /*2d90*/  FADD.FTZ R21, R13, R12 ;  /* 0x0000000c0d157221 */ /* 0x000fe20000010000 */
[----:B------:R-:W-:Y:S01]  /*2da0*/  SHF.L.U32 R14, R14, 0x10, RZ ;  /* 0x000000100e0e7819 */ /* 0x000fe200000006ff */
[----:B------:R-:W-:Y:S01]  /*2db0*/  FADD.FTZ R20, R20, R23 ;  /* 0x0000001714147221 */ /* 0x000fe20000010000 */
[----:B------:R-:W-:Y:S01]  /*2dc0*/  SHF.L.U32 R16, R16, 0x10, RZ ;  /* 0x0000001010107819 */ /* 0x000fe200000006ff */
[----:B------:R-:W-:Y:S01]  /*2dd0*/  FADD.FTZ R21, R18, R21 ;  /* 0x0000001512157221 */ /* 0x000fe20000010000 */
[----:B------:R-:W-:Y:S01]  /*2de0*/  FMUL.FTZ R23, R15, R15 ;  /* 0x0000000f0f177220 */ /* 0x000fe20000410000 */
[----:B------:R-:W-:-:S02]  /*2df0*/  PRMT R18, R19, 0x7632, R18 ;  /* 0x0000763213127816 */ /* 0x000fc40000000012 */
[----:B------:R-:W-:Y:S01]  /*2e00*/  SHF.L.U32 R17, R17, 0x10, RZ ;  /* 0x0000001011117819 */ /* 0x000fe200000006ff */
[----:B------:R-:W-:Y:S01]  /*2e10*/  FFMA.FTZ R23, R14, R14, R23 ;  /* 0x0000000e0e177223 */ /* 0x000fe20000010017 */
[----:B-1----:R-:W-:Y:S01]  /*2e20*/  FMUL.FTZ R24, R16, R16 ;  /* 0x0000001010187220 */ /* 0x002fe20000410000 */
[----:B------:R-:W-:Y:S02]  /*2e30*/  SHF.L.U32 R18, R18, 0x10, RZ ;  /* 0x0000001012127819 */ /* 0x000fe400000006ff */
[----:B------:R-:W-:Y:S01]  /*2e40*/  FADD.FTZ R20, R20, R23 ;  /* 0x0000001714147221 */ /* 0x000fe20000010000 */
[----:B------:R-:W-:Y:S01]  /*2e50*/  FFMA.FTZ R23, R17, R17, R24 ;  /* 0x0000001111177223 */ /* 0x000fe20000010018 */
[----:B------:R-:W-:Y:S01]  /*2e60*/  SHF.L.U32 R19, R19, 0x10, RZ ;  /* 0x0000001013137819 */ /* 0x000fe200000006ff */
[----:B------:R-:W-:Y:S01]  /*2e70*/  FADD.FTZ R22, R14, R15 ;  /* 0x0000000f0e167221 */ /* 0x000fe20000010000 */
[----:B------:R-:W-:Y:S01]  /*2e80*/  FMUL.FTZ R24, R18, R18 ;  /* 0x0000001212187220 */ /* 0x000fe20000410000 */
[----:B------:R-:W-:Y:S01]  /*2e90*/  PRMT R37, R36, 0x7632, R37 ;  /* 0x0000763224257816 */ /* 0x000fe20000000025 */
[----:B------:R-:W-:Y:S01]  /*2ea0*/  FADD.FTZ R20, R20, R23 ;  /* 0x0000001714147221 */ /* 0x000fe20000010000 */
[----:B------:R-:W-:Y:S01]  /*2eb0*/  FADD.FTZ R21, R21, R22 ;  /* 0x0000001615157221 */ /* 0x000fe20000010000 */
[----:B------:R-:W-:Y:S01]  /*2ec0*/  FFMA.FTZ R23, R19, R19, R24 ;  /* 0x0000001313177223 */ /* 0x000fe20000010018 */
[----:B------:R-:W-:Y:S01]  /*2ed0*/  SHF.L.U32 R37, R37, 0x10, RZ ;  /* 0x0000001025257819 */ /* 0x000fe200000006ff */
[----:B------:R-:W-:Y:S01]  /*2ee0*/  FADD.FTZ R22, R17, R16 ;  /* 0x0000001011167221 */ /* 0x000fe20000010000 */
[----:B------:R-:W-:Y:S01]  /*2ef0*/  PRMT R39, R38, 0x7632, R39 ;  /* 0x0000763226277816 */ /* 0x000fe20000000027 */
[----:B------:R-:W-:Y:S01]  /*2f00*/  FADD.FTZ R20, R20, R23 ;  /* 0x0000001714147221 */ /* 0x000fe20000010000 */
[----:B------:R-:W-:Y:S01]  /*2f10*/  SHF.L.U32 R36, R36, 0x10, RZ ;  /* 0x0000001024247819 */ /* 0x000fe200000006ff */
[----:B------:R-:W-:Y:S01]  /*2f20*/  FADD.FTZ R21, R21, R22 ;  /* 0x0000001615157221 */ /* 0x000fe20000010000 */
[----:B------:R-:W-:Y:S01]  /*2f30*/  PRMT R41, R40, 0x7632, R41 ;  /* 0x0000763228297816 */ /* 0x000fe20000000029 */
[----:B------:R-:W-:Y:S01]  /*2f40*/  FMUL.FTZ R23, R37, R37 ;  /* 0x0000002525177220 */ /* 0x000fe20000410000 */
[----:B------:R-:W-:Y:S01]  /*2f50*/  SHF.L.U32 R39, R39, 0x10, RZ ;  /* 0x0000001027277819 */ /* 0x000fe200000006ff */
[----:B------:R-:W-:Y:S01]  /*2f60*/  FADD.FTZ R22, R19, R18 ;  /* 0x0000001213167221 */ /* 0x000fe20000010000 */
[----:B------:R-:W-:Y:S01]  /*2f70*/  SHF.L.U32 R38, R38, 0x10, RZ ;  /* 0x0000001026267819 */ /* 0x000fe200000006ff */
[----:B------:R-:W-:Y:S01]  /*2f80*/  FFMA.FTZ R23, R36, R36, R23 ;  /* 0x0000002424177223 */ /* 0x000fe20000010017 */
[----:B------:R-:W-:Y:S01]  /*2f90*/  SHF.L.U32 R41, R41, 0x10, RZ ;  /* 0x0000001029297819 */ /* 0x000fe200000006ff */
[----:B------:R-:W-:Y:S01]  /*2fa0*/  FADD.FTZ R21, R21, R22 ;  /* 0x0000001615157221 */ /* 0x000fe20000010000 */
[----:B------:R-:W-:Y:S01]  /*2fb0*/  FMUL.FTZ R25, R39, R39 ;  /* 0x0000002727197220 */ /* 0x000fe20000410000 */
[----:B------:R-:W-:Y:S01]  /*2fc0*/  PRMT R43, R42, 0x7632, R43 ;  /* 0x000076322a2b7816 */ /* 0x000fe2000000002b */
[----:B------:R-:W-:Y:S01]  /*2fd0*/  FADD.FTZ R22, R36, R37 ;  /* 0x0000002524167221 */ /* 0x000fe20000010000 */
[----:B------:R-:W-:Y:S01]  /*2fe0*/  SHF.L.U32 R40, R40, 0x10, RZ ;  /* 0x0000001028287819 */ /* 0x000fe200000006ff */
        /* <DEDUP_REMOVED lines=9> */
[C---:B------:R-:W-:Y:S01]  /*3080*/  FFMA.FTZ R23, R40.reuse, R40, R23 ;  /* 0x0000002828177223 */ /* 0x040fe20000010017 */
[----:B------:R-:W-:Y:S01]  /*3090*/  SHF.L.U32 R45, R45, 0x10, RZ ;  /* 0x000000102d2d7819 */ /* 0x000fe200000006ff */
[----:B------:R-:W-:Y:S01]  /*30a0*/  FMUL.FTZ R25, R43, R43 ;  /* 0x0000002b2b197220 */ /* 0x000fe20000410000 */
[----:B------:R-:W-:Y:S01]  /*30b0*/  FADD.FTZ R21, R21, R22 ;  /* 0x0000001615157221 */ /* 0x000fe20000010000 */
[----:B------:R-:W-:Y:S01]  /*30c0*/  FADD.FTZ R22, R40, R41 ;  /* 0x0000002928167221 */ /* 0x000fe20000010000 */
[----:B------:R-:W-:-:S02]  /*30d0*/  SHF.L.U32 R44, R44, 0x10, RZ ;  /* 0x000000102c2c7819 */ /* 0x000fc400000006ff */
[----:B------:R-:W-:Y:S01]  /*30e0*/  PRMT R46, R47, 0x7632, R46 ;  /* 0x000076322f2e7816 */ /* 0x000fe2000000002e */
[----:B------:R-:W-:Y:S01]  /*30f0*/  FADD.FTZ R20, R20, R23 ;  /* 0x0000001714147221 */ /* 0x000fe20000010000 */
[----:B------:R-:W-:Y:S01]  /*3100*/  FFMA.FTZ R25, R42, R42, R25 ;  /* 0x0000002a2a197223 */ /* 0x000fe20000010019 */
[----:B------:R-:W-:Y:S01]  /*3110*/  FMUL.FTZ R23, R45, R45 ;  /* 0x0000002d2d177220 */ /* 0x000fe20000410000 */
[----:B------:R-:W-:Y:S01]  /*3120*/  SHF.L.U32 R46, R46, 0x10, RZ ;  /* 0x000000102e2e7819 */ /* 0x000fe200000006ff */
[----:B------:R-:W-:Y:S01]  /*3130*/  FADD.FTZ R21, R21, R22 ;  /* 0x0000001615157221 */ /* 0x000fe20000010000 */
[----:B------:R-:W-:Y:S01]  /*3140*/  FADD.FTZ R22, R42, R43 ;  /* 0x0000002b2a167221 */ /* 0x000fe20000010000 */
[----:B------:R-:W-:Y:S01]  /*3150*/  FADD.FTZ R20, R20, R25 ;  /* 0x0000001914147221 */ /* 0x000fe20000010000 */
[----:B------:R-:W-:Y:S01]  /*3160*/  SHF.L.U32 R47, R47, 0x10, RZ ;  /* 0x000000102f2f7819 */ /* 0x000fe200000006ff */
[----:B------:R-:W-:Y:S01]  /*3170*/  FFMA.FTZ R23, R44, R44, R23 ;  /* 0x0000002c2c177223 */ /* 0x000fe20000010017 */
[----:B------:R-:W-:Y:S01]  /*3180*/  FMUL.FTZ R24, R46, R46 ;  /* 0x0000002e2e187220 */ /* 0x000fe20000410000 */
[----:B------:R-:W-:Y:S01]  /*3190*/  FADD.FTZ R21, R21, R22 ;  /* 0x0000001615157221 */ /* 0x000fe20000010000 */
[----:B------:R-:W-:Y:S01]  /*31a0*/  FADD.FTZ R22, R44, R45 ;  /* 0x0000002d2c167221 */ /* 0x000fe20000010000 */
[----:B------:R-:W-:Y:S01]  /*31b0*/  FADD.FTZ R20, R20, R23 ;  /* 0x0000001714147221 */ /* 0x000fe20000010000 */
[----:B------:R-:W-:-:S02]  /*31c0*/  FFMA.FTZ R23, R47, R47, R24 ;  /* 0x0000002f2f177223 */ /* 0x000fc40000010018 */
[----:B------:R-:W-:Y:S01]  /*31d0*/  FADD.FTZ R21, R21, R22 ;  /* 0x0000001615157221 */ /* 0x000fe20000010000 */
[----:B------:R-:W-:Y:S01]  /*31e0*/  FADD.FTZ R22, R47, R46 ;  /* 0x0000002e2f167221 */ /* 0x000fe20000010000 */
[----:B------:R-:W-:-:S03]  /*31f0*/  FADD.FTZ R20, R20, R23 ;  /* 0x0000001714147221 */ /* 0x000fc60000010000 */
[----:B------:R-:W-:Y:S01]  /*3200*/  FADD.FTZ R21, R21, R22 ;  /* 0x0000001615157221 */ /* 0x000fe20000010000 */
[----:B--2---:R-:W-:-:S04]  /*3210*/  PRMT R48, R49, 0x7632, R48 ;  /* 0x0000763231307816 */ /* 0x004fc80000000030 */
[----:B------:R-:W-:Y:S02]  /*3220*/  SHF.L.U32 R48, R48, 0x10, RZ ;  /* 0x0000001030307819 */ /* 0x000fe400000006ff */
[----:B------:R-:W-:Y:S02]  /*3230*/  SHF.L.U32 R49, R49, 0x10, RZ ;  /* 0x0000001031317819 */ /* 0x000fe400000006ff */
[----:B------:R-:W-:Y:S01]  /*3240*/  PRMT R51, R50, 0x7632, R51 ;  /* 0x0000763232337816 */ /* 0x000fe20000000033 */
[----:B------:R-:W-:-:S03]  /*3250*/  FMUL.FTZ R24, R48, R48 ;  /* 0x0000003030187220 */ /* 0x000fc60000410000 */
[----:B------:R-:W-:Y:S01]  /*3260*/  SHF.L.U32 R51, R51, 0x10, RZ ;  /* 0x0000001033337819 */ /* 0x000fe200000006ff */
[C---:B------:R-:W-:Y:S01]  /*3270*/  FFMA.FTZ R23, R49.reuse, R49, R24 ;  /* 0x0000003131177223 */ /* 0x040fe20000010018 */
[----:B------:R-:W-:Y:S01]  /*3280*/  SHF.L.U32 R50, R50, 0x10, RZ ;  /* 0x0000001032327819 */ /* 0x000fe200000006ff */
[----:B------:R-:W-:Y:S02]  /*3290*/  FADD.FTZ R22, R49, R48 ;  /* 0x0000003031167221 */ /* 0x000fe40000010000 */
[----:B------:R-:W-:Y:S01]  /*32a0*/  FADD.FTZ R20, R20, R23 ;  /* 0x0000001714147221 */ /* 0x000fe20000010000 */
[----:B------:R-:W-:Y:S01]  /*32b0*/  FMUL.FTZ R23, R51, R51 ;  /* 0x0000003333177220 */ /* 0x000fe20000410000 */
[----:B------:R-:W-:Y:S01]  /*32c0*/  FADD.FTZ R21, R21, R22 ;  /* 0x0000001615157221 */ /* 0x000fe20000010000 */
[----:B---3--:R-:W-:-:S04]  /*32d0*/  PRMT R52, R53, 0x7632, R52 ;  /* 0x0000763235347816 */ /* 0x008fc80000000034 */
[----:B------:R-:W-:Y:S01]  /*32e0*/  SHF.L.U32 R52, R52, 0x10, RZ ;  /* 0x0000001034347819 */ /* 0x000fe200000006ff */
[C---:B------:R-:W-:Y:S01]  /*32f0*/  FADD.FTZ R22, R50.reuse, R51 ;  /* 0x0000003332167221 */ /* 0x040fe20000010000 */
[----:B-----5:R-:W-:Y:S01]  /*3300*/  PRMT R54, R55, 0x7632, R54 ;  /* 0x0000763237367816 */ /* 0x020fe20000000036 */
[----:B------:R-:W-:Y:S01]  /*3310*/  FFMA.FTZ R23, R50, R50, R23 ;  /* 0x0000003232177223 */ /* 0x000fe20000010017 */
[----:B------:R-:W-:Y:S01]  /*3320*/  SHF.L.U32 R53, R53, 0x10, RZ ;  /* 0x0000001035357819 */ /* 0x000fe200000006ff */
[----:B------:R-:W-:Y:S01]  /*3330*/  FMUL.FTZ R24, R52, R52 ;  /* 0x0000003434187220 */ /* 0x000fe20000410000 */
[----:B------:R-:W-:Y:S01]  /*3340*/  SHF.L.U32 R54, R54, 0x10, RZ ;  /* 0x0000001036367819 */ /* 0x000fe200000006ff */
[----:B------:R-:W-:Y:S01]  /*3350*/  FADD.FTZ R21, R21, R22 ;  /* 0x0000001615157221 */ /* 0x000fe20000010000 */
[----:B------:R-:W-:Y:S01]  /*3360*/  FADD.FTZ R20, R20, R23 ;  /* 0x0000001714147221 */ /* 0x000fe20000010000 */
        /* <DEDUP_REMOVED lines=30> */
[----:B------:R-:W-:Y:S01]  /*3550*/  ISETP.GT.AND P1, PT, R80, 0x1b, PT ;  /* 0x0000001b5000780c */ /* 0x000fe20003f24270 */
[----:B------:R-:W2:-:S12]  /*3560*/  S2R R85, SR_TID.X ;  /* 0x0000000000557919 */ /* 0x000e980000002100 */
[----:B0-----:R-:W-:Y:S01]  /*3570*/  @!P1 FADD.FTZ R21, R21, R22 ;  /* 0x0000001615159221 */ /* 0x001fe20000010000 */
[----:B-1----:R-:W-:-:S04]  /*3580*/  @!P1 FADD.FTZ R20, R20, R23 ;  /* 0x0000001714149221 */ /* 0x002fc80000010000 */
[----:B------:R-:W0:Y:S04]  /*3590*/  SHFL.DOWN PT, R22, R21, 0x8, 0x1f ;  /* 0x09001f0015167f89 */ /* 0x000e2800000e0000 */
[----:B------:R-:W1:Y:S01]  /*35a0*/  SHFL.DOWN PT, R23, R20, 0x8, 0x1f ;  /* 0x09001f0014177f89 */ /* 0x000e6200000e0000 */
[C---:B------:R-:W-:Y:S02]  /*35b0*/  ISETP.GT.AND P2, PT, R80.reuse, 0xf, PT ;  /* 0x0000000f5000780c */ /* 0x040fe40003f44270 */
[----:B------:R-:W-:Y:S01]  /*35c0*/  ISETP.GT.AND P1, PT, R80, 0x17, PT ;  /* 0x000000175000780c */ /* 0x000fe20003f24270 */
[----:B------:R-:W-:Y:S01]  /*35d0*/  BSSY.RECONVERGENT B0, `(.L_x_1941) ;  /* 0x0000014000007945 */ /* 0x000fe20003800200 */
[----:B--2---:R-:W-:Y:S01]  /*35e0*/  ISETP.NE.AND P3, PT, R85, RZ, PT ;  /* 0x000000ff5500720c */ /* 0x004fe20003f65270 */
        /* <DEDUP_REMOVED lines=10> */
[----:B------:R-:W0:Y:S01]  /*3690*/  @!P1 S2R R20, SR_TID.X ;  /* 0x0000000000149919 */ /* 0x000e220000002100 */
[----:B------:R-:W-:Y:S01]  /*36a0*/  @!P1 MOV R21, 0x400 ;  /* 0x0000040000159802 */ /* 0x000fe20000000f00 */
[----:B------:R-:W1:Y:S01]  /*36b0*/  @!P1 S2R R22, SR_CgaCtaId ;  /* 0x0000000000169919 */ /* 0x000e620000008800 */
[----:B0-----:R-:W-:Y:S02]  /*36c0*/  @!P1 SHF.R.U32.HI R20, RZ, 0x2, R20 ;  /* 0x00000002ff149819 */ /* 0x001fe40000011614 */
[----:B-1----:R-:W-:Y:S02]  /*36d0*/  @!P1 LEA R21, R22, R21, 0x18 ;  /* 0x0000001516159211 */ /* 0x002fe400078ec0ff */
[----:B------:R-:W-:-:S04]  /*36e0*/  @!P1 LOP3.LUT R20, R20, 0xf8, RZ, 0xc0, !PT ;  /* 0x000000f814149812 */ /* 0x000fc800078ec0ff */
[----:B------:R-:W-:-:S05]  /*36f0*/  @!P1 IADD3 R20, PT, PT, R20, R21, RZ ;  /* 0x0000001514149210 */ /* 0x000fca0007ffe0ff */
[----:B------:R3:W-:Y:S02]  /*3700*/  @!P1 STS.64 [R20+0x18], R28 ;  /* 0x0000181c14009388 */ /* 0x0007e40000000a00 */
.L_x_1942:
[----:B------:R-:W-:Y:S05]  /*3710*/  BSYNC.RECONVERGENT B0 ;  /* 0x0000000000007941 */ /* 0x000fea0003800200 */
.L_x_1941:
[----:B------:R-:W-:Y:S06]  /*3720*/  BAR.SYNC.DEFER_BLOCKING 0x0 ;  /* 0x0000000000007b1d */ /* 0x000fec0000010000 */
[----:B------:R-:W-:Y:S04]  /*3730*/  BSSY.RECONVERGENT B0, `(.L_x_1943) ;  /* 0x0000035000007945 */ /* 0x000fe80003800200 */
[----:B------:R-:W-:Y:S05]  /*3740*/  @P3 BRA `(.L_x_1944) ;  /* 0x0000000000cc3947 */ /* 0x000fea0003800000 */
[----:B------:R-:W4:Y:S01]  /*3750*/  S2UR UR6, SR_CgaCtaId ;  /* 0x00000000000679c3 */ /* 0x000f220000008800 */
[----:B------:R-:W-:Y:S02]  /*3760*/  UMOV UR4, 0x400 ;  /* 0x0000040000047882 */ /* 0x000fe40000000000 */
[----:B----4-:R-:W-:-:S09]  /*3770*/  ULEA UR4, UR6, UR4, 0x18 ;  /* 0x0000000406047291 */ /* 0x010fd2000f8ec0ff */
[----:B---3--:R-:W3:Y:S04]  /*3780*/  LDS.128 R20, [UR4+0x20] ;  /* 0x00002004ff147984 */ /* 0x008ee80008000c00 */
[----:B------:R-:W4:Y:S04]  /*3790*/  LDS.128 R32, [UR4+0x30] ;  /* 0x00003004ff207984 */ /* 0x000f280008000c00 */
[----:B-12---:R-:W1:Y:S01]  /*37a0*/  LDS.128 R24, [UR4+0x40] ;  /* 0x00004004ff187984 */ /* 0x006e620008000c00 */
[----:B---3--:R-:W-:Y:S01]  /*37b0*/  FADD.FTZ R31, R28, R20 ;  /* 0x000000141c1f7221 */ /* 0x008fe20000010000 */
[----:B------:R-:W-:-:S03]  /*37c0*/  FADD.FTZ R20, R29, R21 ;  /* 0x000000151d147221 */ /* 0x000fc60000010000 */
[----:B------:R-:W-:Y:S01]  /*37d0*/  FADD.FTZ R21, R31, R22 ;  /* 0x000000161f157221 */ /* 0x000fe20000010000 */
[----:B------:R-:W-:Y:S01]  /*37e0*/  FADD.FTZ R20, R20, R23 ;  /* 0x0000001714147221 */ /* 0x000fe20000010000 */
[----:B0-----:R-:W0:Y:S02]  /*37f0*/  LDS.128 R28, [UR4+0x50] ;  /* 0x00005004ff1c7984 */ /* 0x001e240008000c00 */
[----:B----4-:R-:W-:Y:S01]  /*3800*/  FADD.FTZ R91, R21, R32 ;  /* 0x00000020155b7221 */ /* 0x010fe20000010000 */
[----:B------:R-:W-:Y:S02]  /*3810*/  FADD.FTZ R32, R20, R33 ;  /* 0x0000002114207221 */ /* 0x000fe40000010000 */
[----:B------:R-:W2:Y:S01]  /*3820*/  LDS.128 R20, [UR4+0x60] ;  /* 0x00006004ff147984 */ /* 0x000ea20008000c00 */
[----:B------:R-:W-:Y:S01]  /*3830*/  FADD.FTZ R91, R91, R34 ;  /* 0x000000225b5b7221 */ /* 0x000fe20000010000 */
[----:B------:R-:W-:Y:S02]  /*3840*/  FADD.FTZ R90, R32, R35 ;  /* 0x00000023205a7221 */ /* 0x000fe40000010000 */
[----:B------:R-:W3:Y:S01]  /*3850*/  LDS.128 R32, [UR4+0x70] ;  /* 0x00007004ff207984 */ /* 0x000ee20008000c00 */
        /* <DEDUP_REMOVED lines=9> */
[----:B------:R-:W-:Y:S01]  /*38f0*/  LDS.128 R28, [UR4+0xa0] ;  /* 0x0000a004ff1c7984 */ /* 0x000fe20008000c00 */
[----:B--2---:R-:W-:Y:S01]  /*3900*/  FADD.FTZ R91, R91, R20 ;  /* 0x000000145b5b7221 */ /* 0x004fe20000010000 */
[----:B------:R-:W-:-:S03]  /*3910*/  FADD.FTZ R90, R90, R21 ;  /* 0x000000155a5a7221 */ /* 0x000fc60000010000 */
[----:B------:R-:W-:Y:S01]  /*3920*/  FADD.FTZ R91, R91, R22 ;  /* 0x000000165b5b7221 */ /* 0x000fe20000010000 */
[----:B------:R-:W-:Y:S02]  /*3930*/  FADD.FTZ R90, R90, R23 ;  /* 0x000000175a5a7221 */ /* 0x000fe40000010000 */
[----:B------:R-:W0:Y:S01]  /*3940*/  LDS.128 R20, [UR4+0x90] ;  /* 0x00009004ff147984 */ /* 0x000e220008000c00 */
[----:B---3--:R-:W-:Y:S01]  /*3950*/  FADD.FTZ R91, R91, R32 ;  /* 0x000000205b5b7221 */ /* 0x008fe20000010000 */
        /* <DEDUP_REMOVED lines=17> */
[----:B------:R-:W-:-:S07]  /*3a70*/  FADD.FTZ R29, R90, R33 ;  /* 0x000000215a1d7221 */ /* 0x000fce0000010000 */
.L_x_1944:
[----:B------:R-:W-:Y:S05]  /*3a80*/  BSYNC.RECONVERGENT B0 ;  /* 0x0000000000007941 */ /* 0x000fea0003800200 */
.L_x_1943:
[----:B------:R-:W4:Y:S02]  /*3a90*/  LDCU UR4, c[0x0][0x370] ;  /* 0x00006e00ff0477ac */ /* 0x000f240008000800 */
[----:B----4-:R-:W-:-:S09]  /*3aa0*/  UISETP.GE.U32.AND UP0, UPT, UR4, 0x2, UPT ;  /* 0x000000020400788c */ /* 0x010fd2000bf06070 */
[----:B------:R-:W-:Y:S05]  /*3ab0*/  BRA.U !UP0, `(.L_x_1945) ;  /* 0x0000001508587547 */ /* 0x000fea000b800000 */
[----:B------:R-:W-:Y:S05]  /*3ac0*/  @P3 BRA `(.L_x_1946) ;  /* 0x0000000000903947 */ /* 0x000fea0003800000 */
[----:B------:R-:W1:Y:S01]  /*3ad0*/  LDCU UR4, c[0x0][0x374] ;  /* 0x00006e80ff0477ac */ /* 0x000e620008000800 */
[----:B------:R-:W4:Y:S01]  /*3ae0*/  LDC R30, c[0x0][0x370] ;  /* 0x0000dc00ff1e7b82 */ /* 0x000f220000000800 */
[----:B--2---:R-:W2:Y:S01]  /*3af0*/  S2R R26, SR_CTAID.Y ;  /* 0x00000000001a7919 */ /* 0x004ea20000002600 */
[----:B------:R-:W-:Y:S01]  /*3b00*/  LOP3.LUT R27, R82, 0x1, RZ, 0xc0, !PT ;  /* 0x00000001521b7812 */ /* 0x000fe200078ec0ff */
[----:B------:R-:W5:Y:S05]  /*3b10*/  S2R R33, SR_CTAID.X ;  /* 0x0000000000217919 */ /* 0x000f6a0000002500 */
[----:B------:R-:W0:Y:S08]  /*3b20*/  LDC.64 R22, c[0x0][0x3b8] ;  /* 0x0000ee00ff167b82 */ /* 0x000e300000000a00 */
[----:B---3--:R-:W3:Y:S01]  /*3b30*/  LDC.64 R20, c[0x0][0x3b0] ;  /* 0x0000ec00ff147b82 */ /* 0x008ee20000000a00 */
[----:B-1----:R-:W-:-:S04]  /*3b40*/  IMAD R25, R27, UR4, RZ ;  /* 0x000000041b197c24 */ /* 0x002fc8000f8e02ff */
[----:B----4-:R-:W-:-:S05]  /*3b50*/  IMAD R24, R25, R30, RZ ;  /* 0x0000001e19187224 */ /* 0x010fca00078e02ff */
[----:B------:R-:W-:Y:S02]  /*3b60*/  SHF.L.U32 R31, R24, 0x1, RZ ;  /* 0x00000001181f7819 */ /* 0x000fe400000006ff */
[----:B------:R-:W-:Y:S02]  /*3b70*/  LOP3.LUT P1, R24, R82, 0x2, RZ, 0xc0, !PT ;  /* 0x0000000252187812 */ /* 0x000fe4000782c0ff */
[----:B--2---:R-:W-:Y:S01]  /*3b80*/  IADD3 R25, PT, PT, R25, R26, RZ ;  /* 0x0000001a19197210 */ /* 0x004fe20007ffe0ff */
[----:B0-----:R-:W-:Y:S01]  /*3b90*/  IMAD.WIDE R22, R31, 0x4, R22 ;  /* 0x000000041f167825 */ /* 0x001fe200078e0216 */
[----:B------:R-:W-:-:S03]  /*3ba0*/  SEL R30, R30, RZ, !P1 ;  /* 0x000000ff1e1e7207 */ /* 0x000fc60004800000 */
[----:B-----5:R-:W-:Y:S01]  /*3bb0*/  IMAD R31, R33, UR4, R26 ;  /* 0x00000004211f7c24 */ /* 0x020fe2000f8e021a */
[----:B------:R-:W-:-:S03]  /*3bc0*/  ISETP.NE.AND P1, PT, R30, -0x1, PT ;  /* 0xffffffff1e00780c */ /* 0x000fc60003f25270 */
[----:B------:R-:W-:Y:S01]  /*3bd0*/  IMAD.WIDE.U32 R22, R31, 0x8, R22 ;  /* 0x000000081f167825 */ /* 0x000fe200078e0016 */
[----:B------:R-:W-:-:S03]  /*3be0*/  IADD3 R31, PT, PT, -R24, 0x1, RZ ;  /* 0x00000001181f7810 */ /* 0x000fc60007ffe1ff */
[----:B---3--:R-:W-:Y:S01]  /*3bf0*/  IMAD.WIDE.U32 R24, R25, 0x4, R20 ;  /* 0x0000000419187825 */ /* 0x008fe200078e0014 */
[----:B------:R4:W-:Y:S01]  /*3c00*/  STG.E.64 desc[UR12][R22.64], R28 ;  /* 0x0000001c16007986 */ /* 0x0009e2000c101b0c */
[----:B------:R-:W-:Y:S06]  /*3c10*/  MEMBAR.ALL.GPU ;  /* 0x0000000000007992 */ /* 0x000fec000000a000 */
[----:B------:R-:W-:-:S00]  /*3c20*/  ERRBAR ;  /* 0x00000000000079ab */ /* 0x000fc00000000000 */
[----:B------:R-:W-:Y:S06]  /*3c30*/  CGAERRBAR ;  /* 0x00000000000075ab */ /* 0x000fec0000000000 */
[----:B------:R4:W-:Y:S01]  /*3c40*/  REDG.E.ADD.S32.STRONG.GPU desc[UR12][R24.64], R31 ;  /* 0x0000001f1800798e */ /* 0x0009e2000c12e30c */
[----:B------:R-:W-:Y:S05]  /*3c50*/  @!P1 BRA `(.L_x_1946) ;  /* 0x00000000002c9947 */ /* 0x000fea0003800000 */
[----:B------:R-:W-:-:S13]  /*3c60*/  LOP3.LUT P2, RZ, R82, 0x2, RZ, 0xc0, !PT ;  /* 0x0000000252ff7812 */ /* 0x000fda000784c0ff */
.L_x_1947:
[----:B------:R-:W-:Y:S05]  /*3c70*/  YIELD ;  /* 0x0000000000007946 */ /* 0x000fea0003800000 */
[----:B------:R-:W4:Y:S02]  /*3c80*/  LDCU UR4, c[0x0][0x374] ;  /* 0x00006e80ff0477ac */ /* 0x000f240008000800 */
[----:B----4-:R-:W-:-:S04]  /*3c90*/  IMAD R23, R27, UR4, R26 ;  /* 0x000000041b177c24 */ /* 0x010fc8000f8e021a */
[----:B------:R-:W-:-:S06]  /*3ca0*/  IMAD.WIDE.U32 R22, R23, 0x4, R20 ;  /* 0x0000000417167825 */ /* 0x000fcc00078e0014 */
[----:B------:R-:W2:Y:S04]  /*3cb0*/  LDG.E.STRONG.GPU R22, desc[UR12][R22.64] ;  /* 0x0000000c16167981 */ /* 0x000ea8000c1ef900 */
[----:B--2---:R-:W-:Y:S01]  /*3cc0*/  CCTL.IVALL ;  /* 0x00000000ff00798f */ /* 0x004fe20002000000 */
[----:B------:R-:W0:Y:S02]  /*3cd0*/  LDC R25, c[0x0][0x370] ;  /* 0x0000dc00ff197b82 */ /* 0x000e240000000800 */
[----:B0-----:R-:W-:-:S04]  /*3ce0*/  SEL R25, R25, RZ, !P2 ;  /* 0x000000ff19197207 */ /* 0x001fc80005000000 */
[----:B------:R-:W-:-:S13]  /*3cf0*/  ISETP.NE.AND P1, PT, R22, R25, PT ;  /* 0x000000191600720c */ /* 0x000fda0003f25270 */
[----:B------:R-:W-:Y:S05]  /*3d00*/  @P1 BRA `(.L_x_1947) ;  /* 0xfffffffc00d81947 */ /* 0x000fea000383ffff */
.L_x_1946:
[----:B---3--:R-:W3:Y:S01]  /*3d10*/  LDC R20, c[0x0][0x370] ;  /* 0x0000dc00ff147b82 */ /* 0x008ee20000000800 */
[----:B------:R-:W-:Y:S05]  /*3d20*/  WARPSYNC.ALL ;  /* 0x0000000000007948 */ /* 0x000fea0003800000 */
[----:B---3--:R-:W-:Y:S02]  /*3d30*/  ISETP.GE.U32.AND P1, PT, R20, 0x8, PT ;  /* 0x000000081400780c */ /* 0x008fe40003f26070 */
[----:B------:R-:W-:Y:S06]  /*3d40*/  BAR.SYNC.DEFER_BLOCKING 0x0 ;  /* 0x0000000000007b1d */ /* 0x000fec0000010000 */
[----:B------:R-:W-:-:S05]  /*3d50*/  UMOV UR4, URZ ;  /* 0x000000ff00047c82 */ /* 0x000fca0008000000 */
[----:B------:R-:W-:Y:S05]  /*3d60*/  @!P1 BRA `(.L_x_1948) ;  /* 0x0000000800749947 */ /* 0x000fea0003800000 */
[----:B------:R-:W3:Y:S01]  /*3d70*/  S2UR UR6, SR_CTAID.Y ;  /* 0x00000000000679c3 */ /* 0x000ee20000002600 */
[----:B------:R-:W3:Y:S01]  /*3d80*/  LDCU UR7, c[0x0][0x374] ;  /* 0x00006e80ff0777ac */ /* 0x000ee20008000800 */
[----:B------:R-:W-:-:S06]  /*3d90*/  UMOV UR4, URZ ;  /* 0x000000ff00047c82 */ /* 0x000fcc0008000000 */
[----:B------:R-:W5:Y:S01]  /*3da0*/  S2UR UR8, SR_CTAID.X ;  /* 0x00000000000879c3 */ /* 0x000f620000002500 */
[----:B---3--:R-:W-:Y:S02]  /*3db0*/  ULEA UR14, UR7, UR6, 0x1 ;  /* 0x00000006070e7291 */ /* 0x008fe4000f8e08ff */
[----:B------:R-:W-:Y:S02]  /*3dc0*/  ULEA UR15, UR7, UR6, 0x2 ;  /* 0x00000006070f7291 */ /* 0x000fe4000f8e10ff */
[----:B------:R-:W-:Y:S02]  /*3dd0*/  UIMAD UR16, UR7, 0x6, UR6 ;  /* 0x00000006071078a4 */ /* 0x000fe4000f8e0206 */
[----:B------:R-:W-:Y:S02]  /*3de0*/  UIMAD UR17, UR7, 0x5, UR6 ;  /* 0x00000005071178a4 */ /* 0x000fe4000f8e0206 */
[----:B------:R-:W-:Y:S02]  /*3df0*/  UIMAD UR18, UR7, 0x3, UR6 ;  /* 0x00000003071278a4 */ /* 0x000fe4000f8e0206 */
[----:B------:R-:W-:-:S02]  /*3e00*/  UIMAD UR19, UR7, 0x7, UR6 ;  /* 0x00000007071378a4 */ /* 0x000fc4000f8e0206 */
[----:B------:R-:W-:Y:S02]  /*3e10*/  UIADD3 UR7, UPT, UPT, UR6, UR7, URZ ;  /* 0x0000000706077290 */ /* 0x000fe4000fffe0ff */
[----:B-----5:R-:W-:-:S12]  /*3e20*/  UIADD3 UR8, UPT, UPT, -UR8, URZ, URZ ;  /* 0x000000ff08087290 */ /* 0x020fd8000fffe1ff */
.L_x_1949:
[----:B------:R-:W-:Y:S01]  /*3e30*/  ISETP.NE.AND P5, PT, RZ, UR8, PT ;  /* 0x00000008ff007c0c */ /* 0x000fe2000bfa5270 */
[----:B----4-:R-:W3:Y:S01]  /*3e40*/  S2R R24, SR_CTAID.X ;  /* 0x0000000000187919 */ /* 0x010ee20000002500 */
[----:B------:R-:W-:Y:S02]  /*3e50*/  UIADD3 UR9, UPT, UPT, UR4, 0x1, URZ ;  /* 0x0000000104097890 */ /* 0x000fe4000fffe0ff */
[----:B------:R-:W-:Y:S02]  /*3e60*/  ISETP.NE.OR P5, PT, R85, RZ, !P5 ;  /* 0x000000ff5500720c */ /* 0x000fe40006fa5670 */
[----:B------:R-:W4:Y:S11]  /*3e70*/  S2R R85, SR_TID.X ;  /* 0x0000000000557919 */ /* 0x000f360000002100 */
[----:B------:R-:W5:Y:S01]  /*3e80*/  @!P5 LDC R22, c[0x0][0x374] ;  /* 0x0000dd00ff16db82 */ /* 0x000f620000000800 */
[----:B------:R-:W-:-:S07]  /*3e90*/  @!P5 LOP3.LUT R27, R82, 0x1, RZ, 0xc0, !PT ;  /* 0x00000001521bd812 */ /* 0x000fce00078ec0ff */
[----:B------:R-:W2:Y:S01]  /*3ea0*/  @!P5 LDC R23, c[0x0][0x370] ;  /* 0x0000dc00ff17db82 */ /* 0x000ea20000000800 */
[----:B---3--:R-:W-:-:S07]  /*3eb0*/  ISETP.NE.AND P2, PT, R24, UR9, PT ;  /* 0x0000000918007c0c */ /* 0x008fce000bf45270 */
[----:B------:R-:W3:Y:S01]  /*3ec0*/  @!P5 LDC.64 R20, c[0x0][0x3b8] ;  /* 0x0000ee00ff14db82 */ /* 0x000ee20000000a00 */
[----:B----4-:R-:W-:Y:S01]  /*3ed0*/  ISETP.NE.OR P2, PT, R85, RZ, !P2 ;  /* 0x000000ff5500720c */ /* 0x010fe20005745670 */
[----:B-----5:R-:W-:-:S04]  /*3ee0*/  @!P5 IMAD R22, R27, R22, RZ ;  /* 0x000000161b16d224 */ /* 0x020fc800078e02ff */
[----:B--2---:R-:W-:-:S08]  /*3ef0*/  @!P5 IMAD R26, R22, R23, RZ ;  /* 0x00000017161ad224 */ /* 0x004fd000078e02ff */
[----:B------:R-:W2:Y:S01]  /*3f00*/  @!P2 LDC R30, c[0x0][0x374] ;  /* 0x0000dd00ff1eab82 */ /* 0x000ea20000000800 */
[----:B------:R-:W-:Y:S02]  /*3f10*/  @!P2 LOP3.LUT R31, R82, 0x1, RZ, 0xc0, !PT ;  /* 0x00000001521fa812 */ /* 0x000fe400078ec0ff */
[----:B------:R-:W-:-:S05]  /*3f20*/  @!P5 SHF.L.U32 R27, R26, 0x1, RZ ;  /* 0x000000011a1bd819 */ /* 0x000fca00000006ff */
[----:B-1----:R-:W1:Y:S01]  /*3f30*/  @!P2 LDC R25, c[0x0][0x370] ;  /* 0x0000dc00ff19ab82 */ /* 0x002e620000000800 */
[----:B---3--:R-:W-:Y:S01]  /*3f40*/  @!P5 IMAD.WIDE R20, R27, 0x4, R20 ;  /* 0x000000041b14d825 */ /* 0x008fe200078e0214 */
[----:B------:R-:W-:-:S05]  /*3f50*/  MOV R27, UR6 ;  /* 0x00000006001b7c02 */ /* 0x000fca0008000f00 */
[----:B------:R-:W-:Y:S01]  /*3f60*/  @!P5 IMAD.WIDE.U32 R20, R27, 0x8, R20 ;  /* 0x000000081b14d825 */ /* 0x000fe200078e0014 */
[----:B------:R-:W3:Y:S05]  /*3f70*/  @!P2 LDC.64 R22, c[0x0][0x3b8] ;  /* 0x0000ee00ff16ab82 */ /* 0x000eea0000000a00 */
[----:B------:R-:W0:Y:S01]  /*3f80*/  @!P5 LDG.E.64 R20, desc[UR12][R20.64] ;  /* 0x0000000c1414d981 */ /* 0x000e22000c1e1b00 */
[----:B--2---:R-:W-:-:S04]  /*3f90*/  @!P2 IMAD R26, R31, R30, RZ ;  /* 0x0000001e1f1aa224 */ /* 0x004fc800078e02ff */
[----:B-1----:R-:W-:-:S05]  /*3fa0*/  @!P2 IMAD R25, R26, R25, RZ ;  /* 0x000000191a19a224 */ /* 0x002fca00078e02ff */
[----:B------:R-:W-:-:S05]  /*3fb0*/  @!P2 SHF.L.U32 R25, R25, 0x1, RZ ;  /* 0x000000011919a819 */ /* 0x000fca00000006ff */
[----:B---3--:R-:W-:Y:S01]  /*3fc0*/  @!P2 IMAD.WIDE R22, R25, 0x4, R22 ;  /* 0x000000041916a825 */ /* 0x008fe200078e0216 */
[----:B------:R-:W-:-:S05]  /*3fd0*/  MOV R25, UR7 ;  /* 0x0000000700197c02 */ /* 0x000fca0008000f00 */
[----:B------:R-:W-:-:S06]  /*3fe0*/  @!P2 IMAD.WIDE.U32 R22, R25, 0x8, R22 ;  /* 0x000000081916a825 */ /* 0x000fcc00078e0016 */
[----:B------:R-:W2:Y:S01]  /*3ff0*/  @!P2 LDG.E.64 R22, desc[UR12][R22.64] ;  /* 0x0000000c1616a981 */ /* 0x000ea2000c1e1b00 */
[----:B------:R-:W-:Y:S02]  /*4000*/  UIADD3 UR9, UPT, UPT, UR4, 0x2, URZ ;  /* 0x0000000204097890 */ /* 0x000fe4000fffe0ff */
[----:B------:R-:W-:-:S04]  /*4010*/  UIADD3 UR10, UPT, UPT, UR4, 0x3, URZ ;  /* 0x00000003040a7890 */ /* 0x000fc8000fffe0ff */
[C---:B------:R-:W-:Y:S01]  /*4020*/  ISETP.NE.AND P1, PT, R24.reuse, UR9, PT ;  /* 0x0000000918007c0c */ /* 0x040fe2000bf25270 */
[----:B------:R-:W-:Y:S01]  /*4030*/  UIADD3 UR20, UPT, UPT, UR4, 0x4, URZ ;  /* 0x0000000404147890 */ /* 0x000fe2000fffe0ff */
[C---:B------:R-:W-:Y:S02]  /*4040*/  ISETP.NE.AND P4, PT, R24.reuse, UR10, PT ;  /* 0x0000000a18007c0c */ /* 0x040fe4000bf85270 */
[C---:B------:R-:W-:Y:S02]  /*4050*/  ISETP.NE.OR P1, PT, R85.reuse, RZ, !P1 ;  /* 0x000000ff5500720c */ /* 0x040fe40004f25670 */
[----:B------:R-:W-:Y:S01]  /*4060*/  ISETP.NE.OR P4, PT, R85, RZ, !P4 ;  /* 0x000000ff5500720c */ /* 0x000fe20006785670 */
[----:B------:R-:W-:Y:S01]  /*4070*/  UIADD3 UR9, UPT, UPT, UR4, 0x5, URZ ;  /* 0x0000000504097890 */ /* 0x000fe2000fffe0ff */
[----:B------:R-:W-:Y:S01]  /*4080*/  ISETP.NE.AND P3, PT, R24, UR20, PT ;  /* 0x0000001418007c0c */ /* 0x000fe2000bf65270 */
[----:B------:R-:W-:-:S03]  /*4090*/  UIADD3 UR10, UPT, UPT, UR4, 0x6, URZ ;  /* 0x00000006040a7890 */ /* 0x000fc6000fffe0ff */
[----:B------:R-:W-:Y:S02]  /*40a0*/  ISETP.NE.OR P3, PT, R85, RZ, !P3 ;  /* 0x000000ff5500720c */ /* 0x000fe40005f65670 */
[----:B------:R-:W-:-:S04]  /*40b0*/  ISETP.NE.AND P6, PT, R24, UR9, PT ;  /* 0x0000000918007c0c */ /* 0x000fc8000bfc5270 */
[----:B------:R-:W-:Y:S01]  /*40c0*/  ISETP.NE.OR P6, PT, R85, RZ, !P6 ;  /* 0x000000ff5500720c */ /* 0x000fe200077c5670 */
[----:B------:R-:W-:Y:S01]  /*40d0*/  UIADD3 UR9, UPT, UPT, UR4, 0x7, URZ ;  /* 0x0000000704097890 */ /* 0x000fe2000fffe0ff */
[----:B------:R-:W-:-:S05]  /*40e0*/  @!P4 LOP3.LUT R33, R82, 0x1, RZ, 0xc0, !PT ;  /* 0x000000015221c812 */ /* 0x000fca00078ec0ff */
[----:B------:R-:W-:Y:S02]  /*40f0*/  @!P3 LOP3.LUT R32, R82, 0x1, RZ, 0xc0, !PT ;  /* 0x000000015220b812 */ /* 0x000fe400078ec0ff */
[----:B------:R-:W-:Y:S02]  /*4100*/  MOV R91, UR14 ;  /* 0x0000000e005b7c02 */ /* 0x000fe40008000f00 */
[----:B------:R-:W-:Y:S01]  /*4110*/  MOV R93, UR15 ;  /* 0x0000000f005d7c02 */ /* 0x000fe20008000f00 */
[----:B0-----:R-:W-:Y:S02]  /*4120*/  @!P5 FADD.FTZ R29, R29, R21 ;  /* 0x000000151d1dd221 */ /* 0x001fe40000010000 */
[----:B------:R-:W0:Y:S01]  /*4130*/  @!P1 LDC R21, c[0x0][0x374] ;  /* 0x0000dd00ff159b82 */ /* 0x000e220000000800 */
[----:B------:R-:W-:Y:S01]  /*4140*/  @!P5 FADD.FTZ R28, R28, R20 ;  /* 0x000000141c1cd221 */ /* 0x000fe20000010000 */
[----:B------:R-:W-:-:S06]  /*4150*/  ISETP.NE.AND P5, PT, R24, UR10, PT ;  /* 0x0000000a18007c0c */ /* 0x000fcc000bfa5270 */
[----:B------:R-:W1:Y:S01]  /*4160*/  @!P1 LDC R25, c[0x0][0x370] ;  /* 0x0000dc00ff199b82 */ /* 0x000e620000000800 */
[----:B------:R-:W-:-:S07]  /*4170*/  ISETP.NE.OR P5, PT, R85, RZ, !P5 ;  /* 0x000000ff5500720c */ /* 0x000fce0006fa5670 */
[----:B------:R-:W3:Y:S08]  /*4180*/  @!P4 LDC R26, c[0x0][0x374] ;  /* 0x0000dd00ff1acb82 */ /* 0x000ef00000000800 */
[----:B------:R-:W4:Y:S08]  /*4190*/  @!P4 LDC R20, c[0x0][0x370] ;  /* 0x0000dc00ff14cb82 */ /* 0x000f300000000800 */
[----:B------:R-:W5:Y:S01]  /*41a0*/  @!P3 LDC R27, c[0x0][0x374] ;  /* 0x0000dd00ff1bbb82 */ /* 0x000f620000000800 */
[----:B--2---:R-:W-:Y:S01]  /*41b0*/  @!P2 FADD.FTZ R29, R29, R23 ;  /* 0x000000171d1da221 */ /* 0x004fe20000010000 */
[----:B------:R-:W-:Y:S01]  /*41c0*/  @!P2 FADD.FTZ R28, R28, R22 ;  /* 0x000000161c1ca221 */ /* 0x000fe20000010000 */
[----:B------:R-:W-:-:S05]  /*41d0*/  ISETP.NE.AND P2, PT, R24, UR9, PT ;  /* 0x0000000918007c0c */ /* 0x000fca000bf45270 */
[----:B------:R-:W2:Y:S01]  /*41e0*/  @!P3 LDC R31, c[0x0][0x370] ;  /* 0x0000dc00ff1fbb82 */ /* 0x000ea20000000800 */
[----:B------:R-:W-:-:S07]  /*41f0*/  @!P1 LOP3.LUT R24, R82, 0x1, RZ, 0xc0, !PT ;  /* 0x0000000152189812 */ /* 0x000fce00078ec0ff */
[----:B------:R-:W2:Y:S01]  /*4200*/  @!P6 LDC R23, c[0x0][0x374] ;  /* 0x0000dd00ff17eb82 */ /* 0x000ea20000000800 */
[----:B0-----:R-:W-:-:S07]  /*4210*/  @!P1 IMAD R24, R24, R21, RZ ;  /* 0x0000001518189224 */ /* 0x001fce00078e02ff */
[----:B------:R-:W0:Y:S01]  /*4220*/  @!P6 LDC R30, c[0x0][0x370] ;  /* 0x0000dc00ff1eeb82 */ /* 0x000e220000000800 */
[----:B---3--:R-:W-:-:S07]  /*4230*/  @!P4 IMAD R21, R33, R26, RZ ;  /* 0x0000001a2115c224 */ /* 0x008fce00078e02ff */
[----:B------:R-:W3:Y:S01]  /*4240*/  @!P5 LDC R22, c[0x0][0x374] ;  /* 0x0000dd00ff16db82 */ /* 0x000ee20000000800 */
[----:B------:R-:W-:Y:S01]  /*4250*/  ISETP.NE.OR P2, PT, R85, RZ, !P2 ;  /* 0x000000ff5500720c */ /* 0x000fe20005745670 */
[----:B-1----:R-:W-:Y:S02]  /*4260*/  @!P1 IMAD R25, R24, R25, RZ ;  /* 0x0000001918199224 */ /* 0x002fe400078e02ff */
[----:B----4-:R-:W-:Y:S02]  /*4270*/  @!P4 IMAD R24, R21, R20, RZ ;  /* 0x000000141518c224 */ /* 0x010fe400078e02ff */
[----:B-----5:R-:W-:Y:S02]  /*4280*/  @!P3 IMAD R26, R32, R27, RZ ;  /* 0x0000001b201ab224 */ /* 0x020fe400078e02ff */
[----:B------:R-:W1:Y:S01]  /*4290*/  @!P1 LDC.64 R20, c[0x0][0x3b8] ;  /* 0x0000ee00ff149b82 */ /* 0x000e620000000a00 */
[----:B------:R-:W-:Y:S01]  /*42a0*/  @!P6 LOP3.LUT R32, R82, 0x1, RZ, 0xc0, !PT ;  /* 0x000000015220e812 */ /* 0x000fe200078ec0ff */
[----:B--2---:R-:W-:Y:S01]  /*42b0*/  @!P3 IMAD R31, R26, R31, RZ ;  /* 0x0000001f1a1fb224 */ /* 0x004fe200078e02ff */
[----:B------:R-:W-:-:S03]  /*42c0*/  @!P5 LOP3.LUT R27, R82, 0x1, RZ, 0xc0, !PT ;  /* 0x00000001521bd812 */ /* 0x000fc600078ec0ff */
[----:B------:R-:W-:Y:S02]  /*42d0*/  @!P6 IMAD R23, R32, R23, RZ ;  /* 0x000000172017e224 */ /* 0x000fe400078e02ff */
[----:B------:R-:W2:Y:S02]  /*42e0*/  @!P5 LDC R33, c[0x0][0x370] ;  /* 0x0000dc00ff21db82 */ /* 0x000ea40000000800 */
[----:B0-----:R-:W-:-:S06]  /*42f0*/  @!P6 IMAD R30, R23, R30, RZ ;  /* 0x0000001e171ee224 */ /* 0x001fcc00078e02ff */
[----:B------:R-:W0:Y:S01]  /*4300*/  @!P2 LDC R26, c[0x0][0x374] ;  /* 0x0000dd00ff1aab82 */ /* 0x000e220000000800 */
[----:B---3--:R-:W-:Y:S01]  /*4310*/  @!P5 IMAD R34, R27, R22, RZ ;  /* 0x000000161b22d224 */ /* 0x008fe200078e02ff */
[----:B------:R-:W-:-:S06]  /*4320*/  @!P1 SHF.L.U32 R25, R25, 0x1, RZ ;  /* 0x0000000119199819 */ /* 0x000fcc00000006ff */
[----:B------:R-:W3:Y:S08]  /*4330*/  @!P2 LDC R32, c[0x0][0x370] ;  /* 0x0000dc00ff20ab82 */ /* 0x000ef00000000800 */
[----:B------:R-:W4:Y:S01]  /*4340*/  @!P4 LDC.64 R22, c[0x0][0x3b8] ;  /* 0x0000ee00ff16cb82 */ /* 0x000f220000000a00 */
[----:B-1----:R-:W-:Y:S01]  /*4350*/  @!P1 IMAD.WIDE R20, R25, 0x4, R20 ;  /* 0x0000000419149825 */ /* 0x002fe200078e0214 */
[----:B------:R-:W-:-:S02]  /*4360*/  @!P4 SHF.L.U32 R27, R24, 0x1, RZ ;  /* 0x00000001181bc819 */ /* 0x000fc400000006ff */
[----:B------:R-:W-:-:S04]  /*4370*/  @!P2 LOP3.LUT R35, R82, 0x1, RZ, 0xc0, !PT ;  /* 0x000000015223a812 */ /* 0x000fc800078ec0ff */
[----:B------:R-:W1:Y:S01]  /*4380*/  @!P3 LDC.64 R24, c[0x0][0x3b8] ;  /* 0x0000ee00ff18bb82 */ /* 0x000e620000000a00 */
[----:B0-----:R-:W-:-:S04]  /*4390*/  @!P2 IMAD R35, R35, R26, RZ ;  /* 0x0000001a2323a224 */ /* 0x001fc800078e02ff */
[----:B---3--:R-:W-:Y:S01]  /*43a0*/  @!P2 IMAD R32, R35, R32, RZ ;  /* 0x000000202320a224 */ /* 0x008fe200078e02ff */
[----:B------:R-:W-:Y:S01]  /*43b0*/  MOV R35, UR18 ;  /* 0x0000001200237c02 */ /* 0x000fe20008000f00 */
[----:B--2---:R-:W-:Y:S02]  /*43c0*/  @!P5 IMAD R33, R34, R33, RZ ;  /* 0x000000212221d224 */ /* 0x004fe400078e02ff */
[----:B----4-:R-:W-:Y:S02]  /*43d0*/  @!P4 IMAD.WIDE R22, R27, 0x4, R22 ;  /* 0x000000041b16c825 */ /* 0x010fe400078e0216 */
[----:B------:R-:W0:Y:S01]  /*43e0*/  @!P6 LDC.64 R26, c[0x0][0x3b8] ;  /* 0x0000ee00ff1aeb82 */ /* 0x000e220000000a00 */
[----:B------:R-:W-:Y:S01]  /*43f0*/  @!P3 SHF.L.U32 R31, R31, 0x1, RZ ;  /* 0x000000011f1fb819 */ /* 0x000fe200000006ff */
[----:B------:R-:W-:-:S06]  /*4400*/  @!P4 IMAD.WIDE.U32 R22, R35, 0x8, R22 ;  /* 0x000000082316c825 */ /* 0x000fcc00078e0016 */
[----:B------:R-:W2:Y:S01]  /*4410*/  @!P5 LDC.64 R34, c[0x0][0x3b8] ;  /* 0x0000ee00ff22db82 */ /* 0x000ea20000000a00 */
[----:B------:R-:W-:Y:S01]  /*4420*/  @!P1 IMAD.WIDE.U32 R20, R91, 0x8, R20 ;  /* 0x000000085b149825 */ /* 0x000fe200078e0014 */
[----:B------:R-:W-:Y:S01]  /*4430*/  @!P6 SHF.L.U32 R91, R30, 0x1, RZ ;  /* 0x000000011e5be819 */ /* 0x000fe200000006ff */
[----:B------:R-:W3:Y:S02]  /*4440*/  @!P4 LDG.E.64 R22, desc[UR12][R22.64] ;  /* 0x0000000c1616c981 */ /* 0x000ee4000c1e1b00 */
[----:B-1----:R-:W-:Y:S01]  /*4450*/  @!P3 IMAD.WIDE R24, R31, 0x4, R24 ;  /* 0x000000041f18b825 */ /* 0x002fe200078e0218 */
[----:B------:R-:W-:Y:S01]  /*4460*/  @!P5 SHF.L.U32 R33, R33, 0x1, RZ ;  /* 0x000000012121d819 */ /* 0x000fe200000006ff */
[----:B------:R-:W4:Y:S01]  /*4470*/  @!P1 LDG.E.64 R20, desc[UR12][R20.64] ;  /* 0x0000000c14149981 */ /* 0x000f22000c1e1b00 */
[----:B------:R-:W1:Y:S01]  /*4480*/  @!P2 LDC.64 R30, c[0x0][0x3b8] ;  /* 0x0000ee00ff1eab82 */ /* 0x000e620000000a00 */
[----:B------:R-:W-:-:S04]  /*4490*/  @!P3 IMAD.WIDE.U32 R24, R93, 0x8, R24 ;  /* 0x000000085d18b825 */ /* 0x000fc800078e0018 */
[----:B0-----:R-:W-:Y:S01]  /*44a0*/  @!P6 IMAD.WIDE R26, R91, 0x4, R26 ;  /* 0x000000045b1ae825 */ /* 0x001fe200078e021a */
[----:B------:R-:W-:Y:S01]  /*44b0*/  MOV R91, UR17 ;  /* 0x00000011005b7c02 */ /* 0x000fe20008000f00 */
[----:B------:R-:W5:Y:S02]  /*44c0*/  @!P3 LDG.E.64 R24, desc[UR12][R24.64] ;  /* 0x0000000c1818b981 */ /* 0x000f64000c1e1b00 */
[----:B--2---:R-:W-:Y:S01]  /*44d0*/  @!P5 IMAD.WIDE R34, R33, 0x4, R34 ;  /* 0x000000042122d825 */ /* 0x004fe200078e0222 */
[----:B------:R-:W-:-:S03]  /*44e0*/  @!P2 SHF.L.U32 R33, R32, 0x1, RZ ;  /* 0x000000012021a819 */ /* 0x000fc600000006ff */
[----:B------:R-:W-:Y:S01]  /*44f0*/  @!P6 IMAD.WIDE.U32 R26, R91, 0x8, R26 ;  /* 0x000000085b1ae825 */ /* 0x000fe200078e001a */
[----:B------:R-:W-:-:S03]  /*4500*/  MOV R91, UR16 ;  /* 0x00000010005b7c02 */ /* 0x000fc60008000f00 */
[----:B-1----:R-:W-:Y:S01]  /*4510*/  @!P2 IMAD.WIDE R30, R33, 0x4, R30 ;  /* 0x00000004211ea825 */ /* 0x002fe200078e021e */
[----:B------:R-:W-:Y:S01]  /*4520*/  MOV R33, UR19 ;  /* 0x0000001300217c02 */ /* 0x000fe20008000f00 */
[----:B------:R-:W2:Y:S02]  /*4530*/  @!P6 LDG.E.64 R26, desc[UR12][R26.64] ;  /* 0x0000000c1a1ae981 */ /* 0x000ea4000c1e1b00 */
[----:B------:R-:W-:-:S04]  /*4540*/  @!P5 IMAD.WIDE.U32 R34, R91, 0x8, R34 ;  /* 0x000000085b22d825 */ /* 0x000fc800078e0022 */
[----:B------:R-:W-:Y:S02]  /*4550*/  @!P2 IMAD.WIDE.U32 R32, R33, 0x8, R30 ;  /* 0x000000082120a825 */ /* 0x000fe400078e001e */
[----:B------:R-:W2:Y:S04]  /*4560*/  @!P5 LDG.E.64 R30, desc[UR12][R34.64] ;  /* 0x0000000c221ed981 */ /* 0x000ea8000c1e1b00 */
[----:B------:R-:W2:Y:S01]  /*4570*/  @!P2 LDG.E.64 R32, desc[UR12][R32.64] ;  /* 0x0000000c2020a981 */ /* 0x000ea2000c1e1b00 */
[----:B------:R-:W0:Y:S01]  /*4580*/  LDCU UR10, c[0x0][0x374] ;  /* 0x00006e80ff0a77ac */ /* 0x000e220008000800 */
[----:B------:R-:W1:Y:S01]  /*4590*/  LDCU UR9, c[0x0][0x370] ;  /* 0x00006e00ff0977ac */ /* 0x000e620008000800 */
[----:B------:R-:W-:Y:S02]  /*45a0*/  UIADD3 UR4, UPT, UPT, UR4, 0x8, URZ ;  /* 0x0000000804047890 */ /* 0x000fe4000fffe0ff */
[----:B-1----:R-:W-:-:S04]  /*45b0*/  ULOP3.LUT UR9, UR9, 0x7ffffff8, URZ, 0xc0, !UPT ;  /* 0x7ffffff809097892 */ /* 0x002fc8000f8ec0ff */
[----:B------:R-:W-:Y:S02]  /*45c0*/  UISETP.NE.AND UP0, UPT, UR4, UR9, UPT ;  /* 0x000000090400728c */ /* 0x000fe4000bf05270 */
[----:B------:R-:W-:Y:S02]  /*45d0*/  UIADD3 UR8, UPT, UPT, UR8, 0x8, URZ ;  /* 0x0000000808087890 */ /* 0x000fe4000fffe0ff */
[----:B0-----:R-:W-:Y:S02]  /*45e0*/  ULEA UR16, UR10, UR16, 0x3 ;  /* 0x000000100a107291 */ /* 0x001fe4000f8e18ff */
[----:B------:R-:W-:Y:S02]  /*45f0*/  ULEA UR17, UR10, UR17, 0x3 ;  /* 0x000000110a117291 */ /* 0x000fe4000f8e18ff */
[----:B------:R-:W-:Y:S02]  /*4600*/  ULEA UR15, UR10, UR15, 0x3 ;  /* 0x0000000f0a0f7291 */ /* 0x000fe4000f8e18ff */
[----:B------:R-:W-:-:S02]  /*4610*/  ULEA UR18, UR10, UR18, 0x3 ;  /* 0x000000120a127291 */ /* 0x000fc4000f8e18ff */
[----:B------:R-:W-:Y:S02]  /*4620*/  ULEA UR14, UR10, UR14, 0x3 ;  /* 0x0000000e0a0e7291 */ /* 0x000fe4000f8e18ff */
[----:B------:R-:W-:Y:S02]  /*4630*/  ULEA UR7, UR10, UR7, 0x3 ;  /* 0x000000070a077291 */ /* 0x000fe4000f8e18ff */
        /* <DEDUP_REMOVED lines=13> */
[----:B------:R-:W-:Y:S01]  /*4710*/  @!P2 FADD.FTZ R29, R29, R33 ;  /* 0x000000211d1da221 */ /* 0x000fe20000010000 */
[----:B------:R-:W-:Y:S06]  /*4720*/  BRA.U UP0, `(.L_x_1949) ;  /* 0xfffffff500c07547 */ /* 0x000fec000b83ffff */
[----:B------:R-:W-:-:S05]  /*4730*/  UMOV UR4, UR9 ;  /* 0x0000000900047c82 */ /* 0x000fca0008000000 */
.L_x_1948:
[----:B------:R-:W3:Y:S02]  /*4740*/  LDCU UR6, c[0x0][0x370] ;  /* 0x00006e00ff0677ac */ /* 0x000ee40008000800 */
[----:B---3--:R-:W-:-:S09]  /*4750*/  ULOP3.LUT UP0, URZ, UR6, 0x7, URZ, 0xc0, !UPT ;  /* 0x0000000706ff7892 */ /* 0x008fd2000f80c0ff */
[----:B------:R-:W-:Y:S05]  /*4760*/  BRA.U !UP0, `(.L_x_1945) ;  /* 0x00000009082c7547 */ /* 0x000fea000b800000 */
[----:B------:R-:W3:Y:S02]  /*4770*/  LDCU UR6, c[0x0][0x370] ;  /* 0x00006e00ff0677ac */ /* 0x000ee40008000800 */
[----:B---3--:R-:W-:-:S04]  /*4780*/  ULOP3.LUT UR6, UR6, 0x7, URZ, 0xc0, !UPT ;  /* 0x0000000706067892 */ /* 0x008fc8000f8ec0ff */
[----:B------:R-:W-:-:S04]  /*4790*/  UIADD3 UR6, UPT, UPT, UR6, -0x1, URZ ;  /* 0xffffffff06067890 */ /* 0x000fc8000fffe0ff */
[----:B------:R-:W-:-:S09]  /*47a0*/  UISETP.GE.U32.AND UP0, UPT, UR6, 0x3, UPT ;  /* 0x000000030600788c */ /* 0x000fd2000bf06070 */
[----:B------:R-:W-:Y:S05]  /*47b0*/  BRA.U !UP0, `(.L_x_1950) ;  /* 0x0000000508187547 */ /* 0x000fea000b800000 */
[----:B------:R-:W3:Y:S01]  /*47c0*/  S2R R20, SR_CTAID.X ;  /* 0x0000000000147919 */ /* 0x000ee20000002500 */
[----:B------:R-:W-:Y:S02]  /*47d0*/  UIADD3 UR6, UPT, UPT, UR4, 0x1, URZ ;  /* 0x0000000104067890 */ /* 0x000fe4000fffe0ff */
[----:B------:R-:W-:Y:S02]  /*47e0*/  UIADD3 UR7, UPT, UPT, UR4, 0x3, URZ ;  /* 0x0000000304077890 */ /* 0x000fe4000fffe0ff */
[C---:B---3--:R-:W-:Y:S02]  /*47f0*/  ISETP.NE.AND P1, PT, R20.reuse, UR4, PT ;  /* 0x0000000414007c0c */ /* 0x048fe4000bf25270 */
[----:B------:R-:W-:Y:S01]  /*4800*/  ISETP.NE.AND P2, PT, R20, UR6, PT ;  /* 0x0000000614007c0c */ /* 0x000fe2000bf45270 */
[----:B------:R-:W-:Y:S01]  /*4810*/  UIADD3 UR6, UPT, UPT, UR4, 0x2, URZ ;  /* 0x0000000204067890 */ /* 0x000fe2000fffe0ff */
[C---:B------:R-:W-:Y:S02]  /*4820*/  ISETP.NE.OR P1, PT, R85.reuse, RZ, !P1 ;  /* 0x000000ff5500720c */ /* 0x040fe40004f25670 */
[----:B------:R-:W-:-:S02]  /*4830*/  ISETP.NE.OR P2, PT, R85, RZ, !P2 ;  /* 0x000000ff5500720c */ /* 0x000fc40005745670 */
[C---:B------:R-:W-:Y:S02]  /*4840*/  ISETP.NE.AND P4, PT, R20.reuse, UR7, PT ;  /* 0x0000000714007c0c */ /* 0x040fe4000bf85270 */
[----:B------:R-:W-:Y:S02]  /*4850*/  ISETP.NE.AND P3, PT, R20, UR6, PT ;  /* 0x0000000614007c0c */ /* 0x000fe4000bf65270 */
[C---:B------:R-:W-:Y:S02]  /*4860*/  ISETP.NE.OR P4, PT, R85.reuse, RZ, !P4 ;  /* 0x000000ff5500720c */ /* 0x040fe40006785670 */
[----:B------:R-:W-:-:S03]  /*4870*/  ISETP.NE.OR P3, PT, R85, RZ, !P3 ;  /* 0x000000ff5500720c */ /* 0x000fc60005f65670 */
[----:B----4-:R-:W3:Y:S01]  /*4880*/  @!P1 LDC R22, c[0x0][0x374] ;  /* 0x0000dd00ff169b82 */ /* 0x010ee20000000800 */
[C---:B------:R-:W-:Y:S01]  /*4890*/  @!P1 LOP3.LUT R23, R82.reuse, 0x1, RZ, 0xc0, !PT ;  /* 0x0000000152179812 */ /* 0x040fe200078ec0ff */
[----:B------:R-:W4:Y:S01]  /*48a0*/  @!P1 S2R R93, SR_CTAID.Y ;  /* 0x00000000005d9919 */ /* 0x000f220000002600 */
[----:B------:R-:W-:Y:S01]  /*48b0*/  @!P2 LOP3.LUT R20, R82, 0x1, RZ, 0xc0, !PT ;  /* 0x000000015214a812 */ /* 0x000fe200078ec0ff */
[----:B------:R-:W5:Y:S04]  /*48c0*/  @!P2 S2R R91, SR_CTAID.Y ;  /* 0x00000000005ba919 */ /* 0x000f680000002600 */
[----:B------:R-:W0:Y:S02]  /*48d0*/  @!P1 LDC R24, c[0x0][0x370] ;  /* 0x0000dc00ff189b82 */ /* 0x000e240000000800 */
[----:B------:R-:W5:Y:S06]  /*48e0*/  @!P3 S2R R27, SR_CTAID.Y ;  /* 0x00000000001bb919 */ /* 0x000f6c0000002600 */
[----:B------:R-:W5:Y:S08]  /*48f0*/  @!P2 LDC R21, c[0x0][0x374] ;  /* 0x0000dd00ff15ab82 */ /* 0x000f700000000800 */
[----:B-1----:R-:W1:Y:S01]  /*4900*/  @!P2 LDC R25, c[0x0][0x370] ;  /* 0x0000dc00ff19ab82 */ /* 0x002e620000000800 */
[----:B---3--:R-:W-:-:S07]  /*4910*/  @!P1 IMAD R23, R23, R22, RZ ;  /* 0x0000001617179224 */ /* 0x008fce00078e02ff */
[----:B--2---:R-:W2:Y:S01]  /*4920*/  @!P3 LDC R26, c[0x0][0x374] ;  /* 0x0000dd00ff1abb82 */ /* 0x004ea20000000800 */
[----:B0-----:R-:W-:Y:S02]  /*4930*/  @!P1 IMAD R23, R23, R24, RZ ;  /* 0x0000001817179224 */ /* 0x001fe400078e02ff */
[----:B----4-:R-:W-:-:S03]  /*4940*/  @!P1 IMAD R93, R22, UR4, R93 ;  /* 0x00000004165d9c24 */ /* 0x010fc6000f8e025d */
[----:B------:R-:W-:Y:S02]  /*4950*/  @!P1 SHF.L.U32 R23, R23, 0x1, RZ ;  /* 0x0000000117179819 */ /* 0x000fe400000006ff */
[----:B------:R-:W0:Y:S01]  /*4960*/  @!P3 LDC R34, c[0x0][0x370] ;  /* 0x0000dc00ff22bb82 */ /* 0x000e220000000800 */
[----:B-----5:R-:W-:Y:S02]  /*4970*/  @!P2 IMAD R20, R20, R21, RZ ;  /* 0x000000151414a224 */ /* 0x020fe400078e02ff */
[----:B------:R-:W-:-:S05]  /*4980*/  @!P2 IMAD R90, R21, UR4, R21 ;  /* 0x00000004155aac24 */ /* 0x000fca000f8e0215 */
[----:B------:R-:W3:Y:S01]  /*4990*/  @!P4 LDC R24, c[0x0][0x374] ;  /* 0x0000dd00ff18cb82 */ /* 0x000ee20000000800 */
[----:B-1----:R-:W-:Y:S01]  /*49a0*/  @!P2 IMAD R20, R20, R25, RZ ;  /* 0x000000191414a224 */ /* 0x002fe200078e02ff */
[----:B------:R-:W-:Y:S02]  /*49b0*/  @!P3 LOP3.LUT R25, R82, 0x1, RZ, 0xc0, !PT ;  /* 0x000000015219b812 */ /* 0x000fe400078ec0ff */
[----:B------:R-:W-:Y:S02]  /*49c0*/  @!P2 IADD3 R91, PT, PT, R90, R91, RZ ;  /* 0x0000005b5a5ba210 */ /* 0x000fe40007ffe0ff */
[----:B------:R-:W-:Y:S02]  /*49d0*/  @!P2 SHF.L.U32 R21, R20, 0x1, RZ ;  /* 0x000000011415a819 */ /* 0x000fe400000006ff */
[----:B------:R-:W1:Y:S01]  /*49e0*/  @!P1 LDC.64 R32, c[0x0][0x3b8] ;  /* 0x0000ee00ff209b82 */ /* 0x000e620000000a00 */
[----:B--2---:R-:W-:-:S07]  /*49f0*/  @!P3 IMAD R25, R25, R26, RZ ;  /* 0x0000001a1919b224 */ /* 0x004fce00078e02ff */
[----:B------:R-:W2:Y:S01]  /*4a00*/  @!P2 LDC.64 R30, c[0x0][0x3b8] ;  /* 0x0000ee00ff1eab82 */ /* 0x000ea20000000a00 */
[----:B0-----:R-:W-:Y:S01]  /*4a10*/  @!P3 IMAD R34, R25, R34, RZ ;  /* 0x000000221922b224 */ /* 0x001fe200078e02ff */
[----:B------:R-:W-:-:S06]  /*4a20*/  @!P4 LOP3.LUT R25, R82, 0x1, RZ, 0xc0, !PT ;  /* 0x000000015219c812 */ /* 0x000fcc00078ec0ff */
[----:B------:R-:W0:Y:S01]  /*4a30*/  @!P4 LDC R35, c[0x0][0x370] ;  /* 0x0000dc00ff23cb82 */ /* 0x000e220000000800 */
[----:B---3--:R-:W-:Y:S02]  /*4a40*/  @!P4 IMAD R92, R25, R24, RZ ;  /* 0x00000018195cc224 */ /* 0x008fe400078e02ff */
[----:B------:R-:W3:Y:S01]  /*4a50*/  @!P4 S2R R25, SR_CTAID.Y ;  /* 0x000000000019c919 */ /* 0x000ee20000002600 */
[----:B-1----:R-:W-:-:S04]  /*4a60*/  @!P1 IMAD.WIDE R32, R23, 0x4, R32 ;  /* 0x0000000417209825 */ /* 0x002fc800078e0220 */
[----:B------:R-:W1:Y:S01]  /*4a70*/  @!P3 LDC.64 R22, c[0x0][0x3b8] ;  /* 0x0000ee00ff16bb82 */ /* 0x000e620000000a00 */
[----:B------:R-:W-:-:S04]  /*4a80*/  @!P1 IMAD.WIDE.U32 R32, R93, 0x8, R32 ;  /* 0x000000085d209825 */ /* 0x000fc800078e0020 */
[----:B--2---:R-:W-:-:S03]  /*4a90*/  @!P2 IMAD.WIDE R30, R21, 0x4, R30 ;  /* 0x00000004151ea825 */ /* 0x004fc600078e021e */
[----:B------:R-:W2:Y:S01]  /*4aa0*/  @!P4 LDC.64 R20, c[0x0][0x3b8] ;  /* 0x0000ee00ff14cb82 */ /* 0x000ea20000000a00 */
[----:B0-----:R-:W-:Y:S02]  /*4ab0*/  @!P4 IMAD R35, R92, R35, RZ ;  /* 0x000000235c23c224 */ /* 0x001fe400078e02ff */
[----:B------:R-:W-:Y:S01]  /*4ac0*/  @!P2 IMAD.WIDE.U32 R30, R91, 0x8, R30 ;  /* 0x000000085b1ea825 */ /* 0x000fe200078e001e */
[----:B------:R-:W-:Y:S02]  /*4ad0*/  @!P3 SHF.L.U32 R91, R34, 0x1, RZ ;  /* 0x00000001225bb819 */ /* 0x000fe400000006ff */
[----:B------:R-:W-:Y:S01]  /*4ae0*/  @!P4 SHF.L.U32 R93, R35, 0x1, RZ ;  /* 0x00000001235dc819 */ /* 0x000fe200000006ff */
[----:B------:R-:W-:Y:S02]  /*4af0*/  @!P3 IMAD R35, R26, UR6, R27 ;  /* 0x000000061a23bc24 */ /* 0x000fe4000f8e021b */
[----:B-1----:R-:W-:-:S04]  /*4b00*/  @!P3 IMAD.WIDE R22, R91, 0x4, R22 ;  /* 0x000000045b16b825 */ /* 0x002fc800078e0216 */
[----:B---3--:R-:W-:Y:S02]  /*4b10*/  @!P4 IMAD R91, R24, UR7, R25 ;  /* 0x00000007185bcc24 */ /* 0x008fe4000f8e0219 */
[----:B------:R-:W-:Y:S02]  /*4b20*/  @!P3 IMAD.WIDE.U32 R24, R35, 0x8, R22 ;  /* 0x000000082318b825 */ /* 0x000fe400078e0016 */
[----:B------:R-:W3:Y:S02]  /*4b30*/  @!P2 LDG.E.64 R22, desc[UR12][R30.64] ;  /* 0x0000000c1e16a981 */ /* 0x000ee4000c1e1b00 */
[----:B--2---:R-:W-:Y:S02]  /*4b40*/  @!P4 IMAD.WIDE R26, R93, 0x4, R20 ;  /* 0x000000045d1ac825 */ /* 0x004fe400078e0214 */
[----:B------:R-:W2:Y:S02]  /*4b50*/  @!P1 LDG.E.64 R20, desc[UR12][R32.64] ;  /* 0x0000000c20149981 */ /* 0x000ea4000c1e1b00 */
[----:B------:R-:W-:-:S02]  /*4b60*/  @!P4 IMAD.WIDE.U32 R26, R91, 0x8, R26 ;  /* 0x000000085b1ac825 */ /* 0x000fc400078e001a */
[----:B------:R-:W4:Y:S04]  /*4b70*/  @!P3 LDG.E.64 R24, desc[UR12][R24.64] ;  /* 0x0000000c1818b981 */ /* 0x000f28000c1e1b00 */
[----:B------:R-:W5:Y:S01]  /*4b80*/  @!P4 LDG.E.64 R26, desc[UR12][R26.64] ;  /* 0x0000000c1a1ac981 */ /* 0x000f62000c1e1b00 */
[----:B------:R-:W-:Y:S01]  /*4b90*/  UIADD3 UR4, UPT, UPT, UR4, 0x4, URZ ;  /* 0x0000000404047890 */ /* 0x000fe2000fffe0ff */
        /* <DEDUP_REMOVED lines=8> */
.L_x_1950:
[----:B------:R-:W3:Y:S02]  /*4c20*/  LDCU UR6, c[0x0][0x370] ;  /* 0x00006e00ff0677ac */ /* 0x000ee40008000800 */
[----:B---3--:R-:W-:-:S09]  /*4c30*/  ULOP3.LUT UP0, UR6, UR6, 0x3, URZ, 0xc0, !UPT ;  /* 0x0000000306067892 */ /* 0x008fd2000f80c0ff */
[----:B------:R-:W-:Y:S05]  /*4c40*/  BRA.U !UP0, `(.L_x_1945) ;  /* 0x0000000108f47547 */ /* 0x000fea000b800000 */
[----:B-1--4-:R-:W1:Y:S01]  /*4c50*/  S2R R25, SR_CTAID.X ;  /* 0x0000000000197919 */ /* 0x012e620000002500 */
[----:B------:R-:W-:-:S09]  /*4c60*/  UISETP.NE.AND UP0, UPT, UR6, 0x1, UPT ;  /* 0x000000010600788c */ /* 0x000fd2000bf05270 */
[----:B------:R-:W-:Y:S05]  /*4c70*/  BRA.U !UP0, `(.L_x_1951) ;  /* 0x0000000108907547 */ /* 0x000fea000b800000 */
[----:B------:R-:W3:Y:S01]  /*4c80*/  S2R R20, SR_CTAID.X ;  /* 0x0000000000147919 */ /* 0x000ee20000002500 */
[----:B------:R-:W-:Y:S02]  /*4c90*/  UIADD3 UR6, UPT, UPT, UR4, 0x1, URZ ;  /* 0x0000000104067890 */ /* 0x000fe4000fffe0ff */
[----:B---3--:R-:W-:-:S04]  /*4ca0*/  ISETP.NE.AND P1, PT, R20, UR4, PT ;  /* 0x0000000414007c0c */ /* 0x008fc8000bf25270 */
[----:B------:R-:W-:Y:S02]  /*4cb0*/  ISETP.NE.AND P2, PT, R20, UR6, PT ;  /* 0x0000000614007c0c */ /* 0x000fe4000bf45270 */
[C---:B------:R-:W-:Y:S02]  /*4cc0*/  ISETP.NE.OR P1, PT, R85.reuse, RZ, !P1 ;  /* 0x000000ff5500720c */ /* 0x040fe40004f25670 */
[----:B------:R-:W-:-:S11]  /*4cd0*/  ISETP.NE.OR P2, PT, R85, RZ, !P2 ;  /* 0x000000ff5500720c */ /* 0x000fd60005745670 */
[----:B--2---:R-:W2:Y:S01]  /*4ce0*/  @!P1 LDC R26, c[0x0][0x374] ;  /* 0x0000dd00ff1a9b82 */ /* 0x004ea20000000800 */
[C---:B------:R-:W-:Y:S01]  /*4cf0*/  @!P1 LOP3.LUT R23, R82.reuse, 0x1, RZ, 0xc0, !PT ;  /* 0x0000000152179812 */ /* 0x040fe200078ec0ff */
[----:B------:R-:W3:Y:S01]  /*4d00*/  @!P1 S2R R27, SR_CTAID.Y ;  /* 0x00000000001b9919 */ /* 0x000ee20000002600 */
[----:B------:R-:W-:Y:S01]  /*4d10*/  @!P2 LOP3.LUT R35, R82, 0x1, RZ, 0xc0, !PT ;  /* 0x000000015223a812 */ /* 0x000fe200078ec0ff */
[----:B------:R-:W4:Y:S04]  /*4d20*/  @!P2 S2R R24, SR_CTAID.Y ;  /* 0x000000000018a919 */ /* 0x000f280000002600 */
[----:B------:R-:W5:Y:S08]  /*4d30*/  @!P1 LDC R31, c[0x0][0x370] ;  /* 0x0000dc00ff1f9b82 */ /* 0x000f700000000800 */
[----:B------:R-:W0:Y:S08]  /*4d40*/  @!P2 LDC R30, c[0x0][0x374] ;  /* 0x0000dd00ff1eab82 */ /* 0x000e300000000800 */
[----:B------:R-:W1:Y:S01]  /*4d50*/  @!P2 LDC R33, c[0x0][0x370] ;  /* 0x0000dc00ff21ab82 */ /* 0x000e620000000800 */
[----:B--2---:R-:W-:-:S07]  /*4d60*/  @!P1 IMAD R22, R23, R26, RZ ;  /* 0x0000001a17169224 */ /* 0x004fce00078e02ff */
[----:B------:R-:W2:Y:S01]  /*4d70*/  @!P1 LDC.64 R20, c[0x0][0x3b8] ;  /* 0x0000ee00ff149b82 */ /* 0x000ea20000000a00 */
[----:B-----5:R-:W-:Y:S02]  /*4d80*/  @!P1 IMAD R31, R22, R31, RZ ;  /* 0x0000001f161f9224 */ /* 0x020fe400078e02ff */
[----:B---3--:R-:W-:-:S03]  /*4d90*/  @!P1 IMAD R27, R26, UR4, R27 ;  /* 0x000000041a1b9c24 */ /* 0x008fc6000f8e021b */
[----:B------:R-:W-:Y:S02]  /*4da0*/  @!P1 SHF.L.U32 R31, R31, 0x1, RZ ;  /* 0x000000011f1f9819 */ /* 0x000fe400000006ff */
[----:B------:R-:W3:Y:S01]  /*4db0*/  @!P2 LDC.64 R22, c[0x0][0x3b8] ;  /* 0x0000ee00ff16ab82 */ /* 0x000ee20000000a00 */
[----:B0-----:R-:W-:-:S04]  /*4dc0*/  @!P2 IMAD R32, R35, R30, RZ ;  /* 0x0000001e2320a224 */ /* 0x001fc800078e02ff */
[----:B-1----:R-:W-:-:S05]  /*4dd0*/  @!P2 IMAD R32, R32, R33, RZ ;  /* 0x000000212020a224 */ /* 0x002fca00078e02ff */
[----:B------:R-:W-:Y:S01]  /*4de0*/  @!P2 SHF.L.U32 R33, R32, 0x1, RZ ;  /* 0x000000012021a819 */ /* 0x000fe200000006ff */
[----:B--2---:R-:W-:-:S04]  /*4df0*/  @!P1 IMAD.WIDE R20, R31, 0x4, R20 ;  /* 0x000000041f149825 */ /* 0x004fc800078e0214 */
[----:B------:R-:W-:Y:S02]  /*4e00*/  @!P2 IMAD R31, R30, UR4, R30 ;  /* 0x000000041e1fac24 */ /* 0x000fe4000f8e021e */
[----:B------:R-:W-:-:S03]  /*4e10*/  @!P1 IMAD.WIDE.U32 R20, R27, 0x8, R20 ;  /* 0x000000081b149825 */ /* 0x000fc600078e0014 */
[----:B----4-:R-:W-:Y:S01]  /*4e20*/  @!P2 IADD3 R31, PT, PT, R31, R24, RZ ;  /* 0x000000181f1fa210 */ /* 0x010fe20007ffe0ff */
[----:B---3--:R-:W-:Y:S02]  /*4e30*/  @!P2 IMAD.WIDE R22, R33, 0x4, R22 ;  /* 0x000000042116a825 */ /* 0x008fe400078e0216 */
[----:B------:R-:W2:Y:S02]  /*4e40*/  @!P1 LDG.E.64 R20, desc[UR12][R20.64] ;  /* 0x0000000c14149981 */ /* 0x000ea4000c1e1b00 */
[----:B------:R-:W-:-:S06]  /*4e50*/  @!P2 IMAD.WIDE.U32 R22, R31, 0x8, R22 ;  /* 0x000000081f16a825 */ /* 0x000fcc00078e0016 */
[----:B------:R-:W3:Y:S01]  /*4e60*/  @!P2 LDG.E.64 R22, desc[UR12][R22.64] ;  /* 0x0000000c1616a981 */ /* 0x000ee2000c1e1b00 */
[----:B------:R-:W-:Y:S01]  /*4e70*/  UIADD3 UR4, UPT, UPT, UR4, 0x2, URZ ;  /* 0x0000000204047890 */ /* 0x000fe2000fffe0ff */
[----:B--2---:R-:W-:Y:S01]  /*4e80*/  @!P1 FADD.FTZ R28, R28, R20 ;  /* 0x000000141c1c9221 */ /* 0x004fe20000010000 */
[----:B------:R-:W-:-:S03]  /*4e90*/  @!P1 FADD.FTZ R29, R29, R21 ;  /* 0x000000151d1d9221 */ /* 0x000fc60000010000 */
[----:B---3--:R-:W-:Y:S01]  /*4ea0*/  @!P2 FADD.FTZ R28, R28, R22 ;  /* 0x000000161c1ca221 */ /* 0x008fe20000010000 */
[----:B------:R-:W-:-:S07]  /*4eb0*/  @!P2 FADD.FTZ R29, R29, R23 ;  /* 0x000000171d1da221 */ /* 0x000fce0000010000 */
.L_x_1951:
[----:B------:R-:W3:Y:S01]  /*4ec0*/  LDC R20, c[0x0][0x370] ;  /* 0x0000dc00ff147b82 */ /* 0x000ee20000000800 */
[----:B-1----:R-:W-:Y:S01]  /*4ed0*/  ISETP.NE.AND P1, PT, R25, UR4, PT ;  /* 0x0000000419007c0c */ /* 0x002fe2000bf25270 */
[----:B------:R-:W-:Y:S03]  /*4ee0*/  BSSY.RECONVERGENT B0, `(.L_x_1945) ;  /* 0x0000013000007945 */ /* 0x000fe60003800200 */
[----:B------:R-:W-:Y:S02]  /*4ef0*/  ISETP.NE.OR P1, PT, R85, RZ, !P1 ;  /* 0x000000ff5500720c */ /* 0x000fe40004f25670 */
[----:B---3--:R-:W-:-:S04]  /*4f00*/  LOP3.LUT R20, R20, 0x1, RZ, 0xc0, !PT ;  /* 0x0000000114147812 */ /* 0x008fc800078ec0ff */
[----:B------:R-:W-:-:S13]  /*4f10*/  ISETP.NE.U32.OR P1, PT, R20, 0x1, P1 ;  /* 0x000000011400780c */ /* 0x000fda0000f25470 */
[----:B------:R-:W-:Y:S05]  /*4f20*/  @P1 BRA `(.L_x_1952) ;  /* 0x0000000000381947 */ /* 0x000fea0003800000 */
[----:B------:R-:W1:Y:S01]  /*4f30*/  LDC R24, c[0x0][0x374] ;  /* 0x0000dd00ff187b82 */ /* 0x000e620000000800 */
[----:B------:R-:W3:Y:S01]  /*4f40*/  S2R R25, SR_CTAID.Y ;  /* 0x0000000000197919 */ /* 0x000ee20000002600 */
[----:B------:R-:W-:-:S06]  /*4f50*/  LOP3.LUT R27, R82, 0x1, RZ, 0xc0, !PT ;  /* 0x00000001521b7812 */ /* 0x000fcc00078ec0ff */
[----:B------:R-:W4:Y:S08]  /*4f60*/  LDC R23, c[0x0][0x370] ;  /* 0x0000dc00ff177b82 */ /* 0x000f300000000800 */
[----:B------:R-:W5:Y:S01]  /*4f70*/  LDC.64 R20, c[0x0][0x3b8] ;  /* 0x0000ee00ff147b82 */ /* 0x000f620000000a00 */
[----:B-1----:R-:W-:-:S04]  /*4f80*/  IMAD R22, R27, R24, RZ ;  /* 0x000000181b167224 */ /* 0x002fc800078e02ff */
[----:B----4-:R-:W-:-:S05]  /*4f90*/  IMAD R22, R22, R23, RZ ;  /* 0x0000001716167224 */ /* 0x010fca00078e02ff */
[----:B------:R-:W-:-:S05]  /*4fa0*/  SHF.L.U32 R23, R22, 0x1, RZ ;  /* 0x0000000116177819 */ /* 0x000fca00000006ff */
[----:B-----5:R-:W-:-:S04]  /*4fb0*/  IMAD.WIDE R20, R23, 0x4, R20 ;  /* 0x0000000417147825 */ /* 0x020fc800078e0214 */
[----:B---3--:R-:W-:-:S04]  /*4fc0*/  IMAD R23, R24, UR4, R25 ;  /* 0x0000000418177c24 */ /* 0x008fc8000f8e0219 */
[----:B------:R-:W-:-:S06]  /*4fd0*/  IMAD.WIDE.U32 R20, R23, 0x8, R20 ;  /* 0x0000000817147825 */ /* 0x000fcc00078e0014 */
[----:B------:R-:W0:Y:S02]  /*4fe0*/  LDG.E.64 R20, desc[UR12][R20.64] ;  /* 0x0000000c14147981 */ /* 0x000e24000c1e1b00 */
[----:B0-----:R-:W-:Y:S01]  /*4ff0*/  FADD.FTZ R28, R28, R20 ;  /* 0x000000141c1c7221 */ /* 0x001fe20000010000 */
[----:B------:R-:W-:-:S07]  /*5000*/  FADD.FTZ R29, R29, R21 ;  /* 0x000000151d1d7221 */ /* 0x000fce0000010000 */
.L_x_1952:
[----:B------:R-:W-:Y:S05]  /*5010*/  BSYNC.RECONVERGENT B0 ;  /* 0x0000000000007941 */ /* 0x000fea0003800200 */
.L_x_1945:
[----:B------:R-:W0:Y:S01]  /*5020*/  S2UR UR6, SR_CgaCtaId ;  /* 0x00000000000679c3 */ /* 0x000e220000008800 */
[----:B------:R-:W2:Y:S01]  /*5030*/  LDCU UR7, c[0x0][0x414] ;  /* 0x00008280ff0777ac */ /* 0x000ea20008000800 */
[----:B------:R-:W-:Y:S02]  /*5040*/  ISETP.NE.AND P1, PT, R85, RZ, PT ;  /* 0x000000ff5500720c */ /* 0x000fe40003f25270 */
[----:B------:R-:W-:Y:S01]  /*5050*/  MOV R27, UR5 ;  /* 0x00000005001b7c02 */ /* 0x000fe20008000f00 */
[----:B------:R-:W-:Y:S01]  /*5060*/  UMOV UR4, 0x400 ;  /* 0x0000040000047882 */ /* 0x000fe20000000000 */
[----:B------:R-:W-:Y:S02]  /*5070*/  LOP3.LUT R34, R83, 0xffff, RZ, 0xc0, !PT ;  /* 0x0000ffff53227812 */ /* 0x000fe400078ec0ff */
[----:B----4-:R-:W4:Y:S02]  /*5080*/  @P0 LDC.64 R30, c[0x0][0x388] ;  /* 0x0000e200ff1e0b82 */ /* 0x010f240000000a00 */
[----:B-1----:R-:W-:-:S06]  /*5090*/  IADD3 R25, PT, PT, R34, UR11, RZ ;  /* 0x0000000b22197c10 */ /* 0x002fcc000fffe0ff */
[----:B------:R-:W1:Y:S01]  /*50a0*/  LDC.64 R22, c[0x0][0x398] ;  /* 0x0000e600ff167b82 */ /* 0x000e620000000a00 */
[----:B--2---:R-:W-:Y:S01]  /*50b0*/  @P0 FMUL.FTZ R26, R28, UR7 ;  /* 0x000000071c1a0c20 */ /* 0x004fe20008410000 */
[----:B0-----:R-:W-:-:S06]  /*50c0*/  ULEA UR4, UR6, UR4, 0x18 ;  /* 0x0000000406047291 */ /* 0x001fcc000f8ec0ff */
[----:B---3--:R-:W0:Y:S01]  /*50d0*/  LDC.64 R20, c[0x0][0x3a0] ;  /* 0x0000e800ff147b82 */ /* 0x008e220000000a00 */
[----:B----4-:R-:W-:-:S04]  /*50e0*/  @P0 IMAD.WIDE R30, R27, 0x8, R30 ;  /* 0x000000081b1e0825 */ /* 0x010fc800078e021e */
[----:B------:R-:W-:Y:S01]  /*50f0*/  @P0 FMUL.FTZ R27, R29, UR7 ;  /* 0x000000071d1b0c20 */ /* 0x000fe20008410000 */
[----:B------:R-:W-:Y:S04]  /*5100*/  @!P1 STS.64 [UR4+0xc0], R28 ;  /* 0x0000c01cff009988 */ /* 0x000fe80008000a04 */
[----:B------:R-:W-:Y:S01]  /*5110*/  @P0 STG.E.64 desc[UR12][R30.64], R26 ;  /* 0x0000001a1e000986 */ /* 0x000fe2000c101b0c */
[----:B-1----:R-:W-:-:S04]  /*5120*/  IMAD.WIDE R32, R25, 0x4, R22 ;  /* 0x0000000419207825 */ /* 0x002fc800078e0216 */
[----:B0-----:R-:W-:Y:S01]  /*5130*/  IMAD.WIDE R22, R25, 0x4, R20 ;  /* 0x0000000419167825 */ /* 0x001fe200078e0214 */
[----:B------:R-:W-:Y:S06]  /*5140*/  BAR.SYNC.DEFER_BLOCKING 0x0 ;  /* 0x0000000000007b1d */ /* 0x000fec0000010000 */
[----:B------:R0:W5:Y:S04]  /*5150*/  LDG.E.64 R20, desc[UR12][R32.64] ;  /* 0x0000000c20147981 */ /* 0x000168000c1e1b00 */
[----:B------:R-:W5:Y:S01]  /*5160*/  LDG.E.64 R22, desc[UR12][R22.64] ;  /* 0x0000000c16167981 */ /* 0x000f62000c1e1b00 */
[----:B------:R-:W-:Y:S03]  /*5170*/  BSSY.RECONVERGENT B0, `(.L_x_1953) ;  /* 0x0000794000007945 */ /* 0x000fe60003800200 */
[----:B------:R-:W1:Y:S02]  /*5180*/  LDS.64 R24, [UR4+0xc0] ;  /* 0x0000c004ff187984 */ /* 0x000e640008000a00 */
        /* <DEDUP_REMOVED lines=16> */
[----:B0-----:R-:W-:Y:S05]  /*5290*/  BRA.U UP1, `(.L_x_1954) ;  /* 0x0000003101847547 */ /* 0x001fea000b800000 */
[----:B------:R-:W0:Y:S01]  /*52a0*/  S2UR UR8, SR_CTAID.X ;  /* 0x00000000000879c3 */ /* 0x000e220000002500 */
[----:B------:R-:W1:Y:S01]  /*52b0*/  LDCU.64 UR10, c[0x0][0x3e8] ;  /* 0x00007d00ff0a77ac */ /* 0x000e620008000a00 */
[----:B------:R-:W-:Y:S06]  /*52c0*/  BSSY.RECONVERGENT B1, `(.L_x_1955) ;  /* 0x000001f000017945 */ /* 0x000fec0003800200 */
[----:B------:R-:W0:Y:S02]  /*52d0*/  LDC R25, c[0x0][0x404] ;  /* 0x00010100ff197b82 */ /* 0x000e240000000800 */
[----:B0-----:R-:W-:-:S05]  /*52e0*/  IMAD R28, R25, UR8, R84 ;  /* 0x00000008191c7c24 */ /* 0x001fca000f8e0254 */
[C---:B-1----:R-:W-:Y:S02]  /*52f0*/  ISETP.GE.U32.AND P1, PT, R28.reuse, UR10, PT ;  /* 0x0000000a1c007c0c */ /* 0x042fe4000bf26070 */
[----:B------:R-:W-:Y:S02]  /*5300*/  SHF.R.S32.HI R24, RZ, 0x1f, R28 ;  /* 0x0000001fff187819 */ /* 0x000fe4000001141c */
[----:B------:R-:W-:Y:S02]  /*5310*/  IADD3 R33, PT, PT, R28, 0x8, RZ ;  /* 0x000000081c217810 */ /* 0x000fe40007ffe0ff */
[----:B------:R-:W-:Y:S02]  /*5320*/  ISETP.GE.AND.EX P1, PT, R24, UR11, PT, P1 ;  /* 0x0000000b18007c0c */ /* 0x000fe4000bf26310 */
[----:B------:R-:W-:Y:S02]  /*5330*/  ISETP.GE.U32.AND P2, PT, R33, UR10, PT ;  /* 0x0000000a21007c0c */ /* 0x000fe4000bf46070 */
[----:B------:R-:W-:-:S02]  /*5340*/  SHF.R.S32.HI R26, RZ, 0x1f, R33 ;  /* 0x0000001fff1a7819 */ /* 0x000fc40000011421 */
[----:B------:R-:W-:Y:S02]  /*5350*/  IADD3 R27, PT, PT, R28, 0x10, RZ ;  /* 0x000000101c1b7810 */ /* 0x000fe40007ffe0ff */
[----:B------:R-:W-:Y:S02]  /*5360*/  ISETP.GE.AND.EX P2, PT, R26, UR11, PT, P2 ;  /* 0x0000000b1a007c0c */ /* 0x000fe4000bf46320 */
[----:B------:R-:W-:-:S03]  /*5370*/  IADD3 R29, PT, PT, R28, 0x18, RZ ;  /* 0x000000181c1d7810 */ /* 0x000fc60007ffe0ff */
[----:B------:R-:W-:Y:S08]  /*5380*/  @P1 BRA `(.L_x_1956) ;  /* 0x0000000000481947 */ /* 0x000ff00003800000 */
[----:B------:R-:W0:Y:S01]  /*5390*/  LDCU.64 UR16, c[0x0][0x3e0] ;  /* 0x00007c00ff1077ac */ /* 0x000e220008000a00 */
[----:B------:R-:W-:Y:S01]  /*53a0*/  MOV R25, R89 ;  /* 0x0000005900197202 */ /* 0x000fe20000000f00 */
[----:B------:R-:W-:Y:S01]  /*53b0*/  FADD.FTZ R81, R81, -UR4 ;  /* 0x8000000451517e21 */ /* 0x000fe20008010000 */
[----:B------:R-:W-:Y:S01]  /*53c0*/  FADD.FTZ R78, R78, -UR4 ;  /* 0x800000044e4e7e21 */ /* 0x000fe20008010000 */
[----:B------:R-:W1:Y:S02]  /*53d0*/  LDCU.64 UR14, c[0x0][0x380] ;  /* 0x00007000ff0e77ac */ /* 0x000e640008000a00 */
[----:B------:R-:W-:Y:S01]  /*53e0*/  FMUL.FTZ R81, R81, UR6 ;  /* 0x0000000651517c20 */ /* 0x000fe20008410000 */
[----:B------:R-:W-:-:S03]  /*53f0*/  FMUL.FTZ R78, R78, UR6 ;  /* 0x000000064e4e7c20 */ /* 0x000fc60008410000 */
[----:B-----5:R-:W-:Y:S01]  /*5400*/  FFMA.FTZ R81, R20, R81, R22 ;  /* 0x0000005114517223 */ /* 0x020fe20000010016 */
[----:B------:R-:W-:Y:S01]  /*5410*/  FFMA.FTZ R78, R21, R78, R23 ;  /* 0x0000004e154e7223 */ /* 0x000fe20000010017 */
[----:B0-----:R-:W-:Y:S01]  /*5420*/  IMAD R31, R24, UR16, RZ ;  /* 0x00000010181f7c24 */ /* 0x001fe2000f8e02ff */
[----:B------:R-:W-:-:S03]  /*5430*/  MOV R24, R86 ;  /* 0x0000005600187202 */ /* 0x000fc60000000f00 */
[C---:B------:R-:W-:Y:S02]  /*5440*/  IMAD R31, R28.reuse, UR17, R31 ;  /* 0x000000111c1f7c24 */ /* 0x040fe4000f8e021f */
[----:B------:R-:W-:-:S05]  /*5450*/  IMAD.WIDE.U32 R24, R28, UR16, R24 ;  /* 0x000000101c187c25 */ /* 0x000fca000f8e0018 */
[----:B------:R-:W-:Y:S02]  /*5460*/  IADD3 R31, PT, PT, R25, R31, RZ ;  /* 0x0000001f191f7210 */ /* 0x000fe40007ffe0ff */
[----:B-1----:R-:W-:Y:S02]  /*5470*/  LEA R30, P1, R24, UR14, 0x1 ;  /* 0x0000000e181e7c11 */ /* 0x002fe4000f8208ff */
[----:B------:R-:W-:Y:S02]  /*5480*/  F2FP.BF16.F32.PACK_AB R25, R78, R81 ;  /* 0x000000514e19723e */ /* 0x000fe400000010ff */
[----:B------:R-:W-:-:S05]  /*5490*/  LEA.HI.X R31, R24, UR15, R31, 0x1, P1 ;  /* 0x0000000f181f7c11 */ /* 0x000fca00088f0c1f */
[----:B------:R0:W-:Y:S04]  /*54a0*/  STG.E desc[UR12][R30.64], R25 ;  /* 0x000000191e007986 */ /* 0x0001e8000c10190c */
.L_x_1956:
[----:B------:R-:W-:Y:S05]  /*54b0*/  BSYNC.RECONVERGENT B1 ;  /* 0x0000000000017941 */ /* 0x000fea0003800200 */
.L_x_1955:
[----:B------:R-:W-:Y:S04]  /*54c0*/  BSSY.RECONVERGENT B1, `(.L_x_1957) ;  /* 0x0000014000017945 */ /* 0x000fe80003800200 */
[----:B------:R-:W-:Y:S05]  /*54d0*/  @P2 BRA `(.L_x_1958) ;  /* 0x0000000000482947 */ /* 0x000fea0003800000 */
[----:B------:R-:W1:Y:S01]  /*54e0*/  LDCU.64 UR14, c[0x0][0x3e0] ;  /* 0x00007c00ff0e77ac */ /* 0x000e620008000a00 */
[----:B------:R-:W-:Y:S01]  /*54f0*/  MOV R24, R86 ;  /* 0x0000005600187202 */ /* 0x000fe20000000f00 */
[----:B------:R-:W-:Y:S01]  /*5500*/  FADD.FTZ R79, R79, -UR4 ;  /* 0x800000044f4f7e21 */ /* 0x000fe20008010000 */
[----:B0-----:R-:W-:Y:S01]  /*5510*/  MOV R25, R89 ;  /* 0x0000005900197202 */ /* 0x001fe20000000f00 */
[----:B------:R-:W0:Y:S01]  /*5520*/  LDCU.64 UR16, c[0x0][0x380] ;  /* 0x00007000ff1077ac */ /* 0x000e220008000a00 */
[----:B------:R-:W-:Y:S01]  /*5530*/  FADD.FTZ R76, R76, -UR4 ;  /* 0x800000044c4c7e21 */ /* 0x000fe20008010000 */
[----:B------:R-:W-:-:S03]  /*5540*/  FMUL.FTZ R79, R79, UR6 ;  /* 0x000000064f4f7c20 */ /* 0x000fc60008410000 */
[----:B------:R-:W-:Y:S01]  /*5550*/  FMUL.FTZ R76, R76, UR6 ;  /* 0x000000064c4c7c20 */ /* 0x000fe20008410000 */
        /* <DEDUP_REMOVED lines=10> */
.L_x_1958:
[----:B------:R-:W-:Y:S05]  /*5600*/  BSYNC.RECONVERGENT B1 ;  /* 0x0000000000017941 */ /* 0x000fea0003800200 */
.L_x_1957:
[----:B------:R-:W-:Y:S01]  /*5610*/  ISETP.GE.U32.AND P5, PT, R27, UR10, PT ;  /* 0x0000000a1b007c0c */ /* 0x000fe2000bfa6070 */
[----:B------:R-:W-:Y:S01]  /*5620*/  BSSY.RECONVERGENT B1, `(.L_x_1959) ;  /* 0x0000029000017945 */ /* 0x000fe20003800200 */
[----:B------:R-:W-:Y:S02]  /*5630*/  SHF.R.S32.HI R24, RZ, 0x1f, R27 ;  /* 0x0000001fff187819 */ /* 0x000fe4000001141b */
[----:B01----:R-:W-:Y:S02]  /*5640*/  IADD3 R30, PT, PT, R28, 0x20, RZ ;  /* 0x000000201c1e7810 */ /* 0x003fe40007ffe0ff */
[----:B------:R-:W-:Y:S02]  /*5650*/  ISETP.GE.AND.EX P5, PT, R24, UR11, PT, P5 ;  /* 0x0000000b18007c0c */ /* 0x000fe4000bfa6350 */
[C---:B------:R-:W-:Y:S02]  /*5660*/  IADD3 R31, PT, PT, R28.reuse, 0x28, RZ ;  /* 0x000000281c1f7810 */ /* 0x040fe40007ffe0ff */
[----:B------:R-:W-:-:S02]  /*5670*/  IADD3 R32, PT, PT, R28, 0x30, RZ ;  /* 0x000000301c207810 */ /* 0x000fc40007ffe0ff */
[----:B------:R-:W-:Y:S02]  /*5680*/  IADD3 R33, PT, PT, R28, 0x38, RZ ;  /* 0x000000381c217810 */ /* 0x000fe40007ffe0ff */
        /* <DEDUP_REMOVED lines=16> */
[----:B------:R-:W0:Y:S01]  /*5790*/  LDCU.64 UR14, c[0x0][0x3e0] ;  /* 0x00007c00ff0e77ac */ /* 0x000e220008000a00 */
[----:B------:R-:W-:Y:S01]  /*57a0*/  MOV R25, R89 ;  /* 0x0000005900197202 */ /* 0x000fe20000000f00 */
[----:B------:R-:W-:Y:S01]  /*57b0*/  FADD.FTZ R77, R77, -UR4 ;  /* 0x800000044d4d7e21 */ /* 0x000fe20008010000 */
[----:B------:R-:W-:Y:S01]  /*57c0*/  FADD.FTZ R74, R74, -UR4 ;  /* 0x800000044a4a7e21 */ /* 0x000fe20008010000 */
[----:B------:R-:W1:Y:S02]  /*57d0*/  LDCU.64 UR16, c[0x0][0x380] ;  /* 0x00007000ff1077ac */ /* 0x000e640008000a00 */
[----:B------:R-:W-:Y:S01]  /*57e0*/  FMUL.FTZ R77, R77, UR6 ;  /* 0x000000064d4d7c20 */ /* 0x000fe20008410000 */
[----:B------:R-:W-:-:S04]  /*57f0*/  FMUL.FTZ R74, R74, UR6 ;  /* 0x000000064a4a7c20 */ /* 0x000fc80008410000 */
[----:B-----5:R-:W-:Y:S01]  /*5800*/  FFMA.FTZ R74, R21, R74, R23 ;  /* 0x0000004a154a7223 */ /* 0x020fe20000010017 */
[----:B0-----:R-:W-:-:S04]  /*5810*/  IMAD R24, R24, UR14, RZ ;  /* 0x0000000e18187c24 */ /* 0x001fc8000f8e02ff */
[----:B------:R-:W-:Y:S01]  /*5820*/  IMAD R85, R27, UR15, R24 ;  /* 0x0000000f1b557c24 */ /* 0x000fe2000f8e0218 */
[----:B------:R-:W-:-:S05]  /*5830*/  MOV R24, R86 ;  /* 0x0000005600187202 */ /* 0x000fca0000000f00 */
[----:B------:R-:W-:-:S05]  /*5840*/  IMAD.WIDE.U32 R24, R27, UR14, R24 ;  /* 0x0000000e1b187c25 */ /* 0x000fca000f8e0018 */
[----:B------:R-:W-:Y:S01]  /*5850*/  IADD3 R85, PT, PT, R25, R85, RZ ;  /* 0x0000005519557210 */ /* 0x000fe20007ffe0ff */
[----:B------:R-:W-:Y:S01]  /*5860*/  FFMA.FTZ R25, R20, R77, R22 ;  /* 0x0000004d14197223 */ /* 0x000fe20000010016 */
[----:B-1----:R-:W-:-:S04]  /*5870*/  LEA R26, P5, R24, UR16, 0x1 ;  /* 0x00000010181a7c11 */ /* 0x002fc8000f8a08ff */
[----:B------:R-:W-:Y:S02]  /*5880*/  LEA.HI.X R27, R24, UR17, R85, 0x1, P5 ;  /* 0x00000011181b7c11 */ /* 0x000fe4000a8f0c55 */
[----:B------:R-:W-:-:S05]  /*5890*/  F2FP.BF16.F32.PACK_AB R25, R74, R25 ;  /* 0x000000194a19723e */ /* 0x000fca00000010ff */
[----:B------:R0:W-:Y:S02]  /*58a0*/  STG.E desc[UR12][R26.64], R25 ;  /* 0x000000191a007986 */ /* 0x0001e4000c10190c */
.L_x_1960:
[----:B------:R-:W-:Y:S05]  /*58b0*/  BSYNC.RECONVERGENT B1 ;  /* 0x0000000000017941 */ /* 0x000fea0003800200 */
.L_x_1959:
[----:B------:R-:W-:Y:S01]  /*58c0*/  BSSY.RECONVERGENT B1, `(.L_x_1961) ;  /* 0x0000016000017945 */ /* 0x000fe20003800200 */
[C---:B------:R-:W-:Y:S02]  /*58d0*/  IADD3 R74, PT, PT, R28.reuse, 0x40, RZ ;  /* 0x000000401c4a7810 */ /* 0x040fe40007ffe0ff */
[----:B------:R-:W-:Y:S01]  /*58e0*/  IADD3 R77, PT, PT, R28, 0x48, RZ ;  /* 0x000000481c4d7810 */ /* 0x000fe20007ffe0ff */
[----:B------:R-:W-:Y:S06]  /*58f0*/  @P2 BRA `(.L_x_1962) ;  /* 0x0000000000482947 */ /* 0x000fec0003800000 */
[----:B------:R-:W1:Y:S01]  /*5900*/  LDCU.64 UR14, c[0x0][0x3e0] ;  /* 0x00007c00ff0e77ac */ /* 0x000e620008000a00 */
[----:B0-----:R-:W-:Y:S01]  /*5910*/  MOV R25, R89 ;  /* 0x0000005900197202 */ /* 0x001fe20000000f00 */
[----:B------:R-:W-:Y:S01]  /*5920*/  FADD.FTZ R75, R75, -UR4 ;  /* 0x800000044b4b7e21 */ /* 0x000fe20008010000 */
[----:B------:R-:W-:Y:S01]  /*5930*/  FADD.FTZ R72, R72, -UR4 ;  /* 0x8000000448487e21 */ /* 0x000fe20008010000 */
[----:B------:R-:W0:Y:S02]  /*5940*/  LDCU.64 UR16, c[0x0][0x380] ;  /* 0x00007000ff1077ac */ /* 0x000e240008000a00 */
[----:B------:R-:W-:Y:S01]  /*5950*/  FMUL.FTZ R75, R75, UR6 ;  /* 0x000000064b4b7c20 */ /* 0x000fe20008410000 */
[----:B------:R-:W-:-:S03]  /*5960*/  FMUL.FTZ R72, R72, UR6 ;  /* 0x0000000648487c20 */ /* 0x000fc60008410000 */
[----:B-----5:R-:W-:Y:S01]  /*5970*/  FFMA.FTZ R75, R20, R75, R22 ;  /* 0x0000004b144b7223 */ /* 0x020fe20000010016 */
[----:B------:R-:W-:Y:S01]  /*5980*/  FFMA.FTZ R72, R21, R72, R23 ;  /* 0x0000004815487223 */ /* 0x000fe20000010017 */
[----:B-1----:R-:W-:-:S04]  /*5990*/  IMAD R24, R81, UR14, RZ ;  /* 0x0000000e51187c24 */ /* 0x002fc8000f8e02ff */
[----:B------:R-:W-:Y:S01]  /*59a0*/  IMAD R27, R29, UR15, R24 ;  /* 0x0000000f1d1b7c24 */ /* 0x000fe2000f8e0218 */
[----:B------:R-:W-:-:S05]  /*59b0*/  MOV R24, R86 ;  /* 0x0000005600187202 */ /* 0x000fca0000000f00 */
[----:B------:R-:W-:-:S05]  /*59c0*/  IMAD.WIDE.U32 R24, R29, UR14, R24 ;  /* 0x0000000e1d187c25 */ /* 0x000fca000f8e0018 */
[----:B------:R-:W-:Y:S02]  /*59d0*/  IADD3 R27, PT, PT, R25, R27, RZ ;  /* 0x0000001b191b7210 */ /* 0x000fe40007ffe0ff */
[----:B0-----:R-:W-:Y:S02]  /*59e0*/  LEA R26, P2, R24, UR16, 0x1 ;  /* 0x00000010181a7c11 */ /* 0x001fe4000f8408ff */
[----:B------:R-:W-:Y:S02]  /*59f0*/  F2FP.BF16.F32.PACK_AB R25, R72, R75 ;  /* 0x0000004b4819723e */ /* 0x000fe400000010ff */
[----:B------:R-:W-:-:S05]  /*5a00*/  LEA.HI.X R27, R24, UR17, R27, 0x1, P2 ;  /* 0x00000011181b7c11 */ /* 0x000fca00090f0c1b */
[----:B------:R1:W-:Y:S04]  /*5a10*/  STG.E desc[UR12][R26.64], R25 ;  /* 0x000000191a007986 */ /* 0x0003e8000c10190c */
.L_x_1962:
[----:B------:R-:W-:Y:S05]  /*5a20*/  BSYNC.RECONVERGENT B1 ;  /* 0x0000000000017941 */ /* 0x000fea0003800200 */
.L_x_1961:
[----:B------:R-:W-:Y:S04]  /*5a30*/  BSSY.RECONVERGENT B1, `(.L_x_1963) ;  /* 0x0000014000017945 */ /* 0x000fe80003800200 */
[----:B------:R-:W-:Y:S05]  /*5a40*/  @P1 BRA `(.L_x_1964) ;  /* 0x0000000000481947 */ /* 0x000fea0003800000 */
[----:B------:R-:W2:Y:S01]  /*5a50*/  LDCU.64 UR14, c[0x0][0x3e0] ;  /* 0x00007c00ff0e77ac */ /* 0x000ea20008000a00 */
[----:B------:R-:W-:Y:S01]  /*5a60*/  MOV R24, R86 ;  /* 0x0000005600187202 */ /* 0x000fe20000000f00 */
[----:B------:R-:W-:Y:S01]  /*5a70*/  FADD.FTZ R73, R73, -UR4 ;  /* 0x8000000449497e21 */ /* 0x000fe20008010000 */
[----:B01----:R-:W-:Y:S01]  /*5a80*/  MOV R25, R89 ;  /* 0x0000005900197202 */ /* 0x003fe20000000f00 */
[----:B------:R-:W0:Y:S01]  /*5a90*/  LDCU.64 UR16, c[0x0][0x380] ;  /* 0x00007000ff1077ac */ /* 0x000e220008000a00 */
[----:B------:R-:W-:Y:S01]  /*5aa0*/  FADD.FTZ R70, R70, -UR4 ;  /* 0x8000000446467e21 */ /* 0x000fe20008010000 */
[----:B------:R-:W-:-:S03]  /*5ab0*/  FMUL.FTZ R73, R73, UR6 ;  /* 0x0000000649497c20 */ /* 0x000fc60008410000 */
[----:B------:R-:W-:Y:S01]  /*5ac0*/  FMUL.FTZ R70, R70, UR6 ;  /* 0x0000000646467c20 */ /* 0x000fe20008410000 */
[----:B-----5:R-:W-:-:S03]  /*5ad0*/  FFMA.FTZ R73, R20, R73, R22 ;  /* 0x0000004914497223 */ /* 0x020fc60000010016 */
[----:B------:R-:W-:Y:S01]  /*5ae0*/  FFMA.FTZ R70, R21, R70, R23 ;  /* 0x0000004615467223 */ /* 0x000fe20000010017 */
[----:B--2---:R-:W-:Y:S02]  /*5af0*/  IMAD R35, R35, UR14, RZ ;  /* 0x0000000e23237c24 */ /* 0x004fe4000f8e02ff */
[----:B------:R-:W-:-:S04]  /*5b00*/  IMAD.WIDE.U32 R24, R30, UR14, R24 ;  /* 0x0000000e1e187c25 */ /* 0x000fc8000f8e0018 */
[----:B------:R-:W-:Y:S01]  /*5b10*/  IMAD R35, R30, UR15, R35 ;  /* 0x0000000f1e237c24 */ /* 0x000fe2000f8e0223 */
[----:B0-----:R-:W-:-:S04]  /*5b20*/  LEA R26, P1, R24, UR16, 0x1 ;  /* 0x00000010181a7c11 */ /* 0x001fc8000f8208ff */
[----:B------:R-:W-:Y:S02]  /*5b30*/  IADD3 R35, PT, PT, R25, R35, RZ ;  /* 0x0000002319237210 */ /* 0x000fe40007ffe0ff */
[----:B------:R-:W-:Y:S02]  /*5b40*/  F2FP.BF16.F32.PACK_AB R25, R70, R73 ;  /* 0x000000494619723e */ /* 0x000fe400000010ff */
[----:B------:R-:W-:-:S05]  /*5b50*/  LEA.HI.X R27, R24, UR17, R35, 0x1, P1 ;  /* 0x00000011181b7c11 */ /* 0x000fca00088f0c23 */
[----:B------:R2:W-:Y:S02]  /*5b60*/  STG.E desc[UR12][R26.64], R25 ;  /* 0x000000191a007986 */ /* 0x0005e4000c10190c */
.L_x_1964:
[----:B------:R-:W-:Y:S05]  /*5b70*/  BSYNC.RECONVERGENT B1 ;  /* 0x0000000000017941 */ /* 0x000fea0003800200 */
.L_x_1963:
[----:B------:R-:W-:Y:S04]  /*5b80*/  BSSY.RECONVERGENT B1, `(.L_x_1965) ;  /* 0x0000014000017945 */ /* 0x000fe80003800200 */
[----:B------:R-:W-:Y:S05]  /*5b90*/  @P6 BRA `(.L_x_1966) ;  /* 0x0000000000486947 */ /* 0x000fea0003800000 */
[----:B------:R-:W3:Y:S01]  /*5ba0*/  LDCU.64 UR14, c[0x0][0x3e0] ;  /* 0x00007c00ff0e77ac */ /* 0x000ee20008000a00 */
[----:B------:R-:W-:Y:S01]  /*5bb0*/  MOV R24, R86 ;  /* 0x0000005600187202 */ /* 0x000fe20000000f00 */
[----:B------:R-:W-:Y:S01]  /*5bc0*/  FADD.FTZ R71, R71, -UR4 ;  /* 0x8000000447477e21 */ /* 0x000fe20008010000 */
[----:B012---:R-:W-:Y:S01]  /*5bd0*/  MOV R25, R89 ;  /* 0x0000005900197202 */ /* 0x007fe20000000f00 */
[----:B------:R-:W0:Y:S01]  /*5be0*/  LDCU.64 UR16, c[0x0][0x380] ;  /* 0x00007000ff1077ac */ /* 0x000e220008000a00 */
[----:B------:R-:W-:Y:S01]  /*5bf0*/  FADD.FTZ R68, R68, -UR4 ;  /* 0x8000000444447e21 */ /* 0x000fe20008010000 */
[----:B------:R-:W-:-:S03]  /*5c00*/  FMUL.FTZ R71, R71, UR6 ;  /* 0x0000000647477c20 */ /* 0x000fc60008410000 */
[----:B------:R-:W-:Y:S01]  /*5c10*/  FMUL.FTZ R68, R68, UR6 ;  /* 0x0000000644447c20 */ /* 0x000fe20008410000 */
[----:B-----5:R-:W-:-:S03]  /*5c20*/  FFMA.FTZ R71, R20, R71, R22 ;  /* 0x0000004714477223 */ /* 0x020fc60000010016 */
[----:B------:R-:W-:Y:S01]  /*5c30*/  FFMA.FTZ R68, R21, R68, R23 ;  /* 0x0000004415447223 */ /* 0x000fe20000010017 */
        /* <DEDUP_REMOVED lines=8> */
.L_x_1966:
[----:B------:R-:W-:Y:S05]  /*5cc0*/  BSYNC.RECONVERGENT B1 ;  /* 0x0000000000017941 */ /* 0x000fea0003800200 */
.L_x_1965:
[----:B------:R-:W-:Y:S04]  /*5cd0*/  BSSY.RECONVERGENT B1, `(.L_x_1967) ;  /* 0x0000014000017945 */ /* 0x000fe80003800200 */
[----:B------:R-:W-:Y:S05]  /*5ce0*/  @P3 BRA `(.L_x_1968) ;  /* 0x0000000000483947 */ /* 0x000fea0003800000 */
[----:B------:R-:W4:Y:S01]  /*5cf0*/  LDCU.64 UR14, c[0x0][0x3e0] ;  /* 0x00007c00ff0e77ac */ /* 0x000f220008000a00 */
[----:B------:R-:W-:Y:S01]  /*5d00*/  MOV R24, R86 ;  /* 0x0000005600187202 */ /* 0x000fe20000000f00 */
[----:B------:R-:W-:Y:S01]  /*5d10*/  FADD.FTZ R69, R69, -UR4 ;  /* 0x8000000445457e21 */ /* 0x000fe20008010000 */
[----:B0123--:R-:W-:Y:S01]  /*5d20*/  MOV R25, R89 ;  /* 0x0000005900197202 */ /* 0x00ffe20000000f00 */
[----:B------:R-:W0:Y:S01]  /*5d30*/  LDCU.64 UR16, c[0x0][0x380] ;  /* 0x00007000ff1077ac */ /* 0x000e220008000a00 */
[----:B------:R-:W-:Y:S01]  /*5d40*/  FADD.FTZ R66, R66, -UR4 ;  /* 0x8000000442427e21 */ /* 0x000fe20008010000 */
[----:B------:R-:W-:-:S03]  /*5d50*/  FMUL.FTZ R69, R69, UR6 ;  /* 0x0000000645457c20 */ /* 0x000fc60008410000 */
[----:B------:R-:W-:Y:S01]  /*5d60*/  FMUL.FTZ R66, R66, UR6 ;  /* 0x0000000642427c20 */ /* 0x000fe20008410000 */
[----:B-----5:R-:W-:-:S03]  /*5d70*/  FFMA.FTZ R69, R20, R69, R22 ;  /* 0x0000004514457223 */ /* 0x020fc60000010016 */
[----:B------:R-:W-:Y:S01]  /*5d80*/  FFMA.FTZ R66, R21, R66, R23 ;  /* 0x0000004215427223 */ /* 0x000fe20000010017 */
[----:B----4-:R-:W-:Y:S02]  /*5d90*/  IMAD R27, R78, UR14, RZ ;  /* 0x0000000e4e1b7c24 */ /* 0x010fe4000f8e02ff */
[----:B------:R-:W-:-:S04]  /*5da0*/  IMAD.WIDE.U32 R24, R32, UR14, R24 ;  /* 0x0000000e20187c25 */ /* 0x000fc8000f8e0018 */
[----:B------:R-:W-:Y:S01]  /*5db0*/  IMAD R27, R32, UR15, R27 ;  /* 0x0000000f201b7c24 */ /* 0x000fe2000f8e021b */
[----:B0-----:R-:W-:-:S04]  /*5dc0*/  LEA R26, P1, R24, UR16, 0x1 ;  /* 0x00000010181a7c11 */ /* 0x001fc8000f8208ff */
[----:B------:R-:W-:Y:S02]  /*5dd0*/  IADD3 R27, PT, PT, R25, R27, RZ ;  /* 0x0000001b191b7210 */ /* 0x000fe40007ffe0ff */
[----:B------:R-:W-:Y:S02]  /*5de0*/  F2FP.BF16.F32.PACK_AB R25, R66, R69 ;  /* 0x000000454219723e */ /* 0x000fe400000010ff */
[----:B------:R-:W-:-:S05]  /*5df0*/  LEA.HI.X R27, R24, UR17, R27, 0x1, P1 ;  /* 0x00000011181b7c11 */ /* 0x000fca00088f0c1b */
[----:B------:R4:W-:Y:S02]  /*5e00*/  STG.E desc[UR12][R26.64], R25 ;  /* 0x000000191a007986 */ /* 0x0009e4000c10190c */
.L_x_1968:
[----:B------:R-:W-:Y:S05]  /*5e10*/  BSYNC.RECONVERGENT B1 ;  /* 0x0000000000017941 */ /* 0x000fea0003800200 */
.L_x_1967:
[----:B------:R-:W-:Y:S04]  /*5e20*/  BSSY.RECONVERGENT B1, `(.L_x_1969) ;  /* 0x0000014000017945 */ /* 0x000fe80003800200 */
[----:B------:R-:W-:Y:S05]  /*5e30*/  @P4 BRA `(.L_x_1970) ;  /* 0x0000000000484947 */ /* 0x000fea0003800000 */
[----:B------:R-:W0:Y:S01]  /*5e40*/  LDCU.64 UR14, c[0x0][0x3e0] ;  /* 0x00007c00ff0e77ac */ /* 0x000e220008000a00 */
[----:B------:R-:W-:Y:S01]  /*5e50*/  MOV R24, R86 ;  /* 0x0000005600187202 */ /* 0x000fe20000000f00 */
[----:B------:R-:W-:Y:S01]  /*5e60*/  FADD.FTZ R67, R67, -UR4 ;  /* 0x8000000443437e21 */ /* 0x000fe20008010000 */
[----:B01234-:R-:W-:Y:S01]  /*5e70*/  MOV R25, R89 ;  /* 0x0000005900197202 */ /* 0x01ffe20000000f00 */
[----:B------:R-:W0:Y:S01]  /*5e80*/  LDCU.64 UR16, c[0x0][0x380] ;  /* 0x00007000ff1077ac */ /* 0x000e220008000a00 */
[----:B------:R-:W-:Y:S01]  /*5e90*/  FADD.FTZ R64, R64, -UR4 ;  /* 0x8000000440407e21 */ /* 0x000fe20008010000 */
[----:B------:R-:W-:-:S03]  /*5ea0*/  FMUL.FTZ R67, R67, UR6 ;  /* 0x0000000643437c20 */ /* 0x000fc60008410000 */
[----:B------:R-:W-:Y:S01]  /*5eb0*/  FMUL.FTZ R64, R64, UR6 ;  /* 0x0000000640407c20 */ /* 0x000fe20008410000 */
[----:B-----5:R-:W-:-:S03]  /*5ec0*/  FFMA.FTZ R67, R20, R67, R22 ;  /* 0x0000004314437223 */ /* 0x020fc60000010016 */
[----:B------:R-:W-:Y:S01]  /*5ed0*/  FFMA.FTZ R64, R21, R64, R23 ;  /* 0x0000004015407223 */ /* 0x000fe20000010017 */
[----:B------:R-:W-:Y:S02]  /*5ee0*/  IMAD R26, R79, UR14, RZ ;  /* 0x0000000e4f1a7c24 */ /* 0x000fe4000f8e02ff */
[----:B------:R-:W-:-:S04]  /*5ef0*/  IMAD.WIDE.U32 R24, R33, UR14, R24 ;  /* 0x0000000e21187c25 */ /* 0x000fc8000f8e0018 */
[----:B------:R-:W-:Y:S01]  /*5f00*/  IMAD R33, R33, UR15, R26 ;  /* 0x0000000f21217c24 */ /* 0x000fe2000f8e021a */
[----:B0-----:R-:W-:-:S04]  /*5f10*/  LEA R26, P1, R24, UR16, 0x1 ;  /* 0x00000010181a7c11 */ /* 0x001fc8000f8208ff */
[----:B------:R-:W-:Y:S02]  /*5f20*/  IADD3 R33, PT, PT, R25, R33, RZ ;  /* 0x0000002119217210 */ /* 0x000fe40007ffe0ff */
[----:B------:R-:W-:Y:S02]  /*5f30*/  F2FP.BF16.F32.PACK_AB R25, R64, R67 ;  /* 0x000000434019723e */ /* 0x000fe400000010ff */
[----:B------:R-:W-:-:S05]  /*5f40*/  LEA.HI.X R27, R24, UR17, R33, 0x1, P1 ;  /* 0x00000011181b7c11 */ /* 0x000fca00088f0c21 */
[----:B------:R0:W-:Y:S02]  /*5f50*/  STG.E desc[UR12][R26.64], R25 ;  /* 0x000000191a007986 */ /* 0x0001e4000c10190c */
.L_x_1970:
[----:B------:R-:W-:Y:S05]  /*5f60*/  BSYNC.RECONVERGENT B1 ;  /* 0x0000000000017941 */ /* 0x000fea0003800200 */
.L_x_1969:
[----:B------:R-:W-:Y:S01]  /*5f70*/  ISETP.GE.U32.AND P5, PT, R74, UR10, PT ;  /* 0x0000000a4a007c0c */ /* 0x000fe2000bfa6070 */
[----:B------:R-:W-:Y:S01]  /*5f80*/  BSSY.RECONVERGENT B1, `(.L_x_1971) ;  /* 0x000002b000017945 */ /* 0x000fe20003800200 */
[----:B01234-:R-:W-:Y:S02]  /*5f90*/  SHF.R.S32.HI R26, RZ, 0x1f, R74 ;  /* 0x0000001fff1a7819 */ /* 0x01ffe4000001144a */
[----:B------:R-:W-:Y:S02]  /*5fa0*/  IADD3 R69, PT, PT, R28, 0x50, RZ ;  /* 0x000000501c457810 */ /* 0x000fe40007ffe0ff */
        /* <DEDUP_REMOVED lines=40> */
.L_x_1972:
[----:B------:R-:W-:Y:S05]  /*6230*/  BSYNC.RECONVERGENT B1 ;  /* 0x0000000000017941 */ /* 0x000fea0003800200 */
.L_x_1971:
        /* <DEDUP_REMOVED lines=20> */
.L_x_1974:
[----:B------:R-:W-:Y:S05]  /*6380*/  BSYNC.RECONVERGENT B1 ;  /* 0x0000000000017941 */ /* 0x000fea0003800200 */
.L_x_1973:
        /* <DEDUP_REMOVED lines=20> */
.L_x_1976:
[----:B------:R-:W-:Y:S05]  /*64d0*/  BSYNC.RECONVERGENT B1 ;  /* 0x0000000000017941 */ /* 0x000fea0003800200 */
.L_x_1975:
        /* <DEDUP_REMOVED lines=20> */
.L_x_1978:
[----:B------:R-:W-:Y:S05]  /*6620*/  BSYNC.RECONVERGENT B1 ;  /* 0x0000000000017941 */ /* 0x000fea0003800200 */
.L_x_1977:
[----:B------:R-:W-:Y:S04]  /*6630*/  BSSY.RECONVERGENT B1, `(.L_x_1979) ;  /* 0x0000014000017945 */ /* 0x000fe80003800200 */
[----:B------:R-:W-:Y:S05]  /*6640*/  @P3 BRA `(.L_x_1980) ;  /* 0x0000000000483947 */ /* 0x000fea0003800000 */
[----:B------:R-:W4:Y:S01]  /*6650*/  LDCU.64 UR14, c[0x0][0x3e0] ;  /* 0x00007c00ff0e77ac */ /* 0x000f220008000a00 */
[----:B------:R-:W-:Y:S01]  /*6660*/  FADD.FTZ R0, R3, -UR4 ;  /* 0x8000000403007e21 */ /* 0x000fe20008010000 */
[----:B------:R-:W-:Y:S01]  /*6670*/  FADD.FTZ R24, R2, -UR4 ;  /* 0x8000000402187e21 */ /* 0x000fe20008010000 */
[----:B------:R-:W-:Y:S01]  /*6680*/  MOV R2, R86 ;  /* 0x0000005600027202 */ /* 0x000fe20000000f00 */
[----:B------:R-:W4:Y:S01]  /*6690*/  LDCU.64 UR16, c[0x0][0x380] ;  /* 0x00007000ff1077ac */ /* 0x000f220008000a00 */
[----:B------:R-:W-:Y:S01]  /*66a0*/  MOV R3, R89 ;  /* 0x0000005900037202 */ /* 0x000fe20000000f00 */
[----:B0123--:R-:W-:Y:S01]  /*66b0*/  FMUL.FTZ R25, R0, UR6 ;  /* 0x0000000600197c20 */ /* 0x00ffe20008410000 */
[----:B------:R-:W-:-:S03]  /*66c0*/  FMUL.FTZ R24, R24, UR6 ;  /* 0x0000000618187c20 */ /* 0x000fc60008410000 */
[----:B-----5:R-:W-:Y:S01]  /*66d0*/  FFMA.FTZ R0, R20, R25, R22 ;  /* 0x0000001914007223 */ /* 0x020fe20000010016 */
[----:B------:R-:W-:Y:S01]  /*66e0*/  FFMA.FTZ R27, R21, R24, R23 ;  /* 0x00000018151b7223 */ /* 0x000fe20000010017 */
[----:B----4-:R-:W-:Y:S02]  /*66f0*/  IMAD R26, R31, UR14, RZ ;  /* 0x0000000e1f1a7c24 */ /* 0x010fe4000f8e02ff */
[----:B------:R-:W-:-:S04]  /*6700*/  IMAD.WIDE.U32 R2, R29, UR14, R2 ;  /* 0x0000000e1d027c25 */ /* 0x000fc8000f8e0002 */
[----:B------:R-:W-:Y:S01]  /*6710*/  IMAD R29, R29, UR15, R26 ;  /* 0x0000000f1d1d7c24 */ /* 0x000fe2000f8e021a */
[----:B------:R-:W-:-:S04]  /*6720*/  LEA R24, P1, R2, UR16, 0x1 ;  /* 0x0000001002187c11 */ /* 0x000fc8000f8208ff */
[----:B------:R-:W-:Y:S02]  /*6730*/  IADD3 R29, PT, PT, R3, R29, RZ ;  /* 0x0000001d031d7210 */ /* 0x000fe40007ffe0ff */
[----:B------:R-:W-:Y:S02]  /*6740*/  F2FP.BF16.F32.PACK_AB R3, R27, R0 ;  /* 0x000000001b03723e */ /* 0x000fe400000010ff */
[----:B------:R-:W-:-:S05]  /*6750*/  LEA.HI.X R25, R2, UR17, R29, 0x1, P1 ;  /* 0x0000001102197c11 */ /* 0x000fca00088f0c1d */
[----:B------:R4:W-:Y:S02]  /*6760*/  STG.E desc[UR12][R24.64], R3 ;  /* 0x0000000318007986 */ /* 0x0009e4000c10190c */
.L_x_1980:
[----:B------:R-:W-:Y:S05]  /*6770*/  BSYNC.RECONVERGENT B1 ;  /* 0x0000000000017941 */ /* 0x000fea0003800200 */
.L_x_1979:
[----:B------:R-:W-:Y:S04]  /*6780*/  BSSY.RECONVERGENT B1, `(.L_x_1981) ;  /* 0x0000014000017945 */ /* 0x000fe80003800200 */
[----:B------:R-:W-:Y:S05]  /*6790*/  @P4 BRA `(.L_x_1982) ;  /* 0x0000000000484947 */ /* 0x000fea0003800000 */
[----:B------:R-:W0:Y:S01]  /*67a0*/  LDCU.64 UR14, c[0x0][0x3e0] ;  /* 0x00007c00ff0e77ac */ /* 0x000e220008000a00 */
[----:B------:R-:W-:Y:S01]  /*67b0*/  MOV R2, R86 ;  /* 0x0000005600027202 */ /* 0x000fe20000000f00 */
[----:B------:R-:W-:Y:S01]  /*67c0*/  FADD.FTZ R5, R5, -UR4 ;  /* 0x8000000405057e21 */ /* 0x000fe20008010000 */
[----:B----4-:R-:W-:Y:S01]  /*67d0*/  MOV R3, R89 ;  /* 0x0000005900037202 */ /* 0x010fe20000000f00 */
[----:B------:R-:W4:Y:S01]  /*67e0*/  LDCU.64 UR16, c[0x0][0x380] ;  /* 0x00007000ff1077ac */ /* 0x000f220008000a00 */
[----:B------:R-:W-:Y:S01]  /*67f0*/  FADD.FTZ R4, R4, -UR4 ;  /* 0x8000000404047e21 */ /* 0x000fe20008010000 */
[----:B------:R-:W-:-:S03]  /*6800*/  FMUL.FTZ R5, R5, UR6 ;  /* 0x0000000605057c20 */ /* 0x000fc60008410000 */
[----:B------:R-:W-:Y:S01]  /*6810*/  FMUL.FTZ R4, R4, UR6 ;  /* 0x0000000604047c20 */ /* 0x000fe20008410000 */
[----:B-----5:R-:W-:Y:S01]  /*6820*/  FFMA.FTZ R0, R20, R5, R22 ;  /* 0x0000000514007223 */ /* 0x020fe20000010016 */
[----:B0123--:R-:W-:Y:S02]  /*6830*/  IMAD R25, R32, UR14, RZ ;  /* 0x0000000e20197c24 */ /* 0x00ffe4000f8e02ff */
[----:B------:R-:W-:-:S04]  /*6840*/  IMAD.WIDE.U32 R2, R30, UR14, R2 ;  /* 0x0000000e1e027c25 */ /* 0x000fc8000f8e0002 */
[----:B------:R-:W-:Y:S02]  /*6850*/  IMAD R27, R30, UR15, R25 ;  /* 0x0000000f1e1b7c24 */ /* 0x000fe4000f8e0219 */
[----:B------:R-:W-:Y:S01]  /*6860*/  FFMA.FTZ R25, R21, R4, R23 ;  /* 0x0000000415197223 */ /* 0x000fe20000010017 */
[C---:B----4-:R-:W-:Y:S02]  /*6870*/  LEA R4, P1, R2.reuse, UR16, 0x1 ;  /* 0x0000001002047c11 */ /* 0x050fe4000f8208ff */
[----:B------:R-:W-:Y:S02]  /*6880*/  IADD3 R27, PT, PT, R3, R27, RZ ;  /* 0x0000001b031b7210 */ /* 0x000fe40007ffe0ff */
[----:B------:R-:W-:Y:S02]  /*6890*/  F2FP.BF16.F32.PACK_AB R3, R25, R0 ;  /* 0x000000001903723e */ /* 0x000fe400000010ff */
[----:B------:R-:W-:-:S05]  /*68a0*/  LEA.HI.X R5, R2, UR17, R27, 0x1, P1 ;  /* 0x0000001102057c11 */ /* 0x000fca00088f0c1b */
[----:B------:R0:W-:Y:S02]  /*68b0*/  STG.E desc[UR12][R4.64], R3 ;  /* 0x0000000304007986 */ /* 0x0001e4000c10190c */
.L_x_1982:
[----:B------:R-:W-:Y:S05]  /*68c0*/  BSYNC.RECONVERGENT B1 ;  /* 0x0000000000017941 */ /* 0x000fea0003800200 */
.L_x_1981:
[----:B------:R-:W-:Y:S01]  /*68d0*/  ISETP.GE.U32.AND P5, PT, R33, UR10, PT ;  /* 0x0000000a21007c0c */ /* 0x000fe2000bfa6070 */
[----:B------:R-:W-:Y:S01]  /*68e0*/  BSSY.RECONVERGENT B1, `(.L_x_1983) ;  /* 0x000002b000017945 */ /* 0x000fe20003800200 */
[----:B0-----:R-:W-:Y:S02]  /*68f0*/  SHF.R.S32.HI R4, RZ, 0x1f, R33 ;  /* 0x0000001fff047819 */ /* 0x001fe40000011421 */
[----:B------:R-:W-:Y:S02]  /*6900*/  IADD3 R59, PT, PT, R28, 0x80, RZ ;  /* 0x000000801c3b7810 */ /* 0x000fe40007ffe0ff */
[----:B------:R-:W-:Y:S02]  /*6910*/  ISETP.GE.AND.EX P5, PT, R4, UR11, PT, P5 ;  /* 0x0000000b04007c0c */ /* 0x000fe4000bfa6350 */
[C---:B------:R-:W-:Y:S02]  /*6920*/  IADD3 R31, PT, PT, R28.reuse, 0x88, RZ ;  /* 0x000000881c1f7810 */ /* 0x040fe40007ffe0ff */
[----:B-123--:R-:W-:-:S02]  /*6930*/  IADD3 R27, PT, PT, R28, 0x90, RZ ;  /* 0x000000901c1b7810 */ /* 0x00efc40007ffe0ff */
[----:B----4-:R-:W-:Y:S02]  /*6940*/  IADD3 R25, PT, PT, R28, 0x98, RZ ;  /* 0x000000981c197810 */ /* 0x010fe40007ffe0ff */
        /* <DEDUP_REMOVED lines=24> */
[----:B------:R-:W-:-:S04]  /*6ad0*/  FMUL.FTZ R5, R6, UR6 ;  /* 0x0000000606057c20 */ /* 0x000fc80008410000 */
[----:B-----5:R-:W-:Y:S01]  /*6ae0*/  FFMA.FTZ R6, R20, R5, R22 ;  /* 0x0000000514067223 */ /* 0x020fe20000010016 */
[----:B0-----:R-:W-:Y:S02]  /*6af0*/  IMAD R58, R4, UR14, RZ ;  /* 0x0000000e043a7c24 */ /* 0x001fe4000f8e02ff */
[----:B------:R-:W-:Y:S01]  /*6b00*/  FMUL.FTZ R4, R7, UR6 ;  /* 0x0000000607047c20 */ /* 0x000fe20008410000 */
[----:B------:R-:W-:-:S04]  /*6b10*/  IMAD.WIDE.U32 R2, R33, UR14, R2 ;  /* 0x0000000e21027c25 */ /* 0x000fc8000f8e0002 */
[----:B------:R-:W-:Y:S01]  /*6b20*/  FFMA.FTZ R7, R21, R4, R23 ;  /* 0x0000000415077223 */ /* 0x000fe20000010017 */
[----:B------:R-:W-:Y:S01]  /*6b30*/  IMAD R33, R33, UR15, R58 ;  /* 0x0000000f21217c24 */ /* 0x000fe2000f8e023a */
[----:B-1----:R-:W-:-:S04]  /*6b40*/  LEA R4, P5, R2, UR16, 0x1 ;  /* 0x0000001002047c11 */ /* 0x002fc8000f8a08ff */
[----:B------:R-:W-:Y:S02]  /*6b50*/  IADD3 R33, PT, PT, R3, R33, RZ ;  /* 0x0000002103217210 */ /* 0x000fe40007ffe0ff */
[----:B------:R-:W-:Y:S02]  /*6b60*/  F2FP.BF16.F32.PACK_AB R3, R7, R6 ;  /* 0x000000060703723e */ /* 0x000fe400000010ff */
[----:B------:R-:W-:-:S05]  /*6b70*/  LEA.HI.X R5, R2, UR17, R33, 0x1, P5 ;  /* 0x0000001102057c11 */ /* 0x000fca000a8f0c21 */
[----:B------:R0:W-:Y:S02]  /*6b80*/  STG.E desc[UR12][R4.64], R3 ;  /* 0x0000000304007986 */ /* 0x0001e4000c10190c */
.L_x_1984:
[----:B------:R-:W-:Y:S05]  /*6b90*/  BSYNC.RECONVERGENT B1 ;  /* 0x0000000000017941 */ /* 0x000fea0003800200 */
.L_x_1983:
        /* <DEDUP_REMOVED lines=20> */
.L_x_1986:
[----:B------:R-:W-:Y:S05]  /*6ce0*/  BSYNC.RECONVERGENT B1 ;  /* 0x0000000000017941 */ /* 0x000fea0003800200 */
.L_x_1985:
        /* <DEDUP_REMOVED lines=20> */
.L_x_1988:
[----:B------:R-:W-:Y:S05]  /*6e30*/  BSYNC.RECONVERGENT B1 ;  /* 0x0000000000017941 */ /* 0x000fea0003800200 */
.L_x_1987:
        /* <DEDUP_REMOVED lines=20> */
.L_x_1990:
[----:B------:R-:W-:Y:S05]  /*6f80*/  BSYNC.RECONVERGENT B1 ;  /* 0x0000000000017941 */ /* 0x000fea0003800200 */
.L_x_1989:
        /* <DEDUP_REMOVED lines=9> */
[----:B------:R-:W-:-:S04]  /*7020*/  FMUL.FTZ R4, R15, UR6 ;  /* 0x000000060f047c20 */ /* 0x000fc80008410000 */
[----:B-----5:R-:W-:Y:S01]  /*7030*/  FFMA.FTZ R7, R21, R4, R23 ;  /* 0x0000000415077223 */ /* 0x020fe20000010017 */
[----:B----4-:R-:W-:Y:S02]  /*7040*/  IMAD R6, R29, UR14, RZ ;  /* 0x0000000e1d067c24 */ /* 0x010fe4000f8e02ff */
        /* <DEDUP_REMOVED lines=8> */
.L_x_1992:
[----:B------:R-:W-:Y:S05]  /*70d0*/  BSYNC.RECONVERGENT B1 ;  /* 0x0000000000017941 */ /* 0x000fea0003800200 */
.L_x_1991:
        /* <DEDUP_REMOVED lines=20> */
.L_x_1994:
[----:B------:R-:W-:Y:S05]  /*7220*/  BSYNC.RECONVERGENT B1 ;  /* 0x0000000000017941 */ /* 0x000fea0003800200 */
.L_x_1993:
[----:B------:R-:W-:Y:S01]  /*7230*/  ISETP.GE.U32.AND P5, PT, R24, UR10, PT ;  /* 0x0000000a18007c0c */ /* 0x000fe2000bfa6070 */
[----:B------:R-:W-:Y:S01]  /*7240*/  BSSY.RECONVERGENT B1, `(.L_x_1995) ;  /* 0x000002b000017945 */ /* 0x000fe20003800200 */
[----:B------:R-:W-:Y:S02]  /*7250*/  SHF.R.S32.HI R12, RZ, 0x1f, R24 ;  /* 0x0000001fff0c7819 */ /* 0x000fe40000011418 */
        /* <DEDUP_REMOVED lines=20> */
[C---:B01234-:R-:W-:Y:S02]  /*73a0*/  IADD3 R3, PT, PT, R28.reuse, 0xd0, RZ ;  /* 0x000000d01c037810 */ /* 0x05ffe40007ffe0ff */
        /* <DEDUP_REMOVED lines=20> */
.L_x_1996:
[----:B------:R-:W-:Y:S05]  /*74f0*/  BSYNC.RECONVERGENT B1 ;  /* 0x0000000000017941 */ /* 0x000fea0003800200 */
.L_x_1995:
        /* <DEDUP_REMOVED lines=10> */
[----:B-1----:R-:W-:Y:S02]  /*75a0*/  IMAD R15, R14, UR14, RZ ;  /* 0x0000000e0e0f7c24 */ /* 0x002fe4000f8e02ff */
[----:B------:R-:W-:-:S04]  /*75b0*/  IMAD.WIDE.U32 R4, R0, UR14, R4 ;  /* 0x0000000e00047c25 */ /* 0x000fc8000f8e0004 */
[----:B------:R-:W-:Y:S02]  /*75c0*/  IMAD R17, R0, UR15, R15 ;  /* 0x0000000f00117c24 */ /* 0x000fe4000f8e020f */
[----:B-----5:R-:W-:Y:S01]  /*75d0*/  FFMA.FTZ R0, R20, R13, R22 ;  /* 0x0000000d14007223 */ /* 0x020fe20000010016 */
[----:B------:R-:W-:Y:S01]  /*75e0*/  FFMA.FTZ R15, R21, R12, R23 ;  /* 0x0000000c150f7223 */ /* 0x000fe20000010017 */
[C---:B0-----:R-:W-:Y:S02]  /*75f0*/  LEA R12, P2, R4.reuse, UR16, 0x1 ;  /* 0x00000010040c7c11 */ /* 0x041fe4000f8408ff */
[----:B------:R-:W-:Y:S02]  /*7600*/  IADD3 R17, PT, PT, R5, R17, RZ ;  /* 0x0000001105117210 */ /* 0x000fe40007ffe0ff */
[----:B------:R-:W-:Y:S02]  /*7610*/  F2FP.BF16.F32.PACK_AB R5, R15, R0 ;  /* 0x000000000f05723e */ /* 0x000fe400000010ff */
[----:B------:R-:W-:-:S05]  /*7620*/  LEA.HI.X R13, R4, UR17, R17, 0x1, P2 ;  /* 0x00000011040d7c11 */ /* 0x000fca00090f0c11 */
[----:B------:R1:W-:Y:S02]  /*7630*/  STG.E desc[UR12][R12.64], R5 ;  /* 0x000000050c007986 */ /* 0x0003e4000c10190c */
.L_x_1998:
[----:B------:R-:W-:Y:S05]  /*7640*/  BSYNC.RECONVERGENT B1 ;  /* 0x0000000000017941 */ /* 0x000fea0003800200 */
.L_x_1997:
        /* <DEDUP_REMOVED lines=20> */
.L_x_2000:
[----:B------:R-:W-:Y:S05]  /*7790*/  BSYNC.RECONVERGENT B1 ;  /* 0x0000000000017941 */ /* 0x000fea0003800200 */
.L_x_1999:
[----:B------:R-:W-:Y:S04]  /*77a0*/  BSSY.RECONVERGENT B1, `(.L_x_2001) ;  /* 0x0000014000017945 */ /* 0x000fe80003800200 */
[----:B------:R-:W-:Y:S05]  /*77b0*/  @P6 BRA `(.L_x_2002) ;  /* 0x0000000000486947 */ /* 0x000fea0003800000 */
[----:B------:R-:W3:Y:S01]  /*77c0*/  LDCU.64 UR14, c[0x0][0x3e0] ;  /* 0x00007c00ff0e77ac */ /* 0x000ee20008000a00 */
[----:B--2---:R-:W-:Y:S01]  /*77d0*/  MOV R4, R86 ;  /* 0x0000005600047202 */ /* 0x004fe20000000f00 */
[----:B------:R-:W-:Y:S01]  /*77e0*/  FADD.FTZ R40, R40, -UR4 ;  /* 0x8000000428287e21 */ /* 0x000fe20008010000 */
[----:B01----:R-:W-:Y:S01]  /*77f0*/  MOV R5, R89 ;  /* 0x0000005900057202 */ /* 0x003fe20000000f00 */
[----:B------:R-:W0:Y:S01]  /*7800*/  LDCU.64 UR16, c[0x0][0x380] ;  /* 0x00007000ff1077ac */ /* 0x000e220008000a00 */
[----:B------:R-:W-:-:S04]  /*7810*/  FADD.FTZ R41, R41, -UR4 ;  /* 0x8000000429297e21 */ /* 0x000fc80008010000 */
[----:B------:R-:W-:-:S04]  /*7820*/  FMUL.FTZ R0, R41, UR6 ;  /* 0x0000000629007c20 */ /* 0x000fc80008410000 */
[----:B-----5:R-:W-:Y:S01]  /*7830*/  FFMA.FTZ R0, R21, R0, R23 ;  /* 0x0000000015007223 */ /* 0x020fe20000010017 */
[----:B---3--:R-:W-:Y:S02]  /*7840*/  IMAD R15, R11, UR14, RZ ;  /* 0x0000000e0b0f7c24 */ /* 0x008fe4000f8e02ff */
[----:B------:R-:W-:Y:S01]  /*7850*/  FMUL.FTZ R11, R40, UR6 ;  /* 0x00000006280b7c20 */ /* 0x000fe20008410000 */
[----:B------:R-:W-:-:S04]  /*7860*/  IMAD.WIDE.U32 R12, R10, UR14, R4 ;  /* 0x0000000e0a0c7c25 */ /* 0x000fc8000f8e0004 */
[----:B------:R-:W-:Y:S01]  /*7870*/  FFMA.FTZ R11, R20, R11, R22 ;  /* 0x0000000b140b7223 */ /* 0x000fe20000010016 */
[----:B------:R-:W-:Y:S01]  /*7880*/  IMAD R15, R10, UR15, R15 ;  /* 0x0000000f0a0f7c24 */ /* 0x000fe2000f8e020f */
[----:B0-----:R-:W-:-:S03]  /*7890*/  LEA R4, P1, R12, UR16, 0x1 ;  /* 0x000000100c047c11 */ /* 0x001fc6000f8208ff */
[----:B------:R-:W-:Y:S02]  /*78a0*/  F2FP.BF16.F32.PACK_AB R11, R0, R11 ;  /* 0x0000000b000b723e */ /* 0x000fe400000010ff */
[----:B------:R-:W-:-:S04]  /*78b0*/  IADD3 R15, PT, PT, R13, R15, RZ ;  /* 0x0000000f0d0f7210 */ /* 0x000fc80007ffe0ff */
[----:B------:R-:W-:-:S05]  /*78c0*/  LEA.HI.X R5, R12, UR17, R15, 0x1, P1 ;  /* 0x000000110c057c11 */ /* 0x000fca00088f0c0f */
[----:B------:R3:W-:Y:S02]  /*78d0*/  STG.E desc[UR12][R4.64], R11 ;  /* 0x0000000b04007986 */ /* 0x0007e4000c10190c */
.L_x_2002:
[----:B------:R-:W-:Y:S05]  /*78e0*/  BSYNC.RECONVERGENT B1 ;  /* 0x0000000000017941 */ /* 0x000fea0003800200 */
.L_x_2001:
[----:B------:R-:W-:Y:S04]  /*78f0*/  BSSY.RECONVERGENT B1, `(.L_x_2003) ;  /* 0x0000014000017945 */ /* 0x000fe80003800200 */
[----:B------:R-:W-:Y:S05]  /*7900*/  @P3 BRA `(.L_x_2004) ;  /* 0x0000000000483947 */ /* 0x000fea0003800000 */
[----:B------:R-:W4:Y:S01]  /*7910*/  LDCU.64 UR14, c[0x0][0x3e0] ;  /* 0x00007c00ff0e77ac */ /* 0x000f220008000a00 */
[----:B--23--:R-:W-:Y:S01]  /*7920*/  MOV R4, R86 ;  /* 0x0000005600047202 */ /* 0x00cfe20000000f00 */
[----:B------:R-:W-:Y:S01]  /*7930*/  FADD.FTZ R42, R42, -UR4 ;  /* 0x800000042a2a7e21 */ /* 0x000fe20008010000 */
[----:B01----:R-:W-:Y:S01]  /*7940*/  MOV R5, R89 ;  /* 0x0000005900057202 */ /* 0x003fe20000000f00 */
[----:B------:R-:W0:Y:S01]  /*7950*/  LDCU.64 UR16, c[0x0][0x380] ;  /* 0x00007000ff1077ac */ /* 0x000e220008000a00 */
[----:B------:R-:W-:-:S04]  /*7960*/  FADD.FTZ R43, R43, -UR4 ;  /* 0x800000042b2b7e21 */ /* 0x000fc80008010000 */
[----:B------:R-:W-:-:S04]  /*7970*/  FMUL.FTZ R0, R43, UR6 ;  /* 0x000000062b007c20 */ /* 0x000fc80008410000 */
[----:B-----5:R-:W-:Y:S01]  /*7980*/  FFMA.FTZ R0, R21, R0, R23 ;  /* 0x0000000015007223 */ /* 0x020fe20000010017 */
[----:B----4-:R-:W-:Y:S02]  /*7990*/  IMAD R13, R9, UR14, RZ ;  /* 0x0000000e090d7c24 */ /* 0x010fe4000f8e02ff */
        /* <DEDUP_REMOVED lines=9> */
.L_x_2004:
[----:B------:R-:W-:Y:S05]  /*7a30*/  BSYNC.RECONVERGENT B1 ;  /* 0x0000000000017941 */ /* 0x000fea0003800200 */
.L_x_2003:
[----:B------:R-:W-:Y:S04]  /*7a40*/  BSSY.RECONVERGENT B1, `(.L_x_2005) ;  /* 0x0000014000017945 */ /* 0x000fe80003800200 */
[----:B------:R-:W-:Y:S05]  /*7a50*/  @P4 BRA `(.L_x_2006) ;  /* 0x0000000000484947 */ /* 0x000fea0003800000 */
[----:B------:R-:W0:Y:S01]  /*7a60*/  LDCU.64 UR14, c[0x0][0x3e0] ;  /* 0x00007c00ff0e77ac */ /* 0x000e220008000a00 */
[----:B--234-:R-:W-:Y:S01]  /*7a70*/  MOV R4, R86 ;  /* 0x0000005600047202 */ /* 0x01cfe20000000f00 */
[----:B------:R-:W-:Y:S01]  /*7a80*/  FADD.FTZ R44, R44, -UR4 ;  /* 0x800000042c2c7e21 */ /* 0x000fe20008010000 */
[----:B01----:R-:W-:Y:S01]  /*7a90*/  MOV R5, R89 ;  /* 0x0000005900057202 */ /* 0x003fe20000000f00 */
[----:B------:R-:W0:Y:S01]  /*7aa0*/  LDCU.64 UR16, c[0x0][0x380] ;  /* 0x00007000ff1077ac */ /* 0x000e220008000a00 */
[----:B------:R-:W-:-:S04]  /*7ab0*/  FADD.FTZ R45, R45, -UR4 ;  /* 0x800000042d2d7e21 */ /* 0x000fc80008010000 */
[----:B------:R-:W-:-:S04]  /*7ac0*/  FMUL.FTZ R0, R45, UR6 ;  /* 0x000000062d007c20 */ /* 0x000fc80008410000 */
[----:B-----5:R-:W-:Y:S01]  /*7ad0*/  FFMA.FTZ R0, R21, R0, R23 ;  /* 0x0000000015007223 */ /* 0x020fe20000010017 */
[----:B------:R-:W-:Y:S02]  /*7ae0*/  IMAD R11, R7, UR14, RZ ;  /* 0x0000000e070b7c24 */ /* 0x000fe4000f8e02ff */
        /* <DEDUP_REMOVED lines=9> */
.L_x_2006:
[----:B------:R-:W-:Y:S05]  /*7b80*/  BSYNC.RECONVERGENT B1 ;  /* 0x0000000000017941 */ /* 0x000fea0003800200 */
.L_x_2005:
[----:B------:R-:W-:Y:S01]  /*7b90*/  ISETP.GE.U32.AND P5, PT, R3, UR10, PT ;  /* 0x0000000a03007c0c */ /* 0x000fe2000bfa6070 */
[----:B------:R-:W-:Y:S01]  /*7ba0*/  BSSY.RECONVERGENT B1, `(.L_x_2007) ;  /* 0x0000029000017945 */ /* 0x000fe20003800200 */
[----:B0-----:R-:W-:Y:S02]  /*7bb0*/  SHF.R.S32.HI R7, RZ, 0x1f, R3 ;  /* 0x0000001fff077819 */ /* 0x001fe40000011403 */
[C---:B------:R-:W-:Y:S02]  /*7bc0*/  IADD3 R15, PT, PT, R28.reuse, 0xe0, RZ ;  /* 0x000000e01c0f7810 */ /* 0x040fe40007ffe0ff */
[----:B------:R-:W-:Y:S02]  /*7bd0*/  ISETP.GE.AND.EX P5, PT, R7, UR11, PT, P5 ;  /* 0x0000000b07007c0c */ /* 0x000fe4000bfa6350 */
[C---:B------:R-:W-:Y:S02]  /*7be0*/  IADD3 R6, PT, PT, R28.reuse, 0xe8, RZ ;  /* 0x000000e81c067810 */ /* 0x040fe40007ffe0ff */
[----:B--234-:R-:W-:-:S02]  /*7bf0*/  IADD3 R4, PT, PT, R28, 0xf0, RZ ;  /* 0x000000f01c047810 */ /* 0x01cfc40007ffe0ff */
[----:B------:R-:W-:Y:S02]  /*7c00*/  IADD3 R28, PT, PT, R28, 0xf8, RZ ;  /* 0x000000f81c1c7810 */ /* 0x000fe40007ffe0ff */
[----:B------:R-:W-:Y:S02]  /*7c10*/  ISETP.GE.U32.AND P2, PT, R2, UR10, PT ;  /* 0x0000000a02007c0c */ /* 0x000fe4000bf46070 */
[----:B------:R-:W-:Y:S02]  /*7c20*/  ISETP.GE.U32.AND P1, PT, R15, UR10, PT ;  /* 0x0000000a0f007c0c */ /* 0x000fe4000bf26070 */
[----:B------:R-:W-:Y:S02]  /*7c30*/  ISETP.GE.U32.AND P6, PT, R6, UR10, PT ;  /* 0x0000000a06007c0c */ /* 0x000fe4000bfc6070 */
[----:B------:R-:W-:Y:S02]  /*7c40*/  ISETP.GE.U32.AND P3, PT, R4, UR10, PT ;  /* 0x0000000a04007c0c */ /* 0x000fe4000bf66070 */
[----:B------:R-:W-:-:S02]  /*7c50*/  ISETP.GE.U32.AND P4, PT, R28, UR10, PT ;  /* 0x0000000a1c007c0c */ /* 0x000fc4000bf86070 */
[----:B-1----:R-:W-:Y:S02]  /*7c60*/  SHF.R.S32.HI R13, RZ, 0x1f, R2 ;  /* 0x0000001fff0d7819 */ /* 0x002fe40000011402 */
        /* <DEDUP_REMOVED lines=13> */
[----:B------:R-:W-:Y:S01]  /*7d40*/  MOV R9, R89 ;  /* 0x0000005900097202 */ /* 0x000fe20000000f00 */
[----:B------:R-:W1:Y:S01]  /*7d50*/  LDCU.64 UR16, c[0x0][0x380] ;  /* 0x00007000ff1077ac */ /* 0x000e620008000a00 */
[----:B------:R-:W-:Y:S01]  /*7d60*/  FADD.FTZ R46, R46, -UR4 ;  /* 0x800000042e2e7e21 */ /* 0x000fe20008010000 */
[----:B------:R-:W-:-:S03]  /*7d70*/  FMUL.FTZ R47, R47, UR6 ;  /* 0x000000062f2f7c20 */ /* 0x000fc60008410000 */
[----:B------:R-:W-:-:S04]  /*7d80*/  FMUL.FTZ R46, R46, UR6 ;  /* 0x000000062e2e7c20 */ /* 0x000fc80008410000 */
[----:B-----5:R-:W-:Y:S01]  /*7d90*/  FFMA.FTZ R46, R21, R46, R23 ;  /* 0x0000002e152e7223 */ /* 0x020fe20000010017 */
[----:B0-----:R-:W-:Y:S02]  /*7da0*/  IMAD R12, R7, UR14, RZ ;  /* 0x0000000e070c7c24 */ /* 0x001fe4000f8e02ff */
[----:B------:R-:W-:-:S04]  /*7db0*/  IMAD.WIDE.U32 R10, R3, UR14, R8 ;  /* 0x0000000e030a7c25 */ /* 0x000fc8000f8e0008 */
[----:B------:R-:W-:Y:S02]  /*7dc0*/  IMAD R7, R3, UR15, R12 ;  /* 0x0000000f03077c24 */ /* 0x000fe4000f8e020c */
[----:B------:R-:W-:Y:S01]  /*7dd0*/  FFMA.FTZ R3, R20, R47, R22 ;  /* 0x0000002f14037223 */ /* 0x000fe20000010016 */
[----:B-1----:R-:W-:Y:S02]  /*7de0*/  LEA R8, P5, R10, UR16, 0x1 ;  /* 0x000000100a087c11 */ /* 0x002fe4000f8a08ff */
[----:B------:R-:W-:Y:S02]  /*7df0*/  IADD3 R7, PT, PT, R11, R7, RZ ;  /* 0x000000070b077210 */ /* 0x000fe40007ffe0ff */
[----:B------:R-:W-:Y:S02]  /*7e00*/  F2FP.BF16.F32.PACK_AB R3, R46, R3 ;  /* 0x000000032e03723e */ /* 0x000fe400000010ff */
[----:B------:R-:W-:-:S05]  /*7e10*/  LEA.HI.X R9, R10, UR17, R7, 0x1, P5 ;  /* 0x000000110a097c11 */ /* 0x000fca000a8f0c07 */
[----:B------:R0:W-:Y:S02]  /*7e20*/  STG.E desc[UR12][R8.64], R3 ;  /* 0x0000000308007986 */ /* 0x0001e4000c10190c */
.L_x_2008:
[----:B------:R-:W-:Y:S05]  /*7e30*/  BSYNC.RECONVERGENT B1 ;  /* 0x0000000000017941 */ /* 0x000fea0003800200 */
.L_x_2007:
[----:B------:R-:W-:Y:S04]  /*7e40*/  BSSY.RECONVERGENT B1, `(.L_x_2009) ;  /* 0x0000014000017945 */ /* 0x000fe80003800200 */
[----:B------:R-:W-:Y:S05]  /*7e50*/  @P2 BRA `(.L_x_2010) ;  /* 0x0000000000482947 */ /* 0x000fea0003800000 */
[----:B------:R-:W1:Y:S01]  /*7e60*/  LDCU.64 UR14, c[0x0][0x3e0] ;  /* 0x00007c00ff0e77ac */ /* 0x000e620008000a00 */
[----:B0-----:R-:W-:Y:S01]  /*7e70*/  MOV R8, R86 ;  /* 0x0000005600087202 */ /* 0x001fe20000000f00 */
[----:B------:R-:W-:Y:S01]  /*7e80*/  FADD.FTZ R49, R49, -UR4 ;  /* 0x8000000431317e21 */ /* 0x000fe20008010000 */
[----:B------:R-:W-:Y:S01]  /*7e90*/  MOV R9, R89 ;  /* 0x0000005900097202 */ /* 0x000fe20000000f00 */
[----:B------:R-:W0:Y:S01]  /*7ea0*/  LDCU.64 UR16, c[0x0][0x380] ;  /* 0x00007000ff1077ac */ /* 0x000e220008000a00 */
[----:B------:R-:W-:Y:S01]  /*7eb0*/  FADD.FTZ R48, R48, -UR4 ;  /* 0x8000000430307e21 */ /* 0x000fe20008010000 */
[----:B------:R-:W-:-:S03]  /*7ec0*/  FMUL.FTZ R49, R49, UR6 ;  /* 0x0000000631317c20 */ /* 0x000fc60008410000 */
[----:B------:R-:W-:Y:S01]  /*7ed0*/  FMUL.FTZ R48, R48, UR6 ;  /* 0x0000000630307c20 */ /* 0x000fe20008410000 */
        /* <DEDUP_REMOVED lines=10> */
.L_x_2010:
[----:B------:R-:W-:Y:S05]  /*7f80*/  BSYNC.RECONVERGENT B1 ;  /* 0x0000000000017941 */ /* 0x000fea0003800200 */
.L_x_2009:
[----:B------:R-:W-:Y:S04]  /*7f90*/  BSSY.RECONVERGENT B1, `(.L_x_2011) ;  /* 0x0000014000017945 */ /* 0x000fe80003800200 */
[----:B------:R-:W-:Y:S05]  /*7fa0*/  @P1 BRA `(.L_x_2012) ;  /* 0x0000000000481947 */ /* 0x000fea0003800000 */
[----:B------:R-:W2:Y:S01]  /*7fb0*/  LDCU.64 UR14, c[0x0][0x3e0] ;  /* 0x00007c00ff0e77ac */ /* 0x000ea20008000a00 */
[----:B-1----:R-:W-:Y:S01]  /*7fc0*/  MOV R2, R86 ;  /* 0x0000005600027202 */ /* 0x002fe20000000f00 */
        /* <DEDUP_REMOVED lines=12> */
[----:B0-----:R-:W-:-:S04]  /*8090*/  LEA R2, P1, R8, UR16, 0x1 ;  /* 0x0000001008027c11 */ /* 0x001fc8000f8208ff */
[----:B------:R-:W-:-:S04]  /*80a0*/  IADD3 R15, PT, PT, R9, R15, RZ ;  /* 0x0000000f090f7210 */ /* 0x000fc80007ffe0ff */
[----:B------:R-:W-:-:S05]  /*80b0*/  LEA.HI.X R3, R8, UR17, R15, 0x1, P1 ;  /* 0x0000001108037c11 */ /* 0x000fca00088f0c0f */
[----:B------:R2:W-:Y:S02]  /*80c0*/  STG.E desc[UR12][R2.64], R7 ;  /* 0x0000000702007986 */ /* 0x0005e4000c10190c */
.L_x_2012:
[----:B------:R-:W-:Y:S05]  /*80d0*/  BSYNC.RECONVERGENT B1 ;  /* 0x0000000000017941 */ /* 0x000fea0003800200 */
.L_x_2011:
[----:B------:R-:W-:Y:S04]  /*80e0*/  BSSY.RECONVERGENT B1, `(.L_x_2013) ;  /* 0x0000014000017945 */ /* 0x000fe80003800200 */
[----:B------:R-:W-:Y:S05]  /*80f0*/  @P6 BRA `(.L_x_2014) ;  /* 0x0000000000486947 */ /* 0x000fea0003800000 */
[----:B------:R-:W3:Y:S01]  /*8100*/  LDCU.64 UR14, c[0x0][0x3e0] ;  /* 0x00007c00ff0e77ac */ /* 0x000ee20008000a00 */
[----:B-12---:R-:W-:Y:S01]  /*8110*/  MOV R2, R86 ;  /* 0x0000005600027202 */ /* 0x006fe20000000f00 */
[----:B------:R-:W-:Y:S01]  /*8120*/  FADD.FTZ R53, R53, -UR4 ;  /* 0x8000000435357e21 */ /* 0x000fe20008010000 */
[----:B0-----:R-:W-:Y:S01]  /*8130*/  MOV R3, R89 ;  /* 0x0000005900037202 */ /* 0x001fe20000000f00 */
[----:B------:R-:W0:Y:S01]  /*8140*/  LDCU.64 UR16, c[0x0][0x380] ;  /* 0x00007000ff1077ac */ /* 0x000e220008000a00 */
[----:B------:R-:W-:Y:S01]  /*8150*/  FADD.FTZ R52, R52, -UR4 ;  /* 0x8000000434347e21 */ /* 0x000fe20008010000 */
[----:B------:R-:W-:-:S03]  /*8160*/  FMUL.FTZ R53, R53, UR6 ;  /* 0x0000000635357c20 */ /* 0x000fc60008410000 */
[----:B------:R-:W-:-:S04]  /*8170*/  FMUL.FTZ R52, R52, UR6 ;  /* 0x0000000634347c20 */ /* 0x000fc80008410000 */
[----:B-----5:R-:W-:Y:S01]  /*8180*/  FFMA.FTZ R52, R21, R52, R23 ;  /* 0x0000003415347223 */ /* 0x020fe20000010017 */
[----:B---3--:R-:W-:Y:S02]  /*8190*/  IMAD R7, R16, UR14, RZ ;  /* 0x0000000e10077c24 */ /* 0x008fe4000f8e02ff */
[----:B------:R-:W-:-:S04]  /*81a0*/  IMAD.WIDE.U32 R8, R6, UR14, R2 ;  /* 0x0000000e06087c25 */ /* 0x000fc8000f8e0002 */
[----:B------:R-:W-:Y:S02]  /*81b0*/  IMAD R3, R6, UR15, R7 ;  /* 0x0000000f06037c24 */ /* 0x000fe4000f8e0207 */
[----:B------:R-:W-:Y:S01]  /*81c0*/  FFMA.FTZ R7, R20, R53, R22 ;  /* 0x0000003514077223 */ /* 0x000fe20000010016 */
[----:B0-----:R-:W-:Y:S02]  /*81d0*/  LEA R2, P1, R8, UR16, 0x1 ;  /* 0x0000001008027c11 */ /* 0x001fe4000f8208ff */
[----:B------:R-:W-:Y:S02]  /*81e0*/  IADD3 R3, PT, PT, R9, R3, RZ ;  /* 0x0000000309037210 */ /* 0x000fe40007ffe0ff */
[----:B------:R-:W-:Y:S02]  /*81f0*/  F2FP.BF16.F32.PACK_AB R7, R52, R7 ;  /* 0x000000073407723e */ /* 0x000fe400000010ff */
[----:B------:R-:W-:-:S05]  /*8200*/  LEA.HI.X R3, R8, UR17, R3, 0x1, P1 ;  /* 0x0000001108037c11 */ /* 0x000fca00088f0c03 */
[----:B------:R3:W-:Y:S02]  /*8210*/  STG.E desc[UR12][R2.64], R7 ;  /* 0x0000000702007986 */ /* 0x0007e4000c10190c */
.L_x_2014:
[----:B------:R-:W-:Y:S05]  /*8220*/  BSYNC.RECONVERGENT B1 ;  /* 0x0000000000017941 */ /* 0x000fea0003800200 */
.L_x_2013:
[----:B------:R-:W-:Y:S04]  /*8230*/  BSSY.RECONVERGENT B1, `(.L_x_2015) ;  /* 0x0000014000017945 */ /* 0x000fe80003800200 */
[----:B------:R-:W-:Y:S05]  /*8240*/  @P3 BRA `(.L_x_2016) ;  /* 0x0000000000483947 */ /* 0x000fea0003800000 */
[----:B------:R-:W4:Y:S01]  /*8250*/  LDCU.64 UR14, c[0x0][0x3e0] ;  /* 0x00007c00ff0e77ac */ /* 0x000f220008000a00 */
[----:B-123--:R-:W-:Y:S01]  /*8260*/  MOV R2, R86 ;  /* 0x0000005600027202 */ /* 0x00efe20000000f00 */
[----:B------:R-:W-:Y:S01]  /*8270*/  FADD.FTZ R55, R55, -UR4 ;  /* 0x8000000437377e21 */ /* 0x000fe20008010000 */
[----:B0-----:R-:W-:Y:S01]  /*8280*/  MOV R3, R89 ;  /* 0x0000005900037202 */ /* 0x001fe20000000f00 */
        /* <DEDUP_REMOVED lines=14> */
.L_x_2016:
[----:B------:R-:W-:Y:S05]  /*8370*/  BSYNC.RECONVERGENT B1 ;  /* 0x0000000000017941 */ /* 0x000fea0003800200 */
.L_x_2015:
[----:B------:R-:W-:Y:S05]  /*8380*/  @P4 BRA `(.L_x_2017) ;  /* 0x0000004400c84947 */ /* 0x000fea0003800000 */
[----:B------:R-:W0:Y:S01]  /*8390*/  LDCU.64 UR10, c[0x0][0x3e0] ;  /* 0x00007c00ff0a77ac */ /* 0x000e220008000a00 */
[----:B------:R-:W-:Y:S01]  /*83a0*/  MOV R87, R89 ;  /* 0x0000005900577202 */ /* 0x000fe20000000f00 */
[----:B------:R-:W-:Y:S01]  /*83b0*/  FADD.FTZ R57, R57, -UR4 ;  /* 0x8000000439397e21 */ /* 0x000fe20008010000 */
[----:B------:R-:W-:Y:S01]  /*83c0*/  FADD.FTZ R56, R56, -UR4 ;  /* 0x8000000438387e21 */ /* 0x000fe20008010000 */
[----:B------:R-:W0:Y:S02]  /*83d0*/  LDCU.64 UR14, c[0x0][0x380] ;  /* 0x00007000ff0e77ac */ /* 0x000e240008000a00 */
[----:B------:R-:W-:Y:S01]  /*83e0*/  FMUL.FTZ R57, R57, UR6 ;  /* 0x0000000639397c20 */ /* 0x000fe20008410000 */
[----:B------:R-:W-:-:S03]  /*83f0*/  FMUL.FTZ R56, R56, UR6 ;  /* 0x0000000638387c20 */ /* 0x000fc60008410000 */
[----:B----45:R-:W-:Y:S01]  /*8400*/  FFMA.FTZ R5, R20, R57, R22 ;  /* 0x0000003914057223 */ /* 0x030fe20000010016 */
[----:B------:R-:W-:-:S05]  /*8410*/  FFMA.FTZ R56, R21, R56, R23 ;  /* 0x0000003815387223 */ /* 0x000fca0000010017 */
[----:B------:R-:W-:Y:S01]  /*8420*/  F2FP.BF16.F32.PACK_AB R5, R56, R5 ;  /* 0x000000053805723e */ /* 0x000fe200000010ff */
[----:B0123--:R-:W-:Y:S02]  /*8430*/  IMAD R3, R0, UR10, RZ ;  /* 0x0000000a00037c24 */ /* 0x00ffe4000f8e02ff */
[----:B------:R-:W-:-:S04]  /*8440*/  IMAD.WIDE.U32 R86, R28, UR10, R86 ;  /* 0x0000000a1c567c25 */ /* 0x000fc8000f8e0056 */
[----:B------:R-:W-:Y:S01]  /*8450*/  IMAD R3, R28, UR11, R3 ;  /* 0x0000000b1c037c24 */ /* 0x000fe2000f8e0203 */
[----:B------:R-:W-:-:S04]  /*8460*/  LEA R2, P1, R86, UR14, 0x1 ;  /* 0x0000000e56027c11 */ /* 0x000fc8000f8208ff */
[----:B------:R-:W-:-:S04]  /*8470*/  IADD3 R3, PT, PT, R87, R3, RZ ;  /* 0x0000000357037210 */ /* 0x000fc80007ffe0ff */
[----:B------:R-:W-:-:S05]  /*8480*/  LEA.HI.X R3, R86, UR15, R3, 0x1, P1 ;  /* 0x0000000f56037c11 */ /* 0x000fca00088f0c03 */
[----:B------:R0:W-:Y:S01]  /*8490*/  STG.E desc[UR12][R2.64], R5 ;  /* 0x0000000502007986 */ /* 0x0001e2000c10190c */
[----:B------:R-:W-:Y:S05]  /*84a0*/  BRA `(.L_x_2017) ;  /* 0x0000004400807947 */ /* 0x000fea0003800000 */
.L_x_1954:
        /* <DEDUP_REMOVED lines=15> */
[----:B------:R-:W-:Y:S01]  /*85a0*/  FADD.FTZ R78, R78, -UR4 ;  /* 0x800000044e4e7e21 */ /* 0x000fe20008010000 */
[----:B------:R-:W-:Y:S01]  /*85b0*/  FADD.FTZ R81, R81, -UR4 ;  /* 0x8000000451517e21 */ /* 0x000fe20008010000 */
[----:B------:R-:W0:Y:S02]  /*85c0*/  LDCU.64 UR14, c[0x0][0x3e0] ;  /* 0x00007c00ff0e77ac */ /* 0x000e240008000a00 */
[----:B------:R-:W-:Y:S01]  /*85d0*/  FMUL.FTZ R24, R78, UR6 ;  /* 0x000000064e187c20 */ /* 0x000fe20008410000 */
[----:B------:R-:W-:Y:S01]  /*85e0*/  FMUL.FTZ R25, R81, UR6 ;  /* 0x0000000651197c20 */ /* 0x000fe20008410000 */
[----:B------:R-:W1:Y:S02]  /*85f0*/  LDCU.64 UR16, c[0x0][0x380] ;  /* 0x00007000ff1077ac */ /* 0x000e640008000a00 */
[----:B-----5:R-:W-:Y:S01]  /*8600*/  FFMA.FTZ R24, R21, R24, R23 ;  /* 0x0000001815187223 */ /* 0x020fe20000010017 */
[----:B------:R-:W-:-:S03]  /*8610*/  FFMA.FTZ R25, R20, R25, R22 ;  /* 0x0000001914197223 */ /* 0x000fc60000010016 */
[----:B------:R-:W-:Y:S01]  /*8620*/  FMUL.FTZ R33, R24, -1.4426950216293334961 ;  /* 0xbfb8aa3b18217820 */ /* 0x000fe20000410000 */
[----:B------:R-:W-:-:S05]  /*8630*/  FMUL.FTZ R27, R25, -1.4426950216293334961 ;  /* 0xbfb8aa3b191b7820 */ /* 0x000fca0000410000 */
[----:B------:R-:W2:Y:S01]  /*8640*/  MUFU.EX2 R33, R33 ;  /* 0x0000002100217308 */ /* 0x000ea20000000800 */
[----:B0-----:R-:W-:Y:S01]  /*8650*/  IMAD R81, R26, UR14, RZ ;  /* 0x0000000e1a517c24 */ /* 0x001fe2000f8e02ff */
[----:B------:R-:W-:Y:S02]  /*8660*/  MOV R26, R86 ;  /* 0x00000056001a7202 */ /* 0x000fe40000000f00 */
[----:B------:R-:W0:Y:S01]  /*8670*/  MUFU.EX2 R27, R27 ;  /* 0x0000001b001b7308 */ /* 0x000e220000000800 */
[----:B------:R-:W-:Y:S02]  /*8680*/  IMAD R81, R28, UR15, R81 ;  /* 0x0000000f1c517c24 */ /* 0x000fe4000f8e0251 */
[----:B--2---:R-:W-:Y:S01]  /*8690*/  FADD.FTZ R35, R33, 1 ;  /* 0x3f80000021237421 */ /* 0x004fe20000010000 */
[----:B0-----:R-:W-:Y:S01]  /*86a0*/  FADD.FTZ R31, R27, 1 ;  /* 0x3f8000001b1f7421 */ /* 0x001fe20000010000 */
[----:B------:R-:W-:-:S04]  /*86b0*/  MOV R27, R89 ;  /* 0x00000059001b7202 */ /* 0x000fc80000000f00 */
[----:B------:R-:W0:Y:S01]  /*86c0*/  MUFU.RCP R35, R35 ;  /* 0x0000002300237308 */ /* 0x000e220000001000 */
[----:B------:R-:W-:-:S07]  /*86d0*/  IMAD.WIDE.U32 R26, R28, UR14, R26 ;  /* 0x0000000e1c1a7c25 */ /* 0x000fce000f8e001a */
[----:B------:R-:W2:Y:S01]  /*86e0*/  MUFU.RCP R32, R31 ;  /* 0x0000001f00207308 */ /* 0x000ea20000001000 */
[----:B------:R-:W-:Y:S01]  /*86f0*/  IADD3 R81, PT, PT, R27, R81, RZ ;  /* 0x000000511b517210 */ /* 0x000fe20007ffe0ff */
[----:B0-----:R-:W-:Y:S01]  /*8700*/  FMUL.FTZ R33, R24, R35 ;  /* 0x0000002318217220 */ /* 0x001fe20000410000 */
[----:B-1----:R-:W-:Y:S01]  /*8710*/  LEA R24, P1, R26, UR16, 0x1 ;  /* 0x000000101a187c11 */ /* 0x002fe2000f8208ff */
[----:B--2---:R-:W-:-:S03]  /*8720*/  FMUL.FTZ R32, R25, R32 ;  /* 0x0000002019207220 */ /* 0x004fc60000410000 */
[----:B------:R-:W-:Y:S02]  /*8730*/  LEA.HI.X R25, R26, UR17, R81, 0x1, P1 ;  /* 0x000000111a197c11 */ /* 0x000fe400088f0c51 */
[----:B------:R-:W-:-:S05]  /*8740*/  F2FP.BF16.F32.PACK_AB R33, R33, R32 ;  /* 0x000000202121723e */ /* 0x000fca00000010ff */
[----:B------:R0:W-:Y:S02]  /*8750*/  STG.E desc[UR12][R24.64], R33 ;  /* 0x0000002118007986 */ /* 0x0001e4000c10190c */
.L_x_2019:
[----:B------:R-:W-:Y:S05]  /*8760*/  BSYNC.RECONVERGENT B1 ;  /* 0x0000000000017941 */ /* 0x000fea0003800200 */
.L_x_2018:
        /* <DEDUP_REMOVED lines=25> */
[----:B--2---:R-:W-:Y:S01]  /*8900*/  LEA R24, P1, R26, UR16, 0x1 ;  /* 0x000000101a187c11 */ /* 0x004fe2000f8208ff */
[----:B-1----:R-:W-:-:S03]  /*8910*/  FMUL.FTZ R76, R25, R76 ;  /* 0x0000004c194c7220 */ /* 0x002fc60000410000 */
[----:B------:R-:W-:Y:S02]  /*8920*/  LEA.HI.X R25, R26, UR17, R35, 0x1, P1 ;  /* 0x000000111a197c11 */ /* 0x000fe400088f0c23 */
[----:B------:R-:W-:-:S05]  /*8930*/  F2FP.BF16.F32.PACK_AB R29, R76, R29 ;  /* 0x0000001d4c1d723e */ /* 0x000fca00000010ff */
[----:B------:R1:W-:Y:S02]  /*8940*/  STG.E desc[UR12][R24.64], R29 ;  /* 0x0000001d18007986 */ /* 0x0003e4000c10190c */
.L_x_2021:
[----:B------:R-:W-:Y:S05]  /*8950*/  BSYNC.RECONVERGENT B1 ;  /* 0x0000000000017941 */ /* 0x000fea0003800200 */
.L_x_2020:
[----:B------:R-:W-:Y:S01]  /*8960*/  ISETP.GE.U32.AND P5, PT, R91, UR10, PT ;  /* 0x0000000a5b007c0c */ /* 0x000fe2000bfa6070 */
[----:B------:R-:W-:Y:S01]  /*8970*/  BSSY.RECONVERGENT B1, `(.L_x_2022) ;  /* 0x0000033000017945 */ /* 0x000fe20003800200 */
[----:B------:R-:W-:Y:S02]  /*8980*/  SHF.R.S32.HI R26, RZ, 0x1f, R91 ;  /* 0x0000001fff1a7819 */ /* 0x000fe4000001145b */
[----:B-1----:R-:W-:Y:S02]  /*8990*/  IADD3 R29, PT, PT, R28, 0x20, RZ ;  /* 0x000000201c1d7810 */ /* 0x002fe40007ffe0ff */
        /* <DEDUP_REMOVED lines=10> */
[----:B0-----:R-:W-:Y:S02]  /*8a40*/  SHF.R.S32.HI R33, RZ, 0x1f, R29 ;  /* 0x0000001fff217819 */ /* 0x001fe4000001141d */
        /* <DEDUP_REMOVED lines=20> */
[----:B0-----:R-:W-:-:S03]  /*8b90*/  IMAD R26, R26, UR14, RZ ;  /* 0x0000000e1a1a7c24 */ /* 0x001fc6000f8e02ff */
[----:B------:R-:W0:Y:S01]  /*8ba0*/  MUFU.EX2 R90, R90 ;  /* 0x0000005a005a7308 */ /* 0x000e220000000800 */
[----:B------:R-:W-:Y:S01]  /*8bb0*/  IMAD R81, R91, UR15, R26 ;  /* 0x0000000f5b517c24 */ /* 0x000fe2000f8e021a */
[----:B------:R-:W-:Y:S01]  /*8bc0*/  MOV R26, R86 ;  /* 0x00000056001a7202 */ /* 0x000fe20000000f00 */
[----:B--2---:R-:W-:Y:S01]  /*8bd0*/  FADD.FTZ R77, R27, 1 ;  /* 0x3f8000001b4d7421 */ /* 0x004fe20000010000 */
[----:B------:R-:W-:Y:S01]  /*8be0*/  MOV R27, R89 ;  /* 0x00000059001b7202 */ /* 0x000fe20000000f00 */
[----:B0-----:R-:W-:-:S04]  /*8bf0*/  FADD.FTZ R74, R90, 1 ;  /* 0x3f8000005a4a7421 */ /* 0x001fc80000010000 */
[----:B------:R-:W0:Y:S01]  /*8c00*/  MUFU.RCP R77, R77 ;  /* 0x0000004d004d7308 */ /* 0x000e220000001000 */
[----:B------:R-:W-:-:S05]  /*8c10*/  IMAD.WIDE.U32 R26, R91, UR14, R26 ;  /* 0x0000000e5b1a7c25 */ /* 0x000fca000f8e001a */
[----:B------:R-:W-:Y:S02]  /*8c20*/  IADD3 R81, PT, PT, R27, R81, RZ ;  /* 0x000000511b517210 */ /* 0x000fe40007ffe0ff */
[----:B------:R-:W2:Y:S01]  /*8c30*/  MUFU.RCP R74, R74 ;  /* 0x0000004a004a7308 */ /* 0x000ea20000001000 */
[----:B0-----:R-:W-:Y:S01]  /*8c40*/  FMUL.FTZ R90, R24, R77 ;  /* 0x0000004d185a7220 */ /* 0x001fe20000410000 */
[----:B-1----:R-:W-:Y:S01]  /*8c50*/  LEA R24, P5, R26, UR16, 0x1 ;  /* 0x000000101a187c11 */ /* 0x002fe2000f8a08ff */
[----:B--2---:R-:W-:-:S03]  /*8c60*/  FMUL.FTZ R91, R25, R74 ;  /* 0x0000004a195b7220 */ /* 0x004fc60000410000 */
[----:B------:R-:W-:Y:S02]  /*8c70*/  LEA.HI.X R25, R26, UR17, R81, 0x1, P5 ;  /* 0x000000111a197c11 */ /* 0x000fe4000a8f0c51 */
[----:B------:R-:W-:-:S05]  /*8c80*/  F2FP.BF16.F32.PACK_AB R91, R91, R90 ;  /* 0x0000005a5b5b723e */ /* 0x000fca00000010ff */
[----:B------:R0:W-:Y:S02]  /*8c90*/  STG.E desc[UR12][R24.64], R91 ;  /* 0x0000005b18007986 */ /* 0x0001e4000c10190c */
.L_x_2023:
[----:B------:R-:W-:Y:S05]  /*8ca0*/  BSYNC.RECONVERGENT B1 ;  /* 0x0000000000017941 */ /* 0x000fea0003800200 */
.L_x_2022:
[----:B------:R-:W-:Y:S01]  /*8cb0*/  BSSY.RECONVERGENT B1, `(.L_x_2024) ;  /* 0x0000020000017945 */ /* 0x000fe20003800200 */
[C---:B------:R-:W-:Y:S02]  /*8cc0*/  IADD3 R74, PT, PT, R28.reuse, 0x40, RZ ;  /* 0x000000401c4a7810 */ /* 0x040fe40007ffe0ff */
[----:B------:R-:W-:Y:S01]  /*8cd0*/  IADD3 R77, PT, PT, R28, 0x48, RZ ;  /* 0x000000481c4d7810 */ /* 0x000fe20007ffe0ff */
[----:B------:R-:W-:Y:S06]  /*8ce0*/  @P2 BRA `(.L_x_2025) ;  /* 0x0000000000702947 */ /* 0x000fec0003800000 */
[----:B------:R-:W-:Y:S01]  /*8cf0*/  FADD.FTZ R75, R75, -UR4 ;  /* 0x800000044b4b7e21 */ /* 0x000fe20008010000 */
[----:B------:R-:W-:Y:S01]  /*8d00*/  FADD.FTZ R72, R72, -UR4 ;  /* 0x8000000448487e21 */ /* 0x000fe20008010000 */
[----:B------:R-:W1:Y:S01]  /*8d10*/  LDCU.64 UR14, c[0x0][0x3e0] ;  /* 0x00007c00ff0e77ac */ /* 0x000e620008000a00 */
[----:B------:R-:W-:Y:S01]  /*8d20*/  MOV R27, R89 ;  /* 0x00000059001b7202 */ /* 0x000fe20000000f00 */
[----:B0-----:R-:W-:Y:S01]  /*8d30*/  FMUL.FTZ R25, R75, UR6 ;  /* 0x000000064b197c20 */ /* 0x001fe20008410000 */
[----:B------:R-:W-:Y:S01]  /*8d40*/  FMUL.FTZ R24, R72, UR6 ;  /* 0x0000000648187c20 */ /* 0x000fe20008410000 */
[----:B------:R-:W0:Y:S02]  /*8d50*/  LDCU.64 UR16, c[0x0][0x380] ;  /* 0x00007000ff1077ac */ /* 0x000e240008000a00 */
[----:B-----5:R-:W-:Y:S01]  /*8d60*/  FFMA.FTZ R25, R20, R25, R22 ;  /* 0x0000001914197223 */ /* 0x020fe20000010016 */
[----:B------:R-:W-:-:S03]  /*8d70*/  FFMA.FTZ R24, R21, R24, R23 ;  /* 0x0000001815187223 */ /* 0x000fc60000010017 */
[----:B------:R-:W-:Y:S01]  /*8d80*/  FMUL.FTZ R26, R25, -1.4426950216293334961 ;  /* 0xbfb8aa3b191a7820 */ /* 0x000fe20000410000 */
[----:B------:R-:W-:-:S05]  /*8d90*/  FMUL.FTZ R75, R24, -1.4426950216293334961 ;  /* 0xbfb8aa3b184b7820 */ /* 0x000fca0000410000 */
[----:B------:R-:W2:Y:S01]  /*8da0*/  MUFU.EX2 R26, R26 ;  /* 0x0000001a001a7308 */ /* 0x000ea20000000800 */
[----:B-1----:R-:W-:-:S03]  /*8db0*/  IMAD R90, R79, UR14, RZ ;  /* 0x0000000e4f5a7c24 */ /* 0x002fc6000f8e02ff */
[----:B------:R-:W1:Y:S01]  /*8dc0*/  MUFU.EX2 R75, R75 ;  /* 0x0000004b004b7308 */ /* 0x000e620000000800 */
[----:B------:R-:W-:Y:S02]  /*8dd0*/  IMAD R79, R85, UR15, R90 ;  /* 0x0000000f554f7c24 */ /* 0x000fe4000f8e025a */
[----:B--2---:R-:W-:Y:S01]  /*8de0*/  FADD.FTZ R72, R26, 1 ;  /* 0x3f8000001a487421 */ /* 0x004fe20000010000 */
[----:B------:R-:W-:Y:S01]  /*8df0*/  MOV R26, R86 ;  /* 0x00000056001a7202 */ /* 0x000fe20000000f00 */
[----:B-1----:R-:W-:-:S04]  /*8e00*/  FADD.FTZ R81, R75, 1 ;  /* 0x3f8000004b517421 */ /* 0x002fc80000010000 */
[----:B------:R-:W1:Y:S01]  /*8e10*/  MUFU.RCP R72, R72 ;  /* 0x0000004800487308 */ /* 0x000e620000001000 */
[----:B------:R-:W-:-:S05]  /*8e20*/  IMAD.WIDE.U32 R26, R85, UR14, R26 ;  /* 0x0000000e551a7c25 */ /* 0x000fca000f8e001a */
[----:B------:R-:W-:Y:S02]  /*8e30*/  IADD3 R79, PT, PT, R27, R79, RZ ;  /* 0x0000004f1b4f7210 */ /* 0x000fe40007ffe0ff */
[----:B------:R-:W2:Y:S01]  /*8e40*/  MUFU.RCP R81, R81 ;  /* 0x0000005100517308 */ /* 0x000ea20000001000 */
[----:B-1----:R-:W-:Y:S01]  /*8e50*/  FMUL.FTZ R75, R25, R72 ;  /* 0x00000048194b7220 */ /* 0x002fe20000410000 */
[----:B--2---:R-:W-:Y:S01]  /*8e60*/  FMUL.FTZ R90, R24, R81 ;  /* 0x00000051185a7220 */ /* 0x004fe20000410000 */
[----:B0-----:R-:W-:-:S04]  /*8e70*/  LEA R24, P2, R26, UR16, 0x1 ;  /* 0x000000101a187c11 */ /* 0x001fc8000f8408ff */
[----:B------:R-:W-:Y:S02]  /*8e80*/  LEA.HI.X R25, R26, UR17, R79, 0x1, P2 ;  /* 0x000000111a197c11 */ /* 0x000fe400090f0c4f */
[----:B------:R-:W-:-:S05]  /*8e90*/  F2FP.BF16.F32.PACK_AB R75, R90, R75 ;  /* 0x0000004b5a4b723e */ /* 0x000fca00000010ff */
[----:B------:R1:W-:Y:S02]  /*8ea0*/  STG.E desc[UR12][R24.64], R75 ;  /* 0x0000004b18007986 */ /* 0x0003e4000c10190c */
.L_x_2025:
[----:B------:R-:W-:Y:S05]  /*8eb0*/  BSYNC.RECONVERGENT B1 ;  /* 0x0000000000017941 */ /* 0x000fea0003800200 */
.L_x_2024:
[----:B------:R-:W-:Y:S04]  /*8ec0*/  BSSY.RECONVERGENT B1, `(.L_x_2026) ;  /* 0x000001e000017945 */ /* 0x000fe80003800200 */
[----:B------:R-:W-:Y:S05]  /*8ed0*/  @P1 BRA `(.L_x_2027) ;  /* 0x0000000000701947 */ /* 0x000fea0003800000 */
[----:B------:R-:W-:Y:S01]  /*8ee0*/  FADD.FTZ R73, R73, -UR4 ;  /* 0x8000000449497e21 */ /* 0x000fe20008010000 */
[----:B------:R-:W-:Y:S01]  /*8ef0*/  FADD.FTZ R70, R70, -UR4 ;  /* 0x8000000446467e21 */ /* 0x000fe20008010000 */
[----:B------:R-:W2:Y:S01]  /*8f00*/  LDCU.64 UR14, c[0x0][0x3e0] ;  /* 0x00007c00ff0e77ac */ /* 0x000ea20008000a00 */
[----:B01----:R-:W-:Y:S01]  /*8f10*/  MOV R25, R89 ;  /* 0x0000005900197202 */ /* 0x003fe20000000f00 */
[----:B------:R-:W-:Y:S01]  /*8f20*/  FMUL.FTZ R73, R73, UR6 ;  /* 0x0000000649497c20 */ /* 0x000fe20008410000 */
[----:B------:R-:W-:Y:S01]  /*8f30*/  FMUL.FTZ R70, R70, UR6 ;  /* 0x0000000646467c20 */ /* 0x000fe20008410000 */
[----:B------:R-:W0:Y:S02]  /*8f40*/  LDCU.64 UR16, c[0x0][0x380] ;  /* 0x00007000ff1077ac */ /* 0x000e240008000a00 */
[----:B-----5:R-:W-:Y:S01]  /*8f50*/  FFMA.FTZ R26, R20, R73, R22 ;  /* 0x00000049141a7223 */ /* 0x020fe20000010016 */
[----:B------:R-:W-:-:S03]  /*8f60*/  FFMA.FTZ R27, R21, R70, R23 ;  /* 0x00000046151b7223 */ /* 0x000fc60000010017 */
[----:B------:R-:W-:Y:S01]  /*8f70*/  FMUL.FTZ R24, R26, -1.4426950216293334961 ;  /* 0xbfb8aa3b1a187820 */ /* 0x000fe20000410000 */
[----:B------:R-:W-:-:S05]  /*8f80*/  FMUL.FTZ R72, R27, -1.4426950216293334961 ;  /* 0xbfb8aa3b1b487820 */ /* 0x000fca0000410000 */
[----:B------:R-:W1:Y:S01]  /*8f90*/  MUFU.EX2 R24, R24 ;  /* 0x0000001800187308 */ /* 0x000e620000000800 */
[----:B--2---:R-:W-:-:S03]  /*8fa0*/  IMAD R92, R33, UR14, RZ ;  /* 0x0000000e215c7c24 */ /* 0x004fc6000f8e02ff */
[----:B------:R-:W2:Y:S01]  /*8fb0*/  MUFU.EX2 R72, R72 ;  /* 0x0000004800487308 */ /* 0x000ea20000000800 */
[----:B-1----:R-:W-:Y:S01]  /*8fc0*/  FADD.FTZ R70, R24, 1 ;  /* 0x3f80000018467421 */ /* 0x002fe20000010000 */
[----:B------:R-:W-:Y:S01]  /*8fd0*/  MOV R24, R86 ;  /* 0x0000005600187202 */ /* 0x000fe20000000f00 */
[----:B--2---:R-:W-:Y:S02]  /*8fe0*/  FADD.FTZ R75, R72, 1 ;  /* 0x3f800000484b7421 */ /* 0x004fe40000010000 */
[----:B------:R-:W1:Y:S02]  /*8ff0*/  MUFU.RCP R73, R70 ;  /* 0x0000004600497308 */ /* 0x000e640000001000 */
[----:B------:R-:W-:-:S04]  /*9000*/  IMAD.WIDE.U32 R24, R29, UR14, R24 ;  /* 0x0000000e1d187c25 */ /* 0x000fc8000f8e0018 */
[----:B------:R-:W-:Y:S02]  /*9010*/  IMAD R29, R29, UR15, R92 ;  /* 0x0000000f1d1d7c24 */ /* 0x000fe4000f8e025c */
[----:B------:R-:W2:Y:S03]  /*9020*/  MUFU.RCP R90, R75 ;  /* 0x0000004b005a7308 */ /* 0x000ea60000001000 */
[----:B------:R-:W-:Y:S01]  /*9030*/  IADD3 R29, PT, PT, R25, R29, RZ ;  /* 0x0000001d191d7210 */ /* 0x000fe20007ffe0ff */
[----:B-1----:R-:W-:Y:S01]  /*9040*/  FMUL.FTZ R73, R26, R73 ;  /* 0x000000491a497220 */ /* 0x002fe20000410000 */
[----:B0-----:R-:W-:Y:S01]  /*9050*/  LEA R26, P1, R24, UR16, 0x1 ;  /* 0x00000010181a7c11 */ /* 0x001fe2000f8208ff */
[----:B--2---:R-:W-:-:S03]  /*9060*/  FMUL.FTZ R90, R27, R90 ;  /* 0x0000005a1b5a7220 */ /* 0x004fc60000410000 */
[----:B------:R-:W-:Y:S02]  /*9070*/  LEA.HI.X R27, R24, UR17, R29, 0x1, P1 ;  /* 0x00000011181b7c11 */ /* 0x000fe400088f0c1d */
[----:B------:R-:W-:-:S05]  /*9080*/  F2FP.BF16.F32.PACK_AB R73, R90, R73 ;  /* 0x000000495a49723e */ /* 0x000fca00000010ff */
[----:B------:R2:W-:Y:S02]  /*9090*/  STG.E desc[UR12][R26.64], R73 ;  /* 0x000000491a007986 */ /* 0x0005e4000c10190c */
.L_x_2027:
[----:B------:R-:W-:Y:S05]  /*90a0*/  BSYNC.RECONVERGENT B1 ;  /* 0x0000000000017941 */ /* 0x000fea0003800200 */
.L_x_2026:
[----:B------:R-:W-:Y:S04]  /*90b0*/  BSSY.RECONVERGENT B1, `(.L_x_2028) ;  /* 0x000001e000017945 */ /* 0x000fe80003800200 */
[----:B------:R-:W-:Y:S05]  /*90c0*/  @P6 BRA `(.L_x_2029) ;  /* 0x0000000000706947 */ /* 0x000fea0003800000 */
[----:B------:R-:W-:Y:S01]  /*90d0*/  FADD.FTZ R71, R71, -UR4 ;  /* 0x8000000447477e21 */ /* 0x000fe20008010000 */
[----:B------:R-:W-:Y:S01]  /*90e0*/  FADD.FTZ R68, R68, -UR4 ;  /* 0x8000000444447e21 */ /* 0x000fe20008010000 */
[----:B------:R-:W3:Y:S01]  /*90f0*/  LDCU.64 UR14, c[0x0][0x3e0] ;  /* 0x00007c00ff0e77ac */ /* 0x000ee20008000a00 */
[----:B01----:R-:W-:Y:S01]  /*9100*/  MOV R25, R89 ;  /* 0x0000005900197202 */ /* 0x003fe20000000f00 */
[----:B------:R-:W-:Y:S01]  /*9110*/  FMUL.FTZ R71, R71, UR6 ;  /* 0x0000000647477c20 */ /* 0x000fe20008410000 */
[----:B------:R-:W-:Y:S01]  /*9120*/  FMUL.FTZ R68, R68, UR6 ;  /* 0x0000000644447c20 */ /* 0x000fe20008410000 */
[----:B------:R-:W0:Y:S02]  /*9130*/  LDCU.64 UR16, c[0x0][0x380] ;  /* 0x00007000ff1077ac */ /* 0x000e240008000a00 */
[----:B-----5:R-:W-:Y:S01]  /*9140*/  FFMA.FTZ R71, R20, R71, R22 ;  /* 0x0000004714477223 */ /* 0x020fe20000010016 */
[----:B------:R-:W-:-:S03]  /*9150*/  FFMA.FTZ R68, R21, R68, R23 ;  /* 0x0000004415447223 */ /* 0x000fc60000010017 */
[----:B------:R-:W-:Y:S01]  /*9160*/  FMUL.FTZ R24, R71, -1.4426950216293334961 ;  /* 0xbfb8aa3b47187820 */ /* 0x000fe20000410000 */
[----:B--2---:R-:W-:-:S05]  /*9170*/  FMUL.FTZ R27, R68, -1.4426950216293334961 ;  /* 0xbfb8aa3b441b7820 */ /* 0x004fca0000410000 */
[----:B------:R-:W1:Y:S01]  /*9180*/  MUFU.EX2 R24, R24 ;  /* 0x0000001800187308 */ /* 0x000e620000000800 */
[----:B---3--:R-:W-:-:S03]  /*9190*/  IMAD R35, R35, UR14, RZ ;  /* 0x0000000e23237c24 */ /* 0x008fc6000f8e02ff */
[----:B------:R-:W2:Y:S01]  /*91a0*/  MUFU.EX2 R27, R27 ;  /* 0x0000001b001b7308 */ /* 0x000ea20000000800 */
[----:B------:R-:W-:Y:S02]  /*91b0*/  IMAD R35, R30, UR15, R35 ;  /* 0x0000000f1e237c24 */ /* 0x000fe4000f8e0223 */
[----:B-1----:R-:W-:Y:S01]  /*91c0*/  FADD.FTZ R26, R24, 1 ;  /* 0x3f800000181a7421 */ /* 0x002fe20000010000 */
[----:B------:R-:W-:Y:S01]  /*91d0*/  MOV R24, R86 ;  /* 0x0000005600187202 */ /* 0x000fe20000000f00 */
[----:B--2---:R-:W-:-:S04]  /*91e0*/  FADD.FTZ R33, R27, 1 ;  /* 0x3f8000001b217421 */ /* 0x004fc80000010000 */
[----:B------:R-:W1:Y:S01]  /*91f0*/  MUFU.RCP R26, R26 ;  /* 0x0000001a001a7308 */ /* 0x000e620000001000 */
[----:B------:R-:W-:-:S05]  /*9200*/  IMAD.WIDE.U32 R24, R30, UR14, R24 ;  /* 0x0000000e1e187c25 */ /* 0x000fca000f8e0018 */
[----:B------:R-:W-:Y:S02]  /*9210*/  IADD3 R35, PT, PT, R25, R35, RZ ;  /* 0x0000002319237210 */ /* 0x000fe40007ffe0ff */
[----:B------:R-:W2:Y:S01]  /*9220*/  MUFU.RCP R33, R33 ;  /* 0x0000002100217308 */ /* 0x000ea20000001000 */
[----:B-1----:R-:W-:Y:S01]  /*9230*/  FMUL.FTZ R29, R71, R26 ;  /* 0x0000001a471d7220 */ /* 0x002fe20000410000 */
[----:B0-----:R-:W-:-:S04]  /*9240*/  LEA R26, P1, R24, UR16, 0x1 ;  /* 0x00000010181a7c11 */ /* 0x001fc8000f8208ff */
[----:B------:R-:W-:Y:S01]  /*9250*/  LEA.HI.X R27, R24, UR17, R35, 0x1, P1 ;  /* 0x00000011181b7c11 */ /* 0x000fe200088f0c23 */
[----:B--2---:R-:W-:-:S05]  /*9260*/  FMUL.FTZ R30, R68, R33 ;  /* 0x00000021441e7220 */ /* 0x004fca0000410000 */
[----:B------:R-:W-:-:S05]  /*9270*/  F2FP.BF16.F32.PACK_AB R29, R30, R29 ;  /* 0x0000001d1e1d723e */ /* 0x000fca00000010ff */
[----:B------:R3:W-:Y:S02]  /*9280*/  STG.E desc[UR12][R26.64], R29 ;  /* 0x0000001d1a007986 */ /* 0x0007e4000c10190c */
.L_x_2029:
[----:B------:R-:W-:Y:S05]  /*9290*/  BSYNC.RECONVERGENT B1 ;  /* 0x0000000000017941 */ /* 0x000fea0003800200 */
.L_x_2028:
[----:B------:R-:W-:Y:S04]  /*92a0*/  BSSY.RECONVERGENT B1, `(.L_x_2030) ;  /* 0x000001e000017945 */ /* 0x000fe80003800200 */
[----:B------:R-:W-:Y:S05]  /*92b0*/  @P3 BRA `(.L_x_2031) ;  /* 0x0000000000703947 */ /* 0x000fea0003800000 */
[----:B------:R-:W-:Y:S01]  /*92c0*/  FADD.FTZ R69, R69, -UR4 ;  /* 0x8000000445457e21 */ /* 0x000fe20008010000 */
[----:B------:R-:W-:Y:S01]  /*92d0*/  FADD.FTZ R66, R66, -UR4 ;  /* 0x8000000442427e21 */ /* 0x000fe20008010000 */
[----:B------:R-:W4:Y:S01]  /*92e0*/  LDCU.64 UR14, c[0x0][0x3e0] ;  /* 0x00007c00ff0e77ac */ /* 0x000f220008000a00 */
[----:B01----:R-:W-:Y:S01]  /*92f0*/  MOV R25, R89 ;  /* 0x0000005900197202 */ /* 0x003fe20000000f00 */
[----:B------:R-:W-:Y:S01]  /*9300*/  FMUL.FTZ R69, R69, UR6 ;  /* 0x0000000645457c20 */ /* 0x000fe20008410000 */
[----:B------:R-:W-:Y:S01]  /*9310*/  FMUL.FTZ R66, R66, UR6 ;  /* 0x0000000642427c20 */ /* 0x000fe20008410000 */
[----:B------:R-:W0:Y:S02]  /*9320*/  LDCU.64 UR16, c[0x0][0x380] ;  /* 0x00007000ff1077ac */ /* 0x000e240008000a00 */
[----:B-----5:R-:W-:Y:S01]  /*9330*/  FFMA.FTZ R69, R20, R69, R22 ;  /* 0x0000004514457223 */ /* 0x020fe20000010016 */
[----:B------:R-:W-:-:S03]  /*9340*/  FFMA.FTZ R33, R21, R66, R23 ;  /* 0x0000004215217223 */ /* 0x000fc60000010017 */
[----:B------:R-:W-:Y:S01]  /*9350*/  FMUL.FTZ R24, R69, -1.4426950216293334961 ;  /* 0xbfb8aa3b45187820 */ /* 0x000fe20000410000 */
[----:B--23--:R-:W-:-:S05]  /*9360*/  FMUL.FTZ R27, R33, -1.4426950216293334961 ;  /* 0xbfb8aa3b211b7820 */ /* 0x00cfca0000410000 */
[----:B------:R-:W1:Y:S01]  /*9370*/  MUFU.EX2 R24, R24 ;  /* 0x0000001800187308 */ /* 0x000e620000000800 */
[----:B----4-:R-:W-:-:S03]  /*9380*/  IMAD R76, R76, UR14, RZ ;  /* 0x0000000e4c4c7c24 */ /* 0x010fc6000f8e02ff */
[----:B------:R-:W2:Y:S01]  /*9390*/  MUFU.EX2 R27, R27 ;  /* 0x0000001b001b7308 */ /* 0x000ea20000000800 */
[----:B-1----:R-:W-:Y:S01]  /*93a0*/  FADD.FTZ R26, R24, 1 ;  /* 0x3f800000181a7421 */ /* 0x002fe20000010000 */
[----:B------:R-:W-:Y:S01]  /*93b0*/  MOV R24, R86 ;  /* 0x0000005600187202 */ /* 0x000fe20000000f00 */
[----:B--2---:R-:W-:-:S04]  /*93c0*/  FADD.FTZ R30, R27, 1 ;  /* 0x3f8000001b1e7421 */ /* 0x004fc80000010000 */
[----:B------:R-:W1:Y:S01]  /*93d0*/  MUFU.RCP R26, R26 ;  /* 0x0000001a001a7308 */ /* 0x000e620000001000 */
[----:B------:R-:W-:-:S04]  /*93e0*/  IMAD.WIDE.U32 R24, R31, UR14, R24 ;  /* 0x0000000e1f187c25 */ /* 0x000fc8000f8e0018 */
[----:B------:R-:W-:-:S03]  /*93f0*/  IMAD R31, R31, UR15, R76 ;  /* 0x0000000f1f1f7c24 */ /* 0x000fc6000f8e024c */
[----:B------:R-:W2:Y:S02]  /*9400*/  MUFU.RCP R30, R30 ;  /* 0x0000001e001e7308 */ /* 0x000ea40000001000 */
[----:B------:R-:W-:Y:S01]  /*9410*/  IADD3 R31, PT, PT, R25, R31, RZ ;  /* 0x0000001f191f7210 */ /* 0x000fe20007ffe0ff */
[----:B-1----:R-:W-:Y:S01]  /*9420*/  FMUL.FTZ R29, R69, R26 ;  /* 0x0000001a451d7220 */ /* 0x002fe20000410000 */
[----:B0-----:R-:W-:-:S04]  /*9430*/  LEA R26, P1, R24, UR16, 0x1 ;  /* 0x00000010181a7c11 */ /* 0x001fc8000f8208ff */
[----:B------:R-:W-:Y:S01]  /*9440*/  LEA.HI.X R27, R24, UR17, R31, 0x1, P1 ;  /* 0x00000011181b7c11 */ /* 0x000fe200088f0c1f */
[----:B--2---:R-:W-:-:S05]  /*9450*/  FMUL.FTZ R66, R33, R30 ;  /* 0x0000001e21427220 */ /* 0x004fca0000410000 */
[----:B------:R-:W-:-:S05]  /*9460*/  F2FP.BF16.F32.PACK_AB R29, R66, R29 ;  /* 0x0000001d421d723e */ /* 0x000fca00000010ff */
[----:B------:R4:W-:Y:S02]  /*9470*/  STG.E desc[UR12][R26.64], R29 ;  /* 0x0000001d1a007986 */ /* 0x0009e4000c10190c */
.L_x_2031:
[----:B------:R-:W-:Y:S05]  /*9480*/  BSYNC.RECONVERGENT B1 ;  /* 0x0000000000017941 */ /* 0x000fea0003800200 */
.L_x_2030:
        /* <DEDUP_REMOVED lines=12> */
[----:B--234-:R-:W-:-:S05]  /*9550*/  FMUL.FTZ R27, R31, -1.4426950216293334961 ;  /* 0xbfb8aa3b1f1b7820 */ /* 0x01cfca0000410000 */
        /* <DEDUP_REMOVED lines=17> */
.L_x_2033:
[----:B------:R-:W-:Y:S05]  /*9670*/  BSYNC.RECONVERGENT B1 ;  /* 0x0000000000017941 */ /* 0x000fea0003800200 */
.L_x_2032:
[----:B------:R-:W-:Y:S01]  /*9680*/  ISETP.GE.U32.AND P5, PT, R74, UR10, PT ;  /* 0x0000000a4a007c0c */ /* 0x000fe2000bfa6070 */
[----:B------:R-:W-:Y:S01]  /*9690*/  BSSY.RECONVERGENT B1, `(.L_x_2034) ;  /* 0x0000035000017945 */ /* 0x000fe20003800200 */
[----:B01----:R-:W-:Y:S02]  /*96a0*/  SHF.R.S32.HI R25, RZ, 0x1f, R74 ;  /* 0x0000001fff197819 */ /* 0x003fe4000001144a */
[C---:B------:R-:W-:Y:S02]  /*96b0*/  IADD3 R69, PT, PT, R28.reuse, 0x50, RZ ;  /* 0x000000501c457810 */ /* 0x040fe40007ffe0ff */
[----:B------:R-:W-:Y:S02]  /*96c0*/  ISETP.GE.AND.EX P5, PT, R25, UR11, PT, P5 ;  /* 0x0000000b19007c0c */ /* 0x000fe4000bfa6350 */
[C---:B------:R-:W-:Y:S02]  /*96d0*/  IADD3 R67, PT, PT, R28.reuse, 0x58, RZ ;  /* 0x000000581c437810 */ /* 0x040fe40007ffe0ff */
[----:B---34-:R-:W-:-:S02]  /*96e0*/  IADD3 R29, PT, PT, R28, 0x60, RZ ;  /* 0x000000601c1d7810 */ /* 0x018fc40007ffe0ff */
        /* <DEDUP_REMOVED lines=28> */
[----:B--2---:R-:W-:-:S05]  /*98b0*/  FMUL.FTZ R27, R70, -1.4426950216293334961 ;  /* 0xbfb8aa3b461b7820 */ /* 0x004fca0000410000 */
[----:B------:R-:W2:Y:S01]  /*98c0*/  MUFU.EX2 R24, R24 ;  /* 0x0000001800187308 */ /* 0x000ea20000000800 */
[----:B0-----:R-:W-:Y:S01]  /*98d0*/  IMAD R73, R25, UR14, RZ ;  /* 0x0000000e19497c24 */ /* 0x001fe2000f8e02ff */
[----:B------:R-:W-:Y:S02]  /*98e0*/  MOV R25, R89 ;  /* 0x0000005900197202 */ /* 0x000fe40000000f00 */
[----:B------:R-:W0:Y:S01]  /*98f0*/  MUFU.EX2 R27, R27 ;  /* 0x0000001b001b7308 */ /* 0x000e220000000800 */
[----:B------:R-:W-:Y:S02]  /*9900*/  IMAD R73, R74, UR15, R73 ;  /* 0x0000000f4a497c24 */ /* 0x000fe4000f8e0249 */
        /* <DEDUP_REMOVED lines=8> */
[----:B-1----:R-:W-:-:S04]  /*9990*/  LEA R26, P5, R24, UR16, 0x1 ;  /* 0x00000010181a7c11 */ /* 0x002fc8000f8a08ff */
[----:B------:R-:W-:Y:S01]  /*99a0*/  LEA.HI.X R27, R24, UR17, R73, 0x1, P5 ;  /* 0x00000011181b7c11 */ /* 0x000fe2000a8f0c49 */
[----:B--2---:R-:W-:-:S05]  /*99b0*/  FMUL.FTZ R71, R70, R65 ;  /* 0x0000004146477220 */ /* 0x004fca0000410000 */
[----:B------:R-:W-:-:S05]  /*99c0*/  F2FP.BF16.F32.PACK_AB R71, R71, R62 ;  /* 0x0000003e4747723e */ /* 0x000fca00000010ff */
[----:B------:R0:W-:Y:S02]  /*99d0*/  STG.E desc[UR12][R26.64], R71 ;  /* 0x000000471a007986 */ /* 0x0001e4000c10190c */
.L_x_2035:
[----:B------:R-:W-:Y:S05]  /*99e0*/  BSYNC.RECONVERGENT B1 ;  /* 0x0000000000017941 */ /* 0x000fea0003800200 */
.L_x_2034:
        /* <DEDUP_REMOVED lines=8> */
[----:B------:R-:W3:Y:S02]  /*9a70*/  LDCU.64 UR16, c[0x0][0x380] ;  /* 0x00007000ff1077ac */ /* 0x000ee40008000a00 */
[----:B-----5:R-:W-:Y:S01]  /*9a80*/  FFMA.FTZ R63, R20, R63, R22 ;  /* 0x0000003f143f7223 */ /* 0x020fe20000010016 */
[----:B------:R-:W-:-:S03]  /*9a90*/  FFMA.FTZ R65, R21, R60, R23 ;  /* 0x0000003c15417223 */ /* 0x000fc60000010017 */
[----:B------:R-:W-:Y:S01]  /*9aa0*/  FMUL.FTZ R24, R63, -1.4426950216293334961 ;  /* 0xbfb8aa3b3f187820 */ /* 0x000fe20000410000 */
[----:B0-2---:R-:W-:-:S05]  /*9ab0*/  FMUL.FTZ R27, R65, -1.4426950216293334961 ;  /* 0xbfb8aa3b411b7820 */ /* 0x005fca0000410000 */
[----:B------:R-:W0:Y:S01]  /*9ac0*/  MUFU.EX2 R24, R24 ;  /* 0x0000001800187308 */ /* 0x000e220000000800 */
[----:B-1----:R-:W-:-:S03]  /*9ad0*/  IMAD R68, R68, UR14, RZ ;  /* 0x0000000e44447c24 */ /* 0x002fc6000f8e02ff */
[----:B------:R-:W1:Y:S01]  /*9ae0*/  MUFU.EX2 R27, R27 ;  /* 0x0000001b001b7308 */ /* 0x000e620000000800 */
[----:B0-----:R-:W-:Y:S01]  /*9af0*/  FADD.FTZ R26, R24, 1 ;  /* 0x3f800000181a7421 */ /* 0x001fe20000010000 */
[----:B------:R-:W-:Y:S01]  /*9b00*/  MOV R24, R86 ;  /* 0x0000005600187202 */ /* 0x000fe20000000f00 */
[----:B-1----:R-:W-:-:S04]  /*9b10*/  FADD.FTZ R62, R27, 1 ;  /* 0x3f8000001b3e7421 */ /* 0x002fc80000010000 */
[----:B------:R-:W0:Y:S01]  /*9b20*/  MUFU.RCP R26, R26 ;  /* 0x0000001a001a7308 */ /* 0x000e220000001000 */
[----:B------:R-:W-:-:S04]  /*9b30*/  IMAD.WIDE.U32 R24, R77, UR14, R24 ;  /* 0x0000000e4d187c25 */ /* 0x000fc8000f8e0018 */
[----:B------:R-:W-:-:S03]  /*9b40*/  IMAD R77, R77, UR15, R68 ;  /* 0x0000000f4d4d7c24 */ /* 0x000fc6000f8e0244 */
[----:B------:R-:W1:Y:S02]  /*9b50*/  MUFU.RCP R62, R62 ;  /* 0x0000003e003e7308 */ /* 0x000e640000001000 */
[----:B------:R-:W-:Y:S01]  /*9b60*/  IADD3 R77, PT, PT, R25, R77, RZ ;  /* 0x0000004d194d7210 */ /* 0x000fe20007ffe0ff */
[----:B0-----:R-:W-:Y:S01]  /*9b70*/  FMUL.FTZ R60, R63, R26 ;  /* 0x0000001a3f3c7220 */ /* 0x001fe20000410000 */
[----:B---3--:R-:W-:-:S04]  /*9b80*/  LEA R26, P2, R24, UR16, 0x1 ;  /* 0x00000010181a7c11 */ /* 0x008fc8000f8408ff */
[----:B------:R-:W-:Y:S01]  /*9b90*/  LEA.HI.X R27, R24, UR17, R77, 0x1, P2 ;  /* 0x00000011181b7c11 */ /* 0x000fe200090f0c4d */
[----:B-1----:R-:W-:-:S05]  /*9ba0*/  FMUL.FTZ R63, R65, R62 ;  /* 0x0000003e413f7220 */ /* 0x002fca0000410000 */
[----:B------:R-:W-:-:S05]  /*9bb0*/  F2FP.BF16.F32.PACK_AB R63, R63, R60 ;  /* 0x0000003c3f3f723e */ /* 0x000fca00000010ff */
[----:B------:R1:W-:Y:S02]  /*9bc0*/  STG.E desc[UR12][R26.64], R63 ;  /* 0x0000003f1a007986 */ /* 0x0003e4000c10190c */
.L_x_2037:
[----:B------:R-:W-:Y:S05]  /*9bd0*/  BSYNC.RECONVERGENT B1 ;  /* 0x0000000000017941 */ /* 0x000fea0003800200 */
.L_x_2036:
[----:B------:R-:W-:Y:S04]  /*9be0*/  BSSY.RECONVERGENT B1, `(.L_x_2038) ;  /* 0x000001e000017945 */ /* 0x000fe80003800200 */
[----:B------:R-:W-:Y:S05]  /*9bf0*/  @P1 BRA `(.L_x_2039) ;  /* 0x0000000000701947 */ /* 0x000fea0003800000 */
[----:B------:R-:W-:Y:S01]  /*9c00*/  FADD.FTZ R61, R61, -UR4 ;  /* 0x800000043d3d7e21 */ /* 0x000fe20008010000 */
[----:B------:R-:W-:Y:S01]  /*9c10*/  FADD.FTZ R58, R58, -UR4 ;  /* 0x800000043a3a7e21 */ /* 0x000fe20008010000 */
[----:B------:R-:W3:Y:S01]  /*9c20*/  LDCU.64 UR14, c[0x0][0x3e0] ;  /* 0x00007c00ff0e77ac */ /* 0x000ee20008000a00 */
[----:B012---:R-:W-:Y:S01]  /*9c30*/  MOV R26, R86 ;  /* 0x00000056001a7202 */ /* 0x007fe20000000f00 */
[----:B------:R-:W-:Y:S01]  /*9c40*/  FMUL.FTZ R61, R61, UR6 ;  /* 0x000000063d3d7c20 */ /* 0x000fe20008410000 */
[----:B------:R-:W-:Y:S01]  /*9c50*/  FMUL.FTZ R58, R58, UR6 ;  /* 0x000000063a3a7c20 */ /* 0x000fe20008410000 */
        /* <DEDUP_REMOVED lines=11> */
[----:B-1----:R-:W-:Y:S01]  /*9d10*/  FADD.FTZ R25, R24, 1 ;  /* 0x3f80000018197421 */ /* 0x002fe20000010000 */
[----:B0-----:R-:W-:Y:S02]  /*9d20*/  LEA R24, P1, R26, UR16, 0x1 ;  /* 0x000000101a187c11 */ /* 0x001fe4000f8208ff */
[----:B------:R-:W-:Y:S01]  /*9d30*/  IADD3 R69, PT, PT, R27, R69, RZ ;  /* 0x000000451b457210 */ /* 0x000fe20007ffe0ff */
[----:B--2---:R-:W-:Y:S02]  /*9d40*/  FADD.FTZ R60, R58, 1 ;  /* 0x3f8000003a3c7421 */ /* 0x004fe40000010000 */
[----:B------:R-:W0:Y:S08]  /*9d50*/  MUFU.RCP R25, R25 ;  /* 0x0000001900197308 */ /* 0x000e300000001000 */
[----:B------:R-:W1:Y:S01]  /*9d60*/  MUFU.RCP R60, R60 ;  /* 0x0000003c003c7308 */ /* 0x000e620000001000 */
[----:B0-----:R-:W-:Y:S01]  /*9d70*/  FMUL.FTZ R58, R62, R25 ;  /* 0x000000193e3a7220 */ /* 0x001fe20000410000 */
[----:B------:R-:W-:Y:S01]  /*9d80*/  LEA.HI.X R25, R26, UR17, R69, 0x1, P1 ;  /* 0x000000111a197c11 */ /* 0x000fe200088f0c45 */
[----:B-1----:R-:W-:-:S05]  /*9d90*/  FMUL.FTZ R61, R61, R60 ;  /* 0x0000003c3d3d7220 */ /* 0x002fca0000410000 */
[----:B------:R-:W-:-:S05]  /*9da0*/  F2FP.BF16.F32.PACK_AB R61, R61, R58 ;  /* 0x0000003a3d3d723e */ /* 0x000fca00000010ff */
[----:B------:R3:W-:Y:S02]  /*9db0*/  STG.E desc[UR12][R24.64], R61 ;  /* 0x0000003d18007986 */ /* 0x0007e4000c10190c */
.L_x_2039:
[----:B------:R-:W-:Y:S05]  /*9dc0*/  BSYNC.RECONVERGENT B1 ;  /* 0x0000000000017941 */ /* 0x000fea0003800200 */
.L_x_2038:
[----:B------:R-:W-:Y:S04]  /*9dd0*/  BSSY.RECONVERGENT B1, `(.L_x_2040) ;  /* 0x000001e000017945 */ /* 0x000fe80003800200 */
[----:B------:R-:W-:Y:S05]  /*9de0*/  @P6 BRA `(.L_x_2041) ;  /* 0x0000000000706947 */ /* 0x000fea0003800000 */
[----:B------:R-:W-:Y:S01]  /*9df0*/  FADD.FTZ R59, R59, -UR4 ;  /* 0x800000043b3b7e21 */ /* 0x000fe20008010000 */
[----:B------:R-:W-:Y:S01]  /*9e00*/  FADD.FTZ R0, R0, -UR4 ;  /* 0x8000000400007e21 */ /* 0x000fe20008010000 */
[----:B------:R-:W4:Y:S01]  /*9e10*/  LDCU.64 UR14, c[0x0][0x3e0] ;  /* 0x00007c00ff0e77ac */ /* 0x000f220008000a00 */
[----:B012---:R-:W-:Y:S01]  /*9e20*/  MOV R26, R86 ;  /* 0x00000056001a7202 */ /* 0x007fe20000000f00 */
[----:B------:R-:W-:Y:S01]  /*9e30*/  FMUL.FTZ R59, R59, UR6 ;  /* 0x000000063b3b7c20 */ /* 0x000fe20008410000 */
[----:B---3--:R-:W-:Y:S01]  /*9e40*/  FMUL.FTZ R24, R0, UR6 ;  /* 0x0000000600187c20 */ /* 0x008fe20008410000 */
        /* <DEDUP_REMOVED lines=17> */
[----:B0-----:R-:W-:-:S04]  /*9f60*/  LEA R24, P1, R26, UR16, 0x1 ;  /* 0x000000101a187c11 */ /* 0x001fc8000f8208ff */
[----:B------:R-:W-:Y:S01]  /*9f70*/  LEA.HI.X R25, R26, UR17, R67, 0x1, P1 ;  /* 0x000000111a197c11 */ /* 0x000fe200088f0c43 */
[----:B--2---:R-:W-:-:S05]  /*9f80*/  FMUL.FTZ R59, R61, R58 ;  /* 0x0000003a3d3b7220 */ /* 0x004fca0000410000 */
[----:B------:R-:W-:-:S05]  /*9f90*/  F2FP.BF16.F32.PACK_AB R59, R59, R0 ;  /* 0x000000003b3b723e */ /* 0x000fca00000010ff */
[----:B------:R4:W-:Y:S02]  /*9fa0*/  STG.E desc[UR12][R24.64], R59 ;  /* 0x0000003b18007986 */ /* 0x0009e4000c10190c */
.L_x_2041:
[----:B------:R-:W-:Y:S05]  /*9fb0*/  BSYNC.RECONVERGENT B1 ;  /* 0x0000000000017941 */ /* 0x000fea0003800200 */
.L_x_2040:
[----:B------:R-:W-:Y:S04]  /*9fc0*/  BSSY.RECONVERGENT B1, `(.L_x_2042) ;  /* 0x000001e000017945 */ /* 0x000fe80003800200 */
[----:B------:R-:W-:Y:S05]  /*9fd0*/  @P3 BRA `(.L_x_2043) ;  /* 0x0000000000703947 */ /* 0x000fea0003800000 */
[----:B------:R-:W-:Y:S01]  /*9fe0*/  FADD.FTZ R3, R3, -UR4 ;  /* 0x8000000403037e21 */ /* 0x000fe20008010000 */
[----:B------:R-:W-:Y:S01]  /*9ff0*/  FADD.FTZ R2, R2, -UR4 ;  /* 0x8000000402027e21 */ /* 0x000fe20008010000 */
[----:B------:R-:W3:Y:S02]  /*a000*/  LDCU.64 UR14, c[0x0][0x3e0] ;  /* 0x00007c00ff0e77ac */ /* 0x000ee40008000a00 */
[----:B------:R-:W-:Y:S01]  /*a010*/  FMUL.FTZ R3, R3, UR6 ;  /* 0x0000000603037c20 */ /* 0x000fe20008410000 */
[----:B------:R-:W-:Y:S01]  /*a020*/  FMUL.FTZ R2, R2, UR6 ;  /* 0x0000000602027c20 */ /* 0x000fe20008410000 */
[----:B------:R-:W3:Y:S02]  /*a030*/  LDCU.64 UR16, c[0x0][0x380] ;  /* 0x00007000ff1077ac */ /* 0x000ee40008000a00 */
[----:B012--5:R-:W-:Y:S01]  /*a040*/  FFMA.FTZ R27, R20, R3, R22 ;  /* 0x00000003141b7223 */ /* 0x027fe20000010016 */
[----:B----4-:R-:W-:Y:S01]  /*a050*/  FFMA.FTZ R59, R21, R2, R23 ;  /* 0x00000002153b7223 */ /* 0x010fe20000010017 */
[----:B------:R-:W-:-:S02]  /*a060*/  MOV R2, R86 ;  /* 0x0000005600027202 */ /* 0x000fc40000000f00 */
[----:B------:R-:W-:Y:S01]  /*a070*/  FMUL.FTZ R0, R27, -1.4426950216293334961 ;  /* 0xbfb8aa3b1b007820 */ /* 0x000fe20000410000 */
[----:B---3--:R-:W-:Y:S01]  /*a080*/  FMUL.FTZ R25, R59, -1.4426950216293334961 ;  /* 0xbfb8aa3b3b197820 */ /* 0x008fe20000410000 */
[----:B------:R-:W-:-:S04]  /*a090*/  MOV R3, R89 ;  /* 0x0000005900037202 */ /* 0x000fc80000000f00 */
[----:B------:R-:W0:Y:S01]  /*a0a0*/  MUFU.EX2 R0, R0 ;  /* 0x0000000000007308 */ /* 0x000e220000000800 */
[----:B------:R-:W-:-:S03]  /*a0b0*/  IMAD R58, R31, UR14, RZ ;  /* 0x0000000e1f3a7c24 */ /* 0x000fc6000f8e02ff */
[----:B------:R-:W1:Y:S01]  /*a0c0*/  MUFU.EX2 R25, R25 ;  /* 0x0000001900197308 */ /* 0x000e620000000800 */
[----:B------:R-:W-:-:S04]  /*a0d0*/  IMAD.WIDE.U32 R2, R29, UR14, R2 ;  /* 0x0000000e1d027c25 */ /* 0x000fc8000f8e0002 */
[----:B------:R-:W-:Y:S02]  /*a0e0*/  IMAD R29, R29, UR15, R58 ;  /* 0x0000000f1d1d7c24 */ /* 0x000fe4000f8e023a */
[----:B0-----:R-:W-:-:S03]  /*a0f0*/  FADD.FTZ R24, R0, 1 ;  /* 0x3f80000000187421 */ /* 0x001fc60000010000 */
[----:B------:R-:W-:Y:S01]  /*a100*/  IADD3 R29, PT, PT, R3, R29, RZ ;  /* 0x0000001d031d7210 */ /* 0x000fe20007ffe0ff */
[----:B-1----:R-:W-:Y:S02]  /*a110*/  FADD.FTZ R26, R25, 1 ;  /* 0x3f800000191a7421 */ /* 0x002fe40000010000 */
[----:B------:R-:W0:Y:S08]  /*a120*/  MUFU.RCP R24, R24 ;  /* 0x0000001800187308 */ /* 0x000e300000001000 */
[----:B------:R-:W1:Y:S01]  /*a130*/  MUFU.RCP R26, R26 ;  /* 0x0000001a001a7308 */ /* 0x000e620000001000 */
[----:B0-----:R-:W-:Y:S01]  /*a140*/  FMUL.FTZ R0, R27, R24 ;  /* 0x000000181b007220 */ /* 0x001fe20000410000 */
[----:B------:R-:W-:-:S04]  /*a150*/  LEA R24, P1, R2, UR16, 0x1 ;  /* 0x0000001002187c11 */ /* 0x000fc8000f8208ff */
[----:B------:R-:W-:Y:S01]  /*a160*/  LEA.HI.X R25, R2, UR17, R29, 0x1, P1 ;  /* 0x0000001102197c11 */ /* 0x000fe200088f0c1d */
[----:B-1----:R-:W-:-:S05]  /*a170*/  FMUL.FTZ R27, R59, R26 ;  /* 0x0000001a3b1b7220 */ /* 0x002fca0000410000 */
[----:B------:R-:W-:-:S05]  /*a180*/  F2FP.BF16.F32.PACK_AB R27, R27, R0 ;  /* 0x000000001b1b723e */ /* 0x000fca00000010ff */
[----:B------:R0:W-:Y:S02]  /*a190*/  STG.E desc[UR12][R24.64], R27 ;  /* 0x0000001b18007986 */ /* 0x0001e4000c10190c */
.L_x_2043:
[----:B------:R-:W-:Y:S05]  /*a1a0*/  BSYNC.RECONVERGENT B1 ;  /* 0x0000000000017941 */ /* 0x000fea0003800200 */
.L_x_2042:
        /* <DEDUP_REMOVED lines=8> */
[----:B------:R-:W1:Y:S01]  /*a230*/  LDCU.64 UR16, c[0x0][0x380] ;  /* 0x00007000ff1077ac */ /* 0x000e620008000a00 */
[----:B------:R-:W-:Y:S01]  /*a240*/  MOV R3, R89 ;  /* 0x0000005900037202 */ /* 0x000fe20000000f00 */
[----:B0--345:R-:W-:Y:S01]  /*a250*/  FFMA.FTZ R25, R20, R5, R22 ;  /* 0x0000000514197223 */ /* 0x039fe20000010016 */
[----:B-12---:R-:W-:-:S03]  /*a260*/  FFMA.FTZ R27, R21, R4, R23 ;  /* 0x00000004151b7223 */ /* 0x006fc60000010017 */
[----:B------:R-:W-:Y:S01]  /*a270*/  FMUL.FTZ R0, R25, -1.4426950216293334961 ;  /* 0xbfb8aa3b19007820 */ /* 0x000fe20000410000 */
[----:B------:R-:W-:-:S05]  /*a280*/  FMUL.FTZ R5, R27, -1.4426950216293334961 ;  /* 0xbfb8aa3b1b057820 */ /* 0x000fca0000410000 */
        /* <DEDUP_REMOVED lines=16> */
.L_x_2045:
[----:B------:R-:W-:Y:S05]  /*a390*/  BSYNC.RECONVERGENT B1 ;  /* 0x0000000000017941 */ /* 0x000fea0003800200 */
.L_x_2044:
[----:B------:R-:W-:Y:S01]  /*a3a0*/  ISETP.GE.U32.AND P5, PT, R33, UR10, PT ;  /* 0x0000000a21007c0c */ /* 0x000fe2000bfa6070 */
[----:B------:R-:W-:Y:S01]  /*a3b0*/  BSSY.RECONVERGENT B1, `(.L_x_2046) ;  /* 0x0000035000017945 */ /* 0x000fe20003800200 */
[----:B------:R-:W-:Y:S02]  /*a3c0*/  SHF.R.S32.HI R3, RZ, 0x1f, R33 ;  /* 0x0000001fff037819 */ /* 0x000fe40000011421 */
[C---:B----4-:R-:W-:Y:S02]  /*a3d0*/  IADD3 R59, PT, PT, R28.reuse, 0x80, RZ ;  /* 0x000000801c3b7810 */ /* 0x050fe40007ffe0ff */
[----:B------:R-:W-:Y:S02]  /*a3e0*/  ISETP.GE.AND.EX P5, PT, R3, UR11, PT, P5 ;  /* 0x0000000b03007c0c */ /* 0x000fe4000bfa6350 */
[C---:B------:R-:W-:Y:S02]  /*a3f0*/  IADD3 R30, PT, PT, R28.reuse, 0x88, RZ ;  /* 0x000000881c1e7810 */ /* 0x040fe40007ffe0ff */
[----:B012---:R-:W-:-:S02]  /*a400*/  IADD3 R27, PT, PT, R28, 0x90, RZ ;  /* 0x000000901c1b7810 */ /* 0x007fc40007ffe0ff */
[----:B---3--:R-:W-:Y:S02]  /*a410*/  IADD3 R25, PT, PT, R28, 0x98, RZ ;  /* 0x000000981c197810 */ /* 0x008fe40007ffe0ff */
        /* <DEDUP_REMOVED lines=46> */
.L_x_2047:
[----:B------:R-:W-:Y:S05]  /*a700*/  BSYNC.RECONVERGENT B1 ;  /* 0x0000000000017941 */ /* 0x000fea0003800200 */
.L_x_2046:
        /* <DEDUP_REMOVED lines=10> */
[----:B------:R-:W-:-:S03]  /*a7b0*/  FFMA.FTZ R8, R21, R8, R23 ;  /* 0x0000000815087223 */ /* 0x000fc60000010017 */
[----:B------:R-:W-:Y:S01]  /*a7c0*/  FMUL.FTZ R2, R9, -1.4426950216293334961 ;  /* 0xbfb8aa3b09027820 */ /* 0x000fe20000410000 */
[----:B0-----:R-:W-:-:S05]  /*a7d0*/  FMUL.FTZ R5, R8, -1.4426950216293334961 ;  /* 0xbfb8aa3b08057820 */ /* 0x001fca0000410000 */
        /* <DEDUP_REMOVED lines=12> */
[----:B--2---:R-:W-:-:S04]  /*a8a0*/  LEA R4, P2, R2, UR16, 0x1 ;  /* 0x0000001002047c11 */ /* 0x004fc8000f8408ff */
[----:B------:R-:W-:Y:S01]  /*a8b0*/  LEA.HI.X R5, R2, UR17, R35, 0x1, P2 ;  /* 0x0000001102057c11 */ /* 0x000fe200090f0c23 */
[----:B-1----:R-:W-:-:S05]  /*a8c0*/  FMUL.FTZ R9, R8, R7 ;  /* 0x0000000708097220 */ /* 0x002fca0000410000 */
[----:B------:R-:W-:-:S05]  /*a8d0*/  F2FP.BF16.F32.PACK_AB R9, R9, R6 ;  /* 0x000000060909723e */ /* 0x000fca00000010ff */
[----:B------:R1:W-:Y:S02]  /*a8e0*/  STG.E desc[UR12][R4.64], R9 ;  /* 0x0000000904007986 */ /* 0x0003e4000c10190c */
.L_x_2049:
[----:B------:R-:W-:Y:S05]  /*a8f0*/  BSYNC.RECONVERGENT B1 ;  /* 0x0000000000017941 */ /* 0x000fea0003800200 */
.L_x_2048:
[----:B------:R-:W-:Y:S04]  /*a900*/  BSSY.RECONVERGENT B1, `(.L_x_2050) ;  /* 0x000001e000017945 */ /* 0x000fe80003800200 */
[----:B------:R-:W-:Y:S05]  /*a910*/  @P1 BRA `(.L_x_2051) ;  /* 0x0000000000701947 */ /* 0x000fea0003800000 */
[----:B------:R-:W-:Y:S01]  /*a920*/  FADD.FTZ R11, R11, -UR4 ;  /* 0x800000040b0b7e21 */ /* 0x000fe20008010000 */
[----:B------:R-:W-:Y:S01]  /*a930*/  FADD.FTZ R10, R10, -UR4 ;  /* 0x800000040a0a7e21 */ /* 0x000fe20008010000 */
[----:B------:R-:W2:Y:S01]  /*a940*/  LDCU.64 UR14, c[0x0][0x3e0] ;  /* 0x00007c00ff0e77ac */ /* 0x000ea20008000a00 */
[----:B------:R-:W-:Y:S01]  /*a950*/  MOV R3, R89 ;  /* 0x0000005900037202 */ /* 0x000fe20000000f00 */
[----:B------:R-:W-:Y:S01]  /*a960*/  FMUL.FTZ R11, R11, UR6 ;  /* 0x000000060b0b7c20 */ /* 0x000fe20008410000 */
[----:B------:R-:W-:Y:S01]  /*a970*/  FMUL.FTZ R10, R10, UR6 ;  /* 0x000000060a0a7c20 */ /* 0x000fe20008410000 */
[----:B------:R-:W3:Y:S02]  /*a980*/  LDCU.64 UR16, c[0x0][0x380] ;  /* 0x00007000ff1077ac */ /* 0x000ee40008000a00 */
[----:B-----5:R-:W-:Y:S01]  /*a990*/  FFMA.FTZ R11, R20, R11, R22 ;  /* 0x0000000b140b7223 */ /* 0x020fe20000010016 */
[----:B------:R-:W-:-:S03]  /*a9a0*/  FFMA.FTZ R10, R21, R10, R23 ;  /* 0x0000000a150a7223 */ /* 0x000fc60000010017 */
[----:B------:R-:W-:Y:S01]  /*a9b0*/  FMUL.FTZ R2, R11, -1.4426950216293334961 ;  /* 0xbfb8aa3b0b027820 */ /* 0x000fe20000410000 */
[----:B01----:R-:W-:-:S05]  /*a9c0*/  FMUL.FTZ R5, R10, -1.4426950216293334961 ;  /* 0xbfb8aa3b0a057820 */ /* 0x003fca0000410000 */
[----:B------:R-:W0:Y:S01]  /*a9d0*/  MUFU.EX2 R2, R2 ;  /* 0x0000000200027308 */ /* 0x000e220000000800 */
[----:B--2---:R-:W-:-:S03]  /*a9e0*/  IMAD R32, R32, UR14, RZ ;  /* 0x0000000e20207c24 */ /* 0x004fc6000f8e02ff */
        /* <DEDUP_REMOVED lines=15> */
.L_x_2051:
[----:B------:R-:W-:Y:S05]  /*aae0*/  BSYNC.RECONVERGENT B1 ;  /* 0x0000000000017941 */ /* 0x000fea0003800200 */
.L_x_2050:
[----:B------:R-:W-:Y:S04]  /*aaf0*/  BSSY.RECONVERGENT B1, `(.L_x_2052) ;  /* 0x000001e000017945 */ /* 0x000fe80003800200 */
[----:B------:R-:W-:Y:S05]  /*ab00*/  @P6 BRA `(.L_x_2053) ;  /* 0x0000000000706947 */ /* 0x000fea0003800000 */
[----:B------:R-:W-:Y:S01]  /*ab10*/  FADD.FTZ R13, R13, -UR4 ;  /* 0x800000040d0d7e21 */ /* 0x000fe20008010000 */
[----:B------:R-:W-:Y:S01]  /*ab20*/  FADD.FTZ R12, R12, -UR4 ;  /* 0x800000040c0c7e21 */ /* 0x000fe20008010000 */
[----:B------:R-:W3:Y:S01]  /*ab30*/  LDCU.64 UR14, c[0x0][0x3e0] ;  /* 0x00007c00ff0e77ac */ /* 0x000ee20008000a00 */
[----:B------:R-:W-:Y:S01]  /*ab40*/  MOV R3, R89 ;  /* 0x0000005900037202 */ /* 0x000fe20000000f00 */
[----:B------:R-:W-:Y:S01]  /*ab50*/  FMUL.FTZ R13, R13, UR6 ;  /* 0x000000060d0d7c20 */ /* 0x000fe20008410000 */
[----:B------:R-:W-:Y:S01]  /*ab60*/  FMUL.FTZ R12, R12, UR6 ;  /* 0x000000060c0c7c20 */ /* 0x000fe20008410000 */
[----:B------:R-:W4:Y:S02]  /*ab70*/  LDCU.64 UR16, c[0x0][0x380] ;  /* 0x00007000ff1077ac */ /* 0x000f240008000a00 */
[----:B-----5:R-:W-:Y:S01]  /*ab80*/  FFMA.FTZ R13, R20, R13, R22 ;  /* 0x0000000d140d7223 */ /* 0x020fe20000010016 */
[----:B------:R-:W-:-:S03]  /*ab90*/  FFMA.FTZ R12, R21, R12, R23 ;  /* 0x0000000c150c7223 */ /* 0x000fc60000010017 */
[----:B------:R-:W-:Y:S01]  /*aba0*/  FMUL.FTZ R2, R13, -1.4426950216293334961 ;  /* 0xbfb8aa3b0d027820 */ /* 0x000fe20000410000 */
[----:B012---:R-:W-:-:S05]  /*abb0*/  FMUL.FTZ R5, R12, -1.4426950216293334961 ;  /* 0xbfb8aa3b0c057820 */ /* 0x007fca0000410000 */
[----:B------:R-:W0:Y:S01]  /*abc0*/  MUFU.EX2 R2, R2 ;  /* 0x0000000200027308 */ /* 0x000e220000000800 */
[----:B---3--:R-:W-:-:S03]  /*abd0*/  IMAD R31, R31, UR14, RZ ;  /* 0x0000000e1f1f7c24 */ /* 0x008fc6000f8e02ff */
        /* <DEDUP_REMOVED lines=10> */
[----:B----4-:R-:W-:-:S04]  /*ac80*/  LEA R4, P1, R2, UR16, 0x1 ;  /* 0x0000001002047c11 */ /* 0x010fc8000f8208ff */
[----:B------:R-:W-:Y:S01]  /*ac90*/  LEA.HI.X R5, R2, UR17, R31, 0x1, P1 ;  /* 0x0000001102057c11 */ /* 0x000fe200088f0c1f */
[----:B-1----:R-:W-:-:S05]  /*aca0*/  FMUL.FTZ R9, R12, R7 ;  /* 0x000000070c097220 */ /* 0x002fca0000410000 */
[----:B------:R-:W-:-:S05]  /*acb0*/  F2FP.BF16.F32.PACK_AB R9, R9, R6 ;  /* 0x000000060909723e */ /* 0x000fca00000010ff */
[----:B------:R3:W-:Y:S02]  /*acc0*/  STG.E desc[UR12][R4.64], R9 ;  /* 0x0000000904007986 */ /* 0x0007e4000c10190c */
.L_x_2053:
[----:B------:R-:W-:Y:S05]  /*acd0*/  BSYNC.RECONVERGENT B1 ;  /* 0x0000000000017941 */ /* 0x000fea0003800200 */
.L_x_2052:
[----:B------:R-:W-:Y:S04]  /*ace0*/  BSSY.RECONVERGENT B1, `(.L_x_2054) ;  /* 0x000001e000017945 */ /* 0x000fe80003800200 */
[----:B------:R-:W-:Y:S05]  /*acf0*/  @P3 BRA `(.L_x_2055) ;  /* 0x0000000000703947 */ /* 0x000fea0003800000 */
[----:B------:R-:W-:Y:S01]  /*ad00*/  FADD.FTZ R14, R14, -UR4 ;  /* 0x800000040e0e7e21 */ /* 0x000fe20008010000 */
[----:B------:R-:W-:Y:S01]  /*ad10*/  FADD.FTZ R15, R15, -UR4 ;  /* 0x800000040f0f7e21 */ /* 0x000fe20008010000 */
[----:B------:R-:W4:Y:S02]  /*ad20*/  LDCU.64 UR14, c[0x0][0x3e0] ;  /* 0x00007c00ff0e77ac */ /* 0x000f240008000a00 */
[----:B------:R-:W-:Y:S01]  /*ad30*/  FMUL.FTZ R3, R14, UR6 ;  /* 0x000000060e037c20 */ /* 0x000fe20008410000 */
[----:B0123--:R-:W-:Y:S01]  /*ad40*/  FMUL.FTZ R4, R15, UR6 ;  /* 0x000000060f047c20 */ /* 0x00ffe20008410000 */
[----:B------:R-:W0:Y:S02]  /*ad50*/  LDCU.64 UR16, c[0x0][0x380] ;  /* 0x00007000ff1077ac */ /* 0x000e240008000a00 */
[----:B-----5:R-:W-:Y:S01]  /*ad60*/  FFMA.FTZ R9, R20, R3, R22 ;  /* 0x0000000314097223 */ /* 0x020fe20000010016 */
[----:B------:R-:W-:Y:S01]  /*ad70*/  FFMA.FTZ R8, R21, R4, R23 ;  /* 0x0000000415087223 */ /* 0x000fe20000010017 */
[----:B------:R-:W-:-:S02]  /*ad80*/  MOV R3, R89 ;  /* 0x0000005900037202 */ /* 0x000fc40000000f00 */
[----:B------:R-:W-:Y:S01]  /*ad90*/  FMUL.FTZ R2, R9, -1.4426950216293334961 ;  /* 0xbfb8aa3b09027820 */ /* 0x000fe20000410000 */
[----:B------:R-:W-:-:S05]  /*ada0*/  FMUL.FTZ R5, R8, -1.4426950216293334961 ;  /* 0xbfb8aa3b08057820 */ /* 0x000fca0000410000 */
        /* <DEDUP_REMOVED lines=17> */
.L_x_2055:
[----:B------:R-:W-:Y:S05]  /*aec0*/  BSYNC.RECONVERGENT B1 ;  /* 0x0000000000017941 */ /* 0x000fea0003800200 */
.L_x_2054:
[----:B------:R-:W-:Y:S04]  /*aed0*/  BSSY.RECONVERGENT B1, `(.L_x_2056) ;  /* 0x000001e000017945 */ /* 0x000fe80003800200 */
[----:B------:R-:W-:Y:S05]  /*aee0*/  @P4 BRA `(.L_x_2057) ;  /* 0x0000000000704947 */ /* 0x000fea0003800000 */
[----:B------:R-:W-:Y:S01]  /*aef0*/  FADD.FTZ R17, R17, -UR4 ;  /* 0x8000000411117e21 */ /* 0x000fe20008010000 */
[----:B------:R-:W-:Y:S01]  /*af00*/  FADD.FTZ R16, R16, -UR4 ;  /* 0x8000000410107e21 */ /* 0x000fe20008010000 */
[----:B------:R-:W0:Y:S01]  /*af10*/  LDCU.64 UR14, c[0x0][0x3e0] ;  /* 0x00007c00ff0e77ac */ /* 0x000e220008000a00 */
[----:B------:R-:W-:Y:S01]  /*af20*/  MOV R3, R89 ;  /* 0x0000005900037202 */ /* 0x000fe20000000f00 */
[----:B------:R-:W-:Y:S01]  /*af30*/  FMUL.FTZ R17, R17, UR6 ;  /* 0x0000000611117c20 */ /* 0x000fe20008410000 */
[----:B------:R-:W-:Y:S01]  /*af40*/  FMUL.FTZ R16, R16, UR6 ;  /* 0x0000000610107c20 */ /* 0x000fe20008410000 */
[----:B------:R-:W0:Y:S02]  /*af50*/  LDCU.64 UR16, c[0x0][0x380] ;  /* 0x00007000ff1077ac */ /* 0x000e240008000a00 */
[----:B-----5:R-:W-:Y:S01]  /*af60*/  FFMA.FTZ R17, R20, R17, R22 ;  /* 0x0000001114117223 */ /* 0x020fe20000010016 */
[----:B------:R-:W-:-:S03]  /*af70*/  FFMA.FTZ R16, R21, R16, R23 ;  /* 0x0000001015107223 */ /* 0x000fc60000010017 */
[----:B------:R-:W-:Y:S01]  /*af80*/  FMUL.FTZ R2, R17, -1.4426950216293334961 ;  /* 0xbfb8aa3b11027820 */ /* 0x000fe20000410000 */
[----:B01234-:R-:W-:-:S05]  /*af90*/  FMUL.FTZ R5, R16, -1.4426950216293334961 ;  /* 0xbfb8aa3b10057820 */ /* 0x01ffca0000410000 */
[----:B------:R-:W0:Y:S01]  /*afa0*/  MUFU.EX2 R2, R2 ;  /* 0x0000000200027308 */ /* 0x000e220000000800 */
[----:B------:R-:W-:-:S03]  /*afb0*/  IMAD R26, R26, UR14, RZ ;  /* 0x0000000e1a1a7c24 */ /* 0x000fc6000f8e02ff */
        /* <DEDUP_REMOVED lines=10> */
[----:B------:R-:W-:-:S04]  /*b060*/  LEA R4, P1, R2, UR16, 0x1 ;  /* 0x0000001002047c11 */ /* 0x000fc8000f8208ff */
[----:B------:R-:W-:Y:S01]  /*b070*/  LEA.HI.X R5, R2, UR17, R25, 0x1, P1 ;  /* 0x0000001102057c11 */ /* 0x000fe200088f0c19 */
[----:B-1----:R-:W-:-:S05]  /*b080*/  FMUL.FTZ R9, R16, R7 ;  /* 0x0000000710097220 */ /* 0x002fca0000410000 */
[----:B------:R-:W-:-:S05]  /*b090*/  F2FP.BF16.F32.PACK_AB R9, R9, R6 ;  /* 0x000000060909723e */ /* 0x000fca00000010ff */
[----:B------:R0:W-:Y:S02]  /*b0a0*/  STG.E desc[UR12][R4.64], R9 ;  /* 0x0000000904007986 */ /* 0x0001e4000c10190c */
.L_x_2057:
[----:B------:R-:W-:Y:S05]  /*b0b0*/  BSYNC.RECONVERGENT B1 ;  /* 0x0000000000017941 */ /* 0x000fea0003800200 */
.L_x_2056:
[----:B------:R-:W-:Y:S01]  /*b0c0*/  ISETP.GE.U32.AND P5, PT, R24, UR10, PT ;  /* 0x0000000a18007c0c */ /* 0x000fe2000bfa6070 */
[----:B------:R-:W-:Y:S01]  /*b0d0*/  BSSY.RECONVERGENT B1, `(.L_x_2058) ;  /* 0x0000035000017945 */ /* 0x000fe20003800200 */
[----:B01234-:R-:W-:Y:S02]  /*b0e0*/  SHF.R.S32.HI R5, RZ, 0x1f, R24 ;  /* 0x0000001fff057819 */ /* 0x01ffe40000011418 */
[C---:B------:R-:W-:Y:S02]  /*b0f0*/  IADD3 R14, PT, PT, R28.reuse, 0xb0, RZ ;  /* 0x000000b01c0e7810 */ /* 0x040fe40007ffe0ff */
        /* <DEDUP_REMOVED lines=50> */
.L_x_2059:
[----:B------:R-:W-:Y:S05]  /*b420*/  BSYNC.RECONVERGENT B1 ;  /* 0x0000000000017941 */ /* 0x000fea0003800200 */
.L_x_2058:
[----:B------:R-:W-:Y:S04]  /*b430*/  BSSY.RECONVERGENT B1, `(.L_x_2060) ;  /* 0x000001e000017945 */ /* 0x000fe80003800200 */
[----:B------:R-:W-:Y:S05]  /*b440*/  @P2 BRA `(.L_x_2061) ;  /* 0x0000000000702947 */ /* 0x000fea0003800000 */
[----:B------:R-:W-:Y:S01]  /*b450*/  FADD.FTZ R36, R36, -UR4 ;  /* 0x8000000424247e21 */ /* 0x000fe20008010000 */
[----:B------:R-:W-:Y:S01]  /*b460*/  FADD.FTZ R37, R37, -UR4 ;  /* 0x8000000425257e21 */ /* 0x000fe20008010000 */
[----:B------:R-:W1:Y:S02]  /*b470*/  LDCU.64 UR14, c[0x0][0x3e0] ;  /* 0x00007c00ff0e77ac */ /* 0x000e640008000a00 */
[----:B------:R-:W-:Y:S01]  /*b480*/  FMUL.FTZ R5, R36, UR6 ;  /* 0x0000000624057c20 */ /* 0x000fe20008410000 */
[----:B0-----:R-:W-:Y:S01]  /*b490*/  FMUL.FTZ R8, R37, UR6 ;  /* 0x0000000625087c20 */ /* 0x001fe20008410000 */
[----:B------:R-:W0:Y:S02]  /*b4a0*/  LDCU.64 UR16, c[0x0][0x380] ;  /* 0x00007000ff1077ac */ /* 0x000e240008000a00 */
[----:B-----5:R-:W-:Y:S01]  /*b4b0*/  FFMA.FTZ R17, R20, R5, R22 ;  /* 0x0000000514117223 */ /* 0x020fe20000010016 */
[----:B------:R-:W-:Y:S01]  /*b4c0*/  FFMA.FTZ R19, R21, R8, R23 ;  /* 0x0000000815137223 */ /* 0x000fe20000010017 */
[----:B------:R-:W-:-:S02]  /*b4d0*/  MOV R5, R89 ;  /* 0x0000005900057202 */ /* 0x000fc40000000f00 */
        /* <DEDUP_REMOVED lines=19> */
.L_x_2061:
[----:B------:R-:W-:Y:S05]  /*b610*/  BSYNC.RECONVERGENT B1 ;  /* 0x0000000000017941 */ /* 0x000fea0003800200 */
.L_x_2060:
[----:B------:R-:W-:Y:S04]  /*b620*/  BSSY.RECONVERGENT B1, `(.L_x_2062) ;  /* 0x000001e000017945 */ /* 0x000fe80003800200 */
[----:B------:R-:W-:Y:S05]  /*b630*/  @P1 BRA `(.L_x_2063) ;  /* 0x0000000000701947 */ /* 0x000fea0003800000 */
[----:B------:R-:W-:Y:S01]  /*b640*/  FADD.FTZ R38, R38, -UR4 ;  /* 0x8000000426267e21 */ /* 0x000fe20008010000 */
[----:B------:R-:W-:Y:S01]  /*b650*/  FADD.FTZ R39, R39, -UR4 ;  /* 0x8000000427277e21 */ /* 0x000fe20008010000 */
[----:B------:R-:W2:Y:S02]  /*b660*/  LDCU.64 UR14, c[0x0][0x3e0] ;  /* 0x00007c00ff0e77ac */ /* 0x000ea40008000a00 */
[----:B------:R-:W-:Y:S01]  /*b670*/  FMUL.FTZ R5, R38, UR6 ;  /* 0x0000000626057c20 */ /* 0x000fe20008410000 */
[----:B------:R-:W-:Y:S01]  /*b680*/  FMUL.FTZ R4, R39, UR6 ;  /* 0x0000000627047c20 */ /* 0x000fe20008410000 */
[----:B------:R-:W3:Y:S02]  /*b690*/  LDCU.64 UR16, c[0x0][0x380] ;  /* 0x00007000ff1077ac */ /* 0x000ee40008000a00 */
[----:B-1---5:R-:W-:Y:S01]  /*b6a0*/  FFMA.FTZ R17, R20, R5, R22 ;  /* 0x0000000514117223 */ /* 0x022fe20000010016 */
[----:B0-----:R-:W-:Y:S01]  /*b6b0*/  FFMA.FTZ R19, R21, R4, R23 ;  /* 0x0000000415137223 */ /* 0x001fe20000010017 */
[----:B------:R-:W-:-:S02]  /*b6c0*/  MOV R4, R86 ;  /* 0x0000005600047202 */ /* 0x000fc40000000f00 */
[----:B------:R-:W-:Y:S01]  /*b6d0*/  FMUL.FTZ R0, R17, -1.4426950216293334961 ;  /* 0xbfb8aa3b11007820 */ /* 0x000fe20000410000 */
[----:B------:R-:W-:Y:S01]  /*b6e0*/  FMUL.FTZ R9, R19, -1.4426950216293334961 ;  /* 0xbfb8aa3b13097820 */ /* 0x000fe20000410000 */
[----:B------:R-:W-:-:S04]  /*b6f0*/  MOV R5, R89 ;  /* 0x0000005900057202 */ /* 0x000fc80000000f00 */
[----:B------:R-:W0:Y:S01]  /*b700*/  MUFU.EX2 R0, R0 ;  /* 0x0000000000007308 */ /* 0x000e220000000800 */
[----:B--2---:R-:W-:-:S03]  /*b710*/  IMAD R15, R15, UR14, RZ ;  /* 0x0000000e0f0f7c24 */ /* 0x004fc6000f8e02ff */
        /* <DEDUP_REMOVED lines=9> */
[----:B---3--:R-:W-:-:S04]  /*b7b0*/  LEA R8, P1, R4, UR16, 0x1 ;  /* 0x0000001004087c11 */ /* 0x008fc8000f8208ff */
[----:B------:R-:W-:Y:S01]  /*b7c0*/  LEA.HI.X R9, R4, UR17, R25, 0x1, P1 ;  /* 0x0000001104097c11 */ /* 0x000fe200088f0c19 */
[----:B-1----:R-:W-:-:S05]  /*b7d0*/  FMUL.FTZ R15, R19, R16 ;  /* 0x00000010130f7220 */ /* 0x002fca0000410000 */
[----:B------:R-:W-:-:S05]  /*b7e0*/  F2FP.BF16.F32.PACK_AB R15, R15, R0 ;  /* 0x000000000f0f723e */ /* 0x000fca00000010ff */
[----:B------:R2:W-:Y:S02]  /*b7f0*/  STG.E desc[UR12][R8.64], R15 ;  /* 0x0000000f08007986 */ /* 0x0005e4000c10190c */
.L_x_2063:
[----:B------:R-:W-:Y:S05]  /*b800*/  BSYNC.RECONVERGENT B1 ;  /* 0x0000000000017941 */ /* 0x000fea0003800200 */
.L_x_2062:
[----:B------:R-:W-:Y:S04]  /*b810*/  BSSY.RECONVERGENT B1, `(.L_x_2064) ;  /* 0x000001e000017945 */ /* 0x000fe80003800200 */
[----:B------:R-:W-:Y:S05]  /*b820*/  @P6 BRA `(.L_x_2065) ;  /* 0x0000000000706947 */ /* 0x000fea0003800000 */
[----:B------:R-:W-:Y:S01]  /*b830*/  FADD.FTZ R40, R40, -UR4 ;  /* 0x8000000428287e21 */ /* 0x000fe20008010000 */
[----:B------:R-:W-:Y:S01]  /*b840*/  FADD.FTZ R41, R41, -UR4 ;  /* 0x8000000429297e21 */ /* 0x000fe20008010000 */
[----:B------:R-:W3:Y:S02]  /*b850*/  LDCU.64 UR14, c[0x0][0x3e0] ;  /* 0x00007c00ff0e77ac */ /* 0x000ee40008000a00 */
[----:B------:R-:W-:Y:S01]  /*b860*/  FMUL.FTZ R5, R40, UR6 ;  /* 0x0000000628057c20 */ /* 0x000fe20008410000 */
[----:B------:R-:W-:Y:S01]  /*b870*/  FMUL.FTZ R4, R41, UR6 ;  /* 0x0000000629047c20 */ /* 0x000fe20008410000 */
[----:B------:R-:W4:Y:S02]  /*b880*/  LDCU.64 UR16, c[0x0][0x380] ;  /* 0x00007000ff1077ac */ /* 0x000f240008000a00 */
[----:B--2--5:R-:W-:Y:S01]  /*b890*/  FFMA.FTZ R15, R20, R5, R22 ;  /* 0x00000005140f7223 */ /* 0x024fe20000010016 */
[----:B-1----:R-:W-:Y:S01]  /*b8a0*/  FFMA.FTZ R17, R21, R4, R23 ;  /* 0x0000000415117223 */ /* 0x002fe20000010017 */
[----:B------:R-:W-:-:S02]  /*b8b0*/  MOV R4, R86 ;  /* 0x0000005600047202 */ /* 0x000fc40000000f00 */
[----:B------:R-:W-:Y:S01]  /*b8c0*/  FMUL.FTZ R0, R15, -1.4426950216293334961 ;  /* 0xbfb8aa3b0f007820 */ /* 0x000fe20000410000 */
[----:B0-----:R-:W-:Y:S01]  /*b8d0*/  FMUL.FTZ R9, R17, -1.4426950216293334961 ;  /* 0xbfb8aa3b11097820 */ /* 0x001fe20000410000 */
[----:B------:R-:W-:-:S04]  /*b8e0*/  MOV R5, R89 ;  /* 0x0000005900057202 */ /* 0x000fc80000000f00 */
[----:B------:R-:W0:Y:S01]  /*b8f0*/  MUFU.EX2 R0, R0 ;  /* 0x0000000000007308 */ /* 0x000e220000000800 */
[----:B---3--:R-:W-:-:S03]  /*b900*/  IMAD R13, R13, UR14, RZ ;  /* 0x0000000e0d0d7c24 */ /* 0x008fc6000f8e02ff */
        /* <DEDUP_REMOVED lines=9> */
[----:B----4-:R-:W-:-:S04]  /*b9a0*/  LEA R8, P1, R4, UR16, 0x1 ;  /* 0x0000001004087c11 */ /* 0x010fc8000f8208ff */
[----:B------:R-:W-:Y:S01]  /*b9b0*/  LEA.HI.X R9, R4, UR17, R19, 0x1, P1 ;  /* 0x0000001104097c11 */ /* 0x000fe200088f0c13 */
[----:B-1----:R-:W-:-:S05]  /*b9c0*/  FMUL.FTZ R13, R17, R14 ;  /* 0x0000000e110d7220 */ /* 0x002fca0000410000 */
[----:B------:R-:W-:-:S05]  /*b9d0*/  F2FP.BF16.F32.PACK_AB R13, R13, R0 ;  /* 0x000000000d0d723e */ /* 0x000fca00000010ff */
[----:B------:R3:W-:Y:S02]  /*b9e0*/  STG.E desc[UR12][R8.64], R13 ;  /* 0x0000000d08007986 */ /* 0x0007e4000c10190c */
.L_x_2065:
[----:B------:R-:W-:Y:S05]  /*b9f0*/  BSYNC.RECONVERGENT B1 ;  /* 0x0000000000017941 */ /* 0x000fea0003800200 */
.L_x_2064:
[----:B------:R-:W-:Y:S04]  /*ba00*/  BSSY.RECONVERGENT B1, `(.L_x_2066) ;  /* 0x000001e000017945 */ /* 0x000fe80003800200 */
[----:B------:R-:W-:Y:S05]  /*ba10*/  @P3 BRA `(.L_x_2067) ;  /* 0x0000000000703947 */ /* 0x000fea0003800000 */
[----:B------:R-:W-:Y:S01]  /*ba20*/  FADD.FTZ R42, R42, -UR4 ;  /* 0x800000042a2a7e21 */ /* 0x000fe20008010000 */
[----:B------:R-:W-:Y:S01]  /*ba30*/  FADD.FTZ R43, R43, -UR4 ;  /* 0x800000042b2b7e21 */ /* 0x000fe20008010000 */
[----:B------:R-:W4:Y:S02]  /*ba40*/  LDCU.64 UR14, c[0x0][0x3e0] ;  /* 0x00007c00ff0e77ac */ /* 0x000f240008000a00 */
[----:B------:R-:W-:Y:S01]  /*ba50*/  FMUL.FTZ R5, R42, UR6 ;  /* 0x000000062a057c20 */ /* 0x000fe20008410000 */
[----:B------:R-:W-:Y:S01]  /*ba60*/  FMUL.FTZ R4, R43, UR6 ;  /* 0x000000062b047c20 */ /* 0x000fe20008410000 */
[----:B------:R-:W4:Y:S02]  /*ba70*/  LDCU.64 UR16, c[0x0][0x380] ;  /* 0x00007000ff1077ac */ /* 0x000f240008000a00 */
[----:B---3-5:R-:W-:Y:S01]  /*ba80*/  FFMA.FTZ R13, R20, R5, R22 ;  /* 0x00000005140d7223 */ /* 0x028fe20000010016 */
[----:B--2---:R-:W-:Y:S01]  /*ba90*/  FFMA.FTZ R15, R21, R4, R23 ;  /* 0x00000004150f7223 */ /* 0x004fe20000010017 */
[----:B------:R-:W-:-:S02]  /*baa0*/  MOV R4, R86 ;  /* 0x0000005600047202 */ /* 0x000fc40000000f00 */
[----:B------:R-:W-:Y:S01]  /*bab0*/  FMUL.FTZ R0, R13, -1.4426950216293334961 ;  /* 0xbfb8aa3b0d007820 */ /* 0x000fe20000410000 */
[----:B01----:R-:W-:Y:S01]  /*bac0*/  FMUL.FTZ R9, R15, -1.4426950216293334961 ;  /* 0xbfb8aa3b0f097820 */ /* 0x003fe20000410000 */
[----:B------:R-:W-:-:S04]  /*bad0*/  MOV R5, R89 ;  /* 0x0000005900057202 */ /* 0x000fc80000000f00 */
[----:B------:R-:W0:Y:S01]  /*bae0*/  MUFU.EX2 R0, R0 ;  /* 0x0000000000007308 */ /* 0x000e220000000800 */
[----:B----4-:R-:W-:-:S03]  /*baf0*/  IMAD R11, R11, UR14, RZ ;  /* 0x0000000e0b0b7c24 */ /* 0x010fc6000f8e02ff */
        /* <DEDUP_REMOVED lines=14> */
.L_x_2067:
[----:B------:R-:W-:Y:S05]  /*bbe0*/  BSYNC.RECONVERGENT B1 ;  /* 0x0000000000017941 */ /* 0x000fea0003800200 */
.L_x_2066:
[----:B------:R-:W-:Y:S04]  /*bbf0*/  BSSY.RECONVERGENT B1, `(.L_x_2068) ;  /* 0x000001e000017945 */ /* 0x000fe80003800200 */
[----:B------:R-:W-:Y:S05]  /*bc00*/  @P4 BRA `(.L_x_2069) ;  /* 0x0000000000704947 */ /* 0x000fea0003800000 */
[----:B------:R-:W-:Y:S01]  /*bc10*/  FADD.FTZ R44, R44, -UR4 ;  /* 0x800000042c2c7e21 */ /* 0x000fe20008010000 */
[----:B------:R-:W-:Y:S01]  /*bc20*/  FADD.FTZ R45, R45, -UR4 ;  /* 0x800000042d2d7e21 */ /* 0x000fe20008010000 */
[----:B------:R-:W0:Y:S02]  /*bc30*/  LDCU.64 UR14, c[0x0][0x3e0] ;  /* 0x00007c00ff0e77ac */ /* 0x000e240008000a00 */
[----:B------:R-:W-:Y:S01]  /*bc40*/  FMUL.FTZ R5, R44, UR6 ;  /* 0x000000062c057c20 */ /* 0x000fe20008410000 */
[----:B------:R-:W-:Y:S01]  /*bc50*/  FMUL.FTZ R4, R45, UR6 ;  /* 0x000000062d047c20 */ /* 0x000fe20008410000 */
[----:B------:R-:W0:Y:S02]  /*bc60*/  LDCU.64 UR16, c[0x0][0x380] ;  /* 0x00007000ff1077ac */ /* 0x000e240008000a00 */
[----:B----45:R-:W-:Y:S01]  /*bc70*/  FFMA.FTZ R11, R20, R5, R22 ;  /* 0x00000005140b7223 */ /* 0x030fe20000010016 */
[----:B---3--:R-:W-:Y:S01]  /*bc80*/  FFMA.FTZ R13, R21, R4, R23 ;  /* 0x00000004150d7223 */ /* 0x008fe20000010017 */
[----:B------:R-:W-:-:S02]  /*bc90*/  MOV R4, R86 ;  /* 0x0000005600047202 */ /* 0x000fc40000000f00 */
[----:B------:R-:W-:Y:S01]  /*bca0*/  FMUL.FTZ R0, R11, -1.4426950216293334961 ;  /* 0xbfb8aa3b0b007820 */ /* 0x000fe20000410000 */
[----:B012---:R-:W-:Y:S01]  /*bcb0*/  FMUL.FTZ R9, R13, -1.4426950216293334961 ;  /* 0xbfb8aa3b0d097820 */ /* 0x007fe20000410000 */
[----:B------:R-:W-:-:S04]  /*bcc0*/  MOV R5, R89 ;  /* 0x0000005900057202 */ /* 0x000fc80000000f00 */
[----:B------:R-:W0:Y:S01]  /*bcd0*/  MUFU.EX2 R0, R0 ;  /* 0x0000000000007308 */ /* 0x000e220000000800 */
[----:B------:R-:W-:-:S03]  /*bce0*/  IMAD R7, R7, UR14, RZ ;  /* 0x0000000e07077c24 */ /* 0x000fc6000f8e02ff */
[----:B------:R-:W1:Y:S01]  /*bcf0*/  MUFU.EX2 R9, R9 ;  /* 0x0000000900097308 */ /* 0x000e620000000800 */
[----:B------:R-:W-:-:S04]  /*bd00*/  IMAD.WIDE.U32 R4, R6, UR14, R4 ;  /* 0x0000000e06047c25 */ /* 0x000fc8000f8e0004 */
[----:B------:R-:W-:Y:S01]  /*bd10*/  IMAD R7, R6, UR15, R7 ;  /* 0x0000000f06077c24 */ /* 0x000fe2000f8e0207 */
[----:B------:R-:W-:Y:S01]  /*bd20*/  LEA R6, P1, R4, UR16, 0x1 ;  /* 0x0000001004067c11 */ /* 0x000fe2000f8208ff */
        /* <DEDUP_REMOVED lines=10> */
.L_x_2069:
[----:B------:R-:W-:Y:S05]  /*bdd0*/  BSYNC.RECONVERGENT B1 ;  /* 0x0000000000017941 */ /* 0x000fea0003800200 */
.L_x_2068:
[----:B------:R-:W-:Y:S01]  /*bde0*/  ISETP.GE.U32.AND P5, PT, R2, UR10, PT ;  /* 0x0000000a02007c0c */ /* 0x000fe2000bfa6070 */
[----:B------:R-:W-:Y:S01]  /*bdf0*/  BSSY.RECONVERGENT B1, `(.L_x_2070) ;  /* 0x0000033000017945 */ /* 0x000fe20003800200 */
[----:B----4-:R-:W-:Y:S02]  /*be00*/  SHF.R.S32.HI R11, RZ, 0x1f, R2 ;  /* 0x0000001fff0b7819 */ /* 0x010fe40000011402 */
[C---:B0123--:R-:W-:Y:S02]  /*be10*/  IADD3 R8, PT, PT, R28.reuse, 0xe0, RZ ;  /* 0x000000e01c087810 */ /* 0x04ffe40007ffe0ff */
        /* <DEDUP_REMOVED lines=48> */
.L_x_2071:
[----:B------:R-:W-:Y:S05]  /*c120*/  BSYNC.RECONVERGENT B1 ;  /* 0x0000000000017941 */ /* 0x000fea0003800200 */
.L_x_2070:
        /* <DEDUP_REMOVED lines=11> */
[----:B0-----:R-:W-:-:S03]  /*c1e0*/  FFMA.FTZ R15, R21, R48, R23 ;  /* 0x00000030150f7223 */ /* 0x001fc60000010017 */
[----:B------:R-:W-:Y:S01]  /*c1f0*/  FMUL.FTZ R2, R49, -1.4426950216293334961 ;  /* 0xbfb8aa3b31027820 */ /* 0x000fe20000410000 */
[----:B------:R-:W-:-:S05]  /*c200*/  FMUL.FTZ R13, R15, -1.4426950216293334961 ;  /* 0xbfb8aa3b0f0d7820 */ /* 0x000fca0000410000 */
[----:B------:R-:W0:Y:S01]  /*c210*/  MUFU.EX2 R2, R2 ;  /* 0x0000000200027308 */ /* 0x000e220000000800 */
[----:B-1----:R-:W-:-:S03]  /*c220*/  IMAD R16, R16, UR14, RZ ;  /* 0x0000000e10107c24 */ /* 0x002fc6000f8e02ff */
[----:B------:R-:W1:Y:S01]  /*c230*/  MUFU.EX2 R13, R13 ;  /* 0x0000000d000d7308 */ /* 0x000e620000000800 */
[----:B------:R-:W-:-:S04]  /*c240*/  IMAD.WIDE.U32 R10, R3, UR14, R10 ;  /* 0x0000000e030a7c25 */ /* 0x000fc8000f8e000a */
[----:B------:R-:W-:Y:S02]  /*c250*/  IMAD R3, R3, UR15, R16 ;  /* 0x0000000f03037c24 */ /* 0x000fe4000f8e0210 */
[----:B0-----:R-:W-:Y:S01]  /*c260*/  FADD.FTZ R12, R2, 1 ;  /* 0x3f800000020c7421 */ /* 0x001fe20000010000 */
[C---:B--2---:R-:W-:Y:S02]  /*c270*/  LEA R2, P2, R10.reuse, UR16, 0x1 ;  /* 0x000000100a027c11 */ /* 0x044fe4000f8408ff */
[----:B------:R-:W-:Y:S01]  /*c280*/  IADD3 R3, PT, PT, R11, R3, RZ ;  /* 0x000000030b037210 */ /* 0x000fe20007ffe0ff */
[----:B-1----:R-:W-:Y:S02]  /*c290*/  FADD.FTZ R14, R13, 1 ;  /* 0x3f8000000d0e7421 */ /* 0x002fe40000010000 */
[----:B------:R-:W0:Y:S01]  /*c2a0*/  MUFU.RCP R12, R12 ;  /* 0x0000000c000c7308 */ /* 0x000e220000001000 */
[----:B------:R-:W-:-:S07]  /*c2b0*/  LEA.HI.X R3, R10, UR17, R3, 0x1, P2 ;  /* 0x000000110a037c11 */ /* 0x000fce00090f0c03 */
[----:B------:R-:W1:Y:S01]  /*c2c0*/  MUFU.RCP R14, R14 ;  /* 0x0000000e000e7308 */ /* 0x000e620000001000 */
[----:B0-----:R-:W-:Y:S01]  /*c2d0*/  FMUL.FTZ R13, R49, R12 ;  /* 0x0000000c310d7220 */ /* 0x001fe20000410000 */
[----:B-1----:R-:W-:-:S05]  /*c2e0*/  FMUL.FTZ R16, R15, R14 ;  /* 0x0000000e0f107220 */ /* 0x002fca0000410000 */
[----:B------:R-:W-:-:S05]  /*c2f0*/  F2FP.BF16.F32.PACK_AB R13, R16, R13 ;  /* 0x0000000d100d723e */ /* 0x000fca00000010ff */
[----:B------:R1:W-:Y:S02]  /*c300*/  STG.E desc[UR12][R2.64], R13 ;  /* 0x0000000d02007986 */ /* 0x0003e4000c10190c */
.L_x_2073:
[----:B------:R-:W-:Y:S05]  /*c310*/  BSYNC.RECONVERGENT B1 ;  /* 0x0000000000017941 */ /* 0x000fea0003800200 */
.L_x_2072:
[----:B------:R-:W-:Y:S04]  /*c320*/  BSSY.RECONVERGENT B1, `(.L_x_2074) ;  /* 0x000001e000017945 */ /* 0x000fe80003800200 */
[----:B------:R-:W-:Y:S05]  /*c330*/  @P1 BRA `(.L_x_2075) ;  /* 0x0000000000701947 */ /* 0x000fea0003800000 */
[----:B------:R-:W-:Y:S01]  /*c340*/  FADD.FTZ R50, R50, -UR4 ;  /* 0x8000000432327e21 */ /* 0x000fe20008010000 */
[----:B------:R-:W-:Y:S01]  /*c350*/  FADD.FTZ R51, R51, -UR4 ;  /* 0x8000000433337e21 */ /* 0x000fe20008010000 */
[----:B------:R-:W2:Y:S02]  /*c360*/  LDCU.64 UR14, c[0x0][0x3e0] ;  /* 0x00007c00ff0e77ac */ /* 0x000ea40008000a00 */
[----:B-1----:R-:W-:Y:S01]  /*c370*/  FMUL.FTZ R3, R50, UR6 ;  /* 0x0000000632037c20 */ /* 0x002fe20008410000 */
[----:B------:R-:W-:Y:S01]  /*c380*/  FMUL.FTZ R10, R51, UR6 ;  /* 0x00000006330a7c20 */ /* 0x000fe20008410000 */
[----:B------:R-:W1:Y:S02]  /*c390*/  LDCU.64 UR16, c[0x0][0x380] ;  /* 0x00007000ff1077ac */ /* 0x000e640008000a00 */
[----:B0----5:R-:W-:Y:S01]  /*c3a0*/  FFMA.FTZ R13, R20, R3, R22 ;  /* 0x00000003140d7223 */ /* 0x021fe20000010016 */
[----:B------:R-:W-:Y:S01]  /*c3b0*/  FFMA.FTZ R15, R21, R10, R23 ;  /* 0x0000000a150f7223 */ /* 0x000fe20000010017 */
[----:B------:R-:W-:-:S02]  /*c3c0*/  MOV R3, R89 ;  /* 0x0000005900037202 */ /* 0x000fc40000000f00 */
[----:B------:R-:W-:Y:S01]  /*c3d0*/  FMUL.FTZ R2, R13, -1.4426950216293334961 ;  /* 0xbfb8aa3b0d027820 */ /* 0x000fe20000410000 */
[----:B------:R-:W-:-:S05]  /*c3e0*/  FMUL.FTZ R11, R15, -1.4426950216293334961 ;  /* 0xbfb8aa3b0f0b7820 */ /* 0x000fca0000410000 */
[----:B------:R-:W0:Y:S01]  /*c3f0*/  MUFU.EX2 R2, R2 ;  /* 0x0000000200027308 */ /* 0x000e220000000800 */
[----:B--2---:R-:W-:-:S03]  /*c400*/  IMAD R9, R9, UR14, RZ ;  /* 0x0000000e09097c24 */ /* 0x004fc6000f8e02ff */
[----:B------:R-:W2:Y:S01]  /*c410*/  MUFU.EX2 R11, R11 ;  /* 0x0000000b000b7308 */ /* 0x000ea20000000800 */
[----:B------:R-:W-:Y:S02]  /*c420*/  IMAD R9, R8, UR15, R9 ;  /* 0x0000000f08097c24 */ /* 0x000fe4000f8e0209 */
[----:B0-----:R-:W-:Y:S01]  /*c430*/  FADD.FTZ R10, R2, 1 ;  /* 0x3f800000020a7421 */ /* 0x001fe20000010000 */
[----:B------:R-:W-:Y:S01]  /*c440*/  MOV R2, R86 ;  /* 0x0000005600027202 */ /* 0x000fe20000000f00 */
[----:B--2---:R-:W-:-:S04]  /*c450*/  FADD.FTZ R12, R11, 1 ;  /* 0x3f8000000b0c7421 */ /* 0x004fc80000010000 */
[----:B------:R-:W0:Y:S01]  /*c460*/  MUFU.RCP R10, R10 ;  /* 0x0000000a000a7308 */ /* 0x000e220000001000 */
[----:B------:R-:W-:-:S03]  /*c470*/  IMAD.WIDE.U32 R2, R8, UR14, R2 ;  /* 0x0000000e08027c25 */ /* 0x000fc6000f8e0002 */
[----:B-1----:R-:W-:-:S04]  /*c480*/  LEA R8, P1, R2, UR16, 0x1 ;  /* 0x0000001002087c11 */ /* 0x002fc8000f8208ff */
[----:B------:R-:W1:Y:S01]  /*c490*/  MUFU.RCP R12, R12 ;  /* 0x0000000c000c7308 */ /* 0x000e620000001000 */
[----:B------:R-:W-:-:S04]  /*c4a0*/  IADD3 R9, PT, PT, R3, R9, RZ ;  /* 0x0000000903097210 */ /* 0x000fc80007ffe0ff */
[----:B------:R-:W-:Y:S01]  /*c4b0*/  LEA.HI.X R9, R2, UR17, R9, 0x1, P1 ;  /* 0x0000001102097c11 */ /* 0x000fe200088f0c09 */
[----:B0-----:R-:W-:Y:S01]  /*c4c0*/  FMUL.FTZ R11, R13, R10 ;  /* 0x0000000a0d0b7220 */ /* 0x001fe20000410000 */
[----:B-1----:R-:W-:-:S05]  /*c4d0*/  FMUL.FTZ R14, R15, R12 ;  /* 0x0000000c0f0e7220 */ /* 0x002fca0000410000 */
[----:B------:R-:W-:-:S05]  /*c4e0*/  F2FP.BF16.F32.PACK_AB R11, R14, R11 ;  /* 0x0000000b0e0b723e */ /* 0x000fca00000010ff */
[----:B------:R2:W-:Y:S02]  /*c4f0*/  STG.E desc[UR12][R8.64], R11 ;  /* 0x0000000b08007986 */ /* 0x0005e4000c10190c */
.L_x_2075:
[----:B------:R-:W-:Y:S05]  /*c500*/  BSYNC.RECONVERGENT B1 ;  /* 0x0000000000017941 */ /* 0x000fea0003800200 */
.L_x_2074:
[----:B------:R-:W-:Y:S04]  /*c510*/  BSSY.RECONVERGENT B1, `(.L_x_2076) ;  /* 0x000001e000017945 */ /* 0x000fe80003800200 */
[----:B------:R-:W-:Y:S05]  /*c520*/  @P6 BRA `(.L_x_2077) ;  /* 0x0000000000706947 */ /* 0x000fea0003800000 */
[----:B------:R-:W-:Y:S01]  /*c530*/  FADD.FTZ R53, R53, -UR4 ;  /* 0x8000000435357e21 */ /* 0x000fe20008010000 */
[----:B------:R-:W-:Y:S01]  /*c540*/  FADD.FTZ R52, R52, -UR4 ;  /* 0x8000000434347e21 */ /* 0x000fe20008010000 */
[----:B------:R-:W3:Y:S01]  /*c550*/  LDCU.64 UR14, c[0x0][0x3e0] ;  /* 0x00007c00ff0e77ac */ /* 0x000ee20008000a00 */
[----:B-1----:R-:W-:Y:S01]  /*c560*/  MOV R3, R89 ;  /* 0x0000005900037202 */ /* 0x002fe20000000f00 */
[----:B------:R-:W-:Y:S01]  /*c570*/  FMUL.FTZ R53, R53, UR6 ;  /* 0x0000000635357c20 */ /* 0x000fe20008410000 */
[----:B------:R-:W-:Y:S01]  /*c580*/  FMUL.FTZ R52, R52, UR6 ;  /* 0x0000000634347c20 */ /* 0x000fe20008410000 */
[----:B------:R-:W1:Y:S02]  /*c590*/  LDCU.64 UR16, c[0x0][0x380] ;  /* 0x00007000ff1077ac */ /* 0x000e640008000a00 */
[----:B-----5:R-:W-:Y:S01]  /*c5a0*/  FFMA.FTZ R53, R20, R53, R22 ;  /* 0x0000003514357223 */ /* 0x020fe20000010016 */
[----:B--2---:R-:W-:-:S03]  /*c5b0*/  FFMA.FTZ R11, R21, R52, R23 ;  /* 0x00000034150b7223 */ /* 0x004fc60000010017 */
[----:B------:R-:W-:Y:S01]  /*c5c0*/  FMUL.FTZ R2, R53, -1.4426950216293334961 ;  /* 0xbfb8aa3b35027820 */ /* 0x000fe20000410000 */
[----:B------:R-:W-:-:S05]  /*c5d0*/  FMUL.FTZ R9, R11, -1.4426950216293334961 ;  /* 0xbfb8aa3b0b097820 */ /* 0x000fca0000410000 */
[----:B------:R-:W2:Y:S01]  /*c5e0*/  MUFU.EX2 R2, R2 ;  /* 0x0000000200027308 */ /* 0x000ea20000000800 */
[----:B---3--:R-:W-:-:S03]  /*c5f0*/  IMAD R7, R7, UR14, RZ ;  /* 0x0000000e07077c24 */ /* 0x008fc6000f8e02ff */
[----:B------:R-:W3:Y:S01]  /*c600*/  MUFU.EX2 R9, R9 ;  /* 0x0000000900097308 */ /* 0x000ee20000000800 */
[----:B------:R-:W-:Y:S02]  /*c610*/  IMAD R7, R6, UR15, R7 ;  /* 0x0000000f06077c24 */ /* 0x000fe4000f8e0207 */
[----:B--2---:R-:W-:Y:S01]  /*c620*/  FADD.FTZ R8, R2, 1 ;  /* 0x3f80000002087421 */ /* 0x004fe20000010000 */
[----:B------:R-:W-:Y:S01]  /*c630*/  MOV R2, R86 ;  /* 0x0000005600027202 */ /* 0x000fe20000000f00 */
[----:B---3--:R-:W-:-:S04]  /*c640*/  FADD.FTZ R10, R9, 1 ;  /* 0x3f800000090a7421 */ /* 0x008fc80000010000 */
[----:B------:R-:W2:Y:S01]  /*c650*/  MUFU.RCP R8, R8 ;  /* 0x0000000800087308 */ /* 0x000ea20000001000 */
[----:B------:R-:W-:-:S03]  /*c660*/  IMAD.WIDE.U32 R2, R6, UR14, R2 ;  /* 0x0000000e06027c25 */ /* 0x000fc6000f8e0002 */
[----:B-1----:R-:W-:-:S04]  /*c670*/  LEA R6, P1, R2, UR16, 0x1 ;  /* 0x0000001002067c11 */ /* 0x002fc8000f8208ff */
[----:B------:R-:W0:Y:S01]  /*c680*/  MUFU.RCP R10, R10 ;  /* 0x0000000a000a7308 */ /* 0x000e220000001000 */
[----:B------:R-:W-:-:S04]  /*c690*/  IADD3 R7, PT, PT, R3, R7, RZ ;  /* 0x0000000703077210 */ /* 0x000fc80007ffe0ff */
[----:B------:R-:W-:Y:S01]  /*c6a0*/  LEA.HI.X R7, R2, UR17, R7, 0x1, P1 ;  /* 0x0000001102077c11 */ /* 0x000fe200088f0c07 */
[----:B--2---:R-:W-:Y:S01]  /*c6b0*/  FMUL.FTZ R9, R53, R8 ;  /* 0x0000000835097220 */ /* 0x004fe20000410000 */
[----:B0-----:R-:W-:-:S05]  /*c6c0*/  FMUL.FTZ R12, R11, R10 ;  /* 0x0000000a0b0c7220 */ /* 0x001fca0000410000 */
[----:B------:R-:W-:-:S05]  /*c6d0*/  F2FP.BF16.F32.PACK_AB R9, R12, R9 ;  /* 0x000000090c09723e */ /* 0x000fca00000010ff */
[----:B------:R3:W-:Y:S02]  /*c6e0*/  STG.E desc[UR12][R6.64], R9 ;  /* 0x0000000906007986 */ /* 0x0007e4000c10190c */
.L_x_2077:
[----:B------:R-:W-:Y:S05]  /*c6f0*/  BSYNC.RECONVERGENT B1 ;  /* 0x0000000000017941 */ /* 0x000fea0003800200 */
.L_x_2076:
[----:B------:R-:W-:Y:S04]  /*c700*/  BSSY.RECONVERGENT B1, `(.L_x_2078) ;  /* 0x000001e000017945 */ /* 0x000fe80003800200 */
[----:B------:R-:W-:Y:S05]  /*c710*/  @P3 BRA `(.L_x_2079) ;  /* 0x0000000000703947 */ /* 0x000fea0003800000 */
[----:B------:R-:W-:Y:S01]  /*c720*/  FADD.FTZ R55, R55, -UR4 ;  /* 0x8000000437377e21 */ /* 0x000fe20008010000 */
[----:B------:R-:W-:Y:S01]  /*c730*/  FADD.FTZ R54, R54, -UR4 ;  /* 0x8000000436367e21 */ /* 0x000fe20008010000 */
[----:B------:R-:W4:Y:S01]  /*c740*/  LDCU.64 UR14, c[0x0][0x3e0] ;  /* 0x00007c00ff0e77ac */ /* 0x000f220008000a00 */
[----:B-1----:R-:W-:Y:S01]  /*c750*/  MOV R3, R89 ;  /* 0x0000005900037202 */ /* 0x002fe20000000f00 */
[----:B------:R-:W-:Y:S01]  /*c760*/  FMUL.FTZ R55, R55, UR6 ;  /* 0x0000000637377c20 */ /* 0x000fe20008410000 */
[----:B------:R-:W-:Y:S01]  /*c770*/  FMUL.FTZ R54, R54, UR6 ;  /* 0x0000000636367c20 */ /* 0x000fe20008410000 */
[----:B------:R-:W1:Y:S02]  /*c780*/  LDCU.64 UR16, c[0x0][0x380] ;  /* 0x00007000ff1077ac */ /* 0x000e640008000a00 */
[----:B-----5:R-:W-:Y:S01]  /*c790*/  FFMA.FTZ R55, R20, R55, R22 ;  /* 0x0000003714377223 */ /* 0x020fe20000010016 */
[----:B--23--:R-:W-:-:S03]  /*c7a0*/  FFMA.FTZ R9, R21, R54, R23 ;  /* 0x0000003615097223 */ /* 0x00cfc60000010017 */
[----:B------:R-:W-:Y:S01]  /*c7b0*/  FMUL.FTZ R2, R55, -1.4426950216293334961 ;  /* 0xbfb8aa3b37027820 */ /* 0x000fe20000410000 */
[----:B------:R-:W-:-:S05]  /*c7c0*/  FMUL.FTZ R7, R9, -1.4426950216293334961 ;  /* 0xbfb8aa3b09077820 */ /* 0x000fca0000410000 */
[----:B------:R-:W2:Y:S01]  /*c7d0*/  MUFU.EX2 R2, R2 ;  /* 0x0000000200027308 */ /* 0x000ea20000000800 */
[----:B----4-:R-:W-:-:S03]  /*c7e0*/  IMAD R5, R5, UR14, RZ ;  /* 0x0000000e05057c24 */ /* 0x010fc6000f8e02ff */
        /* <DEDUP_REMOVED lines=8> */
[----:B------:R-:W1:Y:S01]  /*c870*/  MUFU.RCP R8, R8 ;  /* 0x0000000800087308 */ /* 0x000e620000001000 */
[----:B------:R-:W-:-:S04]  /*c880*/  IADD3 R5, PT, PT, R3, R5, RZ ;  /* 0x0000000503057210 */ /* 0x000fc80007ffe0ff */
[----:B------:R-:W-:Y:S01]  /*c890*/  LEA.HI.X R5, R2, UR17, R5, 0x1, P1 ;  /* 0x0000001102057c11 */ /* 0x000fe200088f0c05 */
[----:B--2---:R-:W-:Y:S01]  /*c8a0*/  FMUL.FTZ R7, R55, R6 ;  /* 0x0000000637077220 */ /* 0x004fe20000410000 */
[----:B-1----:R-:W-:-:S05]  /*c8b0*/  FMUL.FTZ R10, R9, R8 ;  /* 0x00000008090a7220 */ /* 0x002fca0000410000 */
[----:B------:R-:W-:-:S05]  /*c8c0*/  F2FP.BF16.F32.PACK_AB R7, R10, R7 ;  /* 0x000000070a07723e */ /* 0x000fca00000010ff */
[----:B------:R4:W-:Y:S02]  /*c8d0*/  STG.E desc[UR12][R4.64], R7 ;  /* 0x0000000704007986 */ /* 0x0009e4000c10190c */
.L_x_2079:
[----:B------:R-:W-:Y:S05]  /*c8e0*/  BSYNC.RECONVERGENT B1 ;  /* 0x0000000000017941 */ /* 0x000fea0003800200 */
.L_x_2078:
[----:B------:R-:W-:Y:S05]  /*c8f0*/  @P4 BRA `(.L_x_2017) ;  /* 0x00000000006c4947 */ /* 0x000fea0003800000 */
[----:B------:R-:W-:Y:S01]  /*c900*/  FADD.FTZ R57, R57, -UR4 ;  /* 0x8000000439397e21 */ /* 0x000fe20008010000 */
[----:B------:R-:W-:Y:S01]  /*c910*/  FADD.FTZ R56, R56, -UR4 ;  /* 0x8000000438387e21 */ /* 0x000fe20008010000 */
[----:B------:R-:W3:Y:S01]  /*c920*/  LDCU.64 UR10, c[0x0][0x3e0] ;  /* 0x00007c00ff0a77ac */ /* 0x000ee20008000a00 */
[----:B------:R-:W-:Y:S01]  /*c930*/  MOV R87, R89 ;  /* 0x0000005900577202 */ /* 0x000fe20000000f00 */
[----:B------:R-:W-:Y:S01]  /*c940*/  FMUL.FTZ R57, R57, UR6 ;  /* 0x0000000639397c20 */ /* 0x000fe20008410000 */
[----:B------:R-:W-:Y:S01]  /*c950*/  FMUL.FTZ R56, R56, UR6 ;  /* 0x0000000638387c20 */ /* 0x000fe20008410000 */
[----:B------:R-:W0:Y:S02]  /*c960*/  LDCU.64 UR14, c[0x0][0x380] ;  /* 0x00007000ff0e77ac */ /* 0x000e240008000a00 */
[----:B-----5:R-:W-:Y:S01]  /*c970*/  FFMA.FTZ R20, R20, R57, R22 ;  /* 0x0000003914147223 */ /* 0x020fe20000010016 */
[----:B------:R-:W-:-:S03]  /*c980*/  FFMA.FTZ R56, R21, R56, R23 ;  /* 0x0000003815387223 */ /* 0x000fc60000010017 */
[----:B-1----:R-:W-:Y:S01]  /*c990*/  FMUL.FTZ R2, R20, -1.4426950216293334961 ;  /* 0xbfb8aa3b14027820 */ /* 0x002fe20000410000 */
[----:B----4-:R-:W-:-:S05]  /*c9a0*/  FMUL.FTZ R4, R56, -1.4426950216293334961 ;  /* 0xbfb8aa3b38047820 */ /* 0x010fca0000410000 */
[----:B------:R-:W1:Y:S01]  /*c9b0*/  MUFU.EX2 R2, R2 ;  /* 0x0000000200027308 */ /* 0x000e620000000800 */
[----:B---3--:R-:W-:-:S03]  /*c9c0*/  IMAD R7, R0, UR10, RZ ;  /* 0x0000000a00077c24 */ /* 0x008fc6000f8e02ff */
[----:B------:R-:W3:Y:S01]  /*c9d0*/  MUFU.EX2 R4, R4 ;  /* 0x0000000400047308 */ /* 0x000ee20000000800 */
[----:B------:R-:W-:-:S04]  /*c9e0*/  IMAD.WIDE.U32 R86, R28, UR10, R86 ;  /* 0x0000000a1c567c25 */ /* 0x000fc8000f8e0056 */
[----:B--2---:R-:W-:Y:S02]  /*c9f0*/  IMAD R9, R28, UR11, R7 ;  /* 0x0000000b1c097c24 */ /* 0x004fe4000f8e0207 */
[----:B-1----:R-:W-:Y:S01]  /*ca00*/  FADD.FTZ R3, R2, 1 ;  /* 0x3f80000002037421 */ /* 0x002fe20000010000 */
[----:B0-----:R-:W-:Y:S02]  /*ca10*/  LEA R2, P1, R86, UR14, 0x1 ;  /* 0x0000000e56027c11 */ /* 0x001fe4000f8208ff */
[----:B------:R-:W-:Y:S01]  /*ca20*/  IADD3 R9, PT, PT, R87, R9, RZ ;  /* 0x0000000957097210 */ /* 0x000fe20007ffe0ff */
[----:B---3--:R-:W-:Y:S02]  /*ca30*/  FADD.FTZ R5, R4, 1 ;  /* 0x3f80000004057421 */ /* 0x008fe40000010000 */
[----:B------:R-:W0:Y:S08]  /*ca40*/  MUFU.RCP R3, R3 ;  /* 0x0000000300037308 */ /* 0x000e300000001000 */
[----:B------:R-:W1:Y:S01]  /*ca50*/  MUFU.RCP R5, R5 ;  /* 0x0000000500057308 */ /* 0x000e620000001000 */
[----:B0-----:R-:W-:Y:S01]  /*ca60*/  FMUL.FTZ R0, R20, R3 ;  /* 0x0000000314007220 */ /* 0x001fe20000410000 */
[----:B------:R-:W-:Y:S01]  /*ca70*/  LEA.HI.X R3, R86, UR15, R9, 0x1, P1 ;  /* 0x0000000f56037c11 */ /* 0x000fe200088f0c09 */
[----:B-1----:R-:W-:-:S05]  /*ca80*/  FMUL.FTZ R7, R56, R5 ;  /* 0x0000000538077220 */ /* 0x002fca0000410000 */
[----:B------:R-:W-:-:S05]  /*ca90*/  F2FP.BF16.F32.PACK_AB R7, R7, R0 ;  /* 0x000000000707723e */ /* 0x000fca00000010ff */
[----:B------:R0:W-:Y:S02]  /*caa0*/  STG.E desc[UR12][R2.64], R7 ;  /* 0x0000000702007986 */ /* 0x0001e4000c10190c */
.L_x_2017:
[----:B------:R-:W-:Y:S05]  /*cab0*/  BSYNC.RECONVERGENT B0 ;  /* 0x0000000000007941 */ /* 0x000fea0003800200 */
.L_x_1953:
        /* <DEDUP_REMOVED lines=8> */
[----:B------:R-:W-:Y:S05]  /*cb40*/  EXIT ;  /* 0x000000000000794d */ /* 0x000fea0003800000 */
.L_x_2081:
        /* <DEDUP_REMOVED lines=11> */
.L_x_4918:


//--------------------- .text._Z35group_norm_nhwc_fwd_one_pass_kernelI11Bf16IOFp32WLi512ELi160ELi640EEv26Group_norm_nhwc_fwd_params --------------------------
	.section	.text._Z35group_norm_nhwc_fwd_one_pass_kernelI11Bf16IOFp32WLi512ELi160ELi640EEv26Group_norm_nhwc_fwd_params,"ax",@progbits
	.align	128
        .global         _Z35group_norm_nhwc_fwd_one_pass_kernelI11Bf16IOFp32WLi512ELi160ELi640EEv26Group_norm_nhwc_fwd_params
        .type           _Z35group_norm_nhwc_fwd_one_pass_kernelI11Bf16IOFp32WLi512ELi160ELi640EEv26Group_norm_nhwc_fwd_params,@function
        .size           _Z35group_norm_nhwc_fwd_one_pass_kernelI11Bf16IOFp32WLi512ELi160ELi640EEv26Group_norm_nhwc_fwd_params,(.L_x_4919 - _Z35group_norm_nhwc_fwd_one_pass_kernelI11Bf16IOFp32WLi512ELi160ELi640EEv26Group_norm_nhwc_fwd_params)
        .other          _Z35group_norm_nhwc_fwd_one_pass_kernelI11Bf16IOFp32WLi512ELi160ELi640EEv26Group_norm_nhwc_fwd_params,@"STO_CUDA_ENTRY STV_DEFAULT"
_Z35group_norm_nhwc_fwd_one_pass_kernelI11Bf16IOFp32WLi512ELi160ELi640EEv26Group_norm_nhwc_fwd_params:
.text._Z35group_norm_nhwc_fwd_one_pass_kernelI11Bf16IOFp32WLi512ELi160ELi640EEv26Group_norm_nhwc_fwd_params:
[----:B------:R-:W0:Y:S08]  /*0000*/  LDC R1, c[0x0][0x37c] ;  /* 0x0000df00ff017b82 */ /* 0x000e300000000800 */
[----:B------:R-:W1:Y:S01]  /*0010*/  LDC R0, c[0x0][0x3c8] ;  /* 0x0000f200ff007b82 */ /* 0x000e620000000800 */
[----:B------:R-:W1:Y:S01]  /*0020*/  LDCU UR4, c[0x0][0x3f8] ;  /* 0x00007f00ff0477ac */ /* 0x000e620008000800 */
[----:B0-----:R-:W-:-:S05]  /*0030*/  VIADD R1, R1, 0xfffffbd0 ;  /* 0xfffffbd001017836 */ /* 0x001fca0000000000 */
[----:B------:R-:W-:Y:S01]  /*0040*/  R2UR UR8, R1 ;  /* 0x00000000010872ca */ /* 0x000fe200000e0000 */
[----:B------:R-:W0:Y:S01]  /*0050*/  S2UR UR9, SR_CTAID.Y ;  /* 0x00000000000979c3 */ /* 0x000e220000002600 */
[----:B-1----:R-:W-:-:S05]  /*0060*/  IMAD R0, R0, UR4, RZ ;  /* 0x0000000400007c24 */ /* 0x002fca000f8e02ff */
[----:B0-----:R-:W-:-:S13]  /*0070*/  ISETP.LE.AND P0, PT, R0, UR9, PT ;  /* 0x0000000900007c0c */ /* 0x001fda000bf03270 */
[----:B------:R-:W-:Y:S05]  /*0080*/  @P0 EXIT ;  /* 0x000000000000094d */ /* 0x000fea0003800000 */
[----:B------:R-:W0:Y:S01]  /*0090*/  S2R R4, SR_TID.X ;  /* 0x0000000000047919 */ /* 0x000e220000002100 */
[----:B------:R-:W1:Y:S01]  /*00a0*/  S2UR UR4, SR_CTAID.X ;  /* 0x00000000000479c3 */ /* 0x000e620000002500 */
[----:B------:R-:W2:Y:S01]  /*00b0*/  LDCU.64 UR6, c[0x0][0x388] ;  /* 0x00007100ff0677ac */ /* 0x000ea20008000a00 */
[----:B------:R-:W-:Y:S01]  /*00c0*/  LOP3.LUT R2, R2, 0xfbffffff, RZ, 0xc0, !PT ;  /* 0xfbffffff02027812 */ /* 0x000fe200078ec0ff */
[----:B------:R-:W3:Y:S05]  /*00d0*/  LDCU.64 UR10, c[0x0][0x3e8] ;  /* 0x00007d00ff0a77ac */ /* 0x000eea0008000a00 */
[----:B------:R-:W4:Y:S01]  /*00e0*/  LDC R5, c[0x0][0x404] ;  /* 0x00010100ff057b82 */ /* 0x000f220000000800 */
[----:B------:R-:W0:Y:S01]  /*00f0*/  LDCU.64 UR18, c[0x0][0x358] ;  /* 0x00006b00ff1277ac */ /* 0x000e220008000a00 */
[----:B------:R-:W-:Y:S01]  /*0100*/  UIADD3 UR8, UPT, UPT, UR8, 0x10, URZ ;  /* 0x0000001008087890 */ /* 0x000fe2000fffe0ff */
[----:B--2---:R-:W-:-:S02]  /*0110*/  ISETP.NE.U32.AND P2, PT, RZ, UR6, PT ;  /* 0x00000006ff007c0c */ /* 0x004fc4000bf45070 */
[C---:B0-----:R-:W-:Y:S02]  /*0120*/  LOP3.LUT R0, R4.reuse, 0xffff, RZ, 0xc0, !PT ;  /* 0x0000ffff04007812 */ /* 0x041fe400078ec0ff */
[----:B-1----:R-:W-:-:S03]  /*0130*/  LOP3.LUT P1, RZ, R4, UR4, RZ, 0xfc, !PT ;  /* 0x0000000404ff7c12 */ /* 0x002fc6000f82fcff */
[----:B------:R-:W-:Y:S01]  /*0140*/  IMAD R0, R0, 0x334, RZ ;  /* 0x0000033400007824 */ /* 0x000fe200078e02ff */
[----:B------:R-:W-:-:S04]  /*0150*/  ISETP.NE.AND.EX P1, PT, RZ, UR7, !P1, P2 ;  /* 0x00000007ff007c0c */ /* 0x000fc8000cf25320 */
[----:B------:R-:W-:-:S04]  /*0160*/  SHF.R.U32.HI R0, RZ, 0x10, R0 ;  /* 0x00000010ff007819 */ /* 0x000fc80000011600 */
[----:B------:R-:W-:Y:S01]  /*0170*/  PRMT R3, R0, 0x9910, RZ ;  /* 0x0000991000037816 */ /* 0x000fe200000000ff */
[----:B----4-:R-:W-:Y:S01]  /*0180*/  IMAD R0, R5, UR4, R0 ;  /* 0x0000000405007c24 */ /* 0x010fe2000f8e0200 */
[----:B------:R-:W-:-:S03]  /*0190*/  UMOV UR4, URZ ;  /* 0x000000ff00047c82 */ /* 0x000fc60008000000 */
[----:B------:R-:W-:Y:S01]  /*01a0*/  IMAD R3, R3, 0x50, RZ ;  /* 0x0000005003037824 */ /* 0x000fe200078e02ff */
[----:B---3--:R-:W-:Y:S02]  /*01b0*/  ISETP.GE.U32.AND P0, PT, R0, UR10, PT ;  /* 0x0000000a00007c0c */ /* 0x008fe4000bf06070 */
[----:B------:R-:W-:Y:S01]  /*01c0*/  SHF.R.S32.HI R5, RZ, 0x1f, R0 ;  /* 0x0000001fff057819 */ /* 0x000fe20000011400 */
[----:B------:R-:W-:Y:S01]  /*01d0*/  IMAD.MOV R3, RZ, RZ, -R3 ;  /* 0x000000ffff037224 */ /* 0x000fe200078e0a03 */
[----:B------:R-:W-:Y:S02]  /*01e0*/  @P1 LOP3.LUT R2, R2, 0x4000000, RZ, 0xfc, !PT ;  /* 0x0400000002021812 */ /* 0x000fe400078efcff */
[----:B------:R-:W-:Y:S02]  /*01f0*/  ISETP.GE.AND.EX P0, PT, R5, UR11, PT, P0 ;  /* 0x0000000b05007c0c */ /* 0x000fe4000bf06300 */
[----:B------:R-:W-:-:S04]  /*0200*/  PRMT R3, R3, 0x7710, RZ ;  /* 0x0000771003037816 */ /* 0x000fc800000000ff */
[----:B------:R-:W-:-:S05]  /*0210*/  IADD3 R3, PT, PT, R3, R4, RZ ;  /* 0x0000000403037210 */ /* 0x000fca0007ffe0ff */
[----:B------:R-:W-:-:S05]  /*0220*/  IMAD.SHL.U32 R3, R3, 0x2, RZ ;  /* 0x0000000203037824 */ /* 0x000fca00078e00ff */
[----:B------:R-:W-:-:S07]  /*0230*/  LOP3.LUT R24, R3, 0xffff, RZ, 0xc0, !PT ;  /* 0x0000ffff03187812 */ /* 0x000fce00078ec0ff */
.L_x_2119:
[----:B------:R-:W0:Y:S01]  /*0240*/  LDCU UR12, c[0x0][0x3f8] ;  /* 0x00007f00ff0c77ac */ /* 0x000e220008000800 */
[----:B------:R-:W-:Y:S01]  /*0250*/  IABS R7, UR9 ;  /* 0x0000000900077c13 */ /* 0x000fe20008000000 */
[C---:B------:R-:W-:Y:S01]  /*0260*/  VIADD R26, R0.reuse, 0x8 ;  /* 0x00000008001a7836 */ /* 0x040fe20000000000 */
[----:B-1----:R-:W1:Y:S01]  /*0270*/  @!P0 LDC.64 R28, c[0x0][0x3e0] ;  /* 0x0000f800ff1c8b82 */ /* 0x002e620000000a00 */
[----:B------:R-:W-:Y:S01]  /*0280*/  UMOV UR6, URZ ;  /* 0x000000ff00067c82 */ /* 0x000fe20008000000 */
[----:B------:R-:W-:Y:S01]  /*0290*/  R2UR UR10, R7 ;  /* 0x00000000070a72ca */ /* 0x000fe200000e0000 */
[----:B--2---:R-:W2:Y:S01]  /*02a0*/  LDCU.64 UR16, c[0x0][0x3e8] ;  /* 0x00007d00ff1077ac */ /* 0x004ea20008000a00 */
[----:B------:R-:W-:Y:S01]  /*02b0*/  SHF.R.S32.HI R33, RZ, 0x1f, R26 ;  /* 0x0000001fff217819 */ /* 0x000fe2000001141a */
[C---:B------:R-:W-:Y:S01]  /*02c0*/  VIADD R25, R0.reuse, 0x10 ;  /* 0x0000001000197836 */ /* 0x040fe20000000000 */
[----:B------:R-:W-:Y:S01]  /*02d0*/  @!P0 SHF.R.S32.HI R9, RZ, 0x1f, R0 ;  /* 0x0000001fff098819 */ /* 0x000fe20000011400 */
[----:B---3--:R-:W3:Y:S01]  /*02e0*/  LDCU.64 UR14, c[0x0][0x3f0] ;  /* 0x00007e00ff0e77ac */ /* 0x008ee20008000a00 */
[----:B----4-:R-:W4:Y:S01]  /*02f0*/  @!P0 LDC.64 R20, c[0x0][0x390] ;  /* 0x0000e400ff148b82 */ /* 0x010f220000000a00 */
[----:B------:R-:W-:Y:S01]  /*0300*/  VIADD R22, R0, 0x20 ;  /* 0x0000002000167836 */ /* 0x000fe20000000000 */
[----:B------:R-:W-:-:S02]  /*0310*/  SHF.R.S32.HI R31, RZ, 0x1f, R25 ;  /* 0x0000001fff1f7819 */ /* 0x000fc40000011419 */
[----:B------:R-:W-:Y:S02]  /*0320*/  LOP3.LUT R4, R4, 0xfffffffd, RZ, 0xc0, !PT ;  /* 0xfffffffd04047812 */ /* 0x000fe400078ec0ff */
[----:B------:R-:W-:Y:S01]  /*0330*/  SHF.R.S32.HI R23, RZ, 0x1f, R22 ;  /* 0x0000001fff177819 */ /* 0x000fe20000011416 */
[----:B0-----:R-:W-:Y:S01]  /*0340*/  IMAD.U32 R5, RZ, RZ, UR12 ;  /* 0x0000000cff057e24 */ /* 0x001fe2000f8e00ff */
[----:B------:R-:W-:Y:S01]  /*0350*/  UISETP.NE.AND UP1, UPT, UR12, URZ, UPT ;  /* 0x000000ff0c00728c */ /* 0x000fe2000bf25270 */
[----:B------:R-:W-:Y:S02]  /*0360*/  @P0 LOP3.LUT R4, R4, 0x2, RZ, 0xfc, !PT ;  /* 0x0000000204040812 */ /* 0x000fe400078efcff */
[----:B------:R-:W-:Y:S02]  /*0370*/  LOP3.LUT R2, R2, 0xfeffffff, RZ, 0xc0, !PT ;  /* 0xfeffffff02027812 */ /* 0x000fe400078ec0ff */
[----:B------:R-:W-:Y:S02]  /*0380*/  IABS R5, R5 ;  /* 0x0000000500057213 */ /* 0x000fe40000000000 */
[----:B--2---:R-:W-:Y:S01]  /*0390*/  ISETP.GE.U32.AND P1, PT, R26, UR16, PT ;  /* 0x000000101a007c0c */ /* 0x004fe2000bf26070 */
[----:B-1----:R-:W-:Y:S01]  /*03a0*/  @!P0 IMAD R8, R9, R28, RZ ;  /* 0x0000001c09088224 */ /* 0x002fe200078e02ff */
[----:B------:R-:W-:-:S02]  /*03b0*/  R2UR UR11, R5 ;  /* 0x00000000050b72ca */ /* 0x000fc400000e0000 */
[----:B------:R-:W-:Y:S01]  /*03c0*/  ISETP.GE.AND.EX P6, PT, R33, UR17, PT, P1 ;  /* 0x0000001121007c0c */ /* 0x000fe2000bfc6310 */
[----:B------:R-:W-:Y:S01]  /*03d0*/  @!P0 IMAD R35, R0, R29, R8 ;  /* 0x0000001d00238224 */ /* 0x000fe200078e0208 */
[----:B------:R-:W-:Y:S02]  /*03e0*/  ISETP.GE.U32.AND P2, PT, R25, UR16, PT ;  /* 0x0000001019007c0c */ /* 0x000fe4000bf46070 */
[----:B---3--:R-:W-:Y:S02]  /*03f0*/  MOV R11, UR14 ;  /* 0x0000000e000b7c02 */ /* 0x008fe40008000f00 */
[----:B------:R-:W-:Y:S02]  /*0400*/  ISETP.GE.AND.EX P5, PT, R31, UR17, PT, P2 ;  /* 0x000000111f007c0c */ /* 0x000fe4000bfa6320 */
[----:B------:R-:W-:-:S03]  /*0410*/  LOP3.LUT R3, R3, 0x7fffffff, RZ, 0xc0, !PT ;  /* 0x7fffffff03037812 */ /* 0x000fc600078ec0ff */
[----:B------:R-:W0:Y:S02]  /*0420*/  I2F.RP R5, UR11 ;  /* 0x0000000b00057d06 */ /* 0x000e240008209400 */
[----:B------:R-:W1:Y:S01]  /*0430*/  @!P6 LDC.64 R16, c[0x0][0x3e0] ;  /* 0x0000f800ff10eb82 */ /* 0x000e620000000a00 */
[----:B------:R-:W-:-:S04]  /*0440*/  @P6 LOP3.LUT R2, R2, 0x1000000, RZ, 0xfc, !PT ;  /* 0x0100000002026812 */ /* 0x000fc800078efcff */
[----:B------:R-:W-:-:S03]  /*0450*/  LOP3.LUT R2, R2, 0xff7fffff, RZ, 0xc0, !PT ;  /* 0xff7fffff02027812 */ /* 0x000fc600078ec0ff */
[----:B------:R-:W2:Y:S01]  /*0460*/  @!P5 LDC.64 R18, c[0x0][0x3e0] ;  /* 0x0000f800ff12db82 */ /* 0x000ea20000000a00 */
[----:B------:R-:W-:Y:S01]  /*0470*/  @P5 LOP3.LUT R2, R2, 0x800000, RZ, 0xfc, !PT ;  /* 0x0080000002025812 */ /* 0x000fe200078efcff */
[----:B0-----:R-:W0:Y:S03]  /*0480*/  MUFU.RCP R5, R5 ;  /* 0x0000000500057308 */ /* 0x001e260000001000 */
[----:B------:R-:W-:-:S03]  /*0490*/  LOP3.LUT R2, R2, 0xffbfffff, RZ, 0xc0, !PT ;  /* 0xffbfffff02027812 */ /* 0x000fc600078ec0ff */
[----:B-----5:R-:W3:Y:S01]  /*04a0*/  @!P6 LDC.64 R14, c[0x0][0x390] ;  /* 0x0000e400ff0eeb82 */ /* 0x020ee20000000a00 */
[----:B-1----:R-:W-:-:S07]  /*04b0*/  @!P6 IMAD R33, R33, R16, RZ ;  /* 0x000000102121e224 */ /* 0x002fce00078e02ff */
[----:B------:R-:W1:Y:S01]  /*04c0*/  @!P5 LDC.64 R42, c[0x0][0x390] ;  /* 0x0000e400ff2adb82 */ /* 0x000e620000000a00 */
[----:B------:R-:W-:Y:S01]  /*04d0*/  @!P6 IMAD R33, R26, R17, R33 ;  /* 0x000000111a21e224 */ /* 0x000fe200078e0221 */
[----:B0-----:R-:W-:Y:S01]  /*04e0*/  IADD3 R6, PT, PT, R5, 0xffffffe, RZ ;  /* 0x0ffffffe05067810 */ /* 0x001fe20007ffe0ff */
[----:B------:R-:W-:-:S05]  /*04f0*/  VIADD R5, R0, 0x18 ;  /* 0x0000001800057836 */ /* 0x000fca0000000000 */
[----:B------:R-:W0:Y:S01]  /*0500*/  F2I.FTZ.U32.TRUNC.NTZ R6, R6 ;  /* 0x0000000600067305 */ /* 0x000e22000021f000 */
[----:B------:R-:W-:Y:S02]  /*0510*/  ISETP.GE.U32.AND P1, PT, R5, UR16, PT ;  /* 0x0000001005007c0c */ /* 0x000fe4000bf26070 */
[----:B------:R-:W-:-:S04]  /*0520*/  SHF.R.S32.HI R27, RZ, 0x1f, R5 ;  /* 0x0000001fff1b7819 */ /* 0x000fc80000011405 */
[----:B------:R-:W-:Y:S02]  /*0530*/  ISETP.GE.AND.EX P4, PT, R27, UR17, PT, P1 ;  /* 0x000000111b007c0c */ /* 0x000fe4000bf86310 */
[----:B0-----:R-:W-:-:S11]  /*0540*/  R2UR UR7, R6 ;  /* 0x00000000060772ca */ /* 0x001fd600000e0000 */
[----:B------:R-:W-:-:S04]  /*0550*/  @P4 LOP3.LUT R2, R2, 0x400000, RZ, 0xfc, !PT ;  /* 0x0040000002024812 */ /* 0x000fc800078efcff */
[----:B------:R-:W-:Y:S01]  /*0560*/  LOP3.LUT R2, R2, 0xffdfffff, RZ, 0xc0, !PT ;  /* 0xffdfffff02027812 */ /* 0x000fe200078ec0ff */
[----:B------:R-:W-:-:S04]  /*0570*/  UIADD3 UR5, UPT, UPT, URZ, -UR7, URZ ;  /* 0x80000007ff057290 */ /* 0x000fc8000fffe0ff */
[----:B------:R-:W-:-:S04]  /*0580*/  UIMAD UR5, UR5, UR11, URZ ;  /* 0x0000000b050572a4 */ /* 0x000fc8000f8e02ff */
[----:B------:R-:W-:-:S04]  /*0590*/  UIMAD.WIDE.U32 UR6, UR7, UR5, UR6 ;  /* 0x00000005070672a5 */ /* 0x000fc8000f8e0006 */
[----:B------:R-:W-:-:S04]  /*05a0*/  UIMAD.WIDE.U32 UR6, UR7, UR10, URZ ;  /* 0x0000000a070672a5 */ /* 0x000fc8000f8e00ff */
[----:B------:R-:W-:-:S04]  /*05b0*/  UIADD3 UR5, UPT, UPT, -UR7, URZ, URZ ;  /* 0x000000ff07057290 */ /* 0x000fc8000fffe1ff */
[----:B------:R-:W-:-:S04]  /*05c0*/  UIMAD UR5, UR11, UR5, UR10 ;  /* 0x000000050b0572a4 */ /* 0x000fc8000f8e020a */
[----:B------:R-:W-:-:S11]  /*05d0*/  UISETP.GT.U32.AND UP2, UPT, UR11, UR5, UPT ;  /* 0x000000050b00728c */ /* 0x000fd6000bf44070 */
[----:B------:R-:W-:Y:S02]  /*05e0*/  @!UP2 UIADD3 UR5, UPT, UPT, UR5, -UR11, URZ ;  /* 0x8000000b0505a290 */ /* 0x000fe4000fffe0ff */
[----:B------:R-:W-:Y:S02]  /*05f0*/  @!UP2 UIADD3 UR7, UPT, UPT, UR7, 0x1, URZ ;  /* 0x000000010707a890 */ /* 0x000fe4000fffe0ff */
[----:B------:R-:W-:Y:S02]  /*0600*/  UISETP.GE.U32.AND UP0, UPT, UR5, UR11, UPT ;  /* 0x0000000b0500728c */ /* 0x000fe4000bf06070 */
[----:B------:R-:W-:-:S04]  /*0610*/  ULOP3.LUT UR5, UR9, UR12, URZ, 0x3c, !UPT ;  /* 0x0000000c09057292 */ /* 0x000fc8000f8e3cff */
[----:B------:R-:W-:-:S05]  /*0620*/  UISETP.GE.AND UP2, UPT, UR5, URZ, UPT ;  /* 0x000000ff0500728c */ /* 0x000fca000bf46270 */
[----:B------:R-:W-:-:S06]  /*0630*/  @UP0 UIADD3 UR7, UPT, UPT, UR7, 0x1, URZ ;  /* 0x0000000107070890 */ /* 0x000fcc000fffe0ff */
[----:B------:R-:W-:Y:S02]  /*0640*/  @!UP2 UIADD3 UR7, UPT, UPT, -UR7, URZ, URZ ;  /* 0x000000ff0707a290 */ /* 0x000fe4000fffe1ff */
[----:B------:R-:W-:-:S04]  /*0650*/  @!UP1 ULOP3.LUT UR7, URZ, UR12, URZ, 0x33, !UPT ;  /* 0x0000000cff079292 */ /* 0x000fc8000f8e33ff */
[----:B------:R-:W-:Y:S02]  /*0660*/  UIADD3 UR11, UPT, UPT, -UR7, URZ, URZ ;  /* 0x000000ff070b7290 */ /* 0x000fe4000fffe1ff */
[----:B------:R-:W-:Y:S02]  /*0670*/  USHF.R.S32.HI UR5, URZ, 0x1f, UR7 ;  /* 0x0000001fff057899 */ /* 0x000fe40008011407 */
[----:B------:R-:W-:Y:S02]  /*0680*/  UIMAD UR11, UR12, UR11, UR9 ;  /* 0x0000000b0c0b72a4 */ /* 0x000fe4000f8e0209 */
[----:B------:R-:W-:Y:S02]  /*0690*/  UIMAD UR5, UR5, UR14, URZ ;  /* 0x0000000e050572a4 */ /* 0x000fe4000f8e02ff */
[----:B------:R-:W-:Y:S02]  /*06a0*/  UIMAD UR11, UR11, 0xa0, URZ ;  /* 0x000000a00b0b78a4 */ /* 0x000fe4000f8e02ff */
[----:B------:R-:W-:-:S04]  /*06b0*/  UIMAD UR5, UR7, UR15, UR5 ;  /* 0x0000000f070572a4 */ /* 0x000fc8000f8e0205 */
[----:B------:R-:W-:Y:S02]  /*06c0*/  IADD3 R6, P2, PT, R24, UR11, RZ ;  /* 0x0000000b18067c10 */ /* 0x000fe4000ff5e0ff */
[----:B------:R-:W-:-:S04]  /*06d0*/  MOV R7, UR11 ;  /* 0x0000000b00077c02 */ /* 0x000fc80008000f00 */
[----:B------:R-:W-:Y:S02]  /*06e0*/  LEA.HI.X.SX32 R7, R7, RZ, 0x1, P2 ;  /* 0x000000ff07077211 */ /* 0x000fe400010f0eff */
[----:B------:R-:W-:Y:S01]  /*06f0*/  ISETP.GE.U32.AND P2, PT, R22, UR16, PT ;  /* 0x0000001016007c0c */ /* 0x000fe2000bf46070 */
[----:B------:R-:W-:-:S03]  /*0700*/  IMAD.WIDE.U32 R6, R11, UR7, R6 ;  /* 0x000000070b067c25 */ /* 0x000fc6000f8e0006 */
[----:B------:R-:W-:Y:S01]  /*0710*/  ISETP.GE.AND.EX P3, PT, R23, UR17, PT, P2 ;  /* 0x0000001117007c0c */ /* 0x000fe2000bf66320 */
[----:B------:R-:W0:Y:S01]  /*0720*/  @!P4 LDC.64 R10, c[0x0][0x3e0] ;  /* 0x0000f800ff0acb82 */ /* 0x000e220000000a00 */
[----:B------:R-:W-:Y:S02]  /*0730*/  VIADD R9, R7, UR5 ;  /* 0x0000000507097c36 */ /* 0x000fe40008000000 */
[----:B------:R-:W-:-:S04]  /*0740*/  @!P0 IMAD.MOV.U32 R8, RZ, RZ, R6 ;  /* 0x000000ffff088224 */ /* 0x000fc800078e0006 */
[----:B------:R-:W-:-:S05]  /*0750*/  @!P0 IMAD.WIDE.U32 R28, R0, R28, R8 ;  /* 0x0000001c001c8225 */ /* 0x000fca00078e0008 */
[----:B------:R-:W1:Y:S01]  /*0760*/  @!P3 LDC.64 R12, c[0x0][0x3e0] ;  /* 0x0000f800ff0cbb82 */ /* 0x000e620000000a00 */
[----:B------:R-:W-:Y:S01]  /*0770*/  @!P0 IADD3 R24, PT, PT, R29, R35, RZ ;  /* 0x000000231d188210 */ /* 0x000fe20007ffe0ff */
[----:B------:R-:W-:Y:S01]  /*0780*/  @!P6 IMAD.MOV.U32 R29, RZ, RZ, R9 ;  /* 0x000000ffff1de224 */ /* 0x000fe200078e0009 */
[----:B----4-:R-:W-:Y:S02]  /*0790*/  @!P0 LEA R30, P1, R28, R20, 0x1 ;  /* 0x000000141c1e8211 */ /* 0x010fe400078208ff */
[----:B------:R-:W-:Y:S02]  /*07a0*/  @P3 LOP3.LUT R2, R2, 0x200000, RZ, 0xfc, !PT ;  /* 0x0020000002023812 */ /* 0x000fe400078efcff */
[----:B------:R-:W-:Y:S01]  /*07b0*/  @!P0 LEA.HI.X R20, R28, R21, R24, 0x1, P1 ;  /* 0x000000151c148211 */ /* 0x000fe200008f0c18 */
[----:B------:R-:W-:Y:S01]  /*07c0*/  @!P6 IMAD.MOV.U32 R28, RZ, RZ, R6 ;  /* 0x000000ffff1ce224 */ /* 0x000fe200078e0006 */
[----:B------:R-:W-:Y:S01]  /*07d0*/  @!P0 STL [R1+0x178], R30 ;  /* 0x0001781e01008387 */ /* 0x000fe20000100800 */
[----:B--2---:R-:W-:Y:S01]  /*07e0*/  @!P5 IMAD R24, R31, R18, RZ ;  /* 0x000000121f18d224 */ /* 0x004fe200078e02ff */
[----:B------:R-:W-:Y:S01]  /*07f0*/  LOP3.LUT R2, R2, 0xffefffff, RZ, 0xc0, !PT ;  /* 0xffefffff02027812 */ /* 0x000fe200078ec0ff */
[----:B------:R-:W-:Y:S01]  /*0800*/  @!P6 IMAD.WIDE.U32 R16, R26, R16, R28 ;  /* 0x000000101a10e225 */ /* 0x000fe200078e001c */
[----:B------:R2:W-:Y:S01]  /*0810*/  @!P0 STL [R1+0x174], R20 ;  /* 0x0001741401008387 */ /* 0x0005e20000100800 */
[----:B------:R-:W-:-:S02]  /*0820*/  @!P5 MOV R28, R6 ;  /* 0x00000006001cd202 */ /* 0x000fc40000000f00 */
[----:B------:R-:W-:Y:S01]  /*0830*/  @!P5 IMAD.MOV.U32 R29, RZ, RZ, R9 ;  /* 0x000000ffff1dd224 */ /* 0x000fe200078e0009 */
[----:B---3--:R-:W-:Y:S01]  /*0840*/  @!P6 LEA R34, P1, R16, R14, 0x1 ;  /* 0x0000000e1022e211 */ /* 0x008fe200078208ff */
[C---:B------:R-:W-:Y:S02]  /*0850*/  @!P5 IMAD R31, R25.reuse, R19, R24 ;  /* 0x00000013191fd224 */ /* 0x040fe400078e0218 */
[----:B------:R-:W-:Y:S02]  /*0860*/  @!P5 IMAD.WIDE.U32 R18, R25, R18, R28 ;  /* 0x000000121912d225 */ /* 0x000fe400078e001c */
[----:B------:R-:W3:Y:S02]  /*0870*/  @!P3 LDC.64 R24, c[0x0][0x390] ;  /* 0x0000e400ff18bb82 */ /* 0x000ee40000000a00 */
[----:B------:R-:W-:Y:S02]  /*0880*/  @!P6 IMAD.IADD R17, R17, 0x1, R33 ;  /* 0x000000011111e824 */ /* 0x000fe400078e0221 */
[----:B0-----:R-:W-:-:S02]  /*0890*/  @!P4 IMAD R14, R27, R10, RZ ;  /* 0x0000000a1b0ec224 */ /* 0x001fc400078e02ff */
[----:B-1----:R-:W-:Y:S01]  /*08a0*/  @!P3 IMAD R23, R23, R12, RZ ;  /* 0x0000000c1717b224 */ /* 0x002fe200078e02ff */
[----:B------:R-:W-:Y:S01]  /*08b0*/  @!P6 LEA.HI.X R35, R16, R15, R17, 0x1, P1 ;  /* 0x0000000f1023e211 */ /* 0x000fe200008f0c11 */
[----:B--2---:R-:W0:Y:S01]  /*08c0*/  @!P4 LDC.64 R20, c[0x0][0x390] ;  /* 0x0000e400ff14cb82 */ /* 0x004e220000000a00 */
[----:B------:R-:W-:Y:S01]  /*08d0*/  @!P4 IMAD R17, R5, R11, R14 ;  /* 0x0000000b0511c224 */ /* 0x000fe200078e020e */
[----:B------:R-:W-:Y:S01]  /*08e0*/  @!P5 IADD3 R16, PT, PT, R19, R31, RZ ;  /* 0x0000001f1310d210 */ /* 0x000fe20007ffe0ff */
[----:B------:R-:W-:Y:S01]  /*08f0*/  @!P4 IMAD.MOV.U32 R14, RZ, RZ, R6 ;  /* 0x000000ffff0ec224 */ /* 0x000fe200078e0006 */
[----:B------:R-:W-:Y:S01]  /*0900*/  @!P5 LEA R42, P1, R18, R42, 0x1 ;  /* 0x0000002a122ad211 */ /* 0x000fe200078208ff */
[----:B------:R-:W-:Y:S01]  /*0910*/  @!P4 IMAD.MOV.U32 R15, RZ, RZ, R9 ;  /* 0x000000ffff0fc224 */ /* 0x000fe200078e0009 */
[----:B------:R-:W-:Y:S01]  /*0920*/  @!P6 STL.64 [R1+0x110], R34 ;  /* 0x000110220100e387 */ /* 0x000fe20000100a00 */
[----:B------:R-:W-:Y:S01]  /*0930*/  @!P3 IMAD R23, R22, R13, R23 ;  /* 0x0000000d1617b224 */ /* 0x000fe200078e0217 */
[----:B------:R-:W-:Y:S01]  /*0940*/  @!P5 LEA.HI.X R43, R18, R43, R16, 0x1, P1 ;  /* 0x0000002b122bd211 */ /* 0x000fe200008f0c10 */
[----:B------:R-:W-:Y:S01]  /*0950*/  @!P4 IMAD.WIDE.U32 R10, R5, R10, R14 ;  /* 0x0000000a050ac225 */ /* 0x000fe200078e000e */
[----:B------:R-:W-:-:S03]  /*0960*/  @!P3 MOV R14, R6 ;  /* 0x00000006000eb202 */ /* 0x000fc60000000f00 */
[----:B------:R-:W-:Y:S01]  /*0970*/  @!P3 IMAD.MOV.U32 R15, RZ, RZ, R9 ;  /* 0x000000ffff0fb224 */ /* 0x000fe200078e0009 */
[----:B------:R-:W-:Y:S01]  /*0980*/  STL.64 [R1+0x418], R42 ;  /* 0x0004182a01007387 */ /* 0x000fe20000100a00 */
[----:B------:R-:W-:Y:S02]  /*0990*/  @!P4 IMAD.IADD R5, R11, 0x1, R17 ;  /* 0x000000010b05c824 */ /* 0x000fe400078e0211 */
[----:B------:R-:W-:Y:S01]  /*09a0*/  @!P3 IMAD.WIDE.U32 R12, R22, R12, R14 ;  /* 0x0000000c160cb225 */ /* 0x000fe200078e000e */
[----:B0-----:R-:W-:-:S04]  /*09b0*/  @!P4 LEA R20, P1, R10, R20, 0x1 ;  /* 0x000000140a14c211 */ /* 0x001fc800078208ff */
[----:B------:R-:W-:Y:S01]  /*09c0*/  @!P4 LEA.HI.X R21, R10, R21, R5, 0x1, P1 ;  /* 0x000000150a15c211 */ /* 0x000fe200008f0c05 */
[----:B------:R-:W-:Y:S01]  /*09d0*/  VIADD R5, R0, 0x28 ;  /* 0x0000002800057836 */ /* 0x000fe20000000000 */
[----:B------:R-:W-:Y:S02]  /*09e0*/  @!P3 IADD3 R10, PT, PT, R13, R23, RZ ;  /* 0x000000170d0ab210 */ /* 0x000fe40007ffe0ff */
[C---:B---3--:R-:W-:Y:S01]  /*09f0*/  @!P3 LEA R24, P1, R12.reuse, R24, 0x1 ;  /* 0x000000180c18b211 */ /* 0x048fe200078208ff */
[----:B------:R-:W-:Y:S01]  /*0a00*/  STL.64 [R1+0x420], R20 ;  /* 0x0004201401007387 */ /* 0x000fe20000100a00 */
[----:B------:R-:W-:Y:S02]  /*0a10*/  SHF.R.S32.HI R11, RZ, 0x1f, R5 ;  /* 0x0000001fff0b7819 */ /* 0x000fe40000011405 */
[----:B------:R-:W-:Y:S01]  /*0a20*/  @!P3 LEA.HI.X R25, R12, R25, R10, 0x1, P1 ;  /* 0x000000190c19b211 */ /* 0x000fe200008f0c0a */
[----:B------:R-:W-:Y:S01]  /*0a30*/  STL [R1+0x410], R21 ;  /* 0x0004101501007387 */ /* 0x000fe20000100800 */
[----:B------:R-:W-:-:S02]  /*0a40*/  ISETP.GE.U32.AND P1, PT, R5, UR16, PT ;  /* 0x0000001005007c0c */ /* 0x000fc4000bf26070 */
[----:B------:R-:W-:Y:S01]  /*0a50*/  LOP3.LUT R4, R4, 0xfffffffe, RZ, 0xc0, !PT ;  /* 0xfffffffe04047812 */ /* 0x000fe200078ec0ff */
[----:B------:R0:W-:Y:S01]  /*0a60*/  STL [R1+0x40c], R25 ;  /* 0x00040c1901007387 */ /* 0x0001e20000100800 */
[----:B------:R-:W-:-:S13]  /*0a70*/  ISETP.GE.AND.EX P0, PT, R11, UR17, PT, P1 ;  /* 0x000000110b007c0c */ /* 0x000fda000bf06310 */
[----:B------:R-:W1:Y:S01]  /*0a80*/  @!P0 LDC.64 R12, c[0x0][0x3e0] ;  /* 0x0000f800ff0c8b82 */ /* 0x000e620000000a00 */
[----:B------:R-:W-:-:S04]  /*0a90*/  @P0 LOP3.LUT R2, R2, 0x100000, RZ, 0xfc, !PT ;  /* 0x0010000002020812 */ /* 0x000fc800078efcff */
[----:B------:R-:W-:-:S03]  /*0aa0*/  LOP3.LUT R2, R2, 0xfff7ffff, RZ, 0xc0, !PT ;  /* 0xfff7ffff02027812 */ /* 0x000fc600078ec0ff */
[----:B------:R-:W2:Y:S01]  /*0ab0*/  @!P0 LDC.64 R22, c[0x0][0x390] ;  /* 0x0000e400ff168b82 */ /* 0x000ea20000000a00 */
[----:B-1----:R-:W-:Y:S01]  /*0ac0*/  @!P0 IMAD R10, R11, R12, RZ ;  /* 0x0000000c0b0a8224 */ /* 0x002fe200078e02ff */
[----:B------:R-:W-:-:S03]  /*0ad0*/  @!P0 MOV R11, R9 ;  /* 0x00000009000b8202 */ /* 0x000fc60000000f00 */
[----:B------:R-:W-:Y:S02]  /*0ae0*/  @!P0 IMAD R13, R5, R13, R10 ;  /* 0x0000000d050d8224 */ /* 0x000fe400078e020a */
[----:B------:R-:W-:-:S04]  /*0af0*/  @!P0 IMAD.MOV.U32 R10, RZ, RZ, R6 ;  /* 0x000000ffff0a8224 */ /* 0x000fc800078e0006 */
[----:B------:R-:W-:-:S04]  /*0b00*/  @!P0 IMAD.WIDE.U32 R10, R5, R12, R10 ;  /* 0x0000000c050a8225 */ /* 0x000fc800078e000a */
[----:B------:R-:W-:Y:S01]  /*0b10*/  @!P0 IMAD.IADD R5, R11, 0x1, R13 ;  /* 0x000000010b058824 */ /* 0x000fe200078e020d */
[----:B--2---:R-:W-:-:S04]  /*0b20*/  @!P0 LEA R22, P1, R10, R22, 0x1 ;  /* 0x000000160a168211 */ /* 0x004fc800078208ff */
[----:B------:R-:W-:Y:S01]  /*0b30*/  @!P0 LEA.HI.X R23, R10, R23, R5, 0x1, P1 ;  /* 0x000000170a178211 */ /* 0x000fe200008f0c05 */
[----:B------:R-:W-:Y:S01]  /*0b40*/  VIADD R5, R0, 0x30 ;  /* 0x0000003000057836 */ /* 0x000fe20000000000 */
[----:B0-----:R-:W-:-:S03]  /*0b50*/  PRMT R25, RZ, 0x7610, R25 ;  /* 0x00007610ff197816 */ /* 0x001fc60000000019 */
[----:B------:R-:W-:Y:S01]  /*0b60*/  STL [R1+0x408], R23 ;  /* 0x0004081701007387 */ /* 0x000fe20000100800 */
[----:B------:R-:W-:Y:S02]  /*0b70*/  SHF.R.S32.HI R11, RZ, 0x1f, R5 ;  /* 0x0000001fff0b7819 */ /* 0x000fe40000011405 */
[----:B------:R-:W-:-:S04]  /*0b80*/  ISETP.GE.U32.AND P1, PT, R5, UR16, PT ;  /* 0x0000001005007c0c */ /* 0x000fc8000bf26070 */
[----:B------:R-:W-:-:S13]  /*0b90*/  ISETP.GE.AND.EX P0, PT, R11, UR17, PT, P1 ;  /* 0x000000110b007c0c */ /* 0x000fda000bf06310 */
[----:B------:R-:W0:Y:S01]  /*0ba0*/  @!P0 LDC.64 R12, c[0x0][0x3e0] ;  /* 0x0000f800ff0c8b82 */ /* 0x000e220000000a00 */
[----:B------:R-:W-:-:S04]  /*0bb0*/  @P0 LOP3.LUT R2, R2, 0x80000, RZ, 0xfc, !PT ;  /* 0x0008000002020812 */ /* 0x000fc800078efcff */
[----:B------:R-:W-:-:S03]  /*0bc0*/  LOP3.LUT R2, R2, 0xfffdffff, RZ, 0xc0, !PT ;  /* 0xfffdffff02027812 */ /* 0x000fc600078ec0ff */
[----:B------:R-:W1:Y:S01]  /*0bd0*/  @!P0 LDC.64 R32, c[0x0][0x390] ;  /* 0x0000e400ff208b82 */ /* 0x000e620000000a00 */
[----:B0-----:R-:W-:Y:S02]  /*0be0*/  @!P0 IMAD R10, R11, R12, RZ ;  /* 0x0000000c0b0a8224 */ /* 0x001fe400078e02ff */
[----:B------:R-:W-:Y:S02]  /*0bf0*/  @!P0 IMAD.MOV.U32 R11, RZ, RZ, R9 ;  /* 0x000000ffff0b8224 */ /* 0x000fe400078e0009 */
[----:B------:R-:W-:Y:S01]  /*0c00*/  @!P0 IMAD R13, R5, R13, R10 ;  /* 0x0000000d050d8224 */ /* 0x000fe200078e020a */
[----:B------:R-:W-:-:S05]  /*0c10*/  @!P0 MOV R10, R6 ;  /* 0x00000006000a8202 */ /* 0x000fca0000000f00 */
[----:B------:R-:W-:-:S04]  /*0c20*/  @!P0 IMAD.WIDE.U32 R10, R5, R12, R10 ;  /* 0x0000000c050a8225 */ /* 0x000fc800078e000a */
[----:B------:R-:W-:Y:S01]  /*0c30*/  @!P0 IMAD.IADD R5, R11, 0x1, R13 ;  /* 0x000000010b058824 */ /* 0x000fe200078e020d */
[----:B-1----:R-:W-:-:S04]  /*0c40*/  @!P0 LEA R32, P1, R10, R32, 0x1 ;  /* 0x000000200a208211 */ /* 0x002fc800078208ff */
[----:B------:R-:W-:Y:S02]  /*0c50*/  @!P0 LEA.HI.X R33, R10, R33, R5, 0x1, P1 ;  /* 0x000000210a218211 */ /* 0x000fe400008f0c05 */
[----:B------:R-:W-:-:S04]  /*0c60*/  IADD3 R5, PT, PT, R0, 0x38, RZ ;  /* 0x0000003800057810 */ /* 0x000fc80007ffe0ff */
[----:B------:R-:W-:Y:S02]  /*0c70*/  SHF.R.S32.HI R11, RZ, 0x1f, R5 ;  /* 0x0000001fff0b7819 */ /* 0x000fe40000011405 */
[----:B------:R-:W-:-:S04]  /*0c80*/  ISETP.GE.U32.AND P1, PT, R5, UR16, PT ;  /* 0x0000001005007c0c */ /* 0x000fc8000bf26070 */
[----:B------:R-:W-:-:S13]  /*0c90*/  ISETP.GE.AND.EX P0, PT, R11, UR17, PT, P1 ;  /* 0x000000110b007c0c */ /* 0x000fda000bf06310 */
[----:B------:R-:W0:Y:S08]  /*0ca0*/  @!P0 LDC.64 R12, c[0x0][0x3e0] ;  /* 0x0000f800ff0c8b82 */ /* 0x000e300000000a00 */
[----:B------:R-:W1:Y:S01]  /*0cb0*/  @!P0 LDC.64 R26, c[0x0][0x390] ;  /* 0x0000e400ff1a8b82 */ /* 0x000e620000000a00 */
[----:B0-----:R-:W-:Y:S02]  /*0cc0*/  @!P0 IMAD R10, R11, R12, RZ ;  /* 0x0000000c0b0a8224 */ /* 0x001fe400078e02ff */
[----:B------:R-:W-:-:S02]  /*0cd0*/  @!P0 IMAD.MOV.U32 R11, RZ, RZ, R9 ;  /* 0x000000ffff0b8224 */ /* 0x000fc400078e0009 */
[----:B------:R-:W-:Y:S02]  /*0ce0*/  @!P0 IMAD R13, R5, R13, R10 ;  /* 0x0000000d050d8224 */ /* 0x000fe400078e020a */
[----:B------:R-:W-:-:S04]  /*0cf0*/  @!P0 IMAD.MOV.U32 R10, RZ, RZ, R6 ;  /* 0x000000ffff0a8224 */ /* 0x000fc800078e0006 */
[----:B------:R-:W-:-:S05]  /*0d00*/  @!P0 IMAD.WIDE.U32 R10, R5, R12, R10 ;  /* 0x0000000c050a8225 */ /* 0x000fca00078e000a */
[----:B------:R-:W-:Y:S02]  /*0d10*/  @!P0 IADD3 R5, PT, PT, R11, R13, RZ ;  /* 0x0000000d0b058210 */ /* 0x000fe40007ffe0ff */
[----:B-1----:R-:W-:-:S04]  /*0d20*/  @!P0 LEA R26, P1, R10, R26, 0x1 ;  /* 0x0000001a0a1a8211 */ /* 0x002fc800078208ff */
[----:B------:R-:W-:Y:S01]  /*0d30*/  @!P0 LEA.HI.X R27, R10, R27, R5, 0x1, P1 ;  /* 0x0000001b0a1b8211 */ /* 0x000fe200008f0c05 */
[----:B------:R-:W-:-:S05]  /*0d40*/  VIADD R5, R0, 0x40 ;  /* 0x0000004000057836 */ /* 0x000fca0000000000 */
[----:B------:R-:W-:Y:S02]  /*0d50*/  SHF.R.S32.HI R11, RZ, 0x1f, R5 ;  /* 0x0000001fff0b7819 */ /* 0x000fe40000011405 */
[----:B------:R-:W-:-:S04]  /*0d60*/  ISETP.GE.U32.AND P1, PT, R5, UR16, PT ;  /* 0x0000001005007c0c */ /* 0x000fc8000bf26070 */
[----:B------:R-:W-:-:S13]  /*0d70*/  ISETP.GE.AND.EX P2, PT, R11, UR17, PT, P1 ;  /* 0x000000110b007c0c */ /* 0x000fda000bf46310 */
[----:B------:R-:W0:Y:S01]  /*0d80*/  @!P2 LDC.64 R12, c[0x0][0x3e0] ;  /* 0x0000f800ff0cab82 */ /* 0x000e220000000a00 */
[----:B------:R-:W-:-:S04]  /*0d90*/  @P2 LOP3.LUT R2, R2, 0x20000, RZ, 0xfc, !PT ;  /* 0x0002000002022812 */ /* 0x000fc800078efcff */
[----:B------:R-:W-:-:S03]  /*0da0*/  LOP3.LUT R2, R2, 0xfffeffff, RZ, 0xc0, !PT ;  /* 0xfffeffff02027812 */ /* 0x000fc600078ec0ff */
[----:B------:R-:W1:Y:S01]  /*0db0*/  @!P2 LDC.64 R18, c[0x0][0x390] ;  /* 0x0000e400ff12ab82 */ /* 0x000e620000000a00 */
[----:B0-----:R-:W-:Y:S01]  /*0dc0*/  @!P2 IMAD R10, R11, R12, RZ ;  /* 0x0000000c0b0aa224 */ /* 0x001fe200078e02ff */
[----:B------:R-:W-:-:S03]  /*0dd0*/  @!P2 MOV R11, R9 ;  /* 0x00000009000ba202 */ /* 0x000fc60000000f00 */
[----:B------:R-:W-:Y:S02]  /*0de0*/  @!P2 IMAD R13, R5, R13, R10 ;  /* 0x0000000d050da224 */ /* 0x000fe400078e020a */
[----:B------:R-:W-:-:S04]  /*0df0*/  @!P2 IMAD.MOV.U32 R10, RZ, RZ, R6 ;  /* 0x000000ffff0aa224 */ /* 0x000fc800078e0006 */
[----:B------:R-:W-:-:S04]  /*0e00*/  @!P2 IMAD.WIDE.U32 R10, R5, R12, R10 ;  /* 0x0000000c050aa225 */ /* 0x000fc800078e000a */
[----:B------:R-:W-:Y:S01]  /*0e10*/  @!P2 IMAD.IADD R5, R11, 0x1, R13 ;  /* 0x000000010b05a824 */ /* 0x000fe200078e020d */
        /* <DEDUP_REMOVED lines=98> */
[----:B------:R-:W-:-:S04]  /*1440*/  VIADD R5, R0, 0x78 ;  /* 0x0000007800057836 */ /* 0x000fc80000000000 */
[----:B------:R-:W-:Y:S01]  /*1450*/  @!P2 STL.64 [R1+0x1b0], R38 ;  /* 0x0001b0260100a387 */ /* 0x000fe20000100a00 */
        /* <DEDUP_REMOVED lines=11> */
[----:B------:R-:W-:Y:S01]  /*1510*/  @!P2 IMAD.WIDE.U32 R16, R5, R12, R16 ;  /* 0x0000000c0510a225 */ /* 0x000fe200078e0010 */
[----:B------:R-:W-:-:S03]  /*1520*/  IADD3 R5, PT, PT, R0, 0x80, RZ ;  /* 0x0000008000057810 */ /* 0x000fc60007ffe0ff */
[----:B------:R-:W-:Y:S01]  /*1530*/  @!P2 IMAD.IADD R13, R17, 0x1, R13 ;  /* 0x00000001110da824 */ /* 0x000fe200078e020d */
[----:B-1----:R-:W-:-:S04]  /*1540*/  @!P2 LEA R20, P1, R16, R14, 0x1 ;  /* 0x0000000e1014a211 */ /* 0x002fc800078208ff */
[----:B------:R-:W-:Y:S02]  /*1550*/  @!P2 LEA.HI.X R21, R16, R15, R13, 0x1, P1 ;  /* 0x0000000f1015a211 */ /* 0x000fe400008f0c0d */
[----:B------:R-:W-:Y:S02]  /*1560*/  SHF.R.S32.HI R16, RZ, 0x1f, R5 ;  /* 0x0000001fff107819 */ /* 0x000fe40000011405 */
[----:B------:R-:W-:Y:S01]  /*1570*/  ISETP.GE.U32.AND P1, PT, R5, UR16, PT ;  /* 0x0000001005007c0c */ /* 0x000fe2000bf26070 */
[----:B------:R0:W-:Y:S03]  /*1580*/  @!P2 STL.64 [R1+0x1c0], R20 ;  /* 0x0001c0140100a387 */ /* 0x0001e60000100a00 */
[----:B------:R-:W-:-:S13]  /*1590*/  ISETP.GE.AND.EX P2, PT, R16, UR17, PT, P1 ;  /* 0x0000001110007c0c */ /* 0x000fda000bf46310 */
[----:B------:R-:W1:Y:S01]  /*15a0*/  @!P2 LDC.64 R12, c[0x0][0x3e0] ;  /* 0x0000f800ff0cab82 */ /* 0x000e620000000a00 */
[----:B------:R-:W-:Y:S01]  /*15b0*/  @!P2 IMAD.MOV.U32 R17, RZ, RZ, R9 ;  /* 0x000000ffff11a224 */ /* 0x000fe200078e0009 */
[----:B------:R-:W-:-:S04]  /*15c0*/  @P2 LOP3.LUT R2, R2, 0x200, RZ, 0xfc, !PT ;  /* 0x0000020002022812 */ /* 0x000fc800078efcff */
[----:B------:R-:W-:Y:S02]  /*15d0*/  LOP3.LUT R2, R2, 0xfffffeff, RZ, 0xc0, !PT ;  /* 0xfffffeff02027812 */ /* 0x000fe400078ec0ff */
[----:B------:R-:W0:Y:S01]  /*15e0*/  @!P2 LDC.64 R14, c[0x0][0x390] ;  /* 0x0000e400ff0eab82 */ /* 0x000e220000000a00 */
[----:B-1----:R-:W-:-:S04]  /*15f0*/  @!P2 IMAD R16, R16, R12, RZ ;  /* 0x0000000c1010a224 */ /* 0x002fc800078e02ff */
[----:B------:R-:W-:Y:S02]  /*1600*/  @!P2 IMAD R13, R5, R13, R16 ;  /* 0x0000000d050da224 */ /* 0x000fe400078e0210 */
[----:B------:R-:W-:-:S04]  /*1610*/  @!P2 IMAD.MOV.U32 R16, RZ, RZ, R6 ;  /* 0x000000ffff10a224 */ /* 0x000fc800078e0006 */
[----:B------:R-:W-:-:S04]  /*1620*/  @!P2 IMAD.WIDE.U32 R16, R5, R12, R16 ;  /* 0x0000000c0510a225 */ /* 0x000fc800078e0010 */
[----:B------:R-:W-:Y:S01]  /*1630*/  VIADD R5, R0, 0x88 ;  /* 0x0000008800057836 */ /* 0x000fe20000000000 */
[----:B------:R-:W-:Y:S02]  /*1640*/  @!P2 IADD3 R13, PT, PT, R17, R13, RZ ;  /* 0x0000000d110da210 */ /* 0x000fe40007ffe0ff */
[----:B0-----:R-:W-:-:S04]  /*1650*/  @!P2 LEA R20, P1, R16, R14, 0x1 ;  /* 0x0000000e1014a211 */ /* 0x001fc800078208ff */
[----:B------:R-:W-:Y:S02]  /*1660*/  @!P2 LEA.HI.X R21, R16, R15, R13, 0x1, P1 ;  /* 0x0000000f1015a211 */ /* 0x000fe400008f0c0d */
[----:B------:R-:W-:Y:S02]  /*1670*/  SHF.R.S32.HI R16, RZ, 0x1f, R5 ;  /* 0x0000001fff107819 */ /* 0x000fe40000011405 */
[----:B------:R-:W-:Y:S01]  /*1680*/  ISETP.GE.U32.AND P1, PT, R5, UR16, PT ;  /* 0x0000001005007c0c */ /* 0x000fe2000bf26070 */
[----:B------:R0:W-:Y:S03]  /*1690*/  @!P2 STL.64 [R1+0x1d0], R20 ;  /* 0x0001d0140100a387 */ /* 0x0001e60000100a00 */
[----:B------:R-:W-:-:S13]  /*16a0*/  ISETP.GE.AND.EX P2, PT, R16, UR17, PT, P1 ;  /* 0x0000001110007c0c */ /* 0x000fda000bf46310 */
[----:B------:R-:W1:Y:S01]  /*16b0*/  @!P2 LDC.64 R12, c[0x0][0x3e0] ;  /* 0x0000f800ff0cab82 */ /* 0x000e620000000a00 */
[----:B------:R-:W-:Y:S02]  /*16c0*/  @!P2 MOV R17, R9 ;  /* 0x000000090011a202 */ /* 0x000fe40000000f00 */
[----:B------:R-:W-:-:S04]  /*16d0*/  @P2 LOP3.LUT R2, R2, 0x100, RZ, 0xfc, !PT ;  /* 0x0000010002022812 */ /* 0x000fc800078efcff */
[----:B------:R-:W-:Y:S01]  /*16e0*/  LOP3.LUT R2, R2, 0xffffff7f, RZ, 0xc0, !PT ;  /* 0xffffff7f02027812 */ /* 0x000fe200078ec0ff */
[----:B------:R-:W0:Y:S01]  /*16f0*/  @!P2 LDC.64 R14, c[0x0][0x390] ;  /* 0x0000e400ff0eab82 */ /* 0x000e220000000a00 */
[----:B-1----:R-:W-:-:S04]  /*1700*/  @!P2 IMAD R16, R16, R12, RZ ;  /* 0x0000000c1010a224 */ /* 0x002fc800078e02ff */
[----:B------:R-:W-:Y:S02]  /*1710*/  @!P2 IMAD R13, R5, R13, R16 ;  /* 0x0000000d050da224 */ /* 0x000fe400078e0210 */
[----:B------:R-:W-:-:S04]  /*1720*/  @!P2 IMAD.MOV.U32 R16, RZ, RZ, R6 ;  /* 0x000000ffff10a224 */ /* 0x000fc800078e0006 */
[----:B------:R-:W-:-:S04]  /*1730*/  @!P2 IMAD.WIDE.U32 R16, R5, R12, R16 ;  /* 0x0000000c0510a225 */ /* 0x000fc800078e0010 */
[----:B------:R-:W-:Y:S01]  /*1740*/  @!P2 IMAD.IADD R13, R17, 0x1, R13 ;  /* 0x00000001110da824 */ /* 0x000fe200078e020d */
[----:B0-----:R-:W-:Y:S01]  /*1750*/  @!P2 LEA R20, P1, R16, R14, 0x1 ;  /* 0x0000000e1014a211 */ /* 0x001fe200078208ff */
[----:B------:R-:W-:-:S03]  /*1760*/  VIADD R5, R0, 0x90 ;  /* 0x0000009000057836 */ /* 0x000fc60000000000 */
        /* <DEDUP_REMOVED lines=11> */
[----:B------:R-:W-:Y:S01]  /*1820*/  @!P2 IMAD R13, R5, R13, R16 ;  /* 0x0000000d050da224 */ /* 0x000fe200078e0210 */
[----:B------:R-:W-:-:S05]  /*1830*/  @!P2 MOV R16, R6 ;  /* 0x000000060010a202 */ /* 0x000fca0000000f00 */
[----:B------:R-:W-:Y:S01]  /*1840*/  @!P2 IMAD.WIDE.U32 R16, R5, R12, R16 ;  /* 0x0000000c0510a225 */ /* 0x000fe200078e0010 */
[----:B------:R-:W-:-:S03]  /*1850*/  IADD3 R5, PT, PT, R0, 0x98, RZ ;  /* 0x0000009800057810 */ /* 0x000fc60007ffe0ff */
[----:B------:R-:W-:Y:S01]  /*1860*/  @!P2 IMAD.IADD R13, R17, 0x1, R13 ;  /* 0x00000001110da824 */ /* 0x000fe200078e020d */
[----:B0-----:R-:W-:-:S04]  /*1870*/  @!P2 LEA R20, P1, R16, R14, 0x1 ;  /* 0x0000000e1014a211 */ /* 0x001fc800078208ff */
        /* <DEDUP_REMOVED lines=410> */
[----:B------:R-:W-:-:S04]  /*3220*/  ISETP.GE.U32.AND P1, PT, R5, UR16, PT ;  /* 0x0000001005007c0c */ /* 0x000fc8000bf26070 */
[----:B------:R-:W-:-:S13]  /*3230*/  ISETP.GE.AND.EX P2, PT, R16, UR17, PT, P1 ;  /* 0x0000001110007c0c */ /* 0x000fda000bf46310 */
[----:B------:R-:W0:Y:S01]  /*3240*/  @!P2 LDC.64 R14, c[0x0][0x3e0] ;  /* 0x0000f800ff0eab82 */ /* 0x000e220000000a00 */
[----:B------:R-:W-:Y:S01]  /*3250*/  @!P2 IMAD.MOV.U32 R17, RZ, RZ, R9 ;  /* 0x000000ffff11a224 */ /* 0x000fe200078e0009 */
[----:B------:R-:W-:-:S04]  /*3260*/  @P2 LOP3.LUT R3, R3, 0x4000, RZ, 0xfc, !PT ;  /* 0x0000400003032812 */ /* 0x000fc800078efcff */
[----:B------:R-:W-:Y:S02]  /*3270*/  LOP3.LUT R3, R3, 0xffffdfff, RZ, 0xc0, !PT ;  /* 0xffffdfff03037812 */ /* 0x000fe400078ec0ff */
[----:B------:R-:W1:Y:S01]  /*3280*/  @!P2 LDC.64 R12, c[0x0][0x390] ;  /* 0x0000e400ff0cab82 */ /* 0x000e620000000a00 */
[----:B0-----:R-:W-:-:S04]  /*3290*/  @!P2 IMAD R16, R16, R14, RZ ;  /* 0x0000000e1010a224 */ /* 0x001fc800078e02ff */
[----:B------:R-:W-:Y:S02]  /*32a0*/  @!P2 IMAD R15, R5, R15, R16 ;  /* 0x0000000f050fa224 */ /* 0x000fe400078e0210 */
[----:B------:R-:W-:-:S04]  /*32b0*/  @!P2 IMAD.MOV.U32 R16, RZ, RZ, R6 ;  /* 0x000000ffff10a224 */ /* 0x000fc800078e0006 */
[----:B------:R-:W-:-:S04]  /*32c0*/  @!P2 IMAD.WIDE.U32 R16, R5, R14, R16 ;  /* 0x0000000e0510a225 */ /* 0x000fc800078e0010 */
[----:B------:R-:W-:Y:S01]  /*32d0*/  VIADD R5, R0, 0x160 ;  /* 0x0000016000057836 */ /* 0x000fe20000000000 */
[----:B------:R-:W-:Y:S02]  /*32e0*/  @!P2 IADD3 R15, PT, PT, R17, R15, RZ ;  /* 0x0000000f110fa210 */ /* 0x000fe40007ffe0ff */
[----:B-1----:R-:W-:-:S04]  /*32f0*/  @!P2 LEA R38, P1, R16, R12, 0x1 ;  /* 0x0000000c1026a211 */ /* 0x002fc800078208ff */
        /* <DEDUP_REMOVED lines=152> */
[C---:B0-----:R-:W-:Y:S02]  /*3c80*/  @!P2 LEA R38, P1, R16.reuse, R12, 0x1 ;  /* 0x0000000c1026a211 */ /* 0x041fe400078208ff */
[----:B------:R-:W-:Y:S02]  /*3c90*/  SHF.R.S32.HI R14, RZ, 0x1f, R5 ;  /* 0x0000001fff0e7819 */ /* 0x000fe40000011405 */
[----:B------:R-:W-:Y:S02]  /*3ca0*/  @!P2 LEA.HI.X R39, R16, R13, R15, 0x1, P1 ;  /* 0x0000000d1027a211 */ /* 0x000fe400008f0c0f */
[----:B------:R-:W-:-:S03]  /*3cb0*/  ISETP.GE.U32.AND P1, PT, R5, UR16, PT ;  /* 0x0000001005007c0c */ /* 0x000fc6000bf26070 */
[----:B------:R0:W-:Y:S01]  /*3cc0*/  @!P2 STL.64 [R1+0x160], R38 ;  /* 0x000160260100a387 */ /* 0x0001e20000100a00 */
[----:B------:R-:W-:-:S13]  /*3cd0*/  ISETP.GE.AND.EX P2, PT, R14, UR17, PT, P1 ;  /* 0x000000110e007c0c */ /* 0x000fda000bf46310 */
[----:B------:R-:W1:Y:S01]  /*3ce0*/  @!P2 LDC.64 R12, c[0x0][0x3e0] ;  /* 0x0000f800ff0cab82 */ /* 0x000e620000000a00 */
[----:B------:R-:W-:Y:S02]  /*3cf0*/  @!P2 MOV R15, R9 ;  /* 0x00000009000fa202 */ /* 0x000fe40000000f00 */
[----:B------:R-:W-:-:S04]  /*3d00*/  @P2 LOP3.LUT R3, R3, 0x10, RZ, 0xfc, !PT ;  /* 0x0000001003032812 */ /* 0x000fc800078efcff */
[----:B------:R-:W-:Y:S01]  /*3d10*/  LOP3.LUT R3, R3, 0xfffffff7, RZ, 0xc0, !PT ;  /* 0xfffffff703037812 */ /* 0x000fe200078ec0ff */
[----:B------:R-:W2:Y:S01]  /*3d20*/  @!P2 LDC.64 R16, c[0x0][0x390] ;  /* 0x0000e400ff10ab82 */ /* 0x000ea20000000a00 */
[----:B-1----:R-:W-:-:S04]  /*3d30*/  @!P2 IMAD R14, R14, R12, RZ ;  /* 0x0000000c0e0ea224 */ /* 0x002fc800078e02ff */
[----:B------:R-:W-:Y:S02]  /*3d40*/  @!P2 IMAD R13, R5, R13, R14 ;  /* 0x0000000d050da224 */ /* 0x000fe400078e020e */
[----:B------:R-:W-:-:S04]  /*3d50*/  @!P2 IMAD.MOV.U32 R14, RZ, RZ, R6 ;  /* 0x000000ffff0ea224 */ /* 0x000fc800078e0006 */
[----:B------:R-:W-:-:S04]  /*3d60*/  @!P2 IMAD.WIDE.U32 R14, R5, R12, R14 ;  /* 0x0000000c050ea225 */ /* 0x000fc800078e000e */
[----:B------:R-:W-:Y:S01]  /*3d70*/  @!P2 IMAD.IADD R13, R15, 0x1, R13 ;  /* 0x000000010f0da824 */ /* 0x000fe200078e020d */
[----:B--2---:R-:W-:Y:S01]  /*3d80*/  @!P2 LEA R16, P1, R14, R16, 0x1 ;  /* 0x000000100e10a211 */ /* 0x004fe200078208ff */
[----:B------:R-:W-:-:S03]  /*3d90*/  VIADD R5, R0, 0x1b0 ;  /* 0x000001b000057836 */ /* 0x000fc60000000000 */
[----:B------:R-:W-:Y:S01]  /*3da0*/  @!P2 LEA.HI.X R17, R14, R17, R13, 0x1, P1 ;  /* 0x000000110e11a211 */ /* 0x000fe200008f0c0d */
[----:B------:R-:W-:Y:S01]  /*3db0*/  STL [R1+0x328], R16 ;  /* 0x0003281001007387 */ /* 0x000fe20000100800 */
[----:B0-----:R-:W-:Y:S02]  /*3dc0*/  SHF.R.S32.HI R38, RZ, 0x1f, R5 ;  /* 0x0000001fff267819 */ /* 0x001fe40000011405 */
[----:B------:R-:W-:Y:S01]  /*3dd0*/  ISETP.GE.U32.AND P1, PT, R5, UR16, PT ;  /* 0x0000001005007c0c */ /* 0x000fe2000bf26070 */
[----:B------:R-:W-:Y:S03]  /*3de0*/  STL.64 [R1+0x308], R16 ;  /* 0x0003081001007387 */ /* 0x000fe60000100a00 */
[----:B------:R-:W-:Y:S01]  /*3df0*/  ISETP.GE.AND.EX P2, PT, R38, UR17, PT, P1 ;  /* 0x0000001126007c0c */ /* 0x000fe2000bf46310 */
[----:B------:R-:W-:-:S12]  /*3e00*/  STL.64 [R1+0x340], R16 ;  /* 0x0003401001007387 */ /* 0x000fd80000100a00 */
[----:B------:R-:W0:Y:S01]  /*3e10*/  @!P2 LDC.64 R12, c[0x0][0x3e0] ;  /* 0x0000f800ff0cab82 */ /* 0x000e220000000a00 */
[----:B------:R-:W-:Y:S01]  /*3e20*/  @!P2 IMAD.MOV.U32 R39, RZ, RZ, R9 ;  /* 0x000000ffff27a224 */ /* 0x000fe200078e0009 */
[----:B------:R-:W-:-:S04]  /*3e30*/  @P2 LOP3.LUT R3, R3, 0x8, RZ, 0xfc, !PT ;  /* 0x0000000803032812 */ /* 0x000fc800078efcff */
[----:B------:R-:W-:Y:S02]  /*3e40*/  LOP3.LUT R3, R3, 0xfffffffb, RZ, 0xc0, !PT ;  /* 0xfffffffb03037812 */ /* 0x000fe400078ec0ff */
[----:B------:R-:W1:Y:S01]  /*3e50*/  @!P2 LDC.64 R14, c[0x0][0x390] ;  /* 0x0000e400ff0eab82 */ /* 0x000e620000000a00 */
[----:B0-----:R-:W-:-:S04]  /*3e60*/  @!P2 IMAD R38, R38, R12, RZ ;  /* 0x0000000c2626a224 */ /* 0x001fc800078e02ff */
        /* <DEDUP_REMOVED lines=25> */
[----:B------:R-:W-:-:S04]  /*4000*/  ISETP.GE.U32.AND P1, PT, R5, UR16, PT ;  /* 0x0000001005007c0c */ /* 0x000fc8000bf26070 */
[----:B------:R-:W-:-:S13]  /*4010*/  ISETP.GE.AND.EX P2, PT, R38, UR17, PT, P1 ;  /* 0x0000001126007c0c */ /* 0x000fda000bf46310 */
[----:B------:R-:W0:Y:S01]  /*4020*/  @!P2 LDC.64 R12, c[0x0][0x3e0] ;  /* 0x0000f800ff0cab82 */ /* 0x000e220000000a00 */
[----:B------:R-:W-:Y:S02]  /*4030*/  @!P2 MOV R39, R9 ;  /* 0x000000090027a202 */ /* 0x000fe40000000f00 */
[----:B------:R-:W-:-:S04]  /*4040*/  @P2 LOP3.LUT R3, R3, 0x2, RZ, 0xfc, !PT ;  /* 0x0000000203032812 */ /* 0x000fc800078efcff */
[----:B------:R-:W-:Y:S01]  /*4050*/  LOP3.LUT R3, R3, 0xfffffffe, RZ, 0xc0, !PT ;  /* 0xfffffffe03037812 */ /* 0x000fe200078ec0ff */
[----:B------:R-:W1:Y:S01]  /*4060*/  @!P2 LDC.64 R14, c[0x0][0x390] ;  /* 0x0000e400ff0eab82 */ /* 0x000e620000000a00 */
[----:B0-----:R-:W-:-:S04]  /*4070*/  @!P2 IMAD R38, R38, R12, RZ ;  /* 0x0000000c2626a224 */ /* 0x001fc800078e02ff */
[----:B------:R-:W-:Y:S02]  /*4080*/  @!P2 IMAD R13, R5, R13, R38 ;  /* 0x0000000d050da224 */ /* 0x000fe400078e0226 */
[----:B------:R-:W-:-:S04]  /*4090*/  @!P2 IMAD.MOV.U32 R38, RZ, RZ, R6 ;  /* 0x000000ffff26a224 */ /* 0x000fc800078e0006 */
[----:B------:R-:W-:-:S04]  /*40a0*/  @!P2 IMAD.WIDE.U32 R38, R5, R12, R38 ;  /* 0x0000000c0526a225 */ /* 0x000fc800078e0026 */
[----:B------:R-:W-:Y:S01]  /*40b0*/  @!P2 IMAD.IADD R13, R39, 0x1, R13 ;  /* 0x00000001270da824 */ /* 0x000fe200078e020d */
[----:B-1----:R-:W-:Y:S01]  /*40c0*/  @!P2 LEA R16, P1, R38, R14, 0x1 ;  /* 0x0000000e2610a211 */ /* 0x002fe200078208ff */
        /* <DEDUP_REMOVED lines=8> */
[----:B------:R-:W-:-:S06]  /*4150*/  @P2 LOP3.LUT R3, R3, 0x1, RZ, 0xfc, !PT ;  /* 0x0000000103032812 */ /* 0x000fcc00078efcff */
        /* <DEDUP_REMOVED lines=26> */
[----:B------:R-:W-:Y:S02]  /*4300*/  ISETP.GE.U32.AND P2, PT, R5, UR16, PT ;  /* 0x0000001005007c0c */ /* 0x000fe4000bf46070 */
[----:B------:R-:W-:Y:S02]  /*4310*/  LOP3.LUT P1, RZ, R2, 0x400000, RZ, 0xc0, !PT ;  /* 0x0040000002ff7812 */ /* 0x000fe4000782c0ff */
[----:B------:R-:W-:Y:S02]  /*4320*/  ISETP.GE.AND.EX P2, PT, R38, UR17, PT, P2 ;  /* 0x0000001126007c0c */ /* 0x000fe4000bf46320 */
[----:B------:R-:W-:-:S11]  /*4330*/  LOP3.LUT R2, R2, 0xf7ffffff, RZ, 0xc0, !PT ;  /* 0xf7ffffff02027812 */ /* 0x000fd600078ec0ff */
[----:B------:R-:W0:Y:S01]  /*4340*/  @!P2 LDC.64 R12, c[0x0][0x3e0] ;  /* 0x0000f800ff0cab82 */ /* 0x000e220000000a00 */
[----:B------:R-:W-:Y:S02]  /*4350*/  @!P2 MOV R39, R9 ;  /* 0x000000090027a202 */ /* 0x000fe40000000f00 */
[----:B------:R-:W-:-:S05]  /*4360*/  @P2 LOP3.LUT R2, R2, 0x8000000, RZ, 0xfc, !PT ;  /* 0x0800000002022812 */ /* 0x000fca00078efcff */
        /* <DEDUP_REMOVED lines=11> */
[----:B------:R0:W-:Y:S01]  /*4420*/  @!P2 STL.64 [R1+0x128], R42 ;  /* 0x0001282a0100a387 */ /* 0x0001e20000100a00 */
[----:B------:R-:W-:Y:S02]  /*4430*/  LOP3.LUT P2, RZ, R2, 0x200000, RZ, 0xc0, !PT ;  /* 0x0020000002ff7812 */ /* 0x000fe4000784c0ff */
[----:B------:R-:W-:Y:S02]  /*4440*/  ISETP.GE.AND.EX P3, PT, R38, UR17, PT, P3 ;  /* 0x0000001126007c0c */ /* 0x000fe4000bf66330 */
[----:B------:R-:W-:-:S11]  /*4450*/  LOP3.LUT R2, R2, 0xdfffffff, RZ, 0xc0, !PT ;  /* 0xdfffffff02027812 */ /* 0x000fd600078ec0ff */
        /* <DEDUP_REMOVED lines=16> */
[----:B------:R-:W-:Y:S01]  /*4560*/  ISETP.GE.AND.EX P4, PT, R38, UR17, PT, P4 ;  /* 0x0000001126007c0c */ /* 0x000fe2000bf86340 */
[----:B0-----:R-:W2:-:S12]  /*4570*/  LDL.LU.64 R42, [R1+0x110] ;  /* 0x00011000012a7983 */ /* 0x001e980000300a00 */
[----:B------:R-:W0:Y:S01]  /*4580*/  @!P4 LDC.64 R12, c[0x0][0x3e0] ;  /* 0x0000f800ff0ccb82 */ /* 0x000e220000000a00 */
[----:B------:R-:W-:Y:S01]  /*4590*/  @!P4 IMAD.MOV.U32 R39, RZ, RZ, R9 ;  /* 0x000000ffff27c224 */ /* 0x000fe200078e0009 */
[----:B------:R-:W-:-:S06]  /*45a0*/  @P4 LOP3.LUT R2, R2, 0x40000000, RZ, 0xfc, !PT ;  /* 0x4000000002024812 */ /* 0x000fcc00078efcff */
[----:B------:R-:W1:Y:S01]  /*45b0*/  @!P4 LDC.64 R14, c[0x0][0x390] ;  /* 0x0000e400ff0ecb82 */ /* 0x000e620000000a00 */
[----:B0-----:R-:W-:-:S04]  /*45c0*/  @!P4 IMAD R38, R38, R12, RZ ;  /* 0x0000000c2626c224 */ /* 0x001fc800078e02ff */
[----:B------:R-:W-:Y:S02]  /*45d0*/  @!P4 IMAD R13, R5, R13, R38 ;  /* 0x0000000d050dc224 */ /* 0x000fe400078e0226 */
[----:B------:R-:W-:-:S04]  /*45e0*/  @!P4 IMAD.MOV.U32 R38, RZ, RZ, R6 ;  /* 0x000000ffff26c224 */ /* 0x000fc800078e0006 */
[----:B------:R-:W-:Y:S01]  /*45f0*/  @!P4 IMAD.WIDE.U32 R38, R5, R12, R38 ;  /* 0x0000000c0526c225 */ /* 0x000fe200078e0026 */
[----:B------:R-:W-:-:S04]  /*4600*/  IADD3 R5, PT, PT, R0, 0x1f0, RZ ;  /* 0x000001f000057810 */ /* 0x000fc80007ffe0ff */
[----:B------:R-:W-:Y:S02]  /*4610*/  @!P4 IADD3 R13, PT, PT, R39, R13, RZ ;  /* 0x0000000d270dc210 */ /* 0x000fe40007ffe0ff */
[----:B-1----:R-:W-:-:S04]  /*4620*/  @!P4 LEA R14, P5, R38, R14, 0x1 ;  /* 0x0000000e260ec211 */ /* 0x002fc800078a08ff */
[----:B------:R-:W-:Y:S02]  /*4630*/  @!P4 LEA.HI.X R15, R38, R15, R13, 0x1, P5 ;  /* 0x0000000f260fc211 */ /* 0x000fe400028f0c0d */
[----:B------:R-:W-:-:S03]  /*4640*/  ISETP.GE.U32.AND P5, PT, R5, UR16, PT ;  /* 0x0000001005007c0c */ /* 0x000fc6000bfa6070 */
[----:B------:R0:W-:Y:S02]  /*4650*/  STL.64 [R1+0x2f0], R14 ;  /* 0x0002f00e01007387 */ /* 0x0001e40000100a00 */
[----:B0-----:R-:W-:Y:S01]  /*4660*/  IMAD.MOV.U32 R14, RZ, RZ, R40 ;  /* 0x000000ffff0e7224 */ /* 0x001fe200078e0028 */
[----:B------:R-:W-:Y:S01]  /*4670*/  SHF.R.S32.HI R40, RZ, 0x1f, R5 ;  /* 0x0000001fff287819 */ /* 0x000fe20000011405 */
[----:B------:R-:W-:-:S03]  /*4680*/  IMAD.MOV.U32 R15, RZ, RZ, R41 ;  /* 0x000000ffff0f7224 */ /* 0x000fc600078e0029 */
[----:B------:R-:W-:-:S13]  /*4690*/  ISETP.GE.AND.EX P5, PT, R40, UR17, PT, P5 ;  /* 0x0000001128007c0c */ /* 0x000fda000bfa6350 */
[----:B------:R-:W0:Y:S01]  /*46a0*/  @!P5 LDC.64 R38, c[0x0][0x3e0] ;  /* 0x0000f800ff26db82 */ /* 0x000e220000000a00 */
[----:B------:R-:W-:-:S07]  /*46b0*/  @!P5 IMAD.MOV.U32 R41, RZ, RZ, R9 ;  /* 0x000000ffff29d224 */ /* 0x000fce00078e0009 */
[----:B------:R-:W1:Y:S01]  /*46c0*/  @!P5 LDC.64 R12, c[0x0][0x390] ;  /* 0x0000e400ff0cdb82 */ /* 0x000e620000000a00 */
[-C--:B0-----:R-:W-:Y:S02]  /*46d0*/  @!P5 IMAD R44, R40, R38.reuse, RZ ;  /* 0x00000026282cd224 */ /* 0x081fe400078e02ff */
[----:B------:R-:W-:Y:S02]  /*46e0*/  @!P5 IMAD.MOV.U32 R40, RZ, RZ, R6 ;  /* 0x000000ffff28d224 */ /* 0x000fe400078e0006 */
[C---:B------:R-:W-:Y:S02]  /*46f0*/  @!P5 IMAD R44, R5.reuse, R39, R44 ;  /* 0x00000027052cd224 */ /* 0x040fe400078e022c */
[----:B------:R-:W-:-:S05]  /*4700*/  @!P5 IMAD.WIDE.U32 R38, R5, R38, R40 ;  /* 0x000000260526d225 */ /* 0x000fca00078e0028 */
[----:B------:R-:W-:Y:S02]  /*4710*/  @!P5 IADD3 R44, PT, PT, R39, R44, RZ ;  /* 0x0000002c272cd210 */ /* 0x000fe40007ffe0ff */
[----:B-1----:R-:W-:-:S04]  /*4720*/  @!P5 LEA R12, P6, R38, R12, 0x1 ;  /* 0x0000000c260cd211 */ /* 0x002fc800078c08ff */
[----:B------:R-:W-:-:S05]  /*4730*/  @!P5 LEA.HI.X R13, R38, R13, R44, 0x1, P6 ;  /* 0x0000000d260dd211 */ /* 0x000fca00030f0c2c */
[----:B------:R0:W-:Y:S02]  /*4740*/  STL.64 [R1+0x2f8], R12 ;  /* 0x0002f80c01007387 */ /* 0x0001e40000100a00 */
[----:B0-----:R-:W-:Y:S01]  /*4750*/  IMAD.MOV.U32 R12, RZ, RZ, R16 ;  /* 0x000000ffff0c7224 */ /* 0x001fe200078e0010 */
[----:B------:R-:W-:Y:S01]  /*4760*/  MOV R16, R20 ;  /* 0x0000001400107202 */ /* 0x000fe20000000f00 */
[----:B------:R-:W-:Y:S01]  /*4770*/  VIADD R20, R0, 0x1f8 ;  /* 0x000001f800147836 */ /* 0x000fe20000000000 */
[----:B------:R-:W-:Y:S01]  /*4780*/  LOP3.LUT R2, R2, 0x7fffffff, RZ, 0xc0, !PT ;  /* 0x7fffffff02027812 */ /* 0x000fe200078ec0ff */
[----:B------:R-:W-:Y:S02]  /*4790*/  IMAD.MOV.U32 R13, RZ, RZ, R17 ;  /* 0x000000ffff0d7224 */ /* 0x000fe400078e0011 */
[----:B------:R-:W-:Y:S01]  /*47a0*/  IMAD.MOV.U32 R17, RZ, RZ, R21 ;  /* 0x000000ffff117224 */ /* 0x000fe200078e0015 */
[----:B------:R-:W-:Y:S02]  /*47b0*/  SHF.R.S32.HI R5, RZ, 0x1f, R20 ;  /* 0x0000001fff057819 */ /* 0x000fe40000011414 */
[----:B------:R-:W-:-:S04]  /*47c0*/  ISETP.GE.U32.AND P6, PT, R20, UR16, PT ;  /* 0x0000001014007c0c */ /* 0x000fc8000bfc6070 */
[----:B------:R-:W-:-:S13]  /*47d0*/  ISETP.GE.AND.EX P6, PT, R5, UR17, PT, P6 ;  /* 0x0000001105007c0c */ /* 0x000fda000bfc6360 */
[----:B------:R-:W0:Y:S08]  /*47e0*/  @!P6 LDC.64 R40, c[0x0][0x3e0] ;  /* 0x0000f800ff28eb82 */ /* 0x000e300000000a00 */
[----:B------:R-:W1:Y:S01]  /*47f0*/  @!P6 LDC.64 R38, c[0x0][0x390] ;  /* 0x0000e400ff26eb82 */ /* 0x000e620000000a00 */
[----:B------:R-:W-:Y:S01]  /*4800*/  @!P6 MOV R44, R6 ;  /* 0x00000006002ce202 */ /* 0x000fe20000000f00 */
[----:B------:R-:W-:-:S02]  /*4810*/  @!P6 IMAD.MOV.U32 R45, RZ, RZ, R9 ;  /* 0x000000ffff2de224 */ /* 0x000fc400078e0009 */
[----:B0-----:R-:W-:-:S04]  /*4820*/  @!P6 IMAD R5, R5, R40, RZ ;  /* 0x000000280505e224 */ /* 0x001fc800078e02ff */
[C---:B------:R-:W-:Y:S02]  /*4830*/  @!P6 IMAD R5, R20.reuse, R41, R5 ;  /* 0x000000291405e224 */ /* 0x040fe400078e0205 */
[----:B------:R-:W-:-:S04]  /*4840*/  @!P6 IMAD.WIDE.U32 R40, R20, R40, R44 ;  /* 0x000000281428e225 */ /* 0x000fc800078e002c */
[----:B------:R-:W-:Y:S01]  /*4850*/  @!P6 IMAD.IADD R5, R41, 0x1, R5 ;  /* 0x000000012905e824 */ /* 0x000fe200078e0205 */
[----:B-1----:R-:W-:Y:S02]  /*4860*/  @!P6 LEA R20, P3, R40, R38, 0x1 ;  /* 0x000000262814e211 */ /* 0x002fe400078608ff */
[----:B------:R-:W-:Y:S02]  /*4870*/  @P5 LOP3.LUT R2, R2, 0x80000000, RZ, 0xfc, !PT ;  /* 0x8000000002025812 */ /* 0x000fe400078efcff */
[----:B------:R-:W-:Y:S02]  /*4880*/  @!P6 LEA.HI.X R21, R40, R39, R5, 0x1, P3 ;  /* 0x000000272815e211 */ /* 0x000fe400018f0c05 */
[----:B------:R-:W-:-:S03]  /*4890*/  @P6 LOP3.LUT R4, R4, 0x1, RZ, 0xfc, !PT ;  /* 0x0000000104046812 */ /* 0x000fc600078efcff */
[----:B------:R0:W-:Y:S01]  /*48a0*/  @!P6 STL.64 [R1+0x258], R20 ;  /* 0x000258140100e387 */ /* 0x0001e20000100a00 */
[C---:B------:R-:W-:Y:S01]  /*48b0*/  LOP3.LUT P6, RZ, R2.reuse, 0x1000000, RZ, 0xc0, !PT ;  /* 0x0100000002ff7812 */ /* 0x040fe200078cc0ff */
[----:B------:R-:W-:Y:S01]  /*48c0*/  HFMA2 R39, -RZ, RZ, 0, 0 ;  /* 0x00000000ff277431 */ /* 0x000fe200000001ff */
[----:B------:R-:W-:Y:S01]  /*48d0*/  LOP3.LUT P5, RZ, R2, 0x800000, RZ, 0xc0, !PT ;  /* 0x0080000002ff7812 */ /* 0x000fe200078ac0ff */
[----:B------:R-:W-:Y:S01]  /*48e0*/  IMAD.MOV.U32 R40, RZ, RZ, RZ ;  /* 0x000000ffff287224 */ /* 0x000fe200078e00ff */
[----:B0-----:R-:W3:Y:S09]  /*48f0*/  LDL.LU.64 R20, [R1+0x420] ;  /* 0x0004200001147983 */ /* 0x001ef20000300a00 */
[----:B--2---:R-:W2:Y:S04]  /*4900*/  @!P6 LDG.E R39, desc[UR18][R42.64] ;  /* 0x000000122a27e981 */ /* 0x004ea8000c1e1900 */
[----:B------:R-:W4:Y:S04]  /*4910*/  LDL.LU.64 R42, [R1+0x418] ;  /* 0x00041800012a7983 */ /* 0x000f280000300a00 */
[----:B----4-:R-:W4:Y:S01]  /*4920*/  @!P5 LDG.E R40, desc[UR18][R42.64] ;  /* 0x000000122a28d981 */ /* 0x010f22000c1e1900 */
[----:B---3--:R-:W-:-:S02]  /*4930*/  PRMT R21, RZ, 0x7610, R21 ;  /* 0x00007610ff157816 */ /* 0x008fc40000000015 */
[----:B------:R-:W-:Y:S02]  /*4940*/  PRMT R41, RZ, 0x7610, R41 ;  /* 0x00007610ff297816 */ /* 0x000fe40000000029 */
[----:B----4-:R-:W-:-:S05]  /*4950*/  @!P5 PRMT R21, R40, 0x7610, R21 ;  /* 0x000076102815d816 */ /* 0x010fca0000000015 */
[----:B------:R0:W-:Y:S04]  /*4960*/  STL.S16 [R1+0x110], R21 ;  /* 0x0001101501007387 */ /* 0x0001e80000100600 */
[----:B0-----:R-:W3:Y:S01]  /*4970*/  LDL.LU R21, [R1+0x410] ;  /* 0x0004100001157983 */ /* 0x001ee20000300800 */
[----:B------:R-:W-:-:S05]  /*4980*/  @!P5 PRMT R41, R40, 0x7632, R41 ;  /* 0x000076322829d816 */ /* 0x000fca0000000029 */
[----:B------:R0:W-:Y:S02]  /*4990*/  STL.S16 [R1+0x114], R41 ;  /* 0x0001142901007387 */ /* 0x0001e40000100600 */
[----:B0-----:R-:W-:-:S06]  /*49a0*/  IMAD.MOV.U32 R41, RZ, RZ, RZ ;  /* 0x000000ffff297224 */ /* 0x001fcc00078e00ff */
[----:B---3--:R0:W3:Y:S02]  /*49b0*/  @!P1 LDG.E R41, desc[UR18][R20.64] ;  /* 0x0000001214299981 */ /* 0x0080e4000c1e1900 */
[----:B0-----:R-:W-:Y:S02]  /*49c0*/  PRMT R20, RZ, 0x7610, R20 ;  /* 0x00007610ff147816 */ /* 0x001fe40000000014 */
[----:B---3--:R-:W-:-:S05]  /*49d0*/  @!P1 PRMT R25, R41, 0x7610, R25 ;  /* 0x0000761029199816 */ /* 0x008fca0000000019 */
[----:B------:R0:W-:Y:S04]  /*49e0*/  STL.S16 [R1+0x118], R25 ;  /* 0x0001181901007387 */ /* 0x0001e80000100600 */
[----:B0-----:R-:W3:Y:S01]  /*49f0*/  LDL.LU R25, [R1+0x40c] ;  /* 0x00040c0001197983 */ /* 0x001ee20000300800 */
[----:B------:R-:W-:-:S05]  /*4a00*/  @!P1 PRMT R20, R41, 0x7632, R20 ;  /* 0x0000763229149816 */ /* 0x000fca0000000014 */
[----:B------:R0:W-:Y:S02]  /*4a10*/  STL.S16 [R1+0x11c], R20 ;  /* 0x00011c1401007387 */ /* 0x0001e40000100600 */
[----:B0-----:R-:W-:-:S06]  /*4a20*/  MOV R20, RZ ;  /* 0x000000ff00147202 */ /* 0x001fcc0000000f00 */
[----:B---3--:R-:W3:Y:S01]  /*4a30*/  @!P2 LDG.E R20, desc[UR18][R24.64] ;  /* 0x000000121814a981 */ /* 0x008ee2000c1e1900 */
[----:B------:R-:W-:Y:S02]  /*4a40*/  PRMT R23, RZ, 0x7610, R23 ;  /* 0x00007610ff177816 */ /* 0x000fe40000000017 */
[----:B------:R-:W-:Y:S02]  /*4a50*/  PRMT R21, RZ, 0x7610, R21 ;  /* 0x00007610ff157816 */ /* 0x000fe40000000015 */
[----:B------:R-:W-:Y:S02]  /*4a60*/  LOP3.LUT P4, RZ, R2, 0x100000, RZ, 0xc0, !PT ;  /* 0x0010000002ff7812 */ /* 0x000fe4000788c0ff */
[----:B---3--:R-:W-:-:S05]  /*4a70*/  @!P2 PRMT R23, R20, 0x7610, R23 ;  /* 0x000076101417a816 */ /* 0x008fca0000000017 */
[----:B------:R0:W-:Y:S04]  /*4a80*/  STL.S16 [R1+0x138], R23 ;  /* 0x0001381701007387 */ /* 0x0001e80000100600 */
[----:B0-----:R-:W3:Y:S01]  /*4a90*/  LDL.LU R23, [R1+0x408] ;  /* 0x0004080001177983 */ /* 0x001ee20000300800 */
[----:B------:R-:W-:Y:S02]  /*4aa0*/  @!P2 PRMT R21, R20, 0x7632, R21 ;  /* 0x000076321415a816 */ /* 0x000fe40000000015 */
[----:B------:R-:W-:-:S03]  /*4ab0*/  LOP3.LUT P3, RZ, R2, 0x80000, RZ, 0xc0, !PT ;  /* 0x0008000002ff7812 */ /* 0x000fc6000786c0ff */
[----:B------:R0:W-:Y:S02]  /*4ac0*/  STL.S16 [R1+0x13c], R21 ;  /* 0x00013c1501007387 */ /* 0x0001e40000100600 */
[----:B0-----:R-:W-:-:S06]  /*4ad0*/  IMAD.MOV.U32 R21, RZ, RZ, RZ ;  /* 0x000000ffff157224 */ /* 0x001fcc00078e00ff */
[----:B---3--:R0:W3:Y:S02]  /*4ae0*/  @!P4 LDG.E R21, desc[UR18][R22.64] ;  /* 0x000000121615c981 */ /* 0x0080e4000c1e1900 */
[----:B0-----:R-:W-:-:S06]  /*4af0*/  IMAD.MOV.U32 R22, RZ, RZ, RZ ;  /* 0x000000ffff167224 */ /* 0x001fcc00078e00ff */
[----:B------:R-:W4:Y:S01]  /*4b00*/  @!P3 LDG.E R22, desc[UR18][R32.64] ;  /* 0x000000122016b981 */ /* 0x000f22000c1e1900 */
[----:B------:R-:W-:-:S04]  /*4b10*/  PRMT R23, RZ, 0x7610, R23 ;  /* 0x00007610ff177816 */ /* 0x000fc80000000017 */
[----:B----4-:R-:W-:-:S05]  /*4b20*/  @!P3 PRMT R23, R22, 0x7610, R23 ;  /* 0x000076101617b816 */ /* 0x010fca0000000017 */
[----:B------:R0:W-:Y:S02]  /*4b30*/  STL.S16 [R1+0x150], R23 ;  /* 0x0001501701007387 */ /* 0x0001e40000100600 */
[----:B0-----:R-:W-:-:S06]  /*4b40*/  HFMA2 R23, -RZ, RZ, 0, 0 ;  /* 0x00000000ff177431 */ /* 0x001fcc00000001ff */
[----:B------:R-:W4:Y:S01]  /*4b50*/  @!P0 LDG.E R23, desc[UR18][R26.64] ;  /* 0x000000121a178981 */ /* 0x000f22000c1e1900 */
[----:B------:R-:W-:Y:S02]  /*4b60*/  PRMT R24, RZ, 0x7610, R24 ;  /* 0x00007610ff187816 */ /* 0x000fe40000000018 */
[----:B------:R-:W-:Y:S02]  /*4b70*/  LOP3.LUT P1, RZ, R2, 0x20000, RZ, 0xc0, !PT ;  /* 0x0002000002ff7812 */ /* 0x000fe4000782c0ff */
[----:B----4-:R-:W-:-:S05]  /*4b80*/  @!P0 PRMT R24, R23, 0x7632, R24 ;  /* 0x0000763217188816 */ /* 0x010fca0000000018 */
[----:B------:R0:W-:Y:S02]  /*4b90*/  STL.S16 [R1+0x154], R24 ;  /* 0x0001541801007387 */ /* 0x0001e40000100600 */
[----:B0-----:R-:W-:-:S06]  /*4ba0*/  IMAD.MOV.U32 R24, RZ, RZ, RZ ;  /* 0x000000ffff187224 */ /* 0x001fcc00078e00ff */
[----:B------:R-:W4:Y:S01]  /*4bb0*/  @!P1 LDG.E R24, desc[UR18][R18.64] ;  /* 0x0000001212189981 */ /* 0x000f22000c1e1900 */
[----:B------:R-:W-:Y:S02]  /*4bc0*/  PRMT R25, RZ, 0x7610, R25 ;  /* 0x00007610ff197816 */ /* 0x000fe40000000019 */
[----:B------:R-:W-:Y:S01]  /*4bd0*/  LOP3.LUT P2, RZ, R2, 0x10000, RZ, 0xc0, !PT ;  /* 0x0001000002ff7812 */ /* 0x000fe2000784c0ff */
[----:B------:R-:W-:Y:S04]  /*4be0*/  STL.64 [R1+0x358], R42 ;  /* 0x0003582a01007387 */ /* 0x000fe80000100a00 */
[----:B------:R-:W-:Y:S04]  /*4bf0*/  STL.64 [R1+0x388], R42 ;  /* 0x0003882a01007387 */ /* 0x000fe80000100a00 */
[----:B------:R-:W-:Y:S04]  /*4c00*/  STL.64 [R1+0x3a8], R42 ;  /* 0x0003a82a01007387 */ /* 0x000fe80000100a00 */
[----:B------:R-:W-:Y:S04]  /*4c10*/  STL.64 [R1+0x3c8], R42 ;  /* 0x0003c82a01007387 */ /* 0x000fe80000100a00 */
[----:B------:R0:W-:Y:S02]  /*4c20*/  STL.64 [R1+0x3e8], R42 ;  /* 0x0003e82a01007387 */ /* 0x0001e40000100a00 */
[----:B0-----:R-:W-:-:S02]  /*4c30*/  PRMT R43, RZ, 0x7610, R43 ;  /* 0x00007610ff2b7816 */ /* 0x001fc4000000002b */
[----:B------:R-:W-:Y:S02]  /*4c40*/  PRMT R42, RZ, 0x7610, R42 ;  /* 0x00007610ff2a7816 */ /* 0x000fe4000000002a */
[C---:B---3--:R-:W-:Y:S02]  /*4c50*/  @!P4 PRMT R43, R21.reuse, 0x7610, R43 ;  /* 0x00007610152bc816 */ /* 0x048fe4000000002b */
[----:B------:R-:W-:-:S03]  /*4c60*/  @!P4 PRMT R42, R21, 0x7632, R42 ;  /* 0x00007632152ac816 */ /* 0x000fc6000000002a */
[----:B------:R0:W-:Y:S04]  /*4c70*/  STL.S16 [R1+0x148], R43 ;  /* 0x0001482b01007387 */ /* 0x0001e80000100600 */
[----:B------:R1:W-:Y:S04]  /*4c80*/  STL.S16 [R1+0x14c], R42 ;  /* 0x00014c2a01007387 */ /* 0x0003e80000100600 */
[----:B0-----:R-:W3:Y:S04]  /*4c90*/  LDL.LU R43, [R1+0x178] ;  /* 0x00017800012b7983 */ /* 0x001ee80000300800 */
[----:B-1----:R-:W3:Y:S01]  /*4ca0*/  LDL.LU R42, [R1+0x174] ;  /* 0x00017400012a7983 */ /* 0x002ee20000300800 */
[----:B----4-:R-:W-:-:S05]  /*4cb0*/  @!P1 PRMT R25, R24, 0x7632, R25 ;  /* 0x0000763218199816 */ /* 0x010fca0000000019 */
[----:B------:R0:W-:Y:S02]  /*4cc0*/  STL.S16 [R1+0x16c], R25 ;  /* 0x00016c1901007387 */ /* 0x0001e40000100600 */
[----:B0-----:R-:W-:-:S06]  /*4cd0*/  IMAD.MOV.U32 R25, RZ, RZ, RZ ;  /* 0x000000ffff197224 */ /* 0x001fcc00078e00ff */
[----:B------:R-:W4:Y:S01]  /*4ce0*/  @!P2 LDG.E R25, desc[UR18][R34.64] ;  /* 0x000000122219a981 */ /* 0x000f22000c1e1900 */
[----:B------:R-:W-:-:S04]  /*4cf0*/  PRMT R27, RZ, 0x7610, R27 ;  /* 0x00007610ff1b7816 */ /* 0x000fc8000000001b */
[----:B------:R-:W-:Y:S02]  /*4d00*/  @!P0 PRMT R27, R23, 0x7610, R27 ;  /* 0x00007610171b8816 */ /* 0x000fe4000000001b */
[----:B------:R-:W-:Y:S02]  /*4d10*/  LOP3.LUT P0, RZ, R4, 0x2, RZ, 0xc0, !PT ;  /* 0x0000000204ff7812 */ /* 0x000fe4000780c0ff */
[----:B------:R-:W-:Y:S02]  /*4d20*/  PRMT R5, RZ, 0x7610, R5 ;  /* 0x00007610ff057816 */ /* 0x000fe40000000005 */
[----:B------:R-:W-:Y:S02]  /*4d30*/  PRMT R18, RZ, 0x7610, R18 ;  /* 0x00007610ff127816 */ /* 0x000fe40000000012 */
[----:B------:R-:W-:Y:S02]  /*4d40*/  PRMT R38, RZ, 0x7610, R38 ;  /* 0x00007610ff267816 */ /* 0x000fe40000000026 */
[----:B------:R-:W-:-:S02]  /*4d50*/  PRMT R45, RZ, 0x7610, R45 ;  /* 0x00007610ff2d7816 */ /* 0x000fc4000000002d */
[C---:B--2---:R-:W-:Y:S02]  /*4d60*/  @!P6 PRMT R38, R39.reuse, 0x7610, R38 ;  /* 0x000076102726e816 */ /* 0x044fe40000000026 */
[----:B------:R-:W-:Y:S02]  /*4d70*/  @!P6 PRMT R45, R39, 0x7632, R45 ;  /* 0x00007632272de816 */ /* 0x000fe4000000002d */
[----:B------:R-:W-:Y:S01]  /*4d80*/  LOP3.LUT P6, RZ, R2, 0x8000, RZ, 0xc0, !PT ;  /* 0x0000800002ff7812 */ /* 0x000fe200078cc0ff */
[----:B---3--:R-:W-:Y:S01]  /*4d90*/  @!P0 IMAD.MOV.U32 R19, RZ, RZ, R42 ;  /* 0x000000ffff138224 */ /* 0x008fe200078e002a */
[C---:B----4-:R-:W-:Y:S02]  /*4da0*/  @!P2 PRMT R5, R25.reuse, 0x7632, R5 ;  /* 0x000076321905a816 */ /* 0x050fe40000000005 */
[----:B------:R-:W-:-:S03]  /*4db0*/  @!P2 PRMT R18, R25, 0x7610, R18 ;  /* 0x000076101912a816 */ /* 0x000fc60000000012 */
[----:B------:R0:W-:Y:S04]  /*4dc0*/  STL.S16 [R1+0x168], R5 ;  /* 0x0001680501007387 */ /* 0x0001e80000100600 */
[----:B------:R1:W-:Y:S01]  /*4dd0*/  STL.S16 [R1+0x17c], R18 ;  /* 0x00017c1201007387 */ /* 0x0003e20000100600 */
[----:B0-----:R-:W-:Y:S01]  /*4de0*/  MOV R5, RZ ;  /* 0x000000ff00057202 */ /* 0x001fe20000000f00 */
[----:B-1----:R-:W-:Y:S01]  /*4df0*/  @!P0 IMAD.MOV.U32 R18, RZ, RZ, R43 ;  /* 0x000000ffff128224 */ /* 0x002fe200078e002b */
[----:B------:R-:W-:Y:S01]  /*4e00*/  PRMT R26, RZ, 0x7610, R26 ;  /* 0x00007610ff1a7816 */ /* 0x000fe2000000001a */
[----:B------:R-:W-:Y:S04]  /*4e10*/  STL [R1+0x2d8], R8 ;  /* 0x0002d80801007387 */ /* 0x000fe80000100800 */
[----:B------:R0:W2:Y:S01]  /*4e20*/  @!P0 LDG.E R5, desc[UR18][R18.64] ;  /* 0x0000001212058981 */ /* 0x0000a2000c1e1900 */
[----:B------:R-:W-:-:S02]  /*4e30*/  LOP3.LUT P4, RZ, R2, 0x2000, RZ, 0xc0, !PT ;  /* 0x0000200002ff7812 */ /* 0x000fc4000788c0ff */
[----:B------:R-:W-:Y:S01]  /*4e40*/  PRMT R32, RZ, 0x7610, R32 ;  /* 0x00007610ff207816 */ /* 0x000fe20000000020 */
[----:B------:R-:W-:Y:S04]  /*4e50*/  STL [R1+0x2d4], R9 ;  /* 0x0002d40901007387 */ /* 0x000fe80000100800 */
[----:B------:R-:W-:Y:S01]  /*4e60*/  STL.64 [R1+0x320], R8 ;  /* 0x0003200801007387 */ /* 0x000fe20000100a00 */
[----:B0-----:R-:W-:-:S03]  /*4e70*/  CS2R R18, SRZ ;  /* 0x0000000000127805 */ /* 0x001fc6000001ff00 */
[----:B------:R-:W-:Y:S04]  /*4e80*/  STL.64 [R1+0x338], R8 ;  /* 0x0003380801007387 */ /* 0x000fe80000100a00 */
[----:B------:R-:W3:Y:S01]  /*4e90*/  @!P6 LDG.E R18, desc[UR18][R36.64] ;  /* 0x000000122412e981 */ /* 0x000ee2000c1e1900 */
[----:B------:R-:W-:Y:S02]  /*4ea0*/  @!P1 PRMT R26, R24, 0x7610, R26 ;  /* 0x00007610181a9816 */ /* 0x000fe4000000001a */
[----:B------:R-:W-:Y:S01]  /*4eb0*/  @!P3 PRMT R32, R22, 0x7632, R32 ;  /* 0x000076321620b816 */ /* 0x000fe20000000020 */
[----:B------:R-:W-:Y:S01]  /*4ec0*/  STL.64 [R1+0x350], R8 ;  /* 0x0003500801007387 */ /* 0x000fe20000100a00 */
[----:B------:R-:W-:-:S03]  /*4ed0*/  LOP3.LUT P3, RZ, R2, 0x1000, RZ, 0xc0, !PT ;  /* 0x0000100002ff7812 */ /* 0x000fc6000786c0ff */
[----:B------:R0:W-:Y:S04]  /*4ee0*/  STL.S16 [R1+0x170], R26 ;  /* 0x0001701a01007387 */ /* 0x0001e80000100600 */
[----:B------:R-:W-:Y:S04]  /*4ef0*/  STL.64 [R1+0x368], R8 ;  /* 0x0003680801007387 */ /* 0x000fe80000100a00 */
[----:B------:R-:W-:Y:S01]  /*4f00*/  STL.64 [R1+0x380], R8 ;  /* 0x0003800801007387 */ /* 0x000fe20000100a00 */
[----:B0-----:R-:W-:-:S03]  /*4f10*/  HFMA2 R26, -RZ, RZ, 0, 0 ;  /* 0x00000000ff1a7431 */ /* 0x001fc600000001ff */
[----:B------:R-:W-:Y:S04]  /*4f20*/  STL.64 [R1+0x3a0], R8 ;  /* 0x0003a00801007387 */ /* 0x000fe80000100a00 */
[----:B------:R0:W4:Y:S04]  /*4f30*/  @!P4 LDG.E R26, desc[UR18][R10.64] ;  /* 0x000000120a1ac981 */ /* 0x000128000c1e1900 */
[----:B------:R-:W-:Y:S04]  /*4f40*/  STL.64 [R1+0x3c0], R8 ;  /* 0x0003c00801007387 */ /* 0x000fe80000100a00 */
[----:B------:R-:W-:Y:S01]  /*4f50*/  STL.64 [R1+0x3e0], R8 ;  /* 0x0003e00801007387 */ /* 0x000fe20000100a00 */
[----:B0-----:R-:W-:-:S03]  /*4f60*/  IMAD.MOV.U32 R11, RZ, RZ, RZ ;  /* 0x000000ffff0b7224 */ /* 0x001fc600078e00ff */
[----:B------:R0:W-:Y:S04]  /*4f70*/  STL.64 [R1+0x400], R8 ;  /* 0x0004000801007387 */ /* 0x0001e80000100a00 */
[----:B------:R-:W2:Y:S01]  /*4f80*/  @!P3 LDG.E R11, desc[UR18][R30.64] ;  /* 0x000000121e0bb981 */ /* 0x000ea2000c1e1900 */
[----:B------:R-:W-:-:S03]  /*4f90*/  LOP3.LUT P5, RZ, R2, 0x4000, RZ, 0xc0, !PT ;  /* 0x0000400002ff7812 */ /* 0x000fc600078ac0ff */
[----:B------:R-:W4:Y:S01]  /*4fa0*/  LDL.LU.64 R42, [R1+0x1b0] ;  /* 0x0001b000012a7983 */ /* 0x000f220000300a00 */
[----:B0-----:R-:W-:Y:S02]  /*4fb0*/  PRMT R9, RZ, 0x7610, R9 ;  /* 0x00007610ff097816 */ /* 0x001fe40000000009 */
[----:B------:R-:W-:-:S07]  /*4fc0*/  PRMT R8, RZ, 0x7610, R8 ;  /* 0x00007610ff087816 */ /* 0x000fce0000000008 */
[----:B------:R0:W4:Y:S01]  /*4fd0*/  @!P5 LDG.E R19, desc[UR18][R28.64] ;  /* 0x000000121c13d981 */ /* 0x000122000c1e1900 */
[C---:B---3--:R-:W-:Y:S02]  /*4fe0*/  @!P6 PRMT R9, R18.reuse, 0x7610, R9 ;  /* 0x000076101209e816 */ /* 0x048fe40000000009 */
[----:B------:R-:W-:-:S03]  /*4ff0*/  @!P6 PRMT R8, R18, 0x7632, R8 ;  /* 0x000076321208e816 */ /* 0x000fc60000000008 */
[----:B------:R-:W-:Y:S04]  /*5000*/  STL.S16 [R1+0x188], R9 ;  /* 0x0001880901007387 */ /* 0x000fe80000100600 */
[----:B------:R1:W-:Y:S04]  /*5010*/  STL.S16 [R1+0x178], R8 ;  /* 0x0001780801007387 */ /* 0x0003e80000100600 */
[----:B-1----:R-:W3:Y:S01]  /*5020*/  LDL.LU.64 R8, [R1+0x1c0] ;  /* 0x0001c00001087983 */ /* 0x002ee20000300a00 */
[----:B0-----:R-:W-:Y:S02]  /*5030*/  PRMT R29, RZ, 0x7610, R29 ;  /* 0x00007610ff1d7816 */ /* 0x001fe4000000001d */
[----:B------:R-:W-:-:S02]  /*5040*/  LOP3.LUT P2, RZ, R2, 0x400, RZ, 0xc0, !PT ;  /* 0x0000040002ff7812 */ /* 0x000fc4000784c0ff */
[----:B------:R-:W-:Y:S01]  /*5050*/  LOP3.LUT P1, RZ, R2, 0x800, RZ, 0xc0, !PT ;  /* 0x0000080002ff7812 */ /* 0x000fe2000782c0ff */
[----:B------:R-:W-:Y:S01]  /*5060*/  IMAD.MOV.U32 R28, RZ, RZ, RZ ;  /* 0x000000ffff1c7224 */ /* 0x000fe200078e00ff */
[----:B------:R-:W-:Y:S01]  /*5070*/  STL [R1+0x2e0], R6 ;  /* 0x0002e00601007387 */ /* 0x000fe20000100800 */
[----:B--2---:R-:W-:-:S03]  /*5080*/  @!P3 PRMT R29, R11, 0x7632, R29 ;  /* 0x000076320b1db816 */ /* 0x004fc6000000001d */
[----:B------:R-:W-:Y:S04]  /*5090*/  STL [R1+0x2dc], R7 ;  /* 0x0002dc0701007387 */ /* 0x000fe80000100800 */
[----:B------:R0:W-:Y:S04]  /*50a0*/  STL.S16 [R1+0x18c], R29 ;  /* 0x00018c1d01007387 */ /* 0x0001e80000100600 */
[----:B------:R-:W-:Y:S04]  /*50b0*/  STL.64 [R1+0x310], R6 ;  /* 0x0003100601007387 */ /* 0x000fe80000100a00 */
[----:B------:R-:W-:Y:S01]  /*50c0*/  STL.64 [R1+0x330], R6 ;  /* 0x0003300601007387 */ /* 0x000fe20000100a00 */
[----:B0-----:R-:W-:-:S03]  /*50d0*/  MOV R29, RZ ;  /* 0x000000ff001d7202 */ /* 0x001fc60000000f00 */
[----:B------:R-:W-:Y:S04]  /*50e0*/  STL.64 [R1+0x348], R6 ;  /* 0x0003480601007387 */ /* 0x000fe80000100a00 */
[----:B------:R-:W-:Y:S04]  /*50f0*/  STL.64 [R1+0x360], R6 ;  /* 0x0003600601007387 */ /* 0x000fe80000100a00 */
[----:B------:R-:W-:Y:S04]  /*5100*/  STL.64 [R1+0x370], R6 ;  /* 0x0003700601007387 */ /* 0x000fe80000100a00 */
[----:B------:R-:W-:Y:S04]  /*5110*/  STL.64 [R1+0x390], R6 ;  /* 0x0003900601007387 */ /* 0x000fe80000100a00 */
[----:B------:R-:W-:Y:S04]  /*5120*/  STL.64 [R1+0x3b0], R6 ;  /* 0x0003b00601007387 */ /* 0x000fe80000100a00 */
[----:B------:R-:W-:Y:S04]  /*5130*/  STL.64 [R1+0x3d0], R6 ;  /* 0x0003d00601007387 */ /* 0x000fe80000100a00 */
[----:B------:R0:W-:Y:S04]  /*5140*/  STL.64 [R1+0x3f0], R6 ;  /* 0x0003f00601007387 */ /* 0x0001e80000100a00 */
[----:B----4-:R-:W2:Y:S04]  /*5150*/  @!P1 LDG.E R28, desc[UR18][R42.64] ;  /* 0x000000122a1c9981 */ /* 0x010ea8000c1e1900 */
[----:B------:R-:W-:Y:S01]  /*5160*/  STL [R1+0x300], R45 ;  /* 0x0003002d01007387 */ /* 0x000fe20000100800 */
[----:B0-----:R-:W-:-:S02]  /*5170*/  PRMT R7, RZ, 0x7610, R7 ;  /* 0x00007610ff077816 */ /* 0x001fc40000000007 */
[----:B------:R-:W-:Y:S01]  /*5180*/  PRMT R6, RZ, 0x7610, R6 ;  /* 0x00007610ff067816 */ /* 0x000fe20000000006 */
[----:B------:R-:W-:Y:S01]  /*5190*/  STL [R1+0x378], R44 ;  /* 0x0003782c01007387 */ /* 0x000fe20000100800 */
[C---:B------:R-:W-:Y:S02]  /*51a0*/  @!P4 PRMT R7, R26.reuse, 0x7610, R7 ;  /* 0x000076101a07c816 */ /* 0x040fe40000000007 */
[----:B------:R-:W-:Y:S01]  /*51b0*/  @!P4 PRMT R6, R26, 0x7632, R6 ;  /* 0x000076321a06c816 */ /* 0x000fe20000000006 */
[----:B------:R-:W-:Y:S04]  /*51c0*/  STL.64 [R1+0x398], R44 ;  /* 0x0003982c01007387 */ /* 0x000fe80000100a00 */
[----:B------:R-:W-:Y:S04]  /*51d0*/  STL [R1+0x3b8], R44 ;  /* 0x0003b82c01007387 */ /* 0x000fe80000100800 */
[----:B------:R-:W-:Y:S04]  /*51e0*/  STL.64 [R1+0x3d8], R44 ;  /* 0x0003d82c01007387 */ /* 0x000fe80000100a00 */
[----:B------:R0:W-:Y:S04]  /*51f0*/  STL.64 [R1+0x3f8], R44 ;  /* 0x0003f82c01007387 */ /* 0x0001e80000100a00 */
[----:B------:R-:W-:Y:S04]  /*5200*/  STL.S16 [R1+0x194], R7 ;  /* 0x0001940701007387 */ /* 0x000fe80000100600 */
[----:B------:R1:W-:Y:S01]  /*5210*/  STL.S16 [R1+0x1a0], R6 ;  /* 0x0001a00601007387 */ /* 0x0003e20000100600 */
[----:B0-----:R-:W-:-:S03]  /*5220*/  PRMT R45, RZ, 0x7610, R45 ;  /* 0x00007610ff2d7816 */ /* 0x001fc6000000002d */
[----:B------:R-:W-:Y:S01]  /*5230*/  STL [R1+0x20], R20 ;  /* 0x0000201401007387 */ /* 0x000fe20000100800 */
[----:B------:R-:W-:Y:S02]  /*5240*/  PRMT R44, RZ, 0x7610, R44 ;  /* 0x00007610ff2c7816 */ /* 0x000fe4000000002c */
[C---:B------:R-:W-:Y:S01]  /*5250*/  @!P5 PRMT R45, R19.reuse, 0x7610, R45 ;  /* 0x00007610132dd816 */ /* 0x040fe2000000002d */
[----:B------:R-:W4:Y:S01]  /*5260*/  LDL.LU.64 R42, [R1+0x1e8] ;  /* 0x0001e800012a7983 */ /* 0x000f220000300a00 */
[----:B------:R-:W-:-:S03]  /*5270*/  @!P5 PRMT R44, R19, 0x7632, R44 ;  /* 0x00007632132cd816 */ /* 0x000fc6000000002c */
[----:B-1----:R-:W2:Y:S04]  /*5280*/  LDL.LU.64 R6, [R1+0x1e0] ;  /* 0x0001e00001067983 */ /* 0x002ea80000300a00 */
[----:B------:R-:W-:Y:S04]  /*5290*/  STL.S16 [R1+0x174], R44 ;  /* 0x0001742c01007387 */ /* 0x000fe80000100600 */
[----:B------:R0:W-:Y:S04]  /*52a0*/  STL.S16 [R1+0x190], R45 ;  /* 0x0001902d01007387 */ /* 0x0001e80000100600 */
[----:B0-----:R-:W4:Y:S04]  /*52b0*/  LDL.LU.64 R44, [R1+0x1d0] ;  /* 0x0001d000012c7983 */ /* 0x001f280000300a00 */
[----:B---3--:R0:W3:Y:S04]  /*52c0*/  @!P2 LDG.E R29, desc[UR18][R8.64] ;  /* 0x00000012081da981 */ /* 0x0080e8000c1e1900 */
[----:B------:R-:W0:Y:S01]  /*52d0*/  LDL.LU.64 R8, [R1+0x400] ;  /* 0x0004000001087983 */ /* 0x000e220000300a00 */
[----:B------:R-:W-:-:S02]  /*52e0*/  LOP3.LUT P5, RZ, R2, 0x100, RZ, 0xc0, !PT ;  /* 0x0000010002ff7812 */ /* 0x000fc400078ac0ff */
[----:B------:R-:W-:Y:S02]  /*52f0*/  PRMT R30, RZ, 0x7610, R30 ;  /* 0x00007610ff1e7816 */ /* 0x000fe4000000001e */
[----:B------:R-:W-:Y:S01]  /*5300*/  LOP3.LUT P6, RZ, R2, 0x200, RZ, 0xc0, !PT ;  /* 0x0000020002ff7812 */ /* 0x000fe200078cc0ff */
[----:B------:R-:W-:Y:S01]  /*5310*/  IMAD.MOV.U32 R20, RZ, RZ, RZ ;  /* 0x000000ffff147224 */ /* 0x000fe200078e00ff */
[----:B------:R-:W-:-:S05]  /*5320*/  @!P3 PRMT R30, R11, 0x7610, R30 ;  /* 0x000076100b1eb816 */ /* 0x000fca000000001e */
[----:B------:R1:W-:Y:S02]  /*5330*/  STL.S16 [R1+0x1b0], R30 ;  /* 0x0001b01e01007387 */ /* 0x0003e40000100600 */
[----:B-1----:R-:W-:Y:S02]  /*5340*/  IMAD.MOV.U32 R30, RZ, RZ, RZ ;  /* 0x000000ffff1e7224 */ /* 0x002fe400078e00ff */
[----:B--2---:R1:W2:Y:S04]  /*5350*/  @!P5 LDG.E R20, desc[UR18][R6.64] ;  /* 0x000000120614d981 */ /* 0x0042a8000c1e1900 */
[----:B------:R-:W1:Y:S04]  /*5360*/  LDL.LU.64 R6, [R1+0x3f0] ;  /* 0x0003f00001067983 */ /* 0x000e680000300a00 */
[----:B----4-:R-:W4:Y:S04]  /*5370*/  @!P6 LDG.E R30, desc[UR18][R44.64] ;  /* 0x000000122c1ee981 */ /* 0x010f28000c1e1900 */
[----:B------:R-:W3:Y:S01]  /*5380*/  LDL.LU.64 R44, [R1+0x3f8] ;  /* 0x0003f800012c7983 */ /* 0x000ee20000300a00 */
[----:B0-----:R-:W-:-:S02]  /*5390*/  PRMT R9, RZ, 0x7610, R9 ;  /* 0x00007610ff097816 */ /* 0x001fc40000000009 */
[----:B------:R-:W-:Y:S02]  /*53a0*/  PRMT R8, RZ, 0x7610, R8 ;  /* 0x00007610ff087816 */ /* 0x000fe40000000008 */
[C---:B------:R-:W-:Y:S02]  /*53b0*/  @!P1 PRMT R9, R28.reuse, 0x7610, R9 ;  /* 0x000076101c099816 */ /* 0x040fe40000000009 */
[----:B------:R-:W-:-:S03]  /*53c0*/  @!P1 PRMT R8, R28, 0x7632, R8 ;  /* 0x000076321c089816 */ /* 0x000fc60000000008 */
[----:B------:R-:W-:Y:S04]  /*53d0*/  STL.S16 [R1+0x1c0], R9 ;  /* 0x0001c00901007387 */ /* 0x000fe80000100600 */
[----:B------:R0:W-:Y:S04]  /*53e0*/  STL.S16 [R1+0x1a4], R8 ;  /* 0x0001a40801007387 */ /* 0x0001e80000100600 */
[----:B0-----:R-:W2:Y:S01]  /*53f0*/  LDL.LU.64 R8, [R1+0x1f8] ;  /* 0x0001f80001087983 */ /* 0x001ea20000300a00 */
[C---:B------:R-:W-:Y:S02]  /*5400*/  LOP3.LUT P3, RZ, R2.reuse, 0x40, RZ, 0xc0, !PT ;  /* 0x0000004002ff7812 */ /* 0x040fe4000786c0ff */
[----:B------:R-:W-:Y:S01]  /*5410*/  LOP3.LUT P4, RZ, R2, 0x80, RZ, 0xc0, !PT ;  /* 0x0000008002ff7812 */ /* 0x000fe2000788c0ff */
[----:B------:R0:W-:Y:S04]  /*5420*/  STL [R1+0x28], R22 ;  /* 0x0000281601007387 */ /* 0x0001e80000100800 */
[----:B------:R0:W-:Y:S02]  /*5430*/  STL [R1+0x24], R21 ;  /* 0x0000241501007387 */ /* 0x0001e40000100800 */
[----:B0-----:R-:W-:-:S02]  /*5440*/  IMAD.MOV.U32 R22, RZ, RZ, RZ ;  /* 0x000000ffff167224 */ /* 0x001fc400078e00ff */
[----:B------:R-:W-:-:S06]  /*5450*/  HFMA2 R21, -RZ, RZ, 0, 0 ;  /* 0x00000000ff157431 */ /* 0x000fcc00000001ff */
[----:B------:R0:W2:Y:S04]  /*5460*/  @!P4 LDG.E R21, desc[UR18][R42.64] ;  /* 0x000000122a15c981 */ /* 0x0000a8000c1e1900 */
[----:B------:R-:W0:Y:S01]  /*5470*/  LDL.LU.64 R42, [R1+0x3e8] ;  /* 0x0003e800012a7983 */ /* 0x000e220000300a00 */
[----:B-1----:R-:W-:Y:S02]  /*5480*/  PRMT R7, RZ, 0x7610, R7 ;  /* 0x00007610ff077816 */ /* 0x002fe40000000007 */
[----:B------:R-:W-:Y:S02]  /*5490*/  PRMT R6, RZ, 0x7610, R6 ;  /* 0x00007610ff067816 */ /* 0x000fe40000000006 */
[C---:B----4-:R-:W-:Y:S02]  /*54a0*/  @!P6 PRMT R7, R30.reuse, 0x7610, R7 ;  /* 0x000076101e07e816 */ /* 0x050fe40000000007 */
[----:B------:R-:W-:-:S03]  /*54b0*/  @!P6 PRMT R6, R30, 0x7632, R6 ;  /* 0x000076321e06e816 */ /* 0x000fc60000000006 */
[----:B------:R-:W-:Y:S01]  /*54c0*/  STL.S16 [R1+0x1e0], R7 ;  /* 0x0001e00701007387 */ /* 0x000fe20000100600 */
[----:B---3--:R-:W-:Y:S02]  /*54d0*/  PRMT R45, RZ, 0x7610, R45 ;  /* 0x00007610ff2d7816 */ /* 0x008fe4000000002d */
[----:B------:R-:W-:Y:S01]  /*54e0*/  PRMT R44, RZ, 0x7610, R44 ;  /* 0x00007610ff2c7816 */ /* 0x000fe2000000002c */
[----:B------:R1:W-:Y:S01]  /*54f0*/  STL.S16 [R1+0x1c4], R6 ;  /* 0x0001c40601007387 */ /* 0x0003e20000100600 */
[C---:B------:R-:W-:Y:S02]  /*5500*/  @!P2 PRMT R45, R29.reuse, 0x7610, R45 ;  /* 0x000076101d2da816 */ /* 0x040fe4000000002d */
[----:B------:R-:W-:-:S03]  /*5510*/  @!P2 PRMT R44, R29, 0x7632, R44 ;  /* 0x000076321d2ca816 */ /* 0x000fc6000000002c */
[----:B------:R-:W-:Y:S04]  /*5520*/  STL.S16 [R1+0x1d0], R45 ;  /* 0x0001d02d01007387 */ /* 0x000fe80000100600 */
[----:B-1----:R-:W3:Y:S04]  /*5530*/  LDL.LU.64 R6, [R1+0x208] ;  /* 0x0002080001067983 */ /* 0x002ee80000300a00 */
[----:B------:R1:W-:Y:S04]  /*5540*/  STL.S16 [R1+0x1b4], R44 ;  /* 0x0001b42c01007387 */ /* 0x0003e80000100600 */
[----:B-1----:R-:W4:Y:S04]  /*5550*/  LDL.LU.64 R44, [R1+0x218] ;  /* 0x00021800012c7983 */ /* 0x002f280000300a00 */
[----:B--2---:R1:W2:Y:S04]  /*5560*/  @!P3 LDG.E R22, desc[UR18][R8.64] ;  /* 0x000000120816b981 */ /* 0x0042a8000c1e1900 */
[----:B------:R-:W1:Y:S01]  /*5570*/  LDL.LU.64 R8, [R1+0x3e0] ;  /* 0x0003e00001087983 */ /* 0x000e620000300a00 */
[----:B------:R-:W-:-:S02]  /*5580*/  LOP3.LUT P2, RZ, R2, 0x10, RZ, 0xc0, !PT ;  /* 0x0000001002ff7812 */ /* 0x000fc4000784c0ff */
[----:B------:R-:W-:Y:S01]  /*5590*/  LOP3.LUT P1, RZ, R2, 0x20, RZ, 0xc0, !PT ;  /* 0x0000002002ff7812 */ /* 0x000fe2000782c0ff */
[----:B------:R0:W-:Y:S04]  /*55a0*/  STL [R1+0x30], R24 ;  /* 0x0000301801007387 */ /* 0x0001e80000100800 */
[----:B------:R0:W-:Y:S02]  /*55b0*/  STL [R1+0x2c], R23 ;  /* 0x00002c1701007387 */ /* 0x0001e40000100800 */
[----:B0-----:R-:W-:Y:S01]  /*55c0*/  MOV R24, RZ ;  /* 0x000000ff00187202 */ /* 0x001fe20000000f00 */
[----:B------:R-:W-:Y:S01]  /*55d0*/  IMAD.MOV.U32 R23, RZ, RZ, RZ ;  /* 0x000000ffff177224 */ /* 0x000fe200078e00ff */
[----:B------:R-:W-:Y:S02]  /*55e0*/  PRMT R43, RZ, 0x7610, R43 ;  /* 0x00007610ff2b7816 */ /* 0x000fe4000000002b */
[----:B------:R-:W-:-:S02]  /*55f0*/  PRMT R42, RZ, 0x7610, R42 ;  /* 0x00007610ff2a7816 */ /* 0x000fc4000000002a */
[C---:B------:R-:W-:Y:S02]  /*5600*/  @!P5 PRMT R43, R20.reuse, 0x7610, R43 ;  /* 0x00007610142bd816 */ /* 0x040fe4000000002b */
[----:B------:R-:W-:-:S03]  /*5610*/  @!P5 PRMT R42, R20, 0x7632, R42 ;  /* 0x00007632142ad816 */ /* 0x000fc6000000002a */
[----:B------:R-:W-:Y:S04]  /*5620*/  STL.S16 [R1+0x1e4], R43 ;  /* 0x0001e42b01007387 */ /* 0x000fe80000100600 */
[----:B------:R0:W-:Y:S04]  /*5630*/  STL.S16 [R1+0x1e8], R42 ;  /* 0x0001e82a01007387 */ /* 0x0001e80000100600 */
[----:B0-----:R-:W2:Y:S04]  /*5640*/  LDL.LU.64 R42, [R1+0x228] ;  /* 0x00022800012a7983 */ /* 0x001ea80000300a00 */
[----:B---3--:R0:W3:Y:S04]  /*5650*/  @!P2 LDG.E R24, desc[UR18][R6.64] ;  /* 0x000000120618a981 */ /* 0x0080e8000c1e1900 */
[----:B------:R-:W0:Y:S04]  /*5660*/  LDL.LU.64 R6, [R1+0x3d0] ;  /* 0x0003d00001067983 */ /* 0x000e280000300a00 */
[----:B----4-:R-:W4:Y:S04]  /*5670*/  @!P1 LDG.E R23, desc[UR18][R44.64] ;  /* 0x000000122c179981 */ /* 0x010f28000c1e1900 */
[----:B------:R-:W3:Y:S01]  /*5680*/  LDL.LU.64 R44, [R1+0x3d8] ;  /* 0x0003d800012c7983 */ /* 0x000ee20000300a00 */
[----:B-1----:R-:W-:-:S02]  /*5690*/  PRMT R9, RZ, 0x7610, R9 ;  /* 0x00007610ff097816 */ /* 0x002fc40000000009 */
[----:B------:R-:W-:Y:S02]  /*56a0*/  PRMT R8, RZ, 0x7610, R8 ;  /* 0x00007610ff087816 */ /* 0x000fe40000000008 */
[C---:B------:R-:W-:Y:S02]  /*56b0*/  @!P4 PRMT R9, R21.reuse, 0x7610, R9 ;  /* 0x000076101509c816 */ /* 0x040fe40000000009 */
[----:B------:R-:W-:-:S03]  /*56c0*/  @!P4 PRMT R8, R21, 0x7632, R8 ;  /* 0x000076321508c816 */ /* 0x000fc60000000008 */
[----:B------:R-:W-:Y:S04]  /*56d0*/  STL.S16 [R1+0x1f8], R9 ;  /* 0x0001f80901007387 */ /* 0x000fe80000100600 */
[----:B------:R1:W-:Y:S04]  /*56e0*/  STL.S16 [R1+0x1d4], R8 ;  /* 0x0001d40801007387 */ /* 0x0003e80000100600 */
[----:B-1----:R-:W3:Y:S01]  /*56f0*/  LDL.LU.64 R8, [R1+0x2c8] ;  /* 0x0002c80001087983 */ /* 0x002ee20000300a00 */
[C---:B------:R-:W-:Y:S02]  /*5700*/  LOP3.LUT P5, RZ, R2.reuse, 0x4, RZ, 0xc0, !PT ;  /* 0x0000000402ff7812 */ /* 0x040fe400078ac0ff */
[----:B------:R-:W-:Y:S01]  /*5710*/  LOP3.LUT P6, RZ, R2, 0x8, RZ, 0xc0, !PT ;  /* 0x0000000802ff7812 */ /* 0x000fe200078cc0ff */
[----:B------:R1:W-:Y:S04]  /*5720*/  STL [R1+0x38], R18 ;  /* 0x0000381201007387 */ /* 0x0003e80000100800 */
[----:B------:R1:W-:Y:S02]  /*5730*/  STL [R1+0x34], R25 ;  /* 0x0000341901007387 */ /* 0x0003e40000100800 */
[----:B-1----:R-:W-:-:S02]  /*5740*/  IMAD.MOV.U32 R18, RZ, RZ, RZ ;  /* 0x000000ffff127224 */ /* 0x002fc400078e00ff */
[----:B------:R-:W-:-:S06]  /*5750*/  IMAD.MOV.U32 R25, RZ, RZ, RZ ;  /* 0x000000ffff197224 */ /* 0x000fcc00078e00ff */
[----:B--2---:R1:W2:Y:S04]  /*5760*/  @!P6 LDG.E R25, desc[UR18][R42.64] ;  /* 0x000000122a19e981 */ /* 0x0042a8000c1e1900 */
[----:B------:R-:W1:Y:S01]  /*5770*/  LDL.LU.64 R42, [R1+0x3c8] ;  /* 0x0003c800012a7983 */ /* 0x000e620000300a00 */
[----:B0-----:R-:W-:Y:S02]  /*5780*/  PRMT R7, RZ, 0x7610, R7 ;  /* 0x00007610ff077816 */ /* 0x001fe40000000007 */
        /* <DEDUP_REMOVED lines=10> */
[----:B0-----:R-:W3:Y:S04]  /*5830*/  LDL.LU.64 R6, [R1+0x248] ;  /* 0x0002480001067983 */ /* 0x001ee80000300a00 */
[----:B------:R0:W-:Y:S04]  /*5840*/  STL.S16 [R1+0x1ec], R44 ;  /* 0x0001ec2c01007387 */ /* 0x0001e80000100600 */
[----:B0-----:R-:W4:Y:S04]  /*5850*/  LDL.LU.64 R44, [R1+0x238] ;  /* 0x00023800012c7983 */ /* 0x001f280000300a00 */
[----:B------:R0:W2:Y:S04]  /*5860*/  @!P5 LDG.E R18, desc[UR18][R8.64] ;  /* 0x000000120812d981 */ /* 0x0000a8000c1e1900 */
[----:B------:R-:W0:Y:S01]  /*5870*/  LDL.LU.64 R8, [R1+0x3c0] ;  /* 0x0003c00001087983 */ /* 0x000e220000300a00 */
[----:B------:R-:W-:-:S02]  /*5880*/  LOP3.LUT P3, RZ, R2, 0x1, RZ, 0xc0, !PT ;  /* 0x0000000102ff7812 */ /* 0x000fc4000786c0ff */
[----:B------:R-:W-:Y:S01]  /*5890*/  LOP3.LUT P4, RZ, R2, 0x2, RZ, 0xc0, !PT ;  /* 0x0000000202ff7812 */ /* 0x000fe2000788c0ff */
[----:B------:R1:W-:Y:S04]  /*58a0*/  STL [R1+0x40], R26 ;  /* 0x0000401a01007387 */ /* 0x0003e80000100800 */
[----:B------:R1:W-:Y:S02]  /*58b0*/  STL [R1+0x3c], R19 ;  /* 0x00003c1301007387 */ /* 0x0003e40000100800 */
[----:B-1----:R-:W-:Y:S02]  /*58c0*/  IMAD.MOV.U32 R26, RZ, RZ, RZ ;  /* 0x000000ffff1a7224 */ /* 0x002fe400078e00ff */
[----:B------:R-:W-:Y:S01]  /*58d0*/  HFMA2 R19, -RZ, RZ, 0, 0 ;  /* 0x00000000ff137431 */ /* 0x000fe200000001ff */
[----:B------:R-:W-:-:S02]  /*58e0*/  PRMT R43, RZ, 0x7610, R43 ;  /* 0x00007610ff2b7816 */ /* 0x000fc4000000002b */
[----:B------:R-:W-:Y:S02]  /*58f0*/  PRMT R42, RZ, 0x7610, R42 ;  /* 0x00007610ff2a7816 */ /* 0x000fe4000000002a */
[C---:B------:R-:W-:Y:S02]  /*5900*/  @!P2 PRMT R43, R24.reuse, 0x7610, R43 ;  /* 0x00007610182ba816 */ /* 0x040fe4000000002b */
[----:B------:R-:W-:-:S03]  /*5910*/  @!P2 PRMT R42, R24, 0x7632, R42 ;  /* 0x00007632182aa816 */ /* 0x000fc6000000002a */
[----:B------:R-:W-:Y:S04]  /*5920*/  STL.S16 [R1+0x228], R43 ;  /* 0x0002282b01007387 */ /* 0x000fe80000100600 */
[----:B------:R1:W-:Y:S04]  /*5930*/  STL.S16 [R1+0x21c], R42 ;  /* 0x00021c2a01007387 */ /* 0x0003e80000100600 */
[----:B-1----:R-:W2:Y:S04]  /*5940*/  LDL.LU.64 R42, [R1+0x260] ;  /* 0x00026000012a7983 */ /* 0x002ea80000300a00 */
[----:B---3--:R1:W3:Y:S04]  /*5950*/  @!P3 LDG.E R26, desc[UR18][R6.64] ;  /* 0x00000012061ab981 */ /* 0x0082e8000c1e1900 */
[----:B------:R-:W1:Y:S04]  /*5960*/  LDL.LU.64 R6, [R1+0x3b0] ;  /* 0x0003b00001067983 */ /* 0x000e680000300a00 */
[----:B----4-:R-:W4:Y:S04]  /*5970*/  @!P4 LDG.E R19, desc[UR18][R44.64] ;  /* 0x000000122c13c981 */ /* 0x010f28000c1e1900 */
[----:B------:R-:W3:Y:S01]  /*5980*/  LDL.LU R44, [R1+0x3b8] ;  /* 0x0003b800012c7983 */ /* 0x000ee20000300800 */
[----:B0-----:R-:W-:-:S02]  /*5990*/  PRMT R9, RZ, 0x7610, R9 ;  /* 0x00007610ff097816 */ /* 0x001fc40000000009 */
[----:B------:R-:W-:Y:S02]  /*59a0*/  PRMT R8, RZ, 0x7610, R8 ;  /* 0x00007610ff087816 */ /* 0x000fe40000000008 */
[C---:B--2---:R-:W-:Y:S02]  /*59b0*/  @!P6 PRMT R9, R25.reuse, 0x7610, R9 ;  /* 0x000076101909e816 */ /* 0x044fe40000000009 */
        /* <DEDUP_REMOVED lines=8> */
[----:B0-----:R-:W-:Y:S01]  /*5a40*/  MOV R28, RZ ;  /* 0x000000ff001c7202 */ /* 0x001fe20000000f00 */
[----:B------:R-:W-:-:S06]  /*5a50*/  IMAD.MOV.U32 R11, RZ, RZ, RZ ;  /* 0x000000ffff0b7224 */ /* 0x000fcc00078e00ff */
[----:B------:R0:W2:Y:S04]  /*5a60*/  @!P1 LDG.E R11, desc[UR18][R42.64] ;  /* 0x000000122a0b9981 */ /* 0x0000a8000c1e1900 */
[----:B------:R-:W0:Y:S01]  /*5a70*/  LDL.LU.64 R42, [R1+0x3a8] ;  /* 0x0003a800012a7983 */ /* 0x000e220000300a00 */
[----:B-1----:R-:W-:Y:S02]  /*5a80*/  PRMT R7, RZ, 0x7610, R7 ;  /* 0x00007610ff077816 */ /* 0x002fe40000000007 */
[----:B------:R-:W-:Y:S02]  /*5a90*/  PRMT R6, RZ, 0x7610, R6 ;  /* 0x00007610ff067816 */ /* 0x000fe40000000006 */
[C---:B----4-:R-:W-:Y:S02]  /*5aa0*/  @!P4 PRMT R7, R19.reuse, 0x7610, R7 ;  /* 0x000076101307c816 */ /* 0x050fe40000000007 */
[----:B------:R-:W-:-:S03]  /*5ab0*/  @!P4 PRMT R6, R19, 0x7632, R6 ;  /* 0x000076321306c816 */ /* 0x000fc60000000006 */
[----:B------:R-:W-:Y:S01]  /*5ac0*/  STL.S16 [R1+0x248], R7 ;  /* 0x0002480701007387 */ /* 0x000fe20000100600 */
[----:B---3--:R-:W-:-:S03]  /*5ad0*/  PRMT R44, RZ, 0x7610, R44 ;  /* 0x00007610ff2c7816 */ /* 0x008fc6000000002c */
[----:B------:R1:W-:Y:S01]  /*5ae0*/  STL.S16 [R1+0x24c], R6 ;  /* 0x00024c0601007387 */ /* 0x0003e20000100600 */
[----:B------:R-:W-:-:S03]  /*5af0*/  @!P5 PRMT R44, R18, 0x7610, R44 ;  /* 0x00007610122cd816 */ /* 0x000fc6000000002c */
[----:B-1----:R-:W3:Y:S04]  /*5b00*/  LDL.LU.64 R6, [R1+0x290] ;  /* 0x0002900001067983 */ /* 0x002ee80000300a00 */
[----:B------:R1:W-:Y:S04]  /*5b10*/  STL.S16 [R1+0x23c], R44 ;  /* 0x00023c2c01007387 */ /* 0x0003e80000100600 */
[----:B-1----:R-:W4:Y:S04]  /*5b20*/  LDL.LU.64 R44, [R1+0x280] ;  /* 0x00028000012c7983 */ /* 0x002f280000300a00 */
[----:B--2---:R1:W2:Y:S04]  /*5b30*/  @!P2 LDG.E R28, desc[UR18][R8.64] ;  /* 0x00000012081ca981 */ /* 0x0042a8000c1e1900 */
[----:B------:R-:W1:Y:S01]  /*5b40*/  LDL.LU.64 R8, [R1+0x3a0] ;  /* 0x0003a00001087983 */ /* 0x000e620000300a00 */
[----:B------:R-:W-:-:S04]  /*5b50*/  PRMT R10, RZ, 0x7610, R10 ;  /* 0x00007610ff0a7816 */ /* 0x000fc8000000000a */
[----:B------:R-:W-:Y:S02]  /*5b60*/  @!P5 PRMT R10, R18, 0x7632, R10 ;  /* 0x00007632120ad816 */ /* 0x000fe4000000000a */
[C---:B------:R-:W-:Y:S01]  /*5b70*/  LOP3.LUT P5, RZ, R3.reuse, 0x10000000, RZ, 0xc0, !PT ;  /* 0x1000000003ff7812 */ /* 0x040fe200078ac0ff */
[----:B------:R0:W-:Y:S01]  /*5b80*/  STL [R1+0x50], R30 ;  /* 0x0000501e01007387 */ /* 0x0001e20000100800 */
[----:B------:R-:W-:-:S03]  /*5b90*/  LOP3.LUT P6, RZ, R3, 0x20000000, RZ, 0xc0, !PT ;  /* 0x2000000003ff7812 */ /* 0x000fc600078cc0ff */
[----:B------:R0:W-:Y:S02]  /*5ba0*/  STL [R1+0x4c], R29 ;  /* 0x00004c1d01007387 */ /* 0x0001e40000100800 */
[----:B0-----:R-:W-:Y:S01]  /*5bb0*/  IMAD.MOV.U32 R30, RZ, RZ, RZ ;  /* 0x000000ffff1e7224 */ /* 0x001fe200078e00ff */
[----:B------:R-:W-:Y:S02]  /*5bc0*/  PRMT R43, RZ, 0x7610, R43 ;  /* 0x00007610ff2b7816 */ /* 0x000fe4000000002b */
[----:B------:R-:W-:Y:S01]  /*5bd0*/  PRMT R42, RZ, 0x7610, R42 ;  /* 0x00007610ff2a7816 */ /* 0x000fe2000000002a */
[----:B------:R-:W-:Y:S01]  /*5be0*/  IMAD.MOV.U32 R29, RZ, RZ, RZ ;  /* 0x000000ffff1d7224 */ /* 0x000fe200078e00ff */
        /* <DEDUP_REMOVED lines=21> */
[----:B------:R-:W-:-:S06]  /*5d40*/  HFMA2 R20, -RZ, RZ, 0, 0 ;  /* 0x00000000ff147431 */ /* 0x000fcc00000001ff */
        /* <DEDUP_REMOVED lines=22> */
[----:B-1----:R-:W-:Y:S01]  /*5eb0*/  MOV R23, RZ ;  /* 0x000000ff00177202 */ /* 0x002fe20000000f00 */
[----:B------:R-:W-:Y:S01]  /*5ec0*/  IMAD.MOV.U32 R22, RZ, RZ, RZ ;  /* 0x000000ffff167224 */ /* 0x000fe200078e00ff */
[----:B------:R-:W-:Y:S02]  /*5ed0*/  PRMT R43, RZ, 0x7610, R43 ;  /* 0x00007610ff2b7816 */ /* 0x000fe4000000002b */
[----:B------:R-:W-:-:S02]  /*5ee0*/  PRMT R42, RZ, 0x7610, R42 ;  /* 0x00007610ff2a7816 */ /* 0x000fc4000000002a */
        /* <DEDUP_REMOVED lines=17> */
[----:B------:R-:W-:Y:S01]  /*6000*/  PRMT R34, RZ, 0x7610, R34 ;  /* 0x00007610ff227816 */ /* 0x000fe20000000022 */
[----:B------:R0:W-:Y:S01]  /*6010*/  STL [R1+0x68], R25 ;  /* 0x0000681901007387 */ /* 0x0001e20000100800 */
[----:B------:R-:W-:-:S02]  /*6020*/  LOP3.LUT P6, RZ, R3, 0x800000, RZ, 0xc0, !PT ;  /* 0x0080000003ff7812 */ /* 0x000fc400078cc0ff */
[----:B------:R-:W-:Y:S01]  /*6030*/  @!P3 PRMT R34, R21, 0x7632, R34 ;  /* 0x000076321522b816 */ /* 0x000fe20000000022 */
[----:B0-----:R-:W-:-:S04]  /*6040*/  IMAD.MOV.U32 R25, RZ, RZ, RZ ;  /* 0x000000ffff197224 */ /* 0x001fc800078e00ff */
[----:B------:R0:W-:Y:S02]  /*6050*/  STL.S16 [R1+0x2b0], R34 ;  /* 0x0002b02201007387 */ /* 0x0001e40000100600 */
[----:B0-----:R-:W-:-:S06]  /*6060*/  IMAD.MOV.U32 R34, RZ, RZ, RZ ;  /* 0x000000ffff227224 */ /* 0x001fcc00078e00ff */
[----:B------:R-:W2:Y:S01]  /*6070*/  @!P6 LDG.E R34, desc[UR18][R42.64] ;  /* 0x000000122a22e981 */ /* 0x000ea2000c1e1900 */
[----:B-1----:R-:W-:-:S03]  /*6080*/  PRMT R7, RZ, 0x7610, R7 ;  /* 0x00007610ff077816 */ /* 0x002fc60000000007 */
[----:B------:R-:W2:Y:S01]  /*6090*/  LDL.LU.64 R42, [R1+0x268] ;  /* 0x00026800012a7983 */ /* 0x000ea20000300a00 */
[----:B------:R-:W-:Y:S02]  /*60a0*/  PRMT R6, RZ, 0x7610, R6 ;  /* 0x00007610ff067816 */ /* 0x000fe40000000006 */
[C---:B----4-:R-:W-:Y:S02]  /*60b0*/  @!P1 PRMT R7, R22.reuse, 0x7610, R7 ;  /* 0x0000761016079816 */ /* 0x050fe40000000007 */
[----:B------:R-:W-:-:S03]  /*60c0*/  @!P1 PRMT R6, R22, 0x7632, R6 ;  /* 0x0000763216069816 */ /* 0x000fc60000000006 */
[----:B------:R-:W-:Y:S01]  /*60d0*/  STL.S16 [R1+0x2c0], R7 ;  /* 0x0002c00701007387 */ /* 0x000fe20000100600 */
[----:B---3--:R-:W-:-:S03]  /*60e0*/  PRMT R44, RZ, 0x7610, R44 ;  /* 0x00007610ff2c7816 */ /* 0x008fc6000000002c */
[----:B------:R0:W-:Y:S01]  /*60f0*/  STL.S16 [R1+0x2b8], R6 ;  /* 0x0002b80601007387 */ /* 0x0001e20000100600 */
[----:B------:R-:W-:-:S03]  /*6100*/  @!P3 PRMT R44, R21, 0x7610, R44 ;  /* 0x00007610152cb816 */ /* 0x000fc6000000002c */
[----:B0-----:R-:W3:Y:S04]  /*6110*/  LDL.LU.64 R6, [R1+0x278] ;  /* 0x0002780001067983 */ /* 0x001ee80000300a00 */
[----:B------:R0:W-:Y:S04]  /*6120*/  STL.S16 [R1+0x2bc], R44 ;  /* 0x0002bc2c01007387 */ /* 0x0001e80000100600 */
[----:B0-----:R-:W4:Y:S04]  /*6130*/  LDL.LU.64 R44, [R1+0x288] ;  /* 0x00028800012c7983 */ /* 0x001f280000300a00 */
[----:B--2---:R-:W2:Y:S04]  /*6140*/  @!P5 LDG.E R25, desc[UR18][R8.64] ;  /* 0x000000120819d981 */ /* 0x004ea8000c1e1900 */
[----:B------:R-:W3:Y:S01]  /*6150*/  LDL.LU.64 R8, [R1+0x368] ;  /* 0x0003680001087983 */ /* 0x000ee20000300a00 */
[----:B------:R-:W-:-:S02]  /*6160*/  PRMT R37, RZ, 0x7610, R37 ;  /* 0x00007610ff257816 */ /* 0x000fc40000000025 */
[----:B------:R-:W-:Y:S02]  /*6170*/  PRMT R36, RZ, 0x7610, R36 ;  /* 0x00007610ff247816 */ /* 0x000fe40000000024 */
[C---:B------:R-:W-:Y:S02]  /*6180*/  LOP3.LUT P3, RZ, R3.reuse, 0x100000, RZ, 0xc0, !PT ;  /* 0x0010000003ff7812 */ /* 0x040fe4000786c0ff */
[----:B------:R-:W-:Y:S02]  /*6190*/  PRMT R35, RZ, 0x7610, R35 ;  /* 0x00007610ff237816 */ /* 0x000fe40000000023 */
[----:B------:R-:W-:Y:S02]  /*61a0*/  LOP3.LUT P4, RZ, R3, 0x200000, RZ, 0xc0, !PT ;  /* 0x0020000003ff7812 */ /* 0x000fe4000788c0ff */
[----:B------:R-:W-:-:S05]  /*61b0*/  @!P2 PRMT R35, R23, 0x7632, R35 ;  /* 0x000076321723a816 */ /* 0x000fca0000000023 */
[----:B------:R0:W-:Y:S02]  /*61c0*/  STL.S16 [R1+0x2ac], R35 ;  /* 0x0002ac2301007387 */ /* 0x0001e40000100600 */
[----:B0-----:R-:W-:-:S06]  /*61d0*/  HFMA2 R35, -RZ, RZ, 0, 0 ;  /* 0x00000000ff237431 */ /* 0x001fcc00000001ff */
[----:B----4-:R-:W4:Y:S04]  /*61e0*/  @!P4 LDG.E R35, desc[UR18][R44.64] ;  /* 0x000000122c23c981 */ /* 0x010f28000c1e1900 */
[----:B------:R-:W-:Y:S01]  /*61f0*/  STL [R1+0x14], R39 ;  /* 0x0000142701007387 */ /* 0x000fe20000100800 */
[----:B------:R-:W-:-:S03]  /*6200*/  LOP3.LUT P1, RZ, R3, 0x80000, RZ, 0xc0, !PT ;  /* 0x0008000003ff7812 */ /* 0x000fc6000782c0ff */
[----:B------:R-:W4:Y:S01]  /*6210*/  LDL.LU.64 R44, [R1+0x240] ;  /* 0x00024000012c7983 */ /* 0x000f220000300a00 */
[C---:B--2---:R-:W-:Y:S02]  /*6220*/  @!P5 PRMT R37, R25.reuse, 0x7610, R37 ;  /* 0x000076101925d816 */ /* 0x044fe40000000025 */
[----:B------:R-:W-:-:S03]  /*6230*/  @!P5 PRMT R36, R25, 0x7632, R36 ;  /* 0x000076321924d816 */ /* 0x000fc60000000024 */
[----:B------:R-:W-:Y:S01]  /*6240*/  STL.S16 [R1+0x28c], R37 ;  /* 0x00028c2501007387 */ /* 0x000fe20000100600 */
[----:B---3--:R-:W-:Y:S02]  /*6250*/  PRMT R9, RZ, 0x7610, R9 ;  /* 0x00007610ff097816 */ /* 0x008fe40000000009 */
[----:B------:R-:W-:Y:S01]  /*6260*/  PRMT R8, RZ, 0x7610, R8 ;  /* 0x00007610ff087816 */ /* 0x000fe20000000008 */
[----:B------:R0:W-:Y:S01]  /*6270*/  STL.S16 [R1+0x288], R36 ;  /* 0x0002882401007387 */ /* 0x0001e20000100600 */
[C---:B------:R-:W-:Y:S02]  /*6280*/  @!P6 PRMT R9, R34.reuse, 0x7610, R9 ;  /* 0x000076102209e816 */ /* 0x040fe40000000009 */
[----:B------:R-:W-:-:S03]  /*6290*/  @!P6 PRMT R8, R34, 0x7632, R8 ;  /* 0x000076322208e816 */ /* 0x000fc60000000008 */
[----:B------:R-:W-:Y:S01]  /*62a0*/  STL.S16 [R1+0x29c], R9 ;  /* 0x00029c0901007387 */ /* 0x000fe20000100600 */
[----:B0-----:R-:W-:-:S03]  /*62b0*/  CS2R R36, SRZ ;  /* 0x0000000000247805 */ /* 0x001fc6000001ff00 */
[----:B------:R0:W-:Y:S04]  /*62c0*/  STL.S16 [R1+0x298], R8 ;  /* 0x0002980801007387 */ /* 0x0001e80000100600 */
[----:B------:R1:W2:Y:S01]  /*62d0*/  @!P3 LDG.E R36, desc[UR18][R6.64] ;  /* 0x000000120624b981 */ /* 0x0002a2000c1e1900 */
[----:B------:R-:W-:-:S03]  /*62e0*/  PRMT R39, RZ, 0x7610, R39 ;  /* 0x00007610ff277816 */ /* 0x000fc60000000027 */
[----:B------:R-:W3:Y:S04]  /*62f0*/  @!P1 LDG.E R37, desc[UR18][R42.64] ;  /* 0x000000122a259981 */ /* 0x000ee8000c1e1900 */
[----:B0-----:R-:W4:Y:S04]  /*6300*/  LDL.LU.64 R8, [R1+0x250] ;  /* 0x0002500001087983 */ /* 0x001f280000300a00 */
[----:B------:R-:W1:Y:S01]  /*6310*/  LDL.LU.64 R6, [R1+0x360] ;  /* 0x0003600001067983 */ /* 0x000e620000300a00 */
[----:B------:R-:W-:Y:S02]  /*6320*/  @!P2 PRMT R39, R23, 0x7610, R39 ;  /* 0x000076101727a816 */ /* 0x000fe40000000027 */
[----:B------:R-:W-:-:S02]  /*6330*/  LOP3.LUT P2, RZ, R3, 0x40000, RZ, 0xc0, !PT ;  /* 0x0004000003ff7812 */ /* 0x000fc4000784c0ff */
[----:B------:R-:W-:Y:S01]  /*6340*/  PRMT R31, RZ, 0x7610, R31 ;  /* 0x00007610ff1f7816 */ /* 0x000fe2000000001f */
[----:B------:R0:W-:Y:S01]  /*6350*/  STL.S16 [R1+0x2a8], R39 ;  /* 0x0002a82701007387 */ /* 0x0001e20000100600 */
[----:B------:R-:W-:-:S03]  /*6360*/  LOP3.LUT P5, RZ, R3, 0x10000, RZ, 0xc0, !PT ;  /* 0x0001000003ff7812 */ /* 0x000fc600078ac0ff */
[----:B------:R-:W-:Y:S01]  /*6370*/  STL [R1+0x64], R24 ;  /* 0x0000641801007387 */ /* 0x000fe20000100800 */
[----:B------:R-:W-:Y:S02]  /*6380*/  LOP3.LUT P6, RZ, R3, 0x20000, RZ, 0xc0, !PT ;  /* 0x0002000003ff7812 */ /* 0x000fe400078cc0ff */
[----:B------:R-:W-:Y:S01]  /*6390*/  PRMT R33, RZ, 0x7610, R33 ;  /* 0x00007610ff217816 */ /* 0x000fe20000000021 */
[----:B------:R-:W-:Y:S01]  /*63a0*/  STL [R1+0x74], R26 ;  /* 0x0000741a01007387 */ /* 0x000fe20000100800 */
[----:B0-----:R-:W-:-:S03]  /*63b0*/  IMAD.MOV.U32 R39, RZ, RZ, RZ ;  /* 0x000000ffff277224 */ /* 0x001fc600078e00ff */
        /* <DEDUP_REMOVED lines=16> */
[----:B------:R-:W-:Y:S01]  /*64c0*/  IMAD.U32 R38, R38, 0x10000, RZ ;  /* 0x0001000026267824 */ /* 0x000fe200078e00ff */
[----:B------:R-:W-:-:S02]  /*64d0*/  SHF.L.U32 R32, R32, 0x10, RZ ;  /* 0x0000001020207819 */ /* 0x000fc400000006ff */
[----:B------:R-:W-:Y:S01]  /*64e0*/  SHF.L.U32 R27, R27, 0x10, RZ ;  /* 0x000000101b1b7819 */ /* 0x000fe200000006ff */
[----:B------:R-:W-:Y:S01]  /*64f0*/  IMAD.U32 R10, R10, 0x10000, RZ ;  /* 0x000100000a0a7824 */ /* 0x000fe200078e00ff */
[----:B------:R-:W3:Y:S04]  /*6500*/  LDL.LU.64 R42, [R1+0x358] ;  /* 0x00035800012a7983 */ /* 0x000ee80000300a00 */
[----:B----4-:R-:W4:Y:S01]  /*6510*/  @!P2 LDG.E R39, desc[UR18][R8.64] ;  /* 0x000000120827a981 */ /* 0x010f22000c1e1900 */
[----:B-1----:R-:W-:Y:S02]  /*6520*/  PRMT R7, RZ, 0x7610, R7 ;  /* 0x00007610ff077816 */ /* 0x002fe40000000007 */
[----:B------:R-:W-:Y:S01]  /*6530*/  PRMT R6, RZ, 0x7610, R6 ;  /* 0x00007610ff067816 */ /* 0x000fe20000000006 */
[----:B------:R-:W3:Y:S01]  /*6540*/  LDL.LU.64 R8, [R1+0x350] ;  /* 0x0003500001087983 */ /* 0x000ee20000300a00 */
[----:B------:R-:W-:-:S02]  /*6550*/  @!P4 PRMT R7, R35, 0x7610, R7 ;  /* 0x000076102307c816 */ /* 0x000fc40000000007 */
[----:B------:R-:W-:-:S03]  /*6560*/  @!P4 PRMT R6, R35, 0x7632, R6 ;  /* 0x000076322306c816 */ /* 0x000fc60000000006 */
[----:B------:R-:W-:Y:S04]  /*6570*/  STL.S16 [R1+0x27c], R7 ;  /* 0x00027c0701007387 */ /* 0x000fe80000100600 */
[----:B------:R0:W-:Y:S04]  /*6580*/  STL.S16 [R1+0x278], R6 ;  /* 0x0002780601007387 */ /* 0x0001e80000100600 */
[----:B0-----:R-:W3:Y:S01]  /*6590*/  LDL.LU.64 R6, [R1+0x230] ;  /* 0x0002300001067983 */ /* 0x001ee20000300a00 */
[----:B------:R-:W-:-:S04]  /*65a0*/  PRMT R24, RZ, 0x7610, R24 ;  /* 0x00007610ff187816 */ /* 0x000fc80000000018 */
[----:B--2---:R-:W-:-:S05]  /*65b0*/  @!P3 PRMT R24, R36, 0x7632, R24 ;  /* 0x000076322418b816 */ /* 0x004fca0000000018 */
[----:B------:R0:W-:Y:S02]  /*65c0*/  STL.S16 [R1+0x268], R24 ;  /* 0x0002681801007387 */ /* 0x0001e40000100600 */
[----:B0-----:R-:W-:-:S06]  /*65d0*/  IMAD.MOV.U32 R24, RZ, RZ, RZ ;  /* 0x000000ffff187224 */ /* 0x001fcc00078e00ff */
[----:B------:R-:W2:Y:S01]  /*65e0*/  @!P6 LDG.E R24, desc[UR18][R44.64] ;  /* 0x000000122c18e981 */ /* 0x000ea2000c1e1900 */
[----:B----4-:R-:W-:-:S03]  /*65f0*/  @!P2 PRMT R31, R39, 0x7610, R31 ;  /* 0x00007610271fa816 */ /* 0x010fc6000000001f */
[----:B------:R-:W4:Y:S04]  /*6600*/  LDL.LU.64 R44, [R1+0x200] ;  /* 0x00020000012c7983 */ /* 0x000f280000300a00 */
[----:B------:R0:W-:Y:S01]  /*6610*/  STL.S16 [R1+0x244], R31 ;  /* 0x0002441f01007387 */ /* 0x0001e20000100600 */
[----:B---3--:R-:W-:Y:S02]  /*6620*/  PRMT R9, RZ, 0x7610, R9 ;  /* 0x00007610ff097816 */ /* 0x008fe40000000009 */
[----:B------:R-:W-:Y:S02]  /*6630*/  PRMT R8, RZ, 0x7610, R8 ;  /* 0x00007610ff087816 */ /* 0x000fe40000000008 */
[C---:B------:R-:W-:Y:S02]  /*6640*/  @!P1 PRMT R9, R37.reuse, 0x7610, R9 ;  /* 0x0000761025099816 */ /* 0x040fe40000000009 */
[----:B------:R-:W-:-:S02]  /*6650*/  @!P1 PRMT R8, R37, 0x7632, R8 ;  /* 0x0000763225089816 */ /* 0x000fc40000000008 */
[----:B0-----:R-:W-:Y:S01]  /*6660*/  MOV R31, RZ ;  /* 0x000000ff001f7202 */ /* 0x001fe20000000f00 */
[----:B------:R-:W-:Y:S04]  /*6670*/  STL.S16 [R1+0x250], R9 ;  /* 0x0002500901007387 */ /* 0x000fe80000100600 */
[----:B------:R0:W-:Y:S04]  /*6680*/  STL.S16 [R1+0x254], R8 ;  /* 0x0002540801007387 */ /* 0x0001e80000100600 */
[----:B------:R1:W3:Y:S04]  /*6690*/  @!P5 LDG.E R31, desc[UR18][R6.64] ;  /* 0x00000012061fd981 */ /* 0x0002e8000c1e1900 */
[----:B0-----:R-:W2:Y:S04]  /*66a0*/  LDL.LU.64 R8, [R1+0x210] ;  /* 0x0002100001087983 */ /* 0x001ea80000300a00 */
[----:B------:R-:W1:Y:S01]  /*66b0*/  LDL.LU.64 R6, [R1+0x348] ;  /* 0x0003480001067983 */ /* 0x000e620000300a00 */
[----:B------:R-:W-:-:S02]  /*66c0*/  @!P3 PRMT R33, R36, 0x7610, R33 ;  /* 0x000076102421b816 */ /* 0x000fc40000000021 */
[----:B------:R-:W-:-:S03]  /*66d0*/  LOP3.LUT P3, RZ, R3, 0x4000, RZ, 0xc0, !PT ;  /* 0x0000400003ff7812 */ /* 0x000fc6000786c0ff */
[----:B------:R0:W-:Y:S01]  /*66e0*/  STL.S16 [R1+0x26c], R33 ;  /* 0x00026c2101007387 */ /* 0x0001e20000100600 */
[----:B------:R-:W-:Y:S01]  /*66f0*/  PRMT R26, RZ, 0x7610, R26 ;  /* 0x00007610ff1a7816 */ /* 0x000fe2000000001a */
[----:B0-----:R-:W-:Y:S01]  /*6700*/  IMAD.MOV.U32 R33, RZ, RZ, RZ ;  /* 0x000000ffff217224 */ /* 0x001fe200078e00ff */
[----:B------:R-:W-:Y:S02]  /*6710*/  LOP3.LUT P4, RZ, R3, 0x8000, RZ, 0xc0, !PT ;  /* 0x0000800003ff7812 */ /* 0x000fe4000788c0ff */
[----:B------:R-:W-:-:S05]  /*6720*/  @!P2 PRMT R26, R39, 0x7632, R26 ;  /* 0x00007632271aa816 */ /* 0x000fca000000001a */
[----:B------:R0:W-:Y:S02]  /*6730*/  STL.S16 [R1+0x240], R26 ;  /* 0x0002401a01007387 */ /* 0x0001e40000100600 */
[----:B0-----:R-:W-:-:S06]  /*6740*/  IMAD.MOV.U32 R26, RZ, RZ, RZ ;  /* 0x000000ffff1a7224 */ /* 0x001fcc00078e00ff */
[----:B------:R0:W3:Y:S04]  /*6750*/  @!P4 LDG.E R26, desc[UR18][R16.64] ;  /* 0x00000012101ac981 */ /* 0x0000e8000c1e1900 */
[----:B------:R-:W0:Y:S04]  /*6760*/  LDL.LU.64 R16, [R1+0x340] ;  /* 0x0003400001107983 */ /* 0x000e280000300a00 */
[----:B--2---:R-:W2:Y:S01]  /*6770*/  @!P3 LDG.E R33, desc[UR18][R8.64] ;  /* 0x000000120821b981 */ /* 0x004ea2000c1e1900 */
[----:B-1----:R-:W-:Y:S02]  /*6780*/  PRMT R7, RZ, 0x7610, R7 ;  /* 0x00007610ff077816 */ /* 0x002fe40000000007 */
[----:B------:R-:W-:-:S02]  /*6790*/  PRMT R6, RZ, 0x7610, R6 ;  /* 0x00007610ff067816 */ /* 0x000fc40000000006 */
[C---:B------:R-:W-:Y:S01]  /*67a0*/  @!P6 PRMT R7, R24.reuse, 0x7610, R7 ;  /* 0x000076101807e816 */ /* 0x040fe20000000007 */
[----:B------:R-:W2:Y:S01]  /*67b0*/  LDL.LU.64 R8, [R1+0x338] ;  /* 0x0003380001087983 */ /* 0x000ea20000300a00 */
[----:B------:R-:W-:-:S03]  /*67c0*/  @!P6 PRMT R6, R24, 0x7632, R6 ;  /* 0x000076321806e816 */ /* 0x000fc60000000006 */
[----:B------:R-:W-:Y:S04]  /*67d0*/  STL.S16 [R1+0x234], R7 ;  /* 0x0002340701007387 */ /* 0x000fe80000100600 */
[----:B------:R1:W-:Y:S04]  /*67e0*/  STL.S16 [R1+0x230], R6 ;  /* 0x0002300601007387 */ /* 0x0003e80000100600 */
[----:B-1----:R-:W2:Y:S01]  /*67f0*/  LDL.LU.64 R6, [R1+0x1f0] ;  /* 0x0001f00001067983 */ /* 0x002ea20000300a00 */
[----:B------:R-:W-:Y:S02]  /*6800*/  PRMT R30, RZ, 0x7610, R30 ;  /* 0x00007610ff1e7816 */ /* 0x000fe4000000001e */
[----:B------:R-:W-:-:S02]  /*6810*/  LOP3.LUT P2, RZ, R3, 0x1000, RZ, 0xc0, !PT ;  /* 0x0000100003ff7812 */ /* 0x000fc4000784c0ff */
[----:B------:R-:W-:Y:S01]  /*6820*/  LOP3.LUT P1, RZ, R3, 0x2000, RZ, 0xc0, !PT ;  /* 0x0000200003ff7812 */ /* 0x000fe2000782c0ff */
[----:B------:R-:W-:-:S12]  /*6830*/  HFMA2 R29, -RZ, RZ, 0, 0 ;  /* 0x00000000ff1d7431 */ /* 0x000fd800000001ff */
[----:B----4-:R-:W4:Y:S01]  /*6840*/  @!P1 LDG.E R29, desc[UR18][R44.64] ;  /* 0x000000122c1d9981 */ /* 0x010f22000c1e1900 */
[----:B0-----:R-:W-:-:S03]  /*6850*/  PRMT R17, RZ, 0x7610, R17 ;  /* 0x00007610ff117816 */ /* 0x001fc60000000011 */
[----:B------:R-:W4:Y:S01]  /*6860*/  LDL.LU.64 R44, [R1+0x1b8] ;  /* 0x0001b800012c7983 */ /* 0x000f220000300a00 */
[----:B------:R-:W-:Y:S02]  /*6870*/  PRMT R16, RZ, 0x7610, R16 ;  /* 0x00007610ff107816 */ /* 0x000fe40000000010 */
[C---:B---3--:R-:W-:Y:S02]  /*6880*/  @!P5 PRMT R17, R31.reuse, 0x7610, R17 ;  /* 0x000076101f11d816 */ /* 0x048fe40000000011 */
[----:B------:R-:W-:-:S03]  /*6890*/  @!P5 PRMT R16, R31, 0x7632, R16 ;  /* 0x000076321f10d816 */ /* 0x000fc60000000010 */
[----:B------:R-:W-:Y:S04]  /*68a0*/  STL.S16 [R1+0x224], R17 ;  /* 0x0002241101007387 */ /* 0x000fe80000100600 */
[----:B------:R0:W-:Y:S04]  /*68b0*/  STL.S16 [R1+0x220], R16 ;  /* 0x0002201001007387 */ /* 0x0001e80000100600 */
[----:B0-----:R-:W3:Y:S01]  /*68c0*/  LDL.LU.64 R16, [R1+0x1d8] ;  /* 0x0001d80001107983 */ /* 0x001ee20000300a00 */
[----:B--2---:R-:W-:-:S05]  /*68d0*/  @!P3 PRMT R30, R33, 0x7610, R30 ;  /* 0x00007610211eb816 */ /* 0x004fca000000001e */
[----:B------:R0:W-:Y:S02]  /*68e0*/  STL.S16 [R1+0x200], R30 ;  /* 0x0002001e01007387 */ /* 0x0001e40000100600 */
[----:B0-----:R-:W-:Y:S01]  /*68f0*/  IMAD.MOV.U32 R30, RZ, RZ, RZ ;  /* 0x000000ffff1e7224 */ /* 0x001fe200078e00ff */
[----:B------:R-:W-:Y:S02]  /*6900*/  PRMT R9, RZ, 0x7610, R9 ;  /* 0x00007610ff097816 */ /* 0x000fe40000000009 */
[----:B------:R-:W-:Y:S02]  /*6910*/  PRMT R8, RZ, 0x7610, R8 ;  /* 0x00007610ff087816 */ /* 0x000fe40000000008 */
[C---:B------:R-:W-:Y:S02]  /*6920*/  @!P4 PRMT R9, R26.reuse, 0x7610, R9 ;  /* 0x000076101a09c816 */ /* 0x040fe40000000009 */
[----:B------:R-:W-:Y:S01]  /*6930*/  @!P4 PRMT R8, R26, 0x7632, R8 ;  /* 0x000076321a08c816 */ /* 0x000fe20000000008 */
[----:B------:R-:W2:Y:S04]  /*6940*/  @!P2 LDG.E R30, desc[UR18][R6.64] ;  /* 0x00000012061ea981 */ /* 0x000ea8000c1e1900 */
[----:B------:R-:W-:Y:S04]  /*6950*/  STL.S16 [R1+0x210], R8 ;  /* 0x0002100801007387 */ /* 0x000fe80000100600 */
[----:B------:R0:W-:Y:S04]  /*6960*/  STL.S16 [R1+0x214], R9 ;  /* 0x0002140901007387 */ /* 0x0001e80000100600 */
[----:B------:R-:W4:Y:S04]  /*6970*/  LDL.LU.64 R6, [R1+0x330] ;  /* 0x0003300001067983 */ /* 0x000f280000300a00 */
[----:B0-----:R-:W4:Y:S01]  /*6980*/  LDL.LU.64 R8, [R1+0x1c8] ;  /* 0x0001c80001087983 */ /* 0x001f220000300a00 */
[----:B------:R-:W-:-:S02]  /*6990*/  PRMT R11, RZ, 0x7610, R11 ;  /* 0x00007610ff0b7816 */ /* 0x000fc4000000000b */
[C---:B------:R-:W-:Y:S02]  /*69a0*/  LOP3.LUT P5, RZ, R3.reuse, 0x400, RZ, 0xc0, !PT ;  /* 0x0000040003ff7812 */ /* 0x040fe400078ac0ff */
[----:B------:R-:W-:Y:S02]  /*69b0*/  PRMT R28, RZ, 0x7610, R28 ;  /* 0x00007610ff1c7816 */ /* 0x000fe4000000001c */
[----:B------:R-:W-:Y:S02]  /*69c0*/  LOP3.LUT P6, RZ, R3, 0x800, RZ, 0xc0, !PT ;  /* 0x0000080003ff7812 */ /* 0x000fe400078cc0ff */
[----:B------:R-:W-:-:S05]  /*69d0*/  @!P3 PRMT R28, R33, 0x7632, R28 ;  /* 0x00007632211cb816 */ /* 0x000fca000000001c */
[----:B------:R0:W-:Y:S02]  /*69e0*/  STL.S16 [R1+0x204], R28 ;  /* 0x0002041c01007387 */ /* 0x0001e40000100600 */
[----:B0-----:R-:W-:-:S06]  /*69f0*/  IMAD.MOV.U32 R28, RZ, RZ, RZ ;  /* 0x000000ffff1c7224 */ /* 0x001fcc00078e00ff */
[----:B---3--:R-:W3:Y:S01]  /*6a00*/  @!P6 LDG.E R28, desc[UR18][R16.64] ;  /* 0x00000012101ce981 */ /* 0x008ee2000c1e1900 */
[----:B--2---:R-:W-:-:S03]  /*6a10*/  @!P2 PRMT R11, R30, 0x7632, R11 ;  /* 0x000076321e0ba816 */ /* 0x004fc6000000000b */
[----:B------:R-:W2:Y:S04]  /*6a20*/  LDL.LU R16, [R1+0x328] ;  /* 0x0003280001107983 */ /* 0x000ea80000300800 */
[----:B------:R0:W-:Y:S02]  /*6a30*/  STL.S16 [R1+0x1d8], R11 ;  /* 0x0001d80b01007387 */ /* 0x0001e40000100600 */
[----:B0-----:R-:W-:Y:S02]  /*6a40*/  MOV R11, RZ ;  /* 0x000000ff000b7202 */ /* 0x001fe40000000f00 */
[----:B----4-:R-:W-:Y:S02]  /*6a50*/  PRMT R7, RZ, 0x7610, R7 ;  /* 0x00007610ff077816 */ /* 0x010fe40000000007 */
[----:B------:R-:W-:-:S02]  /*6a60*/  PRMT R6, RZ, 0x7610, R6 ;  /* 0x00007610ff067816 */ /* 0x000fc40000000006 */
[----:B------:R-:W4:Y:S01]  /*6a70*/  @!P5 LDG.E R11, desc[UR18][R8.64] ;  /* 0x00000012080bd981 */ /* 0x000f22000c1e1900 */
[C---:B------:R-:W-:Y:S02]  /*6a80*/  @!P1 PRMT R7, R29.reuse, 0x7610, R7 ;  /* 0x000076101d079816 */ /* 0x040fe40000000007 */
[----:B------:R-:W-:-:S03]  /*6a90*/  @!P1 PRMT R6, R29, 0x7632, R6 ;  /* 0x000076321d069816 */ /* 0x000fc60000000006 */
[----:B------:R-:W-:Y:S04]  /*6aa0*/  STL.S16 [R1+0x1f4], R7 ;  /* 0x0001f40701007387 */ /* 0x000fe80000100600 */
[----:B------:R0:W-:Y:S01]  /*6ab0*/  STL.S16 [R1+0x1f0], R6 ;  /* 0x0001f00601007387 */ /* 0x0001e20000100600 */
[----:B------:R-:W-:Y:S02]  /*6ac0*/  PRMT R19, RZ, 0x7610, R19 ;  /* 0x00007610ff137816 */ /* 0x000fe40000000013 */
[----:B------:R-:W-:Y:S01]  /*6ad0*/  LOP3.LUT P3, RZ, R3, 0x100, RZ, 0xc0, !PT ;  /* 0x0000010003ff7812 */ /* 0x000fe2000786c0ff */
[----:B------:R-:W4:Y:S04]  /*6ae0*/  LDL.LU.64 R8, [R1+0x320] ;  /* 0x0003200001087983 */ /* 0x000f280000300a00 */
[----:B0-----:R-:W4:Y:S01]  /*6af0*/  LDL.LU.64 R6, [R1+0x1a8] ;  /* 0x0001a80001067983 */ /* 0x001f220000300a00 */
[----:B------:R-:W-:-:S02]  /*6b00*/  PRMT R18, RZ, 0x7610, R18 ;  /* 0x00007610ff127816 */ /* 0x000fc40000000012 */
[----:B------:R-:W-:Y:S02]  /*6b10*/  LOP3.LUT P4, RZ, R3, 0x200, RZ, 0xc0, !PT ;  /* 0x0000020003ff7812 */ /* 0x000fe4000788c0ff */
[----:B---3--:R-:W-:-:S05]  /*6b20*/  @!P6 PRMT R18, R28, 0x7632, R18 ;  /* 0x000076321c12e816 */ /* 0x008fca0000000012 */
[----:B------:R0:W-:Y:S02]  /*6b30*/  STL.S16 [R1+0x1c8], R18 ;  /* 0x0001c81201007387 */ /* 0x0001e40000100600 */
[----:B0-----:R-:W-:-:S06]  /*6b40*/  IMAD.MOV.U32 R18, RZ, RZ, RZ ;  /* 0x000000ffff127224 */ /* 0x001fcc00078e00ff */
[----:B------:R-:W3:Y:S01]  /*6b50*/  @!P4 LDG.E R18, desc[UR18][R44.64] ;  /* 0x000000122c12c981 */ /* 0x000ee2000c1e1900 */
[----:B------:R-:W-:Y:S02]  /*6b60*/  PRMT R21, RZ, 0x7610, R21 ;  /* 0x00007610ff157816 */ /* 0x000fe40000000015 */
[----:B------:R-:W-:Y:S02]  /*6b70*/  PRMT R20, RZ, 0x7610, R20 ;  /* 0x00007610ff147816 */ /* 0x000fe40000000014 */
[----:B--2---:R-:W-:Y:S01]  /*6b80*/  PRMT R16, RZ, 0x7610, R16 ;  /* 0x00007610ff107816 */ /* 0x004fe20000000010 */
[----:B------:R-:W2:Y:S01]  /*6b90*/  LDL.LU.64 R44, [R1+0x160] ;  /* 0x00016000012c7983 */ /* 0x000ea20000300a00 */
[----:B----4-:R-:W-:-:S05]  /*6ba0*/  @!P5 PRMT R19, R11, 0x7632, R19 ;  /* 0x000076320b13d816 */ /* 0x010fca0000000013 */
[----:B------:R0:W-:Y:S02]  /*6bb0*/  STL.S16 [R1+0x1b8], R19 ;  /* 0x0001b81301007387 */ /* 0x0001e40000100600 */
[----:B0-----:R-:W-:-:S06]  /*6bc0*/  IMAD.MOV.U32 R19, RZ, RZ, RZ ;  /* 0x000000ffff137224 */ /* 0x001fcc00078e00ff */
[----:B------:R-:W4:Y:S04]  /*6bd0*/  @!P3 LDG.E R19, desc[UR18][R6.64] ;  /* 0x000000120613b981 */ /* 0x000f28000c1e1900 */
[----:B------:R-:W2:Y:S01]  /*6be0*/  LDL.LU.64 R6, [R1+0x310] ;  /* 0x0003100001067983 */ /* 0x000ea20000300a00 */
[----:B------:R-:W-:-:S05]  /*6bf0*/  @!P2 PRMT R16, R30, 0x7610, R16 ;  /* 0x000076101e10a816 */ /* 0x000fca0000000010 */
[----:B------:R0:W-:Y:S04]  /*6c00*/  STL.S16 [R1+0x1dc], R16 ;  /* 0x0001dc1001007387 */ /* 0x0001e80000100600 */
[----:B0-----:R-:W2:Y:S01]  /*6c10*/  LDL.LU.64 R16, [R1+0x198] ;  /* 0x0001980001107983 */ /* 0x001ea20000300a00 */
[C---:B---3--:R-:W-:Y:S02]  /*6c20*/  @!P4 PRMT R21, R18.reuse, 0x7610, R21 ;  /* 0x000076101215c816 */ /* 0x048fe40000000015 */
[----:B------:R-:W-:Y:S01]  /*6c30*/  @!P4 PRMT R20, R18, 0x7632, R20 ;  /* 0x000076321214c816 */ /* 0x000fe20000000014 */
[----:B----4-:R0:W-:Y:S01]  /*6c40*/  STL.64 [R1+0x2e8], R18 ;  /* 0x0002e81201007387 */ /* 0x0101e20000100a00 */
[----:B--2---:R-:W-:Y:S02]  /*6c50*/  PRMT R7, RZ, 0x7610, R7 ;  /* 0x00007610ff077816 */ /* 0x004fe40000000007 */
[----:B------:R-:W-:-:S02]  /*6c60*/  PRMT R6, RZ, 0x7610, R6 ;  /* 0x00007610ff067816 */ /* 0x000fc40000000006 */
[C---:B------:R-:W-:Y:S02]  /*6c70*/  @!P3 PRMT R7, R19.reuse, 0x7610, R7 ;  /* 0x000076101307b816 */ /* 0x040fe40000000007 */
[----:B------:R-:W-:Y:S02]  /*6c80*/  @!P3 PRMT R6, R19, 0x7632, R6 ;  /* 0x000076321306b816 */ /* 0x000fe40000000006 */
[----:B0-----:R-:W2:Y:S01]  /*6c90*/  LDL.LU.64 R18, [R1+0x180] ;  /* 0x0001800001127983 */ /* 0x001ea20000300a00 */
[----:B------:R-:W-:Y:S02]  /*6ca0*/  PRMT R0, RZ, 0x7610, R0 ;  /* 0x00007610ff007816 */ /* 0x000fe40000000000 */
[C---:B------:R-:W-:Y:S02]  /*6cb0*/  LOP3.LUT P1, RZ, R3.reuse, 0x80, RZ, 0xc0, !PT ;  /* 0x0000008003ff7812 */ /* 0x040fe4000782c0ff */
[----:B------:R-:W-:Y:S02]  /*6cc0*/  LOP3.LUT P2, RZ, R3, 0x40, RZ, 0xc0, !PT ;  /* 0x0000004003ff7812 */ /* 0x000fe4000784c0ff */
[----:B------:R-:W-:Y:S01]  /*6cd0*/  @!P6 PRMT R0, R28, 0x7610, R0 ;  /* 0x000076101c00e816 */ /* 0x000fe20000000000 */
[----:B------:R-:W-:Y:S04]  /*6ce0*/  STL.S16 [R1+0x1ac], R21 ;  /* 0x0001ac1501007387 */ /* 0x000fe80000100600 */
[----:B------:R0:W-:Y:S04]  /*6cf0*/  STL.S16 [R1+0x1a8], R20 ;  /* 0x0001a81401007387 */ /* 0x0001e80000100600 */
[----:B------:R1:W-:Y:S01]  /*6d00*/  STL.S16 [R1+0x1cc], R0 ;  /* 0x0001cc0001007387 */ /* 0x0003e20000100600 */
[----:B0-----:R-:W-:-:S03]  /*6d10*/  CS2R R20, SRZ ;  /* 0x0000000000147805 */ /* 0x001fc6000001ff00 */
[----:B-1----:R-:W3:Y:S04]  /*6d20*/  LDL.LU R0, [R1+0x318] ;  /* 0x0003180001007983 */ /* 0x002ee80000300800 */
[----:B------:R-:W4:Y:S04]  /*6d30*/  @!P1 LDG.E R20, desc[UR18][R16.64] ;  /* 0x0000001210149981 */ /* 0x000f28000c1e1900 */
[----:B------:R-:W4:Y:S04]  /*6d40*/  LDL.LU.64 R16, [R1+0x308] ;  /* 0x0003080001107983 */ /* 0x000f280000300a00 */
[----:B--2---:R-:W2:Y:S01]  /*6d50*/  @!P2 LDG.E R21, desc[UR18][R18.64] ;  /* 0x000000121215a981 */ /* 0x004ea2000c1e1900 */
[----:B------:R-:W-:-:S02]  /*6d60*/  PRMT R22, RZ, 0x7610, R22 ;  /* 0x00007610ff167816 */ /* 0x000fc40000000016 */
[----:B------:R-:W-:Y:S02]  /*6d70*/  LOP3.LUT P6, RZ, R3, 0x20, RZ, 0xc0, !PT ;  /* 0x0000002003ff7812 */ /* 0x000fe400078cc0ff */
[----:B------:R-:W-:Y:S02]  /*6d80*/  @!P5 PRMT R22, R11, 0x7610, R22 ;  /* 0x000076100b16d816 */ /* 0x000fe40000000016 */
[----:B------:R-:W-:-:S03]  /*6d90*/  LOP3.LUT P5, RZ, R3, 0x10, RZ, 0xc0, !PT ;  /* 0x0000001003ff7812 */ /* 0x000fc600078ac0ff */
[----:B------:R0:W-:Y:S01]  /*6da0*/  STL.S16 [R1+0x1bc], R22 ;  /* 0x0001bc1601007387 */ /* 0x0001e20000100600 */
[----:B------:R-:W-:Y:S02]  /*6db0*/  PRMT R9, RZ, 0x7610, R9 ;  /* 0x00007610ff097816 */ /* 0x000fe40000000009 */
[----:B------:R-:W-:Y:S01]  /*6dc0*/  PRMT R8, RZ, 0x7610, R8 ;  /* 0x00007610ff087816 */ /* 0x000fe20000000008 */
[----:B------:R-:W2:Y:S01]  /*6dd0*/  LDL.LU.64 R18, [R1+0x140] ;  /* 0x0001400001127983 */ /* 0x000ea20000300a00 */
[----:B------:R-:W-:Y:S01]  /*6de0*/  PRMT R23, RZ, 0x7610, R23 ;  /* 0x00007610ff177816 */ /* 0x000fe20000000017 */
[----:B0-----:R-:W-:Y:S01]  /*6df0*/  HFMA2 R22, -RZ, RZ, 0, 0 ;  /* 0x00000000ff167431 */ /* 0x001fe200000001ff */
[----:B------:R-:W-:Y:S02]  /*6e00*/  LOP3.LUT P4, RZ, R3, 0x8, RZ, 0xc0, !PT ;  /* 0x0000000803ff7812 */ /* 0x000fe4000788c0ff */
[----:B---3--:R-:W-:-:S03]  /*6e10*/  PRMT R0, RZ, 0x7610, R0 ;  /* 0x00007610ff007816 */ /* 0x008fc60000000000 */
[----:B------:R-:W3:Y:S01]  /*6e20*/  @!P6 LDG.E R22, desc[UR18][R44.64] ;  /* 0x000000122c16e981 */ /* 0x000ee2000c1e1900 */
[C---:B------:R-:W-:Y:S02]  /*6e30*/  LOP3.LUT P3, RZ, R3.reuse, 0x4, RZ, 0xc0, !PT ;  /* 0x0000000403ff7812 */ /* 0x040fe4000786c0ff */
[C---:B----4-:R-:W-:Y:S02]  /*6e40*/  @!P1 PRMT R9, R20.reuse, 0x7610, R9 ;  /* 0x0000761014099816 */ /* 0x050fe40000000009 */
[----:B------:R-:W-:Y:S02]  /*6e50*/  @!P1 PRMT R8, R20, 0x7632, R8 ;  /* 0x0000763214089816 */ /* 0x000fe40000000008 */
[----:B------:R-:W-:Y:S01]  /*6e60*/  LOP3.LUT P1, RZ, R3, 0x2, RZ, 0xc0, !PT ;  /* 0x0000000203ff7812 */ /* 0x000fe2000782c0ff */
[----:B------:R-:W4:Y:S01]  /*6e70*/  LDL.LU.64 R44, [R1+0x130] ;  /* 0x00013000012c7983 */ /* 0x000f220000300a00 */
[C---:B--2---:R-:W-:Y:S02]  /*6e80*/  @!P2 PRMT R23, R21.reuse, 0x7610, R23 ;  /* 0x000076101517a816 */ /* 0x044fe40000000017 */
[----:B------:R-:W-:-:S02]  /*6e90*/  @!P2 PRMT R0, R21, 0x7632, R0 ;  /* 0x000076321500a816 */ /* 0x000fc40000000000 */
[----:B------:R-:W-:Y:S01]  /*6ea0*/  LOP3.LUT P2, RZ, R3, 0x1, RZ, 0xc0, !PT ;  /* 0x0000000103ff7812 */ /* 0x000fe2000784c0ff */
[----:B------:R-:W-:-:S06]  /*6eb0*/  IMAD.MOV.U32 R3, RZ, RZ, RZ ;  /* 0x000000ffff037224 */ /* 0x000fcc00078e00ff */
[----:B------:R-:W2:Y:S04]  /*6ec0*/  @!P5 LDG.E R3, desc[UR18][R16.64] ;  /* 0x000000121003d981 */ /* 0x000ea8000c1e1900 */
[----:B------:R-:W2:Y:S01]  /*6ed0*/  LDL.LU.64 R16, [R1+0x158] ;  /* 0x0001580001107983 */ /* 0x000ea20000300a00 */
[----:B------:R-:W-:-:S03]  /*6ee0*/  PRMT R25, RZ, 0x7610, R25 ;  /* 0x00007610ff197816 */ /* 0x000fc60000000019 */
[----:B------:R0:W-:Y:S01]  /*6ef0*/  STL [R1+0xb0], R24 ;  /* 0x0000b01801007387 */ /* 0x0001e20000100800 */
[----:B---3--:R-:W-:-:S03]  /*6f00*/  @!P6 PRMT R25, R22, 0x7632, R25 ;  /* 0x000076321619e816 */ /* 0x008fc60000000019 */
[----:B------:R1:W-:Y:S01]  /*6f10*/  STL [R1+0xb4], R31 ;  /* 0x0000b41f01007387 */ /* 0x0003e20000100800 */
[----:B0-----:R-:W-:-:S04]  /*6f20*/  PRMT R24, RZ, 0x7610, R24 ;  /* 0x00007610ff187816 */ /* 0x001fc80000000018 */
[----:B------:R-:W-:Y:S01]  /*6f30*/  @!P6 PRMT R24, R22, 0x7610, R24 ;  /* 0x000076101618e816 */ /* 0x000fe20000000018 */
[----:B-1----:R-:W-:Y:S01]  /*6f40*/  IMAD.MOV.U32 R31, RZ, RZ, RZ ;  /* 0x000000ffff1f7224 */ /* 0x002fe200078e00ff */
[----:B------:R-:W-:Y:S01]  /*6f50*/  LOP3.LUT P6, RZ, R4, 0x1, RZ, 0xc0, !PT ;  /* 0x0000000104ff7812 */ /* 0x000fe200078cc0ff */
[----:B------:R-:W-:-:S06]  /*6f60*/  IMAD.MOV.U32 R4, RZ, RZ, RZ ;  /* 0x000000ffff047224 */ /* 0x000fcc00078e00ff */
[----:B----4-:R-:W3:Y:S04]  /*6f70*/  @!P2 LDG.E R4, desc[UR18][R44.64] ;  /* 0x000000122c04a981 */ /* 0x010ee8000c1e1900 */
[----:B------:R0:W-:Y:S04]  /*6f80*/  STL [R1+0xb8], R26 ;  /* 0x0000b81a01007387 */ /* 0x0001e80000100800 */
[----:B------:R-:W-:Y:S04]  /*6f90*/  STL [R1+0xbc], R33 ;  /* 0x0000bc2101007387 */ /* 0x000fe80000100800 */
[----:B------:R1:W-:Y:S01]  /*6fa0*/  STL [R1+0xc4], R30 ;  /* 0x0000c41e01007387 */ /* 0x0003e20000100800 */
[----:B0-----:R-:W-:-:S03]  /*6fb0*/  MOV R26, RZ ;  /* 0x000000ff001a7202 */ /* 0x001fc60000000f00 */
[----:B------:R0:W-:Y:S04]  /*6fc0*/  STL [R1+0xc0], R29 ;  /* 0x0000c01d01007387 */ /* 0x0001e80000100800 */
[----:B------:R-:W4:Y:S01]  /*6fd0*/  @!P3 LDG.E R26, desc[UR18][R14.64] ;  /* 0x000000120e1ab981 */ /* 0x000f22000c1e1900 */
[----:B------:R-:W-:-:S03]  /*6fe0*/  PRMT R34, RZ, 0x7610, R34 ;  /* 0x00007610ff227816 */ /* 0x000fc60000000022 */
[----:B------:R0:W-:Y:S04]  /*6ff0*/  STL [R1+0xc8], R28 ;  /* 0x0000c81c01007387 */ /* 0x0001e80000100800 */
[----:B------:R-:W4:Y:S04]  /*7000*/  LDL.LU R45, [R1+0x300] ;  /* 0x00030000012d7983 */ /* 0x000f280000300800 */
[----:B------:R-:W4:Y:S04]  /*7010*/  LDL.LU.64 R14, [R1+0x128] ;  /* 0x00012800010e7983 */ /* 0x000f280000300a00 */
[----:B--2---:R2:W4:Y:S02]  /*7020*/  @!P4 LDG.E R31, desc[UR18][R16.64] ;  /* 0x00000012101fc981 */ /* 0x004524000c1e1900 */
[----:B--2---:R-:W-:-:S06]  /*7030*/  CS2R R16, SRZ ;  /* 0x0000000000107805 */ /* 0x004fcc000001ff00 */
[----:B------:R-:W2:Y:S01]  /*7040*/  @!P1 LDG.E R17, desc[UR18][R18.64] ;  /* 0x0000001212119981 */ /* 0x000ea2000c1e1900 */
[----:B-1----:R-:W-:Y:S02]  /*7050*/  PRMT R30, RZ, 0x7610, R30 ;  /* 0x00007610ff1e7816 */ /* 0x002fe4000000001e */
[----:B------:R-:W-:Y:S02]  /*7060*/  PRMT R33, RZ, 0x7610, R33 ;  /* 0x00007610ff217816 */ /* 0x000fe40000000021 */
[----:B0-----:R-:W-:Y:S01]  /*7070*/  PRMT R29, RZ, 0x7610, R29 ;  /* 0x00007610ff1d7816 */ /* 0x001fe2000000001d */
[----:B------:R-:W-:Y:S01]  /*7080*/  IMAD.MOV.U32 R28, RZ, RZ, RZ ;  /* 0x000000ffff1c7224 */ /* 0x000fe200078e00ff */
[----:B------:R-:W-:Y:S01]  /*7090*/  STL [R1+0xa0], R35 ;  /* 0x0000a02301007387 */ /* 0x000fe20000100800 */
[----:B---3--:R-:W-:-:S03]  /*70a0*/  @!P2 PRMT R30, R4, 0x7610, R30 ;  /* 0x00007610041ea816 */ /* 0x008fc6000000001e */
[----:B------:R0:W-:Y:S01]  /*70b0*/  STL [R1+0xa8], R37 ;  /* 0x0000a82501007387 */ /* 0x0001e20000100800 */
[----:B------:R-:W-:Y:S02]  /*70c0*/  @!P2 PRMT R33, R4, 0x7632, R33 ;  /* 0x000076320421a816 */ /* 0x000fe40000000021 */
[----:B------:R-:W-:Y:S02]  /*70d0*/  LOP3.LUT P2, RZ, R2, 0x8000000, RZ, 0xc0, !PT ;  /* 0x0800000002ff7812 */ /* 0x000fe4000784c0ff */
[----:B------:R-:W-:Y:S02]  /*70e0*/  PRMT R40, RZ, 0x7610, R40 ;  /* 0x00007610ff287816 */ /* 0x000fe40000000028 */
[----:B------:R-:W-:Y:S01]  /*70f0*/  PRMT R41, RZ, 0x7610, R41 ;  /* 0x00007610ff297816 */ /* 0x000fe20000000029 */
[----:B------:R-:W-:Y:S01]  /*7100*/  IMAD.MOV.U32 R44, RZ, RZ, RZ ;  /* 0x000000ffff2c7224 */ /* 0x000fe200078e00ff */
[----:B------:R-:W3:Y:S07]  /*7110*/  LDL.LU.64 R18, [R1+0x120] ;  /* 0x0001200001127983 */ /* 0x000eee0000300a00 */
[----:B----4-:R-:W4:Y:S04]  /*7120*/  @!P2 LDG.E R28, desc[UR18][R14.64] ;  /* 0x000000120e1ca981 */ /* 0x010f28000c1e1900 */
[----:B------:R-:W3:Y:S01]  /*7130*/  LDL.LU.64 R14, [R1+0x2f0] ;  /* 0x0002f000010e7983 */ /* 0x000ee20000300a00 */
[----:B--2---:R-:W-:-:S02]  /*7140*/  @!P1 PRMT R29, R17, 0x7610, R29 ;  /* 0x00007610111d9816 */ /* 0x004fc4000000001d */
[----:B------:R-:W-:Y:S02]  /*7150*/  @!P1 PRMT R34, R17, 0x7632, R34 ;  /* 0x0000763211229816 */ /* 0x000fe40000000022 */
[----:B------:R-:W-:-:S13]  /*7160*/  LOP3.LUT P1, RZ, R2, 0x10000000, RZ, 0xc0, !PT ;  /* 0x1000000002ff7812 */ /* 0x000fda000782c0ff */
[----:B------:R-:W2:Y:S04]  /*7170*/  @!P1 LDG.E R16, desc[UR18][R12.64] ;  /* 0x000000120c109981 */ /* 0x000ea8000c1e1900 */
[----:B------:R-:W4:Y:S01]  /*7180*/  LDL.LU.64 R12, [R1+0x2f8] ;  /* 0x0002f800010c7983 */ /* 0x000f220000300a00 */
[----:B0-----:R-:W-:Y:S02]  /*7190*/  PRMT R37, RZ, 0x7610, R37 ;  /* 0x00007610ff257816 */ /* 0x001fe40000000025 */
[----:B------:R-:W-:Y:S02]  /*71a0*/  PRMT R35, RZ, 0x7610, R35 ;  /* 0x00007610ff237816 */ /* 0x000fe40000000023 */
[C---:B------:R-:W-:Y:S02]  /*71b0*/  @!P4 PRMT R37, R31.reuse, 0x7610, R37 ;  /* 0x000076101f25c816 */ /* 0x040fe40000000025 */
[----:B------:R-:W-:-:S02]  /*71c0*/  @!P4 PRMT R35, R31, 0x7632, R35 ;  /* 0x000076321f23c816 */ /* 0x000fc40000000023 */
[C---:B------:R-:W-:Y:S02]  /*71d0*/  LOP3.LUT P4, RZ, R2.reuse, 0x40000000, RZ, 0xc0, !PT ;  /* 0x4000000002ff7812 */ /* 0x040fe4000788c0ff */
[C---:B------:R-:W-:Y:S02]  /*71e0*/  @!P5 PRMT R40, R3.reuse, 0x7610, R40 ;  /* 0x000076100328d816 */ /* 0x040fe40000000028 */
[----:B------:R-:W-:Y:S02]  /*71f0*/  @!P5 PRMT R41, R3, 0x7632, R41 ;  /* 0x000076320329d816 */ /* 0x000fe40000000029 */
[----:B------:R-:W-:-:S07]  /*7200*/  LOP3.LUT P5, RZ, R2, 0x80000000, RZ, 0xc0, !PT ;  /* 0x8000000002ff7812 */ /* 0x000fce00078ac0ff */
[----:B---3--:R0:W3:Y:S02]  /*7210*/  @!P4 LDG.E R44, desc[UR18][R14.64] ;  /* 0x000000120e2cc981 */ /* 0x0080e4000c1e1900 */
[----:B0-----:R-:W-:Y:S01]  /*7220*/  IMAD.MOV.U32 R14, RZ, RZ, RZ ;  /* 0x000000ffff0e7224 */ /* 0x001fe200078e00ff */
[----:B------:R-:W-:-:S05]  /*7230*/  SHF.L.U32 R45, R45, 0x10, RZ ;  /* 0x000000102d2d7819 */ /* 0x000fca00000006ff */
[----:B----4-:R0:W4:Y:S02]  /*7240*/  @!P5 LDG.E R14, desc[UR18][R12.64] ;  /* 0x000000120c0ed981 */ /* 0x010124000c1e1900 */
[----:B0-----:R-:W-:Y:S02]  /*7250*/  PRMT R12, RZ, 0x7610, R12 ;  /* 0x00007610ff0c7816 */ /* 0x001fe4000000000c */
[----:B------:R-:W-:Y:S02]  /*7260*/  PRMT R13, RZ, 0x7610, R13 ;  /* 0x00007610ff0d7816 */ /* 0x000fe4000000000d */
[C---:B------:R-:W-:Y:S02]  /*7270*/  @!P0 PRMT R12, R5.reuse, 0x7632, R12 ;  /* 0x00007632050c8816 */ /* 0x040fe4000000000c */
[----:B------:R-:W-:Y:S02]  /*7280*/  @!P0 PRMT R13, R5, 0x7610, R13 ;  /* 0x00007610050d8816 */ /* 0x000fe4000000000d */
[----:B------:R-:W-:-:S03]  /*7290*/  SHF.L.U32 R12, R12, 0x10, RZ ;  /* 0x000000100c0c7819 */ /* 0x000fc600000006ff */
[----:B------:R-:W-:Y:S02]  /*72a0*/  IMAD.U32 R13, R13, 0x10000, RZ ;  /* 0x000100000d0d7824 */ /* 0x000fe400078e00ff */
[----:B------:R-:W-:Y:S02]  /*72b0*/  FMUL.FTZ R15, R12, R12 ;  /* 0x0000000c0c0f7220 */ /* 0x000fe40000410000 */
[C---:B------:R-:W-:Y:S02]  /*72c0*/  FADD.FTZ R12, R13.reuse, R12 ;  /* 0x0000000c0d0c7221 */ /* 0x040fe40000010000 */
[----:B------:R-:W-:Y:S01]  /*72d0*/  FFMA.FTZ R15, R13, R13, R15 ;  /* 0x0000000d0d0f7223 */ /* 0x000fe2000001000f */
[----:B------:R-:W-:Y:S01]  /*72e0*/  FADD.FTZ R13, R38, R45 ;  /* 0x0000002d260d7221 */ /* 0x000fe20000010000 */
[----:B------:R-:W-:Y:S01]  /*72f0*/  FADD.FTZ R12, RZ, R12 ;  /* 0x0000000cff0c7221 */ /* 0x000fe20000010000 */
[----:B------:R-:W-:-:S03]  /*7300*/  FMUL.FTZ R45, R45, R45 ;  /* 0x0000002d2d2d7220 */ /* 0x000fc60000410000 */
[----:B------:R-:W-:Y:S01]  /*7310*/  FADD.FTZ R12, R12, R13 ;  /* 0x0000000d0c0c7221 */ /* 0x000fe20000010000 */
[----:B------:R-:W-:Y:S01]  /*7320*/  FFMA.FTZ R45, R38, R38, R45 ;  /* 0x00000026262d7223 */ /* 0x000fe2000001002d */
[----:B------:R-:W2:Y:S04]  /*7330*/  LDL.LU R13, [R1+0x114] ;  /* 0x00011400010d7983 */ /* 0x000ea80000300800 */
[----:B------:R-:W3:Y:S01]  /*7340*/  LDL.LU R38, [R1+0x110] ;  /* 0x0001100001267983 */ /* 0x000ee20000300800 */
[----:B------:R-:W-:-:S04]  /*7350*/  FADD.FTZ R15, RZ, R15 ;  /* 0x0000000fff0f7221 */ /* 0x000fc80000010000 */
[----:B------:R-:W-:Y:S01]  /*7360*/  FADD.FTZ R15, R15, R45 ;  /* 0x0000002d0f0f7221 */ /* 0x000fe20000010000 */
[----:B--2---:R-:W-:Y:S02]  /*7370*/  IMAD.U32 R13, R13, 0x10000, RZ ;  /* 0x000100000d0d7824 */ /* 0x004fe400078e00ff */
[----:B---3--:R-:W-:Y:S02]  /*7380*/  IMAD.U32 R38, R38, 0x10000, RZ ;  /* 0x0001000026267824 */ /* 0x008fe400078e00ff */
[----:B------:R-:W-:Y:S02]  /*7390*/  FMUL.FTZ R45, R13, R13 ;  /* 0x0000000d0d2d7220 */ /* 0x000fe40000410000 */
[C---:B------:R-:W-:Y:S02]  /*73a0*/  FADD.FTZ R13, R38.reuse, R13 ;  /* 0x0000000d260d7221 */ /* 0x040fe40000010000 */
[----:B------:R-:W-:Y:S02]  /*73b0*/  FFMA.FTZ R45, R38, R38, R45 ;  /* 0x00000026262d7223 */ /* 0x000fe4000001002d */
[----:B------:R-:W2:Y:S01]  /*73c0*/  LDL.LU R38, [R1+0x118] ;  /* 0x0001180001267983 */ /* 0x000ea20000300800 */
[----:B------:R-:W-:-:S03]  /*73d0*/  FADD.FTZ R12, R12, R13 ;  /* 0x0000000d0c0c7221 */ /* 0x000fc60000010000 */
[----:B------:R-:W3:Y:S01]  /*73e0*/  LDL.LU R13, [R1+0x11c] ;  /* 0x00011c00010d7983 */ /* 0x000ee20000300800 */
[----:B------:R-:W-:Y:S01]  /*73f0*/  FADD.FTZ R15, R15, R45 ;  /* 0x0000002d0f0f7221 */ /* 0x000fe20000010000 */
[----:B--2---:R-:W-:Y:S01]  /*7400*/  IMAD.U32 R38, R38, 0x10000, RZ ;  /* 0x0001000026267824 */ /* 0x004fe200078e00ff */
[----:B---3--:R-:W-:-:S05]  /*7410*/  SHF.L.U32 R13, R13, 0x10, RZ ;  /* 0x000000100d0d7819 */ /* 0x008fca00000006ff */
[----:B------:R-:W-:Y:S01]  /*7420*/  FMUL.FTZ R45, R13, R13 ;  /* 0x0000000d0d2d7220 */ /* 0x000fe20000410000 */
[----:B------:R-:W-:-:S04]  /*7430*/  FADD.FTZ R13, R38, R13 ;  /* 0x0000000d260d7221 */ /* 0x000fc80000010000 */
[----:B------:R-:W-:Y:S02]  /*7440*/  FADD.FTZ R12, R12, R13 ;  /* 0x0000000d0c0c7221 */ /* 0x000fe40000010000 */
[----:B------:R-:W2:Y:S01]  /*7450*/  LDL.LU R13, [R1+0x13c] ;  /* 0x00013c00010d7983 */ /* 0x000ea20000300800 */
[----:B------:R-:W-:-:S03]  /*7460*/  FFMA.FTZ R45, R38, R38, R45 ;  /* 0x00000026262d7223 */ /* 0x000fc6000001002d */
[----:B------:R-:W3:Y:S04]  /*7470*/  LDL.LU R38, [R1+0x138] ;  /* 0x0001380001267983 */ /* 0x000ee80000300800 */
[----:B------:R0:W-:Y:S04]  /*7480*/  STL [R1+0xa4], R36 ;  /* 0x0000a42401007387 */ /* 0x0001e80000100800 */
[----:B------:R1:W-:Y:S01]  /*7490*/  STL [R1+0xac], R39 ;  /* 0x0000ac2701007387 */ /* 0x0003e20000100800 */
[----:B0-----:R-:W-:Y:S02]  /*74a0*/  PRMT R36, RZ, 0x7610, R36 ;  /* 0x00007610ff247816 */ /* 0x001fe40000000024 */
[----:B-1----:R-:W-:-:S02]  /*74b0*/  PRMT R39, RZ, 0x7610, R39 ;  /* 0x00007610ff277816 */ /* 0x002fc40000000027 */
[C---:B------:R-:W-:Y:S02]  /*74c0*/  @!P3 PRMT R36, R26.reuse, 0x7610, R36 ;  /* 0x000076101a24b816 */ /* 0x040fe40000000024 */
[----:B------:R-:W-:Y:S02]  /*74d0*/  @!P3 PRMT R39, R26, 0x7632, R39 ;  /* 0x000076321a27b816 */ /* 0x000fe40000000027 */
[----:B------:R-:W-:Y:S01]  /*74e0*/  LOP3.LUT P3, RZ, R2, 0x20000000, RZ, 0xc0, !PT ;  /* 0x2000000002ff7812 */ /* 0x000fe2000786c0ff */
[----:B------:R0:W-:Y:S01]  /*74f0*/  STL [R1+0xcc], R11 ;  /* 0x0000cc0b01007387 */ /* 0x0001e20000100800 */
[----:B------:R-:W-:Y:S01]  /*7500*/  FADD.FTZ R15, R15, R45 ;  /* 0x0000002d0f0f7221 */ /* 0x000fe20000010000 */
[----:B0-----:R-:W-:-:S10]  /*7510*/  HFMA2 R11, -RZ, RZ, 0, 0 ;  /* 0x00000000ff0b7431 */ /* 0x001fd400000001ff */
[----:B------:R-:W4:Y:S04]  /*7520*/  @!P3 LDG.E R11, desc[UR18][R18.64] ;  /* 0x00000012120bb981 */ /* 0x000f28000c1e1900 */
[----:B------:R-:W4:Y:S04]  /*7530*/  LDL.LU R18, [R1+0x148] ;  /* 0x0001480001127983 */ /* 0x000f280000300800 */
[----:B------:R-:W4:Y:S01]  /*7540*/  LDL.LU R19, [R1+0x150] ;  /* 0x0001500001137983 */ /* 0x000f220000300800 */
[----:B--2---:R-:W-:Y:S01]  /*7550*/  IMAD.U32 R13, R13, 0x10000, RZ ;  /* 0x000100000d0d7824 */ /* 0x004fe200078e00ff */
[----:B---3--:R-:W-:-:S03]  /*7560*/  SHF.L.U32 R38, R38, 0x10, RZ ;  /* 0x0000001026267819 */ /* 0x008fc600000006ff */
[----:B------:R-:W-:Y:S02]  /*7570*/  FMUL.FTZ R45, R13, R13 ;  /* 0x0000000d0d2d7220 */ /* 0x000fe40000410000 */
[C---:B------:R-:W-:Y:S02]  /*7580*/  FADD.FTZ R13, R38.reuse, R13 ;  /* 0x0000000d260d7221 */ /* 0x040fe40000010000 */
[----:B------:R-:W-:Y:S02]  /*7590*/  FFMA.FTZ R45, R38, R38, R45 ;  /* 0x00000026262d7223 */ /* 0x000fe4000001002d */
[----:B------:R-:W2:Y:S01]  /*75a0*/  LDL.LU R38, [R1+0x14c] ;  /* 0x00014c0001267983 */ /* 0x000ea20000300800 */
[----:B------:R-:W-:Y:S01]  /*75b0*/  FADD.FTZ R12, R12, R13 ;  /* 0x0000000d0c0c7221 */ /* 0x000fe20000010000 */
[----:B------:R-:W-:Y:S01]  /*75c0*/  FADD.FTZ R15, R15, R45 ;  /* 0x0000002d0f0f7221 */ /* 0x000fe20000010000 */
[----:B--2---:R-:W-:Y:S02]  /*75d0*/  IMAD.U32 R13, R38, 0x10000, RZ ;  /* 0x00010000260d7824 */ /* 0x004fe400078e00ff */
[----:B----4-:R-:W-:-:S02]  /*75e0*/  IMAD.U32 R38, R18, 0x10000, RZ ;  /* 0x0001000012267824 */ /* 0x010fc400078e00ff */
[----:B------:R-:W-:Y:S01]  /*75f0*/  FMUL.FTZ R45, R13, R13 ;  /* 0x0000000d0d2d7220 */ /* 0x000fe20000410000 */
[----:B------:R-:W2:Y:S01]  /*7600*/  LDL.LU R18, [R1+0x174] ;  /* 0x0001740001127983 */ /* 0x000ea20000300800 */
[C---:B------:R-:W-:Y:S02]  /*7610*/  FADD.FTZ R13, R38.reuse, R13 ;  /* 0x0000000d260d7221 */ /* 0x040fe40000010000 */
[----:B------:R-:W-:Y:S01]  /*7620*/  FFMA.FTZ R45, R38, R38, R45 ;  /* 0x00000026262d7223 */ /* 0x000fe2000001002d */
[----:B------:R-:W-:Y:S02]  /*7630*/  IMAD.U32 R38, R19, 0x10000, RZ ;  /* 0x0001000013267824 */ /* 0x000fe400078e00ff */
[----:B------:R-:W-:Y:S01]  /*7640*/  FADD.FTZ R12, R12, R13 ;  /* 0x0000000d0c0c7221 */ /* 0x000fe20000010000 */
[----:B------:R-:W-:Y:S01]  /*7650*/  FMUL.FTZ R13, R32, R32 ;  /* 0x00000020200d7220 */ /* 0x000fe20000410000 */
[----:B------:R-:W-:Y:S01]  /*7660*/  FADD.FTZ R15, R15, R45 ;  /* 0x0000002d0f0f7221 */ /* 0x000fe20000010000 */
[C---:B------:R-:W-:Y:S01]  /*7670*/  FADD.FTZ R32, R38.reuse, R32 ;  /* 0x0000002026207221 */ /* 0x040fe20000010000 */
[----:B------:R-:W3:Y:S01]  /*7680*/  LDL.LU R45, [R1+0x170] ;  /* 0x00017000012d7983 */ /* 0x000ee20000300800 */
[----:B------:R-:W-:-:S03]  /*7690*/  FFMA.FTZ R13, R38, R38, R13 ;  /* 0x00000026260d7223 */ /* 0x000fc6000001000d */
[----:B------:R-:W4:Y:S01]  /*76a0*/  LDL.LU R38, [R1+0x154] ;  /* 0x0001540001267983 */ /* 0x000f220000300800 */
[----:B------:R-:W-:-:S03]  /*76b0*/  FADD.FTZ R12, R12, R32 ;  /* 0x000000200c0c7221 */ /* 0x000fc60000010000 */
[----:B------:R-:W2:Y:S01]  /*76c0*/  LDL.LU R32, [R1+0x16c] ;  /* 0x00016c0001207983 */ /* 0x000ea20000300800 */
[----:B------:R-:W-:-:S03]  /*76d0*/  FADD.FTZ R13, R15, R13 ;  /* 0x0000000d0f0d7221 */ /* 0x000fc60000010000 */
[----:B------:R-:W3:Y:S01]  /*76e0*/  LDL.LU R19, [R1+0x190] ;  /* 0x0001900001137983 */ /* 0x000ee20000300800 */
[----:B----4-:R-:W-:-:S04]  /*76f0*/  IMAD.U32 R38, R38, 0x10000, RZ ;  /* 0x0001000026267824 */ /* 0x010fc800078e00ff */
[----:B------:R-:W-:Y:S01]  /*7700*/  FMUL.FTZ R15, R38, R38 ;  /* 0x00000026260f7220 */ /* 0x000fe20000410000 */
[C---:B------:R-:W-:Y:S01]  /*7710*/  FADD.FTZ R38, R27.reuse, R38 ;  /* 0x000000261b267221 */ /* 0x040fe20000010000 */
[----:B--2---:R-:W-:Y:S02]  /*7720*/  IMAD.U32 R32, R32, 0x10000, RZ ;  /* 0x0001000020207824 */ /* 0x004fe400078e00ff */
[----:B------:R-:W-:Y:S01]  /*7730*/  FFMA.FTZ R15, R27, R27, R15 ;  /* 0x0000001b1b0f7223 */ /* 0x000fe2000001000f */
[----:B---3--:R-:W-:Y:S01]  /*7740*/  IMAD.U32 R45, R45, 0x10000, RZ ;  /* 0x000100002d2d7824 */ /* 0x008fe200078e00ff */
[----:B------:R-:W2:Y:S01]  /*7750*/  LDL.LU R27, [R1+0x168] ;  /* 0x00016800011b7983 */ /* 0x000ea20000300800 */
[----:B------:R-:W-:Y:S01]  /*7760*/  FADD.FTZ R12, R12, R38 ;  /* 0x000000260c0c7221 */ /* 0x000fe20000010000 */
[----:B------:R-:W-:Y:S01]  /*7770*/  FMUL.FTZ R38, R32, R32 ;  /* 0x0000002020267220 */ /* 0x000fe20000410000 */
[----:B------:R-:W-:Y:S01]  /*7780*/  FADD.FTZ R13, R13, R15 ;  /* 0x0000000f0d0d7221 */ /* 0x000fe20000010000 */
[C---:B------:R-:W-:Y:S01]  /*7790*/  FADD.FTZ R32, R45.reuse, R32 ;  /* 0x000000202d207221 */ /* 0x040fe20000010000 */
[----:B------:R-:W3:Y:S01]  /*77a0*/  LDL.LU R15, [R1+0x17c] ;  /* 0x00017c00010f7983 */ /* 0x000ee20000300800 */
[----:B------:R-:W-:-:S02]  /*77b0*/  FFMA.FTZ R38, R45, R45, R38 ;  /* 0x0000002d2d267223 */ /* 0x000fc40000010026 */
[----:B------:R-:W-:Y:S02]  /*77c0*/  FADD.FTZ R45, R12, R32 ;  /* 0x000000200c2d7221 */ /* 0x000fe40000010000 */
[----:B------:R-:W4:Y:S01]  /*77d0*/  LDL.LU R12, [R1+0x178] ;  /* 0x00017800010c7983 */ /* 0x000f220000300800 */
[----:B------:R-:W-:-:S03]  /*77e0*/  FADD.FTZ R13, R13, R38 ;  /* 0x000000260d0d7221 */ /* 0x000fc60000010000 */
[----:B------:R-:W4:Y:S01]  /*77f0*/  LDL.LU R38, [R1+0x188] ;  /* 0x0001880001267983 */ /* 0x000f220000300800 */
[----:B--2---:R-:W-:Y:S01]  /*7800*/  SHF.L.U32 R27, R27, 0x10, RZ ;  /* 0x000000101b1b7819 */ /* 0x004fe200000006ff */
[----:B---3--:R-:W-:-:S04]  /*7810*/  IMAD.U32 R15, R15, 0x10000, RZ ;  /* 0x000100000f0f7824 */ /* 0x008fc800078e00ff */
[----:B------:R-:W-:Y:S01]  /*7820*/  FMUL.FTZ R32, R27, R27 ;  /* 0x0000001b1b207220 */ /* 0x000fe20000410000 */
[C---:B------:R-:W-:Y:S01]  /*7830*/  FADD.FTZ R27, R15.reuse, R27 ;  /* 0x0000001b0f1b7221 */ /* 0x040fe20000010000 */
[----:B----4-:R-:W-:Y:S02]  /*7840*/  IMAD.U32 R12, R12, 0x10000, RZ ;  /* 0x000100000c0c7824 */ /* 0x010fe400078e00ff */
[----:B------:R-:W-:Y:S01]  /*7850*/  FFMA.FTZ R32, R15, R15, R32 ;  /* 0x0000000f0f207223 */ /* 0x000fe20000010020 */
[----:B------:R-:W-:Y:S01]  /*7860*/  FADD.FTZ R45, R45, R27 ;  /* 0x0000001b2d2d7221 */ /* 0x000fe20000010000 */
[----:B------:R-:W-:Y:S01]  /*7870*/  SHF.L.U32 R15, R38, 0x10, RZ ;  /* 0x00000010260f7819 */ /* 0x000fe200000006ff */
[----:B------:R-:W-:Y:S01]  /*7880*/  FMUL.FTZ R27, R12, R12 ;  /* 0x0000000c0c1b7220 */ /* 0x000fe20000410000 */
[----:B------:R-:W-:Y:S01]  /*7890*/  FADD.FTZ R13, R13, R32 ;  /* 0x000000200d0d7221 */ /* 0x000fe20000010000 */
[----:B------:R-:W-:Y:S02]  /*78a0*/  IMAD.U32 R32, R18, 0x10000, RZ ;  /* 0x0001000012207824 */ /* 0x000fe400078e00ff */
[C---:B------:R-:W-:Y:S01]  /*78b0*/  FADD.FTZ R12, R15.reuse, R12 ;  /* 0x0000000c0f0c7221 */ /* 0x040fe20000010000 */
[----:B------:R-:W-:Y:S01]  /*78c0*/  FFMA.FTZ R27, R15, R15, R27 ;  /* 0x0000000f0f1b7223 */ /* 0x000fe2000001001b */
[----:B------:R-:W-:-:S02]  /*78d0*/  IMAD.U32 R15, R19, 0x10000, RZ ;  /* 0x00010000130f7824 */ /* 0x000fc400078e00ff */
[----:B------:R-:W-:Y:S01]  /*78e0*/  FMUL.FTZ R38, R32, R32 ;  /* 0x0000002020267220 */ /* 0x000fe20000410000 */
[----:B------:R-:W-:Y:S01]  /*78f0*/  FADD.FTZ R12, R45, R12 ;  /* 0x0000000c2d0c7221 */ /* 0x000fe20000010000 */
[----:B------:R-:W-:Y:S01]  /*7900*/  FADD.FTZ R13, R13, R27 ;  /* 0x0000001b0d0d7221 */ /* 0x000fe20000010000 */
[C---:B------:R-:W-:Y:S01]  /*7910*/  FADD.FTZ R32, R15.reuse, R32 ;  /* 0x000000200f207221 */ /* 0x040fe20000010000 */
[----:B------:R-:W-:Y:S01]  /*7920*/  FFMA.FTZ R38, R15, R15, R38 ;  /* 0x0000000f0f267223 */ /* 0x000fe20000010026 */
[----:B------:R-:W2:Y:S04]  /*7930*/  LDL.LU R27, [R1+0x194] ;  /* 0x00019400011b7983 */ /* 0x000ea80000300800 */
[----:B------:R-:W3:Y:S01]  /*7940*/  LDL.LU R15, [R1+0x1a0] ;  /* 0x0001a000010f7983 */ /* 0x000ee20000300800 */
[----:B------:R-:W-:Y:S01]  /*7950*/  FADD.FTZ R12, R12, R32 ;  /* 0x000000200c0c7221 */ /* 0x000fe20000010000 */
[----:B------:R-:W-:-:S02]  /*7960*/  FADD.FTZ R13, R13, R38 ;  /* 0x000000260d0d7221 */ /* 0x000fc40000010000 */
[----:B------:R-:W4:Y:S04]  /*7970*/  LDL.LU R38, [R1+0x18c] ;  /* 0x00018c0001267983 */ /* 0x000f280000300800 */
[----:B------:R-:W4:Y:S04]  /*7980*/  LDL.LU R45, [R1+0x1b0] ;  /* 0x0001b000012d7983 */ /* 0x000f280000300800 */
[----:B------:R-:W4:Y:S04]  /*7990*/  LDL.LU R18, [R1+0x1d0] ;  /* 0x0001d00001127983 */ /* 0x000f280000300800 */
[----:B------:R-:W4:Y:S01]  /*79a0*/  LDL.LU R19, [R1+0x1c4] ;  /* 0x0001c40001137983 */ /* 0x000f220000300800 */
[----:B--2---:R-:W-:Y:S01]  /*79b0*/  IMAD.U32 R27, R27, 0x10000, RZ ;  /* 0x000100001b1b7824 */ /* 0x004fe200078e00ff */
[----:B---3--:R-:W-:-:S05]  /*79c0*/  SHF.L.U32 R15, R15, 0x10, RZ ;  /* 0x000000100f0f7819 */ /* 0x008fca00000006ff */
[----:B------:R-:W-:Y:S01]  /*79d0*/  FMUL.FTZ R32, R15, R15 ;  /* 0x0000000f0f207220 */ /* 0x000fe20000410000 */
[----:B------:R-:W-:-:S03]  /*79e0*/  FADD.FTZ R15, R27, R15 ;  /* 0x0000000f1b0f7221 */ /* 0x000fc60000010000 */
[----:B------:R-:W-:Y:S02]  /*79f0*/  FFMA.FTZ R32, R27, R27, R32 ;  /* 0x0000001b1b207223 */ /* 0x000fe40000010020 */
[----:B------:R-:W2:Y:S02]  /*7a00*/  LDL.LU R27, [R1+0x1a4] ;  /* 0x0001a400011b7983 */ /* 0x000ea40000300800 */
[----:B------:R-:W-:Y:S02]  /*7a10*/  FADD.FTZ R13, R13, R32 ;  /* 0x000000200d0d7221 */ /* 0x000fe40000010000 */
[----:B------:R-:W3:Y:S01]  /*7a20*/  LDL.LU R32, [R1+0x1c0] ;  /* 0x0001c00001207983 */ /* 0x000ee20000300800 */
[----:B----4-:R-:W-:Y:S02]  /*7a30*/  IMAD.U32 R38, R38, 0x10000, RZ ;  /* 0x0001000026267824 */ /* 0x010fe400078e00ff */
[----:B------:R-:W-:Y:S01]  /*7a40*/  FADD.FTZ R12, R12, R15 ;  /* 0x0000000f0c0c7221 */ /* 0x000fe20000010000 */
[----:B------:R-:W-:Y:S01]  /*7a50*/  SHF.L.U32 R45, R45, 0x10, RZ ;  /* 0x000000102d2d7819 */ /* 0x000fe200000006ff */
[----:B--2---:R-:W-:-:S02]  /*7a60*/  IMAD.U32 R15, R27, 0x10000, RZ ;  /* 0x000100001b0f7824 */ /* 0x004fc400078e00ff */
[----:B------:R-:W-:Y:S02]  /*7a70*/  FMUL.FTZ R27, R38, R38 ;  /* 0x00000026261b7220 */ /* 0x000fe40000410000 */
[C---:B------:R-:W-:Y:S02]  /*7a80*/  FADD.FTZ R38, R45.reuse, R38 ;  /* 0x000000262d267221 */ /* 0x040fe40000010000 */
[----:B------:R-:W-:Y:S02]  /*7a90*/  FFMA.FTZ R27, R45, R45, R27 ;  /* 0x0000002d2d1b7223 */ /* 0x000fe4000001001b */
[----:B------:R-:W2:Y:S01]  /*7aa0*/  LDL.LU R45, [R1+0x1b4] ;  /* 0x0001b400012d7983 */ /* 0x000ea20000300800 */
[----:B---3--:R-:W-:Y:S02]  /*7ab0*/  IMAD.U32 R32, R32, 0x10000, RZ ;  /* 0x0001000020207824 */ /* 0x008fe400078e00ff */
[----:B------:R-:W-:Y:S01]  /*7ac0*/  FADD.FTZ R38, R12, R38 ;  /* 0x000000260c267221 */ /* 0x000fe20000010000 */
[----:B------:R-:W-:Y:S01]  /*7ad0*/  FMUL.FTZ R12, R15, R15 ;  /* 0x0000000f0f0c7220 */ /* 0x000fe20000410000 */
[----:B------:R-:W-:-:S03]  /*7ae0*/  FADD.FTZ R15, R32, R15 ;  /* 0x0000000f200f7221 */ /* 0x000fc60000010000 */
[----:B------:R-:W-:Y:S02]  /*7af0*/  FFMA.FTZ R12, R32, R32, R12 ;  /* 0x00000020200c7223 */ /* 0x000fe4000001000c */
[----:B------:R-:W3:Y:S01]  /*7b00*/  LDL.LU R32, [R1+0x1e0] ;  /* 0x0001e00001207983 */ /* 0x000ee20000300800 */
[----:B------:R-:W-:Y:S01]  /*7b10*/  FADD.FTZ R13, R13, R27 ;  /* 0x0000001b0d0d7221 */ /* 0x000fe20000010000 */
[----:B------:R-:W-:Y:S01]  /*7b20*/  FADD.FTZ R38, R38, R15 ;  /* 0x0000000f26267221 */ /* 0x000fe20000010000 */
[----:B------:R-:W-:Y:S02]  /*7b30*/  IMAD.U32 R27, R18, 0x10000, RZ ;  /* 0x00010000121b7824 */ /* 0x000fe400078e00ff */
[----:B------:R-:W-:Y:S01]  /*7b40*/  FADD.FTZ R12, R13, R12 ;  /* 0x0000000c0d0c7221 */ /* 0x000fe20000010000 */
[----:B------:R-:W-:Y:S01]  /*7b50*/  IMAD.U32 R13, R19, 0x10000, RZ ;  /* 0x00010000130d7824 */ /* 0x000fe200078e00ff */
[----:B------:R-:W4:Y:S04]  /*7b60*/  LDL.LU R18, [R1+0x20c] ;  /* 0x00020c0001127983 */ /* 0x000f280000300800 */
[----:B------:R-:W4:Y:S01]  /*7b70*/  LDL.LU R19, [R1+0x218] ;  /* 0x0002180001137983 */ /* 0x000f220000300800 */
[----:B--2---:R-:W-:-:S05]  /*7b80*/  SHF.L.U32 R45, R45, 0x10, RZ ;  /* 0x000000102d2d7819 */ /* 0x004fca00000006ff */
[----:B------:R-:W-:Y:S01]  /*7b90*/  FMUL.FTZ R15, R45, R45 ;  /* 0x0000002d2d0f7220 */ /* 0x000fe20000410000 */
[----:B------:R-:W-:-:S03]  /*7ba0*/  FADD.FTZ R45, R27, R45 ;  /* 0x0000002d1b2d7221 */ /* 0x000fc60000010000 */
[----:B------:R-:W-:Y:S01]  /*7bb0*/  FFMA.FTZ R15, R27, R27, R15 ;  /* 0x0000001b1b0f7223 */ /* 0x000fe2000001000f */
[----:B---3--:R-:W-:Y:S01]  /*7bc0*/  SHF.L.U32 R27, R32, 0x10, RZ ;  /* 0x00000010201b7819 */ /* 0x008fe200000006ff */
[----:B------:R-:W-:Y:S02]  /*7bd0*/  FMUL.FTZ R32, R13, R13 ;  /* 0x0000000d0d207220 */ /* 0x000fe40000410000 */
[----:B------:R-:W-:Y:S02]  /*7be0*/  FADD.FTZ R12, R12, R15 ;  /* 0x0000000f0c0c7221 */ /* 0x000fe40000010000 */
[----:B------:R-:W2:Y:S01]  /*7bf0*/  LDL.LU R15, [R1+0x1e8] ;  /* 0x0001e800010f7983 */ /* 0x000ea20000300800 */
[C---:B------:R-:W-:Y:S01]  /*7c00*/  FADD.FTZ R13, R27.reuse, R13 ;  /* 0x0000000d1b0d7221 */ /* 0x040fe20000010000 */
[----:B------:R-:W-:Y:S02]  /*7c10*/  FFMA.FTZ R32, R27, R27, R32 ;  /* 0x0000001b1b207223 */ /* 0x000fe40000010020 */
[----:B------:R-:W3:Y:S01]  /*7c20*/  LDL.LU R27, [R1+0x1e4] ;  /* 0x0001e400011b7983 */ /* 0x000ee20000300800 */
[----:B------:R-:W-:Y:S01]  /*7c30*/  FADD.FTZ R38, R38, R45 ;  /* 0x0000002d26267221 */ /* 0x000fe20000010000 */
[----:B------:R-:W-:-:S02]  /*7c40*/  FADD.FTZ R12, R12, R32 ;  /* 0x000000200c0c7221 */ /* 0x000fc40000010000 */
[----:B------:R-:W4:Y:S01]  /*7c50*/  LDL.LU R45, [R1+0x1f8] ;  /* 0x0001f800012d7983 */ /* 0x000f220000300800 */
[----:B------:R-:W-:-:S03]  /*7c60*/  FADD.FTZ R13, R38, R13 ;  /* 0x0000000d260d7221 */ /* 0x000fc60000010000 */
[----:B------:R-:W4:Y:S01]  /*7c70*/  LDL.LU R38, [R1+0x1d4] ;  /* 0x0001d40001267983 */ /* 0x000f220000300800 */
[----:B--2---:R-:W-:Y:S02]  /*7c80*/  IMAD.U32 R15, R15, 0x10000, RZ ;  /* 0x000100000f0f7824 */ /* 0x004fe400078e00ff */
[----:B---3--:R-:W-:Y:S02]  /*7c90*/  IMAD.U32 R27, R27, 0x10000, RZ ;  /* 0x000100001b1b7824 */ /* 0x008fe400078e00ff */
[----:B------:R-:W-:Y:S02]  /*7ca0*/  FMUL.FTZ R32, R15, R15 ;  /* 0x0000000f0f207220 */ /* 0x000fe40000410000 */
[C---:B------:R-:W-:Y:S02]  /*7cb0*/  FADD.FTZ R15, R27.reuse, R15 ;  /* 0x0000000f1b0f7221 */ /* 0x040fe40000010000 */
[----:B------:R-:W-:Y:S02]  /*7cc0*/  FFMA.FTZ R32, R27, R27, R32 ;  /* 0x0000001b1b207223 */ /* 0x000fe40000010020 */
[----:B------:R-:W2:Y:S02]  /*7cd0*/  LDL.LU R27, [R1+0x1ec] ;  /* 0x0001ec00011b7983 */ /* 0x000ea40000300800 */
[----:B------:R-:W-:-:S02]  /*7ce0*/  FADD.FTZ R12, R12, R32 ;  /* 0x000000200c0c7221 */ /* 0x000fc40000010000 */
[----:B------:R-:W3:Y:S01]  /*7cf0*/  LDL.LU R32, [R1+0x1fc] ;  /* 0x0001fc0001207983 */ /* 0x000ee20000300800 */
[----:B----4-:R-:W-:Y:S01]  /*7d00*/  SHF.L.U32 R38, R38, 0x10, RZ ;  /* 0x0000001026267819 */ /* 0x010fe200000006ff */
[----:B------:R-:W-:Y:S02]  /*7d10*/  IMAD.U32 R45, R45, 0x10000, RZ ;  /* 0x000100002d2d7824 */ /* 0x000fe400078e00ff */
[----:B------:R-:W-:Y:S01]  /*7d20*/  FADD.FTZ R13, R13, R15 ;  /* 0x0000000f0d0d7221 */ /* 0x000fe20000010000 */
[----:B--2---:R-:W-:Y:S02]  /*7d30*/  IMAD.U32 R15, R27, 0x10000, RZ ;  /* 0x000100001b0f7824 */ /* 0x004fe400078e00ff */
[----:B------:R-:W-:Y:S01]  /*7d40*/  FMUL.FTZ R27, R38, R38 ;  /* 0x00000026261b7220 */ /* 0x000fe20000410000 */
[C---:B------:R-:W-:Y:S01]  /*7d50*/  FADD.FTZ R38, R45.reuse, R38 ;  /* 0x000000262d267221 */ /* 0x040fe20000010000 */
[----:B---3--:R-:W-:Y:S02]  /*7d60*/  SHF.L.U32 R32, R32, 0x10, RZ ;  /* 0x0000001020207819 */ /* 0x008fe400000006ff */
[----:B------:R-:W-:Y:S01]  /*7d70*/  FFMA.FTZ R27, R45, R45, R27 ;  /* 0x0000002d2d1b7223 */ /* 0x000fe2000001001b */
[----:B------:R-:W-:Y:S01]  /*7d80*/  FADD.FTZ R45, R13, R38 ;  /* 0x000000260d2d7221 */ /* 0x000fe20000010000 */
[----:B------:R-:W-:Y:S01]  /*7d90*/  FMUL.FTZ R38, R15, R15 ;  /* 0x0000000f0f267220 */ /* 0x000fe20000410000 */
[----:B------:R-:W-:-:S02]  /*7da0*/  IMAD.U32 R13, R18, 0x10000, RZ ;  /* 0x00010000120d7824 */ /* 0x000fc400078e00ff */
[----:B------:R-:W-:Y:S01]  /*7db0*/  FADD.FTZ R12, R12, R27 ;  /* 0x0000001b0c0c7221 */ /* 0x000fe20000010000 */
[C---:B------:R-:W-:Y:S01]  /*7dc0*/  FFMA.FTZ R38, R32.reuse, R32, R38 ;  /* 0x0000002020267223 */ /* 0x040fe20000010026 */
[----:B------:R-:W-:Y:S01]  /*7dd0*/  FADD.FTZ R15, R32, R15 ;  /* 0x0000000f200f7221 */ /* 0x000fe20000010000 */
[----:B------:R-:W-:Y:S02]  /*7de0*/  IMAD.U32 R27, R19, 0x10000, RZ ;  /* 0x00010000131b7824 */ /* 0x000fe400078e00ff */
[----:B------:R-:W-:Y:S01]  /*7df0*/  FMUL.FTZ R32, R13, R13 ;  /* 0x0000000d0d207220 */ /* 0x000fe20000410000 */
[----:B------:R-:W-:Y:S01]  /*7e00*/  FADD.FTZ R12, R12, R38 ;  /* 0x000000260c0c7221 */ /* 0x000fe20000010000 */
[----:B------:R-:W-:Y:S01]  /*7e10*/  FADD.FTZ R15, R45, R15 ;  /* 0x0000000f2d0f7221 */ /* 0x000fe20000010000 */
[----:B------:R-:W2:Y:S01]  /*7e20*/  LDL.LU R38, [R1+0x21c] ;  /* 0x00021c0001267983 */ /* 0x000ea20000300800 */
[C---:B------:R-:W-:Y:S01]  /*7e30*/  FADD.FTZ R13, R27.reuse, R13 ;  /* 0x0000000d1b0d7221 */ /* 0x040fe20000010000 */
[----:B------:R-:W-:-:S02]  /*7e40*/  FFMA.FTZ R32, R27, R27, R32 ;  /* 0x0000001b1b207223 */ /* 0x000fc40000010020 */
[----:B------:R-:W3:Y:S02]  /*7e50*/  LDL.LU R27, [R1+0x228] ;  /* 0x00022800011b7983 */ /* 0x000ee40000300800 */
[----:B------:R-:W-:Y:S02]  /*7e60*/  FADD.FTZ R12, R12, R32 ;  /* 0x000000200c0c7221 */ /* 0x000fe40000010000 */
[----:B------:R-:W4:Y:S01]  /*7e70*/  LDL.LU R32, [R1+0x22c] ;  /* 0x00022c0001207983 */ /* 0x000f220000300800 */
[----:B------:R-:W-:-:S03]  /*7e80*/  FADD.FTZ R13, R15, R13 ;  /* 0x0000000d0f0d7221 */ /* 0x000fc60000010000 */
[----:B------:R-:W4:Y:S04]  /*7e90*/  LDL.LU R45, [R1+0x208] ;  /* 0x00020800012d7983 */ /* 0x000f280000300800 */
[----:B------:R-:W4:Y:S01]  /*7ea0*/  LDL.LU.64 R18, [R1+0x258] ;  /* 0x0002580001127983 */ /* 0x000f220000300a00 */
[----:B--2---:R-:W-:Y:S01]  /*7eb0*/  SHF.L.U32 R38, R38, 0x10, RZ ;  /* 0x0000001026267819 */ /* 0x004fe200000006ff */
[----:B---3--:R-:W-:-:S04]  /*7ec0*/  IMAD.U32 R27, R27, 0x10000, RZ ;  /* 0x000100001b1b7824 */ /* 0x008fc800078e00ff */
[----:B------:R-:W-:Y:S01]  /*7ed0*/  FMUL.FTZ R15, R38, R38 ;  /* 0x00000026260f7220 */ /* 0x000fe20000410000 */
[----:B------:R-:W-:-:S04]  /*7ee0*/  FADD.FTZ R38, R27, R38 ;  /* 0x000000261b267221 */ /* 0x000fc80000010000 */
[----:B------:R-:W-:Y:S02]  /*7ef0*/  FADD.FTZ R13, R13, R38 ;  /* 0x000000260d0d7221 */ /* 0x000fe40000010000 */
[----:B------:R-:W2:Y:S01]  /*7f00*/  LDL.LU R38, [R1+0x23c] ;  /* 0x00023c0001267983 */ /* 0x000ea20000300800 */
[----:B----4-:R-:W-:Y:S02]  /*7f10*/  IMAD.U32 R32, R32, 0x10000, RZ ;  /* 0x0001000020207824 */ /* 0x010fe400078e00ff */
[----:B------:R-:W-:Y:S01]  /*7f20*/  FFMA.FTZ R15, R27, R27, R15 ;  /* 0x0000001b1b0f7223 */ /* 0x000fe2000001000f */
[----:B------:R-:W-:Y:S01]  /*7f30*/  SHF.L.U32 R27, R45, 0x10, RZ ;  /* 0x000000102d1b7819 */ /* 0x000fe200000006ff */
[----:B------:R-:W-:Y:S02]  /*7f40*/  FMUL.FTZ R45, R32, R32 ;  /* 0x00000020202d7220 */ /* 0x000fe40000410000 */
[----:B------:R-:W-:Y:S02]  /*7f50*/  FADD.FTZ R12, R12, R15 ;  /* 0x0000000f0c0c7221 */ /* 0x000fe40000010000 */
[C---:B------:R-:W-:Y:S01]  /*7f60*/  FFMA.FTZ R45, R27.reuse, R27, R45 ;  /* 0x0000001b1b2d7223 */ /* 0x040fe2000001002d */
[----:B------:R-:W-:Y:S01]  /*7f70*/  FADD.FTZ R32, R27, R32 ;  /* 0x000000201b207221 */ /* 0x000fe20000010000 */
[----:B------:R-:W-:Y:S01]  /*7f80*/  FMUL.FTZ R15, R10, R10 ;  /* 0x0000000a0a0f7220 */ /* 0x000fe20000410000 */
[----:B------:R-:W3:Y:S01]  /*7f90*/  LDL.LU R27, [R1+0x248] ;  /* 0x00024800011b7983 */ /* 0x000ee20000300800 */
[----:B------:R-:W-:-:S03]  /*7fa0*/  FADD.FTZ R12, R12, R45 ;  /* 0x0000002d0c0c7221 */ /* 0x000fc60000010000 */
[----:B------:R-:W4:Y:S01]  /*7fb0*/  LDL.LU R45, [R1+0x24c] ;  /* 0x00024c00012d7983 */ /* 0x000f220000300800 */
[----:B------:R-:W-:-:S03]  /*7fc0*/  FADD.FTZ R13, R13, R32 ;  /* 0x000000200d0d7221 */ /* 0x000fc60000010000 */
[----:B------:R-:W4:Y:S01]  /*7fd0*/  LDL.LU R32, [R1+0x238] ;  /* 0x0002380001207983 */ /* 0x000f220000300800 */
[----:B--2---:R-:W-:-:S04]  /*7fe0*/  IMAD.U32 R38, R38, 0x10000, RZ ;  /* 0x0001000026267824 */ /* 0x004fc800078e00ff */
[C---:B------:R-:W-:Y:S01]  /*7ff0*/  FADD.FTZ R10, R38.reuse, R10 ;  /* 0x0000000a260a7221 */ /* 0x040fe20000010000 */
[----:B------:R-:W-:-:S04]  /*8000*/  FFMA.FTZ R38, R38, R38, R15 ;  /* 0x0000002626267223 */ /* 0x000fc8000001000f */
[----:B------:R-:W-:Y:S02]  /*8010*/  FADD.FTZ R12, R12, R38 ;  /* 0x000000260c0c7221 */ /* 0x000fe40000010000 */
[----:B------:R-:W2:Y:S01]  /*8020*/  LDL.LU R38, [R1+0x264] ;  /* 0x0002640001267983 */ /* 0x000ea20000300800 */
[----:B------:R-:W-:Y:S01]  /*8030*/  FADD.FTZ R10, R13, R10 ;  /* 0x0000000a0d0a7221 */ /* 0x000fe20000010000 */
[----:B---3--:R-:W-:Y:S02]  /*8040*/  IMAD.U32 R27, R27, 0x10000, RZ ;  /* 0x000100001b1b7824 */ /* 0x008fe400078e00ff */
[----:B----4-:R-:W-:-:S04]  /*8050*/  IMAD.U32 R13, R45, 0x10000, RZ ;  /* 0x000100002d0d7824 */ /* 0x010fc800078e00ff */
[----:B------:R-:W-:Y:S01]  /*8060*/  FMUL.FTZ R45, R13, R13 ;  /* 0x0000000d0d2d7220 */ /* 0x000fe20000410000 */
[----:B------:R-:W-:Y:S01]  /*8070*/  SHF.L.U32 R32, R32, 0x10, RZ ;  /* 0x0000001020207819 */ /* 0x000fe200000006ff */
[C---:B------:R-:W-:Y:S02]  /*8080*/  FADD.FTZ R13, R27.reuse, R13 ;  /* 0x0000000d1b0d7221 */ /* 0x040fe40000010000 */
[----:B------:R-:W-:Y:S02]  /*8090*/  FFMA.FTZ R45, R27, R27, R45 ;  /* 0x0000001b1b2d7223 */ /* 0x000fe4000001002d */
[----:B------:R-:W-:Y:S01]  /*80a0*/  FADD.FTZ R13, R10, R13 ;  /* 0x0000000d0a0d7221 */ /* 0x000fe20000010000 */
[----:B------:R-:W-:Y:S01]  /*80b0*/  FMUL.FTZ R10, R32, R32 ;  /* 0x00000020200a7220 */ /* 0x000fe20000410000 */
[----:B------:R-:W3:Y:S01]  /*80c0*/  LDL.LU R27, [R1+0x260] ;  /* 0x00026000011b7983 */ /* 0x000ee20000300800 */
[----:B--2---:R-:W-:-:S04]  /*80d0*/  IMAD.U32 R38, R38, 0x10000, RZ ;  /* 0x0001000026267824 */ /* 0x004fc800078e00ff */
[C---:B------:R-:W-:Y:S01]  /*80e0*/  FADD.FTZ R32, R38.reuse, R32 ;  /* 0x0000002026207221 */ /* 0x040fe20000010000 */
[----:B------:R-:W-:Y:S02]  /*80f0*/  FFMA.FTZ R10, R38, R38, R10 ;  /* 0x00000026260a7223 */ /* 0x000fe4000001000a */
[----:B------:R-:W2:Y:S01]  /*8100*/  LDL.LU R38, [R1+0x274] ;  /* 0x0002740001267983 */ /* 0x000ea20000300800 */
[----:B------:R-:W-:Y:S01]  /*8110*/  FADD.FTZ R12, R12, R45 ;  /* 0x0000002d0c0c7221 */ /* 0x000fe20000010000 */
[----:B------:R-:W-:Y:S02]  /*8120*/  FADD.FTZ R32, R13, R32 ;  /* 0x000000200d207221 */ /* 0x000fe40000010000 */
[----:B------:R-:W4:Y:S01]  /*8130*/  LDL.LU R45, [R1+0x284] ;  /* 0x00028400012d7983 */ /* 0x000f220000300800 */
[----:B---3--:R-:W-:Y:S02]  /*8140*/  IMAD.U32 R27, R27, 0x10000, RZ ;  /* 0x000100001b1b7824 */ /* 0x008fe400078e00ff */
[----:B------:R-:W-:-:S02]  /*8150*/  FADD.FTZ R10, R12, R10 ;  /* 0x0000000a0c0a7221 */ /* 0x000fc40000010000 */
[----:B------:R-:W3:Y:S01]  /*8160*/  LDL.LU R12, [R1+0x270] ;  /* 0x00027000010c7983 */ /* 0x000ee20000300800 */
[----:B------:R-:W-:Y:S01]  /*8170*/  FMUL.FTZ R13, R27, R27 ;  /* 0x0000001b1b0d7220 */ /* 0x000fe20000410000 */
[----:B--2---:R-:W-:-:S05]  /*8180*/  SHF.L.U32 R38, R38, 0x10, RZ ;  /* 0x0000001026267819 */ /* 0x004fca00000006ff */
[C---:B------:R-:W-:Y:S01]  /*8190*/  FFMA.FTZ R13, R38.reuse, R38, R13 ;  /* 0x00000026260d7223 */ /* 0x040fe2000001000d */
[----:B------:R-:W-:-:S03]  /*81a0*/  FADD.FTZ R27, R38, R27 ;  /* 0x0000001b261b7221 */ /* 0x000fc60000010000 */
[----:B------:R-:W-:Y:S02]  /*81b0*/  FADD.FTZ R10, R10, R13 ;  /* 0x0000000d0a0a7221 */ /* 0x000fe40000010000 */
[----:B------:R-:W2:Y:S01]  /*81c0*/  LDL.LU R13, [R1+0x294] ;  /* 0x00029400010d7983 */ /* 0x000ea20000300800 */
[----:B------:R-:W-:-:S03]  /*81d0*/  FADD.FTZ R27, R32, R27 ;  /* 0x0000001b201b7221 */ /* 0x000fc60000010000 */
[----:B------:R-:W2:Y:S01]  /*81e0*/  LDL.LU R32, [R1+0x290] ;  /* 0x0002900001207983 */ /* 0x000ea20000300800 */
[----:B---3--:R-:W-:Y:S02]  /*81f0*/  IMAD.U32 R12, R12, 0x10000, RZ ;  /* 0x000100000c0c7824 */ /* 0x008fe400078e00ff */
[----:B----4-:R-:W-:Y:S02]  /*8200*/  IMAD.U32 R38, R45, 0x10000, RZ ;  /* 0x000100002d267824 */ /* 0x010fe400078e00ff */
[----:B------:R-:W-:Y:S02]  /*8210*/  FMUL.FTZ R45, R12, R12 ;  /* 0x0000000c0c2d7220 */ /* 0x000fe40000410000 */
[C---:B------:R-:W-:Y:S02]  /*8220*/  FADD.FTZ R12, R38.reuse, R12 ;  /* 0x0000000c260c7221 */ /* 0x040fe40000010000 */
[----:B------:R-:W-:Y:S02]  /*8230*/  FFMA.FTZ R45, R38, R38, R45 ;  /* 0x00000026262d7223 */ /* 0x000fe4000001002d */
[----:B------:R-:W-:Y:S01]  /*8240*/  FADD.FTZ R12, R27, R12 ;  /* 0x0000000c1b0c7221 */ /* 0x000fe20000010000 */
[----:B------:R-:W3:Y:S01]  /*8250*/  LDL.LU R38, [R1+0x280] ;  /* 0x0002800001267983 */ /* 0x000ee20000300800 */
[----:B------:R-:W-:-:S03]  /*8260*/  FADD.FTZ R10, R10, R45 ;  /* 0x0000002d0a0a7221 */ /* 0x000fc60000010000 */
[----:B------:R-:W4:Y:S01]  /*8270*/  LDL.LU R45, [R1+0x2a4] ;  /* 0x0002a400012d7983 */ /* 0x000f220000300800 */
[----:B--2---:R-:W-:Y:S01]  /*8280*/  SHF.L.U32 R13, R13, 0x10, RZ ;  /* 0x000000100d0d7819 */ /* 0x004fe200000006ff */
[----:B------:R-:W-:-:S04]  /*8290*/  IMAD.U32 R32, R32, 0x10000, RZ ;  /* 0x0001000020207824 */ /* 0x000fc800078e00ff */
[----:B------:R-:W-:Y:S01]  /*82a0*/  FMUL.FTZ R27, R13, R13 ;  /* 0x0000000d0d1b7220 */ /* 0x000fe20000410000 */
[----:B------:R-:W-:-:S03]  /*82b0*/  FADD.FTZ R13, R32, R13 ;  /* 0x0000000d200d7221 */ /* 0x000fc60000010000 */
[----:B------:R-:W-:Y:S02]  /*82c0*/  FFMA.FTZ R27, R32, R32, R27 ;  /* 0x00000020201b7223 */ /* 0x000fe4000001001b */
[----:B------:R-:W2:Y:S02]  /*82d0*/  LDL.LU R32, [R1+0x2a0] ;  /* 0x0002a00001207983 */ /* 0x000ea40000300800 */
[----:B------:R-:W-:Y:S02]  /*82e0*/  FADD.FTZ R10, R10, R27 ;  /* 0x0000001b0a0a7221 */ /* 0x000fe40000010000 */
[----:B------:R-:W2:Y:S01]  /*82f0*/  LDL.LU R27, [R1+0x2b4] ;  /* 0x0002b400011b7983 */ /* 0x000ea20000300800 */
[----:B---3--:R-:W-:Y:S02]  /*8300*/  IMAD.U32 R38, R38, 0x10000, RZ ;  /* 0x0001000026267824 */ /* 0x008fe400078e00ff */
[----:B------:R-:W-:Y:S01]  /*8310*/  FADD.FTZ R12, R12, R13 ;  /* 0x0000000d0c0c7221 */ /* 0x000fe20000010000 */
[----:B----4-:R-:W-:Y:S01]  /*8320*/  SHF.L.U32 R45, R45, 0x10, RZ ;  /* 0x000000102d2d7819 */ /* 0x010fe200000006ff */
[----:B--2---:R-:W-:-:S02]  /*8330*/  IMAD.U32 R13, R32, 0x10000, RZ ;  /* 0x00010000200d7824 */ /* 0x004fc400078e00ff */
[----:B------:R-:W-:Y:S02]  /*8340*/  FMUL.FTZ R32, R38, R38 ;  /* 0x0000002626207220 */ /* 0x000fe40000410000 */
[----:B------:R-:W-:Y:S01]  /*8350*/  FADD.FTZ R38, R45, R38 ;  /* 0x000000262d267221 */ /* 0x000fe20000010000 */
[----:B------:R-:W-:Y:S02]  /*8360*/  IMAD.U32 R27, R27, 0x10000, RZ ;  /* 0x000100001b1b7824 */ /* 0x000fe400078e00ff */
[----:B------:R-:W-:Y:S01]  /*8370*/  FFMA.FTZ R32, R45, R45, R32 ;  /* 0x0000002d2d207223 */ /* 0x000fe20000010020 */
[----:B------:R-:W-:Y:S01]  /*8380*/  FADD.FTZ R38, R12, R38 ;  /* 0x000000260c267221 */ /* 0x000fe20000010000 */
[----:B------:R-:W-:Y:S01]  /*8390*/  FMUL.FTZ R12, R13, R13 ;  /* 0x0000000d0d0c7220 */ /* 0x000fe20000410000 */
[----:B------:R-:W2:Y:S01]  /*83a0*/  LDL.LU R45, [R1+0x2b0] ;  /* 0x0002b000012d7983 */ /* 0x000ea20000300800 */
[C---:B------:R-:W-:Y:S01]  /*83b0*/  FADD.FTZ R13, R27.reuse, R13 ;  /* 0x0000000d1b0d7221 */ /* 0x040fe20000010000 */
[----:B------:R-:W-:Y:S01]  /*83c0*/  FADD.FTZ R10, R10, R32 ;  /* 0x000000200a0a7221 */ /* 0x000fe20000010000 */
[----:B------:R-:W-:Y:S01]  /*83d0*/  FFMA.FTZ R12, R27, R27, R12 ;  /* 0x0000001b1b0c7223 */ /* 0x000fe2000001000c */
[----:B------:R-:W3:Y:S04]  /*83e0*/  LDL.LU R32, [R1+0x2c0] ;  /* 0x0002c00001207983 */ /* 0x000ee80000300800 */
[----:B------:R-:W4:Y:S01]  /*83f0*/  LDL.LU R27, [R1+0x2bc] ;  /* 0x0002bc00011b7983 */ /* 0x000f220000300800 */
[----:B------:R-:W-:-:S03]  /*8400*/  FADD.FTZ R10, R10, R12 ;  /* 0x0000000c0a0a7221 */ /* 0x000fc60000010000 */
[----:B------:R-:W3:Y:S01]  /*8410*/  LDL.LU R12, [R1+0x2b8] ;  /* 0x0002b800010c7983 */ /* 0x000ee20000300800 */
[----:B------:R-:W-:Y:S01]  /*8420*/  FADD.FTZ R38, R38, R13 ;  /* 0x0000000d26267221 */ /* 0x000fe20000010000 */
[----:B--2---:R-:W-:-:S05]  /*8430*/  SHF.L.U32 R45, R45, 0x10, RZ ;  /* 0x000000102d2d7819 */ /* 0x004fca00000006ff */
[----:B------:R-:W-:Y:S01]  /*8440*/  FMUL.FTZ R13, R45, R45 ;  /* 0x0000002d2d0d7220 */ /* 0x000fe20000410000 */
[----:B----4-:R-:W-:Y:S02]  /*8450*/  IMAD.U32 R27, R27, 0x10000, RZ ;  /* 0x000100001b1b7824 */ /* 0x010fe400078e00ff */
[----:B---3--:R-:W-:Y:S02]  /*8460*/  IMAD.U32 R12, R12, 0x10000, RZ ;  /* 0x000100000c0c7824 */ /* 0x008fe400078e00ff */
[C---:B------:R-:W-:Y:S01]  /*8470*/  FFMA.FTZ R13, R27.reuse, R27, R13 ;  /* 0x0000001b1b0d7223 */ /* 0x040fe2000001000d */
[----:B------:R-:W-:Y:S01]  /*8480*/  FADD.FTZ R45, R27, R45 ;  /* 0x0000002d1b2d7221 */ /* 0x000fe20000010000 */
[----:B------:R-:W-:Y:S01]  /*8490*/  SHF.L.U32 R27, R32, 0x10, RZ ;  /* 0x00000010201b7819 */ /* 0x000fe200000006ff */
[----:B------:R-:W-:Y:S01]  /*84a0*/  FMUL.FTZ R32, R12, R12 ;  /* 0x0000000c0c207220 */ /* 0x000fe20000410000 */
[----:B------:R-:W-:Y:S02]  /*84b0*/  FADD.FTZ R10, R10, R13 ;  /* 0x0000000d0a0a7221 */ /* 0x000fe40000010000 */
[----:B------:R-:W2:Y:S01]  /*84c0*/  LDL.LU R13, [R1+0x2ac] ;  /* 0x0002ac00010d7983 */ /* 0x000ea20000300800 */
[C---:B------:R-:W-:Y:S01]  /*84d0*/  FADD.FTZ R12, R27.reuse, R12 ;  /* 0x0000000c1b0c7221 */ /* 0x040fe20000010000 */
[----:B------:R-:W-:-:S02]  /*84e0*/  FFMA.FTZ R32, R27, R27, R32 ;  /* 0x0000001b1b207223 */ /* 0x000fc40000010020 */
[----:B------:R-:W3:Y:S01]  /*84f0*/  LDL.LU R27, [R1+0x2a8] ;  /* 0x0002a800011b7983 */ /* 0x000ee20000300800 */
[----:B------:R-:W-:Y:S01]  /*8500*/  FADD.FTZ R38, R38, R45 ;  /* 0x0000002d26267221 */ /* 0x000fe20000010000 */
[----:B------:R-:W-:Y:S02]  /*8510*/  FADD.FTZ R10, R10, R32 ;  /* 0x000000200a0a7221 */ /* 0x000fe40000010000 */
        /* <DEDUP_REMOVED lines=16> */
[----:B------:R-:W-:-:S03]  /*8620*/  FADD.FTZ R38, R45, R38 ;  /* 0x000000262d267221 */ /* 0x000fc60000010000 */
[----:B------:R-:W-:Y:S01]  /*8630*/  FFMA.FTZ R27, R45, R45, R27 ;  /* 0x0000002d2d1b7223 */ /* 0x000fe2000001001b */
[----:B------:R-:W-:Y:S01]  /*8640*/  FADD.FTZ R45, R12, R38 ;  /* 0x000000260c2d7221 */ /* 0x000fe20000010000 */
[----:B---3--:R-:W-:Y:S01]  /*8650*/  SHF.L.U32 R32, R32, 0x10, RZ ;  /* 0x0000001020207819 */ /* 0x008fe200000006ff */
[----:B------:R-:W2:Y:S01]  /*8660*/  LDL.LU R12, [R1+0x278] ;  /* 0x00027800010c7983 */ /* 0x000ea20000300800 */
[----:B------:R-:W-:Y:S01]  /*8670*/  FMUL.FTZ R38, R13, R13 ;  /* 0x0000000d0d267220 */ /* 0x000fe20000410000 */
[----:B------:R-:W-:Y:S02]  /*8680*/  FADD.FTZ R10, R10, R27 ;  /* 0x0000001b0a0a7221 */ /* 0x000fe40000010000 */
[----:B------:R-:W3:Y:S01]  /*8690*/  LDL.LU R27, [R1+0x27c] ;  /* 0x00027c00011b7983 */ /* 0x000ee20000300800 */
[C---:B------:R-:W-:Y:S01]  /*86a0*/  FFMA.FTZ R38, R32.reuse, R32, R38 ;  /* 0x0000002020267223 */ /* 0x040fe20000010026 */
[----:B------:R-:W-:Y:S02]  /*86b0*/  FADD.FTZ R13, R32, R13 ;  /* 0x0000000d200d7221 */ /* 0x000fe40000010000 */
[----:B------:R-:W4:Y:S01]  /*86c0*/  LDL.LU R32, [R1+0x268] ;  /* 0x0002680001207983 */ /* 0x000f220000300800 */
[----:B------:R-:W-:-:S03]  /*86d0*/  FADD.FTZ R10, R10, R38 ;  /* 0x000000260a0a7221 */ /* 0x000fc60000010000 */
[----:B------:R-:W4:Y:S01]  /*86e0*/  LDL.LU R38, [R1+0x26c] ;  /* 0x00026c0001267983 */ /* 0x000f220000300800 */
[----:B------:R-:W-:Y:S01]  /*86f0*/  FADD.FTZ R45, R45, R13 ;  /* 0x0000000d2d2d7221 */ /* 0x000fe20000010000 */
[----:B--2---:R-:W-:Y:S02]  /*8700*/  IMAD.U32 R12, R12, 0x10000, RZ ;  /* 0x000100000c0c7824 */ /* 0x004fe400078e00ff */
[----:B---3--:R-:W-:Y:S02]  /*8710*/  IMAD.U32 R27, R27, 0x10000, RZ ;  /* 0x000100001b1b7824 */ /* 0x008fe400078e00ff */
[----:B------:R-:W-:Y:S01]  /*8720*/  FMUL.FTZ R13, R12, R12 ;  /* 0x0000000c0c0d7220 */ /* 0x000fe20000410000 */
[----:B----4-:R-:W-:-:S03]  /*8730*/  SHF.L.U32 R32, R32, 0x10, RZ ;  /* 0x0000001020207819 */ /* 0x010fc600000006ff */
[C---:B------:R-:W-:Y:S01]  /*8740*/  FFMA.FTZ R13, R27.reuse, R27, R13 ;  /* 0x0000001b1b0d7223 */ /* 0x040fe2000001000d */
[----:B------:R-:W-:Y:S01]  /*8750*/  FADD.FTZ R12, R27, R12 ;  /* 0x0000000c1b0c7221 */ /* 0x000fe20000010000 */
[----:B------:R-:W-:Y:S02]  /*8760*/  IMAD.U32 R27, R38, 0x10000, RZ ;  /* 0x00010000261b7824 */ /* 0x000fe400078e00ff */
[----:B------:R-:W-:Y:S01]  /*8770*/  FMUL.FTZ R38, R32, R32 ;  /* 0x0000002020267220 */ /* 0x000fe20000410000 */
        /* <DEDUP_REMOVED lines=10> */
[----:B--2---:R-:W-:Y:S01]  /*8820*/  IMAD.U32 R13, R13, 0x10000, RZ ;  /* 0x000100000d0d7824 */ /* 0x004fe200078e00ff */
[----:B---3--:R-:W-:-:S03]  /*8830*/  SHF.L.U32 R27, R27, 0x10, RZ ;  /* 0x000000101b1b7819 */ /* 0x008fc600000006ff */
[----:B------:R-:W-:Y:S02]  /*8840*/  FMUL.FTZ R32, R13, R13 ;  /* 0x0000000d0d207220 */ /* 0x000fe40000410000 */
[C---:B------:R-:W-:Y:S02]  /*8850*/  FADD.FTZ R13, R27.reuse, R13 ;  /* 0x0000000d1b0d7221 */ /* 0x040fe40000010000 */
[----:B------:R-:W-:Y:S02]  /*8860*/  FFMA.FTZ R32, R27, R27, R32 ;  /* 0x0000001b1b207223 */ /* 0x000fe40000010020 */
[----:B------:R-:W2:Y:S02]  /*8870*/  LDL.LU R27, [R1+0x230] ;  /* 0x00023000011b7983 */ /* 0x000ea40000300800 */
[----:B------:R-:W-:Y:S02]  /*8880*/  FADD.FTZ R10, R10, R32 ;  /* 0x000000200a0a7221 */ /* 0x000fe40000010000 */
[----:B------:R-:W3:Y:S01]  /*8890*/  LDL.LU R32, [R1+0x234] ;  /* 0x0002340001207983 */ /* 0x000ee20000300800 */
[----:B----4-:R-:W-:-:S02]  /*88a0*/  IMAD.U32 R38, R38, 0x10000, RZ ;  /* 0x0001000026267824 */ /* 0x010fc400078e00ff */
[----:B------:R-:W-:Y:S01]  /*88b0*/  FADD.FTZ R12, R12, R13 ;  /* 0x0000000d0c0c7221 */ /* 0x000fe20000010000 */
[----:B------:R-:W-:Y:S01]  /*88c0*/  IMAD.U32 R45, R45, 0x10000, RZ ;  /* 0x000100002d2d7824 */ /* 0x000fe200078e00ff */
[----:B--2---:R-:W-:Y:S01]  /*88d0*/  SHF.L.U32 R13, R27, 0x10, RZ ;  /* 0x000000101b0d7819 */ /* 0x004fe200000006ff */
[----:B------:R-:W-:Y:S02]  /*88e0*/  FMUL.FTZ R27, R38, R38 ;  /* 0x00000026261b7220 */ /* 0x000fe40000410000 */
[C---:B------:R-:W-:Y:S02]  /*88f0*/  FADD.FTZ R38, R45.reuse, R38 ;  /* 0x000000262d267221 */ /* 0x040fe40000010000 */
[----:B------:R-:W-:Y:S02]  /*8900*/  FFMA.FTZ R27, R45, R45, R27 ;  /* 0x0000002d2d1b7223 */ /* 0x000fe4000001001b */
[----:B------:R-:W-:Y:S02]  /*8910*/  FADD.FTZ R45, R12, R38 ;  /* 0x000000260c2d7221 */ /* 0x000fe40000010000 */
[----:B------:R-:W2:Y:S01]  /*8920*/  LDL.LU R12, [R1+0x220] ;  /* 0x00022000010c7983 */ /* 0x000ea20000300800 */
[----:B---3--:R-:W-:-:S02]  /*8930*/  IMAD.U32 R32, R32, 0x10000, RZ ;  /* 0x0001000020207824 */ /* 0x008fc400078e00ff */
        /* <DEDUP_REMOVED lines=9> */
[----:B--2---:R-:W-:-:S04]  /*89d0*/  IMAD.U32 R12, R12, 0x10000, RZ ;  /* 0x000100000c0c7824 */ /* 0x004fc800078e00ff */
[----:B------:R-:W-:Y:S01]  /*89e0*/  FMUL.FTZ R13, R12, R12 ;  /* 0x0000000c0c0d7220 */ /* 0x000fe20000410000 */
[----:B---3--:R-:W-:Y:S01]  /*89f0*/  SHF.L.U32 R27, R27, 0x10, RZ ;  /* 0x000000101b1b7819 */ /* 0x008fe200000006ff */
[----:B----4-:R-:W-:-:S04]  /*8a00*/  IMAD.U32 R32, R32, 0x10000, RZ ;  /* 0x0001000020207824 */ /* 0x010fc800078e00ff */
        /* <DEDUP_REMOVED lines=14> */
[----:B--2---:R-:W-:Y:S01]  /*8af0*/  SHF.L.U32 R13, R13, 0x10, RZ ;  /* 0x000000100d0d7819 */ /* 0x004fe200000006ff */
[----:B---3--:R-:W-:-:S04]  /*8b00*/  IMAD.U32 R27, R27, 0x10000, RZ ;  /* 0x000100001b1b7824 */ /* 0x008fc800078e00ff */
[----:B------:R-:W-:Y:S01]  /*8b10*/  FMUL.FTZ R32, R13, R13 ;  /* 0x0000000d0d207220 */ /* 0x000fe20000410000 */
[----:B------:R-:W-:-:S03]  /*8b20*/  FADD.FTZ R13, R27, R13 ;  /* 0x0000000d1b0d7221 */ /* 0x000fc60000010000 */
[----:B------:R-:W-:Y:S02]  /*8b30*/  FFMA.FTZ R32, R27, R27, R32 ;  /* 0x0000001b1b207223 */ /* 0x000fe40000010020 */
[----:B------:R-:W2:Y:S01]  /*8b40*/  LDL.LU R27, [R1+0x1d8] ;  /* 0x0001d800011b7983 */ /* 0x000ea20000300800 */
[----:B----4-:R-:W-:Y:S01]  /*8b50*/  IMAD.U32 R38, R38, 0x10000, RZ ;  /* 0x0001000026267824 */ /* 0x010fe200078e00ff */
[----:B------:R-:W-:Y:S01]  /*8b60*/  SHF.L.U32 R45, R45, 0x10, RZ ;  /* 0x000000102d2d7819 */ /* 0x000fe200000006ff */
[----:B------:R-:W-:Y:S01]  /*8b70*/  FADD.FTZ R12, R12, R13 ;  /* 0x0000000d0c0c7221 */ /* 0x000fe20000010000 */
[----:B------:R-:W-:Y:S02]  /*8b80*/  FADD.FTZ R10, R10, R32 ;  /* 0x000000200a0a7221 */ /* 0x000fe40000010000 */
[----:B------:R-:W3:Y:S01]  /*8b90*/  LDL.LU R32, [R1+0x1dc] ;  /* 0x0001dc0001207983 */ /* 0x000ee20000300800 */
[----:B--2---:R-:W-:Y:S02]  /*8ba0*/  IMAD.U32 R13, R27, 0x10000, RZ ;  /* 0x000100001b0d7824 */ /* 0x004fe400078e00ff */
[----:B------:R-:W-:Y:S01]  /*8bb0*/  FMUL.FTZ R27, R38, R38 ;  /* 0x00000026261b7220 */ /* 0x000fe20000410000 */
[----:B------:R-:W-:-:S03]  /*8bc0*/  FADD.FTZ R38, R45, R38 ;  /* 0x000000262d267221 */ /* 0x000fc60000010000 */
[----:B------:R-:W-:Y:S01]  /*8bd0*/  FFMA.FTZ R27, R45, R45, R27 ;  /* 0x0000002d2d1b7223 */ /* 0x000fe2000001001b */
[----:B------:R-:W-:Y:S02]  /*8be0*/  FADD.FTZ R45, R12, R38 ;  /* 0x000000260c2d7221 */ /* 0x000fe40000010000 */
[----:B------:R-:W2:Y:S01]  /*8bf0*/  LDL.LU R12, [R1+0x1c8] ;  /* 0x0001c800010c7983 */ /* 0x000ea20000300800 */
[----:B------:R-:W-:-:S03]  /*8c00*/  FADD.FTZ R10, R10, R27 ;  /* 0x0000001b0a0a7221 */ /* 0x000fc60000010000 */
[----:B------:R-:W4:Y:S01]  /*8c10*/  LDL.LU R27, [R1+0x1cc] ;  /* 0x0001cc00011b7983 */ /* 0x000f220000300800 */
[----:B---3--:R-:W-:Y:S02]  /*8c20*/  IMAD.U32 R32, R32, 0x10000, RZ ;  /* 0x0001000020207824 */ /* 0x008fe400078e00ff */
[----:B------:R-:W-:Y:S02]  /*8c30*/  FMUL.FTZ R38, R13, R13 ;  /* 0x0000000d0d267220 */ /* 0x000fe40000410000 */
[C---:B------:R-:W-:Y:S02]  /*8c40*/  FADD.FTZ R13, R32.reuse, R13 ;  /* 0x0000000d200d7221 */ /* 0x040fe40000010000 */
[----:B------:R-:W-:Y:S02]  /*8c50*/  FFMA.FTZ R38, R32, R32, R38 ;  /* 0x0000002020267223 */ /* 0x000fe40000010026 */
[----:B------:R-:W3:Y:S01]  /*8c60*/  LDL.LU R32, [R1+0x1bc] ;  /* 0x0001bc0001207983 */ /* 0x000ee20000300800 */
[----:B------:R-:W-:Y:S01]  /*8c70*/  FADD.FTZ R45, R45, R13 ;  /* 0x0000000d2d2d7221 */ /* 0x000fe20000010000 */
[----:B------:R-:W-:-:S02]  /*8c80*/  FADD.FTZ R38, R10, R38 ;  /* 0x000000260a267221 */ /* 0x000fc40000010000 */
[----:B------:R-:W3:Y:S01]  /*8c90*/  LDL.LU R10, [R1+0x1b8] ;  /* 0x0001b800010a7983 */ /* 0x000ee20000300800 */
[----:B------:R-:W-:-:S06]  /*8ca0*/  MOV R15, RZ ;  /* 0x000000ff000f7202 */ /* 0x000fcc0000000f00 */
[----:B------:R0:W3:Y:S04]  /*8cb0*/  @!P6 LDG.E R15, desc[UR18][R18.64] ;  /* 0x00000012120fe981 */ /* 0x0000e8000c1e1900 */
[----:B------:R-:W3:Y:S01]  /*8cc0*/  LDL.LU.64 R18, [R1+0x2e8] ;  /* 0x0002e80001127983 */ /* 0x000ee20000300a00 */
[----:B--2---:R-:W-:Y:S01]  /*8cd0*/  SHF.L.U32 R12, R12, 0x10, RZ ;  /* 0x000000100c0c7819 */ /* 0x004fe200000006ff */
[----:B----4-:R-:W-:-:S04]  /*8ce0*/  IMAD.U32 R27, R27, 0x10000, RZ ;  /* 0x000100001b1b7824 */ /* 0x010fc800078e00ff */
[----:B------:R-:W-:Y:S01]  /*8cf0*/  FMUL.FTZ R13, R12, R12 ;  /* 0x0000000c0c0d7220 */ /* 0x000fe20000410000 */
[----:B------:R-:W-:-:S03]  /*8d00*/  FADD.FTZ R12, R27, R12 ;  /* 0x0000000c1b0c7221 */ /* 0x000fc60000010000 */
[----:B------:R-:W-:Y:S01]  /*8d10*/  FFMA.FTZ R13, R27, R27, R13 ;  /* 0x0000001b1b0d7223 */ /* 0x000fe2000001000d */
[----:B------:R-:W-:-:S03]  /*8d20*/  FADD.FTZ R12, R45, R12 ;  /* 0x0000000c2d0c7221 */ /* 0x000fc60000010000 */
[----:B------:R-:W-:Y:S01]  /*8d30*/  FADD.FTZ R13, R38, R13 ;  /* 0x0000000d260d7221 */ /* 0x000fe20000010000 */
[----:B------:R-:W2:Y:S04]  /*8d40*/  LDL.LU R45, [R1+0x1ac] ;  /* 0x0001ac00012d7983 */ /* 0x000ea80000300800 */
[----:B------:R-:W4:Y:S01]  /*8d50*/  LDL.LU R38, [R1+0x1a8] ;  /* 0x0001a80001267983 */ /* 0x000f220000300800 */
[----:B---3--:R-:W-:Y:S01]  /*8d60*/  IMAD.U32 R10, R10, 0x10000, RZ ;  /* 0x000100000a0a7824 */ /* 0x008fe200078e00ff */
[----:B------:R-:W-:-:S03]  /*8d70*/  SHF.L.U32 R27, R32, 0x10, RZ ;  /* 0x00000010201b7819 */ /* 0x000fc600000006ff */
[----:B------:R-:W-:Y:S02]  /*8d80*/  FMUL.FTZ R32, R10, R10 ;  /* 0x0000000a0a207220 */ /* 0x000fe40000410000 */
[C---:B------:R-:W-:Y:S02]  /*8d90*/  FADD.FTZ R10, R27.reuse, R10 ;  /* 0x0000000a1b0a7221 */ /* 0x040fe40000010000 */
[----:B------:R-:W-:Y:S02]  /*8da0*/  FFMA.FTZ R32, R27, R27, R32 ;  /* 0x0000001b1b207223 */ /* 0x000fe40000010020 */
[----:B------:R-:W-:Y:S02]  /*8db0*/  FADD.FTZ R10, R12, R10 ;  /* 0x0000000a0c0a7221 */ /* 0x000fe40000010000 */
[----:B------:R-:W-:Y:S01]  /*8dc0*/  FADD.FTZ R13, R13, R32 ;  /* 0x000000200d0d7221 */ /* 0x000fe20000010000 */
[----:B------:R-:W-:Y:S01]  /*8dd0*/  SHF.L.U32 R12, R6, 0x10, RZ ;  /* 0x00000010060c7819 */ /* 0x000fe200000006ff */
[----:B------:R0:W-:Y:S04]  /*8de0*/  STL [R1+0xd0], R18 ;  /* 0x0000d01201007387 */ /* 0x0001e80000100800 */
[----:B------:R1:W5:Y:S01]  /*8df0*/  LDL.LU R6, [R1+0x2e0] ;  /* 0x0002e00001067983 */ /* 0x0003620000300800 */
[----:B0-----:R-:W-:-:S03]  /*8e00*/  IMAD.U32 R18, R7, 0x10000, RZ ;  /* 0x0001000007127824 */ /* 0x001fc600078e00ff */
[----:B------:R1:W5:Y:S01]  /*8e10*/  LDL.LU R7, [R1+0x2dc] ;  /* 0x0002dc0001077983 */ /* 0x0003620000300800 */
[----:B------:R-:W-:-:S03]  /*8e20*/  SHF.L.U32 R25, R25, 0x10, RZ ;  /* 0x0000001019197819 */ /* 0x000fc600000006ff */
[----:B------:R-:W-:Y:S01]  /*8e30*/  STL [R1+0xd4], R19 ;  /* 0x0000d41301007387 */ /* 0x000fe20000100800 */
[----:B------:R-:W-:Y:S01]  /*8e40*/  IMAD.U32 R24, R24, 0x10000, RZ ;  /* 0x0001000018187824 */ /* 0x000fe200078e00ff */
[----:B------:R-:W-:Y:S01]  /*8e50*/  SHF.L.U32 R40, R40, 0x10, RZ ;  /* 0x0000001028287819 */ /* 0x000fe200000006ff */
[----:B------:R-:W-:Y:S01]  /*8e60*/  IMAD.U32 R41, R41, 0x10000, RZ ;  /* 0x0001000029297824 */ /* 0x000fe200078e00ff */
[----:B------:R-:W-:Y:S01]  /*8e70*/  STL [R1+0xd8], R20 ;  /* 0x0000d81401007387 */ /* 0x000fe20000100800 */
[----:B------:R-:W-:Y:S01]  /*8e80*/  IMAD.U32 R37, R37, 0x10000, RZ ;  /* 0x0001000025257824 */ /* 0x000fe200078e00ff */
[----:B------:R-:W-:Y:S01]  /*8e90*/  SHF.L.U32 R39, R39, 0x10, RZ ;  /* 0x0000001027277819 */ /* 0x000fe200000006ff */
[----:B------:R-:W-:Y:S01]  /*8ea0*/  IMAD.U32 R36, R36, 0x10000, RZ ;  /* 0x0001000024247824 */ /* 0x000fe200078e00ff */
[----:B------:R0:W-:Y:S01]  /*8eb0*/  STL [R1+0xe4], R3 ;  /* 0x0000e40301007387 */ /* 0x0001e20000100800 */
[----:B------:R-:W-:Y:S01]  /*8ec0*/  IMAD.U32 R34, R34, 0x10000, RZ ;  /* 0x0001000022227824 */ /* 0x000fe200078e00ff */
[----:B------:R-:W-:Y:S01]  /*8ed0*/  SHF.L.U32 R29, R29, 0x10, RZ ;  /* 0x000000101d1d7819 */ /* 0x000fe200000006ff */
[----:B0-----:R-:W-:Y:S01]  /*8ee0*/  FMUL.FTZ R3, R39, R39 ;  /* 0x0000002727037220 */ /* 0x001fe20000410000 */
[----:B------:R-:W-:Y:S01]  /*8ef0*/  FADD.FTZ R39, R36, R39 ;  /* 0x0000002724277221 */ /* 0x000fe20000010000 */
[----:B------:R-:W-:-:S02]  /*8f00*/  PRMT R43, RZ, 0x7610, R43 ;  /* 0x00007610ff2b7816 */ /* 0x000fc4000000002b */
[----:B------:R-:W-:Y:S02]  /*8f10*/  PRMT R42, RZ, 0x7610, R42 ;  /* 0x00007610ff2a7816 */ /* 0x000fe4000000002a */
[C---:B------:R-:W-:Y:S02]  /*8f20*/  @!P1 PRMT R43, R16.reuse, 0x7632, R43 ;  /* 0x00007632102b9816 */ /* 0x040fe4000000002b */
[----:B------:R-:W-:Y:S02]  /*8f30*/  @!P1 PRMT R42, R16, 0x7610, R42 ;  /* 0x00007610102a9816 */ /* 0x000fe4000000002a */
[----:B------:R-:W-:-:S03]  /*8f40*/  SHF.L.U32 R43, R43, 0x10, RZ ;  /* 0x000000102b2b7819 */ /* 0x000fc600000006ff */
[----:B------:R-:W-:Y:S01]  /*8f50*/  IMAD.U32 R42, R42, 0x10000, RZ ;  /* 0x000100002a2a7824 */ /* 0x000fe200078e00ff */
[----:B------:R-:W-:Y:S04]  /*8f60*/  STL [R1+0xdc], R21 ;  /* 0x0000dc1501007387 */ /* 0x000fe80000100800 */
[----:B------:R0:W-:Y:S02]  /*8f70*/  STL [R1+0xe0], R22 ;  /* 0x0000e01601007387 */ /* 0x0001e40000100800 */
[----:B0-----:R-:W0:Y:S01]  /*8f80*/  S2R R22, SR_LANEID ;  /* 0x0000000000167919 */ /* 0x001e220000000000 */
[----:B----4-:R-:W-:Y:S02]  /*8f90*/  IMAD.U32 R27, R38, 0x10000, RZ ;  /* 0x00010000261b7824 */ /* 0x010fe400078e00ff */
[----:B--2---:R-:W-:-:S02]  /*8fa0*/  IMAD.U32 R38, R45, 0x10000, RZ ;  /* 0x000100002d267824 */ /* 0x004fc400078e00ff */
[----:B------:R-:W-:Y:S02]  /*8fb0*/  FMUL.FTZ R32, R27, R27 ;  /* 0x0000001b1b207220 */ /* 0x000fe40000410000 */
[C---:B------:R-:W-:Y:S02]  /*8fc0*/  FADD.FTZ R27, R38.reuse, R27 ;  /* 0x0000001b261b7221 */ /* 0x040fe40000010000 */
[----:B------:R-:W-:Y:S02]  /*8fd0*/  FFMA.FTZ R32, R38, R38, R32 ;  /* 0x0000002626207223 */ /* 0x000fe40000010020 */
[----:B------:R-:W-:Y:S01]  /*8fe0*/  FADD.FTZ R10, R10, R27 ;  /* 0x0000001b0a0a7221 */ /* 0x000fe20000010000 */
[----:B------:R-:W-:Y:S01]  /*8ff0*/  FMUL.FTZ R27, R12, R12 ;  /* 0x0000000c0c1b7220 */ /* 0x000fe20000410000 */
[C---:B------:R-:W-:Y:S01]  /*9000*/  FADD.FTZ R45, R18.reuse, R12 ;  /* 0x0000000c122d7221 */ /* 0x040fe20000010000 */
[----:B------:R-:W-:Y:S02]  /*9010*/  FADD.FTZ R13, R13, R32 ;  /* 0x000000200d0d7221 */ /* 0x000fe40000010000 */
[----:B------:R-:W-:Y:S01]  /*9020*/  FFMA.FTZ R12, R18, R18, R27 ;  /* 0x00000012120c7223 */ /* 0x000fe2000001001b */
[----:B------:R-:W-:Y:S01]  /*9030*/  IMAD.U32 R32, R8, 0x10000, RZ ;  /* 0x0001000008207824 */ /* 0x000fe200078e00ff */
[----:B------:R-:W-:Y:S01]  /*9040*/  SHF.L.U32 R27, R9, 0x10, RZ ;  /* 0x00000010091b7819 */ /* 0x000fe200000006ff */
[----:B------:R1:W5:Y:S01]  /*9050*/  LDL.LU R8, [R1+0x2d8] ;  /* 0x0002d80001087983 */ /* 0x0003620000300800 */
[----:B------:R-:W-:Y:S01]  /*9060*/  FADD.FTZ R12, R13, R12 ;  /* 0x0000000c0d0c7221 */ /* 0x000fe20000010000 */
[----:B------:R-:W-:-:S02]  /*9070*/  IMAD.U32 R13, R0, 0x10000, RZ ;  /* 0x00010000000d7824 */ /* 0x000fc400078e00ff */
[----:B------:R1:W5:Y:S04]  /*9080*/  LDL.LU R9, [R1+0x2d4] ;  /* 0x0002d40001097983 */ /* 0x0003680000300800 */
[----:B------:R1:W5:Y:S01]  /*9090*/  LDL.LU R0, [R1+0x2d0] ;  /* 0x0002d00001007983 */ /* 0x0003620000300800 */
[----:B------:R-:W-:Y:S01]  /*90a0*/  FMUL.FTZ R18, R32, R32 ;  /* 0x0000002020127220 */ /* 0x000fe20000410000 */
[----:B------:R-:W-:Y:S01]  /*90b0*/  FADD.FTZ R10, R10, R45 ;  /* 0x0000002d0a0a7221 */ /* 0x000fe20000010000 */
[C---:B------:R-:W-:Y:S02]  /*90c0*/  FADD.FTZ R45, R27.reuse, R32 ;  /* 0x000000201b2d7221 */ /* 0x040fe40000010000 */
[----:B------:R-:W-:Y:S01]  /*90d0*/  FFMA.FTZ R27, R27, R27, R18 ;  /* 0x0000001b1b1b7223 */ /* 0x000fe20000010012 */
[----:B------:R-:W-:-:S02]  /*90e0*/  IMAD.U32 R18, R23, 0x10000, RZ ;  /* 0x0001000017127824 */ /* 0x000fc400078e00ff */
[----:B------:R-:W-:Y:S01]  /*90f0*/  FMUL.FTZ R19, R13, R13 ;  /* 0x0000000d0d137220 */ /* 0x000fe20000410000 */
[----:B------:R-:W-:Y:S01]  /*9100*/  FADD.FTZ R10, R10, R45 ;  /* 0x0000002d0a0a7221 */ /* 0x000fe20000010000 */
[----:B------:R-:W-:Y:S01]  /*9110*/  FADD.FTZ R13, R18, R13 ;  /* 0x0000000d120d7221 */ /* 0x000fe20000010000 */
[----:B------:R-:W-:Y:S01]  /*9120*/  FADD.FTZ R12, R12, R27 ;  /* 0x0000001b0c0c7221 */ /* 0x000fe20000010000 */
[----:B------:R-:W-:Y:S02]  /*9130*/  FFMA.FTZ R19, R18, R18, R19 ;  /* 0x0000001212137223 */ /* 0x000fe40000010013 */
[----:B------:R-:W-:Y:S01]  /*9140*/  FADD.FTZ R10, R10, R13 ;  /* 0x0000000d0a0a7221 */ /* 0x000fe20000010000 */
[----:B------:R-:W-:Y:S01]  /*9150*/  FMUL.FTZ R13, R25, R25 ;  /* 0x00000019190d7220 */ /* 0x000fe20000410000 */
[----:B------:R-:W-:-:S03]  /*9160*/  FADD.FTZ R12, R12, R19 ;  /* 0x000000130c0c7221 */ /* 0x000fc60000010000 */
[C---:B------:R-:W-:Y:S01]  /*9170*/  FFMA.FTZ R13, R24.reuse, R24, R13 ;  /* 0x00000018180d7223 */ /* 0x040fe2000001000d */
[----:B------:R-:W-:Y:S01]  /*9180*/  FADD.FTZ R25, R24, R25 ;  /* 0x0000001918197221 */ /* 0x000fe20000010000 */
[----:B------:R-:W-:Y:S02]  /*9190*/  IMAD.U32 R18, R35, 0x10000, RZ ;  /* 0x0001000023127824 */ /* 0x000fe400078e00ff */
[----:B------:R-:W-:Y:S01]  /*91a0*/  FADD.FTZ R12, R12, R13 ;  /* 0x0000000d0c0c7221 */ /* 0x000fe20000010000 */
[----:B------:R-:W-:Y:S01]  /*91b0*/  FMUL.FTZ R13, R41, R41 ;  /* 0x00000029290d7220 */ /* 0x000fe20000410000 */
[----:B------:R-:W-:Y:S01]  /*91c0*/  FADD.FTZ R10, R10, R25 ;  /* 0x000000190a0a7221 */ /* 0x000fe20000010000 */
[----:B------:R-:W-:Y:S01]  /*91d0*/  FADD.FTZ R41, R40, R41 ;  /* 0x0000002928297221 */ /* 0x000fe20000010000 */
[----:B------:R-:W-:Y:S01]  /*91e0*/  FMUL.FTZ R20, R18, R18 ;  /* 0x0000001212147220 */ /* 0x000fe20000410000 */
[----:B------:R-:W-:Y:S01]  /*91f0*/  FFMA.FTZ R13, R40, R40, R13 ;  /* 0x00000028280d7223 */ /* 0x000fe2000001000d */
[C---:B------:R-:W-:Y:S01]  /*9200*/  FADD.FTZ R19, R37.reuse, R18 ;  /* 0x0000001225137221 */ /* 0x040fe20000010000 */
[----:B------:R-:W-:Y:S01]  /*9210*/  FADD.FTZ R10, R10, R41 ;  /* 0x000000290a0a7221 */ /* 0x000fe20000010000 */
[----:B------:R-:W-:Y:S01]  /*9220*/  FFMA.FTZ R37, R37, R37, R20 ;  /* 0x0000002525257223 */ /* 0x000fe20000010014 */
[----:B------:R-:W-:-:S02]  /*9230*/  FADD.FTZ R12, R12, R13 ;  /* 0x0000000d0c0c7221 */ /* 0x000fc40000010000 */
[----:B------:R-:W-:Y:S01]  /*9240*/  FADD.FTZ R10, R10, R19 ;  /* 0x000000130a0a7221 */ /* 0x000fe20000010000 */
[----:B------:R-:W-:Y:S01]  /*9250*/  FFMA.FTZ R13, R36, R36, R3 ;  /* 0x00000024240d7223 */ /* 0x000fe20000010003 */
[----:B------:R-:W-:Y:S02]  /*9260*/  FADD.FTZ R12, R12, R37 ;  /* 0x000000250c0c7221 */ /* 0x000fe40000010000 */
[----:B------:R-:W-:Y:S01]  /*9270*/  FADD.FTZ R3, R10, R39 ;  /* 0x000000270a037221 */ /* 0x000fe20000010000 */
[----:B------:R-:W-:Y:S01]  /*9280*/  FMUL.FTZ R10, R34, R34 ;  /* 0x00000022220a7220 */ /* 0x000fe20000410000 */
[----:B------:R-:W-:Y:S01]  /*9290*/  FADD.FTZ R12, R12, R13 ;  /* 0x0000000d0c0c7221 */ /* 0x000fe20000010000 */
[----:B------:R-:W-:Y:S02]  /*92a0*/  IMAD.U32 R18, R33, 0x10000, RZ ;  /* 0x0001000021127824 */ /* 0x000fe400078e00ff */
[----:B------:R-:W-:Y:S01]  /*92b0*/  FADD.FTZ R34, R29, R34 ;  /* 0x000000221d227221 */ /* 0x000fe20000010000 */
[----:B------:R-:W-:-:S02]  /*92c0*/  IMAD.U32 R13, R30, 0x10000, RZ ;  /* 0x000100001e0d7824 */ /* 0x000fc400078e00ff */
[----:B------:R-:W-:Y:S01]  /*92d0*/  FFMA.FTZ R29, R29, R29, R10 ;  /* 0x0000001d1d1d7223 */ /* 0x000fe2000001000a */
[----:B------:R-:W-:Y:S01]  /*92e0*/  FMUL.FTZ R10, R18, R18 ;  /* 0x00000012120a7220 */ /* 0x000fe20000410000 */
[----:B------:R-:W-:Y:S01]  /*92f0*/  FADD.FTZ R3, R3, R34 ;  /* 0x0000002203037221 */ /* 0x000fe20000010000 */
[C---:B------:R-:W-:Y:S02]  /*9300*/  FADD.FTZ R18, R13.reuse, R18 ;  /* 0x000000120d127221 */ /* 0x040fe40000010000 */
[----:B------:R-:W-:Y:S02]  /*9310*/  FFMA.FTZ R13, R13, R13, R10 ;  /* 0x0000000d0d0d7223 */ /* 0x000fe4000001000a */
[----:B------:R-:W-:Y:S01]  /*9320*/  FADD.FTZ R18, R3, R18 ;  /* 0x0000001203127221 */ /* 0x000fe20000010000 */
[----:B------:R-:W-:Y:S02]  /*9330*/  PRMT R3, RZ, 0x7610, R3 ;  /* 0x00007610ff037816 */ /* 0x000fe40000000003 */
[----:B------:R-:W-:Y:S01]  /*9340*/  PRMT R10, RZ, 0x7610, R10 ;  /* 0x00007610ff0a7816 */ /* 0x000fe2000000000a */
[----:B------:R-:W-:Y:S01]  /*9350*/  FMUL.FTZ R19, R43, R43 ;  /* 0x0000002b2b137220 */ /* 0x000fe20000410000 */
[----:B------:R-:W-:Y:S01]  /*9360*/  @!P2 PRMT R3, R28, 0x7632, R3 ;  /* 0x000076321c03a816 */ /* 0x000fe20000000003 */
[----:B------:R-:W-:Y:S01]  /*9370*/  FADD.FTZ R12, R12, R29 ;  /* 0x0000001d0c0c7221 */ /* 0x000fe20000010000 */
[----:B------:R-:W-:Y:S01]  /*9380*/  @!P2 PRMT R10, R28, 0x7610, R10 ;  /* 0x000076101c0aa816 */ /* 0x000fe2000000000a */
[C---:B------:R-:W-:Y:S01]  /*9390*/  FADD.FTZ R43, R42.reuse, R43 ;  /* 0x0000002b2a2b7221 */ /* 0x040fe20000010000 */
[----:B------:R-:W-:Y:S01]  /*93a0*/  FFMA.FTZ R42, R42, R42, R19 ;  /* 0x0000002a2a2a7223 */ /* 0x000fe20000010013 */
[----:B------:R-:W-:Y:S01]  /*93b0*/  FADD.FTZ R13, R12, R13 ;  /* 0x0000000d0c0d7221 */ /* 0x000fe20000010000 */
[----:B------:R-:W-:Y:S01]  /*93c0*/  IMAD.U32 R19, R3, 0x10000, RZ ;  /* 0x0001000003137824 */ /* 0x000fe200078e00ff */
[----:B------:R-:W-:-:S02]  /*93d0*/  SHF.L.U32 R12, R10, 0x10, RZ ;  /* 0x000000100a0c7819 */ /* 0x000fc400000006ff */
[----:B------:R-:W-:Y:S02]  /*93e0*/  PRMT R3, RZ, 0x7610, R3 ;  /* 0x00007610ff037816 */ /* 0x000fe40000000003 */
[----:B------:R-:W-:Y:S01]  /*93f0*/  PRMT R10, RZ, 0x7610, R10 ;  /* 0x00007610ff0a7816 */ /* 0x000fe2000000000a */
[----:B------:R-:W-:Y:S01]  /*9400*/  FMUL.FTZ R21, R19, R19 ;  /* 0x0000001313157220 */ /* 0x000fe20000410000 */
[C---:B------:R-:W-:Y:S02]  /*9410*/  @!P3 PRMT R3, R11.reuse, 0x7632, R3 ;  /* 0x000076320b03b816 */ /* 0x040fe40000000003 */
[----:B------:R-:W-:Y:S01]  /*9420*/  @!P3 PRMT R10, R11, 0x7610, R10 ;  /* 0x000076100b0ab816 */ /* 0x000fe2000000000a */
[----:B------:R-:W-:Y:S01]  /*9430*/  FADD.FTZ R18, R18, R43 ;  /* 0x0000002b12127221 */ /* 0x000fe20000010000 */
[C---:B------:R-:W-:Y:S01]  /*9440*/  FADD.FTZ R19, R12.reuse, R19 ;  /* 0x000000130c137221 */ /* 0x040fe20000010000 */
[--C-:B------:R-:W-:Y:S01]  /*9450*/  FFMA.FTZ R20, R12, R12, R21.reuse ;  /* 0x0000000c0c147223 */ /* 0x100fe20000010015 */
[----:B------:R-:W-:Y:S01]  /*9460*/  IMAD.U32 R3, R3, 0x10000, RZ ;  /* 0x0001000003037824 */ /* 0x000fe200078e00ff */
[----:B------:R-:W-:Y:S01]  /*9470*/  PRMT R12, RZ, 0x7610, R12 ;  /* 0x00007610ff0c7816 */ /* 0x000fe2000000000c */
[----:B------:R-:W-:Y:S01]  /*9480*/  IMAD.U32 R10, R10, 0x10000, RZ ;  /* 0x000100000a0a7824 */ /* 0x000fe200078e00ff */
[----:B------:R-:W-:Y:S01]  /*9490*/  PRMT R21, RZ, 0x7610, R21 ;  /* 0x00007610ff157816 */ /* 0x000fe20000000015 */
[----:B------:R-:W-:Y:S01]  /*94a0*/  FADD.FTZ R18, R18, R19 ;  /* 0x0000001312127221 */ /* 0x000fe20000010000 */
[----:B------:R-:W-:Y:S01]  /*94b0*/  FADD.FTZ R13, R13, R42 ;  /* 0x0000002a0d0d7221 */ /* 0x000fe20000010000 */
[----:B------:R-:W-:Y:S01]  /*94c0*/  FMUL.FTZ R19, R3, R3 ;  /* 0x0000000303137220 */ /* 0x000fe20000410000 */
[----:B------:R-:W-:Y:S01]  /*94d0*/  @!P4 PRMT R12, R44, 0x7632, R12 ;  /* 0x000076322c0cc816 */ /* 0x000fe2000000000c */
[----:B------:R-:W-:Y:S01]  /*94e0*/  FADD.FTZ R3, R10, R3 ;  /* 0x000000030a037221 */ /* 0x000fe20000010000 */
[----:B------:R-:W-:Y:S01]  /*94f0*/  @!P4 PRMT R21, R44, 0x7610, R21 ;  /* 0x000076102c15c816 */ /* 0x000fe20000000015 */
[----:B------:R-:W-:Y:S01]  /*9500*/  FADD.FTZ R13, R13, R20 ;  /* 0x000000140d0d7221 */ /* 0x000fe20000010000 */
[----:B------:R-:W-:Y:S01]  /*9510*/  FFMA.FTZ R10, R10, R10, R19 ;  /* 0x0000000a0a0a7223 */ /* 0x000fe20000010013 */
[----:B------:R-:W-:Y:S01]  /*9520*/  SHF.L.U32 R12, R12, 0x10, RZ ;  /* 0x000000100c0c7819 */ /* 0x000fe200000006ff */
[--C-:B------:R-:W-:Y:S01]  /*9530*/  FADD.FTZ R18, R18, R3.reuse ;  /* 0x0000000312127221 */ /* 0x100fe20000010000 */
[----:B------:R-:W-:Y:S01]  /*9540*/  IMAD.U32 R21, R21, 0x10000, RZ ;  /* 0x0001000015157824 */ /* 0x000fe200078e00ff */
[----:B------:R-:W-:Y:S01]  /*9550*/  PRMT R3, RZ, 0x7610, R3 ;  /* 0x00007610ff037816 */ /* 0x000fe20000000003 */
[--C-:B------:R-:W-:Y:S01]  /*9560*/  FADD.FTZ R19, R13, R10.reuse ;  /* 0x0000000a0d137221 */ /* 0x100fe20000010000 */
[----:B------:R-:W-:Y:S01]  /*9570*/  PRMT R10, RZ, 0x7610, R10 ;  /* 0x00007610ff0a7816 */ /* 0x000fe2000000000a */
[----:B------:R-:W-:Y:S01]  /*9580*/  FMUL.FTZ R20, R12, R12 ;  /* 0x0000000c0c147220 */ /* 0x000fe20000410000 */
[----:B------:R-:W-:Y:S01]  /*9590*/  FADD.FTZ R23, R21, R12 ;  /* 0x0000000c15177221 */ /* 0x000fe20000010000 */
[----:B------:R-:W-:-:S02]  /*95a0*/  @!P5 PRMT R3, R14, 0x7632, R3 ;  /* 0x000076320e03d816 */ /* 0x000fc40000000003 */
[----:B------:R-:W-:Y:S02]  /*95b0*/  PRMT R12, RZ, 0x7610, R12 ;  /* 0x00007610ff0c7816 */ /* 0x000fe4000000000c */
[----:B------:R-:W-:Y:S01]  /*95c0*/  @!P5 PRMT R10, R14, 0x7610, R10 ;  /* 0x000076100e0ad816 */ /* 0x000fe2000000000a */
[----:B------:R-:W-:Y:S01]  /*95d0*/  IMAD.U32 R3, R3, 0x10000, RZ ;  /* 0x0001000003037824 */ /* 0x000fe200078e00ff */
[----:B------:R-:W-:Y:S02]  /*95e0*/  PRMT R13, RZ, 0x7610, R13 ;  /* 0x00007610ff0d7816 */ /* 0x000fe4000000000d */
[----:B------:R-:W-:Y:S01]  /*95f0*/  @!P6 PRMT R12, R15, 0x7632, R12 ;  /* 0x000076320f0ce816 */ /* 0x000fe2000000000c */
[----:B------:R-:W-:Y:S01]  /*9600*/  FFMA.FTZ R20, R21, R21, R20 ;  /* 0x0000001515147223 */ /* 0x000fe20000010014 */
[----:B------:R-:W-:Y:S01]  /*9610*/  SHF.L.U32 R10, R10, 0x10, RZ ;  /* 0x000000100a0a7819 */ /* 0x000fe200000006ff */
[----:B------:R-:W-:Y:S01]  /*9620*/  FMUL.FTZ R21, R3, R3 ;  /* 0x0000000303157220 */ /* 0x000fe20000410000 */
[----:B------:R-:W-:Y:S01]  /*9630*/  @!P6 PRMT R13, R15, 0x7610, R13 ;  /* 0x000076100f0de816 */ /* 0x000fe2000000000d */
[----:B------:R-:W-:-:S02]  /*9640*/  IMAD.U32 R12, R12, 0x10000, RZ ;  /* 0x000100000c0c7824 */ /* 0x000fc400078e00ff */
[----:B------:R-:W-:Y:S01]  /*9650*/  FADD.FTZ R19, R19, R20 ;  /* 0x0000001413137221 */ /* 0x000fe20000010000 */
[C---:B------:R-:W-:Y:S01]  /*9660*/  FADD.FTZ R3, R10.reuse, R3 ;  /* 0x000000030a037221 */ /* 0x040fe20000010000 */
[----:B------:R-:W-:Y:S01]  /*9670*/  FFMA.FTZ R10, R10, R10, R21 ;  /* 0x0000000a0a0a7223 */ /* 0x000fe20000010015 */
[----:B------:R-:W-:Y:S01]  /*9680*/  FADD.FTZ R18, R18, R23 ;  /* 0x0000001712127221 */ /* 0x000fe20000010000 */
[----:B------:R-:W-:Y:S02]  /*9690*/  IMAD.U32 R13, R13, 0x10000, RZ ;  /* 0x000100000d0d7824 */ /* 0x000fe400078e00ff */
[----:B------:R-:W-:Y:S01]  /*96a0*/  FMUL.FTZ R20, R12, R12 ;  /* 0x0000000c0c147220 */ /* 0x000fe20000410000 */
[----:B------:R-:W-:Y:S01]  /*96b0*/  FADD.FTZ R10, R19, R10 ;  /* 0x0000000a130a7221 */ /* 0x000fe20000010000 */
[----:B------:R-:W-:Y:S01]  /*96c0*/  FADD.FTZ R3, R18, R3 ;  /* 0x0000000312037221 */ /* 0x000fe20000010000 */
[C---:B------:R-:W-:Y:S01]  /*96d0*/  FADD.FTZ R12, R13.reuse, R12 ;  /* 0x0000000c0d0c7221 */ /* 0x040fe20000010000 */
[----:B------:R-:W-:-:S03]  /*96e0*/  FFMA.FTZ R19, R13, R13, R20 ;  /* 0x0000000d0d137223 */ /* 0x000fc60000010014 */
[----:B------:R-:W-:Y:S01]  /*96f0*/  FADD.FTZ R13, R3, R12 ;  /* 0x0000000c030d7221 */ /* 0x000fe20000010000 */
[----:B------:R-:W-:-:S04]  /*9700*/  FADD.FTZ R19, R10, R19 ;  /* 0x000000130a137221 */ /* 0x000fc80000010000 */
[----:B------:R-:W2:Y:S04]  /*9710*/  SHFL.DOWN PT, R10, R13, 0x1, 0x1f ;  /* 0x08201f000d0a7f89 */ /* 0x000ea800000e0000 */
[----:B------:R-:W3:Y:S01]  /*9720*/  SHFL.DOWN PT, R12, R19, 0x1, 0x1f ;  /* 0x08201f00130c7f89 */ /* 0x000ee200000e0000 */
[----:B0-----:R-:W-:-:S13]  /*9730*/  ISETP.GT.AND P1, PT, R22, 0x1e, PT ;  /* 0x0000001e1600780c */ /* 0x001fda0003f24270 */
[----:B--2---:R-:W-:Y:S01]  /*9740*/  @!P1 FADD.FTZ R13, R13, R10 ;  /* 0x0000000a0d0d9221 */ /* 0x004fe20000010000 */
[----:B---3--:R-:W-:-:S04]  /*9750*/  @!P1 FADD.FTZ R19, R19, R12 ;  /* 0x0000000c13139221 */ /* 0x008fc80000010000 */
[----:B------:R-:W0:Y:S04]  /*9760*/  SHFL.DOWN PT, R10, R13, 0x2, 0x1f ;  /* 0x08401f000d0a7f89 */ /* 0x000e2800000e0000 */
[----:B------:R-:W2:Y:S01]  /*9770*/  SHFL.DOWN PT, R12, R19, 0x2, 0x1f ;  /* 0x08401f00130c7f89 */ /* 0x000ea200000e0000 */
[----:B------:R-:W-:-:S13]  /*9780*/  ISETP.GT.AND P1, PT, R22, 0x1d, PT ;  /* 0x0000001d1600780c */ /* 0x000fda0003f24270 */
[----:B0-----:R-:W-:Y:S01]  /*9790*/  @!P1 FADD.FTZ R13, R13, R10 ;  /* 0x0000000a0d0d9221 */ /* 0x001fe20000010000 */
[----:B--2---:R-:W-:-:S04]  /*97a0*/  @!P1 FADD.FTZ R19, R19, R12 ;  /* 0x0000000c13139221 */ /* 0x004fc80000010000 */
[----:B------:R-:W0:Y:S04]  /*97b0*/  SHFL.DOWN PT, R10, R13, 0x4, 0x1f ;  /* 0x08801f000d0a7f89 */ /* 0x000e2800000e0000 */
[----:B------:R-:W2:Y:S01]  /*97c0*/  SHFL.DOWN PT, R12, R19, 0x4, 0x1f ;  /* 0x08801f00130c7f89 */ /* 0x000ea200000e0000 */
[----:B------:R-:W-:Y:S01]  /*97d0*/  ISETP.GT.AND P1, PT, R22, 0x1b, PT ;  /* 0x0000001b1600780c */ /* 0x000fe20003f24270 */
[----:B------:R-:W3:-:S12]  /*97e0*/  S2R R3, SR_TID.X ;  /* 0x0000000000037919 */ /* 0x000ed80000002100 */
[----:B0-----:R-:W-:Y:S01]  /*97f0*/  @!P1 FADD.FTZ R13, R13, R10 ;  /* 0x0000000a0d0d9221 */ /* 0x001fe20000010000 */
[----:B--2---:R-:W-:-:S04]  /*9800*/  @!P1 FADD.FTZ R19, R19, R12 ;  /* 0x0000000c13139221 */ /* 0x004fc80000010000 */
[----:B------:R-:W0:Y:S04]  /*9810*/  SHFL.DOWN PT, R10, R13, 0x8, 0x1f ;  /* 0x09001f000d0a7f89 */ /* 0x000e2800000e0000 */
[----:B------:R-:W2:Y:S04]  /*9820*/  SHFL.DOWN PT, R12, R19, 0x8, 0x1f ;  /* 0x09001f00130c7f89 */ /* 0x000ea800000e0000 */
[----:B------:R-:W-:Y:S04]  /*9830*/  STL [R1+0xe8], R31 ;  /* 0x0000e81f01007387 */ /* 0x000fe80000100800 */
[----:B------:R-:W-:Y:S04]  /*9840*/  STL [R1+0xec], R26 ;  /* 0x0000ec1a01007387 */ /* 0x000fe80000100800 */
[----:B------:R-:W-:Y:S04]  /*9850*/  STL [R1+0xf0], R17 ;  /* 0x0000f01101007387 */ /* 0x000fe80000100800 */
[----:B------:R-:W-:Y:S04]  /*9860*/  STL [R1+0xf8], R16 ;  /* 0x0000f81001007387 */ /* 0x000fe80000100800 */
[----:B------:R-:W-:Y:S04]  /*9870*/  STL [R1+0xfc], R28 ;  /* 0x0000fc1c01007387 */ /* 0x000fe80000100800 */
[----:B------:R-:W-:Y:S04]  /*9880*/  STL [R1+0x104], R44 ;  /* 0x0001042c01007387 */ /* 0x000fe80000100800 */
[----:B------:R-:W-:Y:S01]  /*9890*/  STL [R1+0x108], R14 ;  /* 0x0001080e01007387 */ /* 0x000fe20000100800 */
[C---:B------:R-:W-:Y:S01]  /*98a0*/  ISETP.GT.AND P2, PT, R22.reuse, 0xf, PT ;  /* 0x0000000f1600780c */ /* 0x040fe20003f44270 */
[----:B0-----:R-:W-:Y:S01]  /*98b0*/  FADD.FTZ R10, R13, R10 ;  /* 0x0000000a0d0a7221 */ /* 0x001fe20000010000 */
[C---:B--2---:R-:W-:Y:S01]  /*98c0*/  FADD.FTZ R12, R19.reuse, R12 ;  /* 0x0000000c130c7221 */ /* 0x044fe20000010000 */
[----:B------:R-:W-:Y:S01]  /*98d0*/  ISETP.GT.AND P1, PT, R22, 0x17, PT ;  /* 0x000000171600780c */ /* 0x000fe20003f24270 */
[----:B------:R0:W-:Y:S04]  /*98e0*/  STL [R1+0x10], R5 ;  /* 0x0000100501007387 */ /* 0x0001e80000100800 */
[----:B------:R2:W-:Y:S01]  /*98f0*/  STL [R1+0xf4], R4 ;  /* 0x0000f40401007387 */ /* 0x0005e20000100800 */
[----:B------:R-:W4:Y:S01]  /*9900*/  LDCU UR10, c[0x0][0x374] ;  /* 0x00006e80ff0a77ac */ /* 0x000f220008000800 */
[----:B0-----:R-:W-:-:S02]  /*9910*/  FSEL R5, R19, R12, P1 ;  /* 0x0000000c13057208 */ /* 0x001fc40000800000 */
[----:B--2---:R-:W-:Y:S01]  /*9920*/  FSEL R4, R13, R10, P1 ;  /* 0x0000000a0d047208 */ /* 0x004fe20000800000 */
[----:B------:R1:W-:Y:S01]  /*9930*/  STL [R1+0x100], R11 ;  /* 0x0001000b01007387 */ /* 0x0003e20000100800 */
[----:B------:R-:W0:Y:S01]  /*9940*/  LDCU UR12, c[0x0][0x370] ;  /* 0x00006e00ff0c77ac */ /* 0x000e220008000800 */
[----:B------:R-:W-:Y:S02]  /*9950*/  BSSY.RECONVERGENT B0, `(.L_x_2082) ;  /* 0x0000011000007945 */ /* 0x000fe40003800200 */
[----:B------:R1:W-:Y:S01]  /*9960*/  STL [R1+0x10c], R15 ;  /* 0x00010c0f01007387 */ /* 0x0003e20000100800 */
[----:B---3--:R-:W-:-:S03]  /*9970*/  ISETP.NE.AND P3, PT, R3, RZ, PT ;  /* 0x000000ff0300720c */ /* 0x008fc60003f65270 */
[----:B------:R1:W2:Y:S04]  /*9980*/  SHFL.DOWN PT, R11, R4, 0x10, 0x1f ;  /* 0x0a001f00040b7f89 */ /* 0x0002a800000e0000 */
[----:B------:R1:W3:Y:S01]  /*9990*/  SHFL.DOWN PT, R15, R5, 0x10, 0x1f ;  /* 0x0a001f00050f7f89 */ /* 0x0002e200000e0000 */
[----:B----4-:R-:W-:Y:S05]  /*99a0*/  @P2 BRA `(.L_x_2083) ;  /* 0x00000000002c2947 */ /* 0x010fea0003800000 */
[----:B-1----:R-:W1:Y:S02]  /*99b0*/  S2R R4, SR_LANEID ;  /* 0x0000000000047919 */ /* 0x002e640000000000 */
[----:B-1----:R-:W-:-:S13]  /*99c0*/  ISETP.NE.AND P1, PT, R4, RZ, PT ;  /* 0x000000ff0400720c */ /* 0x002fda0003f25270 */
[----:B------:R-:W1:Y:S01]  /*99d0*/  @!P1 S2R R14, SR_CgaCtaId ;  /* 0x00000000000e9919 */ /* 0x000e620000008800 */
[----:B------:R-:W-:Y:S02]  /*99e0*/  @!P1 MOV R5, 0x400 ;  /* 0x0000040000059802 */ /* 0x000fe40000000f00 */
[----:B------:R-:W-:-:S04]  /*99f0*/  @!P1 SHF.R.U32.HI R4, RZ, 0x2, R3 ;  /* 0x00000002ff049819 */ /* 0x000fc80000011603 */
[----:B------:R-:W-:Y:S01]  /*9a00*/  @!P1 LOP3.LUT R13, R4, 0xf8, RZ, 0xc0, !PT ;  /* 0x000000f8040d9812 */ /* 0x000fe200078ec0ff */
[----:B--2---:R-:W-:Y:S01]  /*9a10*/  FADD.FTZ R4, R10, R11 ;  /* 0x0000000b0a047221 */ /* 0x004fe20000010000 */
[----:B-1----:R-:W-:Y:S01]  /*9a20*/  @!P1 LEA R14, R14, R5, 0x18 ;  /* 0x000000050e0e9211 */ /* 0x002fe200078ec0ff */
[----:B---3--:R-:W-:-:S03]  /*9a30*/  FADD.FTZ R5, R12, R15 ;  /* 0x0000000f0c057221 */ /* 0x008fc60000010000 */
[----:B------:R-:W-:-:S05]  /*9a40*/  @!P1 IADD3 R13, PT, PT, R13, R14, RZ ;  /* 0x0000000e0d0d9210 */ /* 0x000fca0007ffe0ff */
[----:B------:R4:W-:Y:S02]  /*9a50*/  @!P1 STS.64 [R13+0x18], R4 ;  /* 0x000018040d009388 */ /* 0x0009e40000000a00 */
.L_x_2083:
[----:B0-----:R-:W-:Y:S05]  /*9a60*/  BSYNC.RECONVERGENT B0 ;  /* 0x0000000000007941 */ /* 0x001fea0003800200 */
.L_x_2082:
[----:B------:R-:W-:Y:S06]  /*9a70*/  BAR.SYNC.DEFER_BLOCKING 0x0 ;  /* 0x0000000000007b1d */ /* 0x000fec0000010000 */
[----:B------:R-:W-:Y:S04]  /*9a80*/  BSSY.RECONVERGENT B0, `(.L_x_2084) ;  /* 0x0000035000007945 */ /* 0x000fe80003800200 */
[----:B------:R-:W-:Y:S05]  /*9a90*/  @P3 BRA `(.L_x_2085) ;  /* 0x0000000000cc3947 */ /* 0x000fea0003800000 */
[----:B------:R-:W0:Y:S01]  /*9aa0*/  S2UR UR6, SR_CgaCtaId ;  /* 0x00000000000679c3 */ /* 0x000e220000008800 */
[----:B------:R-:W-:Y:S02]  /*9ab0*/  UMOV UR5, 0x400 ;  /* 0x0000040000057882 */ /* 0x000fe40000000000 */
[----:B0-----:R-:W-:-:S09]  /*9ac0*/  ULEA UR5, UR6, UR5, 0x18 ;  /* 0x0000000506057291 */ /* 0x001fd2000f8ec0ff */
[----:B------:R-:W2:Y:S04]  /*9ad0*/  LDS.128 R24, [UR5+0x20] ;  /* 0x00002005ff187984 */ /* 0x000ea80008000c00 */
[----:B------:R-:W0:Y:S04]  /*9ae0*/  LDS.128 R32, [UR5+0x30] ;  /* 0x00003005ff207984 */ /* 0x000e280008000c00 */
[----:B-1-34-:R-:W1:Y:S04]  /*9af0*/  LDS.128 R12, [UR5+0x40] ;  /* 0x00004005ff0c7984 */ /* 0x01ae680008000c00 */
[----:B------:R-:W3:Y:S04]  /*9b00*/  LDS.128 R20, [UR5+0x50] ;  /* 0x00005005ff147984 */ /* 0x000ee80008000c00 */
[----:B------:R-:W4:Y:S04]  /*9b10*/  LDS.128 R16, [UR5+0x60] ;  /* 0x00006005ff107984 */ /* 0x000f280008000c00 */
[----:B------:R-:W4:Y:S01]  /*9b20*/  LDS.128 R28, [UR5+0x70] ;  /* 0x00007005ff1c7984 */ /* 0x000f220008000c00 */
        /* <DEDUP_REMOVED lines=19> */
[----:B------:R-:W3:Y:S01]  /*9c60*/  LDS.64 R4, [UR5+0xb0] ;  /* 0x0000b005ff047984 */ /* 0x000ee20008000a00 */
[----:B----4-:R-:W-:Y:S01]  /*9c70*/  FADD.FTZ R11, R11, R16 ;  /* 0x000000100b0b7221 */ /* 0x010fe20000010000 */
        /* <DEDUP_REMOVED lines=20> */
[----:B------:R-:W-:-:S07]  /*9dc0*/  FADD.FTZ R5, R10, R5 ;  /* 0x000000050a057221 */ /* 0x000fce0000010000 */
.L_x_2085:
[----:B------:R-:W-:Y:S05]  /*9dd0*/  BSYNC.RECONVERGENT B0 ;  /* 0x0000000000007941 */ /* 0x000fea0003800200 */
.L_x_2084:
[----:B------:R-:W-:-:S09]  /*9de0*/  UISETP.GE.U32.AND UP0, UPT, UR12, 0x2, UPT ;  /* 0x000000020c00788c */ /* 0x000fd2000bf06070 */
[----:B------:R-:W-:Y:S05]  /*9df0*/  BRA.U !UP0, `(.L_x_2086) ;  /* 0x0000000d08ec7547 */ /* 0x000fea000b800000 */
[----:B------:R-:W-:Y:S01]  /*9e00*/  ULOP3.LUT UR5, UR4, 0x1, URZ, 0xc0, !UPT ;  /* 0x0000000104057892 */ /* 0x000fe2000f8ec0ff */
[----:B------:R-:W0:Y:S01]  /*9e10*/  S2UR UR23, SR_CTAID.X ;  /* 0x00000000001779c3 */ /* 0x000e220000002500 */
[----:B------:R-:W1:Y:S01]  /*9e20*/  LDCU.64 UR6, c[0x0][0x3b8] ;  /* 0x00007700ff0677ac */ /* 0x000e620008000a00 */
[----:B------:R-:W-:Y:S01]  /*9e30*/  BSSY.RECONVERGENT B0, `(.L_x_2087) ;  /* 0x0000024000007945 */ /* 0x000fe20003800200 */
[----:B------:R-:W-:-:S04]  /*9e40*/  UIMAD UR5, UR5, UR10, URZ ;  /* 0x0000000a050572a4 */ /* 0x000fc8000f8e02ff */
[----:B------:R-:W-:-:S04]  /*9e50*/  UIMAD UR13, UR5, UR12, URZ ;  /* 0x0000000c050d72a4 */ /* 0x000fc8000f8e02ff */
[----:B------:R-:W-:-:S04]  /*9e60*/  USHF.L.U32 UR14, UR13, 0x1, URZ ;  /* 0x000000010d0e7899 */ /* 0x000fc800080006ff */
[----:B-1----:R-:W-:-:S03]  /*9e70*/  UIMAD.WIDE UR6, UR14, 0x4, UR6 ;  /* 0x000000040e0678a5 */ /* 0x002fc6000f8e0206 */
[----:B------:R-:W1:Y:S01]  /*9e80*/  S2UR UR13, SR_CTAID.Y ;  /* 0x00000000000d79c3 */ /* 0x000e620000002600 */
[----:B------:R-:W-:Y:S08]  /*9e90*/  @P3 BRA `(.L_x_2088) ;  /* 0x0000000000743947 */ /* 0x000ff00003800000 */
[----:B------:R-:W2:Y:S01]  /*9ea0*/  LDCU.64 UR20, c[0x0][0x3b0] ;  /* 0x00007600ff1477ac */ /* 0x000ea20008000a00 */
[----:B-1----:R-:W-:Y:S02]  /*9eb0*/  UIADD3 UR22, UPT, UPT, UR5, UR13, URZ ;  /* 0x0000000d05167290 */ /* 0x002fe4000fffe0ff */
[----:B0-----:R-:W-:Y:S02]  /*9ec0*/  UIMAD UR14, UR23, UR10, UR13 ;  /* 0x0000000a170e72a4 */ /* 0x001fe4000f8e020d */
[----:B------:R-:W-:Y:S02]  /*9ed0*/  ULOP3.LUT UP0, UR16, UR4, 0x2, URZ, 0xc0, !UPT ;  /* 0x0000000204107892 */ /* 0x000fe4000f80c0ff */
[----:B------:R-:W-:Y:S02]  /*9ee0*/  UIMAD.WIDE.U32 UR14, UR14, 0x8, UR6 ;  /* 0x000000080e0e78a5 */ /* 0x000fe4000f8e0006 */
[----:B------:R-:W-:Y:S01]  /*9ef0*/  UIADD3 UR16, UPT, UPT, -UR16, 0x1, URZ ;  /* 0x0000000110107890 */ /* 0x000fe2000fffe1ff */
[----:B------:R-:W-:-:S03]  /*9f00*/  MOV R10, 0xffffffff ;  /* 0xffffffff000a7802 */ /* 0x000fc60000000f00 */
[----:B------:R-:W-:Y:S01]  /*9f10*/  IMAD.U32 R14, RZ, RZ, UR14 ;  /* 0x0000000eff0e7e24 */ /* 0x000fe2000f8e00ff */
[----:B---3--:R-:W-:Y:S01]  /*9f20*/  MOV R15, UR15 ;  /* 0x0000000f000f7c02 */ /* 0x008fe20008000f00 */
[----:B--2---:R-:W-:Y:S01]  /*9f30*/  ULEA UR17, UP1, UR22, UR20, 0x2 ;  /* 0x0000001416117291 */ /* 0x004fe2000f8210ff */
[----:B------:R-:W-:-:S03]  /*9f40*/  IMAD.U32 R11, RZ, RZ, UR16 ;  /* 0x00000010ff0b7e24 */ /* 0x000fc6000f8e00ff */
[----:B------:R-:W-:Y:S01]  /*9f50*/  ULEA.HI.X UR20, UR22, UR21, URZ, 0x2, UP1 ;  /* 0x0000001516147291 */ /* 0x000fe200088f14ff */
[----:B------:R0:W-:Y:S01]  /*9f60*/  STG.E.64 desc[UR18][R14.64], R4 ;  /* 0x000000040e007986 */ /* 0x0001e2000c101b12 */
[----:B------:R-:W-:-:S04]  /*9f70*/  IMAD.U32 R12, RZ, RZ, UR17 ;  /* 0x00000011ff0c7e24 */ /* 0x000fc8000f8e00ff */
[----:B----4-:R-:W-:Y:S01]  /*9f80*/  IMAD.U32 R13, RZ, RZ, UR20 ;  /* 0x00000014ff0d7e24 */ /* 0x010fe2000f8e00ff */
        /* <DEDUP_REMOVED lines=9> */
.L_x_2089:
[----:B------:R-:W2:Y:S04]  /*a020*/  LDG.E.STRONG.GPU R10, desc[UR18][R12.64] ;  /* 0x000000120c0a7981 */ /* 0x000ea8000c1ef900 */
[----:B--2---:R-:W-:Y:S04]  /*a030*/  CCTL.IVALL ;  /* 0x00000000ff00798f */ /* 0x004fe80002000000 */
[----:B------:R0:W-:Y:S01]  /*a040*/  STL [R1], R10 ;  /* 0x0000000a01007387 */ /* 0x0001e20000100800 */
[----:B------:R-:W-:-:S13]  /*a050*/  ISETP.NE.AND P1, PT, R10, UR14, PT ;  /* 0x0000000e0a007c0c */ /* 0x000fda000bf25270 */
[----:B0-----:R-:W-:Y:S05]  /*a060*/  @P1 BRA `(.L_x_2089) ;  /* 0xfffffffc00ec1947 */ /* 0x001fea000383ffff */
.L_x_2088:
[----:B01----:R-:W-:Y:S05]  /*a070*/  BSYNC.RECONVERGENT B0 ;  /* 0x0000000000007941 */ /* 0x003fea0003800200 */
.L_x_2087:
[----:B------:R-:W-:Y:S01]  /*a080*/  BAR.SYNC.DEFER_BLOCKING 0x0 ;  /* 0x0000000000007b1d */ /* 0x000fe20000010000 */
[----:B------:R-:W-:-:S05]  /*a090*/  UISETP.GE.U32.AND UP0, UPT, UR12, 0x8, UPT ;  /* 0x000000080c00788c */ /* 0x000fca000bf06070 */
[----:B------:R-:W-:-:S04]  /*a0a0*/  UMOV UR5, URZ ;  /* 0x000000ff00057c82 */ /* 0x000fc80008000000 */
[----:B------:R-:W-:Y:S05]  /*a0b0*/  BRA.U !UP0, `(.L_x_2090) ;  /* 0x0000000508b87547 */ /* 0x000fea000b800000 */
[----:B------:R-:W-:Y:S02]  /*a0c0*/  ULEA UR16, UR10, UR13, 0x2 ;  /* 0x0000000d0a107291 */ /* 0x000fe4000f8e10ff */
[----:B------:R-:W-:Y:S02]  /*a0d0*/  UIMAD UR17, UR10, 0x3, UR13 ;  /* 0x000000030a1178a4 */ /* 0x000fe4000f8e020d */
[----:B------:R-:W-:Y:S02]  /*a0e0*/  ULEA UR20, UR10, UR13, 0x1 ;  /* 0x0000000d0a147291 */ /* 0x000fe4000f8e08ff */
[----:B------:R-:W-:Y:S02]  /*a0f0*/  UIMAD UR21, UR10, 0x7, UR13 ;  /* 0x000000070a1578a4 */ /* 0x000fe4000f8e020d */
[----:B------:R-:W-:Y:S02]  /*a100*/  UIMAD UR22, UR10, 0x6, UR13 ;  /* 0x000000060a1678a4 */ /* 0x000fe4000f8e020d */
[----:B------:R-:W-:-:S02]  /*a110*/  UIMAD UR24, UR10, 0x5, UR13 ;  /* 0x000000050a1878a4 */ /* 0x000fc4000f8e020d */
[----:B------:R-:W-:Y:S02]  /*a120*/  UIADD3 UR25, UPT, UPT, UR13, UR10, URZ ;  /* 0x0000000a0d197290 */ /* 0x000fe4000fffe0ff */
[----:B------:R-:W-:Y:S02]  /*a130*/  UIADD3 UR26, UPT, UPT, -UR23, URZ, URZ ;  /* 0x000000ff171a7290 */ /* 0x000fe4000fffe1ff */
[----:B------:R-:W-:Y:S01]  /*a140*/  ULOP3.LUT UR15, UR12, 0x7ffffff8, URZ, 0xc0, !UPT ;  /* 0x7ffffff80c0f7892 */ /* 0x000fe2000f8ec0ff */
[----:B------:R-:W-:Y:S01]  /*a150*/  UMOV UR5, URZ ;  /* 0x000000ff00057c82 */ /* 0x000fe20008000000 */
[----:B------:R-:W-:-:S10]  /*a160*/  UMOV UR14, UR13 ;  /* 0x0000000d000e7c82 */ /* 0x000fd40008000000 */
.L_x_2091:
[----:B------:R-:W-:Y:S01]  /*a170*/  UIADD3 UR27, UPT, UPT, UR5, 0x1, URZ ;  /* 0x00000001051b7890 */ /* 0x000fe2000fffe0ff */
[----:B------:R-:W-:-:S03]  /*a180*/  ISETP.NE.AND P1, PT, RZ, UR26, PT ;  /* 0x0000001aff007c0c */ /* 0x000fc6000bf25270 */
[----:B------:R-:W-:Y:S01]  /*a190*/  UISETP.NE.AND UP0, UPT, UR27, UR23, UPT ;  /* 0x000000171b00728c */ /* 0x000fe2000bf05270 */
[----:B------:R-:W-:Y:S01]  /*a1a0*/  ISETP.NE.OR P1, PT, R3, RZ, !P1 ;  /* 0x000000ff0300720c */ /* 0x000fe20004f25670 */
[----:B------:R-:W-:-:S04]  /*a1b0*/  UIADD3 UR27, UPT, UPT, UR5, 0x2, URZ ;  /* 0x00000002051b7890 */ /* 0x000fc8000fffe0ff */
[----:B------:R-:W-:Y:S01]  /*a1c0*/  PLOP3.LUT P2, PT, PT, PT, UP0, 0x80, 0x8 ;  /* 0x000000000008781c */ /* 0x000fe20003f4f008 */
[----:B------:R-:W-:-:S03]  /*a1d0*/  UISETP.NE.AND UP0, UPT, UR27, UR23, UPT ;  /* 0x000000171b00728c */ /* 0x000fc6000bf05270 */
[----:B------:R-:W-:-:S03]  /*a1e0*/  ISETP.NE.OR P2, PT, R3, RZ, !P2 ;  /* 0x000000ff0300720c */ /* 0x000fc60005745670 */
[----:B------:R-:W-:Y:S02]  /*a1f0*/  PLOP3.LUT P4, PT, PT, PT, UP0, 0x80, 0x8 ;  /* 0x000000000008781c */ /* 0x000fe40003f8f008 */
[----:B------:R-:W-:Y:S02]  /*a200*/  VOTEU.ALL UP0, P1 ;  /* 0x0000000000ff7886 */ /* 0x000fe40000800000 */
[----:B------:R-:W-:-:S03]  /*a210*/  ISETP.NE.OR P4, PT, R3, RZ, !P4 ;  /* 0x000000ff0300720c */ /* 0x000fc60006785670 */
[----:B------:R-:W-:-:S03]  /*a220*/  @!UP0 UIMAD.WIDE.U32 UR28, UR14, 0x8, UR6 ;  /* 0x000000080e1c88a5 */ /* 0x000fc6000f8e0006 */
[----:B------:R-:W-:-:S03]  /*a230*/  VOTEU.ALL UP0, P2 ;  /* 0x0000000000ff7886 */ /* 0x000fc60001000000 */
[----:B------:R-:W-:Y:S02]  /*a240*/  IMAD.U32 R10, RZ, RZ, UR28 ;  /* 0x0000001cff0a7e24 */ /* 0x000fe4000f8e00ff */
[----:B--2---:R-:W-:Y:S01]  /*a250*/  IMAD.U32 R11, RZ, RZ, UR29 ;  /* 0x0000001dff0b7e24 */ /* 0x004fe2000f8e00ff */
[----:B------:R-:W-:Y:S01]  /*a260*/  @!UP0 UIMAD.WIDE.U32 UR28, UR25, 0x8, UR6 ;  /* 0x00000008191c88a5 */ /* 0x000fe2000f8e0006 */
[----:B------:R-:W-:-:S04]  /*a270*/  VOTEU.ALL UP0, P4 ;  /* 0x0000000000ff7886 */ /* 0x000fc80002000000 */
[----:B------:R-:W2:Y:S01]  /*a280*/  @!P1 LDG.E.64 R10, desc[UR18][R10.64] ;  /* 0x000000120a0a9981 */ /* 0x000ea2000c1e1b00 */
[----:B------:R-:W-:Y:S01]  /*a290*/  MOV R12, UR28 ;  /* 0x0000001c000c7c02 */ /* 0x000fe20008000f00 */
[----:B----4-:R-:W-:Y:S01]  /*a2a0*/  IMAD.U32 R13, RZ, RZ, UR29 ;  /* 0x0000001dff0d7e24 */ /* 0x010fe2000f8e00ff */
[----:B------:R-:W-:-:S05]  /*a2b0*/  @!UP0 UIMAD.WIDE.U32 UR28, UR20, 0x8, UR6 ;  /* 0x00000008141c88a5 */ /* 0x000fca000f8e0006 */
[----:B------:R-:W4:Y:S01]  /*a2c0*/  @!P2 LDG.E.64 R12, desc[UR18][R12.64] ;  /* 0x000000120c0ca981 */ /* 0x000f22000c1e1b00 */
[----:B------:R-:W-:Y:S01]  /*a2d0*/  IMAD.U32 R14, RZ, RZ, UR28 ;  /* 0x0000001cff0e7e24 */ /* 0x000fe2000f8e00ff */
[----:B---3--:R-:W-:-:S06]  /*a2e0*/  MOV R15, UR29 ;  /* 0x0000001d000f7c02 */ /* 0x008fcc0008000f00 */
[----:B------:R-:W3:Y:S01]  /*a2f0*/  @!P4 LDG.E.64 R14, desc[UR18][R14.64] ;  /* 0x000000120e0ec981 */ /* 0x000ee2000c1e1b00 */
[----:B------:R-:W-:Y:S02]  /*a300*/  UIADD3 UR27, UPT, UPT, UR5, 0x3, URZ ;  /* 0x00000003051b7890 */ /* 0x000fe4000fffe0ff */
[----:B------:R-:W-:Y:S02]  /*a310*/  UIADD3 UR28, UPT, UPT, UR5, 0x4, URZ ;  /* 0x00000004051c7890 */ /* 0x000fe4000fffe0ff */
[----:B------:R-:W-:Y:S02]  /*a320*/  UISETP.NE.AND UP0, UPT, UR27, UR23, UPT ;  /* 0x000000171b00728c */ /* 0x000fe4000bf05270 */
[----:B------:R-:W-:Y:S02]  /*a330*/  UIADD3 UR29, UPT, UPT, UR5, 0x5, URZ ;  /* 0x00000005051d7890 */ /* 0x000fe4000fffe0ff */
[----:B------:R-:W-:Y:S02]  /*a340*/  UISETP.NE.AND UP1, UPT, UR28, UR23, UPT ;  /* 0x000000171c00728c */ /* 0x000fe4000bf25270 */
[----:B------:R-:W-:-:S02]  /*a350*/  UIADD3 UR30, UPT, UPT, UR5, 0x6, URZ ;  /* 0x00000006051e7890 */ /* 0x000fc4000fffe0ff */
[----:B------:R-:W-:Y:S02]  /*a360*/  UISETP.NE.AND UP2, UPT, UR29, UR23, UPT ;  /* 0x000000171d00728c */ /* 0x000fe4000bf45270 */
[----:B------:R-:W-:Y:S01]  /*a370*/  PLOP3.LUT P3, PT, PT, PT, UP1, 0x80, 0x8 ;  /* 0x000000000008781c */ /* 0x000fe20003f6f018 */
[----:B------:R-:W-:-:S03]  /*a380*/  UIADD3 UR27, UPT, UPT, UR5, 0x7, URZ ;  /* 0x00000007051b7890 */ /* 0x000fc6000fffe0ff */
[----:B------:R-:W-:Y:S01]  /*a390*/  PLOP3.LUT P5, PT, PT, PT, UP2, 0x80, 0x8 ;  /* 0x000000000008781c */ /* 0x000fe20003faf028 */
[----:B------:R-:W-:Y:S01]  /*a3a0*/  UISETP.NE.AND UP1, UPT, UR27, UR23, UPT ;  /* 0x000000171b00728c */ /* 0x000fe2000bf25270 */
[----:B--2---:R-:W-:Y:S01]  /*a3b0*/  @!P1 FADD.FTZ R4, R4, R10 ;  /* 0x0000000a04049221 */ /* 0x004fe20000010000 */
[----:B------:R-:W-:Y:S01]  /*a3c0*/  @!P1 FADD.FTZ R5, R5, R11 ;  /* 0x0000000b05059221 */ /* 0x000fe20000010000 */
[----:B------:R-:W-:Y:S01]  /*a3d0*/  PLOP3.LUT P1, PT, PT, PT, UP0, 0x80, 0x8 ;  /* 0x000000000008781c */ /* 0x000fe20003f2f008 */
[----:B------:R-:W-:-:S03]  /*a3e0*/  UISETP.NE.AND UP0, UPT, UR30, UR23, UPT ;  /* 0x000000171e00728c */ /* 0x000fc6000bf05270 */
[----:B------:R-:W-:Y:S01]  /*a3f0*/  ISETP.NE.OR P1, PT, R3, RZ, !P1 ;  /* 0x000000ff0300720c */ /* 0x000fe20004f25670 */
[----:B----4-:R-:W-:Y:S01]  /*a400*/  @!P2 FADD.FTZ R4, R4, R12 ;  /* 0x0000000c0404a221 */ /* 0x010fe20000010000 */
[----:B------:R-:W-:Y:S01]  /*a410*/  @!P2 FADD.FTZ R5, R5, R13 ;  /* 0x0000000d0505a221 */ /* 0x000fe20000010000 */
[----:B------:R-:W-:Y:S02]  /*a420*/  ISETP.NE.OR P2, PT, R3, RZ, !P3 ;  /* 0x000000ff0300720c */ /* 0x000fe40005f45670 */
[----:B------:R-:W-:Y:S01]  /*a430*/  PLOP3.LUT P3, PT, PT, PT, UP0, 0x80, 0x8 ;  /* 0x000000000008781c */ /* 0x000fe20003f6f008 */
[----:B---3--:R-:W-:Y:S01]  /*a440*/  @!P4 FADD.FTZ R4, R4, R14 ;  /* 0x0000000e0404c221 */ /* 0x008fe20000010000 */
[----:B------:R-:W-:Y:S01]  /*a450*/  @!P4 FADD.FTZ R5, R5, R15 ;  /* 0x0000000f0505c221 */ /* 0x000fe20000010000 */
[----:B------:R-:W-:-:S05]  /*a460*/  ISETP.NE.OR P4, PT, R3, RZ, !P5 ;  /* 0x000000ff0300720c */ /* 0x000fca0006f85670 */
[----:B------:R-:W-:Y:S01]  /*a470*/  VOTEU.ALL UP0, P1 ;  /* 0x0000000000ff7886 */ /* 0x000fe20000800000 */
[----:B------:R-:W-:Y:S02]  /*a480*/  PLOP3.LUT P5, PT, PT, PT, UP1, 0x80, 0x8 ;  /* 0x000000000008781c */ /* 0x000fe40003faf018 */
[C---:B------:R-:W-:Y:S01]  /*a490*/  ISETP.NE.OR P3, PT, R3.reuse, RZ, !P3 ;  /* 0x000000ff0300720c */ /* 0x040fe20005f65670 */
[----:B------:R-:W-:Y:S01]  /*a4a0*/  VOTEU.ALL UP1, P2 ;  /* 0x0000000000ff7886 */ /* 0x000fe20001020000 */
[----:B------:R-:W-:Y:S01]  /*a4b0*/  ISETP.NE.OR P5, PT, R3, RZ, !P5 ;  /* 0x000000ff0300720c */ /* 0x000fe20006fa5670 */
[----:B------:R-:W-:-:S03]  /*a4c0*/  @!UP0 UIMAD.WIDE.U32 UR28, UR17, 0x8, UR6 ;  /* 0x00000008111c88a5 */ /* 0x000fc6000f8e0006 */
[----:B------:R-:W-:Y:S01]  /*a4d0*/  @!UP1 UIMAD.WIDE.U32 UR30, UR16, 0x8, UR6 ;  /* 0x00000008101e98a5 */ /* 0x000fe2000f8e0006 */
[----:B------:R-:W-:Y:S02]  /*a4e0*/  VOTEU.ALL UP0, P4 ;  /* 0x0000000000ff7886 */ /* 0x000fe40002000000 */
[----:B------:R-:W-:Y:S02]  /*a4f0*/  IMAD.U32 R10, RZ, RZ, UR28 ;  /* 0x0000001cff0a7e24 */ /* 0x000fe4000f8e00ff */
[----:B------:R-:W-:Y:S02]  /*a500*/  IMAD.U32 R11, RZ, RZ, UR29 ;  /* 0x0000001dff0b7e24 */ /* 0x000fe4000f8e00ff */
[----:B------:R-:W-:Y:S01]  /*a510*/  VOTEU.ALL UP1, P3 ;  /* 0x0000000000ff7886 */ /* 0x000fe20001820000 */
[----:B------:R-:W-:Y:S01]  /*a520*/  @!UP0 UIMAD.WIDE.U32 UR28, UR24, 0x8, UR6 ;  /* 0x00000008181c88a5 */ /* 0x000fe2000f8e0006 */
[----:B------:R-:W-:Y:S01]  /*a530*/  MOV R12, UR30 ;  /* 0x0000001e000c7c02 */ /* 0x000fe20008000f00 */
[----:B------:R-:W-:Y:S01]  /*a540*/  IMAD.U32 R13, RZ, RZ, UR31 ;  /* 0x0000001fff0d7e24 */ /* 0x000fe2000f8e00ff */
[----:B------:R-:W-:Y:S01]  /*a550*/  VOTEU.ALL UP0, P5 ;  /* 0x0000000000ff7886 */ /* 0x000fe20002800000 */
[----:B------:R-:W2:Y:S01]  /*a560*/  @!P1 LDG.E.64 R10, desc[UR18][R10.64] ;  /* 0x000000120a0a9981 */ /* 0x000ea2000c1e1b00 */
[----:B------:R-:W-:Y:S01]  /*a570*/  @!UP1 UIMAD.WIDE.U32 UR30, UR22, 0x8, UR6 ;  /* 0x00000008161e98a5 */ /* 0x000fe2000f8e0006 */
[----:B------:R-:W-:Y:S01]  /*a580*/  IMAD.U32 R14, RZ, RZ, UR28 ;  /* 0x0000001cff0e7e24 */ /* 0x000fe2000f8e00ff */
[----:B------:R-:W-:Y:S01]  /*a590*/  MOV R15, UR29 ;  /* 0x0000001d000f7c02 */ /* 0x000fe20008000f00 */
[----:B------:R-:W3:Y:S01]  /*a5a0*/  @!P2 LDG.E.64 R12, desc[UR18][R12.64] ;  /* 0x000000120c0ca981 */ /* 0x000ee2000c1e1b00 */
[----:B------:R-:W-:-:S02]  /*a5b0*/  @!UP0 UIMAD.WIDE.U32 UR28, UR21, 0x8, UR6 ;  /* 0x00000008151c88a5 */ /* 0x000fc4000f8e0006 */
[----:B------:R-:W-:Y:S02]  /*a5c0*/  IMAD.U32 R16, RZ, RZ, UR30 ;  /* 0x0000001eff107e24 */ /* 0x000fe4000f8e00ff */
[----:B------:R-:W-:Y:S01]  /*a5d0*/  IMAD.U32 R17, RZ, RZ, UR31 ;  /* 0x0000001fff117e24 */ /* 0x000fe2000f8e00ff */
[----:B------:R-:W4:Y:S01]  /*a5e0*/  @!P4 LDG.E.64 R14, desc[UR18][R14.64] ;  /* 0x000000120e0ec981 */ /* 0x000f22000c1e1b00 */
[----:B------:R-:W-:Y:S01]  /*a5f0*/  MOV R18, UR28 ;  /* 0x0000001c00127c02 */ /* 0x000fe20008000f00 */
[----:B------:R-:W-:-:S03]  /*a600*/  IMAD.U32 R19, RZ, RZ, UR29 ;  /* 0x0000001dff137e24 */ /* 0x000fc6000f8e00ff */
[----:B------:R-:W4:Y:S04]  /*a610*/  @!P3 LDG.E.64 R16, desc[UR18][R16.64] ;  /* 0x000000121010b981 */ /* 0x000f28000c1e1b00 */
[----:B------:R-:W4:Y:S01]  /*a620*/  @!P5 LDG.E.64 R18, desc[UR18][R18.64] ;  /* 0x000000121212d981 */ /* 0x000f22000c1e1b00 */
[----:B------:R-:W-:Y:S02]  /*a630*/  UIADD3 UR5, UPT, UPT, UR5, 0x8, URZ ;  /* 0x0000000805057890 */ /* 0x000fe4000fffe0ff */
[----:B------:R-:W-:Y:S02]  /*a640*/  UIADD3 UR26, UPT, UPT, UR26, 0x8, URZ ;  /* 0x000000081a1a7890 */ /* 0x000fe4000fffe0ff */
[----:B------:R-:W-:Y:S02]  /*a650*/  UISETP.NE.AND UP0, UPT, UR5, UR15, UPT ;  /* 0x0000000f0500728c */ /* 0x000fe4000bf05270 */
[----:B------:R-:W-:-:S02]  /*a660*/  ULEA UR14, UR10, UR14, 0x3 ;  /* 0x0000000e0a0e7291 */ /* 0x000fc4000f8e18ff */
[----:B------:R-:W-:Y:S02]  /*a670*/  ULEA UR25, UR10, UR25, 0x3 ;  /* 0x000000190a197291 */ /* 0x000fe4000f8e18ff */
[----:B------:R-:W-:Y:S02]  /*a680*/  ULEA UR20, UR10, UR20, 0x3 ;  /* 0x000000140a147291 */ /* 0x000fe4000f8e18ff */
[----:B------:R-:W-:Y:S02]  /*a690*/  ULEA UR17, UR10, UR17, 0x3 ;  /* 0x000000110a117291 */ /* 0x000fe4000f8e18ff */
[----:B------:R-:W-:Y:S02]  /*a6a0*/  ULEA UR16, UR10, UR16, 0x3 ;  /* 0x000000100a107291 */ /* 0x000fe4000f8e18ff */
[----:B------:R-:W-:Y:S02]  /*a6b0*/  ULEA UR24, UR10, UR24, 0x3 ;  /* 0x000000180a187291 */ /* 0x000fe4000f8e18ff */
[----:B------:R-:W-:-:S02]  /*a6c0*/  ULEA UR22, UR10, UR22, 0x3 ;  /* 0x000000160a167291 */ /* 0x000fc4000f8e18ff */
[----:B------:R-:W-:Y:S01]  /*a6d0*/  ULEA UR21, UR10, UR21, 0x3 ;  /* 0x000000150a157291 */ /* 0x000fe2000f8e18ff */
[----:B--2---:R-:W-:Y:S01]  /*a6e0*/  @!P1 FADD.FTZ R4, R4, R10 ;  /* 0x0000000a04049221 */ /* 0x004fe20000010000 */
[----:B------:R-:W-:-:S03]  /*a6f0*/  @!P1 FADD.FTZ R5, R5, R11 ;  /* 0x0000000b05059221 */ /* 0x000fc60000010000 */
[----:B---3--:R-:W-:Y:S01]  /*a700*/  @!P2 FADD.FTZ R4, R4, R12 ;  /* 0x0000000c0404a221 */ /* 0x008fe20000010000 */
        /* <DEDUP_REMOVED lines=9> */
.L_x_2090:
[----:B------:R-:W-:-:S09]  /*a7a0*/  ULOP3.LUT UP0, UR14, UR12, 0x7, URZ, 0xc0, !UPT ;  /* 0x000000070c0e7892 */ /* 0x000fd2000f80c0ff */
[----:B------:R-:W-:Y:S05]  /*a7b0*/  BRA.U !UP0, `(.L_x_2086) ;  /* 0x00000005087c7547 */ /* 0x000fea000b800000 */
[----:B------:R-:W-:Y:S02]  /*a7c0*/  UIADD3 UR14, UPT, UPT, UR14, -0x1, URZ ;  /* 0xffffffff0e0e7890 */ /* 0x000fe4000fffe0ff */
[----:B------:R-:W-:Y:S02]  /*a7d0*/  ULOP3.LUT UP0, UR22, UR12, 0x3, URZ, 0xc0, !UPT ;  /* 0x000000030c167892 */ /* 0x000fe4000f80c0ff */
[----:B------:R-:W-:-:S09]  /*a7e0*/  UISETP.GE.U32.AND UP1, UPT, UR14, 0x3, UPT ;  /* 0x000000030e00788c */ /* 0x000fd2000bf26070 */
[----:B------:R-:W-:Y:S05]  /*a7f0*/  BRA.U !UP1, `(.L_x_2092) ;  /* 0x0000000109c07547 */ /* 0x000fea000b800000 */
[----:B------:R-:W-:Y:S02]  /*a800*/  UISETP.NE.AND UP1, UPT, UR5, UR23, UPT ;  /* 0x000000170500728c */ /* 0x000fe4000bf25270 */
[----:B------:R-:W-:Y:S02]  /*a810*/  UIADD3 UR16, UPT, UPT, UR5, 0x1, URZ ;  /* 0x0000000105107890 */ /* 0x000fe4000fffe0ff */
[----:B------:R-:W-:Y:S02]  /*a820*/  UIADD3 UR20, UPT, UPT, UR5, 0x2, URZ ;  /* 0x0000000205147890 */ /* 0x000fe4000fffe0ff */
[----:B------:R-:W-:Y:S01]  /*a830*/  PLOP3.LUT P1, PT, PT, PT, UP1, 0x80, 0x8 ;  /* 0x000000000008781c */ /* 0x000fe20003f2f018 */
[----:B------:R-:W-:Y:S02]  /*a840*/  UISETP.NE.AND UP1, UPT, UR16, UR23, UPT ;  /* 0x000000171000728c */ /* 0x000fe4000bf25270 */
[----:B------:R-:W-:Y:S01]  /*a850*/  UIADD3 UR21, UPT, UPT, UR5, 0x3, URZ ;  /* 0x0000000305157890 */ /* 0x000fe2000fffe0ff */
[----:B------:R-:W-:Y:S01]  /*a860*/  ISETP.NE.OR P1, PT, R3, RZ, !P1 ;  /* 0x000000ff0300720c */ /* 0x000fe20004f25670 */
[----:B------:R-:W-:-:S02]  /*a870*/  UISETP.NE.AND UP2, UPT, UR20, UR23, UPT ;  /* 0x000000171400728c */ /* 0x000fc4000bf45270 */
[----:B------:R-:W-:Y:S01]  /*a880*/  PLOP3.LUT P3, PT, PT, PT, UP1, 0x80, 0x8 ;  /* 0x000000000008781c */ /* 0x000fe20003f6f018 */
[----:B------:R-:W-:-:S03]  /*a890*/  UISETP.NE.AND UP3, UPT, UR21, UR23, UPT ;  /* 0x000000171500728c */ /* 0x000fc6000bf65270 */
[----:B------:R-:W-:Y:S02]  /*a8a0*/  PLOP3.LUT P4, PT, PT, PT, UP2, 0x80, 0x8 ;  /* 0x000000000008781c */ /* 0x000fe40003f8f028 */
[C---:B------:R-:W-:Y:S02]  /*a8b0*/  ISETP.NE.OR P3, PT, R3.reuse, RZ, !P3 ;  /* 0x000000ff0300720c */ /* 0x040fe40005f65670 */
[----:B------:R-:W-:Y:S02]  /*a8c0*/  PLOP3.LUT P2, PT, PT, PT, UP3, 0x80, 0x8 ;  /* 0x000000000008781c */ /* 0x000fe40003f4f038 */
[C---:B------:R-:W-:Y:S01]  /*a8d0*/  ISETP.NE.OR P4, PT, R3.reuse, RZ, !P4 ;  /* 0x000000ff0300720c */ /* 0x040fe20006785670 */
[----:B------:R-:W-:Y:S01]  /*a8e0*/  VOTEU.ALL UP1, P1 ;  /* 0x0000000000ff7886 */ /* 0x000fe20000820000 */
[----:B------:R-:W-:-:S04]  /*a8f0*/  ISETP.NE.OR P2, PT, R3, RZ, !P2 ;  /* 0x000000ff0300720c */ /* 0x000fc80005745670 */
[----:B------:R-:W-:-:S03]  /*a900*/  @!UP1 UIMAD UR14, UR5, UR10, UR13 ;  /* 0x0000000a050e92a4 */ /* 0x000fc6000f8e020d */
[----:B------:R-:W-:Y:S01]  /*a910*/  VOTEU.ALL UP2, P3 ;  /* 0x0000000000ff7886 */ /* 0x000fe20001840000 */
[----:B------:R-:W-:-:S03]  /*a920*/  @!UP1 UIMAD.WIDE.U32 UR14, UR14, 0x8, UR6 ;  /* 0x000000080e0e98a5 */ /* 0x000fc6000f8e0006 */
[----:B------:R-:W-:Y:S01]  /*a930*/  VOTEU.ALL UP3, P4 ;  /* 0x0000000000ff7886 */ /* 0x000fe20002060000 */
[----:B------:R-:W-:Y:S01]  /*a940*/  @!UP2 UIMAD UR16, UR16, UR10, UR13 ;  /* 0x0000000a1010a2a4 */ /* 0x000fe2000f8e020d */
[----:B------:R-:W-:Y:S01]  /*a950*/  VOTEU.ALL UP4, P2 ;  /* 0x0000000000ff7886 */ /* 0x000fe20001080000 */
[----:B------:R-:W-:Y:S02]  /*a960*/  IMAD.U32 R10, RZ, RZ, UR14 ;  /* 0x0000000eff0a7e24 */ /* 0x000fe4000f8e00ff */
[----:B------:R-:W-:Y:S01]  /*a970*/  @!UP3 UIMAD UR20, UR20, UR10, UR13 ;  /* 0x0000000a1414b2a4 */ /* 0x000fe2000f8e020d */
[----:B--2---:R-:W-:Y:S01]  /*a980*/  MOV R11, UR15 ;  /* 0x0000000f000b7c02 */ /* 0x004fe20008000f00 */
[----:B------:R-:W-:Y:S02]  /*a990*/  @!UP2 UIMAD.WIDE.U32 UR16, UR16, 0x8, UR6 ;  /* 0x000000081010a8a5 */ /* 0x000fe4000f8e0006 */
[----:B------:R-:W-:Y:S02]  /*a9a0*/  @!UP4 UIMAD UR21, UR21, UR10, UR13 ;  /* 0x0000000a1515c2a4 */ /* 0x000fe4000f8e020d */
[----:B------:R-:W-:Y:S01]  /*a9b0*/  @!UP3 UIMAD.WIDE.U32 UR14, UR20, 0x8, UR6 ;  /* 0x00000008140eb8a5 */ /* 0x000fe2000f8e0006 */
[----:B------:R-:W2:Y:S01]  /*a9c0*/  @!P1 LDG.E.64 R10, desc[UR18][R10.64] ;  /* 0x000000120a0a9981 */ /* 0x000ea2000c1e1b00 */
[----:B------:R-:W-:-:S02]  /*a9d0*/  IMAD.U32 R12, RZ, RZ, UR16 ;  /* 0x00000010ff0c7e24 */ /* 0x000fc4000f8e00ff */
[----:B----4-:R-:W-:Y:S01]  /*a9e0*/  IMAD.U32 R13, RZ, RZ, UR17 ;  /* 0x00000011ff0d7e24 */ /* 0x010fe2000f8e00ff */
[----:B------:R-:W-:Y:S01]  /*a9f0*/  @!UP4 UIMAD.WIDE.U32 UR16, UR21, 0x8, UR6 ;  /* 0x000000081510c8a5 */ /* 0x000fe2000f8e0006 */
[----:B------:R-:W-:Y:S01]  /*aa00*/  MOV R14, UR14 ;  /* 0x0000000e000e7c02 */ /* 0x000fe20008000f00 */
[----:B---3--:R-:W-:-:S03]  /*aa10*/  IMAD.U32 R15, RZ, RZ, UR15 ;  /* 0x0000000fff0f7e24 */ /* 0x008fc6000f8e00ff */
[----:B------:R-:W3:Y:S01]  /*aa20*/  @!P3 LDG.E.64 R12, desc[UR18][R12.64] ;  /* 0x000000120c0cb981 */ /* 0x000ee2000c1e1b00 */
[----:B------:R-:W-:Y:S01]  /*aa30*/  IMAD.U32 R16, RZ, RZ, UR16 ;  /* 0x00000010ff107e24 */ /* 0x000fe2000f8e00ff */
[----:B------:R-:W-:Y:S02]  /*aa40*/  MOV R17, UR17 ;  /* 0x0000001100117c02 */ /* 0x000fe40008000f00 */
[----:B------:R-:W4:Y:S04]  /*aa50*/  @!P4 LDG.E.64 R14, desc[UR18][R14.64] ;  /* 0x000000120e0ec981 */ /* 0x000f28000c1e1b00 */
[----:B------:R-:W4:Y:S01]  /*aa60*/  @!P2 LDG.E.64 R16, desc[UR18][R16.64] ;  /* 0x000000121010a981 */ /* 0x000f22000c1e1b00 */
[----:B------:R-:W-:Y:S01]  /*aa70*/  UIADD3 UR5, UPT, UPT, UR5, 0x4, URZ ;  /* 0x0000000405057890 */ /* 0x000fe2000fffe0ff */
        /* <DEDUP_REMOVED lines=8> */
.L_x_2092:
[----:B------:R-:W-:Y:S05]  /*ab00*/  BRA.U !UP0, `(.L_x_2086) ;  /* 0x0000000108a87547 */ /* 0x000fea000b800000 */
[----:B------:R-:W-:-:S09]  /*ab10*/  UISETP.NE.AND UP0, UPT, UR22, 0x1, UPT ;  /* 0x000000011600788c */ /* 0x000fd2000bf05270 */
[----:B------:R-:W-:Y:S05]  /*ab20*/  BRA.U !UP0, `(.L_x_2093) ;  /* 0x0000000108607547 */ /* 0x000fea000b800000 */
[----:B------:R-:W-:Y:S02]  /*ab30*/  UISETP.NE.AND UP0, UPT, UR5, UR23, UPT ;  /* 0x000000170500728c */ /* 0x000fe4000bf05270 */
[----:B------:R-:W-:-:S04]  /*ab40*/  UIADD3 UR14, UPT, UPT, UR5, 0x1, URZ ;  /* 0x00000001050e7890 */ /* 0x000fc8000fffe0ff */
[----:B------:R-:W-:Y:S01]  /*ab50*/  PLOP3.LUT P2, PT, PT, PT, UP0, 0x80, 0x8 ;  /* 0x000000000008781c */ /* 0x000fe20003f4f008 */
[----:B------:R-:W-:-:S03]  /*ab60*/  UISETP.NE.AND UP0, UPT, UR14, UR23, UPT ;  /* 0x000000170e00728c */ /* 0x000fc6000bf05270 */
[----:B------:R-:W-:-:S03]  /*ab70*/  ISETP.NE.OR P2, PT, R3, RZ, !P2 ;  /* 0x000000ff0300720c */ /* 0x000fc60005745670 */
[----:B------:R-:W-:-:S04]  /*ab80*/  PLOP3.LUT P1, PT, PT, PT, UP0, 0x80, 0x8 ;  /* 0x000000000008781c */ /* 0x000fc80003f2f008 */
[----:B------:R-:W-:-:S06]  /*ab90*/  ISETP.NE.OR P1, PT, R3, RZ, !P1 ;  /* 0x000000ff0300720c */ /* 0x000fcc0004f25670 */
[----:B------:R-:W-:-:S05]  /*aba0*/  VOTEU.ALL UP0, P2 ;  /* 0x0000000000ff7886 */ /* 0x000fca0001000000 */
[----:B------:R-:W-:Y:S02]  /*abb0*/  @!UP0 UIMAD UR16, UR5, UR10, UR13 ;  /* 0x0000000a051082a4 */ /* 0x000fe4000f8e020d */
[----:B------:R-:W-:Y:S02]  /*abc0*/  VOTEU.ALL UP1, P1 ;  /* 0x0000000000ff7886 */ /* 0x000fe40000820000 */
[----:B------:R-:W-:-:S03]  /*abd0*/  @!UP0 UIMAD.WIDE.U32 UR16, UR16, 0x8, UR6 ;  /* 0x00000008101088a5 */ /* 0x000fc6000f8e0006 */
[----:B------:R-:W-:-:S03]  /*abe0*/  @!UP1 UIMAD UR14, UR14, UR10, UR13 ;  /* 0x0000000a0e0e92a4 */ /* 0x000fc6000f8e020d */
[----:B------:R-:W-:Y:S01]  /*abf0*/  IMAD.U32 R10, RZ, RZ, UR16 ;  /* 0x00000010ff0a7e24 */ /* 0x000fe2000f8e00ff */
[----:B------:R-:W-:Y:S01]  /*ac00*/  @!UP1 UIMAD.WIDE.U32 UR14, UR14, 0x8, UR6 ;  /* 0x000000080e0e98a5 */ /* 0x000fe2000f8e0006 */
[----:B--2---:R-:W-:-:S05]  /*ac10*/  IMAD.U32 R11, RZ, RZ, UR17 ;  /* 0x00000011ff0b7e24 */ /* 0x004fca000f8e00ff */
[----:B------:R-:W-:Y:S01]  /*ac20*/  MOV R12, UR14 ;  /* 0x0000000e000c7c02 */ /* 0x000fe20008000f00 */
[----:B----4-:R-:W-:Y:S01]  /*ac30*/  IMAD.U32 R13, RZ, RZ, UR15 ;  /* 0x0000000fff0d7e24 */ /* 0x010fe2000f8e00ff */
[----:B------:R-:W2:Y:S05]  /*ac40*/  @!P2 LDG.E.64 R10, desc[UR18][R10.64] ;  /* 0x000000120a0aa981 */ /* 0x000eaa000c1e1b00 */
[----:B------:R-:W4:Y:S01]  /*ac50*/  @!P1 LDG.E.64 R12, desc[UR18][R12.64] ;  /* 0x000000120c0c9981 */ /* 0x000f22000c1e1b00 */
[----:B------:R-:W-:Y:S01]  /*ac60*/  UIADD3 UR5, UPT, UPT, UR5, 0x2, URZ ;  /* 0x0000000205057890 */ /* 0x000fe2000fffe0ff */
[----:B--2---:R-:W-:Y:S01]  /*ac70*/  @!P2 FADD.FTZ R4, R4, R10 ;  /* 0x0000000a0404a221 */ /* 0x004fe20000010000 */
[----:B------:R-:W-:-:S03]  /*ac80*/  @!P2 FADD.FTZ R5, R5, R11 ;  /* 0x0000000b0505a221 */ /* 0x000fc60000010000 */
[----:B----4-:R-:W-:Y:S01]  /*ac90*/  @!P1 FADD.FTZ R4, R4, R12 ;  /* 0x0000000c04049221 */ /* 0x010fe20000010000 */
[----:B------:R-:W-:-:S07]  /*aca0*/  @!P1 FADD.FTZ R5, R5, R13 ;  /* 0x0000000d05059221 */ /* 0x000fce0000010000 */
.L_x_2093:
[----:B------:R-:W-:Y:S01]  /*acb0*/  UISETP.NE.AND UP0, UPT, UR5, UR23, UPT ;  /* 0x000000170500728c */ /* 0x000fe2000bf05270 */
[----:B------:R-:W-:Y:S01]  /*acc0*/  BSSY.RECONVERGENT B0, `(.L_x_2086) ;  /* 0x000000e000007945 */ /* 0x000fe20003800200 */
[----:B------:R-:W-:-:S04]  /*acd0*/  ULOP3.LUT UR12, UR12, 0x1, URZ, 0xc0, !UPT ;  /* 0x000000010c0c7892 */ /* 0x000fc8000f8ec0ff */
[----:B------:R-:W-:Y:S02]  /*ace0*/  PLOP3.LUT P1, PT, PT, PT, UP0, 0x80, 0x8 ;  /* 0x000000000008781c */ /* 0x000fe40003f2f008 */
[----:B------:R-:W-:Y:S02]  /*acf0*/  IMAD.U32 R10, RZ, RZ, UR12 ;  /* 0x0000000cff0a7e24 */ /* 0x000fe4000f8e00ff */
[----:B------:R-:W-:-:S04]  /*ad00*/  ISETP.NE.OR P1, PT, R3, RZ, !P1 ;  /* 0x000000ff0300720c */ /* 0x000fc80004f25670 */
[----:B------:R-:W-:-:S13]  /*ad10*/  ISETP.NE.U32.OR P1, PT, R10, 0x1, P1 ;  /* 0x000000010a00780c */ /* 0x000fda0000f25470 */
[----:B------:R-:W-:Y:S05]  /*ad20*/  @P1 BRA `(.L_x_2094) ;  /* 0x00000000001c1947 */ /* 0x000fea0003800000 */
[----:B------:R-:W-:-:S04]  /*ad30*/  UIMAD UR14, UR10, UR5, UR13 ;  /* 0x000000050a0e72a4 */ /* 0x000fc8000f8e020d */
[----:B------:R-:W-:-:S06]  /*ad40*/  UIMAD.WIDE.U32 UR14, UR14, 0x8, UR6 ;  /* 0x000000080e0e78a5 */ /* 0x000fcc000f8e0006 */
[----:B------:R-:W-:Y:S01]  /*ad50*/  MOV R10, UR14 ;  /* 0x0000000e000a7c02 */ /* 0x000fe20008000f00 */
[----:B--2---:R-:W-:-:S06]  /*ad60*/  IMAD.U32 R11, RZ, RZ, UR15 ;  /* 0x0000000fff0b7e24 */ /* 0x004fcc000f8e00ff */
[----:B------:R-:W4:Y:S02]  /*ad70*/  LDG.E.64 R10, desc[UR18][R10.64] ;  /* 0x000000120a0a7981 */ /* 0x000f24000c1e1b00 */
[----:B----4-:R-:W-:Y:S01]  /*ad80*/  FADD.FTZ R4, R4, R10 ;  /* 0x0000000a04047221 */ /* 0x010fe20000010000 */
[----:B------:R-:W-:-:S07]  /*ad90*/  FADD.FTZ R5, R5, R11 ;  /* 0x0000000b05057221 */ /* 0x000fce0000010000 */
.L_x_2094:
[----:B------:R-:W-:Y:S05]  /*ada0*/  BSYNC.RECONVERGENT B0 ;  /* 0x0000000000007941 */ /* 0x000fea0003800200 */
.L_x_2086:
[----:B------:R-:W0:Y:S01]  /*adb0*/  S2R R12, SR_TID.X ;  /* 0x00000000000c7919 */ /* 0x000e220000002100 */
[----:B------:R-:W-:Y:S01]  /*adc0*/  LOP3.LUT P2, RZ, R2, 0x4000000, RZ, 0xc0, !PT ;  /* 0x0400000002ff7812 */ /* 0x000fe2000784c0ff */
[----:B------:R-:W2:Y:S01]  /*add0*/  S2UR UR6, SR_CgaCtaId ;  /* 0x00000000000679c3 */ /* 0x000ea20000008800 */
[----:B------:R-:W4:Y:S01]  /*ade0*/  LDCU UR7, c[0x0][0x414] ;  /* 0x00008280ff0777ac */ /* 0x000f220008000800 */
[----:B------:R-:W-:Y:S01]  /*adf0*/  ISETP.NE.AND P1, PT, R3, RZ, PT ;  /* 0x000000ff0300720c */ /* 0x000fe20003f25270 */
[----:B-1-3--:R-:W-:Y:S01]  /*ae00*/  IMAD.U32 R15, RZ, RZ, UR9 ;  /* 0x00000009ff0f7e24 */ /* 0x00afe2000f8e00ff */
[----:B------:R-:W-:-:S04]  /*ae10*/  UMOV UR5, 0x400 ;  /* 0x0000040000057882 */ /* 0x000fc80000000000 */
[----:B------:R-:W1:Y:S08]  /*ae20*/  LDC.64 R22, c[0x0][0x398] ;  /* 0x0000e600ff167b82 */ /* 0x000e700000000a00 */
[----:B------:R-:W3:Y:S01]  /*ae30*/  LDC.64 R20, c[0x0][0x3a0] ;  /* 0x0000e800ff147b82 */ /* 0x000ee20000000a00 */
[----:B--2---:R-:W-:Y:S01]  /*ae40*/  ULEA UR5, UR6, UR5, 0x18 ;  /* 0x0000000506057291 */ /* 0x004fe2000f8ec0ff */
[----:B0-----:R-:W-:-:S08]  /*ae50*/  LOP3.LUT R10, R12, 0xffff, RZ, 0xc0, !PT ;  /* 0x0000ffff0c0a7812 */ /* 0x001fd000078ec0ff */
[----:B------:R-:W-:Y:S01]  /*ae60*/  @!P1 STS.64 [UR5+0xc0], R4 ;  /* 0x0000c004ff009988 */ /* 0x000fe20008000a05 */
[----:B------:R-:W-:-:S05]  /*ae70*/  IMAD R10, R10, 0x334, RZ ;  /* 0x000003340a0a7824 */ /* 0x000fca00078e02ff */
[----:B------:R-:W-:-:S04]  /*ae80*/  SHF.R.U32.HI R10, RZ, 0x10, R10 ;  /* 0x00000010ff0a7819 */ /* 0x000fc8000001160a */
[----:B------:R-:W-:-:S05]  /*ae90*/  PRMT R10, R10, 0x9910, RZ ;  /* 0x000099100a0a7816 */ /* 0x000fca00000000ff */
[----:B----4-:R-:W-:Y:S02]  /*aea0*/  IMAD R13, R10, 0x50, RZ ;  /* 0x000000500a0d7824 */ /* 0x010fe400078e02ff */
[----:B------:R-:W0:Y:S02]  /*aeb0*/  @P2 LDC.64 R10, c[0x0][0x388] ;  /* 0x0000e200ff0a2b82 */ /* 0x000e240000000a00 */
[----:B------:R-:W-:-:S05]  /*aec0*/  IMAD.MOV R13, RZ, RZ, -R13 ;  /* 0x000000ffff0d7224 */ /* 0x000fca00078e0a0d */
[----:B------:R-:W-:-:S04]  /*aed0*/  PRMT R13, R13, 0x7710, RZ ;  /* 0x000077100d0d7816 */ /* 0x000fc800000000ff */
[----:B------:R-:W-:Y:S01]  /*aee0*/  IADD3 R13, PT, PT, R13, R12, RZ ;  /* 0x0000000c0d0d7210 */ /* 0x000fe20007ffe0ff */
[----:B------:R-:W-:-:S04]  /*aef0*/  @P2 FMUL.FTZ R12, R4, UR7 ;  /* 0x00000007040c2c20 */ /* 0x000fc80008410000 */
[----:B------:R-:W-:-:S05]  /*af00*/  IMAD.SHL.U32 R13, R13, 0x2, RZ ;  /* 0x000000020d0d7824 */ /* 0x000fca00078e00ff */
[----:B------:R-:W-:Y:S01]  /*af10*/  LOP3.LUT R24, R13, 0xffff, RZ, 0xc0, !PT ;  /* 0x0000ffff0d187812 */ /* 0x000fe200078ec0ff */
[----:B------:R-:W-:Y:S01]  /*af20*/  @P2 FMUL.FTZ R13, R5, UR7 ;  /* 0x00000007050d2c20 */ /* 0x000fe20008410000 */
[----:B0-----:R-:W-:Y:S02]  /*af30*/  @P2 IMAD.WIDE R10, R15, 0x8, R10 ;  /* 0x000000080f0a2825 */ /* 0x001fe400078e020a */
[----:B------:R-:W-:-:S03]  /*af40*/  IADD3 R3, PT, PT, R24, UR11, RZ ;  /* 0x0000000b18037c10 */ /* 0x000fc6000fffe0ff */
[----:B------:R-:W-:Y:S02]  /*af50*/  @P2 STG.E.64 desc[UR18][R10.64], R12 ;  /* 0x0000000c0a002986 */ /* 0x000fe4000c101b12 */
[C---:B-1----:R-:W-:Y:S01]  /*af60*/  IMAD.WIDE R22, R3.reuse, 0x4, R22 ;  /* 0x0000000403167825 */ /* 0x042fe200078e0216 */
[----:B------:R-:W-:Y:S03]  /*af70*/  BAR.SYNC.DEFER_BLOCKING 0x0 ;  /* 0x0000000000007b1d */ /* 0x000fe60000010000 */
[----:B---3--:R-:W-:-:S03]  /*af80*/  IMAD.WIDE R20, R3, 0x4, R20 ;  /* 0x0000000403147825 */ /* 0x008fc600078e0214 */
[----:B------:R-:W5:Y:S04]  /*af90*/  LDG.E.64 R22, desc[UR18][R22.64] ;  /* 0x0000001216167981 */ /* 0x000f68000c1e1b00 */
[----:B------:R-:W5:Y:S01]  /*afa0*/  LDG.E.64 R20, desc[UR18][R20.64] ;  /* 0x0000001214147981 */ /* 0x000f62000c1e1b00 */
[----:B------:R-:W-:-:S03]  /*afb0*/  IMAD.MOV.U32 R25, RZ, RZ, 0x3f800000 ;  /* 0x3f800000ff197424 */ /* 0x000fc600078e00ff */
[----:B------:R-:W0:Y:S01]  /*afc0*/  LDS.64 R26, [UR5+0xc0] ;  /* 0x0000c005ff1a7984 */ /* 0x000e220008000a00 */
[----:B------:R-:W1:Y:S02]  /*afd0*/  LDCU.U8 UR5, c[0x0][0x3fc] ;  /* 0x00007f80ff0577ac */ /* 0x000e640008000000 */
[----:B-1----:R-:W-:Y:S01]  /*afe0*/  UISETP.NE.AND UP0, UPT, UR5, URZ, UPT ;  /* 0x000000ff0500728c */ /* 0x002fe2000bf05270 */
[----:B0-----:R-:W-:-:S04]  /*aff0*/  FMUL.FTZ R26, R26, UR7 ;  /* 0x000000071a1a7c20 */ /* 0x001fc80008410000 */
[----:B------:R-:W-:-:S04]  /*b000*/  FMUL.FTZ R14, R26, R26 ;  /* 0x0000001a1a0e7220 */ /* 0x000fc80000410000 */
[----:B------:R-:W-:-:S05]  /*b010*/  FFMA.FTZ R14, R27, UR7, -R14 ;  /* 0x000000071b0e7c23 */ /* 0x000fca000801080e */
[----:B------:R-:W-:-:S13]  /*b020*/  FSETP.GTU.FTZ.AND P1, PT, R14, RZ, PT ;  /* 0x000000ff0e00720b */ /* 0x000fda0003f3c000 */
[----:B------:R-:W0:Y:S02]  /*b030*/  @P1 LDC R3, c[0x0][0x3a8] ;  /* 0x0000ea00ff031b82 */ /* 0x000e240000000800 */
[----:B0-----:R-:W-:-:S04]  /*b040*/  @P1 FADD.FTZ R14, R14, R3 ;  /* 0x000000030e0e1221 */ /* 0x001fc80000010000 */
[----:B------:R0:W1:Y:S01]  /*b050*/  @P1 MUFU.RSQ R25, R14 ;  /* 0x0000000e00191308 */ /* 0x0000620000001400 */
[----:B------:R-:W-:Y:S05]  /*b060*/  BRA.U !UP0, `(.L_x_2095) ;  /* 0x0000000908687547 */ /* 0x000fea000b800000 */
[----:B------:R-:W-:Y:S01]  /*b070*/  IMAD.MOV.U32 R3, RZ, RZ, RZ ;  /* 0x000000ffff037224 */ /* 0x000fe200078e00ff */
[----:B------:R-:W2:Y:S01]  /*b080*/  LDCU.64 UR14, c[0x0][0x3e0] ;  /* 0x00007c00ff0e77ac */ /* 0x000ea20008000a00 */
[----:B------:R-:W3:Y:S01]  /*b090*/  LDCU.64 UR6, c[0x0][0x380] ;  /* 0x00007000ff0677ac */ /* 0x000ee20008000a00 */
[----:B------:R-:W4:Y:S04]  /*b0a0*/  LDCU.64 UR12, c[0x0][0x3e8] ;  /* 0x00007d00ff0c77ac */ /* 0x000f280008000a00 */
.L_x_2104:
[----:B--23-5:R-:W-:-:S06]  /*b0b0*/  LEA R12, R3, UR8, 0x2 ;  /* 0x00000008030c7c11 */ /* 0x02cfcc000f8e10ff */
[----:B0----5:R-:W5:Y:S01]  /*b0c0*/  LDL.128 R12, [R12] ;  /* 0x000000000c0c7983 */ /* 0x021f620000100c00 */
[C---:B------:R-:W-:Y:S01]  /*b0d0*/  LEA R27, R3.reuse, R0, 0x3 ;  /* 0x00000000031b7211 */ /* 0x040fe200078e18ff */
[----:B------:R-:W-:Y:S01]  /*b0e0*/  VIADD R3, R3, 0x4 ;  /* 0x0000000403037836 */ /* 0x000fe20000000000 */
[----:B------:R-:W-:Y:S02]  /*b0f0*/  BSSY.RECONVERGENT B0, `(.L_x_2096) ;  /* 0x000002f000007945 */ /* 0x000fe40003800200 */
[C---:B----4-:R-:W-:Y:S01]  /*b100*/  ISETP.GE.U32.AND P3, PT, R27.reuse, UR12, PT ;  /* 0x0000000c1b007c0c */ /* 0x050fe2000bf66070 */
[C---:B------:R-:W-:Y:S01]  /*b110*/  VIADD R16, R27.reuse, 0x8 ;  /* 0x000000081b107836 */ /* 0x040fe20000000000 */
[----:B------:R-:W-:Y:S01]  /*b120*/  SHF.R.S32.HI R32, RZ, 0x1f, R27 ;  /* 0x0000001fff207819 */ /* 0x000fe2000001141b */
[C---:B------:R-:W-:Y:S01]  /*b130*/  VIADD R4, R27.reuse, 0x18 ;  /* 0x000000181b047836 */ /* 0x040fe20000000000 */
[----:B------:R-:W-:Y:S02]  /*b140*/  IADD3 R10, PT, PT, R27, 0x10, RZ ;  /* 0x000000101b0a7810 */ /* 0x000fe40007ffe0ff */
[----:B------:R-:W-:-:S02]  /*b150*/  ISETP.GE.AND.EX P3, PT, R32, UR13, PT, P3 ;  /* 0x0000000d20007c0c */ /* 0x000fc4000bf66330 */
[----:B------:R-:W-:Y:S02]  /*b160*/  ISETP.GE.U32.AND P1, PT, R16, UR12, PT ;  /* 0x0000000c10007c0c */ /* 0x000fe4000bf26070 */
[----:B------:R-:W-:Y:S02]  /*b170*/  ISETP.GE.U32.AND P4, PT, R10, UR12, PT ;  /* 0x0000000c0a007c0c */ /* 0x000fe4000bf86070 */
[----:B------:R-:W-:Y:S02]  /*b180*/  ISETP.GE.U32.AND P2, PT, R4, UR12, PT ;  /* 0x0000000c04007c0c */ /* 0x000fe4000bf46070 */
[----:B------:R-:W-:Y:S02]  /*b190*/  SHF.R.S32.HI R17, RZ, 0x1f, R16 ;  /* 0x0000001fff117819 */ /* 0x000fe40000011410 */
[----:B------:R-:W-:Y:S02]  /*b1a0*/  SHF.R.S32.HI R11, RZ, 0x1f, R10 ;  /* 0x0000001fff0b7819 */ /* 0x000fe4000001140a */
[----:B------:R-:W-:-:S02]  /*b1b0*/  SHF.R.S32.HI R5, RZ, 0x1f, R4 ;  /* 0x0000001fff057819 */ /* 0x000fc40000011404 */
[----:B------:R-:W-:Y:S02]  /*b1c0*/  ISETP.NE.AND P5, PT, R3, 0x40, PT ;  /* 0x000000400300780c */ /* 0x000fe40003fa5270 */
[----:B------:R-:W-:Y:S02]  /*b1d0*/  ISETP.GE.AND.EX P1, PT, R17, UR13, PT, P1 ;  /* 0x0000000d11007c0c */ /* 0x000fe4000bf26310 */
[----:B------:R-:W-:Y:S02]  /*b1e0*/  ISETP.GE.AND.EX P4, PT, R11, UR13, PT, P4 ;  /* 0x0000000d0b007c0c */ /* 0x000fe4000bf86340 */
[----:B------:R-:W-:Y:S01]  /*b1f0*/  ISETP.GE.AND.EX P2, PT, R5, UR13, PT, P2 ;  /* 0x0000000d05007c0c */ /* 0x000fe2000bf46320 */
[----:B------:R-:W-:-:S12]  /*b200*/  @P3 BRA `(.L_x_2097) ;  /* 0x0000000000743947 */ /* 0x000fd80003800000 */
[C---:B-----5:R-:W-:Y:S01]  /*b210*/  PRMT R18, R12.reuse, 0x7632, R18 ;  /* 0x000076320c127816 */ /* 0x060fe20000000012 */
[----:B------:R-:W-:Y:S02]  /*b220*/  IMAD.U32 R19, R12, 0x10000, RZ ;  /* 0x000100000c137824 */ /* 0x000fe400078e00ff */
[----:B--2---:R-:W-:Y:S01]  /*b230*/  IMAD R32, R32, UR14, RZ ;  /* 0x0000000e20207c24 */ /* 0x004fe2000f8e02ff */
[----:B------:R-:W-:Y:S01]  /*b240*/  SHF.L.U32 R29, R18, 0x10, RZ ;  /* 0x00000010121d7819 */ /* 0x000fe200000006ff */
[----:B------:R-:W-:Y:S01]  /*b250*/  FADD.FTZ R12, -R26, R19 ;  /* 0x000000131a0c7221 */ /* 0x000fe20000010100 */
[----:B------:R-:W-:Y:S02]  /*b260*/  IMAD.MOV.U32 R18, RZ, RZ, R6 ;  /* 0x000000ffff127224 */ /* 0x000fe400078e0006 */
[----:B------:R-:W-:Y:S02]  /*b270*/  IMAD R31, R27, UR15, R32 ;  /* 0x0000000f1b1f7c24 */ /* 0x000fe4000f8e0220 */
[----:B-1----:R-:W-:Y:S01]  /*b280*/  FMUL.FTZ R19, R12, R25 ;  /* 0x000000190c137220 */ /* 0x002fe20000410000 */
[----:B------:R-:W-:-:S03]  /*b290*/  FADD.FTZ R12, -R26, R29 ;  /* 0x0000001d1a0c7221 */ /* 0x000fc60000010100 */
[----:B------:R-:W-:Y:S01]  /*b2a0*/  FFMA.FTZ R33, R22, R19, R20 ;  /* 0x0000001316217223 */ /* 0x000fe20000010014 */
[----:B------:R-:W-:Y:S01]  /*b2b0*/  FMUL.FTZ R12, R12, R25 ;  /* 0x000000190c0c7220 */ /* 0x000fe20000410000 */
[----:B------:R-:W-:Y:S02]  /*b2c0*/  IMAD.MOV.U32 R19, RZ, RZ, R9 ;  /* 0x000000ffff137224 */ /* 0x000fe400078e0009 */
[----:B------:R-:W-:Y:S01]  /*b2d0*/  FMUL.FTZ R28, R33, -1.4426950216293334961 ;  /* 0xbfb8aa3b211c7820 */ /* 0x000fe20000410000 */
[----:B------:R-:W-:Y:S01]  /*b2e0*/  FFMA.FTZ R35, R23, R12, R21 ;  /* 0x0000000c17237223 */ /* 0x000fe20000010015 */
[----:B------:R-:W-:-:S04]  /*b2f0*/  IMAD.WIDE.U32 R18, R27, UR14, R18 ;  /* 0x0000000e1b127c25 */ /* 0x000fc8000f8e0012 */
[----:B------:R-:W-:Y:S01]  /*b300*/  FMUL.FTZ R29, R35, -1.4426950216293334961 ;  /* 0xbfb8aa3b231d7820 */ /* 0x000fe20000410000 */
[----:B------:R-:W0:Y:S01]  /*b310*/  MUFU.EX2 R28, R28 ;  /* 0x0000001c001c7308 */ /* 0x000e220000000800 */
[----:B------:R-:W-:-:S04]  /*b320*/  IADD3 R27, PT, PT, R19, R31, RZ ;  /* 0x0000001f131b7210 */ /* 0x000fc80007ffe0ff */
[----:B------:R-:W1:Y:S01]  /*b330*/  MUFU.EX2 R29, R29 ;  /* 0x0000001d001d7308 */ /* 0x000e620000000800 */
[----:B0-----:R-:W-:Y:S01]  /*b340*/  FADD.FTZ R12, R28, 1 ;  /* 0x3f8000001c0c7421 */ /* 0x001fe20000010000 */
[----:B---3--:R-:W-:Y:S01]  /*b350*/  LEA R28, P3, R18, UR6, 0x1 ;  /* 0x00000006121c7c11 */ /* 0x008fe2000f8608ff */
[----:B-1----:R-:W-:-:S04]  /*b360*/  FADD.FTZ R30, R29, 1 ;  /* 0x3f8000001d1e7421 */ /* 0x002fc80000010000 */
[----:B------:R-:W0:Y:S01]  /*b370*/  MUFU.RCP R12, R12 ;  /* 0x0000000c000c7308 */ /* 0x000e220000001000 */
[----:B------:R-:W-:-:S07]  /*b380*/  LEA.HI.X R29, R18, UR7, R27, 0x1, P3 ;  /* 0x00000007121d7c11 */ /* 0x000fce00098f0c1b */
[----:B------:R-:W1:Y:S01]  /*b390*/  MUFU.RCP R30, R30 ;  /* 0x0000001e001e7308 */ /* 0x000e620000001000 */
[----:B0-----:R-:W-:Y:S01]  /*b3a0*/  FMUL.FTZ R19, R33, R12 ;  /* 0x0000000c21137220 */ /* 0x001fe20000410000 */
[----:B-1----:R-:W-:-:S05]  /*b3b0*/  FMUL.FTZ R32, R35, R30 ;  /* 0x0000001e23207220 */ /* 0x002fca0000410000 */
[----:B------:R-:W-:-:S05]  /*b3c0*/  F2FP.BF16.F32.PACK_AB R19, R32, R19 ;  /* 0x000000132013723e */ /* 0x000fca00000010ff */
[----:B------:R0:W-:Y:S02]  /*b3d0*/  STG.E desc[UR18][R28.64], R19 ;  /* 0x000000131c007986 */ /* 0x0001e4000c101912 */
.L_x_2097:
[----:B--23--:R-:W-:Y:S05]  /*b3e0*/  BSYNC.RECONVERGENT B0 ;  /* 0x0000000000007941 */ /* 0x00cfea0003800200 */
.L_x_2096:
[----:B------:R-:W-:Y:S04]  /*b3f0*/  BSSY.RECONVERGENT B0, `(.L_x_2098) ;  /* 0x000001f000007945 */ /* 0x000fe80003800200 */
[----:B------:R-:W-:Y:S05]  /*b400*/  @P1 BRA `(.L_x_2099) ;  /* 0x0000000000741947 */ /* 0x000fea0003800000 */
[C---:B-----5:R-:W-:Y:S01]  /*b410*/  PRMT R12, R13.reuse, 0x7632, R12 ;  /* 0x000076320d0c7816 */ /* 0x060fe2000000000c */
[----:B------:R-:W-:Y:S02]  /*b420*/  IMAD.U32 R13, R13, 0x10000, RZ ;  /* 0x000100000d0d7824 */ /* 0x000fe400078e00ff */
[----:B------:R-:W-:Y:S02]  /*b430*/  IMAD R17, R17, UR14, RZ ;  /* 0x0000000e11117c24 */ /* 0x000fe4000f8e02ff */
[----:B0-----:R-:W-:Y:S02]  /*b440*/  IMAD.U32 R19, R12, 0x10000, RZ ;  /* 0x000100000c137824 */ /* 0x001fe400078e00ff */
[----:B------:R-:W-:Y:S01]  /*b450*/  FADD.FTZ R12, -R26, R13 ;  /* 0x0000000d1a0c7221 */ /* 0x000fe20000010100 */
[----:B------:R-:W-:-:S03]  /*b460*/  IMAD R27, R16, UR15, R17 ;  /* 0x0000000f101b7c24 */ /* 0x000fc6000f8e0211 */
[----:B-1----:R-:W-:Y:S01]  /*b470*/  FMUL.FTZ R13, R12, R25 ;  /* 0x000000190c0d7220 */ /* 0x002fe20000410000 */
[----:B------:R-:W-:-:S03]  /*b480*/  FADD.FTZ R12, -R26, R19 ;  /* 0x000000131a0c7221 */ /* 0x000fc60000010100 */
[----:B------:R-:W-:Y:S01]  /*b490*/  FFMA.FTZ R29, R22, R13, R20 ;  /* 0x0000000d161d7223 */ /* 0x000fe20000010014 */
[----:B------:R-:W-:-:S03]  /*b4a0*/  FMUL.FTZ R12, R12, R25 ;  /* 0x000000190c0c7220 */ /* 0x000fc60000410000 */
[----:B------:R-:W-:Y:S01]  /*b4b0*/  FMUL.FTZ R13, R29, -1.4426950216293334961 ;  /* 0xbfb8aa3b1d0d7820 */ /* 0x000fe20000410000 */
[----:B------:R-:W-:-:S04]  /*b4c0*/  FFMA.FTZ R28, R23, R12, R21 ;  /* 0x0000000c171c7223 */ /* 0x000fc80000010015 */
[----:B------:R-:W-:Y:S01]  /*b4d0*/  FMUL.FTZ R12, R28, -1.4426950216293334961 ;  /* 0xbfb8aa3b1c0c7820 */ /* 0x000fe20000410000 */
[----:B------:R-:W0:Y:S05]  /*b4e0*/  MUFU.EX2 R13, R13 ;  /* 0x0000000d000d7308 */ /* 0x000e2a0000000800 */
[----:B------:R-:W1:Y:S01]  /*b4f0*/  MUFU.EX2 R12, R12 ;  /* 0x0000000c000c7308 */ /* 0x000e620000000800 */
[----:B0-----:R-:W-:Y:S01]  /*b500*/  FADD.FTZ R18, R13, 1 ;  /* 0x3f8000000d127421 */ /* 0x001fe20000010000 */
[----:B------:R-:W-:Y:S02]  /*b510*/  IMAD.MOV.U32 R13, RZ, RZ, R9 ;  /* 0x000000ffff0d7224 */ /* 0x000fe400078e0009 */
[----:B-1----:R-:W-:-:S03]  /*b520*/  FADD.FTZ R19, R12, 1 ;  /* 0x3f8000000c137421 */ /* 0x002fc60000010000 */
[----:B------:R-:W0:Y:S01]  /*b530*/  MUFU.RCP R18, R18 ;  /* 0x0000001200127308 */ /* 0x000e220000001000 */
[----:B------:R-:W-:-:S05]  /*b540*/  MOV R12, R6 ;  /* 0x00000006000c7202 */ /* 0x000fca0000000f00 */
[----:B------:R-:W-:Y:S02]  /*b550*/  IMAD.WIDE.U32 R16, R16, UR14, R12 ;  /* 0x0000000e10107c25 */ /* 0x000fe4000f8e000c */
[----:B------:R-:W1:Y:S02]  /*b560*/  MUFU.RCP R19, R19 ;  /* 0x0000001300137308 */ /* 0x000e640000001000 */
[----:B------:R-:W-:Y:S01]  /*b570*/  IMAD.IADD R13, R17, 0x1, R27 ;  /* 0x00000001110d7824 */ /* 0x000fe200078e021b */
[----:B------:R-:W-:-:S04]  /*b580*/  LEA R12, P1, R16, UR6, 0x1 ;  /* 0x00000006100c7c11 */ /* 0x000fc8000f8208ff */
[----:B------:R-:W-:Y:S01]  /*b590*/  LEA.HI.X R13, R16, UR7, R13, 0x1, P1 ;  /* 0x00000007100d7c11 */ /* 0x000fe200088f0c0d */
[----:B0-----:R-:W-:Y:S01]  /*b5a0*/  FMUL.FTZ R17, R29, R18 ;  /* 0x000000121d117220 */ /* 0x001fe20000410000 */
[----:B-1----:R-:W-:-:S05]  /*b5b0*/  FMUL.FTZ R28, R28, R19 ;  /* 0x000000131c1c7220 */ /* 0x002fca0000410000 */
[----:B------:R-:W-:-:S05]  /*b5c0*/  F2FP.BF16.F32.PACK_AB R17, R28, R17 ;  /* 0x000000111c11723e */ /* 0x000fca00000010ff */
[----:B------:R2:W-:Y:S02]  /*b5d0*/  STG.E desc[UR18][R12.64], R17 ;  /* 0x000000110c007986 */ /* 0x0005e4000c101912 */
.L_x_2099:
[----:B------:R-:W-:Y:S05]  /*b5e0*/  BSYNC.RECONVERGENT B0 ;  /* 0x0000000000007941 */ /* 0x000fea0003800200 */
.L_x_2098:
[----:B------:R-:W-:Y:S04]  /*b5f0*/  BSSY.RECONVERGENT B0, `(.L_x_2100) ;  /* 0x000001f000007945 */ /* 0x000fe80003800200 */
[----:B------:R-:W-:Y:S05]  /*b600*/  @P4 BRA `(.L_x_2101) ;  /* 0x0000000000744947 */ /* 0x000fea0003800000 */
[C---:B--2--5:R-:W-:Y:S01]  /*b610*/  PRMT R12, R14.reuse, 0x7632, R12 ;  /* 0x000076320e0c7816 */ /* 0x064fe2000000000c */
[----:B------:R-:W-:Y:S01]  /*b620*/  IMAD R11, R11, UR14, RZ ;  /* 0x0000000e0b0b7c24 */ /* 0x000fe2000f8e02ff */
[----:B------:R-:W-:-:S03]  /*b630*/  SHF.L.U32 R13, R14, 0x10, RZ ;  /* 0x000000100e0d7819 */ /* 0x000fc600000006ff */
[----:B------:R-:W-:Y:S02]  /*b640*/  IMAD.U32 R17, R12, 0x10000, RZ ;  /* 0x000100000c117824 */ /* 0x000fe400078e00ff */
[----:B------:R-:W-:-:S04]  /*b650*/  FADD.FTZ R12, -R26, R13 ;  /* 0x0000000d1a0c7221 */ /* 0x000fc80000010100 */
[----:B-1----:R-:W-:Y:S01]  /*b660*/  FMUL.FTZ R13, R12, R25 ;  /* 0x000000190c0d7220 */ /* 0x002fe20000410000 */
[----:B------:R-:W-:Y:S01]  /*b670*/  FADD.FTZ R12, -R26, R17 ;  /* 0x000000111a0c7221 */ /* 0x000fe20000010100 */
[----:B------:R-:W-:Y:S02]  /*b680*/  IMAD R17, R10, UR15, R11 ;  /* 0x0000000f0a117c24 */ /* 0x000fe4000f8e020b */
[----:B0-----:R-:W-:Y:S01]  /*b690*/  FFMA.FTZ R19, R22, R13, R20 ;  /* 0x0000000d16137223 */ /* 0x001fe20000010014 */
[----:B------:R-:W-:-:S03]  /*b6a0*/  FMUL.FTZ R12, R12, R25 ;  /* 0x000000190c0c7220 */ /* 0x000fc60000410000 */
[----:B------:R-:W-:Y:S01]  /*b6b0*/  FMUL.FTZ R13, R19, -1.4426950216293334961 ;  /* 0xbfb8aa3b130d7820 */ /* 0x000fe20000410000 */
[----:B------:R-:W-:-:S04]  /*b6c0*/  FFMA.FTZ R27, R23, R12, R21 ;  /* 0x0000000c171b7223 */ /* 0x000fc80000010015 */
[----:B------:R-:W-:Y:S01]  /*b6d0*/  FMUL.FTZ R12, R27, -1.4426950216293334961 ;  /* 0xbfb8aa3b1b0c7820 */ /* 0x000fe20000410000 */
[----:B------:R-:W0:Y:S05]  /*b6e0*/  MUFU.EX2 R13, R13 ;  /* 0x0000000d000d7308 */ /* 0x000e2a0000000800 */
[----:B------:R-:W1:Y:S01]  /*b6f0*/  MUFU.EX2 R12, R12 ;  /* 0x0000000c000c7308 */ /* 0x000e620000000800 */
[----:B0-----:R-:W-:Y:S01]  /*b700*/  FADD.FTZ R14, R13, 1 ;  /* 0x3f8000000d0e7421 */ /* 0x001fe20000010000 */
[----:B------:R-:W-:Y:S01]  /*b710*/  MOV R13, R9 ;  /* 0x00000009000d7202 */ /* 0x000fe20000000f00 */
[----:B-1----:R-:W-:-:S04]  /*b720*/  FADD.FTZ R16, R12, 1 ;  /* 0x3f8000000c107421 */ /* 0x002fc80000010000 */
[----:B------:R-:W0:Y:S01]  /*b730*/  MUFU.RCP R14, R14 ;  /* 0x0000000e000e7308 */ /* 0x000e220000001000 */
[----:B------:R-:W-:-:S04]  /*b740*/  IMAD.MOV.U32 R12, RZ, RZ, R6 ;  /* 0x000000ffff0c7224 */ /* 0x000fc800078e0006 */
[----:B------:R-:W-:-:S03]  /*b750*/  IMAD.WIDE.U32 R10, R10, UR14, R12 ;  /* 0x0000000e0a0a7c25 */ /* 0x000fc6000f8e000c */
[----:B------:R-:W1:Y:S01]  /*b760*/  MUFU.RCP R16, R16 ;  /* 0x0000001000107308 */ /* 0x000e620000001000 */
[----:B------:R-:W-:Y:S01]  /*b770*/  IMAD.IADD R13, R11, 0x1, R17 ;  /* 0x000000010b0d7824 */ /* 0x000fe200078e0211 */
[----:B------:R-:W-:-:S04]  /*b780*/  LEA R12, P1, R10, UR6, 0x1 ;  /* 0x000000060a0c7c11 */ /* 0x000fc8000f8208ff */
[----:B------:R-:W-:Y:S01]  /*b790*/  LEA.HI.X R13, R10, UR7, R13, 0x1, P1 ;  /* 0x000000070a0d7c11 */ /* 0x000fe200088f0c0d */
[----:B0-----:R-:W-:Y:S01]  /*b7a0*/  FMUL.FTZ R11, R19, R14 ;  /* 0x0000000e130b7220 */ /* 0x001fe20000410000 */
[----:B-1----:R-:W-:-:S05]  /*b7b0*/  FMUL.FTZ R18, R27, R16 ;  /* 0x000000101b127220 */ /* 0x002fca0000410000 */
[----:B------:R-:W-:-:S05]  /*b7c0*/  F2FP.BF16.F32.PACK_AB R11, R18, R11 ;  /* 0x0000000b120b723e */ /* 0x000fca00000010ff */
[----:B------:R3:W-:Y:S02]  /*b7d0*/  STG.E desc[UR18][R12.64], R11 ;  /* 0x0000000b0c007986 */ /* 0x0007e4000c101912 */
.L_x_2101:
[----:B------:R-:W-:Y:S05]  /*b7e0*/  BSYNC.RECONVERGENT B0 ;  /* 0x0000000000007941 */ /* 0x000fea0003800200 */
.L_x_2100:
[----:B------:R-:W-:Y:S04]  /*b7f0*/  BSSY.RECONVERGENT B0, `(.L_x_2102) ;  /* 0x000001f000007945 */ /* 0x000fe80003800200 */
[----:B------:R-:W-:Y:S05]  /*b800*/  @P2 BRA `(.L_x_2103) ;  /* 0x0000000000742947 */ /* 0x000fea0003800000 */
[C---:B-----5:R-:W-:Y:S01]  /*b810*/  PRMT R10, R15.reuse, 0x7632, R10 ;  /* 0x000076320f0a7816 */ /* 0x060fe2000000000a */
[----:B------:R-:W-:Y:S02]  /*b820*/  IMAD.U32 R15, R15, 0x10000, RZ ;  /* 0x000100000f0f7824 */ /* 0x000fe400078e00ff */
[----:B------:R-:W-:Y:S01]  /*b830*/  IMAD R5, R5, UR14, RZ ;  /* 0x0000000e05057c24 */ /* 0x000fe2000f8e02ff */
[----:B---3--:R-:W-:Y:S01]  /*b840*/  SHF.L.U32 R11, R10, 0x10, RZ ;  /* 0x000000100a0b7819 */ /* 0x008fe200000006ff */
[----:B------:R-:W-:Y:S02]  /*b850*/  FADD.FTZ R10, -R26, R15 ;  /* 0x0000000f1a0a7221 */ /* 0x000fe40000010100 */
[----:B------:R-:W-:Y:S02]  /*b860*/  IMAD R15, R4, UR15, R5 ;  /* 0x0000000f040f7c24 */ /* 0x000fe4000f8e0205 */
[----:B-12---:R-:W-:Y:S01]  /*b870*/  FMUL.FTZ R13, R10, R25 ;  /* 0x000000190a0d7220 */ /* 0x006fe20000410000 */
[----:B------:R-:W-:-:S03]  /*b880*/  FADD.FTZ R10, -R26, R11 ;  /* 0x0000000b1a0a7221 */ /* 0x000fc60000010100 */
[----:B------:R-:W-:Y:S01]  /*b890*/  FFMA.FTZ R17, R22, R13, R20 ;  /* 0x0000000d16117223 */ /* 0x000fe20000010014 */
[----:B------:R-:W-:-:S03]  /*b8a0*/  FMUL.FTZ R10, R10, R25 ;  /* 0x000000190a0a7220 */ /* 0x000fc60000410000 */
[----:B------:R-:W-:Y:S01]  /*b8b0*/  FMUL.FTZ R11, R17, -1.4426950216293334961 ;  /* 0xbfb8aa3b110b7820 */ /* 0x000fe20000410000 */
[----:B------:R-:W-:-:S04]  /*b8c0*/  FFMA.FTZ R14, R23, R10, R21 ;  /* 0x0000000a170e7223 */ /* 0x000fc80000010015 */
[----:B------:R-:W-:Y:S01]  /*b8d0*/  FMUL.FTZ R10, R14, -1.4426950216293334961 ;  /* 0xbfb8aa3b0e0a7820 */ /* 0x000fe20000410000 */
[----:B------:R-:W1:Y:S05]  /*b8e0*/  MUFU.EX2 R11, R11 ;  /* 0x0000000b000b7308 */ /* 0x000e6a0000000800 */
[----:B------:R-:W2:Y:S01]  /*b8f0*/  MUFU.EX2 R10, R10 ;  /* 0x0000000a000a7308 */ /* 0x000ea20000000800 */
[----:B-1----:R-:W-:Y:S01]  /*b900*/  FADD.FTZ R12, R11, 1 ;  /* 0x3f8000000b0c7421 */ /* 0x002fe20000010000 */
[----:B------:R-:W-:Y:S02]  /*b910*/  IMAD.MOV.U32 R11, RZ, RZ, R9 ;  /* 0x000000ffff0b7224 */ /* 0x000fe400078e0009 */
[----:B--2---:R-:W-:-:S03]  /*b920*/  FADD.FTZ R13, R10, 1 ;  /* 0x3f8000000a0d7421 */ /* 0x004fc60000010000 */
[----:B------:R-:W1:Y:S01]  /*b930*/  MUFU.RCP R12, R12 ;  /* 0x0000000c000c7308 */ /* 0x000e620000001000 */
[----:B------:R-:W-:-:S04]  /*b940*/  IMAD.MOV.U32 R10, RZ, RZ, R6 ;  /* 0x000000ffff0a7224 */ /* 0x000fc800078e0006 */
[----:B------:R-:W-:-:S03]  /*b950*/  IMAD.WIDE.U32 R4, R4, UR14, R10 ;  /* 0x0000000e04047c25 */ /* 0x000fc6000f8e000a */
[----:B------:R-:W2:Y:S02]  /*b960*/  MUFU.RCP R13, R13 ;  /* 0x0000000d000d7308 */ /* 0x000ea40000001000 */
[----:B------:R-:W-:Y:S02]  /*b970*/  IADD3 R11, PT, PT, R5, R15, RZ ;  /* 0x0000000f050b7210 */ /* 0x000fe40007ffe0ff */
[----:B------:R-:W-:-:S04]  /*b980*/  LEA R10, P1, R4, UR6, 0x1 ;  /* 0x00000006040a7c11 */ /* 0x000fc8000f8208ff */
[----:B------:R-:W-:Y:S01]  /*b990*/  LEA.HI.X R11, R4, UR7, R11, 0x1, P1 ;  /* 0x00000007040b7c11 */ /* 0x000fe200088f0c0b */
[----:B-1----:R-:W-:Y:S01]  /*b9a0*/  FMUL.FTZ R5, R17, R12 ;  /* 0x0000000c11057220 */ /* 0x002fe20000410000 */
[----:B--2---:R-:W-:-:S05]  /*b9b0*/  FMUL.FTZ R14, R14, R13 ;  /* 0x0000000d0e0e7220 */ /* 0x004fca0000410000 */
[----:B------:R-:W-:-:S05]  /*b9c0*/  F2FP.BF16.F32.PACK_AB R5, R14, R5 ;  /* 0x000000050e05723e */ /* 0x000fca00000010ff */
[----:B------:R4:W-:Y:S02]  /*b9d0*/  STG.E desc[UR18][R10.64], R5 ;  /* 0x000000050a007986 */ /* 0x0009e4000c101912 */
.L_x_2103:
[----:B------:R-:W-:Y:S05]  /*b9e0*/  BSYNC.RECONVERGENT B0 ;  /* 0x0000000000007941 */ /* 0x000fea0003800200 */
.L_x_2102:
[----:B------:R-:W-:Y:S05]  /*b9f0*/  @P5 BRA `(.L_x_2104) ;  /* 0xfffffff400ac5947 */ /* 0x000fea000383ffff */
[----:B------:R-:W-:Y:S05]  /*ba00*/  BRA `(.L_x_2105) ;  /* 0x0000000c00787947 */ /* 0x000fea0003800000 */
.L_x_2095:
[----:B------:R-:W2:Y:S01]  /*ba10*/  LDL.128 R16, [R1+0x10] ;  /* 0x0000100001107983 */ /* 0x000ea20000100c00 */
[----:B------:R-:W3:Y:S01]  /*ba20*/  LDCU.64 UR6, c[0x0][0x3e8] ;  /* 0x00007d00ff0677ac */ /* 0x000ee20008000a00 */
[----:B-----5:R-:W-:Y:S01]  /*ba30*/  SHF.R.S32.HI R3, RZ, 0x1f, R0 ;  /* 0x0000001fff037819 */ /* 0x020fe20000011400 */
[----:B------:R-:W-:Y:S01]  /*ba40*/  BSSY.RECONVERGENT B0, `(.L_x_2106) ;  /* 0x000003d000007945 */ /* 0x000fe20003800200 */
[C---:B------:R-:W-:Y:S01]  /*ba50*/  IADD3 R15, PT, PT, R0.reuse, 0x8, RZ ;  /* 0x00000008000f7810 */ /* 0x040fe20007ffe0ff */
[----:B------:R-:W4:Y:S03]  /*ba60*/  LDCU.64 UR20, c[0x0][0x3e0] ;  /* 0x00007c00ff1477ac */ /* 0x000f260008000a00 */
[----:B------:R-:W-:Y:S01]  /*ba70*/  SHF.R.S32.HI R28, RZ, 0x1f, R15 ;  /* 0x0000001fff1c7819 */ /* 0x000fe2000001140f */
[----:B------:R-:W0:Y:S01]  /*ba80*/  LDCU.64 UR22, c[0x0][0x380] ;  /* 0x00007000ff1677ac */ /* 0x000e220008000a00 */
[----:B------:R-:W0:Y:S01]  /*ba90*/  LDCU.64 UR16, c[0x0][0x3e8] ;  /* 0x00007d00ff1077ac */ /* 0x000e220008000a00 */
[----:B---3--:R-:W-:-:S02]  /*baa0*/  ISETP.GE.U32.AND P0, PT, R0, UR6, PT ;  /* 0x0000000600007c0c */ /* 0x008fc4000bf06070 */
[----:B------:R-:W-:Y:S02]  /*bab0*/  ISETP.GE.U32.AND P2, PT, R15, UR6, PT ;  /* 0x000000060f007c0c */ /* 0x000fe4000bf46070 */
[----:B------:R-:W-:Y:S02]  /*bac0*/  ISETP.GE.AND.EX P0, PT, R3, UR7, PT, P0 ;  /* 0x0000000703007c0c */ /* 0x000fe4000bf06300 */
[----:B------:R-:W-:-:S11]  /*bad0*/  ISETP.GE.AND.EX P2, PT, R28, UR7, PT, P2 ;  /* 0x000000071c007c0c */ /* 0x000fd6000bf46320 */
[----:B------:R-:W3:Y:S01]  /*bae0*/  @!P0 LDC.64 R12, c[0x0][0x3e0] ;  /* 0x0000f800ff0c8b82 */ /* 0x000ee20000000a00 */
[----:B------:R-:W-:Y:S02]  /*baf0*/  @!P0 IMAD.MOV.U32 R10, RZ, RZ, R6 ;  /* 0x000000ffff0a8224 */ /* 0x000fe400078e0006 */
[----:B------:R-:W-:-:S05]  /*bb00*/  @!P0 IMAD.MOV.U32 R11, RZ, RZ, R9 ;  /* 0x000000ffff0b8224 */ /* 0x000fca00078e0009 */
[----:B------:R-:W1:Y:S01]  /*bb10*/  @!P0 LDC.64 R4, c[0x0][0x380] ;  /* 0x0000e000ff048b82 */ /* 0x000e620000000a00 */
[-C--:B---3--:R-:W-:Y:S02]  /*bb20*/  @!P0 IMAD R3, R3, R12.reuse, RZ ;  /* 0x0000000c03038224 */ /* 0x088fe400078e02ff */
[----:B------:R-:W-:-:S04]  /*bb30*/  @!P0 IMAD.WIDE.U32 R10, R0, R12, R10 ;  /* 0x0000000c000a8225 */ /* 0x000fc800078e000a */
[----:B------:R-:W-:Y:S01]  /*bb40*/  @!P0 IMAD R29, R0, R13, R3 ;  /* 0x0000000d001d8224 */ /* 0x000fe200078e0203 */
[----:B-1----:R-:W-:Y:S01]  /*bb50*/  @!P0 LEA R4, P4, R10, R4, 0x1 ;  /* 0x000000040a048211 */ /* 0x002fe200078808ff */
[C---:B------:R-:W-:Y:S02]  /*bb60*/  VIADD R12, R0.reuse, 0x10 ;  /* 0x00000010000c7836 */ /* 0x040fe40000000000 */
[----:B------:R-:W-:Y:S02]  /*bb70*/  @!P0 IMAD.IADD R29, R11, 0x1, R29 ;  /* 0x000000010b1d8824 */ /* 0x000fe400078e021d */
[----:B------:R-:W-:Y:S01]  /*bb80*/  VIADD R3, R0, 0x18 ;  /* 0x0000001800037836 */ /* 0x000fe20000000000 */
[----:B------:R-:W-:Y:S02]  /*bb90*/  ISETP.GE.U32.AND P3, PT, R12, UR6, PT ;  /* 0x000000060c007c0c */ /* 0x000fe4000bf66070 */
[----:B------:R-:W-:Y:S02]  /*bba0*/  @!P0 LEA.HI.X R5, R10, R5, R29, 0x1, P4 ;  /* 0x000000050a058211 */ /* 0x000fe400020f0c1d */
[----:B------:R-:W-:-:S02]  /*bbb0*/  ISETP.GE.U32.AND P1, PT, R3, UR6, PT ;  /* 0x0000000603007c0c */ /* 0x000fc4000bf26070 */
[C---:B--2---:R-:W-:Y:S02]  /*bbc0*/  PRMT R13, R16.reuse, 0x7632, R13 ;  /* 0x00007632100d7816 */ /* 0x044fe4000000000d */
[----:B------:R-:W-:-:S03]  /*bbd0*/  SHF.L.U32 R27, R16, 0x10, RZ ;  /* 0x00000010101b7819 */ /* 0x000fc600000006ff */
[----:B------:R-:W-:Y:S02]  /*bbe0*/  IMAD.U32 R13, R13, 0x10000, RZ ;  /* 0x000100000d0d7824 */ /* 0x000fe400078e00ff */
[C---:B0-----:R-:W-:Y:S02]  /*bbf0*/  FADD.FTZ R14, -R26.reuse, R27 ;  /* 0x0000001b1a0e7221 */ /* 0x041fe40000010100 */
[----:B------:R-:W-:Y:S01]  /*bc00*/  FADD.FTZ R16, -R26, R13 ;  /* 0x0000000d1a107221 */ /* 0x000fe20000010100 */
[----:B------:R-:W-:Y:S01]  /*bc10*/  SHF.R.S32.HI R13, RZ, 0x1f, R3 ;  /* 0x0000001fff0d7819 */ /* 0x000fe20000011403 */
[-C--:B------:R-:W-:Y:S01]  /*bc20*/  FMUL.FTZ R27, R14, R25.reuse ;  /* 0x000000190e1b7220 */ /* 0x080fe20000410000 */
[----:B------:R-:W-:Y:S01]  /*bc30*/  SHF.R.S32.HI R14, RZ, 0x1f, R12 ;  /* 0x0000001fff0e7819 */ /* 0x000fe2000001140c */
[----:B------:R-:W-:Y:S01]  /*bc40*/  FMUL.FTZ R16, R16, R25 ;  /* 0x0000001910107220 */ /* 0x000fe20000410000 */
[----:B------:R-:W-:Y:S01]  /*bc50*/  ISETP.GE.AND.EX P1, PT, R13, UR7, PT, P1 ;  /* 0x000000070d007c0c */ /* 0x000fe2000bf26310 */
[----:B------:R-:W-:Y:S01]  /*bc60*/  FFMA.FTZ R27, R22, R27, R20 ;  /* 0x0000001b161b7223 */ /* 0x000fe20000010014 */
[----:B------:R-:W-:Y:S01]  /*bc70*/  ISETP.GE.AND.EX P3, PT, R14, UR7, PT, P3 ;  /* 0x000000070e007c0c */ /* 0x000fe2000bf66330 */
[----:B------:R-:W-:-:S05]  /*bc80*/  FFMA.FTZ R16, R23, R16, R21 ;  /* 0x0000001017107223 */ /* 0x000fca0000010015 */
[----:B------:R-:W-:-:S05]  /*bc90*/  @!P0 F2FP.BF16.F32.PACK_AB R11, R16, R27 ;  /* 0x0000001b100b823e */ /* 0x000fca00000010ff */
[----:B------:R0:W-:Y:S01]  /*bca0*/  @!P0 STG.E desc[UR18][R4.64], R11 ;  /* 0x0000000b04008986 */ /* 0x0001e2000c101912 */
[----:B----4-:R-:W-:Y:S05]  /*bcb0*/  @P2 BRA `(.L_x_2107) ;  /* 0x0000000000542947 */ /* 0x010fea0003800000 */
[----:B------:R-:W1:Y:S01]  /*bcc0*/  LDCU.64 UR12, c[0x0][0x3e0] ;  /* 0x00007c00ff0c77ac */ /* 0x000e620008000a00 */
[C---:B0-----:R-:W-:Y:S02]  /*bcd0*/  PRMT R4, R17.reuse, 0x7632, R4 ;  /* 0x0000763211047816 */ /* 0x041fe40000000004 */
[----:B------:R-:W-:Y:S01]  /*bce0*/  SHF.L.U32 R17, R17, 0x10, RZ ;  /* 0x0000001011117819 */ /* 0x000fe200000006ff */
[----:B------:R-:W0:Y:S01]  /*bcf0*/  LDCU.64 UR14, c[0x0][0x380] ;  /* 0x00007000ff0e77ac */ /* 0x000e220008000a00 */
[----:B------:R-:W-:Y:S01]  /*bd00*/  MOV R5, R9 ;  /* 0x0000000900057202 */ /* 0x000fe20000000f00 */
[----:B------:R-:W-:Y:S02]  /*bd10*/  IMAD.U32 R11, R4, 0x10000, RZ ;  /* 0x00010000040b7824 */ /* 0x000fe400078e00ff */
[----:B------:R-:W-:Y:S02]  /*bd20*/  IMAD.MOV.U32 R4, RZ, RZ, R6 ;  /* 0x000000ffff047224 */ /* 0x000fe400078e0006 */
[C---:B------:R-:W-:Y:S01]  /*bd30*/  FADD.FTZ R10, -R26.reuse, R17 ;  /* 0x000000111a0a7221 */ /* 0x040fe20000010100 */
[----:B------:R-:W-:-:S03]  /*bd40*/  FADD.FTZ R16, -R26, R11 ;  /* 0x0000000b1a107221 */ /* 0x000fc60000010100 */
[-C--:B------:R-:W-:Y:S01]  /*bd50*/  FMUL.FTZ R11, R10, R25.reuse ;  /* 0x000000190a0b7220 */ /* 0x080fe20000410000 */
[----:B------:R-:W-:Y:S01]  /*bd60*/  FMUL.FTZ R16, R16, R25 ;  /* 0x0000001910107220 */ /* 0x000fe20000410000 */
[----:B-1----:R-:W-:-:S03]  /*bd70*/  IMAD R28, R28, UR12, RZ ;  /* 0x0000000c1c1c7c24 */ /* 0x002fc6000f8e02ff */
[----:B------:R-:W-:Y:S01]  /*bd80*/  FFMA.FTZ R16, R23, R16, R21 ;  /* 0x0000001017107223 */ /* 0x000fe20000010015 */
[----:B------:R-:W-:-:S04]  /*bd90*/  IMAD.WIDE.U32 R4, R15, UR12, R4 ;  /* 0x0000000c0f047c25 */ /* 0x000fc8000f8e0004 */
[----:B------:R-:W-:Y:S01]  /*bda0*/  IMAD R15, R15, UR13, R28 ;  /* 0x0000000d0f0f7c24 */ /* 0x000fe2000f8e021c */
[----:B0-----:R-:W-:-:S03]  /*bdb0*/  LEA R10, P2, R4, UR14, 0x1 ;  /* 0x0000000e040a7c11 */ /* 0x001fc6000f8408ff */
[----:B------:R-:W-:Y:S02]  /*bdc0*/  IMAD.IADD R15, R5, 0x1, R15 ;  /* 0x00000001050f7824 */ /* 0x000fe400078e020f */
[----:B------:R-:W-:-:S03]  /*bdd0*/  FFMA.FTZ R5, R22, R11, R20 ;  /* 0x0000000b16057223 */ /* 0x000fc60000010014 */
[----:B------:R-:W-:Y:S02]  /*bde0*/  LEA.HI.X R11, R4, UR15, R15, 0x1, P2 ;  /* 0x0000000f040b7c11 */ /* 0x000fe400090f0c0f */
[----:B------:R-:W-:-:S05]  /*bdf0*/  F2FP.BF16.F32.PACK_AB R5, R16, R5 ;  /* 0x000000051005723e */ /* 0x000fca00000010ff */
[----:B------:R1:W-:Y:S02]  /*be00*/  STG.E desc[UR18][R10.64], R5 ;  /* 0x000000050a007986 */ /* 0x0003e4000c101912 */
.L_x_2107:
[----:B------:R-:W-:Y:S05]  /*be10*/  BSYNC.RECONVERGENT B0 ;  /* 0x0000000000007941 */ /* 0x000fea0003800200 */
.L_x_2106:
[----:B------:R-:W-:Y:S04]  /*be20*/  BSSY.RECONVERGENT B0, `(.L_x_2108) ;  /* 0x0000017000007945 */ /* 0x000fe80003800200 */
[----:B------:R-:W-:Y:S05]  /*be30*/  @P3 BRA `(.L_x_2109) ;  /* 0x0000000000543947 */ /* 0x000fea0003800000 */
[----:B------:R-:W2:Y:S01]  /*be40*/  LDCU.64 UR12, c[0x0][0x3e0] ;  /* 0x00007c00ff0c77ac */ /* 0x000ea20008000a00 */
[C---:B0-----:R-:W-:Y:S01]  /*be50*/  PRMT R4, R18.reuse, 0x7632, R4 ;  /* 0x0000763212047816 */ /* 0x041fe20000000004 */
[----:B-1----:R-:W-:Y:S01]  /*be60*/  IMAD.U32 R11, R18, 0x10000, RZ ;  /* 0x00010000120b7824 */ /* 0x002fe200078e00ff */
[----:B------:R-:W0:Y:S02]  /*be70*/  LDCU.64 UR14, c[0x0][0x380] ;  /* 0x00007000ff0e77ac */ /* 0x000e240008000a00 */
[----:B------:R-:W-:Y:S01]  /*be80*/  SHF.L.U32 R15, R4, 0x10, RZ ;  /* 0x00000010040f7819 */ /* 0x000fe200000006ff */
[----:B------:R-:W-:Y:S02]  /*be90*/  IMAD.MOV.U32 R4, RZ, RZ, R6 ;  /* 0x000000ffff047224 */ /* 0x000fe400078e0006 */
[----:B------:R-:W-:Y:S01]  /*bea0*/  FADD.FTZ R10, -R26, R11 ;  /* 0x0000000b1a0a7221 */ /* 0x000fe20000010100 */
[----:B------:R-:W-:-:S03]  /*beb0*/  IMAD.MOV.U32 R5, RZ, RZ, R9 ;  /* 0x000000ffff057224 */ /* 0x000fc600078e0009 */
[----:B------:R-:W-:Y:S01]  /*bec0*/  FMUL.FTZ R11, R10, R25 ;  /* 0x000000190a0b7220 */ /* 0x000fe20000410000 */
[----:B--2---:R-:W-:Y:S02]  /*bed0*/  IMAD R17, R14, UR12, RZ ;  /* 0x0000000c0e117c24 */ /* 0x004fe4000f8e02ff */
[----:B------:R-:W-:Y:S01]  /*bee0*/  FADD.FTZ R14, -R26, R15 ;  /* 0x0000000f1a0e7221 */ /* 0x000fe20000010100 */
[----:B------:R-:W-:-:S04]  /*bef0*/  IMAD.WIDE.U32 R4, R12, UR12, R4 ;  /* 0x0000000c0c047c25 */ /* 0x000fc8000f8e0004 */
[----:B------:R-:W-:Y:S01]  /*bf00*/  FMUL.FTZ R14, R14, R25 ;  /* 0x000000190e0e7220 */ /* 0x000fe20000410000 */
[----:B------:R-:W-:Y:S01]  /*bf10*/  IMAD R17, R12, UR13, R17 ;  /* 0x0000000d0c117c24 */ /* 0x000fe2000f8e0211 */
[----:B0-----:R-:W-:Y:S02]  /*bf20*/  LEA R10, P2, R4, UR14, 0x1 ;  /* 0x0000000e040a7c11 */ /* 0x001fe4000f8408ff */
[----:B------:R-:W-:Y:S02]  /*bf30*/  FFMA.FTZ R14, R23, R14, R21 ;  /* 0x0000000e170e7223 */ /* 0x000fe40000010015 */
[----:B------:R-:W-:Y:S01]  /*bf40*/  IADD3 R17, PT, PT, R5, R17, RZ ;  /* 0x0000001105117210 */ /* 0x000fe20007ffe0ff */
[----:B------:R-:W-:-:S03]  /*bf50*/  FFMA.FTZ R5, R22, R11, R20 ;  /* 0x0000000b16057223 */ /* 0x000fc60000010014 */
[----:B------:R-:W-:Y:S02]  /*bf60*/  LEA.HI.X R11, R4, UR15, R17, 0x1, P2 ;  /* 0x0000000f040b7c11 */ /* 0x000fe400090f0c11 */
[----:B------:R-:W-:-:S05]  /*bf70*/  F2FP.BF16.F32.PACK_AB R5, R14, R5 ;  /* 0x000000050e05723e */ /* 0x000fca00000010ff */
[----:B------:R2:W-:Y:S02]  /*bf80*/  STG.E desc[UR18][R10.64], R5 ;  /* 0x000000050a007986 */ /* 0x0005e4000c101912 */
.L_x_2109:
[----:B------:R-:W-:Y:S05]  /*bf90*/  BSYNC.RECONVERGENT B0 ;  /* 0x0000000000007941 */ /* 0x000fea0003800200 */
.L_x_2108:
[----:B------:R-:W-:Y:S04]  /*bfa0*/  BSSY.RECONVERGENT B0, `(.L_x_2110) ;  /* 0x0000017000007945 */ /* 0x000fe80003800200 */
[----:B------:R-:W-:Y:S05]  /*bfb0*/  @P1 BRA `(.L_x_2111) ;  /* 0x0000000000541947 */ /* 0x000fea0003800000 */
[----:B------:R-:W3:Y:S01]  /*bfc0*/  LDCU.64 UR6, c[0x0][0x3e0] ;  /* 0x00007c00ff0677ac */ /* 0x000ee20008000a00 */
[C---:B0-----:R-:W-:Y:S01]  /*bfd0*/  PRMT R4, R19.reuse, 0x7632, R4 ;  /* 0x0000763213047816 */ /* 0x041fe20000000004 */
[----:B------:R-:W-:Y:S01]  /*bfe0*/  IMAD.U32 R19, R19, 0x10000, RZ ;  /* 0x0001000013137824 */ /* 0x000fe200078e00ff */
[----:B------:R-:W0:Y:S01]  /*bff0*/  LDCU.64 UR12, c[0x0][0x380] ;  /* 0x00007000ff0c77ac */ /* 0x000e220008000a00 */
[----:B-12---:R-:W-:Y:S02]  /*c000*/  IMAD.MOV.U32 R5, RZ, RZ, R9 ;  /* 0x000000ffff057224 */ /* 0x006fe400078e0009 */
[----:B------:R-:W-:Y:S01]  /*c010*/  FADD.FTZ R10, -R26, R19 ;  /* 0x000000131a0a7221 */ /* 0x000fe20000010100 */
[----:B------:R-:W-:Y:S01]  /*c020*/  IMAD.U32 R11, R4, 0x10000, RZ ;  /* 0x00010000040b7824 */ /* 0x000fe200078e00ff */
[----:B------:R-:W-:-:S03]  /*c030*/  MOV R4, R6 ;  /* 0x0000000600047202 */ /* 0x000fc60000000f00 */
[----:B------:R-:W-:-:S04]  /*c040*/  FADD.FTZ R12, -R26, R11 ;  /* 0x0000000b1a0c7221 */ /* 0x000fc80000010100 */
[----:B------:R-:W-:Y:S01]  /*c050*/  FMUL.FTZ R12, R12, R25 ;  /* 0x000000190c0c7220 */ /* 0x000fe20000410000 */
[----:B---3--:R-:W-:-:S03]  /*c060*/  IMAD R14, R13, UR6, RZ ;  /* 0x000000060d0e7c24 */ /* 0x008fc6000f8e02ff */
[----:B------:R-:W-:Y:S01]  /*c070*/  FFMA.FTZ R12, R23, R12, R21 ;  /* 0x0000000c170c7223 */ /* 0x000fe20000010015 */
[----:B------:R-:W-:-:S04]  /*c080*/  IMAD.WIDE.U32 R4, R3, UR6, R4 ;  /* 0x0000000603047c25 */ /* 0x000fc8000f8e0004 */
[----:B------:R-:W-:Y:S02]  /*c090*/  IMAD R11, R3, UR7, R14 ;  /* 0x00000007030b7c24 */ /* 0x000fe4000f8e020e */
[----:B------:R-:W-:Y:S01]  /*c0a0*/  FMUL.FTZ R3, R10, R25 ;  /* 0x000000190a037220 */ /* 0x000fe20000410000 */
[----:B0-----:R-:W-:Y:S01]  /*c0b0*/  LEA R10, P1, R4, UR12, 0x1 ;  /* 0x0000000c040a7c11 */ /* 0x001fe2000f8208ff */
[----:B------:R-:W-:Y:S02]  /*c0c0*/  IMAD.IADD R11, R5, 0x1, R11 ;  /* 0x00000001050b7824 */ /* 0x000fe400078e020b */
[----:B------:R-:W-:-:S03]  /*c0d0*/  FFMA.FTZ R3, R22, R3, R20 ;  /* 0x0000000316037223 */ /* 0x000fc60000010014 */
[----:B------:R-:W-:Y:S02]  /*c0e0*/  LEA.HI.X R11, R4, UR13, R11, 0x1, P1 ;  /* 0x0000000d040b7c11 */ /* 0x000fe400088f0c0b */
[----:B------:R-:W-:-:S05]  /*c0f0*/  F2FP.BF16.F32.PACK_AB R3, R12, R3 ;  /* 0x000000030c03723e */ /* 0x000fca00000010ff */
[----:B------:R3:W-:Y:S02]  /*c100*/  STG.E desc[UR18][R10.64], R3 ;  /* 0x000000030a007986 */ /* 0x0007e4000c101912 */
.L_x_2111:
[----:B------:R-:W-:Y:S05]  /*c110*/  BSYNC.RECONVERGENT B0 ;  /* 0x0000000000007941 */ /* 0x000fea0003800200 */
.L_x_2110:
[----:B---3--:R-:W-:-:S07]  /*c120*/  HFMA2 R3, -RZ, RZ, 0, 2.384185791015625e-07 ;  /* 0x00000004ff037431 */ /* 0x008fce00000001ff */
.L_x_2118:
[----:B------:R-:W-:-:S06]  /*c130*/  LEA R12, R3, UR8, 0x2 ;  /* 0x00000008030c7c11 */ /* 0x000fcc000f8e10ff */
[----:B-1----:R-:W3:Y:S01]  /*c140*/  LDL.128 R12, [R12] ;  /* 0x000000000c0c7983 */ /* 0x002ee20000100c00 */
[C---:B------:R-:W-:Y:S01]  /*c150*/  IMAD R29, R3.reuse, 0x8, R0 ;  /* 0x00000008031d7824 */ /* 0x040fe200078e0200 */
[----:B------:R-:W-:Y:S01]  /*c160*/  BSSY.RECONVERGENT B0, `(.L_x_2112) ;  /* 0x000003b000007945 */ /* 0x000fe20003800200 */
[----:B------:R-:W-:-:S03]  /*c170*/  VIADD R3, R3, 0x4 ;  /* 0x0000000403037836 */ /* 0x000fc60000000000 */
[----:B------:R-:W-:Y:S02]  /*c180*/  ISETP.GE.U32.AND P1, PT, R29, UR16, PT ;  /* 0x000000101d007c0c */ /* 0x000fe4000bf26070 */
[----:B------:R-:W-:Y:S02]  /*c190*/  SHF.R.S32.HI R31, RZ, 0x1f, R29 ;  /* 0x0000001fff1f7819 */ /* 0x000fe4000001141d */
[----:B------:R-:W-:Y:S02]  /*c1a0*/  ISETP.NE.AND P5, PT, R3, 0x40, PT ;  /* 0x000000400300780c */ /* 0x000fe40003fa5270 */
[----:B------:R-:W-:-:S13]  /*c1b0*/  ISETP.GE.AND.EX P1, PT, R31, UR17, PT, P1 ;  /* 0x000000111f007c0c */ /* 0x000fda000bf26310 */
[----:B012---:R-:W0:Y:S01]  /*c1c0*/  @!P1 LDC.64 R10, c[0x0][0x3e0] ;  /* 0x0000f800ff0a9b82 */ /* 0x007e220000000a00 */
[----:B------:R-:W-:-:S07]  /*c1d0*/  @!P1 IMAD.MOV.U32 R17, RZ, RZ, R9 ;  /* 0x000000ffff119224 */ /* 0x000fce00078e0009 */
[----:B------:R-:W1:Y:S01]  /*c1e0*/  @!P1 LDC.64 R4, c[0x0][0x380] ;  /* 0x0000e000ff049b82 */ /* 0x000e620000000a00 */
[----:B0-----:R-:W-:Y:S01]  /*c1f0*/  @!P1 IMAD R18, R31, R10, RZ ;  /* 0x0000000a1f129224 */ /* 0x001fe200078e02ff */
[C---:B---3--:R-:W-:Y:S01]  /*c200*/  PRMT R16, R12.reuse, 0x7632, R16 ;  /* 0x000076320c107816 */ /* 0x048fe20000000010 */
[----:B------:R-:W-:-:S03]  /*c210*/  IMAD.U32 R19, R12, 0x10000, RZ ;  /* 0x000100000c137824 */ /* 0x000fc600078e00ff */
[----:B------:R-:W-:Y:S01]  /*c220*/  SHF.L.U32 R27, R16, 0x10, RZ ;  /* 0x00000010101b7819 */ /* 0x000fe200000006ff */
[----:B------:R-:W-:Y:S02]  /*c230*/  @!P1 IMAD.MOV.U32 R16, RZ, RZ, R6 ;  /* 0x000000ffff109224 */ /* 0x000fe400078e0006 */
[----:B------:R-:W-:Y:S01]  /*c240*/  FADD.FTZ R12, -R26, R19 ;  /* 0x000000131a0c7221 */ /* 0x000fe20000010100 */
[C---:B------:R-:W-:Y:S02]  /*c250*/  @!P1 IMAD R19, R29.reuse, R11, R18 ;  /* 0x0000000b1d139224 */ /* 0x040fe400078e0212 */
[----:B------:R-:W-:-:S04]  /*c260*/  @!P1 IMAD.WIDE.U32 R16, R29, R10, R16 ;  /* 0x0000000a1d109225 */ /* 0x000fc800078e0010 */
[----:B------:R-:W-:Y:S01]  /*c270*/  FADD.FTZ R10, -R26, R27 ;  /* 0x0000001b1a0a7221 */ /* 0x000fe20000010100 */
[-C--:B------:R-:W-:Y:S01]  /*c280*/  FMUL.FTZ R11, R12, R25.reuse ;  /* 0x000000190c0b7220 */ /* 0x080fe20000410000 */
[----:B------:R-:W-:Y:S02]  /*c290*/  VIADD R27, R29, 0x8 ;  /* 0x000000081d1b7836 */ /* 0x000fe40000000000 */
[----:B------:R-:W-:Y:S01]  /*c2a0*/  FMUL.FTZ R12, R10, R25 ;  /* 0x000000190a0c7220 */ /* 0x000fe20000410000 */
[----:B-1----:R-:W-:Y:S01]  /*c2b0*/  @!P1 LEA R10, P2, R16, R4, 0x1 ;  /* 0x00000004100a9211 */ /* 0x002fe200078408ff */
[----:B------:R-:W-:Y:S01]  /*c2c0*/  FFMA.FTZ R18, R22, R11, R20 ;  /* 0x0000000b16127223 */ /* 0x000fe20000010014 */
[----:B------:R-:W-:Y:S01]  /*c2d0*/  @!P1 IADD3 R4, PT, PT, R17, R19, RZ ;  /* 0x0000001311049210 */ /* 0x000fe20007ffe0ff */
[----:B------:R-:W-:Y:S01]  /*c2e0*/  FFMA.FTZ R17, R23, R12, R21 ;  /* 0x0000000c17117223 */ /* 0x000fe20000010015 */
[----:B------:R-:W-:Y:S01]  /*c2f0*/  ISETP.GE.U32.AND P3, PT, R27, UR16, PT ;  /* 0x000000101b007c0c */ /* 0x000fe2000bf66070 */
[----:B------:R-:W-:Y:S01]  /*c300*/  VIADD R12, R29, 0x10 ;  /* 0x000000101d0c7836 */ /* 0x000fe20000000000 */
[----:B------:R-:W-:-:S02]  /*c310*/  @!P1 LEA.HI.X R11, R16, R5, R4, 0x1, P2 ;  /* 0x00000005100b9211 */ /* 0x000fc400010f0c04 */
[----:B------:R-:W-:Y:S02]  /*c320*/  @!P1 F2FP.BF16.F32.PACK_AB R17, R17, R18 ;  /* 0x000000121111923e */ /* 0x000fe400000010ff */
[----:B------:R-:W-:Y:S02]  /*c330*/  SHF.R.S32.HI R16, RZ, 0x1f, R27 ;  /* 0x0000001fff107819 */ /* 0x000fe4000001141b */
[----:B------:R-:W-:Y:S01]  /*c340*/  IADD3 R4, PT, PT, R29, 0x18, RZ ;  /* 0x000000181d047810 */ /* 0x000fe20007ffe0ff */
[----:B------:R0:W-:Y:S01]  /*c350*/  @!P1 STG.E desc[UR18][R10.64], R17 ;  /* 0x000000110a009986 */ /* 0x0001e2000c101912 */
[----:B------:R-:W-:Y:S02]  /*c360*/  ISETP.GE.AND.EX P3, PT, R16, UR17, PT, P3 ;  /* 0x0000001110007c0c */ /* 0x000fe4000bf66330 */
[----:B------:R-:W-:Y:S02]  /*c370*/  ISETP.GE.U32.AND P4, PT, R12, UR16, PT ;  /* 0x000000100c007c0c */ /* 0x000fe4000bf86070 */
[----:B------:R-:W-:-:S02]  /*c380*/  ISETP.GE.U32.AND P2, PT, R4, UR16, PT ;  /* 0x0000001004007c0c */ /* 0x000fc4000bf46070 */
[----:B------:R-:W-:Y:S02]  /*c390*/  SHF.R.S32.HI R18, RZ, 0x1f, R12 ;  /* 0x0000001fff127819 */ /* 0x000fe4000001140c */
[----:B------:R-:W-:Y:S02]  /*c3a0*/  SHF.R.S32.HI R5, RZ, 0x1f, R4 ;  /* 0x0000001fff057819 */ /* 0x000fe40000011404 */
[----:B------:R-:W-:Y:S02]  /*c3b0*/  ISETP.GE.AND.EX P4, PT, R18, UR17, PT, P4 ;  /* 0x0000001112007c0c */ /* 0x000fe4000bf86340 */
[----:B------:R-:W-:Y:S01]  /*c3c0*/  ISETP.GE.AND.EX P2, PT, R5, UR17, PT, P2 ;  /* 0x0000001105007c0c */ /* 0x000fe2000bf46320 */
[----:B0-----:R-:W-:-:S12]  /*c3d0*/  @P3 BRA `(.L_x_2113) ;  /* 0x00000000004c3947 */ /* 0x001fd80003800000 */
[C---:B------:R-:W-:Y:S01]  /*c3e0*/  PRMT R10, R13.reuse, 0x7632, R10 ;  /* 0x000076320d0a7816 */ /* 0x040fe2000000000a */
[----:B------:R-:W-:Y:S02]  /*c3f0*/  IMAD R16, R16, UR20, RZ ;  /* 0x0000001410107c24 */ /* 0x000fe4000f8e02ff */
[----:B------:R-:W-:Y:S01]  /*c400*/  IMAD.U32 R13, R13, 0x10000, RZ ;  /* 0x000100000d0d7824 */ /* 0x000fe200078e00ff */
[----:B------:R-:W-:Y:S01]  /*c410*/  SHF.L.U32 R17, R10, 0x10, RZ ;  /* 0x000000100a117819 */ /* 0x000fe200000006ff */
[----:B------:R-:W-:Y:S02]  /*c420*/  IMAD.MOV.U32 R10, RZ, RZ, R6 ;  /* 0x000000ffff0a7224 */ /* 0x000fe400078e0006 */
[----:B------:R-:W-:Y:S02]  /*c430*/  IMAD.MOV.U32 R11, RZ, RZ, R9 ;  /* 0x000000ffff0b7224 */ /* 0x000fe400078e0009 */
[C---:B------:R-:W-:Y:S02]  /*c440*/  IMAD R19, R27.reuse, UR21, R16 ;  /* 0x000000151b137c24 */ /* 0x040fe4000f8e0210 */
[C---:B------:R-:W-:Y:S01]  /*c450*/  FADD.FTZ R16, -R26.reuse, R13 ;  /* 0x0000000d1a107221 */ /* 0x040fe20000010100 */
[----:B------:R-:W-:Y:S01]  /*c460*/  FADD.FTZ R28, -R26, R17 ;  /* 0x000000111a1c7221 */ /* 0x000fe20000010100 */
[----:B------:R-:W-:-:S04]  /*c470*/  IMAD.WIDE.U32 R10, R27, UR20, R10 ;  /* 0x000000141b0a7c25 */ /* 0x000fc8000f8e000a */
[-C--:B------:R-:W-:Y:S01]  /*c480*/  FMUL.FTZ R13, R16, R25.reuse ;  /* 0x00000019100d7220 */ /* 0x080fe20000410000 */
[----:B------:R-:W-:Y:S01]  /*c490*/  FMUL.FTZ R28, R28, R25 ;  /* 0x000000191c1c7220 */ /* 0x000fe20000410000 */
[----:B------:R-:W-:Y:S02]  /*c4a0*/  IADD3 R11, PT, PT, R11, R19, RZ ;  /* 0x000000130b0b7210 */ /* 0x000fe40007ffe0ff */
[----:B------:R-:W-:Y:S01]  /*c4b0*/  FFMA.FTZ R13, R22, R13, R20 ;  /* 0x0000000d160d7223 */ /* 0x000fe20000010014 */
[----:B------:R-:W-:Y:S01]  /*c4c0*/  LEA R16, P1, R10, UR22, 0x1 ;  /* 0x000000160a107c11 */ /* 0x000fe2000f8208ff */
[----:B------:R-:W-:-:S03]  /*c4d0*/  FFMA.FTZ R28, R23, R28, R21 ;  /* 0x0000001c171c7223 */ /* 0x000fc60000010015 */
[----:B------:R-:W-:Y:S02]  /*c4e0*/  LEA.HI.X R17, R10, UR23, R11, 0x1, P1 ;  /* 0x000000170a117c11 */ /* 0x000fe400088f0c0b */
[----:B------:R-:W-:-:S05]  /*c4f0*/  F2FP.BF16.F32.PACK_AB R11, R28, R13 ;  /* 0x0000000d1c0b723e */ /* 0x000fca00000010ff */
[----:B------:R0:W-:Y:S02]  /*c500*/  STG.E desc[UR18][R16.64], R11 ;  /* 0x0000000b10007986 */ /* 0x0001e4000c101912 */
.L_x_2113:
[----:B------:R-:W-:Y:S05]  /*c510*/  BSYNC.RECONVERGENT B0 ;  /* 0x0000000000007941 */ /* 0x000fea0003800200 */
.L_x_2112:
[----:B------:R-:W-:Y:S04]  /*c520*/  BSSY.RECONVERGENT B0, `(.L_x_2114) ;  /* 0x0000015000007945 */ /* 0x000fe80003800200 */
[----:B------:R-:W-:Y:S05]  /*c530*/  @P4 BRA `(.L_x_2115) ;  /* 0x00000000004c4947 */ /* 0x000fea0003800000 */
[----:B------:R-:W-:Y:S01]  /*c540*/  PRMT R10, R14, 0x7632, R10 ;  /* 0x000076320e0a7816 */ /* 0x000fe2000000000a */
[----:B------:R-:W-:Y:S02]  /*c550*/  IMAD R13, R18, UR20, RZ ;  /* 0x00000014120d7c24 */ /* 0x000fe4000f8e02ff */
[----:B0-----:R-:W-:Y:S02]  /*c560*/  IMAD.MOV.U32 R11, RZ, RZ, R9 ;  /* 0x000000ffff0b7224 */ /* 0x001fe400078e0009 */
[----:B------:R-:W-:Y:S01]  /*c570*/  IMAD.U32 R19, R10, 0x10000, RZ ;  /* 0x000100000a137824 */ /* 0x000fe200078e00ff */
[----:B------:R-:W-:Y:S01]  /*c580*/  MOV R10, R6 ;  /* 0x00000006000a7202 */ /* 0x000fe20000000f00 */
[----:B------:R-:W-:Y:S02]  /*c590*/  IMAD.U32 R17, R14, 0x10000, RZ ;  /* 0x000100000e117824 */ /* 0x000fe400078e00ff */
[----:B------:R-:W-:Y:S02]  /*c5a0*/  IMAD R27, R12, UR21, R13 ;  /* 0x000000150c1b7c24 */ /* 0x000fe4000f8e020d */
[----:B------:R-:W-:Y:S01]  /*c5b0*/  FADD.FTZ R14, -R26, R19 ;  /* 0x000000131a0e7221 */ /* 0x000fe20000010100 */
[----:B------:R-:W-:-:S04]  /*c5c0*/  IMAD.WIDE.U32 R12, R12, UR20, R10 ;  /* 0x000000140c0c7c25 */ /* 0x000fc8000f8e000a */
[----:B------:R-:W-:Y:S01]  /*c5d0*/  FADD.FTZ R10, -R26, R17 ;  /* 0x000000111a0a7221 */ /* 0x000fe20000010100 */
[-C--:B------:R-:W-:Y:S01]  /*c5e0*/  FMUL.FTZ R14, R14, R25.reuse ;  /* 0x000000190e0e7220 */ /* 0x080fe20000410000 */
[----:B------:R-:W-:Y:S02]  /*c5f0*/  IMAD.IADD R13, R13, 0x1, R27 ;  /* 0x000000010d0d7824 */ /* 0x000fe400078e021b */
[----:B------:R-:W-:Y:S01]  /*c600*/  FMUL.FTZ R11, R10, R25 ;  /* 0x000000190a0b7220 */ /* 0x000fe20000410000 */
[----:B------:R-:W-:Y:S01]  /*c610*/  LEA R10, P1, R12, UR22, 0x1 ;  /* 0x000000160c0a7c11 */ /* 0x000fe2000f8208ff */
[----:B------:R-:W-:Y:S02]  /*c620*/  FFMA.FTZ R17, R23, R14, R21 ;  /* 0x0000000e17117223 */ /* 0x000fe40000010015 */
[----:B------:R-:W-:Y:S01]  /*c630*/  FFMA.FTZ R16, R22, R11, R20 ;  /* 0x0000000b16107223 */ /* 0x000fe20000010014 */
[----:B------:R-:W-:-:S04]  /*c640*/  LEA.HI.X R11, R12, UR23, R13, 0x1, P1 ;  /* 0x000000170c0b7c11 */ /* 0x000fc800088f0c0d */
[----:B------:R-:W-:-:S05]  /*c650*/  F2FP.BF16.F32.PACK_AB R13, R17, R16 ;  /* 0x00000010110d723e */ /* 0x000fca00000010ff */
[----:B------:R1:W-:Y:S02]  /*c660*/  STG.E desc[UR18][R10.64], R13 ;  /* 0x0000000d0a007986 */ /* 0x0003e4000c101912 */
.L_x_2115:
[----:B------:R-:W-:Y:S05]  /*c670*/  BSYNC.RECONVERGENT B0 ;  /* 0x0000000000007941 */ /* 0x000fea0003800200 */
.L_x_2114:
[----:B------:R-:W-:Y:S04]  /*c680*/  BSSY.RECONVERGENT B0, `(.L_x_2116) ;  /* 0x0000015000007945 */ /* 0x000fe80003800200 */
[----:B------:R-:W-:Y:S05]  /*c690*/  @P2 BRA `(.L_x_2117) ;  /* 0x00000000004c2947 */ /* 0x000fea0003800000 */
[----:B-1----:R-:W-:Y:S01]  /*c6a0*/  PRMT R10, R15, 0x7632, R10 ;  /* 0x000076320f0a7816 */ /* 0x002fe2000000000a */
[----:B------:R-:W-:Y:S01]  /*c6b0*/  IMAD R5, R5, UR20, RZ ;  /* 0x0000001405057c24 */ /* 0x000fe2000f8e02ff */
[----:B------:R-:W-:Y:S01]  /*c6c0*/  SHF.L.U32 R15, R15, 0x10, RZ ;  /* 0x000000100f0f7819 */ /* 0x000fe200000006ff */
[----:B0-----:R-:W-:Y:S02]  /*c6d0*/  IMAD.MOV.U32 R11, RZ, RZ, R9 ;  /* 0x000000ffff0b7224 */ /* 0x001fe400078e0009 */
[----:B------:R-:W-:Y:S01]  /*c6e0*/  IMAD.U32 R13, R10, 0x10000, RZ ;  /* 0x000100000a0d7824 */ /* 0x000fe200078e00ff */
[----:B------:R-:W-:Y:S01]  /*c6f0*/  MOV R10, R6 ;  /* 0x00000006000a7202 */ /* 0x000fe20000000f00 */
[----:B------:R-:W-:Y:S02]  /*c700*/  IMAD R17, R4, UR21, R5 ;  /* 0x0000001504117c24 */ /* 0x000fe4000f8e0205 */
[----:B------:R-:W-:Y:S02]  /*c710*/  FADD.FTZ R12, -R26, R13 ;  /* 0x0000000d1a0c7221 */ /* 0x000fe40000010100 */
[----:B------:R-:W-:-:S04]  /*c720*/  IMAD.WIDE.U32 R4, R4, UR20, R10 ;  /* 0x0000001404047c25 */ /* 0x000fc8000f8e000a */
[----:B------:R-:W-:Y:S01]  /*c730*/  FADD.FTZ R10, -R26, R15 ;  /* 0x0000000f1a0a7221 */ /* 0x000fe20000010100 */
[----:B------:R-:W-:-:S03]  /*c740*/  FMUL.FTZ R12, R12, R25 ;  /* 0x000000190c0c7220 */ /* 0x000fc60000410000 */
[----:B------:R-:W-:Y:S01]  /*c750*/  FMUL.FTZ R11, R10, R25 ;  /* 0x000000190a0b7220 */ /* 0x000fe20000410000 */
[----:B------:R-:W-:Y:S01]  /*c760*/  IADD3 R5, PT, PT, R5, R17, RZ ;  /* 0x0000001105057210 */ /* 0x000fe20007ffe0ff */
[----:B------:R-:W-:Y:S01]  /*c770*/  FFMA.FTZ R12, R23, R12, R21 ;  /* 0x0000000c170c7223 */ /* 0x000fe20000010015 */
[----:B------:R-:W-:Y:S01]  /*c780*/  LEA R10, P1, R4, UR22, 0x1 ;  /* 0x00000016040a7c11 */ /* 0x000fe2000f8208ff */
[----:B------:R-:W-:-:S03]  /*c790*/  FFMA.FTZ R13, R22, R11, R20 ;  /* 0x0000000b160d7223 */ /* 0x000fc60000010014 */
[----:B------:R-:W-:Y:S02]  /*c7a0*/  LEA.HI.X R11, R4, UR23, R5, 0x1, P1 ;  /* 0x00000017040b7c11 */ /* 0x000fe400088f0c05 */
[----:B------:R-:W-:-:S05]  /*c7b0*/  F2FP.BF16.F32.PACK_AB R5, R12, R13 ;  /* 0x0000000d0c05723e */ /* 0x000fca00000010ff */
[----:B------:R2:W-:Y:S02]  /*c7c0*/  STG.E desc[UR18][R10.64], R5 ;  /* 0x000000050a007986 */ /* 0x0005e4000c101912 */
.L_x_2117:
[----:B------:R-:W-:Y:S05]  /*c7d0*/  BSYNC.RECONVERGENT B0 ;  /* 0x0000000000007941 */ /* 0x000fea0003800200 */
.L_x_2116:
[----:B------:R-:W-:Y:S05]  /*c7e0*/  @P5 BRA `(.L_x_2118) ;  /* 0xfffffff800505947 */ /* 0x000fea000383ffff */
.L_x_2105:
[----:B------:R-:W0:Y:S01]  /*c7f0*/  LDCU UR5, c[0x0][0x3f8] ;  /* 0x00007f00ff0577ac */ /* 0x000e220008000800 */
[----:B------:R-:W0:Y:S01]  /*c800*/  LDCU UR6, c[0x0][0x3c8] ;  /* 0x00007900ff0677ac */ /* 0x000e220008000800 */
[----:B------:R-:W-:Y:S02]  /*c810*/  UIADD3 UR9, UPT, UPT, UR10, UR9, URZ ;  /* 0x000000090a097290 */ /* 0x000fe4000fffe0ff */
[----:B------:R-:W-:Y:S02]  /*c820*/  UIADD3 UR4, UPT, UPT, UR4, 0x1, URZ ;  /* 0x0000000104047890 */ /* 0x000fe4000fffe0ff */
[----:B0-----:R-:W-:-:S04]  /*c830*/  UIMAD UR5, UR5, UR6, URZ ;  /* 0x00000006050572a4 */ /* 0x001fc8000f8e02ff */
[----:B------:R-:W-:-:S09]  /*c840*/  UISETP.GE.AND UP0, UPT, UR9, UR5, UPT ;  /* 0x000000050900728c */ /* 0x000fd2000bf06270 */
[----:B------:R-:W-:Y:S05]  /*c850*/  BRA.U !UP0, `(.L_x_2119) ;  /* 0xffffff3908787547 */ /* 0x000fea000b83ffff */
[----:B------:R-:W-:Y:S05]  /*c860*/  EXIT ;  /* 0x000000000000794d */ /* 0x000fea0003800000 */
.L_x_2120:
        /* <DEDUP_REMOVED lines=9> */
.L_x_4919:


//--------------------- .text._Z35group_norm_nhwc_fwd_one_pass_kernelI11Bf16IOBf16WLi64ELi160ELi640EEv26Group_norm_nhwc_fwd_params --------------------------
	.section	.text._Z35group_norm_nhwc_fwd_one_pass_kernelI11Bf16IOBf16WLi64ELi160ELi640EEv26Group_norm_nhwc_fwd_params,"ax",@progbits
	.align	128
        .global         _Z35group_norm_nhwc_fwd_one_pass_kernelI11Bf16IOBf16WLi64ELi160ELi640EEv26Group_norm_nhwc_fwd_params
        .type           _Z35group_norm_nhwc_fwd_one_pass_kernelI11Bf16IOBf16WLi64ELi160ELi640EEv26Group_norm_nhwc_fwd_params,@function
        .size           _Z35group_norm_nhwc_fwd_one_pass_kernelI11Bf16IOBf16WLi64ELi160ELi640EEv26Group_norm_nhwc_fwd_params,(.L_x_4920 - _Z35group_norm_nhwc_fwd_one_pass_kernelI11Bf16IOBf16WLi64ELi160ELi640EEv26Group_norm_nhwc_fwd_params)
        .other          _Z35group_norm_nhwc_fwd_one_pass_kernelI11Bf16IOBf16WLi64ELi160ELi640EEv26Group_norm_nhwc_fwd_params,@"STO_CUDA_ENTRY STV_DEFAULT"
_Z35group_norm_nhwc_fwd_one_pass_kernelI11Bf16IOBf16WLi64ELi160ELi640EEv26Group_norm_nhwc_fwd_params:
.text._Z35group_norm_nhwc_fwd_one_pass_kernelI11Bf16IOBf16WLi64ELi160ELi640EEv26Group_norm_nhwc_fwd_params:
        /* <DEDUP_REMOVED lines=47> */
.L_x_2164:
[----:B-1----:R-:W1:Y:S01]  /*02f0*/  LDCU UR5, c[0x0][0x3f8] ;  /* 0x00007f00ff0577ac */ /* 0x002e620008000800 */
        /* <DEDUP_REMOVED lines=24> */
[----:B------:R-:W-:-:S04]  /*0480*/  IMAD R3, RZ, RZ, -UR9 ;  /* 0x80000009ff037e24 */ /* 0x000fc8000f8e02ff */
        /* <DEDUP_REMOVED lines=12> */
[-C--:B------:R-:W-:Y:S02]  /*0550*/  @!P1 IADD3 R3, PT, PT, R3, -R6.reuse, RZ ;  /* 0x8000000603039210 */ /* 0x080fe40007ffe0ff */
[----:B------:R-:W-:Y:S02]  /*0560*/  ISETP.GE.AND.EX P2, PT, R28, UR11, PT, P2 ;  /* 0x0000000b1c007c0c */ /* 0x000fe4000bf46320 */
[----:B------:R-:W-:Y:S02]  /*0570*/  ISETP.GE.U32.AND P1, PT, R3, R6, PT ;  /* 0x000000060300720c */ /* 0x000fe40003f26070 */
[----:B------:R-:W-:Y:S01]  /*0580*/  LOP3.LUT R6, R41, 0xffff, RZ, 0xc0, !PT ;  /* 0x0000ffff29067812 */ /* 0x000fe200078ec0ff */
[----:B------:R-:W1:Y:S08]  /*0590*/  @!P3 LDC.64 R12, c[0x0][0x3e0] ;  /* 0x0000f800ff0cbb82 */ /* 0x000e700000000a00 */
[----:B------:R-:W3:Y:S02]  /*05a0*/  @!P5 LDC.64 R18, c[0x0][0x3e0] ;  /* 0x0000f800ff12db82 */ /* 0x000ee40000000a00 */
        /* <DEDUP_REMOVED lines=27> */
[----:B---3--:R-:W-:Y:S02]  /*0760*/  @!P5 IMAD R3, R20, R18, RZ ;  /* 0x000000121403d224 */ /* 0x008fe400078e02ff */
[----:B------:R-:W-:-:S04]  /*0770*/  @!P3 IMAD.WIDE.U32 R12, R42, R12, R8 ;  /* 0x0000000c2a0cb225 */ /* 0x000fc800078e0008 */
[----:B------:R-:W-:Y:S01]  /*0780*/  @!P5 IMAD.MOV.U32 R23, RZ, RZ, R9 ;  /* 0x000000ffff17d224 */ /* 0x000fe200078e0009 */
[----:B------:R-:W-:Y:S01]  /*0790*/  @!P3 IADD3 R13, PT, PT, R13, R21, RZ ;  /* 0x000000150d0db210 */ /* 0x000fe20007ffe0ff */
[----:B------:R-:W-:Y:S01]  /*07a0*/  @!P5 IMAD R3, R38, R19, R3 ;  /* 0x000000132603d224 */ /* 0x000fe200078e0203 */
[----:B------:R-:W1:Y:S01]  /*07b0*/  @!P2 LDC.64 R20, c[0x0][0x390] ;  /* 0x0000e400ff14ab82 */ /* 0x000e620000000a00 */
[----:B----4-:R-:W-:Y:S01]  /*07c0*/  @!P3 LEA R16, P4, R12, R16, 0x1 ;  /* 0x000000100c10b211 */ /* 0x010fe200078808ff */
[----:B------:R-:W-:-:S03]  /*07d0*/  @!P5 IMAD.WIDE.U32 R18, R38, R18, R22 ;  /* 0x000000122612d225 */ /* 0x000fc600078e0016 */
[----:B------:R-:W-:Y:S01]  /*07e0*/  @!P3 LEA.HI.X R17, R12, R17, R13, 0x1, P4 ;  /* 0x000000110c11b211 */ /* 0x000fe200020f0c0d */
[----:B-----5:R-:W-:Y:S01]  /*07f0*/  @!P2 IMAD R22, R28, R14, RZ ;  /* 0x0000000e1c16a224 */ /* 0x020fe200078e02ff */
[----:B------:R-:W-:Y:S01]  /*0800*/  ISETP.GE.U32.AND P4, PT, R36, UR10, PT ;  /* 0x0000000a24007c0c */ /* 0x000fe2000bf86070 */
[----:B------:R-:W2:Y:S01]  /*0810*/  @!P1 LDC.64 R12, c[0x0][0x390] ;  /* 0x0000e400ff0c9b82 */ /* 0x000ea20000000a00 */
[----:B------:R-:W-:Y:S01]  /*0820*/  @!P5 IADD3 R3, PT, PT, R19, R3, RZ ;  /* 0x000000031303d210 */ /* 0x000fe20007ffe0ff */
[----:B------:R3:W4:Y:S01]  /*0830*/  @!P3 LDG.E R33, desc[UR16][R16.64] ;  /* 0x000000101021b981 */ /* 0x000722000c1e1900 */
[----:B------:R-:W-:Y:S02]  /*0840*/  ISETP.GE.AND.EX P3, PT, R24, UR11, PT, P4 ;  /* 0x0000000b18007c0c */ /* 0x000fe4000bf66340 */
[----:B0-----:R-:W-:Y:S02]  /*0850*/  @!P5 LEA R4, P6, R18, R4, 0x1 ;  /* 0x000000041204d211 */ /* 0x001fe400078c08ff */
[----:B------:R-:W-:Y:S01]  /*0860*/  ISETP.GE.U32.AND P4, PT, R35, UR10, PT ;  /* 0x0000000a23007c0c */ /* 0x000fe2000bf86070 */
[----:B------:R-:W-:Y:S01]  /*0870*/  @!P2 IMAD R19, R37, R15, R22 ;  /* 0x0000000f2513a224 */ /* 0x000fe200078e0216 */
[----:B---3--:R-:W-:-:S02]  /*0880*/  @!P2 MOV R16, R6 ;  /* 0x000000060010a202 */ /* 0x008fc40000000f00 */
[----:B------:R-:W-:Y:S02]  /*0890*/  @!P2 MOV R17, R9 ;  /* 0x000000090011a202 */ /* 0x000fe40000000f00 */
        /* <DEDUP_REMOVED lines=20> */
[----:B------:R-:W-:Y:S02]  /*09e0*/  IMAD.MOV.U32 R34, RZ, RZ, RZ ;  /* 0x000000ffff227224 */ /* 0x000fe400078e00ff */
        /* <DEDUP_REMOVED lines=16> */
[----:B------:R-:W-:Y:S01]  /*0af0*/  @!P4 IMAD R3, R35, R5, R3 ;  /* 0x000000052303c224 */ /* 0x000fe200078e0203 */
[----:B------:R-:W-:-:S03]  /*0b00*/  @!P3 IADD3 R24, PT, PT, R19, R24, RZ ;  /* 0x000000181318b210 */ /* 0x000fc60007ffe0ff */
[----:B-----5:R-:W5:Y:S01]  /*0b10*/  @!P6 LDC.64 R20, c[0x0][0x390] ;  /* 0x0000e400ff14eb82 */ /* 0x020f620000000a00 */
[----:B--2---:R-:W-:Y:S01]  /*0b20*/  @!P3 LEA R10, P2, R18, R10, 0x1 ;  /* 0x0000000a120ab211 */ /* 0x004fe200078408ff */
[----:B------:R-:W-:-:S03]  /*0b30*/  @!P4 IMAD.WIDE.U32 R22, R35, R4, R22 ;  /* 0x000000042316c225 */ /* 0x000fc600078e0016 */
[----:B------:R-:W-:-:S03]  /*0b40*/  @!P3 LEA.HI.X R11, R18, R11, R24, 0x1, P2 ;  /* 0x0000000b120bb211 */ /* 0x000fc600010f0c18 */
[----:B------:R-:W2:Y:S01]  /*0b50*/  @!P5 LDC.64 R4, c[0x0][0x390] ;  /* 0x0000e400ff04db82 */ /* 0x000ea20000000a00 */
[----:B------:R-:W-:Y:S01]  /*0b60*/  @!P4 IADD3 R3, PT, PT, R23, R3, RZ ;  /* 0x000000031703c210 */ /* 0x000fe20007ffe0ff */
[----:B------:R1:W3:Y:S02]  /*0b70*/  @!P3 LDG.E R30, desc[UR16][R10.64] ;  /* 0x000000100a1eb981 */ /* 0x0002e4000c1e1900 */
[----:B-1----:R-:W-:Y:S01]  /*0b80*/  @!P4 LEA R12, P2, R22, R12, 0x1 ;  /* 0x0000000c160cc211 */ /* 0x002fe200078408ff */
[----:B------:R-:W-:-:S03]  /*0b90*/  @!P6 IMAD R18, R44, R14, RZ ;  /* 0x0000000e2c12e224 */ /* 0x000fc600078e02ff */
[----:B------:R-:W-:Y:S01]  /*0ba0*/  @!P4 LEA.HI.X R13, R22, R13, R3, 0x1, P2 ;  /* 0x0000000d160dc211 */ /* 0x000fe200010f0c03 */
[C---:B------:R-:W-:Y:S01]  /*0bb0*/  @!P6 IMAD R3, R40.reuse, R15, R18 ;  /* 0x0000000f2803e224 */ /* 0x040fe200078e0212 */
[----:B------:R-:W-:Y:S01]  /*0bc0*/  @!P6 MOV R10, R6 ;  /* 0x00000006000ae202 */ /* 0x000fe20000000f00 */
[----:B------:R-:W-:Y:S02]  /*0bd0*/  @!P6 IMAD.MOV.U32 R11, RZ, RZ, R9 ;  /* 0x000000ffff0be224 */ /* 0x000fe400078e0009 */
        /* <DEDUP_REMOVED lines=8> */
[C---:B-----5:R-:W-:Y:S02]  /*0c60*/  @!P6 LEA R20, P2, R14.reuse, R20, 0x1 ;  /* 0x000000140e14e211 */ /* 0x060fe400078408ff */
[----:B------:R-:W5:Y:S02]  /*0c70*/  @!P4 LDG.E R29, desc[UR16][R12.64] ;  /* 0x000000100c1dc981 */ /* 0x000f64000c1e1900 */
[----:B------:R-:W-:Y:S02]  /*0c80*/  @!P6 LEA.HI.X R21, R14, R21, R3, 0x1, P2 ;  /* 0x000000150e15e211 */ /* 0x000fe400010f0c03 */
[----:B------:R-:W-:-:S02]  /*0c90*/  @!P5 IADD3 R17, PT, PT, R11, R17, RZ ;  /* 0x000000110b11d210 */ /* 0x000fc40007ffe0ff */
[C---:B--2---:R-:W-:Y:S01]  /*0ca0*/  @!P5 LEA R4, P2, R10.reuse, R4, 0x1 ;  /* 0x000000040a04d211 */ /* 0x044fe200078408ff */
[----:B------:R-:W-:Y:S01]  /*0cb0*/  HFMA2 R27, -RZ, RZ, 0, 0 ;  /* 0x00000000ff1b7431 */ /* 0x000fe200000001ff */
[----:B------:R-:W2:Y:S02]  /*0cc0*/  @!P6 LDG.E R28, desc[UR16][R20.64] ;  /* 0x00000010141ce981 */ /* 0x000ea4000c1e1900 */
[----:B------:R-:W-:-:S05]  /*0cd0*/  @!P5 LEA.HI.X R5, R10, R5, R17, 0x1, P2 ;  /* 0x000000050a05d211 */ /* 0x000fca00010f0c11 */
[----:B------:R0:W2:Y:S01]  /*0ce0*/  @!P5 LDG.E R27, desc[UR16][R4.64] ;  /* 0x00000010041bd981 */ /* 0x0000a2000c1e1900 */
[----:B------:R-:W1:Y:S02]  /*0cf0*/  S2R R22, SR_LANEID ;  /* 0x0000000000167919 */ /* 0x000e640000000000 */
[----:B-1----:R-:W-:Y:S02]  /*0d00*/  ISETP.GT.AND P2, PT, R22, 0x1e, PT ;  /* 0x0000001e1600780c */ /* 0x002fe40003f44270 */
[C---:B----4-:R-:W-:Y:S01]  /*0d10*/  PRMT R25, R33.reuse, 0x7632, R25 ;  /* 0x0000763221197816 */ /* 0x050fe20000000019 */
[----:B------:R-:W-:-:S03]  /*0d20*/  IMAD.U32 R33, R33, 0x10000, RZ ;  /* 0x0001000021217824 */ /* 0x000fc600078e00ff */
        /* <DEDUP_REMOVED lines=23> */
[----:B------:R-:W-:Y:S01]  /*0ea0*/  SHF.L.U32 R31, R31, 0x10, RZ ;  /* 0x000000101f1f7819 */ /* 0x000fe200000006ff */
[----:B------:R-:W-:Y:S02]  /*0eb0*/  FADD.FTZ R13, R5, R12 ;  /* 0x0000000c050d7221 */ /* 0x000fe40000010000 */
[----:B------:R-:W-:-:S02]  /*0ec0*/  FMUL.FTZ R10, R11, R11 ;  /* 0x0000000b0b0a7220 */ /* 0x000fc40000410000 */
[----:B------:R-:W-:Y:S01]  /*0ed0*/  FADD.FTZ R5, R31, R11 ;  /* 0x0000000b1f057221 */ /* 0x000fe20000010000 */
[C---:B------:R-:W-:Y:S02]  /*0ee0*/  PRMT R3, R30.reuse, 0x7632, R3 ;  /* 0x000076321e037816 */ /* 0x040fe40000000003 */
        /* <DEDUP_REMOVED lines=8> */
[----:B------:R-:W-:Y:S01]  /*0f70*/  FFMA.FTZ R10, R30, R30, R15 ;  /* 0x0000001e1e0a7223 */ /* 0x000fe2000001000f */
[C---:B-----5:R-:W-:Y:S02]  /*0f80*/  PRMT R4, R29.reuse, 0x7632, R4 ;  /* 0x000076321d047816 */ /* 0x060fe40000000004 */
[----:B------:R-:W-:-:S03]  /*0f90*/  SHF.L.U32 R29, R29, 0x10, RZ ;  /* 0x000000101d1d7819 */ /* 0x000fc600000006ff */
[----:B------:R-:W-:Y:S02]  /*0fa0*/  IMAD.U32 R4, R4, 0x10000, RZ ;  /* 0x0001000004047824 */ /* 0x000fe400078e00ff */
[----:B------:R-:W-:Y:S01]  /*0fb0*/  FADD.FTZ R13, R13, R10 ;  /* 0x0000000a0d0d7221 */ /* 0x000fe20000010000 */
[----:B--2---:R-:W-:Y:S01]  /*0fc0*/  PRMT R5, R28, 0x7632, R5 ;  /* 0x000076321c057816 */ /* 0x004fe20000000005 */
[----:B------:R-:W-:Y:S01]  /*0fd0*/  FMUL.FTZ R14, R4, R4 ;  /* 0x00000004040e7220 */ /* 0x000fe20000410000 */
[----:B------:R-:W-:Y:S02]  /*0fe0*/  FADD.FTZ R15, R29, R4 ;  /* 0x000000041d0f7221 */ /* 0x000fe40000010000 */
        /* <DEDUP_REMOVED lines=52> */
[----:B-1----:R-:W-:-:S03]  /*1330*/  FADD.FTZ R16, R12, R14 ;  /* 0x0000000e0c107221 */ /* 0x002fc60000010000 */
[----:B------:R-:W-:-:S05]  /*1340*/  @!P2 IADD3 R18, PT, PT, R19, R18, RZ ;  /* 0x000000121312a210 */ /* 0x000fca0007ffe0ff */
[----:B------:R2:W-:Y:S02]  /*1350*/  @!P2 STS.64 [R18+0x18], R16 ;  /* 0x000018101200a388 */ /* 0x0005e40000000a00 */
.L_x_2122:
[----:B------:R-:W-:Y:S05]  /*1360*/  BSYNC.RECONVERGENT B0 ;  /* 0x0000000000007941 */ /* 0x000fea0003800200 */
.L_x_2121:
        /* <DEDUP_REMOVED lines=56> */
.L_x_2124:
[----:B------:R-:W-:Y:S05]  /*16f0*/  BSYNC.RECONVERGENT B0 ;  /* 0x0000000000007941 */ /* 0x000fea0003800200 */
.L_x_2123:
        /* <DEDUP_REMOVED lines=15> */
[----:B------:R-:W-:Y:S01]  /*17f0*/  IMAD.U32 R15, RZ, RZ, UR12 ;  /* 0x0000000cff0f7e24 */ /* 0x000fe2000f8e00ff */
        /* <DEDUP_REMOVED lines=17> */
.L_x_2127:
[----:B------:R-:W2:Y:S04]  /*1910*/  LDG.E.STRONG.GPU R15, desc[UR16][R12.64] ;  /* 0x000000100c0f7981 */ /* 0x000ea8000c1ef900 */
[----:B--2---:R-:W-:Y:S01]  /*1920*/  CCTL.IVALL ;  /* 0x00000000ff00798f */ /* 0x004fe20002000000 */
[----:B------:R-:W-:Y:S05]  /*1930*/  YIELD ;  /* 0x0000000000007946 */ /* 0x000fea0003800000 */
[----:B------:R-:W-:-:S13]  /*1940*/  ISETP.NE.AND P4, PT, R15, R14, PT ;  /* 0x0000000e0f00720c */ /* 0x000fda0003f85270 */
[----:B------:R-:W-:Y:S05]  /*1950*/  @P4 BRA `(.L_x_2127) ;  /* 0xfffffffc00ec4947 */ /* 0x000fea000383ffff */
.L_x_2126:
        /* <DEDUP_REMOVED lines=15> */
.L_x_2129:
        /* <DEDUP_REMOVED lines=8> */
[----:B------:R-:W-:Y:S02]  /*1ad0*/  ISETP.EQ.OR P6, PT, R12, UR15, P3 ;  /* 0x0000000f0c007c0c */ /* 0x000fe40009fc2670 */
[----:B------:R-:W-:Y:S01]  /*1ae0*/  @!UP0 UIMAD.WIDE.U32 UR24, UR9, 0x8, UR18 ;  /* 0x00000008091888a5 */ /* 0x000fe2000f8e0012 */
[----:B------:R-:W-:-:S03]  /*1af0*/  MOV R12, UR26 ;  /* 0x0000001a000c7c02 */ /* 0x000fc60008000f00 */
[----:B------:R-:W-:Y:S01]  /*1b00*/  VOTEU.ALL UP0, P5 ;  /* 0x0000000000ff7886 */ /* 0x000fe20002800000 */
[----:B------:R-:W-:Y:S01]  /*1b10*/  ISETP.EQ.OR P2, PT, R12, UR15, P3 ;  /* 0x0000000f0c007c0c */ /* 0x000fe20009f42670 */
[----:B------:R-:W-:Y:S01]  /*1b20*/  IMAD.U32 R19, RZ, RZ, UR25 ;  /* 0x00000019ff137e24 */ /* 0x000fe2000f8e00ff */
[----:B--2---:R-:W-:Y:S02]  /*1b30*/  MOV R18, UR24 ;  /* 0x0000001800127c02 */ /* 0x004fe40008000f00 */
[----:B------:R-:W-:-:S04]  /*1b40*/  @!UP0 UIMAD.WIDE.U32 UR24, UR22, 0x8, UR18 ;  /* 0x00000008161888a5 */ /* 0x000fc8000f8e0012 */
[----:B------:R-:W0:Y:S02]  /*1b50*/  @!P4 LDG.E.64 R18, desc[UR16][R18.64] ;  /* 0x000000101212c981 */ /* 0x000e24000c1e1b00 */
        /* <DEDUP_REMOVED lines=18> */
[----:B------:R-:W-:Y:S01]  /*1c80*/  MOV R14, UR24 ;  /* 0x00000018000e7c02 */ /* 0x000fe20008000f00 */
[----:B------:R-:W-:Y:S01]  /*1c90*/  UIADD3 UR24, UPT, UPT, UR5, 0x6, URZ ;  /* 0x0000000605187890 */ /* 0x000fe2000fffe0ff */
[----:B------:R-:W-:Y:S02]  /*1ca0*/  @!P5 FADD.FTZ R17, R17, R15 ;  /* 0x0000000f1111d221 */ /* 0x000fe40000010000 */
[----:B------:R-:W-:Y:S02]  /*1cb0*/  ISETP.EQ.OR P4, PT, R14, UR15, P3 ;  /* 0x0000000f0e007c0c */ /* 0x000fe40009f82670 */
[----:B------:R-:W-:Y:S01]  /*1cc0*/  MOV R14, UR25 ;  /* 0x00000019000e7c02 */ /* 0x000fe20008000f00 */
[----:B------:R-:W-:-:S03]  /*1cd0*/  UIADD3 UR25, UPT, UPT, UR5, 0x7, URZ ;  /* 0x0000000705197890 */ /* 0x000fc6000fffe0ff */
[----:B------:R-:W-:Y:S01]  /*1ce0*/  ISETP.EQ.OR P5, PT, R14, UR15, P3 ;  /* 0x0000000f0e007c0c */ /* 0x000fe20009fa2670 */
[----:B------:R-:W-:Y:S02]  /*1cf0*/  IMAD.U32 R14, RZ, RZ, UR24 ;  /* 0x00000018ff0e7e24 */ /* 0x000fe4000f8e00ff */
[----:B---3--:R-:W-:Y:S01]  /*1d00*/  @!P6 FADD.FTZ R16, R16, R12 ;  /* 0x0000000c1010e221 */ /* 0x008fe20000010000 */
[----:B------:R-:W-:Y:S02]  /*1d10*/  @!P6 FADD.FTZ R17, R17, R13 ;  /* 0x0000000d1111e221 */ /* 0x000fe40000010000 */
[----:B------:R-:W-:Y:S01]  /*1d20*/  ISETP.EQ.OR P6, PT, R14, UR15, P3 ;  /* 0x0000000f0e007c0c */ /* 0x000fe20009fc2670 */
[----:B------:R-:W-:Y:S01]  /*1d30*/  VOTEU.ALL UP0, P4 ;  /* 0x0000000000ff7886 */ /* 0x000fe20002000000 */
[----:B------:R-:W-:Y:S01]  /*1d40*/  MOV R12, UR25 ;  /* 0x00000019000c7c02 */ /* 0x000fe20008000f00 */
[----:B----4-:R-:W-:Y:S01]  /*1d50*/  @!P2 FADD.FTZ R16, R16, R20 ;  /* 0x000000141010a221 */ /* 0x010fe20000010000 */
[----:B------:R-:W-:-:S02]  /*1d60*/  @!P2 FADD.FTZ R17, R17, R21 ;  /* 0x000000151111a221 */ /* 0x000fc40000010000 */
[----:B------:R-:W-:Y:S01]  /*1d70*/  ISETP.EQ.OR P2, PT, R12, UR15, P3 ;  /* 0x0000000f0c007c0c */ /* 0x000fe20009f42670 */
[----:B------:R-:W-:Y:S01]  /*1d80*/  @!UP0 UIMAD.WIDE.U32 UR24, UR11, 0x8, UR18 ;  /* 0x000000080b1888a5 */ /* 0x000fe2000f8e0012 */
[----:B------:R-:W-:-:S05]  /*1d90*/  VOTEU.ALL UP1, P5 ;  /* 0x0000000000ff7886 */ /* 0x000fca0002820000 */
[----:B------:R-:W-:Y:S01]  /*1da0*/  MOV R18, UR24 ;  /* 0x0000001800127c02 */ /* 0x000fe20008000f00 */
[----:B------:R-:W-:Y:S01]  /*1db0*/  VOTEU.ALL UP0, P6 ;  /* 0x0000000000ff7886 */ /* 0x000fe20003000000 */
[----:B------:R-:W-:Y:S01]  /*1dc0*/  MOV R19, UR25 ;  /* 0x0000001900137c02 */ /* 0x000fe20008000f00 */
[----:B------:R-:W-:-:S03]  /*1dd0*/  @!UP1 UIMAD.WIDE.U32 UR26, UR13, 0x8, UR18 ;  /* 0x000000080d1a98a5 */ /* 0x000fc6000f8e0012 */
[----:B------:R-:W-:Y:S01]  /*1de0*/  VOTEU.ALL UP1, P2 ;  /* 0x0000000000ff7886 */ /* 0x000fe20001020000 */
[----:B------:R-:W-:Y:S01]  /*1df0*/  @!UP0 UIMAD.WIDE.U32 UR24, UR12, 0x8, UR18 ;  /* 0x000000080c1888a5 */ /* 0x000fe2000f8e0012 */
[----:B------:R-:W2:Y:S01]  /*1e00*/  @!P4 LDG.E.64 R18, desc[UR16][R18.64] ;  /* 0x000000101212c981 */ /* 0x000ea2000c1e1b00 */
[----:B------:R-:W-:Y:S02]  /*1e10*/  MOV R14, UR26 ;  /* 0x0000001a000e7c02 */ /* 0x000fe40008000f00 */
[----:B------:R-:W-:Y:S01]  /*1e20*/  MOV R15, UR27 ;  /* 0x0000001b000f7c02 */ /* 0x000fe20008000f00 */
[----:B------:R-:W-:Y:S01]  /*1e30*/  @!UP1 UIMAD.WIDE.U32 UR26, UR21, 0x8, UR18 ;  /* 0x00000008151a98a5 */ /* 0x000fe2000f8e0012 */
[----:B------:R-:W-:Y:S02]  /*1e40*/  MOV R12, UR24 ;  /* 0x00000018000c7c02 */ /* 0x000fe40008000f00 */
[----:B------:R-:W-:Y:S02]  /*1e50*/  MOV R13, UR25 ;  /* 0x00000019000d7c02 */ /* 0x000fe40008000f00 */
[----:B------:R-:W3:Y:S01]  /*1e60*/  @!P5 LDG.E.64 R14, desc[UR16][R14.64] ;  /* 0x000000100e0ed981 */ /* 0x000ee2000c1e1b00 */
[----:B------:R-:W-:Y:S01]  /*1e70*/  MOV R20, UR26 ;  /* 0x0000001a00147c02 */ /* 0x000fe20008000f00 */
[----:B------:R-:W-:-:S02]  /*1e80*/  IMAD.U32 R21, RZ, RZ, UR27 ;  /* 0x0000001bff157e24 */ /* 0x000fc4000f8e00ff */
[----:B------:R-:W4:Y:S04]  /*1e90*/  @!P6 LDG.E.64 R12, desc[UR16][R12.64] ;  /* 0x000000100c0ce981 */ /* 0x000f28000c1e1b00 */
[----:B------:R-:W5:Y:S01]  /*1ea0*/  @!P2 LDG.E.64 R20, desc[UR16][R20.64] ;  /* 0x000000101414a981 */ /* 0x000f62000c1e1b00 */
[----:B------:R-:W-:Y:S02]  /*1eb0*/  UIADD3 UR5, UPT, UPT, UR5, 0x8, URZ ;  /* 0x0000000805057890 */ /* 0x000fe4000fffe0ff */
[----:B------:R-:W-:Y:S02]  /*1ec0*/  UIADD3 UR23, UPT, UPT, UR23, 0x8, URZ ;  /* 0x0000000817177890 */ /* 0x000fe4000fffe0ff */
[----:B------:R-:W-:Y:S02]  /*1ed0*/  ULEA UR9, UR20, UR9, 0x3 ;  /* 0x0000000914097291 */ /* 0x000fe4000f8e18ff */
[----:B------:R-:W-:-:S02]  /*1ee0*/  ULEA UR22, UR20, UR22, 0x3 ;  /* 0x0000001614167291 */ /* 0x000fc4000f8e18ff */
[----:B------:R-:W-:Y:S02]  /*1ef0*/  ULEA UR10, UR20, UR10, 0x3 ;  /* 0x0000000a140a7291 */ /* 0x000fe4000f8e18ff */
[----:B------:R-:W-:Y:S02]  /*1f00*/  ULEA UR14, UR20, UR14, 0x3 ;  /* 0x0000000e140e7291 */ /* 0x000fe4000f8e18ff */
[----:B------:R-:W-:Y:S02]  /*1f10*/  ULEA UR11, UR20, UR11, 0x3 ;  /* 0x0000000b140b7291 */ /* 0x000fe4000f8e18ff */
[----:B------:R-:W-:Y:S02]  /*1f20*/  ULEA UR13, UR20, UR13, 0x3 ;  /* 0x0000000d140d7291 */ /* 0x000fe4000f8e18ff */
[----:B------:R-:W-:Y:S02]  /*1f30*/  ULEA UR12, UR20, UR12, 0x3 ;  /* 0x0000000c140c7291 */ /* 0x000fe4000f8e18ff */
[----:B------:R-:W-:Y:S01]  /*1f40*/  ULEA UR21, UR20, UR21, 0x3 ;  /* 0x0000001514157291 */ /* 0x000fe2000f8e18ff */
[----:B--2---:R-:W-:Y:S01]  /*1f50*/  @!P4 FADD.FTZ R16, R16, R18 ;  /* 0x000000121010c221 */ /* 0x004fe20000010000 */
[----:B------:R-:W-:Y:S01]  /*1f60*/  @!P4 FADD.FTZ R17, R17, R19 ;  /* 0x000000131111c221 */ /* 0x000fe20000010000 */
[----:B------:R-:W-:-:S02]  /*1f70*/  ISETP.NE.AND P4, PT, R22, UR5, PT ;  /* 0x0000000516007c0c */ /* 0x000fc4000bf85270 */
        /* <DEDUP_REMOVED lines=8> */
.L_x_2128:
        /* <DEDUP_REMOVED lines=24> */
[----:B------:R-:W-:Y:S01]  /*2180*/  VOTEU.ALL UP2, P6 ;  /* 0x0000000000ff7886 */ /* 0x000fe20003040000 */
[----:B------:R-:W-:Y:S01]  /*2190*/  MOV R19, UR11 ;  /* 0x0000000b00137c02 */ /* 0x000fe20008000f00 */
[----:B------:R-:W-:Y:S02]  /*21a0*/  @!UP1 UIMAD UR12, UR12, UR20, UR6 ;  /* 0x000000140c0c92a4 */ /* 0x000fe4000f8e0206 */
[----:B------:R-:W-:-:S03]  /*21b0*/  @!UP0 UIMAD.WIDE.U32 UR10, UR9, 0x8, UR18 ;  /* 0x00000008090a88a5 */ /* 0x000fc6000f8e0012 */
[----:B------:R-:W0:Y:S01]  /*21c0*/  @!P2 LDG.E.64 R18, desc[UR16][R18.64] ;  /* 0x000000101212a981 */ /* 0x000e22000c1e1b00 */
[----:B------:R-:W-:Y:S02]  /*21d0*/  @!UP1 UIMAD.WIDE.U32 UR12, UR12, 0x8, UR18 ;  /* 0x000000080c0c98a5 */ /* 0x000fe4000f8e0012 */
[----:B------:R-:W-:Y:S01]  /*21e0*/  @!UP2 UIMAD UR9, UR14, UR20, UR6 ;  /* 0x000000140e09a2a4 */ /* 0x000fe2000f8e0206 */
[----:B------:R-:W-:Y:S01]  /*21f0*/  MOV R14, UR10 ;  /* 0x0000000a000e7c02 */ /* 0x000fe20008000f00 */
[----:B------:R-:W-:Y:S02]  /*2200*/  IMAD.U32 R15, RZ, RZ, UR11 ;  /* 0x0000000bff0f7e24 */ /* 0x000fe4000f8e00ff */
[----:B------:R-:W-:Y:S01]  /*2210*/  @!UP2 UIMAD.WIDE.U32 UR10, UR9, 0x8, UR18 ;  /* 0x00000008090aa8a5 */ /* 0x000fe2000f8e0012 */
[----:B------:R-:W-:Y:S02]  /*2220*/  MOV R12, UR12 ;  /* 0x0000000c000c7c02 */ /* 0x000fe40008000f00 */
[----:B------:R-:W-:Y:S01]  /*2230*/  MOV R13, UR13 ;  /* 0x0000000d000d7c02 */ /* 0x000fe20008000f00 */
[----:B------:R-:W2:Y:S02]  /*2240*/  @!P4 LDG.E.64 R14, desc[UR16][R14.64] ;  /* 0x000000100e0ec981 */ /* 0x000ea4000c1e1b00 */
[----:B------:R-:W-:-:S02]  /*2250*/  MOV R20, UR10 ;  /* 0x0000000a00147c02 */ /* 0x000fc40008000f00 */
        /* <DEDUP_REMOVED lines=14> */
.L_x_2130:
[----:B------:R-:W-:-:S13]  /*2340*/  LOP3.LUT P2, R12, R2, 0x3, RZ, 0xc0, !PT ;  /* 0x00000003020c7812 */ /* 0x000fda000784c0ff */
[----:B------:R-:W-:Y:S05]  /*2350*/  @!P2 BRA `(.L_x_2125) ;  /* 0x0000000000a0a947 */ /* 0x000fea0003800000 */
[----:B------:R-:W-:-:S13]  /*2360*/  ISETP.NE.AND P2, PT, R12, 0x1, PT ;  /* 0x000000010c00780c */ /* 0x000fda0003f45270 */
[----:B------:R-:W-:Y:S05]  /*2370*/  @!P2 BRA `(.L_x_2131) ;  /* 0x000000000060a947 */ /* 0x000fea0003800000 */
[----:B------:R-:W-:Y:S02]  /*2380*/  UIADD3 UR10, UPT, UPT, UR5, 0x1, URZ ;  /* 0x00000001050a7890 */ /* 0x000fe4000fffe0ff */
[----:B------:R-:W-:-:S04]  /*2390*/  MOV R12, UR5 ;  /* 0x00000005000c7c02 */ /* 0x000fc80008000f00 */
[----:B------:R-:W-:Y:S02]  /*23a0*/  ISETP.EQ.OR P4, PT, R12, UR15, P3 ;  /* 0x0000000f0c007c0c */ /* 0x000fe40009f82670 */
[----:B------:R-:W-:-:S04]  /*23b0*/  MOV R12, UR10 ;  /* 0x0000000a000c7c02 */ /* 0x000fc80008000f00 */
[----:B------:R-:W-:-:S07]  /*23c0*/  ISETP.EQ.OR P2, PT, R12, UR15, P3 ;  /* 0x0000000f0c007c0c */ /* 0x000fce0009f42670 */
[----:B------:R-:W-:-:S05]  /*23d0*/  VOTEU.ALL UP0, P4 ;  /* 0x0000000000ff7886 */ /* 0x000fca0002000000 */
[----:B------:R-:W-:Y:S01]  /*23e0*/  @!UP0 UIMAD UR12, UR5, UR20, UR6 ;  /* 0x00000014050c82a4 */ /* 0x000fe2000f8e0206 */
[----:B------:R-:W-:-:S03]  /*23f0*/  VOTEU.ALL UP1, P2 ;  /* 0x0000000000ff7886 */ /* 0x000fc60001020000 */
[----:B------:R-:W-:Y:S02]  /*2400*/  @!UP0 UIMAD.WIDE.U32 UR12, UR12, 0x8, UR18 ;  /* 0x000000080c0c88a5 */ /* 0x000fe4000f8e0012 */
[----:B------:R-:W-:-:S04]  /*2410*/  @!UP1 UIMAD UR10, UR10, UR20, UR6 ;  /* 0x000000140a0a92a4 */ /* 0x000fc8000f8e0206 */
[----:B------:R-:W-:Y:S01]  /*2420*/  IMAD.U32 R14, RZ, RZ, UR12 ;  /* 0x0000000cff0e7e24 */ /* 0x000fe2000f8e00ff */
        /* <DEDUP_REMOVED lines=13> */
.L_x_2131:
        /* <DEDUP_REMOVED lines=13> */
.L_x_2132:
[----:B------:R-:W-:Y:S05]  /*25d0*/  BSYNC.RECONVERGENT B0 ;  /* 0x0000000000007941 */ /* 0x000fea0003800200 */
.L_x_2125:
        /* <DEDUP_REMOVED lines=18> */
[----:B0-----:R-:W2:Y:S04]  /*2700*/  LDG.E.U16 R16, desc[UR16][R12.64] ;  /* 0x000000100c107981 */ /* 0x001ea8000c1e1500 */
[----:B------:R0:W3:Y:S04]  /*2710*/  LDG.E.U16 R17, desc[UR16][R12.64+0x2] ;  /* 0x000002100c117981 */ /* 0x0000e8000c1e1500 */
[----:B------:R-:W4:Y:S04]  /*2720*/  LDG.E.U16 R18, desc[UR16][R14.64] ;  /* 0x000000100e127981 */ /* 0x000f28000c1e1500 */
[----:B------:R-:W5:Y:S01]  /*2730*/  LDG.E.U16 R19, desc[UR16][R14.64+0x2] ;  /* 0x000002100e137981 */ /* 0x000f62000c1e1500 */
[----:B------:R-:W-:Y:S03]  /*2740*/  BSSY.RECONVERGENT B0, `(.L_x_2133) ;  /* 0x00001de000007945 */ /* 0x000fe60003800200 */
[----:B0-----:R-:W0:Y:S02]  /*2750*/  LDS.64 R12, [UR5+0xc0] ;  /* 0x0000c005ff0c7984 */ /* 0x001e240008000a00 */
[----:B0-----:R-:W-:-:S05]  /*2760*/  FMUL.FTZ R12, R12, UR10 ;  /* 0x0000000a0c0c7c20 */ /* 0x001fca0008410000 */
[----:B------:R-:W-:-:S13]  /*2770*/  R2UR UR5, R12 ;  /* 0x000000000c0572ca */ /* 0x000fda00000e0000 */
[----:B------:R-:W-:-:S05]  /*2780*/  MOV R12, UR5 ;  /* 0x00000005000c7c02 */ /* 0x000fca0008000f00 */
[----:B------:R-:W-:-:S04]  /*2790*/  FMUL.FTZ R12, R12, UR5 ;  /* 0x000000050c0c7c20 */ /* 0x000fc80008410000 */
[----:B------:R-:W-:Y:S01]  /*27a0*/  FFMA.FTZ R20, R13, UR10, -R12 ;  /* 0x0000000a0d147c23 */ /* 0x000fe2000801080c */
[----:B------:R-:W0:Y:S04]  /*27b0*/  LDCU.U8 UR10, c[0x0][0x3fc] ;  /* 0x00007f80ff0a77ac */ /* 0x000e280008000000 */
[----:B------:R-:W-:-:S13]  /*27c0*/  FSETP.GTU.FTZ.AND P2, PT, R20, RZ, PT ;  /* 0x000000ff1400720b */ /* 0x000fda0003f5c000 */
[----:B------:R-:W-:Y:S01]  /*27d0*/  VOTEU.ANY UP0, P2 ;  /* 0x0000000000ff7886 */ /* 0x000fe20001000100 */
[----:B------:R-:W-:Y:S01]  /*27e0*/  PLOP3.LUT P2, PT, PT, PT, UP0, 0x80, 0x8 ;  /* 0x000000000008781c */ /* 0x000fe20003f4f008 */
[----:B0-----:R-:W-:-:S03]  /*27f0*/  UISETP.NE.AND UP1, UPT, UR10, URZ, UPT ;  /* 0x000000ff0a00728c */ /* 0x001fc6000bf25270 */
[----:B------:R-:W0:Y:S09]  /*2800*/  @UP0 LDCU UR8, c[0x0][0x3a8] ;  /* 0x00007500ff0807ac */ /* 0x000e320008000800 */
[----:B0-----:R-:W-:Y:S01]  /*2810*/  @P2 FADD.FTZ R20, R20, UR8 ;  /* 0x0000000814142e21 */ /* 0x001fe20008010000 */
[----:B------:R-:W-:-:S05]  /*2820*/  UMOV UR8, 0x3f800000 ;  /* 0x3f80000000087882 */ /* 0x000fca0000000000 */
[----:B------:R-:W0:Y:S02]  /*2830*/  @P2 MUFU.RSQ R20, R20 ;  /* 0x0000001400142308 */ /* 0x000e240000001400 */
[----:B0-----:R-:W-:-:S13]  /*2840*/  @P2 R2UR UR9, R20 ;  /* 0x00000000140922ca */ /* 0x001fda00000e0000 */
[----:B------:R-:W-:Y:S01]  /*2850*/  @UP0 UMOV UR8, UR9 ;  /* 0x0000000900080c82 */ /* 0x000fe20008000000 */
[----:B--2---:R-:W-:Y:S02]  /*2860*/  SHF.L.U32 R12, R16, 0x10, RZ ;  /* 0x00000010100c7819 */ /* 0x004fe400000006ff */
[----:B---3--:R-:W-:Y:S02]  /*2870*/  SHF.L.U32 R13, R17, 0x10, RZ ;  /* 0x00000010110d7819 */ /* 0x008fe400000006ff */
[----:B----4-:R-:W-:Y:S02]  /*2880*/  SHF.L.U32 R18, R18, 0x10, RZ ;  /* 0x0000001012127819 */ /* 0x010fe400000006ff */
[----:B-----5:R-:W-:Y:S01]  /*2890*/  SHF.L.U32 R19, R19, 0x10, RZ ;  /* 0x0000001013137819 */ /* 0x020fe200000006ff */
[----:B------:R-:W-:Y:S06]  /*28a0*/  BRA.U UP1, `(.L_x_2134) ;  /* 0x0000000901f07547 */ /* 0x000fec000b800000 */
[----:B------:R-:W0:Y:S01]  /*28b0*/  LDCU.64 UR12, c[0x0][0x3e8] ;  /* 0x00007d00ff0c77ac */ /* 0x000e220008000a00 */
[----:B------:R-:W-:Y:S01]  /*28c0*/  SHF.R.S32.HI R23, RZ, 0x1f, R0 ;  /* 0x0000001fff177819 */ /* 0x000fe20000011400 */
[----:B------:R-:W-:Y:S01]  /*28d0*/  BSSY.RECONVERGENT B1, `(.L_x_2135) ;  /* 0x000001b000017945 */ /* 0x000fe20003800200 */
[----:B------:R-:W-:Y:S02]  /*28e0*/  SHF.R.S32.HI R22, RZ, 0x1f, R42 ;  /* 0x0000001fff167819 */ /* 0x000fe4000001142a */
[----:B0-----:R-:W-:Y:S02]  /*28f0*/  ISETP.GE.U32.AND P2, PT, R0, UR12, PT ;  /* 0x0000000c00007c0c */ /* 0x001fe4000bf46070 */
        /* <DEDUP_REMOVED lines=14> */
[----:B------:R-:W-:-:S03]  /*29e0*/  FFMA.FTZ R20, R12, R20, R18 ;  /* 0x000000140c147223 */ /* 0x000fc60000010012 */
[----:B------:R-:W-:Y:S01]  /*29f0*/  FFMA.FTZ R21, R13, R21, R19 ;  /* 0x000000150d157223 */ /* 0x000fe20000010013 */
[----:B0-----:R-:W-:-:S04]  /*2a00*/  IMAD R16, R23, UR18, RZ ;  /* 0x0000001217107c24 */ /* 0x001fc8000f8e02ff */
[----:B------:R-:W-:Y:S01]  /*2a10*/  F2FP.BF16.F32.PACK_AB R21, R21, R20 ;  /* 0x000000141515723e */ /* 0x000fe200000010ff */
[----:B------:R-:W-:-:S04]  /*2a20*/  IMAD.WIDE.U32 R14, R0, UR18, R14 ;  /* 0x00000012000e7c25 */ /* 0x000fc8000f8e000e */
[----:B------:R-:W-:-:S04]  /*2a30*/  IMAD R16, R0, UR19, R16 ;  /* 0x0000001300107c24 */ /* 0x000fc8000f8e0210 */
[----:B------:R-:W-:Y:S01]  /*2a40*/  IMAD.IADD R15, R15, 0x1, R16 ;  /* 0x000000010f0f7824 */ /* 0x000fe200078e0210 */
[----:B-1----:R-:W-:-:S04]  /*2a50*/  LEA R16, P2, R14, UR10, 0x1 ;  /* 0x0000000a0e107c11 */ /* 0x002fc8000f8408ff */
[----:B------:R-:W-:-:S05]  /*2a60*/  LEA.HI.X R17, R14, UR11, R15, 0x1, P2 ;  /* 0x0000000b0e117c11 */ /* 0x000fca00090f0c0f */
[----:B------:R0:W-:Y:S04]  /*2a70*/  STG.E desc[UR16][R16.64], R21 ;  /* 0x0000001510007986 */ /* 0x0001e8000c101910 */
.L_x_2136:
[----:B------:R-:W-:Y:S05]  /*2a80*/  BSYNC.RECONVERGENT B1 ;  /* 0x0000000000017941 */ /* 0x000fea0003800200 */
.L_x_2135:
[----:B------:R-:W-:Y:S04]  /*2a90*/  BSSY.RECONVERGENT B1, `(.L_x_2137) ;  /* 0x0000014000017945 */ /* 0x000fe80003800200 */
[----:B------:R-:W-:Y:S05]  /*2aa0*/  @P3 BRA `(.L_x_2138) ;  /* 0x0000000000483947 */ /* 0x000fea0003800000 */
[----:B------:R-:W1:Y:S01]  /*2ab0*/  LDCU.64 UR10, c[0x0][0x3e0] ;  /* 0x00007c00ff0a77ac */ /* 0x000e620008000a00 */
[----:B------:R-:W-:Y:S01]  /*2ac0*/  MOV R14, R6 ;  /* 0x00000006000e7202 */ /* 0x000fe20000000f00 */
[----:B------:R-:W-:Y:S01]  /*2ad0*/  FADD.FTZ R20, R33, -UR5 ;  /* 0x8000000521147e21 */ /* 0x000fe20008010000 */
[----:B------:R-:W-:Y:S01]  /*2ae0*/  MOV R15, R9 ;  /* 0x00000009000f7202 */ /* 0x000fe20000000f00 */
[----:B------:R-:W2:Y:S01]  /*2af0*/  LDCU.64 UR18, c[0x0][0x380] ;  /* 0x00007000ff1277ac */ /* 0x000ea20008000a00 */
[----:B0-----:R-:W-:Y:S01]  /*2b00*/  FADD.FTZ R16, R25, -UR5 ;  /* 0x8000000519107e21 */ /* 0x001fe20008010000 */
[----:B------:R-:W-:-:S03]  /*2b10*/  FMUL.FTZ R20, R20, UR8 ;  /* 0x0000000814147c20 */ /* 0x000fc60008410000 */
[----:B------:R-:W-:Y:S01]  /*2b20*/  FMUL.FTZ R16, R16, UR8 ;  /* 0x0000000810107c20 */ /* 0x000fe20008410000 */
[----:B------:R-:W-:-:S03]  /*2b30*/  FFMA.FTZ R20, R12, R20, R18 ;  /* 0x000000140c147223 */ /* 0x000fc60000010012 */
[----:B------:R-:W-:Y:S01]  /*2b40*/  FFMA.FTZ R21, R13, R16, R19 ;  /* 0x000000100d157223 */ /* 0x000fe20000010013 */
[----:B-1----:R-:W-:-:S04]  /*2b50*/  IMAD R17, R22, UR10, RZ ;  /* 0x0000000a16117c24 */ /* 0x002fc8000f8e02ff */
[----:B------:R-:W-:Y:S01]  /*2b60*/  F2FP.BF16.F32.PACK_AB R21, R21, R20 ;  /* 0x000000141515723e */ /* 0x000fe200000010ff */
[----:B------:R-:W-:-:S04]  /*2b70*/  IMAD.WIDE.U32 R14, R42, UR10, R14 ;  /* 0x0000000a2a0e7c25 */ /* 0x000fc8000f8e000e */
[----:B------:R-:W-:Y:S01]  /*2b80*/  IMAD R17, R42, UR11, R17 ;  /* 0x0000000b2a117c24 */ /* 0x000fe2000f8e0211 */
[----:B--2---:R-:W-:-:S04]  /*2b90*/  LEA R16, P2, R14, UR18, 0x1 ;  /* 0x000000120e107c11 */ /* 0x004fc8000f8408ff */
[----:B------:R-:W-:-:S04]  /*2ba0*/  IADD3 R17, PT, PT, R15, R17, RZ ;  /* 0x000000110f117210 */ /* 0x000fc80007ffe0ff */
[----:B------:R-:W-:-:S05]  /*2bb0*/  LEA.HI.X R17, R14, UR19, R17, 0x1, P2 ;  /* 0x000000130e117c11 */ /* 0x000fca00090f0c11 */
[----:B------:R1:W-:Y:S02]  /*2bc0*/  STG.E desc[UR16][R16.64], R21 ;  /* 0x0000001510007986 */ /* 0x0003e4000c101910 */
.L_x_2138:
[----:B------:R-:W-:Y:S05]  /*2bd0*/  BSYNC.RECONVERGENT B1 ;  /* 0x0000000000017941 */ /* 0x000fea0003800200 */
.L_x_2137:
[----:B01----:R-:W-:Y:S01]  /*2be0*/  SHF.R.S32.HI R17, RZ, 0x1f, R38 ;  /* 0x0000001fff117819 */ /* 0x003fe20000011426 */
        /* <DEDUP_REMOVED lines=27> */
[----:B------:R-:W-:Y:S01]  /*2da0*/  IMAD R17, R38, UR11, R17 ;  /* 0x0000000b26117c24 */ /* 0x000fe2000f8e0211 */
[----:B-1----:R-:W-:-:S04]  /*2db0*/  LEA R16, P5, R14, UR18, 0x1 ;  /* 0x000000120e107c11 */ /* 0x002fc8000f8a08ff */
[----:B------:R-:W-:-:S04]  /*2dc0*/  IADD3 R17, PT, PT, R15, R17, RZ ;  /* 0x000000110f117210 */ /* 0x000fc80007ffe0ff */
[----:B------:R-:W-:-:S05]  /*2dd0*/  LEA.HI.X R17, R14, UR19, R17, 0x1, P5 ;  /* 0x000000130e117c11 */ /* 0x000fca000a8f0c11 */
[----:B------:R0:W-:Y:S02]  /*2de0*/  STG.E desc[UR16][R16.64], R21 ;  /* 0x0000001510007986 */ /* 0x0001e4000c101910 */
.L_x_2140:
[----:B------:R-:W-:Y:S05]  /*2df0*/  BSYNC.RECONVERGENT B1 ;  /* 0x0000000000017941 */ /* 0x000fea0003800200 */
.L_x_2139:
        /* <DEDUP_REMOVED lines=10> */
[----:B------:R-:W-:Y:S01]  /*2ea0*/  FFMA.FTZ R11, R12, R31, R18 ;  /* 0x0000001f0c0b7223 */ /* 0x000fe20000010012 */
[----:B-1----:R-:W-:Y:S02]  /*2eb0*/  IMAD R20, R23, UR10, RZ ;  /* 0x0000000a17147c24 */ /* 0x002fe4000f8e02ff */
[----:B------:R-:W-:-:S04]  /*2ec0*/  IMAD.WIDE.U32 R14, R37, UR10, R14 ;  /* 0x0000000a250e7c25 */ /* 0x000fc8000f8e000e */
[----:B------:R-:W-:Y:S02]  /*2ed0*/  IMAD R17, R37, UR11, R20 ;  /* 0x0000000b25117c24 */ /* 0x000fe4000f8e0214 */
[----:B------:R-:W-:Y:S01]  /*2ee0*/  FFMA.FTZ R20, R13, R16, R19 ;  /* 0x000000100d147223 */ /* 0x000fe20000010013 */
[----:B--2---:R-:W-:Y:S01]  /*2ef0*/  LEA R16, P1, R14, UR18, 0x1 ;  /* 0x000000120e107c11 */ /* 0x004fe2000f8208ff */
[----:B------:R-:W-:-:S03]  /*2f00*/  IMAD.IADD R17, R15, 0x1, R17 ;  /* 0x000000010f117824 */ /* 0x000fc600078e0211 */
[----:B------:R-:W-:Y:S02]  /*2f10*/  F2FP.BF16.F32.PACK_AB R11, R20, R11 ;  /* 0x0000000b140b723e */ /* 0x000fe400000010ff */
[----:B------:R-:W-:-:S05]  /*2f20*/  LEA.HI.X R17, R14, UR19, R17, 0x1, P1 ;  /* 0x000000130e117c11 */ /* 0x000fca00088f0c11 */
[----:B------:R1:W-:Y:S02]  /*2f30*/  STG.E desc[UR16][R16.64], R11 ;  /* 0x0000000b10007986 */ /* 0x0003e4000c101910 */
.L_x_2142:
[----:B------:R-:W-:Y:S05]  /*2f40*/  BSYNC.RECONVERGENT B1 ;  /* 0x0000000000017941 */ /* 0x000fea0003800200 */
.L_x_2141:
        /* <DEDUP_REMOVED lines=10> */
[----:B------:R-:W-:-:S03]  /*2ff0*/  FFMA.FTZ R3, R12, R3, R18 ;  /* 0x000000030c037223 */ /* 0x000fc60000010012 */
        /* <DEDUP_REMOVED lines=9> */
.L_x_2144:
[----:B------:R-:W-:Y:S05]  /*3090*/  BSYNC.RECONVERGENT B1 ;  /* 0x0000000000017941 */ /* 0x000fea0003800200 */
.L_x_2143:
        /* <DEDUP_REMOVED lines=10> */
[----:B--2---:R-:W-:-:S03]  /*3140*/  FFMA.FTZ R3, R12, R29, R18 ;  /* 0x0000001d0c037223 */ /* 0x004fc60000010012 */
[----:B------:R-:W-:Y:S01]  /*3150*/  FFMA.FTZ R4, R13, R4, R19 ;  /* 0x000000040d047223 */ /* 0x000fe20000010013 */
[----:B01----:R-:W-:-:S04]  /*3160*/  IMAD R16, R45, UR10, RZ ;  /* 0x0000000a2d107c24 */ /* 0x003fc8000f8e02ff */
[----:B------:R-:W-:Y:S01]  /*3170*/  F2FP.BF16.F32.PACK_AB R3, R4, R3 ;  /* 0x000000030403723e */ /* 0x000fe200000010ff */
[----:B------:R-:W-:-:S04]  /*3180*/  IMAD.WIDE.U32 R14, R35, UR10, R14 ;  /* 0x0000000a230e7c25 */ /* 0x000fc8000f8e000e */
[----:B------:R-:W-:Y:S01]  /*3190*/  IMAD R11, R35, UR11, R16 ;  /* 0x0000000b230b7c24 */ /* 0x000fe2000f8e0210 */
[----:B---3--:R-:W-:-:S04]  /*31a0*/  LEA R16, P1, R14, UR18, 0x1 ;  /* 0x000000120e107c11 */ /* 0x008fc8000f8208ff */
[----:B------:R-:W-:-:S04]  /*31b0*/  IADD3 R11, PT, PT, R15, R11, RZ ;  /* 0x0000000b0f0b7210 */ /* 0x000fc80007ffe0ff */
[----:B------:R-:W-:-:S05]  /*31c0*/  LEA.HI.X R17, R14, UR19, R11, 0x1, P1 ;  /* 0x000000130e117c11 */ /* 0x000fca00088f0c0b */
[----:B------:R3:W-:Y:S02]  /*31d0*/  STG.E desc[UR16][R16.64], R3 ;  /* 0x0000000310007986 */ /* 0x0007e4000c101910 */
.L_x_2146:
[----:B------:R-:W-:Y:S05]  /*31e0*/  BSYNC.RECONVERGENT B1 ;  /* 0x0000000000017941 */ /* 0x000fea0003800200 */
.L_x_2145:
        /* <DEDUP_REMOVED lines=10> */
[----:B0-----:R-:W-:Y:S01]  /*3290*/  FFMA.FTZ R16, R13, R14, R19 ;  /* 0x0000000e0d107223 */ /* 0x001fe20000010013 */
[----:B------:R-:W-:-:S05]  /*32a0*/  FFMA.FTZ R3, R12, R3, R18 ;  /* 0x000000030c037223 */ /* 0x000fca0000010012 */
[----:B------:R-:W-:Y:S01]  /*32b0*/  F2FP.BF16.F32.PACK_AB R3, R16, R3 ;  /* 0x000000031003723e */ /* 0x000fe200000010ff */
[----:B----4-:R-:W-:Y:S02]  /*32c0*/  IMAD R15, R44, UR10, RZ ;  /* 0x0000000a2c0f7c24 */ /* 0x010fe4000f8e02ff */
[----:B------:R-:W-:-:S04]  /*32d0*/  IMAD.WIDE.U32 R4, R40, UR10, R4 ;  /* 0x0000000a28047c25 */ /* 0x000fc8000f8e0004 */
[----:B------:R-:W-:Y:S01]  /*32e0*/  IMAD R15, R40, UR11, R15 ;  /* 0x0000000b280f7c24 */ /* 0x000fe2000f8e020f */
[----:B-1----:R-:W-:-:S03]  /*32f0*/  LEA R14, P1, R4, UR18, 0x1 ;  /* 0x00000012040e7c11 */ /* 0x002fc6000f8208ff */
[----:B------:R-:W-:-:S05]  /*3300*/  IMAD.IADD R15, R5, 0x1, R15 ;  /* 0x00000001050f7824 */ /* 0x000fca00078e020f */
[----:B------:R-:W-:-:S05]  /*3310*/  LEA.HI.X R15, R4, UR19, R15, 0x1, P1 ;  /* 0x00000013040f7c11 */ /* 0x000fca00088f0c0f */
[----:B------:R4:W-:Y:S02]  /*3320*/  STG.E desc[UR16][R14.64], R3 ;  /* 0x000000030e007986 */ /* 0x0009e4000c101910 */
.L_x_2148:
[----:B------:R-:W-:Y:S05]  /*3330*/  BSYNC.RECONVERGENT B1 ;  /* 0x0000000000017941 */ /* 0x000fea0003800200 */
.L_x_2147:
[----:B------:R-:W-:Y:S05]  /*3340*/  @P4 BRA `(.L_x_2149) ;  /* 0x0000001000744947 */ /* 0x000fea0003800000 */
[----:B------:R-:W5:Y:S01]  /*3350*/  LDCU.64 UR10, c[0x0][0x3e0] ;  /* 0x00007c00ff0a77ac */ /* 0x000f620008000a00 */
[----:B------:R-:W-:Y:S01]  /*3360*/  MOV R7, R9 ;  /* 0x0000000900077202 */ /* 0x000fe20000000f00 */
[----:B------:R-:W-:Y:S01]  /*3370*/  FADD.FTZ R27, R27, -UR5 ;  /* 0x800000051b1b7e21 */ /* 0x000fe20008010000 */
[----:B------:R-:W-:Y:S01]  /*3380*/  FADD.FTZ R10, R10, -UR5 ;  /* 0x800000050a0a7e21 */ /* 0x000fe20008010000 */
[----:B------:R-:W0:Y:S02]  /*3390*/  LDCU.64 UR12, c[0x0][0x380] ;  /* 0x00007000ff0c77ac */ /* 0x000e240008000a00 */
[----:B------:R-:W-:Y:S01]  /*33a0*/  FMUL.FTZ R27, R27, UR8 ;  /* 0x000000081b1b7c20 */ /* 0x000fe20008410000 */
[----:B------:R-:W-:-:S03]  /*33b0*/  FMUL.FTZ R10, R10, UR8 ;  /* 0x000000080a0a7c20 */ /* 0x000fc60008410000 */
[----:B--234-:R-:W-:Y:S01]  /*33c0*/  FFMA.FTZ R3, R12, R27, R18 ;  /* 0x0000001b0c037223 */ /* 0x01cfe20000010012 */
[----:B------:R-:W-:-:S05]  /*33d0*/  FFMA.FTZ R10, R13, R10, R19 ;  /* 0x0000000a0d0a7223 */ /* 0x000fca0000010013 */
[----:B------:R-:W-:Y:S01]  /*33e0*/  F2FP.BF16.F32.PACK_AB R3, R10, R3 ;  /* 0x000000030a03723e */ /* 0x000fe200000010ff */
[----:B-----5:R-:W-:Y:S02]  /*33f0*/  IMAD R4, R43, UR10, RZ ;  /* 0x0000000a2b047c24 */ /* 0x020fe4000f8e02ff */
[----:B------:R-:W-:-:S04]  /*3400*/  IMAD.WIDE.U32 R6, R39, UR10, R6 ;  /* 0x0000000a27067c25 */ /* 0x000fc8000f8e0006 */
[----:B------:R-:W-:Y:S01]  /*3410*/  IMAD R5, R39, UR11, R4 ;  /* 0x0000000b27057c24 */ /* 0x000fe2000f8e0204 */
[----:B0-----:R-:W-:-:S04]  /*3420*/  LEA R4, P1, R6, UR12, 0x1 ;  /* 0x0000000c06047c11 */ /* 0x001fc8000f8208ff */
[----:B------:R-:W-:-:S04]  /*3430*/  IADD3 R5, PT, PT, R7, R5, RZ ;  /* 0x0000000507057210 */ /* 0x000fc80007ffe0ff */
[----:B------:R-:W-:-:S05]  /*3440*/  LEA.HI.X R5, R6, UR13, R5, 0x1, P1 ;  /* 0x0000000d06057c11 */ /* 0x000fca00088f0c05 */
[----:B------:R0:W-:Y:S01]  /*3450*/  STG.E desc[UR16][R4.64], R3 ;  /* 0x0000000304007986 */ /* 0x0001e2000c101910 */
[----:B------:R-:W-:Y:S05]  /*3460*/  BRA `(.L_x_2149) ;  /* 0x00000010002c7947 */ /* 0x000fea0003800000 */
.L_x_2134:
[----:B------:R-:W0:Y:S01]  /*3470*/  LDCU.64 UR18, c[0x0][0x3e8] ;  /* 0x00007d00ff1277ac */ /* 0x000e220008000a00 */
[----:B------:R-:W-:Y:S01]  /*3480*/  SHF.R.S32.HI R14, RZ, 0x1f, R42 ;  /* 0x0000001fff0e7819 */ /* 0x000fe2000001142a */
[----:B------:R-:W-:Y:S01]  /*3490*/  BSSY.RECONVERGENT B1, `(.L_x_2150) ;  /* 0x0000023000017945 */ /* 0x000fe20003800200 */
[----:B0-----:R-:W-:Y:S02]  /*34a0*/  ISETP.GE.U32.AND P2, PT, R42, UR18, PT ;  /* 0x000000122a007c0c */ /* 0x001fe4000bf46070 */
[----:B------:R-:W-:Y:S02]  /*34b0*/  ISETP.GE.U32.AND P5, PT, R38, UR18, PT ;  /* 0x0000001226007c0c */ /* 0x000fe4000bfa6070 */
[----:B------:R-:W-:Y:S02]  /*34c0*/  ISETP.GE.U32.AND P6, PT, R37, UR18, PT ;  /* 0x0000001225007c0c */ /* 0x000fe4000bfc6070 */
[----:B------:R-:W-:Y:S01]  /*34d0*/  ISETP.GE.AND.EX P2, PT, R14, UR19, PT, P2 ;  /* 0x000000130e007c0c */ /* 0x000fe2000bf46320 */
[----:B------:R-:W-:-:S12]  /*34e0*/  @P1 BRA `(.L_x_2151) ;  /* 0x0000000000741947 */ /* 0x000fd80003800000 */
[----:B------:R-:W-:Y:S01]  /*34f0*/  FADD.FTZ R26, R26, -UR5 ;  /* 0x800000051a1a7e21 */ /* 0x000fe20008010000 */
[----:B------:R-:W-:Y:S01]  /*3500*/  FADD.FTZ R34, R34, -UR5 ;  /* 0x8000000522227e21 */ /* 0x000fe20008010000 */
[----:B------:R-:W0:Y:S01]  /*3510*/  LDCU.64 UR10, c[0x0][0x3e0] ;  /* 0x00007c00ff0a77ac */ /* 0x000e220008000a00 */
[----:B------:R-:W-:Y:S01]  /*3520*/  SHF.R.S32.HI R22, RZ, 0x1f, R0 ;  /* 0x0000001fff167819 */ /* 0x000fe20000011400 */
[----:B------:R-:W-:Y:S01]  /*3530*/  FMUL.FTZ R26, R26, UR8 ;  /* 0x000000081a1a7c20 */ /* 0x000fe20008410000 */
[----:B------:R-:W-:Y:S01]  /*3540*/  FMUL.FTZ R15, R34, UR8 ;  /* 0x00000008220f7c20 */ /* 0x000fe20008410000 */
[----:B------:R-:W1:Y:S02]  /*3550*/  LDCU.64 UR12, c[0x0][0x380] ;  /* 0x00007000ff0c77ac */ /* 0x000e640008000a00 */
[----:B------:R-:W-:Y:S01]  /*3560*/  FFMA.FTZ R17, R13, R26, R19 ;  /* 0x0000001a0d117223 */ /* 0x000fe20000010013 */
[----:B------:R-:W-:-:S03]  /*3570*/  FFMA.FTZ R16, R12, R15, R18 ;  /* 0x0000000f0c107223 */ /* 0x000fc60000010012 */
[----:B------:R-:W-:Y:S01]  /*3580*/  FMUL.FTZ R14, R17, -1.4426950216293334961 ;  /* 0xbfb8aa3b110e7820 */ /* 0x000fe20000410000 */
[----:B------:R-:W-:-:S04]  /*3590*/  FMUL.FTZ R23, R16, -1.4426950216293334961 ;  /* 0xbfb8aa3b10177820 */ /* 0x000fc80000410000 */
[----:B------:R-:W2:Y:S01]  /*35a0*/  MUFU.EX2 R15, R23 ;  /* 0x00000017000f7308 */ /* 0x000ea20000000800 */
[----:B0-----:R-:W-:-:S03]  /*35b0*/  IMAD R22, R22, UR10, RZ ;  /* 0x0000000a16167c24 */ /* 0x001fc6000f8e02ff */
[----:B------:R-:W0:Y:S01]  /*35c0*/  MUFU.EX2 R14, R14 ;  /* 0x0000000e000e7308 */ /* 0x000e220000000800 */
[----:B------:R-:W-:Y:S02]  /*35d0*/  IMAD R22, R0, UR11, R22 ;  /* 0x0000000b00167c24 */ /* 0x000fe4000f8e0216 */
[----:B--2---:R-:W-:Y:S01]  /*35e0*/  FADD.FTZ R15, R15, 1 ;  /* 0x3f8000000f0f7421 */ /* 0x004fe20000010000 */
[----:B0-----:R-:W-:-:S03]  /*35f0*/  FADD.FTZ R14, R14, 1 ;  /* 0x3f8000000e0e7421 */ /* 0x001fc60000010000 */
[----:B------:R0:W2:Y:S08]  /*3600*/  MUFU.RCP R20, R15 ;  /* 0x0000000f00147308 */ /* 0x0000b00000001000 */
[----:B------:R3:W4:Y:S01]  /*3610*/  MUFU.RCP R21, R14 ;  /* 0x0000000e00157308 */ /* 0x0007220000001000 */
[----:B0-----:R-:W-:Y:S02]  /*3620*/  MOV R15, R9 ;  /* 0x00000009000f7202 */ /* 0x001fe40000000f00 */
[----:B---3--:R-:W-:Y:S01]  /*3630*/  MOV R14, R6 ;  /* 0x00000006000e7202 */ /* 0x008fe20000000f00 */
[----:B--2---:R-:W-:-:S04]  /*3640*/  FMUL.FTZ R20, R16, R20 ;  /* 0x0000001410147220 */ /* 0x004fc80000410000 */
[----:B------:R-:W-:-:S04]  /*3650*/  IMAD.WIDE.U32 R14, R0, UR10, R14 ;  /* 0x0000000a000e7c25 */ /* 0x000fc8000f8e000e */
[----:B----4-:R-:W-:Y:S01]  /*3660*/  FMUL.FTZ R21, R17, R21 ;  /* 0x0000001511157220 */ /* 0x010fe20000410000 */
[----:B------:R-:W-:Y:S02]  /*3670*/  IADD3 R22, PT, PT, R15, R22, RZ ;  /* 0x000000160f167210 */ /* 0x000fe40007ffe0ff */
[C---:B-1----:R-:W-:Y:S02]  /*3680*/  LEA R16, P1, R14.reuse, UR12, 0x1 ;  /* 0x0000000c0e107c11 */ /* 0x042fe4000f8208ff */
[----:B------:R-:W-:Y:S02]  /*3690*/  F2FP.BF16.F32.PACK_AB R21, R21, R20 ;  /* 0x000000141515723e */ /* 0x000fe400000010ff */
[----:B------:R-:W-:-:S05]  /*36a0*/  LEA.HI.X R17, R14, UR13, R22, 0x1, P1 ;  /* 0x0000000d0e117c11 */ /* 0x000fca00088f0c16 */
[----:B------:R0:W-:Y:S04]  /*36b0*/  STG.E desc[UR16][R16.64], R21 ;  /* 0x0000001510007986 */ /* 0x0001e8000c101910 */
.L_x_2151:
[----:B------:R-:W-:Y:S05]  /*36c0*/  BSYNC.RECONVERGENT B1 ;  /* 0x0000000000017941 */ /* 0x000fea0003800200 */
.L_x_2150:
[----:B------:R-:W-:Y:S04]  /*36d0*/  BSSY.RECONVERGENT B1, `(.L_x_2152) ;  /* 0x000001f000017945 */ /* 0x000fe80003800200 */
[----:B------:R-:W-:Y:S05]  /*36e0*/  @P2 BRA `(.L_x_2153) ;  /* 0x0000000000742947 */ /* 0x000fea0003800000 */
[----:B------:R-:W-:Y:S01]  /*36f0*/  FADD.FTZ R33, R33, -UR5 ;  /* 0x8000000521217e21 */ /* 0x000fe20008010000 */
[----:B------:R-:W-:Y:S01]  /*3700*/  FADD.FTZ R25, R25, -UR5 ;  /* 0x8000000519197e21 */ /* 0x000fe20008010000 */
[----:B------:R-:W1:Y:S01]  /*3710*/  LDCU.64 UR10, c[0x0][0x3e0] ;  /* 0x00007c00ff0a77ac */ /* 0x000e620008000a00 */
[----:B------:R-:W-:Y:S01]  /*3720*/  SHF.R.S32.HI R22, RZ, 0x1f, R42 ;  /* 0x0000001fff167819 */ /* 0x000fe2000001142a */
[----:B------:R-:W-:Y:S01]  /*3730*/  FMUL.FTZ R33, R33, UR8 ;  /* 0x0000000821217c20 */ /* 0x000fe20008410000 */
[----:B------:R-:W-:Y:S01]  /*3740*/  FMUL.FTZ R14, R25, UR8 ;  /* 0x00000008190e7c20 */ /* 0x000fe20008410000 */
[----:B------:R-:W2:Y:S02]  /*3750*/  LDCU.64 UR12, c[0x0][0x380] ;  /* 0x00007000ff0c77ac */ /* 0x000ea40008000a00 */
[----:B------:R-:W-:Y:S01]  /*3760*/  FFMA.FTZ R20, R12, R33, R18 ;  /* 0x000000210c147223 */ /* 0x000fe20000010012 */
[----:B0-----:R-:W-:-:S03]  /*3770*/  FFMA.FTZ R17, R13, R14, R19 ;  /* 0x0000000e0d117223 */ /* 0x001fc60000010013 */
[----:B------:R-:W-:Y:S01]  /*3780*/  FMUL.FTZ R15, R20, -1.4426950216293334961 ;  /* 0xbfb8aa3b140f7820 */ /* 0x000fe20000410000 */
[----:B------:R-:W-:-:S04]  /*3790*/  FMUL.FTZ R25, R17, -1.4426950216293334961 ;  /* 0xbfb8aa3b11197820 */ /* 0x000fc80000410000 */
[----:B------:R-:W0:Y:S01]  /*37a0*/  MUFU.EX2 R14, R25 ;  /* 0x00000019000e7308 */ /* 0x000e220000000800 */
[----:B-1----:R-:W-:-:S03]  /*37b0*/  IMAD R22, R22, UR10, RZ ;  /* 0x0000000a16167c24 */ /* 0x002fc6000f8e02ff */
[----:B------:R-:W1:Y:S01]  /*37c0*/  MUFU.EX2 R15, R15 ;  /* 0x0000000f000f7308 */ /* 0x000e620000000800 */
[----:B------:R-:W-:Y:S02]  /*37d0*/  IMAD R22, R42, UR11, R22 ;  /* 0x0000000b2a167c24 */ /* 0x000fe4000f8e0216 */
[----:B0-----:R-:W-:Y:S01]  /*37e0*/  FADD.FTZ R26, R14, 1 ;  /* 0x3f8000000e1a7421 */ /* 0x001fe20000010000 */
[----:B------:R-:W-:Y:S01]  /*37f0*/  MOV R14, R6 ;  /* 0x00000006000e7202 */ /* 0x000fe20000000f00 */
[----:B-1----:R-:W-:Y:S02]  /*3800*/  FADD.FTZ R23, R15, 1 ;  /* 0x3f8000000f177421 */ /* 0x002fe40000010000 */
[----:B------:R-:W-:Y:S01]  /*3810*/  MUFU.RCP R16, R26 ;  /* 0x0000001a00107308 */ /* 0x000fe20000001000 */
[----:B------:R-:W-:-:S03]  /*3820*/  MOV R15, R9 ;  /* 0x00000009000f7202 */ /* 0x000fc60000000f00 */
[----:B------:R-:W-:-:S04]  /*3830*/  IMAD.WIDE.U32 R14, R42, UR10, R14 ;  /* 0x0000000a2a0e7c25 */ /* 0x000fc8000f8e000e */
[----:B------:R-:W0:Y:S01]  /*3840*/  MUFU.RCP R21, R23 ;  /* 0x0000001700157308 */ /* 0x000e220000001000 */
[----:B------:R-:W-:Y:S01]  /*3850*/  IADD3 R22, PT, PT, R15, R22, RZ ;  /* 0x000000160f167210 */ /* 0x000fe20007ffe0ff */
[----:B0-----:R-:W-:Y:S01]  /*3860*/  FMUL.FTZ R21, R20, R21 ;  /* 0x0000001514157220 */ /* 0x001fe20000410000 */
[----:B------:R-:W-:Y:S01]  /*3870*/  FMUL.FTZ R20, R17, R16 ;  /* 0x0000001011147220 */ /* 0x000fe20000410000 */
[----:B--2---:R-:W-:-:S04]  /*3880*/  LEA R16, P1, R14, UR12, 0x1 ;  /* 0x0000000c0e107c11 */ /* 0x004fc8000f8208ff */
[----:B------:R-:W-:Y:S02]  /*3890*/  LEA.HI.X R17, R14, UR13, R22, 0x1, P1 ;  /* 0x0000000d0e117c11 */ /* 0x000fe400088f0c16 */
[----:B------:R-:W-:-:S05]  /*38a0*/  F2FP.BF16.F32.PACK_AB R21, R20, R21 ;  /* 0x000000151415723e */ /* 0x000fca00000010ff */
[----:B------:R1:W-:Y:S02]  /*38b0*/  STG.E desc[UR16][R16.64], R21 ;  /* 0x0000001510007986 */ /* 0x0003e4000c101910 */
.L_x_2153:
[----:B------:R-:W-:Y:S05]  /*38c0*/  BSYNC.RECONVERGENT B1 ;  /* 0x0000000000017941 */ /* 0x000fea0003800200 */
.L_x_2152:
        /* <DEDUP_REMOVED lines=17> */
[----:B------:R-:W2:Y:S02]  /*39e0*/  LDCU.64 UR10, c[0x0][0x3e0] ;  /* 0x00007c00ff0a77ac */ /* 0x000ea40008000a00 */
[----:B------:R-:W-:Y:S01]  /*39f0*/  FMUL.FTZ R15, R32, UR8 ;  /* 0x00000008200f7c20 */ /* 0x000fe20008410000 */
[----:B------:R-:W-:Y:S01]  /*3a00*/  FMUL.FTZ R24, R24, UR8 ;  /* 0x0000000818187c20 */ /* 0x000fe20008410000 */
[----:B------:R-:W3:Y:S02]  /*3a10*/  LDCU.64 UR12, c[0x0][0x380] ;  /* 0x00007000ff0c77ac */ /* 0x000ee40008000a00 */
[----:B------:R-:W-:Y:S01]  /*3a20*/  FFMA.FTZ R20, R12, R15, R18 ;  /* 0x0000000f0c147223 */ /* 0x000fe20000010012 */
[----:B01----:R-:W-:Y:S01]  /*3a30*/  FFMA.FTZ R17, R13, R24, R19 ;  /* 0x000000180d117223 */ /* 0x003fe20000010013 */
[----:B------:R-:W-:-:S02]  /*3a40*/  MOV R15, R9 ;  /* 0x00000009000f7202 */ /* 0x000fc40000000f00 */
[----:B------:R-:W-:Y:S01]  /*3a50*/  FMUL.FTZ R14, R20, -1.4426950216293334961 ;  /* 0xbfb8aa3b140e7820 */ /* 0x000fe20000410000 */
[----:B------:R-:W-:-:S05]  /*3a60*/  FMUL.FTZ R24, R17, -1.4426950216293334961 ;  /* 0xbfb8aa3b11187820 */ /* 0x000fca0000410000 */
[----:B------:R-:W0:Y:S01]  /*3a70*/  MUFU.EX2 R14, R14 ;  /* 0x0000000e000e7308 */ /* 0x000e220000000800 */
[----:B--2---:R-:W-:-:S03]  /*3a80*/  IMAD R22, R22, UR10, RZ ;  /* 0x0000000a16167c24 */ /* 0x004fc6000f8e02ff */
[----:B------:R-:W1:Y:S01]  /*3a90*/  MUFU.EX2 R24, R24 ;  /* 0x0000001800187308 */ /* 0x000e620000000800 */
[----:B------:R-:W-:Y:S02]  /*3aa0*/  IMAD R22, R38, UR11, R22 ;  /* 0x0000000b26167c24 */ /* 0x000fe4000f8e0216 */
[----:B0-----:R-:W-:Y:S01]  /*3ab0*/  FADD.FTZ R23, R14, 1 ;  /* 0x3f8000000e177421 */ /* 0x001fe20000010000 */
[----:B------:R-:W-:Y:S02]  /*3ac0*/  IMAD.MOV.U32 R14, RZ, RZ, R6 ;  /* 0x000000ffff0e7224 */ /* 0x000fe400078e0006 */
[----:B-1----:R-:W-:Y:S01]  /*3ad0*/  FADD.FTZ R25, R24, 1 ;  /* 0x3f80000018197421 */ /* 0x002fe20000010000 */
[----:B------:R-:W0:Y:S01]  /*3ae0*/  MUFU.RCP R21, R23 ;  /* 0x0000001700157308 */ /* 0x000e220000001000 */
[----:B------:R-:W-:-:S05]  /*3af0*/  IMAD.WIDE.U32 R14, R38, UR10, R14 ;  /* 0x0000000a260e7c25 */ /* 0x000fca000f8e000e */
[----:B------:R-:W-:Y:S02]  /*3b00*/  IADD3 R15, PT, PT, R15, R22, RZ ;  /* 0x000000160f0f7210 */ /* 0x000fe40007ffe0ff */
[----:B------:R-:W1:Y:S01]  /*3b10*/  MUFU.RCP R16, R25 ;  /* 0x0000001900107308 */ /* 0x000e620000001000 */
[----:B0-----:R-:W-:Y:S01]  /*3b20*/  FMUL.FTZ R21, R20, R21 ;  /* 0x0000001514157220 */ /* 0x001fe20000410000 */
[----:B-1----:R-:W-:Y:S01]  /*3b30*/  FMUL.FTZ R20, R17, R16 ;  /* 0x0000001011147220 */ /* 0x002fe20000410000 */
[----:B---3--:R-:W-:-:S04]  /*3b40*/  LEA R16, P5, R14, UR12, 0x1 ;  /* 0x0000000c0e107c11 */ /* 0x008fc8000f8a08ff */
[----:B------:R-:W-:Y:S02]  /*3b50*/  LEA.HI.X R17, R14, UR13, R15, 0x1, P5 ;  /* 0x0000000d0e117c11 */ /* 0x000fe4000a8f0c0f */
[----:B------:R-:W-:-:S05]  /*3b60*/  F2FP.BF16.F32.PACK_AB R21, R20, R21 ;  /* 0x000000151415723e */ /* 0x000fca00000010ff */
[----:B------:R2:W-:Y:S02]  /*3b70*/  STG.E desc[UR16][R16.64], R21 ;  /* 0x0000001510007986 */ /* 0x0005e4000c101910 */
.L_x_2155:
[----:B------:R-:W-:Y:S05]  /*3b80*/  BSYNC.RECONVERGENT B1 ;  /* 0x0000000000017941 */ /* 0x000fea0003800200 */
.L_x_2154:
[----:B------:R-:W-:Y:S04]  /*3b90*/  BSSY.RECONVERGENT B1, `(.L_x_2156) ;  /* 0x000001e000017945 */ /* 0x000fe80003800200 */
[----:B------:R-:W-:Y:S05]  /*3ba0*/  @P6 BRA `(.L_x_2157) ;  /* 0x0000000000706947 */ /* 0x000fea0003800000 */
[----:B------:R-:W-:Y:S01]  /*3bb0*/  FADD.FTZ R31, R31, -UR5 ;  /* 0x800000051f1f7e21 */ /* 0x000fe20008010000 */
[----:B------:R-:W-:Y:S01]  /*3bc0*/  FADD.FTZ R11, R11, -UR5 ;  /* 0x800000050b0b7e21 */ /* 0x000fe20008010000 */
[----:B------:R-:W3:Y:S01]  /*3bd0*/  LDCU.64 UR10, c[0x0][0x3e0] ;  /* 0x00007c00ff0a77ac */ /* 0x000ee20008000a00 */
[----:B------:R-:W-:Y:S01]  /*3be0*/  MOV R14, R6 ;  /* 0x00000006000e7202 */ /* 0x000fe20000000f00 */
[----:B------:R-:W-:Y:S01]  /*3bf0*/  FMUL.FTZ R31, R31, UR8 ;  /* 0x000000081f1f7c20 */ /* 0x000fe20008410000 */
[----:B012---:R-:W-:Y:S01]  /*3c00*/  FMUL.FTZ R16, R11, UR8 ;  /* 0x000000080b107c20 */ /* 0x007fe20008410000 */
[----:B------:R-:W0:Y:S01]  /*3c10*/  LDCU.64 UR12, c[0x0][0x380] ;  /* 0x00007000ff0c77ac */ /* 0x000e220008000a00 */
[----:B------:R-:W-:Y:S01]  /*3c20*/  MOV R15, R9 ;  /* 0x00000009000f7202 */ /* 0x000fe20000000f00 */
[----:B------:R-:W-:Y:S01]  /*3c30*/  FFMA.FTZ R20, R12, R31, R18 ;  /* 0x0000001f0c147223 */ /* 0x000fe20000010012 */
[----:B------:R-:W-:-:S03]  /*3c40*/  FFMA.FTZ R16, R13, R16, R19 ;  /* 0x000000100d107223 */ /* 0x000fc60000010013 */
[----:B------:R-:W-:Y:S01]  /*3c50*/  FMUL.FTZ R11, R20, -1.4426950216293334961 ;  /* 0xbfb8aa3b140b7820 */ /* 0x000fe20000410000 */
[----:B------:R-:W-:-:S05]  /*3c60*/  FMUL.FTZ R23, R16, -1.4426950216293334961 ;  /* 0xbfb8aa3b10177820 */ /* 0x000fca0000410000 */
[----:B------:R-:W1:Y:S01]  /*3c70*/  MUFU.EX2 R11, R11 ;  /* 0x0000000b000b7308 */ /* 0x000e620000000800 */
[----:B---3--:R-:W-:-:S03]  /*3c80*/  IMAD R26, R26, UR10, RZ ;  /* 0x0000000a1a1a7c24 */ /* 0x008fc6000f8e02ff */
        /* <DEDUP_REMOVED lines=14> */
.L_x_2157:
[----:B------:R-:W-:Y:S05]  /*3d70*/  BSYNC.RECONVERGENT B1 ;  /* 0x0000000000017941 */ /* 0x000fea0003800200 */
.L_x_2156:
        /* <DEDUP_REMOVED lines=8> */
[----:B------:R-:W0:Y:S02]  /*3e00*/  LDCU.64 UR12, c[0x0][0x380] ;  /* 0x00007000ff0c77ac */ /* 0x000e240008000a00 */
[----:B------:R-:W-:Y:S01]  /*3e10*/  FFMA.FTZ R11, R12, R11, R18 ;  /* 0x0000000b0c0b7223 */ /* 0x000fe20000010012 */
[----:B------:R-:W-:-:S03]  /*3e20*/  FFMA.FTZ R3, R13, R16, R19 ;  /* 0x000000100d037223 */ /* 0x000fc60000010013 */
[----:B------:R-:W-:Y:S01]  /*3e30*/  FMUL.FTZ R14, R11, -1.4426950216293334961 ;  /* 0xbfb8aa3b0b0e7820 */ /* 0x000fe20000410000 */
[----:B------:R-:W-:-:S05]  /*3e40*/  FMUL.FTZ R17, R3, -1.4426950216293334961 ;  /* 0xbfb8aa3b03117820 */ /* 0x000fca0000410000 */
[----:B------:R-:W1:Y:S01]  /*3e50*/  MUFU.EX2 R14, R14 ;  /* 0x0000000e000e7308 */ /* 0x000e620000000800 */
[----:B----4-:R-:W-:-:S03]  /*3e60*/  IMAD R21, R33, UR10, RZ ;  /* 0x0000000a21157c24 */ /* 0x010fc6000f8e02ff */
        /* <DEDUP_REMOVED lines=15> */
.L_x_2159:
[----:B------:R-:W-:Y:S05]  /*3f60*/  BSYNC.RECONVERGENT B1 ;  /* 0x0000000000017941 */ /* 0x000fea0003800200 */
.L_x_2158:
[----:B------:R-:W-:Y:S04]  /*3f70*/  BSSY.RECONVERGENT B1, `(.L_x_2160) ;  /* 0x000001e000017945 */ /* 0x000fe80003800200 */
[----:B------:R-:W-:Y:S05]  /*3f80*/  @P2 BRA `(.L_x_2161) ;  /* 0x0000000000702947 */ /* 0x000fea0003800000 */
[----:B------:R-:W-:Y:S01]  /*3f90*/  FADD.FTZ R29, R29, -UR5 ;  /* 0x800000051d1d7e21 */ /* 0x000fe20008010000 */
[----:B------:R-:W-:Y:S01]  /*3fa0*/  FADD.FTZ R3, R4, -UR5 ;  /* 0x8000000504037e21 */ /* 0x000fe20008010000 */
[----:B------:R-:W5:Y:S01]  /*3fb0*/  LDCU.64 UR10, c[0x0][0x3e0] ;  /* 0x00007c00ff0a77ac */ /* 0x000f620008000a00 */
[----:B------:R-:W-:Y:S01]  /*3fc0*/  MOV R15, R9 ;  /* 0x00000009000f7202 */ /* 0x000fe20000000f00 */
[----:B------:R-:W-:Y:S01]  /*3fd0*/  FMUL.FTZ R29, R29, UR8 ;  /* 0x000000081d1d7c20 */ /* 0x000fe20008410000 */
[----:B------:R-:W-:Y:S01]  /*3fe0*/  FMUL.FTZ R14, R3, UR8 ;  /* 0x00000008030e7c20 */ /* 0x000fe20008410000 */
[----:B------:R-:W0:Y:S02]  /*3ff0*/  LDCU.64 UR12, c[0x0][0x380] ;  /* 0x00007000ff0c77ac */ /* 0x000e240008000a00 */
[----:B------:R-:W-:Y:S01]  /*4000*/  FFMA.FTZ R4, R12, R29, R18 ;  /* 0x0000001d0c047223 */ /* 0x000fe20000010012 */
[----:B------:R-:W-:Y:S01]  /*4010*/  FFMA.FTZ R3, R13, R14, R19 ;  /* 0x0000000e0d037223 */ /* 0x000fe20000010013 */
[----:B------:R-:W-:-:S02]  /*4020*/  IMAD.MOV.U32 R14, RZ, RZ, R6 ;  /* 0x000000ffff0e7224 */ /* 0x000fc400078e0006 */
[----:B----4-:R-:W-:Y:S01]  /*4030*/  FMUL.FTZ R11, R4, -1.4426950216293334961 ;  /* 0xbfb8aa3b040b7820 */ /* 0x010fe20000410000 */
[----:B------:R-:W-:-:S05]  /*4040*/  FMUL.FTZ R20, R3, -1.4426950216293334961 ;  /* 0xbfb8aa3b03147820 */ /* 0x000fca0000410000 */
[----:B------:R-:W0:Y:S01]  /*4050*/  MUFU.EX2 R11, R11 ;  /* 0x0000000b000b7308 */ /* 0x000e220000000800 */
[----:B-----5:R-:W-:-:S03]  /*4060*/  IMAD R24, R45, UR10, RZ ;  /* 0x0000000a2d187c24 */ /* 0x020fc6000f8e02ff */
[----:B------:R-:W4:Y:S01]  /*4070*/  MUFU.EX2 R20, R20 ;  /* 0x0000001400147308 */ /* 0x000f220000000800 */
[----:B------:R-:W-:-:S04]  /*4080*/  IMAD.WIDE.U32 R14, R35, UR10, R14 ;  /* 0x0000000a230e7c25 */ /* 0x000fc8000f8e000e */
[----:B0123--:R-:W-:Y:S01]  /*4090*/  FADD.FTZ R16, R11, 1 ;  /* 0x3f8000000b107421 */ /* 0x00ffe20000010000 */
[----:B------:R-:W-:Y:S02]  /*40a0*/  IMAD R11, R35, UR11, R24 ;  /* 0x0000000b230b7c24 */ /* 0x000fe4000f8e0218 */
[----:B----4-:R-:W-:Y:S01]  /*40b0*/  FADD.FTZ R21, R20, 1 ;  /* 0x3f80000014157421 */ /* 0x010fe20000010000 */
        /* <DEDUP_REMOVED lines=9> */
.L_x_2161:
[----:B------:R-:W-:Y:S05]  /*4150*/  BSYNC.RECONVERGENT B1 ;  /* 0x0000000000017941 */ /* 0x000fea0003800200 */
.L_x_2160:
        /* <DEDUP_REMOVED lines=9> */
[----:B------:R-:W-:Y:S01]  /*41f0*/  FFMA.FTZ R3, R12, R3, R18 ;  /* 0x000000030c037223 */ /* 0x000fe20000010012 */
[----:B----4-:R-:W-:-:S03]  /*4200*/  FFMA.FTZ R11, R13, R14, R19 ;  /* 0x0000000e0d0b7223 */ /* 0x010fc60000010013 */
[----:B------:R-:W-:Y:S01]  /*4210*/  FMUL.FTZ R4, R3, -1.4426950216293334961 ;  /* 0xbfb8aa3b03047820 */ /* 0x000fe20000410000 */
[----:B------:R-:W-:-:S05]  /*4220*/  FMUL.FTZ R15, R11, -1.4426950216293334961 ;  /* 0xbfb8aa3b0b0f7820 */ /* 0x000fca0000410000 */
[----:B------:R-:W4:Y:S01]  /*4230*/  MUFU.EX2 R4, R4 ;  /* 0x0000000400047308 */ /* 0x000f220000000800 */
[----:B-123--:R-:W-:-:S03]  /*4240*/  IMAD R17, R44, UR10, RZ ;  /* 0x0000000a2c117c24 */ /* 0x00efc6000f8e02ff */
[----:B------:R-:W1:Y:S01]  /*4250*/  MUFU.EX2 R15, R15 ;  /* 0x0000000f000f7308 */ /* 0x000e620000000800 */
[----:B------:R-:W-:Y:S02]  /*4260*/  IMAD R17, R40, UR11, R17 ;  /* 0x0000000b28117c24 */ /* 0x000fe4000f8e0211 */
[----:B----4-:R-:W-:Y:S01]  /*4270*/  FADD.FTZ R14, R4, 1 ;  /* 0x3f800000040e7421 */ /* 0x010fe20000010000 */
        /* <DEDUP_REMOVED lines=12> */
.L_x_2163:
[----:B------:R-:W-:Y:S05]  /*4340*/  BSYNC.RECONVERGENT B1 ;  /* 0x0000000000017941 */ /* 0x000fea0003800200 */
.L_x_2162:
[----:B------:R-:W-:Y:S05]  /*4350*/  @P4 BRA `(.L_x_2149) ;  /* 0x0000000000704947 */ /* 0x000fea0003800000 */
[----:B------:R-:W-:Y:S01]  /*4360*/  FADD.FTZ R27, R27, -UR5 ;  /* 0x800000051b1b7e21 */ /* 0x000fe20008010000 */
[----:B------:R-:W-:Y:S01]  /*4370*/  FADD.FTZ R10, R10, -UR5 ;  /* 0x800000050a0a7e21 */ /* 0x000fe20008010000 */
[----:B------:R-:W5:Y:S01]  /*4380*/  LDCU.64 UR10, c[0x0][0x3e0] ;  /* 0x00007c00ff0a77ac */ /* 0x000f620008000a00 */
[----:B------:R-:W-:Y:S01]  /*4390*/  MOV R4, R6 ;  /* 0x0000000600047202 */ /* 0x000fe20000000f00 */
[----:B------:R-:W-:Y:S01]  /*43a0*/  FMUL.FTZ R27, R27, UR8 ;  /* 0x000000081b1b7c20 */ /* 0x000fe20008410000 */
[----:B------:R-:W-:Y:S01]  /*43b0*/  FMUL.FTZ R10, R10, UR8 ;  /* 0x000000080a0a7c20 */ /* 0x000fe20008410000 */
[----:B------:R-:W1:Y:S01]  /*43c0*/  LDCU.64 UR12, c[0x0][0x380] ;  /* 0x00007000ff0c77ac */ /* 0x000e620008000a00 */
[----:B------:R-:W-:Y:S01]  /*43d0*/  MOV R5, R9 ;  /* 0x0000000900057202 */ /* 0x000fe20000000f00 */
[----:B------:R-:W-:Y:S01]  /*43e0*/  FFMA.FTZ R12, R12, R27, R18 ;  /* 0x0000001b0c0c7223 */ /* 0x000fe20000010012 */
[----:B------:R-:W-:-:S03]  /*43f0*/  FFMA.FTZ R13, R13, R10, R19 ;  /* 0x0000000a0d0d7223 */ /* 0x000fc60000010013 */
[----:B0-----:R-:W-:Y:S01]  /*4400*/  FMUL.FTZ R3, R12, -1.4426950216293334961 ;  /* 0xbfb8aa3b0c037820 */ /* 0x001fe20000410000 */
[----:B------:R-:W-:-:S05]  /*4410*/  FMUL.FTZ R8, R13, -1.4426950216293334961 ;  /* 0xbfb8aa3b0d087820 */ /* 0x000fca0000410000 */
[----:B------:R-:W0:Y:S01]  /*4420*/  MUFU.EX2 R3, R3 ;  /* 0x0000000300037308 */ /* 0x000e220000000800 */
[----:B-----5:R-:W-:-:S03]  /*4430*/  IMAD R14, R43, UR10, RZ ;  /* 0x0000000a2b0e7c24 */ /* 0x020fc6000f8e02ff */
[----:B------:R-:W5:Y:S01]  /*4440*/  MUFU.EX2 R8, R8 ;  /* 0x0000000800087308 */ /* 0x000f620000000800 */
[----:B------:R-:W-:-:S04]  /*4450*/  IMAD.WIDE.U32 R4, R39, UR10, R4 ;  /* 0x0000000a27047c25 */ /* 0x000fc8000f8e0004 */
[----:B------:R-:W-:Y:S01]  /*4460*/  IMAD R9, R39, UR11, R14 ;  /* 0x0000000b27097c24 */ /* 0x000fe2000f8e020e */
[----:B-1----:R-:W-:Y:S01]  /*4470*/  LEA R6, P1, R4, UR12, 0x1 ;  /* 0x0000000c04067c11 */ /* 0x002fe2000f8208ff */
[----:B0-----:R-:W-:-:S03]  /*4480*/  FADD.FTZ R7, R3, 1 ;  /* 0x3f80000003077421 */ /* 0x001fc60000010000 */
[----:B------:R-:W-:Y:S01]  /*4490*/  IADD3 R9, PT, PT, R5, R9, RZ ;  /* 0x0000000905097210 */ /* 0x000fe20007ffe0ff */
[----:B-----5:R-:W-:Y:S02]  /*44a0*/  FADD.FTZ R10, R8, 1 ;  /* 0x3f800000080a7421 */ /* 0x020fe40000010000 */
[----:B------:R-:W0:Y:S08]  /*44b0*/  MUFU.RCP R7, R7 ;  /* 0x0000000700077308 */ /* 0x000e300000001000 */
[----:B------:R-:W1:Y:S01]  /*44c0*/  MUFU.RCP R10, R10 ;  /* 0x0000000a000a7308 */ /* 0x000e620000001000 */
[----:B0-----:R-:W-:Y:S01]  /*44d0*/  FMUL.FTZ R3, R12, R7 ;  /* 0x000000070c037220 */ /* 0x001fe20000410000 */
[----:B------:R-:W-:Y:S01]  /*44e0*/  LEA.HI.X R7, R4, UR13, R9, 0x1, P1 ;  /* 0x0000000d04077c11 */ /* 0x000fe200088f0c09 */
[----:B-1----:R-:W-:-:S05]  /*44f0*/  FMUL.FTZ R8, R13, R10 ;  /* 0x0000000a0d087220 */ /* 0x002fca0000410000 */
[----:B------:R-:W-:-:S05]  /*4500*/  F2FP.BF16.F32.PACK_AB R3, R8, R3 ;  /* 0x000000030803723e */ /* 0x000fca00000010ff */
[----:B------:R0:W-:Y:S02]  /*4510*/  STG.E desc[UR16][R6.64], R3 ;  /* 0x0000000306007986 */ /* 0x0001e4000c101910 */
.L_x_2149:
[----:B------:R-:W-:Y:S05]  /*4520*/  BSYNC.RECONVERGENT B0 ;  /* 0x0000000000007941 */ /* 0x000fea0003800200 */
.L_x_2133:
[----:B------:R-:W5:Y:S01]  /*4530*/  LDCU UR5, c[0x0][0x3f8] ;  /* 0x00007f00ff0577ac */ /* 0x000f620008000800 */
[----:B------:R-:W5:Y:S01]  /*4540*/  LDCU UR8, c[0x0][0x3c8] ;  /* 0x00007900ff0877ac */ /* 0x000f620008000800 */
[----:B------:R-:W-:Y:S02]  /*4550*/  UIADD3 UR7, UPT, UPT, UR20, UR7, URZ ;  /* 0x0000000714077290 */ /* 0x000fe4000fffe0ff */
[----:B------:R-:W-:Y:S02]  /*4560*/  UIADD3 UR4, UPT, UPT, UR4, 0x1, URZ ;  /* 0x0000000104047890 */ /* 0x000fe4000fffe0ff */
[----:B-----5:R-:W-:-:S04]  /*4570*/  UIMAD UR5, UR5, UR8, URZ ;  /* 0x00000008050572a4 */ /* 0x020fc8000f8e02ff */
[----:B------:R-:W-:-:S09]  /*4580*/  UISETP.GE.AND UP0, UPT, UR7, UR5, UPT ;  /* 0x000000050700728c */ /* 0x000fd2000bf06270 */
[----:B------:R-:W-:Y:S05]  /*4590*/  BRA.U !UP0, `(.L_x_2164) ;  /* 0xffffffbd08547547 */ /* 0x000fea000b83ffff */
[----:B------:R-:W-:Y:S05]  /*45a0*/  EXIT ;  /* 0x000000000000794d */ /* 0x000fea0003800000 */
.L_x_2165:
        /* <DEDUP_REMOVED lines=13> */
.L_x_4920:


//--------------------- .text._Z35group_norm_nhwc_fwd_one_pass_kernelI11Bf16IOBf16WLi128ELi160ELi640EEv26Group_norm_nhwc_fwd_params --------------------------
	.section	.text._Z35group_norm_nhwc_fwd_one_pass_kernelI11Bf16IOBf16WLi128ELi160ELi640EEv26Group_norm_nhwc_fwd_params,"ax",@progbits
	.align	128
        .global         _Z35group_norm_nhwc_fwd_one_pass_kernelI11Bf16IOBf16WLi128ELi160ELi640EEv26Group_norm_nhwc_fwd_params
        .type           _Z35group_norm_nhwc_fwd_one_pass_kernelI11Bf16IOBf16WLi128ELi160ELi640EEv26Group_norm_nhwc_fwd_params,@function
        .size           _Z35group_norm_nhwc_fwd_one_pass_kernelI11Bf16IOBf16WLi128ELi160ELi640EEv26Group_norm_nhwc_fwd_params,(.L_x_4921 - _Z35group_norm_nhwc_fwd_one_pass_kernelI11Bf16IOBf16WLi128ELi160ELi640EEv26Group_norm_nhwc_fwd_params)
        .other          _Z35group_norm_nhwc_fwd_one_pass_kernelI11Bf16IOBf16WLi128ELi160ELi640EEv26Group_norm_nhwc_fwd_params,@"STO_CUDA_ENTRY STV_DEFAULT"
_Z35group_norm_nhwc_fwd_one_pass_kernelI11Bf16IOBf16WLi128ELi160ELi640EEv26Group_norm_nhwc_fwd_params:
.text._Z35group_norm_nhwc_fwd_one_pass_kernelI11Bf16IOBf16WLi128ELi160ELi640EEv26Group_norm_nhwc_fwd_params:
        /* <DEDUP_REMOVED lines=43> */
.L_x_2241:
[----:B0-----:R-:W0:Y:S01]  /*02b0*/  LDC R10, c[0x0][0x3f8] ;  /* 0x0000fe00ff0a7b82 */ /* 0x001e220000000800 */
[----:B-1----:R-:W1:Y:S01]  /*02c0*/  LDCU UR8, c[0x0][0x404] ;  /* 0x00008080ff0877ac */ /* 0x002e620008000800 */
[----:B------:R-:W-:Y:S01]  /*02d0*/  LOP3.LUT R70, R52, 0xffff, RZ, 0xc0, !PT ;  /* 0x0000ffff34467812 */ /* 0x000fe200078ec0ff */
[----:B--2---:R-:W2:Y:S01]  /*02e0*/  LDCU.64 UR4, c[0x0][0x3e8] ;  /* 0x00007d00ff0477ac */ /* 0x004ea20008000a00 */
[----:B0--34-:R-:W-:Y:S02]  /*02f0*/  IABS R21, R10 ;  /* 0x0000000a00157213 */ /* 0x019fe40000000000 */
[----:B------:R-:W-:Y:S02]  /*0300*/  ISETP.NE.AND P3, PT, R10, RZ, PT ;  /* 0x000000ff0a00720c */ /* 0x000fe40003f65270 */
        /* <DEDUP_REMOVED lines=8> */
[----:B------:R-:W-:-:S04]  /*0390*/  IMAD.HI.U32 R19, R19, R23, R18 ;  /* 0x0000001713137227 */ /* 0x000fc800078e0012 */
[----:B-1----:R-:W-:Y:S01]  /*03a0*/  IMAD R23, R3, UR8, R68 ;  /* 0x0000000803177c24 */ /* 0x002fe2000f8e0244 */
[----:B------:R-:W0:Y:S01]  /*03b0*/  LDCU.64 UR8, c[0x0][0x3f0] ;  /* 0x00007e00ff0877ac */ /* 0x000e220008000a00 */
[----:B------:R-:W-:-:S03]  /*03c0*/  IMAD.HI.U32 R19, R19, R8, RZ ;  /* 0x0000000813137227 */ /* 0x000fc600078e00ff */
[----:B------:R-:W-:Y:S02]  /*03d0*/  SHF.R.S32.HI R29, RZ, 0x1f, R23 ;  /* 0x0000001fff1d7819 */ /* 0x000fe40000011417 */
[----:B------:R-:W-:Y:S02]  /*03e0*/  IADD3 R6, PT, PT, -R19, RZ, RZ ;  /* 0x000000ff13067210 */ /* 0x000fe40007ffe1ff */
[C---:B------:R-:W-:Y:S02]  /*03f0*/  IADD3 R35, PT, PT, R23.reuse, 0x20, RZ ;  /* 0x0000002017237810 */ /* 0x040fe40007ffe0ff */
[----:B------:R-:W-:Y:S01]  /*0400*/  IADD3 R39, PT, PT, R23, 0x30, RZ ;  /* 0x0000003017277810 */ /* 0x000fe20007ffe0ff */
[----:B------:R-:W-:Y:S01]  /*0410*/  IMAD R6, R21, R6, R8 ;  /* 0x0000000615067224 */ /* 0x000fe200078e0208 */
[----:B------:R-:W-:Y:S02]  /*0420*/  SHF.R.S32.HI R33, RZ, 0x1f, R35 ;  /* 0x0000001fff217819 */ /* 0x000fe40000011423 */
[----:B------:R-:W-:-:S02]  /*0430*/  SHF.R.S32.HI R37, RZ, 0x1f, R39 ;  /* 0x0000001fff257819 */ /* 0x000fc40000011427 */
[----:B------:R-:W-:Y:S02]  /*0440*/  ISETP.GT.U32.AND P2, PT, R21, R6, PT ;  /* 0x000000061500720c */ /* 0x000fe40003f44070 */
[C---:B------:R-:W-:Y:S02]  /*0450*/  IADD3 R12, PT, PT, R23.reuse, 0x40, RZ ;  /* 0x00000040170c7810 */ /* 0x040fe40007ffe0ff */
[----:B------:R-:W-:Y:S02]  /*0460*/  IADD3 R40, PT, PT, R23, 0x48, RZ ;  /* 0x0000004817287810 */ /* 0x000fe40007ffe0ff */
[----:B--2---:R-:W-:Y:S02]  /*0470*/  ISETP.GE.U32.AND P6, PT, R12, UR4, PT ;  /* 0x000000040c007c0c */ /* 0x004fe4000bfc6070 */
[----:B------:R-:W-:Y:S02]  /*0480*/  SHF.R.S32.HI R41, RZ, 0x1f, R12 ;  /* 0x0000001fff297819 */ /* 0x000fe4000001140c */
[----:B------:R-:W-:-:S02]  /*0490*/  SHF.R.S32.HI R43, RZ, 0x1f, R40 ;  /* 0x0000001fff2b7819 */ /* 0x000fc40000011428 */
[----:B------:R-:W-:Y:S02]  /*04a0*/  ISETP.GE.AND.EX P6, PT, R41, UR5, PT, P6 ;  /* 0x0000000529007c0c */ /* 0x000fe4000bfc6360 */
[-C--:B------:R-:W-:Y:S02]  /*04b0*/  @!P2 IADD3 R6, PT, PT, R6, -R21.reuse, RZ ;  /* 0x800000150606a210 */ /* 0x080fe40007ffe0ff */
[----:B------:R-:W-:Y:S02]  /*04c0*/  @!P2 IADD3 R19, PT, PT, R19, 0x1, RZ ;  /* 0x000000011313a810 */ /* 0x000fe40007ffe0ff */
[----:B------:R-:W-:Y:S02]  /*04d0*/  ISETP.GE.U32.AND P1, PT, R6, R21, PT ;  /* 0x000000150600720c */ /* 0x000fe40003f26070 */
[----:B------:R-:W-:Y:S02]  /*04e0*/  LOP3.LUT R6, R65, R10, RZ, 0x3c, !PT ;  /* 0x0000000a41067212 */ /* 0x000fe400078e3cff */
[----:B------:R-:W-:-:S02]  /*04f0*/  ISETP.GE.U32.AND P2, PT, R23, UR4, PT ;  /* 0x0000000417007c0c */ /* 0x000fc4000bf46070 */
[----:B------:R-:W-:Y:S02]  /*0500*/  ISETP.GE.AND P4, PT, R6, RZ, PT ;  /* 0x000000ff0600720c */ /* 0x000fe40003f86270 */
[----:B------:R-:W-:-:S05]  /*0510*/  ISETP.GE.AND.EX P2, PT, R29, UR5, PT, P2 ;  /* 0x000000051d007c0c */ /* 0x000fca000bf46320 */
[----:B------:R-:W-:-:S04]  /*0520*/  @P1 IADD3 R19, PT, PT, R19, 0x1, RZ ;  /* 0x0000000113131810 */ /* 0x000fc80007ffe0ff */
[----:B------:R-:W-:-:S04]  /*0530*/  MOV R21, R19 ;  /* 0x0000001300157202 */ /* 0x000fc80000000f00 */
[----:B------:R-:W-:Y:S01]  /*0540*/  @!P4 IADD3 R21, PT, PT, -R21, RZ, RZ ;  /* 0x000000ff1515c210 */ /* 0x000fe20007ffe1ff */
[----:B------:R-:W1:Y:S01]  /*0550*/  @!P2 LDC.64 R26, c[0x0][0x3e0] ;  /* 0x0000f800ff1aab82 */ /* 0x000e620000000a00 */
[----:B------:R-:W-:Y:S02]  /*0560*/  @!P3 LOP3.LUT R21, RZ, R10, RZ, 0x33, !PT ;  /* 0x0000000aff15b212 */ /* 0x000fe400078e33ff */
[----:B------:R-:W-:Y:S02]  /*0570*/  ISETP.GE.U32.AND P3, PT, R35, UR4, PT ;  /* 0x0000000423007c0c */ /* 0x000fe4000bf66070 */
[----:B------:R-:W-:Y:S02]  /*0580*/  IADD3 R6, PT, PT, -R21, RZ, RZ ;  /* 0x000000ff15067210 */ /* 0x000fe40007ffe1ff */
[----:B------:R-:W-:Y:S01]  /*0590*/  ISETP.GE.AND.EX P3, PT, R33, UR5, PT, P3 ;  /* 0x0000000521007c0c */ /* 0x000fe2000bf66330 */
[----:B------:R-:W2:Y:S01]  /*05a0*/  @!P2 LDC.64 R18, c[0x0][0x390] ;  /* 0x0000e400ff12ab82 */ /* 0x000ea20000000a00 */
[----:B------:R-:W-:Y:S01]  /*05b0*/  ISETP.GE.U32.AND P4, PT, R39, UR4, PT ;  /* 0x0000000427007c0c */ /* 0x000fe2000bf86070 */
[----:B------:R-:W-:Y:S01]  /*05c0*/  IMAD R67, R10, R6, R65 ;  /* 0x000000060a437224 */ /* 0x000fe200078e0241 */
[----:B------:R-:W-:-:S02]  /*05d0*/  SHF.R.S32.HI R6, RZ, 0x1f, R21 ;  /* 0x0000001fff067819 */ /* 0x000fc40000011415 */
[----:B------:R-:W-:Y:S01]  /*05e0*/  ISETP.GE.AND.EX P4, PT, R37, UR5, PT, P4 ;  /* 0x0000000525007c0c */ /* 0x000fe2000bf86340 */
[----:B------:R-:W-:Y:S02]  /*05f0*/  IMAD R67, R67, 0xa0, RZ ;  /* 0x000000a043437824 */ /* 0x000fe400078e02ff */
[----:B0-----:R-:W-:-:S03]  /*0600*/  IMAD R6, R6, UR8, RZ ;  /* 0x0000000806067c24 */ /* 0x001fc6000f8e02ff */
[----:B------:R-:W-:Y:S01]  /*0610*/  IADD3 R70, P1, PT, R67, R70, RZ ;  /* 0x0000004643467210 */ /* 0x000fe20007f3e0ff */
[----:B------:R-:W-:Y:S01]  /*0620*/  IMAD R73, R21, UR9, R6 ;  /* 0x0000000915497c24 */ /* 0x000fe2000f8e0206 */
[----:B------:R-:W0:Y:S02]  /*0630*/  @!P3 LDC.64 R24, c[0x0][0x3e0] ;  /* 0x0000f800ff18bb82 */ /* 0x000e240000000a00 */
[----:B------:R-:W-:Y:S01]  /*0640*/  LEA.HI.X.SX32 R71, R67, RZ, 0x1, P1 ;  /* 0x000000ff43477211 */ /* 0x000fe200008f0eff */
[----:B-1----:R-:W-:Y:S01]  /*0650*/  @!P2 IMAD R6, R29, R26, RZ ;  /* 0x0000001a1d06a224 */ /* 0x002fe200078e02ff */
[----:B------:R-:W-:Y:S01]  /*0660*/  ISETP.GE.U32.AND P1, PT, R40, UR4, PT ;  /* 0x0000000428007c0c */ /* 0x000fe2000bf26070 */
[----:B------:R-:W-:-:S03]  /*0670*/  IMAD.WIDE.U32 R70, R21, UR8, R70 ;  /* 0x0000000815467c25 */ /* 0x000fc6000f8e0046 */
[----:B------:R-:W1:Y:S01]  /*0680*/  @!P3 LDC.64 R28, c[0x0][0x390] ;  /* 0x0000e400ff1cbb82 */ /* 0x000e620000000a00 */
[----:B------:R-:W-:Y:S01]  /*0690*/  ISETP.GE.AND.EX P1, PT, R43, UR5, PT, P1 ;  /* 0x000000052b007c0c */ /* 0x000fe2000bf26310 */
[----:B------:R-:W-:Y:S01]  /*06a0*/  @!P2 IMAD R31, R23, R27, R6 ;  /* 0x0000001b171fa224 */ /* 0x000fe200078e0206 */
[----:B------:R-:W-:Y:S02]  /*06b0*/  IADD3 R73, PT, PT, R71, R73, RZ ;  /* 0x0000004947497210 */ /* 0x000fe40007ffe0ff */
[----:B------:R-:W-:-:S03]  /*06c0*/  @!P2 MOV R72, R70 ;  /* 0x000000460048a202 */ /* 0x000fc60000000f00 */
[----:B------:R-:W3:Y:S02]  /*06d0*/  @!P4 LDC.64 R20, c[0x0][0x3e0] ;  /* 0x0000f800ff14cb82 */ /* 0x000ee40000000a00 */
[----:B------:R-:W-:-:S05]  /*06e0*/  @!P2 IMAD.WIDE.U32 R26, R23, R26, R72 ;  /* 0x0000001a171aa225 */ /* 0x000fca00078e0048 */
[----:B------:R-:W-:Y:S01]  /*06f0*/  @!P2 IADD3 R6, PT, PT, R27, R31, RZ ;  /* 0x0000001f1b06a210 */ /* 0x000fe20007ffe0ff */
[----:B0-----:R-:W-:Y:S01]  /*0700*/  @!P3 IMAD R8, R33, R24, RZ ;  /* 0x000000182108b224 */ /* 0x001fe200078e02ff */
[----:B--2---:R-:W-:-:S04]  /*0710*/  @!P2 LEA R30, P5, R26, R18, 0x1 ;  /* 0x000000121a1ea211 */ /* 0x004fc800078a08ff */
[----:B------:R-:W-:Y:S02]  /*0720*/  @!P2 LEA.HI.X R31, R26, R19, R6, 0x1, P5 ;  /* 0x000000131a1fa211 */ /* 0x000fe400028f0c06 */
[----:B------:R-:W0:Y:S01]  /*0730*/  @!P4 LDC.64 R18, c[0x0][0x390] ;  /* 0x0000e400ff12cb82 */ /* 0x000e220000000a00 */
[----:B------:R-:W-:Y:S02]  /*0740*/  @!P3 MOV R32, R70 ;  /* 0x000000460020b202 */ /* 0x000fe40000000f00 */
[----:B------:R-:W-:Y:S01]  /*0750*/  @!P3 MOV R33, R73 ;  /* 0x000000490021b202 */ /* 0x000fe20000000f00 */
[----:B------:R-:W-:Y:S01]  /*0760*/  @!P3 IMAD R45, R35, R25, R8 ;  /* 0x00000019232db224 */ /* 0x000fe200078e0208 */
[----:B------:R-:W-:-:S03]  /*0770*/  MOV R6, RZ ;  /* 0x000000ff00067202 */ /* 0x000fc60000000f00 */
[----:B------:R-:W2:Y:S01]  /*0780*/  @!P6 LDC.64 R26, c[0x0][0x3e0] ;  /* 0x0000f800ff1aeb82 */ /* 0x000ea20000000a00 */
[----:B------:R-:W-:Y:S01]  /*0790*/  IADD3 R8, PT, PT, R23, 0x50, RZ ;  /* 0x0000005017087810 */ /* 0x000fe20007ffe0ff */
[----:B------:R-:W-:Y:S01]  /*07a0*/  @!P3 IMAD.WIDE.U32 R32, R35, R24, R32 ;  /* 0x000000182320b225 */ /* 0x000fe200078e0020 */
[----:B------:R-:W-:Y:S01]  /*07b0*/  @!P4 MOV R34, R70 ;  /* 0x000000460022c202 */ /* 0x000fe20000000f00 */
[----:B------:R1:W4:Y:S01]  /*07c0*/  @!P2 LDG.E R6, desc[UR6][R30.64] ;  /* 0x000000061e06a981 */ /* 0x000322000c1e1900 */
[----:B------:R-:W-:Y:S01]  /*07d0*/  @!P4 MOV R35, R73 ;  /* 0x000000490023c202 */ /* 0x000fe20000000f00 */
[-C--:B---3--:R-:W-:Y:S01]  /*07e0*/  @!P4 IMAD R10, R37, R20.reuse, RZ ;  /* 0x00000014250ac224 */ /* 0x088fe200078e02ff */
[----:B------:R-:W-:Y:S01]  /*07f0*/  ISETP.GE.U32.AND P5, PT, R8, UR4, PT ;  /* 0x0000000408007c0c */ /* 0x000fe2000bfa6070 */
[----:B------:R-:W3:Y:S01]  /*0800*/  @!P1 LDC.64 R24, c[0x0][0x3e0] ;  /* 0x0000f800ff189b82 */ /* 0x000ee20000000a00 */
[----:B------:R-:W-:Y:S01]  /*0810*/  SHF.R.S32.HI R37, RZ, 0x1f, R8 ;  /* 0x0000001fff257819 */ /* 0x000fe20000011408 */
[----:B------:R-:W-:Y:S01]  /*0820*/  @!P4 IMAD R47, R39, R21, R10 ;  /* 0x00000015272fc224 */ /* 0x000fe200078e020a */
[----:B------:R-:W-:Y:S01]  /*0830*/  @!P3 IADD3 R10, PT, PT, R33, R45, RZ ;  /* 0x0000002d210ab210 */ /* 0x000fe20007ffe0ff */
[----:B------:R-:W-:Y:S01]  /*0840*/  @!P4 IMAD.WIDE.U32 R34, R39, R20, R34 ;  /* 0x000000142722c225 */ /* 0x000fe200078e0022 */
[----:B------:R-:W-:-:S02]  /*0850*/  ISETP.GE.AND.EX P5, PT, R37, UR5, PT, P5 ;  /* 0x0000000525007c0c */ /* 0x000fc4000bfa6350 */
[C---:B-1----:R-:W-:Y:S01]  /*0860*/  @!P3 LEA R30, P2, R32.reuse, R28, 0x1 ;  /* 0x0000001c201eb211 */ /* 0x042fe200078408ff */
[----:B------:R-:W1:Y:S01]  /*0870*/  @!P6 LDC.64 R20, c[0x0][0x390] ;  /* 0x0000e400ff14eb82 */ /* 0x000e620000000a00 */
[----:B------:R-:W-:Y:S02]  /*0880*/  @!P4 IADD3 R14, PT, PT, R35, R47, RZ ;  /* 0x0000002f230ec210 */ /* 0x000fe40007ffe0ff */
[----:B------:R-:W-:Y:S02]  /*0890*/  @!P3 LEA.HI.X R31, R32, R29, R10, 0x1, P2 ;  /* 0x0000001d201fb211 */ /* 0x000fe400010f0c0a */
[----:B0-----:R-:W-:Y:S02]  /*08a0*/  @!P4 LEA R32, P2, R34, R18, 0x1 ;  /* 0x000000122220c211 */ /* 0x001fe400078408ff */
[----:B------:R-:W-:Y:S01]  /*08b0*/  IADD3 R10, PT, PT, R23, 0x68, RZ ;  /* 0x00000068170a7810 */ /* 0x000fe20007ffe0ff */
[----:B------:R-:W0:Y:S01]  /*08c0*/  @!P1 LDC.64 R28, c[0x0][0x390] ;  /* 0x0000e400ff1c9b82 */ /* 0x000e220000000a00 */
[----:B------:R-:W-:-:S02]  /*08d0*/  MOV R16, RZ ;  /* 0x000000ff00107202 */ /* 0x000fc40000000f00 */
[----:B------:R-:W-:Y:S02]  /*08e0*/  @!P4 LEA.HI.X R33, R34, R19, R14, 0x1, P2 ;  /* 0x000000132221c211 */ /* 0x000fe400010f0c0e */
[----:B------:R-:W-:Y:S02]  /*08f0*/  ISETP.GE.U32.AND P2, PT, R10, UR4, PT ;  /* 0x000000040a007c0c */ /* 0x000fe4000bf46070 */
[----:B------:R-:W-:Y:S01]  /*0900*/  SHF.R.S32.HI R45, RZ, 0x1f, R10 ;  /* 0x0000001fff2d7819 */ /* 0x000fe2000001140a */
[----:B--2---:R-:W-:Y:S01]  /*0910*/  @!P6 IMAD R41, R41, R26, RZ ;  /* 0x0000001a2929e224 */ /* 0x004fe200078e02ff */
[----:B------:R-:W-:Y:S01]  /*0920*/  @!P6 MOV R34, R70 ;  /* 0x000000460022e202 */ /* 0x000fe20000000f00 */
[----:B------:R-:W2:Y:S01]  /*0930*/  @!P5 LDC.64 R18, c[0x0][0x3e0] ;  /* 0x0000f800ff12db82 */ /* 0x000ea20000000a00 */
[----:B------:R-:W-:Y:S01]  /*0940*/  @!P6 MOV R35, R73 ;  /* 0x000000490023e202 */ /* 0x000fe20000000f00 */
[----:B------:R1:W5:Y:S01]  /*0950*/  @!P3 LDG.E R16, desc[UR6][R30.64] ;  /* 0x000000061e10b981 */ /* 0x000362000c1e1900 */
[----:B------:R-:W-:Y:S01]  /*0960*/  ISETP.GE.AND.EX P2, PT, R45, UR5, PT, P2 ;  /* 0x000000052d007c0c */ /* 0x000fe2000bf46320 */
[----:B------:R-:W-:Y:S01]  /*0970*/  @!P6 IMAD R41, R12, R27, R41 ;  /* 0x0000001b0c29e224 */ /* 0x000fe200078e0229 */
[----:B------:R-:W-:Y:S01]  /*0980*/  ISETP.GE.U32.AND P3, PT, R64, UR4, PT ;  /* 0x0000000440007c0c */ /* 0x000fe2000bf66070 */
[----:B------:R-:W-:Y:S01]  /*0990*/  @!P6 IMAD.WIDE.U32 R34, R12, R26, R34 ;  /* 0x0000001a0c22e225 */ /* 0x000fe200078e0022 */
[----:B------:R-:W-:-:S02]  /*09a0*/  @!P1 MOV R26, R70 ;  /* 0x00000046001a9202 */ /* 0x000fc40000000f00 */
[----:B------:R-:W-:Y:S01]  /*09b0*/  @!P1 MOV R27, R73 ;  /* 0x00000049001b9202 */ /* 0x000fe20000000f00 */
[-C--:B---3--:R-:W-:Y:S01]  /*09c0*/  @!P1 IMAD R43, R43, R24.reuse, RZ ;  /* 0x000000182b2b9224 */ /* 0x088fe200078e02ff */
[----:B------:R-:W-:Y:S02]  /*09d0*/  MOV R36, RZ ;  /* 0x000000ff00247202 */ /* 0x000fe40000000f00 */
[----:B------:R-:W-:Y:S01]  /*09e0*/  ISETP.GE.AND.EX P3, PT, R7, UR5, PT, P3 ;  /* 0x0000000507007c0c */ /* 0x000fe2000bf66330 */
[C---:B------:R-:W-:Y:S01]  /*09f0*/  @!P1 IMAD R43, R40.reuse, R25, R43 ;  /* 0x00000019282b9224 */ /* 0x040fe200078e022b */
[----:B------:R-:W-:Y:S01]  /*0a00*/  @!P6 IADD3 R12, PT, PT, R35, R41, RZ ;  /* 0x00000029230ce210 */ /* 0x000fe20007ffe0ff */
[----:B------:R-:W-:Y:S01]  /*0a10*/  @!P1 IMAD.WIDE.U32 R40, R40, R24, R26 ;  /* 0x0000001828289225 */ /* 0x000fe200078e001a */
[----:B------:R-:W3:Y:S01]  /*0a20*/  @!P4 LDG.E R36, desc[UR6][R32.64] ;  /* 0x000000062024c981 */ /* 0x000ee2000c1e1900 */
[----:B------:R-:W2:Y:S01]  /*0a30*/  @!P5 LDC.64 R26, c[0x0][0x390] ;  /* 0x0000e400ff1adb82 */ /* 0x000ea20000000a00 */
[----:B-1----:R-:W-:-:S04]  /*0a40*/  @!P6 LEA R30, P4, R34, R20, 0x1 ;  /* 0x00000014221ee211 */ /* 0x002fc800078808ff */
[----:B------:R-:W-:Y:S02]  /*0a50*/  @!P6 LEA.HI.X R31, R34, R21, R12, 0x1, P4 ;  /* 0x00000015221fe211 */ /* 0x000fe400020f0c0c */
[----:B------:R-:W-:Y:S02]  /*0a60*/  CS2R R34, SRZ ;  /* 0x0000000000227805 */ /* 0x000fe4000001ff00 */
[----:B------:R-:W-:Y:S01]  /*0a70*/  @!P1 IADD3 R12, PT, PT, R41, R43, RZ ;  /* 0x0000002b290c9210 */ /* 0x000fe20007ffe0ff */
[----:B------:R-:W1:Y:S01]  /*0a80*/  @!P2 LDC.64 R24, c[0x0][0x3e0] ;  /* 0x0000f800ff18ab82 */ /* 0x000e620000000a00 */
[C---:B0-----:R-:W-:Y:S01]  /*0a90*/  @!P1 LEA R38, P4, R40.reuse, R28, 0x1 ;  /* 0x0000001c28269211 */ /* 0x041fe200078808ff */
[----:B--2---:R-:W-:Y:S01]  /*0aa0*/  @!P5 IMAD R37, R37, R18, RZ ;  /* 0x000000122525d224 */ /* 0x004fe200078e02ff */
[----:B------:R0:W2:Y:S02]  /*0ab0*/  @!P6 LDG.E R35, desc[UR6][R30.64] ;  /* 0x000000061e23e981 */ /* 0x0000a4000c1e1900 */
[----:B------:R-:W-:-:S03]  /*0ac0*/  @!P1 LEA.HI.X R39, R40, R29, R12, 0x1, P4 ;  /* 0x0000001d28279211 */ /* 0x000fc600020f0c0c */
[----:B------:R-:W1:Y:S01]  /*0ad0*/  @!P3 LDC.64 R20, c[0x0][0x3e0] ;  /* 0x0000f800ff14bb82 */ /* 0x000e620000000a00 */
[----:B------:R-:W-:Y:S01]  /*0ae0*/  ISETP.GE.U32.AND P4, PT, R62, UR4, PT ;  /* 0x000000043e007c0c */ /* 0x000fe2000bf86070 */
[----:B------:R-:W-:Y:S01]  /*0af0*/  @!P5 IMAD R37, R8, R19, R37 ;  /* 0x000000130825d224 */ /* 0x000fe200078e0225 */
[----:B------:R-:W-:Y:S01]  /*0b00*/  ISETP.GE.U32.AND P6, PT, R66, UR4, PT ;  /* 0x0000000442007c0c */ /* 0x000fe2000bfc6070 */
[----:B------:R0:W5:Y:S02]  /*0b10*/  @!P1 LDG.E R34, desc[UR6][R38.64] ;  /* 0x0000000626229981 */ /* 0x000164000c1e1900 */
[----:B0-----:R-:W-:Y:S02]  /*0b20*/  @!P5 MOV R30, R70 ;  /* 0x00000046001ed202 */ /* 0x001fe40000000f00 */
[----:B------:R-:W0:Y:S01]  /*0b30*/  @!P2 LDC.64 R28, c[0x0][0x390] ;  /* 0x0000e400ff1cab82 */ /* 0x000e220000000a00 */
[----:B------:R-:W-:Y:S02]  /*0b40*/  @!P5 MOV R31, R73 ;  /* 0x00000049001fd202 */ /* 0x000fe40000000f00 */
[----:B------:R-:W-:-:S02]  /*0b50*/  ISETP.GE.AND.EX P4, PT, R9, UR5, PT, P4 ;  /* 0x0000000509007c0c */ /* 0x000fc4000bf86340 */
[----:B------:R-:W-:Y:S01]  /*0b60*/  ISETP.GE.AND.EX P1, PT, R5, UR5, PT, P6 ;  /* 0x0000000505007c0c */ /* 0x000fe2000bf26360 */
[----:B------:R-:W-:Y:S02]  /*0b70*/  @!P5 IMAD.WIDE.U32 R18, R8, R18, R30 ;  /* 0x000000120812d225 */ /* 0x000fe400078e001e */
[----:B------:R-:W0:Y:S01]  /*0b80*/  @!P3 LDC.64 R30, c[0x0][0x390] ;  /* 0x0000e400ff1ebb82 */ /* 0x000e220000000a00 */
[----:B------:R-:W-:Y:S02]  /*0b90*/  @!P2 MOV R38, R70 ;  /* 0x000000460026a202 */ /* 0x000fe40000000f00 */
[----:B------:R-:W-:Y:S02]  /*0ba0*/  @!P5 IADD3 R8, PT, PT, R19, R37, RZ ;  /* 0x000000251308d210 */ /* 0x000fe40007ffe0ff */
[----:B------:R-:W-:Y:S01]  /*0bb0*/  @!P5 LEA R32, P6, R18, R26, 0x1 ;  /* 0x0000001a1220d211 */ /* 0x000fe200078c08ff */
[----:B-1----:R-:W-:Y:S01]  /*0bc0*/  @!P2 IMAD R45, R45, R24, RZ ;  /* 0x000000182d2da224 */ /* 0x002fe200078e02ff */
[----:B------:R-:W-:-:S02]  /*0bd0*/  @!P2 MOV R39, R73 ;  /* 0x000000490027a202 */ /* 0x000fc40000000f00 */
[----:B------:R-:W-:Y:S02]  /*0be0*/  @!P5 LEA.HI.X R33, R18, R27, R8, 0x1, P6 ;  /* 0x0000001b1221d211 */ /* 0x000fe400030f0c08 */
[----:B------:R-:W1:Y:S01]  /*0bf0*/  @!P4 LDC.64 R26, c[0x0][0x3e0] ;  /* 0x0000f800ff1acb82 */ /* 0x000e620000000a00 */
[C---:B------:R-:W-:Y:S01]  /*0c00*/  @!P2 IMAD R45, R10.reuse, R25, R45 ;  /* 0x000000190a2da224 */ /* 0x040fe200078e022d */
[----:B------:R-:W-:Y:S01]  /*0c10*/  @!P3 MOV R40, R70 ;  /* 0x000000460028b202 */ /* 0x000fe20000000f00 */
[----:B------:R-:W-:Y:S01]  /*0c20*/  @!P2 IMAD.WIDE.U32 R38, R10, R24, R38 ;  /* 0x000000180a26a225 */ /* 0x000fe200078e0026 */
[----:B------:R-:W-:-:S03]  /*0c30*/  @!P3 MOV R41, R73 ;  /* 0x000000490029b202 */ /* 0x000fc60000000f00 */
[-C--:B------:R-:W-:Y:S01]  /*0c40*/  @!P3 IMAD R8, R7, R20.reuse, RZ ;  /* 0x000000140708b224 */ /* 0x080fe200078e02ff */
[----:B------:R-:W1:Y:S01]  /*0c50*/  @!P1 LDC.64 R24, c[0x0][0x3e0] ;  /* 0x0000f800ff189b82 */ /* 0x000e620000000a00 */
[----:B------:R-:W-:Y:S01]  /*0c60*/  MOV R51, RZ ;  /* 0x000000ff00337202 */ /* 0x000fe20000000f00 */
[----:B------:R-:W-:Y:S01]  /*0c70*/  @!P3 IMAD.WIDE.U32 R40, R64, R20, R40 ;  /* 0x000000144028b225 */ /* 0x000fe200078e0028 */
[----:B0-----:R-:W-:-:S03]  /*0c80*/  @!P2 LEA R18, P6, R38, R28, 0x1 ;  /* 0x0000001c2612a211 */ /* 0x001fc600078c08ff */
[----:B------:R-:W-:Y:S01]  /*0c90*/  @!P3 IMAD R37, R64, R21, R8 ;  /* 0x000000154025b224 */ /* 0x000fe200078e0208 */
[----:B------:R-:W-:Y:S01]  /*0ca0*/  @!P2 IADD3 R8, PT, PT, R39, R45, RZ ;  /* 0x0000002d2708a210 */ /* 0x000fe20007ffe0ff */
[----:B------:R-:W0:Y:S01]  /*0cb0*/  @!P4 LDC.64 R20, c[0x0][0x390] ;  /* 0x0000e400ff14cb82 */ /* 0x000e220000000a00 */
[----:B------:R1:W5:Y:S01]  /*0cc0*/  @!P5 LDG.E R51, desc[UR6][R32.64] ;  /* 0x000000062033d981 */ /* 0x000362000c1e1900 */
[----:B------:R-:W-:Y:S02]  /*0cd0*/  ISETP.GE.U32.AND P5, PT, R60, UR4, PT ;  /* 0x000000043c007c0c */ /* 0x000fe4000bfa6070 */
[----:B------:R-:W-:Y:S02]  /*0ce0*/  @!P2 LEA.HI.X R19, R38, R29, R8, 0x1, P6 ;  /* 0x0000001d2613a211 */ /* 0x000fe400030f0c08 */
[----:B------:R-:W-:Y:S02]  /*0cf0*/  @!P3 IADD3 R8, PT, PT, R41, R37, RZ ;  /* 0x000000252908b210 */ /* 0x000fe40007ffe0ff */
[----:B------:R-:W0:Y:S01]  /*0d00*/  @!P1 LDC.64 R28, c[0x0][0x390] ;  /* 0x0000e400ff1c9b82 */ /* 0x000e220000000a00 */
[----:B------:R-:W-:-:S02]  /*0d10*/  @!P3 LEA R30, P6, R40, R30, 0x1 ;  /* 0x0000001e281eb211 */ /* 0x000fc400078c08ff */
[----:B------:R-:W-:Y:S02]  /*0d20*/  ISETP.GE.AND.EX P5, PT, R11, UR5, PT, P5 ;  /* 0x000000050b007c0c */ /* 0x000fe4000bfa6350 */
[----:B------:R-:W-:Y:S02]  /*0d30*/  @!P3 LEA.HI.X R31, R40, R31, R8, 0x1, P6 ;  /* 0x0000001f281fb211 */ /* 0x000fe400030f0c08 */
[----:B------:R-:W-:Y:S01]  /*0d40*/  MOV R8, RZ ;  /* 0x000000ff00087202 */ /* 0x000fe20000000f00 */
[----:B-1----:R-:W-:Y:S01]  /*0d50*/  @!P4 IMAD R12, R9, R26, RZ ;  /* 0x0000001a090cc224 */ /* 0x002fe200078e02ff */
[----:B------:R-:W-:Y:S02]  /*0d60*/  @!P4 MOV R32, R70 ;  /* 0x000000460020c202 */ /* 0x000fe40000000f00 */
[----:B------:R-:W-:Y:S01]  /*0d70*/  @!P4 MOV R33, R73 ;  /* 0x000000490021c202 */ /* 0x000fe20000000f00 */
[----:B------:R-:W-:Y:S01]  /*0d80*/  @!P1 IMAD R10, R5, R24, RZ ;  /* 0x00000018050a9224 */ /* 0x000fe200078e02ff */
[----:B------:R1:W5:Y:S01]  /*0d90*/  @!P3 LDG.E R8, desc[UR6][R30.64] ;  /* 0x000000061e08b981 */ /* 0x000362000c1e1900 */
[----:B------:R-:W-:Y:S01]  /*0da0*/  @!P4 IMAD R39, R62, R27, R12 ;  /* 0x0000001b3e27c224 */ /* 0x000fe200078e020c */
[----:B------:R-:W-:Y:S01]  /*0db0*/  ISETP.GE.U32.AND P6, PT, R58, UR4, PT ;  /* 0x000000043a007c0c */ /* 0x000fe2000bfc6070 */
[----:B------:R-:W-:-:S02]  /*0dc0*/  @!P4 IMAD.WIDE.U32 R32, R62, R26, R32 ;  /* 0x0000001a3e20c225 */ /* 0x000fc400078e0020 */
[----:B------:R-:W0:Y:S01]  /*0dd0*/  @!P5 LDC.64 R26, c[0x0][0x3e0] ;  /* 0x0000f800ff1adb82 */ /* 0x000e220000000a00 */
[----:B-1----:R-:W-:Y:S02]  /*0de0*/  @!P1 MOV R30, R70 ;  /* 0x00000046001e9202 */ /* 0x002fe40000000f00 */
[----:B------:R-:W-:Y:S01]  /*0df0*/  @!P1 MOV R31, R73 ;  /* 0x00000049001f9202 */ /* 0x000fe20000000f00 */
[C---:B------:R-:W-:Y:S01]  /*0e00*/  @!P1 IMAD R37, R66.reuse, R25, R10 ;  /* 0x0000001942259224 */ /* 0x040fe200078e020a */
[----:B------:R-:W-:Y:S02]  /*0e10*/  ISETP.GE.AND.EX P6, PT, R13, UR5, PT, P6 ;  /* 0x000000050d007c0c */ /* 0x000fe4000bfc6360 */
[----:B------:R-:W-:Y:S01]  /*0e20*/  @!P4 IADD3 R10, PT, PT, R33, R39, RZ ;  /* 0x00000027210ac210 */ /* 0x000fe20007ffe0ff */
[----:B------:R-:W-:Y:S01]  /*0e30*/  @!P1 IMAD.WIDE.U32 R24, R66, R24, R30 ;  /* 0x0000001842189225 */ /* 0x000fe200078e001e */
[----:B0-----:R-:W-:-:S04]  /*0e40*/  @!P4 LEA R30, P3, R32, R20, 0x1 ;  /* 0x00000014201ec211 */ /* 0x001fc800078608ff */
[----:B------:R-:W-:Y:S02]  /*0e50*/  @!P4 LEA.HI.X R31, R32, R21, R10, 0x1, P3 ;  /* 0x00000015201fc211 */ /* 0x000fe400018f0c0a */
[----:B------:R-:W-:Y:S01]  /*0e60*/  @!P1 IADD3 R10, PT, PT, R25, R37, RZ ;  /* 0x00000025190a9210 */ /* 0x000fe20007ffe0ff */
[----:B------:R-:W0:Y:S01]  /*0e70*/  @!P5 LDC.64 R32, c[0x0][0x390] ;  /* 0x0000e400ff20db82 */ /* 0x000e220000000a00 */
[----:B------:R-:W-:-:S04]  /*0e80*/  @!P1 LEA R38, P3, R24, R28, 0x1 ;  /* 0x0000001c18269211 */ /* 0x000fc800078608ff */
[----:B------:R-:W-:Y:S02]  /*0e90*/  @!P1 LEA.HI.X R39, R24, R29, R10, 0x1, P3 ;  /* 0x0000001d18279211 */ /* 0x000fe400018f0c0a */
[----:B------:R-:W-:Y:S01]  /*0ea0*/  ISETP.GE.U32.AND P3, PT, R56, UR4, PT ;  /* 0x0000000438007c0c */ /* 0x000fe2000bf66070 */
[----:B------:R-:W1:Y:S01]  /*0eb0*/  @!P6 LDC.64 R28, c[0x0][0x3e0] ;  /* 0x0000f800ff1ceb82 */ /* 0x000e620000000a00 */
[----:B------:R-:W-:Y:S02]  /*0ec0*/  MOV R12, RZ ;  /* 0x000000ff000c7202 */ /* 0x000fe40000000f00 */
[----:B------:R-:W-:Y:S01]  /*0ed0*/  ISETP.GE.AND.EX P3, PT, R15, UR5, PT, P3 ;  /* 0x000000050f007c0c */ /* 0x000fe2000bf66330 */
[----:B------:R-:W-:-:S03]  /*0ee0*/  @!P5 IMAD R10, R11, R26, RZ ;  /* 0x0000001a0b0ad224 */ /* 0x000fc600078e02ff */
[----:B------:R0:W5:Y:S01]  /*0ef0*/  @!P1 LDG.E R12, desc[UR6][R38.64] ;  /* 0x00000006260c9981 */ /* 0x000162000c1e1900 */
[----:B------:R-:W4:Y:S01]  /*0f00*/  @!P6 LDC.64 R24, c[0x0][0x390] ;  /* 0x0000e400ff18eb82 */ /* 0x000f220000000a00 */
[----:B------:R-:W-:Y:S01]  /*0f10*/  MOV R14, RZ ;  /* 0x000000ff000e7202 */ /* 0x000fe20000000f00 */
[----:B------:R-:W-:-:S05]  /*0f20*/  @!P5 IMAD R37, R60, R27, R10 ;  /* 0x0000001b3c25d224 */ /* 0x000fca00078e020a */
[----:B------:R0:W5:Y:S01]  /*0f30*/  @!P4 LDG.E R14, desc[UR6][R30.64] ;  /* 0x000000061e0ec981 */ /* 0x000162000c1e1900 */
[----:B------:R-:W4:Y:S01]  /*0f40*/  @!P3 LDC.64 R20, c[0x0][0x3e0] ;  /* 0x0000f800ff14bb82 */ /* 0x000f220000000a00 */
[----:B0-----:R-:W-:Y:S02]  /*0f50*/  @!P5 MOV R38, R70 ;  /* 0x000000460026d202 */ /* 0x001fe40000000f00 */
[----:B------:R-:W-:-:S03]  /*0f60*/  @!P5 MOV R39, R73 ;  /* 0x000000490027d202 */ /* 0x000fc60000000f00 */
[----:B------:R-:W-:Y:S01]  /*0f70*/  @!P5 IMAD.WIDE.U32 R26, R60, R26, R38 ;  /* 0x0000001a3c1ad225 */ /* 0x000fe200078e0026 */
[----:B------:R-:W-:-:S04]  /*0f80*/  @!P6 MOV R30, R70 ;  /* 0x00000046001ee202 */ /* 0x000fc80000000f00 */
[----:B------:R-:W-:Y:S02]  /*0f90*/  @!P5 IADD3 R10, PT, PT, R27, R37, RZ ;  /* 0x000000251b0ad210 */ /* 0x000fe40007ffe0ff */
[C---:B------:R-:W-:Y:S01]  /*0fa0*/  @!P5 LEA R32, P4, R26.reuse, R32, 0x1 ;  /* 0x000000201a20d211 */ /* 0x040fe200078808ff */
[----:B-1----:R-:W-:Y:S01]  /*0fb0*/  @!P6 IMAD R22, R13, R28, RZ ;  /* 0x0000001c0d16e224 */ /* 0x002fe200078e02ff */
[----:B------:R-:W-:Y:S02]  /*0fc0*/  @!P6 MOV R31, R73 ;  /* 0x00000049001fe202 */ /* 0x000fe40000000f00 */
[----:B------:R-:W-:Y:S02]  /*0fd0*/  @!P5 LEA.HI.X R33, R26, R33, R10, 0x1, P4 ;  /* 0x000000211a21d211 */ /* 0x000fe400020f0c0a */
[----:B------:R-:W0:Y:S01]  /*0fe0*/  @!P3 LDC.64 R26, c[0x0][0x390] ;  /* 0x0000e400ff1abb82 */ /* 0x000e220000000a00 */
[----:B------:R-:W-:Y:S01]  /*0ff0*/  MOV R37, RZ ;  /* 0x000000ff00257202 */ /* 0x000fe20000000f00 */
[----:B------:R-:W-:-:S02]  /*1000*/  @!P6 IMAD R39, R58, R29, R22 ;  /* 0x0000001d3a27e224 */ /* 0x000fc400078e0216 */
[----:B------:R-:W-:Y:S01]  /*1010*/  @!P6 IMAD.WIDE.U32 R28, R58, R28, R30 ;  /* 0x0000001c3a1ce225 */ /* 0x000fe200078e001e */
[----:B------:R-:W-:Y:S02]  /*1020*/  ISETP.GE.U32.AND P4, PT, R54, UR4, PT ;  /* 0x0000000436007c0c */ /* 0x000fe4000bf86070 */
[----:B------:R1:W5:Y:S02]  /*1030*/  @!P5 LDG.E R37, desc[UR6][R32.64] ;  /* 0x000000062025d981 */ /* 0x000364000c1e1900 */
[----:B------:R-:W-:Y:S02]  /*1040*/  @!P6 IADD3 R10, PT, PT, R29, R39, RZ ;  /* 0x000000271d0ae210 */ /* 0x000fe40007ffe0ff */
[C---:B----4-:R-:W-:Y:S01]  /*1050*/  @!P6 LEA R24, P5, R28.reuse, R24, 0x1 ;  /* 0x000000181c18e211 */ /* 0x050fe200078a08ff */
[----:B------:R-:W-:Y:S01]  /*1060*/  @!P3 IMAD R22, R15, R20, RZ ;  /* 0x000000140f16b224 */ /* 0x000fe200078e02ff */
[----:B------:R-:W-:Y:S02]  /*1070*/  ISETP.GE.AND.EX P4, PT, R17, UR5, PT, P4 ;  /* 0x0000000511007c0c */ /* 0x000fe4000bf86340 */
[----:B------:R-:W-:-:S02]  /*1080*/  @!P6 LEA.HI.X R25, R28, R25, R10, 0x1, P5 ;  /* 0x000000191c19e211 */ /* 0x000fc400028f0c0a */
[----:B------:R-:W-:Y:S02]  /*1090*/  @!P3 MOV R28, R70 ;  /* 0x00000046001cb202 */ /* 0x000fe40000000f00 */
[----:B------:R-:W-:Y:S01]  /*10a0*/  @!P3 MOV R29, R73 ;  /* 0x00000049001db202 */ /* 0x000fe20000000f00 */
[C---:B------:R-:W-:Y:S01]  /*10b0*/  @!P3 IMAD R31, R56.reuse, R21, R22 ;  /* 0x00000015381fb224 */ /* 0x040fe200078e0216 */
[----:B------:R-:W-:Y:S02]  /*10c0*/  MOV R38, RZ ;  /* 0x000000ff00267202 */ /* 0x000fe40000000f00 */
[C---:B------:R-:W-:Y:S01]  /*10d0*/  IADD3 R39, PT, PT, R23.reuse, 0x70, RZ ;  /* 0x0000007017277810 */ /* 0x040fe20007ffe0ff */
[----:B------:R-:W-:Y:S01]  /*10e0*/  @!P3 IMAD.WIDE.U32 R20, R56, R20, R28 ;  /* 0x000000143814b225 */ /* 0x000fe200078e001c */
[----:B------:R-:W-:Y:S01]  /*10f0*/  IADD3 R41, PT, PT, R23, 0x78, RZ ;  /* 0x0000007817297810 */ /* 0x000fe20007ffe0ff */
[----:B-1----:R-:W1:Y:S01]  /*1100*/  @!P4 LDC.64 R32, c[0x0][0x3e0] ;  /* 0x0000f800ff20cb82 */ /* 0x002e620000000a00 */
[----:B------:R4:W5:Y:S01]  /*1110*/  @!P6 LDG.E R38, desc[UR6][R24.64] ;  /* 0x000000061826e981 */ /* 0x000962000c1e1900 */
[----:B------:R-:W-:-:S02]  /*1120*/  ISETP.GE.U32.AND P5, PT, R39, UR4, PT ;  /* 0x0000000427007c0c */ /* 0x000fc4000bfa6070 */
[----:B------:R-:W-:Y:S02]  /*1130*/  SHF.R.S32.HI R43, RZ, 0x1f, R39 ;  /* 0x0000001fff2b7819 */ /* 0x000fe40000011427 */
[----:B------:R-:W-:Y:S02]  /*1140*/  @!P3 IADD3 R10, PT, PT, R21, R31, RZ ;  /* 0x0000001f150ab210 */ /* 0x000fe40007ffe0ff */
[C---:B0-----:R-:W-:Y:S01]  /*1150*/  @!P3 LEA R26, P6, R20.reuse, R26, 0x1 ;  /* 0x0000001a141ab211 */ /* 0x041fe200078c08ff */
[----:B------:R-:W0:Y:S01]  /*1160*/  @!P4 LDC.64 R30, c[0x0][0x390] ;  /* 0x0000e400ff1ecb82 */ /* 0x000e220000000a00 */
[----:B------:R-:W-:Y:S02]  /*1170*/  ISETP.GE.AND.EX P5, PT, R43, UR5, PT, P5 ;  /* 0x000000052b007c0c */ /* 0x000fe4000bfa6350 */
[----:B------:R-:W-:Y:S02]  /*1180*/  @!P3 LEA.HI.X R27, R20, R27, R10, 0x1, P6 ;  /* 0x0000001b141bb211 */ /* 0x000fe400030f0c0a */
[----:B------:R-:W-:-:S02]  /*1190*/  ISETP.GE.U32.AND P6, PT, R41, UR4, PT ;  /* 0x0000000429007c0c */ /* 0x000fc4000bfc6070 */
[----:B------:R-:W-:-:S04]  /*11a0*/  SHF.R.S32.HI R45, RZ, 0x1f, R41 ;  /* 0x0000001fff2d7819 */ /* 0x000fc80000011429 */
[----:B------:R-:W-:-:S03]  /*11b0*/  ISETP.GE.AND.EX P6, PT, R45, UR5, PT, P6 ;  /* 0x000000052d007c0c */ /* 0x000fc6000bfc6360 */
[----:B------:R-:W3:Y:S01]  /*11c0*/  @!P5 LDC.64 R28, c[0x0][0x3e0] ;  /* 0x0000f800ff1cdb82 */ /* 0x000ee20000000a00 */
[----:B-1----:R-:W-:Y:S01]  /*11d0*/  @!P4 IMAD R10, R17, R32, RZ ;  /* 0x00000020110ac224 */ /* 0x002fe200078e02ff */
[----:B----4-:R-:W-:Y:S02]  /*11e0*/  @!P4 MOV R24, R70 ;  /* 0x000000460018c202 */ /* 0x010fe40000000f00 */
[----:B------:R-:W-:-:S04]  /*11f0*/  @!P4 MOV R25, R73 ;  /* 0x000000490019c202 */ /* 0x000fc80000000f00 */
[----:B------:R-:W1:Y:S08]  /*1200*/  @!P5 LDC.64 R20, c[0x0][0x390] ;  /* 0x0000e400ff14db82 */ /* 0x000e700000000a00 */
[----:B------:R-:W4:Y:S01]  /*1210*/  @!P6 LDC.64 R22, c[0x0][0x3e0] ;  /* 0x0000f800ff16eb82 */ /* 0x000f220000000a00 */
[C---:B------:R-:W-:Y:S02]  /*1220*/  @!P4 IMAD R47, R54.reuse, R33, R10 ;  /* 0x00000021362fc224 */ /* 0x040fe400078e020a */
[----:B------:R-:W-:Y:S01]  /*1230*/  @!P4 IMAD.WIDE.U32 R32, R54, R32, R24 ;  /* 0x000000203620c225 */ /* 0x000fe200078e0018 */
[----:B------:R-:W-:-:S04]  /*1240*/  MOV R53, RZ ;  /* 0x000000ff00357202 */ /* 0x000fc80000000f00 */
[----:B------:R-:W2:Y:S01]  /*1250*/  @!P6 LDC.64 R24, c[0x0][0x390] ;  /* 0x0000e400ff18eb82 */ /* 0x000ea20000000a00 */
[----:B---3--:R-:W-:Y:S01]  /*1260*/  @!P5 IMAD R40, R43, R28, RZ ;  /* 0x0000001c2b28d224 */ /* 0x008fe200078e02ff */
[----:B------:R3:W5:Y:S01]  /*1270*/  @!P3 LDG.E R53, desc[UR6][R26.64] ;  /* 0x000000061a35b981 */ /* 0x000762000c1e1900 */
[----:B------:R-:W-:Y:S02]  /*1280*/  @!P4 IADD3 R10, PT, PT, R33, R47, RZ ;  /* 0x0000002f210ac210 */ /* 0x000fe40007ffe0ff */
[----:B0-----:R-:W-:Y:S01]  /*1290*/  @!P4 LEA R30, P3, R32, R30, 0x1 ;  /* 0x0000001e201ec211 */ /* 0x001fe200078608ff */
[----:B------:R-:W-:Y:S01]  /*12a0*/  @!P5 IMAD R33, R39, R29, R40 ;  /* 0x0000001d2721d224 */ /* 0x000fe200078e0228 */
[----:B------:R-:W-:Y:S02]  /*12b0*/  MOV R42, RZ ;  /* 0x000000ff002a7202 */ /* 0x000fe40000000f00 */
[----:B---3--:R-:W-:Y:S02]  /*12c0*/  @!P5 MOV R26, R70 ;  /* 0x00000046001ad202 */ /* 0x008fe40000000f00 */
[----:B------:R-:W-:-:S02]  /*12d0*/  @!P5 MOV R27, R73 ;  /* 0x00000049001bd202 */ /* 0x000fc40000000f00 */
[----:B------:R-:W-:Y:S01]  /*12e0*/  @!P4 LEA.HI.X R31, R32, R31, R10, 0x1, P3 ;  /* 0x0000001f201fc211 */ /* 0x000fe200018f0c0a */
[----:B----4-:R-:W-:Y:S02]  /*12f0*/  @!P6 IMAD R10, R45, R22, RZ ;  /* 0x000000162d0ae224 */ /* 0x010fe400078e02ff */
[----:B------:R-:W-:Y:S01]  /*1300*/  @!P5 IMAD.WIDE.U32 R28, R39, R28, R26 ;  /* 0x0000001c271cd225 */ /* 0x000fe200078e001a */
[----:B------:R-:W-:Y:S01]  /*1310*/  @!P6 MOV R26, R70 ;  /* 0x00000046001ae202 */ /* 0x000fe20000000f00 */
[----:B------:R-:W3:Y:S01]  /*1320*/  @!P4 LDG.E R42, desc[UR6][R30.64] ;  /* 0x000000061e2ac981 */ /* 0x000ee2000c1e1900 */
[----:B------:R-:W-:Y:S01]  /*1330*/  @!P6 MOV R27, R73 ;  /* 0x00000049001be202 */ /* 0x000fe20000000f00 */
[----:B------:R-:W-:Y:S01]  /*1340*/  @!P6 IMAD R39, R41, R23, R10 ;  /* 0x000000172927e224 */ /* 0x000fe200078e020a */
[----:B------:R-:W-:Y:S02]  /*1350*/  MOV R57, RZ ;  /* 0x000000ff00397202 */ /* 0x000fe40000000f00 */
[----:B------:R-:W-:Y:S01]  /*1360*/  @!P5 IADD3 R10, PT, PT, R29, R33, RZ ;  /* 0x000000211d0ad210 */ /* 0x000fe20007ffe0ff */
[----:B------:R-:W-:Y:S01]  /*1370*/  @!P6 IMAD.WIDE.U32 R22, R41, R22, R26 ;  /* 0x000000162916e225 */ /* 0x000fe200078e001a */
[----:B-1----:R-:W-:-:S02]  /*1380*/  @!P5 LEA R20, P3, R28, R20, 0x1 ;  /* 0x000000141c14d211 */ /* 0x002fc400078608ff */
[----:B------:R-:W-:Y:S01]  /*1390*/  MOV R59, RZ ;  /* 0x000000ff003b7202 */ /* 0x000fe20000000f00 */
[----:B------:R0:W4:Y:S01]  /*13a0*/  @!P2 LDG.E R57, desc[UR6][R18.64] ;  /* 0x000000061239a981 */ /* 0x000122000c1e1900 */
[----:B------:R-:W-:Y:S02]  /*13b0*/  @!P5 LEA.HI.X R21, R28, R21, R10, 0x1, P3 ;  /* 0x000000151c15d211 */ /* 0x000fe400018f0c0a */
[----:B------:R-:W-:Y:S02]  /*13c0*/  @!P6 IADD3 R10, PT, PT, R23, R39, RZ ;  /* 0x00000027170ae210 */ /* 0x000fe40007ffe0ff */
[C---:B--2---:R-:W-:Y:S01]  /*13d0*/  @!P6 LEA R24, P2, R22.reuse, R24, 0x1 ;  /* 0x000000181618e211 */ /* 0x044fe200078408ff */
[----:B------:R1:W2:Y:S01]  /*13e0*/  @!P5 LDG.E R59, desc[UR6][R20.64] ;  /* 0x00000006143bd981 */ /* 0x0002a2000c1e1900 */
[----:B------:R-:W-:Y:S02]  /*13f0*/  MOV R61, RZ ;  /* 0x000000ff003d7202 */ /* 0x000fe40000000f00 */
[----:B------:R-:W-:-:S05]  /*1400*/  @!P6 LEA.HI.X R25, R22, R25, R10, 0x1, P2 ;  /* 0x000000191619e211 */ /* 0x000fca00010f0c0a */
[----:B------:R1:W2:Y:S01]  /*1410*/  @!P6 LDG.E R61, desc[UR6][R24.64] ;  /* 0x00000006183de981 */ /* 0x0002a2000c1e1900 */
[C---:B------:R-:W-:Y:S02]  /*1420*/  PRMT R10, R6.reuse, 0x7632, R10 ;  /* 0x00007632060a7816 */ /* 0x040fe4000000000a */
[----:B------:R-:W-:Y:S02]  /*1430*/  SHF.L.U32 R6, R6, 0x10, RZ ;  /* 0x0000001006067819 */ /* 0x000fe400000006ff */
[----:B0-----:R-:W-:-:S05]  /*1440*/  SHF.L.U32 R19, R10, 0x10, RZ ;  /* 0x000000100a137819 */ /* 0x001fca00000006ff */
[----:B------:R-:W-:-:S04]  /*1450*/  FMUL.FTZ R27, R19, R19 ;  /* 0x00000013131b7220 */ /* 0x000fc80000410000 */
[----:B------:R-:W-:-:S04]  /*1460*/  FFMA.FTZ R27, R6, R6, R27 ;  /* 0x00000006061b7223 */ /* 0x000fc8000001001b */
[----:B------:R-:W-:Y:S01]  /*1470*/  FADD.FTZ R27, RZ, R27 ;  /* 0x0000001bff1b7221 */ /* 0x000fe20000010000 */
[----:B------:R-:W-:-:S04]  /*1480*/  PRMT R43, R36, 0x7632, R43 ;  /* 0x00007632242b7816 */ /* 0x000fc8000000002b */
[----:B------:R-:W-:-:S05]  /*1490*/  SHF.L.U32 R43, R43, 0x10, RZ ;  /* 0x000000102b2b7819 */ /* 0x000fca00000006ff */
[----:B------:R-:W-:Y:S01]  /*14a0*/  FMUL.FTZ R33, R43, R43 ;  /* 0x0000002b2b217220 */ /* 0x000fe20000410000 */
[----:B------:R-:W-:-:S04]  /*14b0*/  PRMT R47, R35, 0x7632, R47 ;  /* 0x00007632232f7816 */ /* 0x000fc8000000002f */
[----:B------:R-:W-:Y:S02]  /*14c0*/  SHF.L.U32 R47, R47, 0x10, RZ ;  /* 0x000000102f2f7819 */ /* 0x000fe400000006ff */
[----:B-----5:R-:W-:-:S04]  /*14d0*/  PRMT R49, R34, 0x7632, R49 ;  /* 0x0000763222317816 */ /* 0x020fc80000000031 */
[----:B------:R-:W-:Y:S02]  /*14e0*/  SHF.L.U32 R49, R49, 0x10, RZ ;  /* 0x0000001031317819 */ /* 0x000fe400000006ff */
[----:B------:R-:W-:-:S04]  /*14f0*/  PRMT R23, R8, 0x7632, R23 ;  /* 0x0000763208177816 */ /* 0x000fc80000000017 */
[----:B------:R-:W-:Y:S02]  /*1500*/  SHF.L.U32 R23, R23, 0x10, RZ ;  /* 0x0000001017177819 */ /* 0x000fe400000006ff */
[----:B------:R-:W-:-:S03]  /*1510*/  SHF.L.U32 R8, R8, 0x10, RZ ;  /* 0x0000001008087819 */ /* 0x000fc600000006ff */
[----:B------:R-:W-:-:S04]  /*1520*/  FMUL.FTZ R29, R23, R23 ;  /* 0x00000017171d7220 */ /* 0x000fc80000410000 */
[----:B------:R-:W-:Y:S01]  /*1530*/  FFMA.FTZ R29, R8, R8, R29 ;  /* 0x00000008081d7223 */ /* 0x000fe2000001001d */
[C---:B------:R-:W-:Y:S02]  /*1540*/  PRMT R18, R12.reuse, 0x7632, R18 ;  /* 0x000076320c127816 */ /* 0x040fe40000000012 */
[----:B-1----:R-:W-:Y:S02]  /*1550*/  SHF.L.U32 R21, R12, 0x10, RZ ;  /* 0x000000100c157819 */ /* 0x002fe400000006ff */
[----:B------:R-:W-:Y:S01]  /*1560*/  SHF.L.U32 R10, R18, 0x10, RZ ;  /* 0x00000010120a7819 */ /* 0x000fe200000006ff */
[----:B------:R-:W-:-:S04]  /*1570*/  FADD.FTZ R18, R6, R19 ;  /* 0x0000001306127221 */ /* 0x000fc80000010000 */
[----:B------:R-:W-:Y:S01]  /*1580*/  FMUL.FTZ R20, R10, R10 ;  /* 0x0000000a0a147220 */ /* 0x000fe20000410000 */
[C---:B------:R-:W-:Y:S01]  /*1590*/  FADD.FTZ R25, R21.reuse, R10 ;  /* 0x0000000a15197221 */ /* 0x040fe20000010000 */
[----:B------:R-:W-:Y:S01]  /*15a0*/  FADD.FTZ R18, RZ, R18 ;  /* 0x00000012ff127221 */ /* 0x000fe20000010000 */
[----:B------:R-:W-:Y:S01]  /*15b0*/  PRMT R12, R14, 0x7632, R12 ;  /* 0x000076320e0c7816 */ /* 0x000fe2000000000c */
[----:B------:R-:W-:Y:S02]  /*15c0*/  FFMA.FTZ R22, R21, R21, R20 ;  /* 0x0000001515167223 */ /* 0x000fe40000010014 */
[----:B------:R-:W-:Y:S01]  /*15d0*/  FADD.FTZ R20, R18, R25 ;  /* 0x0000001912147221 */ /* 0x000fe20000010000 */
[----:B------:R-:W-:Y:S02]  /*15e0*/  SHF.L.U32 R12, R12, 0x10, RZ ;  /* 0x000000100c0c7819 */ /* 0x000fe400000006ff */
[----:B------:R-:W-:Y:S01]  /*15f0*/  PRMT R18, R16, 0x7632, R18 ;  /* 0x0000763210127816 */ /* 0x000fe20000000012 */
[----:B------:R-:W-:Y:S01]  /*1600*/  FADD.FTZ R22, R27, R22 ;  /* 0x000000161b167221 */ /* 0x000fe20000010000 */
[----:B------:R-:W-:Y:S01]  /*1610*/  FADD.FTZ R27, R8, R23 ;  /* 0x00000017081b7221 */ /* 0x000fe20000010000 */
[----:B------:R-:W-:Y:S01]  /*1620*/  SHF.L.U32 R25, R14, 0x10, RZ ;  /* 0x000000100e197819 */ /* 0x000fe200000006ff */
[----:B------:R-:W-:Y:S01]  /*1630*/  FMUL.FTZ R24, R12, R12 ;  /* 0x0000000c0c187220 */ /* 0x000fe20000410000 */
[----:B------:R-:W-:Y:S01]  /*1640*/  SHF.L.U32 R14, R18, 0x10, RZ ;  /* 0x00000010120e7819 */ /* 0x000fe200000006ff */
[----:B------:R-:W-:Y:S01]  /*1650*/  FADD.FTZ R20, R20, R27 ;  /* 0x0000001b14147221 */ /* 0x000fe20000010000 */
[----:B------:R-:W-:Y:S01]  /*1660*/  FADD.FTZ R22, R22, R29 ;  /* 0x0000001d16167221 */ /* 0x000fe20000010000 */
[C---:B------:R-:W-:Y:S01]  /*1670*/  FADD.FTZ R31, R25.reuse, R12 ;  /* 0x0000000c191f7221 */ /* 0x040fe20000010000 */
[----:B------:R-:W-:Y:S01]  /*1680*/  SHF.L.U32 R27, R16, 0x10, RZ ;  /* 0x00000010101b7819 */ /* 0x000fe200000006ff */
[----:B------:R-:W-:Y:S01]  /*1690*/  FFMA.FTZ R29, R25, R25, R24 ;  /* 0x00000019191d7223 */ /* 0x000fe20000010018 */
[----:B------:R-:W-:Y:S01]  /*16a0*/  FMUL.FTZ R16, R14, R14 ;  /* 0x0000000e0e107220 */ /* 0x000fe20000410000 */
[----:B------:R-:W-:-:S02]  /*16b0*/  FADD.FTZ R20, R20, R31 ;  /* 0x0000001f14147221 */ /* 0x000fc40000010000 */
[----:B------:R-:W-:Y:S01]  /*16c0*/  FADD.FTZ R22, R22, R29 ;  /* 0x0000001d16167221 */ /* 0x000fe20000010000 */
[----:B------:R-:W-:Y:S01]  /*16d0*/  FFMA.FTZ R31, R27, R27, R16 ;  /* 0x0000001b1b1f7223 */ /* 0x000fe20000010010 */
[----:B------:R-:W-:Y:S01]  /*16e0*/  PRMT R41, R37, 0x7632, R41 ;  /* 0x0000763225297816 */ /* 0x000fe20000000029 */
[----:B------:R-:W-:Y:S01]  /*16f0*/  FADD.FTZ R29, R27, R14 ;  /* 0x0000000e1b1d7221 */ /* 0x000fe20000010000 */
[----:B------:R-:W-:Y:S02]  /*1700*/  SHF.L.U32 R16, R37, 0x10, RZ ;  /* 0x0000001025107819 */ /* 0x000fe400000006ff */
[----:B------:R-:W-:Y:S01]  /*1710*/  SHF.L.U32 R41, R41, 0x10, RZ ;  /* 0x0000001029297819 */ /* 0x000fe200000006ff */
[----:B------:R-:W-:Y:S01]  /*1720*/  FADD.FTZ R22, R22, R31 ;  /* 0x0000001f16167221 */ /* 0x000fe20000010000 */
[----:B------:R-:W-:Y:S01]  /*1730*/  FADD.FTZ R20, R20, R29 ;  /* 0x0000001d14147221 */ /* 0x000fe20000010000 */
[----:B------:R-:W-:Y:S02]  /*1740*/  SHF.L.U32 R18, R36, 0x10, RZ ;  /* 0x0000001024127819 */ /* 0x000fe400000006ff */
[----:B------:R-:W-:Y:S01]  /*1750*/  FMUL.FTZ R31, R41, R41 ;  /* 0x00000029291f7220 */ /* 0x000fe20000410000 */
[----:B------:R-:W-:-:S03]  /*1760*/  FADD.FTZ R29, R16, R41 ;  /* 0x00000029101d7221 */ /* 0x000fc60000010000 */
[----:B------:R-:W-:Y:S01]  /*1770*/  FFMA.FTZ R31, R16, R16, R31 ;  /* 0x00000010101f7223 */ /* 0x000fe2000001001f */
[----:B------:R-:W-:Y:S01]  /*1780*/  FADD.FTZ R29, R20, R29 ;  /* 0x0000001d141d7221 */ /* 0x000fe20000010000 */
[----:B------:R-:W-:Y:S01]  /*1790*/  PRMT R45, R38, 0x7632, R45 ;  /* 0x00007632262d7816 */ /* 0x000fe2000000002d */
[----:B------:R-:W-:-:S03]  /*17a0*/  FADD.FTZ R24, R18, R43 ;  /* 0x0000002b12187221 */ /* 0x000fc60000010000 */
[----:B------:R-:W-:Y:S01]  /*17b0*/  SHF.L.U32 R45, R45, 0x10, RZ ;  /* 0x000000102d2d7819 */ /* 0x000fe200000006ff */
[----:B------:R-:W-:Y:S01]  /*17c0*/  FADD.FTZ R22, R22, R31 ;  /* 0x0000001f16167221 */ /* 0x000fe20000010000 */
[----:B------:R-:W-:Y:S01]  /*17d0*/  SHF.L.U32 R20, R38, 0x10, RZ ;  /* 0x0000001026147819 */ /* 0x000fe200000006ff */
[----:B------:R-:W-:Y:S02]  /*17e0*/  FFMA.FTZ R33, R18, R18, R33 ;  /* 0x0000001212217223 */ /* 0x000fe40000010021 */
[----:B------:R-:W-:Y:S01]  /*17f0*/  FMUL.FTZ R31, R45, R45 ;  /* 0x0000002d2d1f7220 */ /* 0x000fe20000410000 */
[----:B------:R-:W-:Y:S01]  /*1800*/  FADD.FTZ R24, R29, R24 ;  /* 0x000000181d187221 */ /* 0x000fe20000010000 */
[----:B------:R-:W-:Y:S01]  /*1810*/  FADD.FTZ R29, R20, R45 ;  /* 0x0000002d141d7221 */ /* 0x000fe20000010000 */
[----:B------:R-:W-:Y:S01]  /*1820*/  FADD.FTZ R33, R22, R33 ;  /* 0x0000002116217221 */ /* 0x000fe20000010000 */
[----:B------:R-:W-:Y:S01]  /*1830*/  SHF.L.U32 R22, R35, 0x10, RZ ;  /* 0x0000001023167819 */ /* 0x000fe200000006ff */
[----:B------:R-:W-:Y:S01]  /*1840*/  FFMA.FTZ R28, R20, R20, R31 ;  /* 0x00000014141c7223 */ /* 0x000fe2000001001f */
[----:B------:R-:W-:Y:S01]  /*1850*/  PRMT R26, R51, 0x7632, R26 ;  /* 0x00007632331a7816 */ /* 0x000fe2000000001a */
[----:B------:R-:W-:Y:S01]  /*1860*/  FMUL.FTZ R31, R47, R47 ;  /* 0x0000002f2f1f7220 */ /* 0x000fe20000410000 */
[----:B------:R-:W-:Y:S01]  /*1870*/  FADD.FTZ R29, R24, R29 ;  /* 0x0000001d181d7221 */ /* 0x000fe20000010000 */
[----:B------:R-:W-:Y:S01]  /*1880*/  SHF.L.U32 R24, R34, 0x10, RZ ;  /* 0x0000001022187819 */ /* 0x000fe200000006ff */
[----:B------:R-:W-:Y:S01]  /*1890*/  FADD.FTZ R28, R33, R28 ;  /* 0x0000001c211c7221 */ /* 0x000fe20000010000 */
[----:B------:R-:W-:Y:S01]  /*18a0*/  SHF.L.U32 R26, R26, 0x10, RZ ;  /* 0x000000101a1a7819 */ /* 0x000fe200000006ff */
[C---:B------:R-:W-:Y:S01]  /*18b0*/  FFMA.FTZ R31, R22.reuse, R22, R31 ;  /* 0x00000016161f7223 */ /* 0x040fe2000001001f */
[----:B------:R-:W-:Y:S01]  /*18c0*/  FMUL.FTZ R33, R49, R49 ;  /* 0x0000003131217220 */ /* 0x000fe20000410000 */
[----:B------:R-:W-:Y:S01]  /*18d0*/  FADD.FTZ R30, R22, R47 ;  /* 0x0000002f161e7221 */ /* 0x000fe20000010000 */
[----:B------:R-:W-:Y:S01]  /*18e0*/  SHF.L.U32 R51, R51, 0x10, RZ ;  /* 0x0000001033337819 */ /* 0x000fe200000006ff */
[----:B------:R-:W-:Y:S01]  /*18f0*/  FADD.FTZ R28, R28, R31 ;  /* 0x0000001f1c1c7221 */ /* 0x000fe20000010000 */
        /* <DEDUP_REMOVED lines=8> */
[----:B------:R-:W-:Y:S01]  /*1980*/  FADD.FTZ R28, R28, R31 ;  /* 0x0000001f1c1c7221 */ /* 0x000fe20000010000 */
[----:B------:R-:W-:-:S04]  /*1990*/  PRMT R40, R53, 0x7632, R40 ;  /* 0x0000763235287816 */ /* 0x000fc80000000028 */
[----:B------:R-:W-:Y:S02]  /*19a0*/  SHF.L.U32 R40, R40, 0x10, RZ ;  /* 0x0000001028287819 */ /* 0x000fe400000006ff */
[----:B------:R-:W-:-:S03]  /*19b0*/  SHF.L.U32 R53, R53, 0x10, RZ ;  /* 0x0000001035357819 */ /* 0x000fc600000006ff */
[----:B------:R-:W-:Y:S01]  /*19c0*/  FMUL.FTZ R32, R40, R40 ;  /* 0x0000002828207220 */ /* 0x000fe20000410000 */
[----:B------:R-:W-:-:S03]  /*19d0*/  FADD.FTZ R29, R29, R30 ;  /* 0x0000001e1d1d7221 */ /* 0x000fc60000010000 */
[----:B------:R-:W-:Y:S01]  /*19e0*/  FFMA.FTZ R31, R53, R53, R32 ;  /* 0x00000035351f7223 */ /* 0x000fe20000010020 */
[----:B---3--:R-:W-:-:S04]  /*19f0*/  PRMT R55, R42, 0x7632, R55 ;  /* 0x000076322a377816 */ /* 0x008fc80000000037 */
[----:B------:R-:W-:Y:S01]  /*1a00*/  SHF.L.U32 R55, R55, 0x10, RZ ;  /* 0x0000001037377819 */ /* 0x000fe200000006ff */
[----:B------:R-:W-:Y:S01]  /*1a10*/  FADD.FTZ R30, R53, R40 ;  /* 0x00000028351e7221 */ /* 0x000fe20000010000 */
[----:B------:R-:W-:Y:S01]  /*1a20*/  SHF.L.U32 R42, R42, 0x10, RZ ;  /* 0x000000102a2a7819 */ /* 0x000fe200000006ff */
[----:B------:R-:W-:Y:S01]  /*1a30*/  FADD.FTZ R28, R28, R31 ;  /* 0x0000001f1c1c7221 */ /* 0x000fe20000010000 */
[----:B----4-:R-:W-:Y:S01]  /*1a40*/  PRMT R44, R57, 0x7632, R44 ;  /* 0x00007632392c7816 */ /* 0x010fe2000000002c */
[----:B------:R-:W-:-:S03]  /*1a50*/  FMUL.FTZ R31, R55, R55 ;  /* 0x00000037371f7220 */ /* 0x000fc60000410000 */
[----:B------:R-:W-:Y:S02]  /*1a60*/  SHF.L.U32 R44, R44, 0x10, RZ ;  /* 0x000000102c2c7819 */ /* 0x000fe400000006ff */
[----:B--2---:R-:W-:Y:S01]  /*1a70*/  PRMT R46, R59, 0x7632, R46 ;  /* 0x000076323b2e7816 */ /* 0x004fe2000000002e */
[----:B------:R-:W-:Y:S01]  /*1a80*/  FADD.FTZ R29, R29, R30 ;  /* 0x0000001e1d1d7221 */ /* 0x000fe20000010000 */
[C---:B------:R-:W-:Y:S01]  /*1a90*/  FADD.FTZ R30, R42.reuse, R55 ;  /* 0x000000372a1e7221 */ /* 0x040fe20000010000 */
[----:B------:R-:W-:Y:S01]  /*1aa0*/  SHF.L.U32 R57, R57, 0x10, RZ ;  /* 0x0000001039397819 */ /* 0x000fe200000006ff */
[----:B------:R-:W-:Y:S01]  /*1ab0*/  FFMA.FTZ R31, R42, R42, R31 ;  /* 0x0000002a2a1f7223 */ /* 0x000fe2000001001f */
[----:B------:R-:W-:Y:S01]  /*1ac0*/  FMUL.FTZ R32, R44, R44 ;  /* 0x0000002c2c207220 */ /* 0x000fe20000410000 */
[----:B------:R-:W-:Y:S02]  /*1ad0*/  SHF.L.U32 R46, R46, 0x10, RZ ;  /* 0x000000102e2e7819 */ /* 0x000fe400000006ff */
[----:B------:R-:W-:Y:S01]  /*1ae0*/  PRMT R48, R61, 0x7632, R48 ;  /* 0x000076323d307816 */ /* 0x000fe20000000030 */
[----:B------:R-:W-:Y:S01]  /*1af0*/  FADD.FTZ R29, R29, R30 ;  /* 0x0000001e1d1d7221 */ /* 0x000fe20000010000 */
        /* <DEDUP_REMOVED lines=56> */
.L_x_2167:
[----:B------:R-:W-:Y:S05]  /*1e80*/  BSYNC.RECONVERGENT B0 ;  /* 0x0000000000007941 */ /* 0x000fea0003800200 */
.L_x_2166:
        /* <DEDUP_REMOVED lines=54> */
.L_x_2169:
[----:B------:R-:W-:Y:S05]  /*21f0*/  BSYNC.RECONVERGENT B0 ;  /* 0x0000000000007941 */ /* 0x000fea0003800200 */
.L_x_2168:
        /* <DEDUP_REMOVED lines=27> */
.L_x_2172:
[----:B------:R-:W3:Y:S04]  /*23b0*/  LDG.E.STRONG.GPU R30, desc[UR6][R28.64] ;  /* 0x000000061c1e7981 */ /* 0x000ee8000c1ef900 */
[----:B---3--:R-:W-:Y:S01]  /*23c0*/  CCTL.IVALL ;  /* 0x00000000ff00798f */ /* 0x008fe20002000000 */
[----:B------:R-:W-:Y:S05]  /*23d0*/  YIELD ;  /* 0x0000000000007946 */ /* 0x000fea0003800000 */
[----:B------:R-:W-:-:S13]  /*23e0*/  ISETP.NE.AND P2, PT, R30, R37, PT ;  /* 0x000000251e00720c */ /* 0x000fda0003f45270 */
[----:B------:R-:W-:Y:S05]  /*23f0*/  @P2 BRA `(.L_x_2172) ;  /* 0xfffffffc00ec2947 */ /* 0x000fea000383ffff */
.L_x_2171:
        /* <DEDUP_REMOVED lines=16> */
.L_x_2174:
        /* <DEDUP_REMOVED lines=61> */
.L_x_2173:
        /* <DEDUP_REMOVED lines=38> */
.L_x_2175:
        /* <DEDUP_REMOVED lines=19> */
.L_x_2176:
        /* <DEDUP_REMOVED lines=9> */
.L_x_2177:
[----:B------:R-:W-:Y:S05]  /*2cf0*/  BSYNC.RECONVERGENT B0 ;  /* 0x0000000000007941 */ /* 0x000fea0003800200 */
.L_x_2170:
[----:B------:R-:W4:Y:S01]  /*2d00*/  S2UR UR5, SR_CgaCtaId ;  /* 0x00000000000579c3 */ /* 0x000f220000008800 */
[----:B------:R-:W5:Y:S01]  /*2d10*/  LDCU UR8, c[0x0][0x414] ;  /* 0x00008280ff0877ac */ /* 0x000f620008000800 */
[----:B--2---:R-:W-:Y:S01]  /*2d20*/  LOP3.LUT R36, R52, 0xffff, RZ, 0xc0, !PT ;  /* 0x0000ffff34247812 */ /* 0x004fe200078ec0ff */
[----:B------:R-:W-:-:S03]  /*2d30*/  UMOV UR4, 0x400 ;  /* 0x0000040000047882 */ /* 0x000fc60000000000 */
[----:B------:R-:W-:Y:S02]  /*2d40*/  IADD3 R67, PT, PT, R67, R36, RZ ;  /* 0x0000002443437210 */ /* 0x000fe40007ffe0ff */
[----:B---3--:R-:W2:Y:S08]  /*2d50*/  @P0 LDC.64 R28, c[0x0][0x388] ;  /* 0x0000e200ff1c0b82 */ /* 0x008eb00000000a00 */
[----:B-1----:R-:W1:Y:S01]  /*2d60*/  LDC.64 R34, c[0x0][0x398] ;  /* 0x0000e600ff227b82 */ /* 0x002e620000000a00 */
[----:B----4-:R-:W-:-:S07]  /*2d70*/  ULEA UR4, UR5, UR4, 0x18 ;  /* 0x0000000405047291 */ /* 0x010fce000f8ec0ff */
[----:B------:R-:W3:Y:S01]  /*2d80*/  LDC.64 R30, c[0x0][0x3a0] ;  /* 0x0000e800ff1e7b82 */ /* 0x000ee20000000a00 */
[----:B------:R-:W4:Y:S01]  /*2d90*/  LDCU UR5, c[0x0][0x404] ;  /* 0x00008080ff0577ac */ /* 0x000f220008000800 */
[----:B--2---:R-:W-:-:S04]  /*2da0*/  @P0 IMAD.WIDE R36, R65, 0x8, R28 ;  /* 0x0000000841240825 */ /* 0x004fc800078e021c */
[----:B-----5:R-:W-:Y:S01]  /*2db0*/  @P0 FMUL.FTZ R28, R32, UR8 ;  /* 0x00000008201c0c20 */ /* 0x020fe20008410000 */
[----:B------:R-:W-:Y:S01]  /*2dc0*/  @P0 FMUL.FTZ R29, R33, UR8 ;  /* 0x00000008211d0c20 */ /* 0x000fe20008410000 */
[----:B------:R-:W-:Y:S04]  /*2dd0*/  @!P3 STS.64 [UR4+0xc0], R32 ;  /* 0x0000c020ff00b988 */ /* 0x000fe80008000a04 */
[----:B------:R-:W-:Y:S01]  /*2de0*/  @P0 STG.E.64 desc[UR6][R36.64], R28 ;  /* 0x0000001c24000986 */ /* 0x000fe2000c101b06 */
[C---:B-1----:R-:W-:Y:S01]  /*2df0*/  IMAD.WIDE R38, R67.reuse, 0x2, R34 ;  /* 0x0000000243267825 */ /* 0x042fe200078e0222 */
[----:B------:R-:W-:Y:S03]  /*2e00*/  BAR.SYNC.DEFER_BLOCKING 0x0 ;  /* 0x0000000000007b1d */ /* 0x000fe60000010000 */
[----:B---3--:R-:W-:-:S03]  /*2e10*/  IMAD.WIDE R74, R67, 0x2, R30 ;  /* 0x00000002434a7825 */ /* 0x008fc600078e021e */
[----:B------:R-:W2:Y:S04]  /*2e20*/  LDG.E.U16 R69, desc[UR6][R38.64+0x2] ;  /* 0x0000020626457981 */ /* 0x000ea8000c1e1500 */
[----:B------:R-:W3:Y:S04]  /*2e30*/  LDG.E.U16 R67, desc[UR6][R38.64] ;  /* 0x0000000626437981 */ /* 0x000ee8000c1e1500 */
[----:B------:R-:W5:Y:S04]  /*2e40*/  LDG.E.U16 R76, desc[UR6][R74.64] ;  /* 0x000000064a4c7981 */ /* 0x000f68000c1e1500 */
[----:B------:R1:W5:Y:S04]  /*2e50*/  LDG.E.U16 R77, desc[UR6][R74.64+0x2] ;  /* 0x000002064a4d7981 */ /* 0x000368000c1e1500 */
[----:B------:R-:W0:Y:S01]  /*2e60*/  LDS.64 R30, [UR4+0xc0] ;  /* 0x0000c004ff1e7984 */ /* 0x000e220008000a00 */
[----:B------:R-:W4:Y:S01]  /*2e70*/  LDCU.U8 UR4, c[0x0][0x3fc] ;  /* 0x00007f80ff0477ac */ /* 0x000f220008000000 */
[----:B0-----:R-:W-:-:S04]  /*2e80*/  FMUL.FTZ R34, R30, UR8 ;  /* 0x000000081e227c20 */ /* 0x001fc80008410000 */
[----:B------:R-:W-:-:S04]  /*2e90*/  FMUL.FTZ R30, R34, R34 ;  /* 0x00000022221e7220 */ /* 0x000fc80000410000 */
[----:B------:R-:W-:-:S05]  /*2ea0*/  FFMA.FTZ R30, R31, UR8, -R30 ;  /* 0x000000081f1e7c23 */ /* 0x000fca000801081e */
[----:B------:R-:W-:-:S13]  /*2eb0*/  FSETP.GTU.FTZ.AND P2, PT, R30, RZ, PT ;  /* 0x000000ff1e00720b */ /* 0x000fda0003f5c000 */
[----:B------:R-:W0:Y:S01]  /*2ec0*/  @P2 LDC R29, c[0x0][0x3a8] ;  /* 0x0000ea00ff1d2b82 */ /* 0x000e220000000800 */
[----:B------:R-:W-:Y:S01]  /*2ed0*/  MOV R32, 0x3f800000 ;  /* 0x3f80000000207802 */ /* 0x000fe20000000f00 */
[----:B----4-:R-:W-:Y:S01]  /*2ee0*/  UISETP.NE.AND UP0, UPT, UR4, URZ, UPT ;  /* 0x000000ff0400728c */ /* 0x010fe2000bf05270 */
[----:B------:R-:W-:Y:S01]  /*2ef0*/  IMAD R33, R3, UR5, R68 ;  /* 0x0000000503217c24 */ /* 0x000fe2000f8e0244 */
[----:B------:R-:W-:Y:S04]  /*2f00*/  BSSY.RECONVERGENT B0, `(.L_x_2178) ;  /* 0x000039d000007945 */ /* 0x000fe80003800200 */
[C---:B------:R-:W-:Y:S02]  /*2f10*/  IADD3 R35, PT, PT, R33.reuse, 0x30, RZ ;  /* 0x0000003021237810 */ /* 0x040fe40007ffe0ff */
[----:B------:R-:W-:-:S02]  /*2f20*/  IADD3 R36, PT, PT, R33, 0x20, RZ ;  /* 0x0000002021247810 */ /* 0x000fc40007ffe0ff */
[----:B------:R-:W-:Y:S01]  /*2f30*/  IADD3 R37, PT, PT, R33, 0x78, RZ ;  /* 0x0000007821257810 */ /* 0x000fe20007ffe0ff */
[----:B0-----:R-:W-:-:S04]  /*2f40*/  @P2 FADD.FTZ R30, R30, R29 ;  /* 0x0000001d1e1e2221 */ /* 0x001fc80000010000 */
[----:B------:R0:W4:Y:S01]  /*2f50*/  @P2 MUFU.RSQ R32, R30 ;  /* 0x0000001e00202308 */ /* 0x0001220000001400 */
[----:B-1----:R-:W-:Y:S02]  /*2f60*/  SHF.R.S32.HI R75, RZ, 0x1f, R35 ;  /* 0x0000001fff4b7819 */ /* 0x002fe40000011423 */
[----:B--2---:R-:W-:Y:S02]  /*2f70*/  SHF.L.U32 R39, R69, 0x10, RZ ;  /* 0x0000001045277819 */ /* 0x004fe400000006ff */
[----:B------:R-:W-:Y:S02]  /*2f80*/  IADD3 R69, PT, PT, R33, 0x40, RZ ;  /* 0x0000004021457810 */ /* 0x000fe40007ffe0ff */
[----:B---3--:R-:W-:Y:S02]  /*2f90*/  SHF.L.U32 R38, R67, 0x10, RZ ;  /* 0x0000001043267819 */ /* 0x008fe400000006ff */
[----:B------:R-:W-:Y:S02]  /*2fa0*/  SHF.R.S32.HI R78, RZ, 0x1f, R69 ;  /* 0x0000001fff4e7819 */ /* 0x000fe40000011445 */
[----:B-----5:R-:W-:-:S02]  /*2fb0*/  SHF.L.U32 R67, R76, 0x10, RZ ;  /* 0x000000104c437819 */ /* 0x020fc400000006ff */
[----:B------:R-:W-:Y:S02]  /*2fc0*/  SHF.R.S32.HI R76, RZ, 0x1f, R36 ;  /* 0x0000001fff4c7819 */ /* 0x000fe40000011424 */
[----:B------:R-:W-:Y:S02]  /*2fd0*/  SHF.L.U32 R74, R77, 0x10, RZ ;  /* 0x000000104d4a7819 */ /* 0x000fe400000006ff */
[----:B------:R-:W-:Y:S01]  /*2fe0*/  SHF.R.S32.HI R77, RZ, 0x1f, R37 ;  /* 0x0000001fff4d7819 */ /* 0x000fe20000011425 */
[----:B0---4-:R-:W-:Y:S06]  /*2ff0*/  BRA.U UP0, `(.L_x_2179) ;  /* 0x0000001500e07547 */ /* 0x011fec000b800000 */
        /* <DEDUP_REMOVED lines=10> */
[-C--:B------:R-:W-:Y:S01]  /*30a0*/  FMUL.FTZ R29, R29, R32.reuse ;  /* 0x000000201d1d7220 */ /* 0x080fe20000410000 */
[----:B------:R-:W-:-:S03]  /*30b0*/  FMUL.FTZ R19, R19, R32 ;  /* 0x0000002013137220 */ /* 0x000fc60000410000 */
[----:B------:R-:W-:Y:S01]  /*30c0*/  FFMA.FTZ R29, R38, R29, R67 ;  /* 0x0000001d261d7223 */ /* 0x000fe20000010043 */
[----:B------:R-:W-:-:S05]  /*30d0*/  FFMA.FTZ R6, R39, R19, R74 ;  /* 0x0000001327067223 */ /* 0x000fca000001004a */
[----:B------:R-:W-:Y:S02]  /*30e0*/  F2FP.BF16.F32.PACK_AB R19, R6, R29 ;  /* 0x0000001d0613723e */ /* 0x000fe400000010ff */
[----:B------:R-:W-:Y:S01]  /*30f0*/  MOV R29, R73 ;  /* 0x00000049001d7202 */ /* 0x000fe20000000f00 */
        /* <DEDUP_REMOVED lines=8> */
.L_x_2181:
[----:B------:R-:W-:Y:S05]  /*3180*/  BSYNC.RECONVERGENT B1 ;  /* 0x0000000000017941 */ /* 0x000fea0003800200 */
.L_x_2180:
[----:B------:R-:W-:Y:S01]  /*3190*/  ISETP.GE.U32.AND P1, PT, R66, UR8, PT ;  /* 0x0000000842007c0c */ /* 0x000fe2000bf26070 */
[----:B------:R-:W-:Y:S01]  /*31a0*/  BSSY.RECONVERGENT B1, `(.L_x_2182) ;  /* 0x000001a000017945 */ /* 0x000fe20003800200 */
[----:B------:R-:W-:Y:S02]  /*31b0*/  ISETP.GE.U32.AND P2, PT, R64, UR8, PT ;  /* 0x0000000840007c0c */ /* 0x000fe4000bf46070 */
[----:B------:R-:W-:Y:S02]  /*31c0*/  ISETP.GE.AND.EX P1, PT, R5, UR9, PT, P1 ;  /* 0x0000000905007c0c */ /* 0x000fe4000bf26310 */
[----:B------:R-:W-:Y:S02]  /*31d0*/  ISETP.GE.U32.AND P3, PT, R62, UR8, PT ;  /* 0x000000083e007c0c */ /* 0x000fe4000bf66070 */
[----:B------:R-:W-:Y:S02]  /*31e0*/  ISETP.GE.U32.AND P5, PT, R36, UR8, PT ;  /* 0x0000000824007c0c */ /* 0x000fe4000bfa6070 */
[----:B------:R-:W-:-:S02]  /*31f0*/  ISETP.GE.AND.EX P2, PT, R7, UR9, PT, P2 ;  /* 0x0000000907007c0c */ /* 0x000fc4000bf46320 */
[----:B------:R-:W-:-:S05]  /*3200*/  ISETP.GE.AND.EX P3, PT, R9, UR9, PT, P3 ;  /* 0x0000000909007c0c */ /* 0x000fca000bf66330 */
[----:B------:R-:W-:Y:S08]  /*3210*/  @P1 BRA `(.L_x_2183) ;  /* 0x0000000000481947 */ /* 0x000ff00003800000 */
[----:B------:R-:W1:Y:S01]  /*3220*/  LDCU.64 UR4, c[0x0][0x3e0] ;  /* 0x00007c00ff0477ac */ /* 0x000e620008000a00 */
[--C-:B------:R-:W-:Y:S01]  /*3230*/  FADD.FTZ R21, R21, -R34.reuse ;  /* 0x8000002215157221 */ /* 0x100fe20000010000 */
[----:B0-----:R-:W-:Y:S01]  /*3240*/  FADD.FTZ R19, R10, -R34 ;  /* 0x800000220a137221 */ /* 0x001fe20000010000 */
[----:B------:R-:W-:Y:S01]  /*3250*/  MOV R28, R70 ;  /* 0x00000046001c7202 */ /* 0x000fe20000000f00 */
[----:B------:R-:W0:Y:S01]  /*3260*/  LDCU.64 UR10, c[0x0][0x380] ;  /* 0x00007000ff0a77ac */ /* 0x000e220008000a00 */
[-C--:B------:R-:W-:Y:S01]  /*3270*/  FMUL.FTZ R21, R21, R32.reuse ;  /* 0x0000002015157220 */ /* 0x080fe20000410000 */
[----:B------:R-:W-:Y:S01]  /*3280*/  FMUL.FTZ R19, R19, R32 ;  /* 0x0000002013137220 */ /* 0x000fe20000410000 */
[----:B------:R-:W-:Y:S02]  /*3290*/  MOV R29, R73 ;  /* 0x00000049001d7202 */ /* 0x000fe40000000f00 */
[----:B------:R-:W-:Y:S01]  /*32a0*/  FFMA.FTZ R21, R38, R21, R67 ;  /* 0x0000001526157223 */ /* 0x000fe20000010043 */
        /* <DEDUP_REMOVED lines=9> */
.L_x_2183:
[----:B------:R-:W-:Y:S05]  /*3340*/  BSYNC.RECONVERGENT B1 ;  /* 0x0000000000017941 */ /* 0x000fea0003800200 */
.L_x_2182:
[----:B------:R-:W-:Y:S04]  /*3350*/  BSSY.RECONVERGENT B1, `(.L_x_2184) ;  /* 0x0000014000017945 */ /* 0x000fe80003800200 */
[----:B------:R-:W-:Y:S05]  /*3360*/  @P2 BRA `(.L_x_2185) ;  /* 0x0000000000482947 */ /* 0x000fea0003800000 */
[----:B------:R-:W0:Y:S01]  /*3370*/  LDCU.64 UR4, c[0x0][0x3e0] ;  /* 0x00007c00ff0477ac */ /* 0x000e220008000a00 */
[----:B------:R-:W-:Y:S01]  /*3380*/  MOV R28, R70 ;  /* 0x00000046001c7202 */ /* 0x000fe20000000f00 */
[----:B------:R-:W-:Y:S01]  /*3390*/  FADD.FTZ R23, R23, -R34 ;  /* 0x8000002217177221 */ /* 0x000fe20000010000 */
[----:B------:R-:W-:Y:S01]  /*33a0*/  MOV R29, R73 ;  /* 0x00000049001d7202 */ /* 0x000fe20000000f00 */
[----:B------:R-:W2:Y:S02]  /*33b0*/  LDCU.64 UR10, c[0x0][0x380] ;  /* 0x00007000ff0a77ac */ /* 0x000ea40008000a00 */
[----:B------:R-:W-:-:S04]  /*33c0*/  FMUL.FTZ R23, R23, R32 ;  /* 0x0000002017177220 */ /* 0x000fc80000410000 */
[----:B------:R-:W-:Y:S01]  /*33d0*/  FFMA.FTZ R6, R39, R23, R74 ;  /* 0x0000001727067223 */ /* 0x000fe2000001004a */
[----:B01----:R-:W-:Y:S02]  /*33e0*/  IMAD R19, R7, UR4, RZ ;  /* 0x0000000407137c24 */ /* 0x003fe4000f8e02ff */
[----:B------:R-:W-:-:S04]  /*33f0*/  IMAD.WIDE.U32 R28, R64, UR4, R28 ;  /* 0x00000004401c7c25 */ /* 0x000fc8000f8e001c */
[----:B------:R-:W-:Y:S01]  /*3400*/  IMAD R19, R64, UR5, R19 ;  /* 0x0000000540137c24 */ /* 0x000fe2000f8e0213 */
[----:B--2---:R-:W-:-:S04]  /*3410*/  LEA R30, P1, R28, UR10, 0x1 ;  /* 0x0000000a1c1e7c11 */ /* 0x004fc8000f8208ff */
[----:B------:R-:W-:-:S04]  /*3420*/  IADD3 R19, PT, PT, R29, R19, RZ ;  /* 0x000000131d137210 */ /* 0x000fc80007ffe0ff */
[----:B------:R-:W-:Y:S01]  /*3430*/  LEA.HI.X R31, R28, UR11, R19, 0x1, P1 ;  /* 0x0000000b1c1f7c11 */ /* 0x000fe200088f0c13 */
[----:B------:R-:W-:-:S04]  /*3440*/  FADD.FTZ R19, R8, -R34 ;  /* 0x8000002208137221 */ /* 0x000fc80000010000 */
[----:B------:R-:W-:-:S04]  /*3450*/  FMUL.FTZ R19, R19, R32 ;  /* 0x0000002013137220 */ /* 0x000fc80000410000 */
[----:B------:R-:W-:-:S05]  /*3460*/  FFMA.FTZ R19, R38, R19, R67 ;  /* 0x0000001326137223 */ /* 0x000fca0000010043 */
[----:B------:R-:W-:-:S05]  /*3470*/  F2FP.BF16.F32.PACK_AB R19, R6, R19 ;  /* 0x000000130613723e */ /* 0x000fca00000010ff */
[----:B------:R2:W-:Y:S02]  /*3480*/  STG.E desc[UR6][R30.64], R19 ;  /* 0x000000131e007986 */ /* 0x0005e4000c101906 */
.L_x_2185:
[----:B------:R-:W-:Y:S05]  /*3490*/  BSYNC.RECONVERGENT B1 ;  /* 0x0000000000017941 */ /* 0x000fea0003800200 */
.L_x_2184:
[----:B------:R-:W-:Y:S01]  /*34a0*/  BSSY.RECONVERGENT B1, `(.L_x_2186) ;  /* 0x0000015000017945 */ /* 0x000fe20003800200 */
[----:B------:R-:W-:-:S03]  /*34b0*/  IADD3 R6, PT, PT, R33, 0x48, RZ ;  /* 0x0000004821067810 */ /* 0x000fc60007ffe0ff */
[----:B------:R-:W-:Y:S05]  /*34c0*/  @P3 BRA `(.L_x_2187) ;  /* 0x0000000000483947 */ /* 0x000fea0003800000 */
[----:B------:R-:W0:Y:S01]  /*34d0*/  LDCU.64 UR4, c[0x0][0x3e0] ;  /* 0x00007c00ff0477ac */ /* 0x000e220008000a00 */
[----:B------:R-:W-:Y:S01]  /*34e0*/  MOV R28, R70 ;  /* 0x00000046001c7202 */ /* 0x000fe20000000f00 */
[----:B------:R-:W-:Y:S01]  /*34f0*/  FADD.FTZ R25, R25, -R34 ;  /* 0x8000002219197221 */ /* 0x000fe20000010000 */
[----:B------:R-:W-:Y:S01]  /*3500*/  MOV R29, R73 ;  /* 0x00000049001d7202 */ /* 0x000fe20000000f00 */
[----:B------:R-:W3:Y:S02]  /*3510*/  LDCU.64 UR10, c[0x0][0x380] ;  /* 0x00007000ff0a77ac */ /* 0x000ee40008000a00 */
[----:B------:R-:W-:-:S04]  /*3520*/  FMUL.FTZ R25, R25, R32 ;  /* 0x0000002019197220 */ /* 0x000fc80000410000 */
[----:B------:R-:W-:Y:S01]  /*3530*/  FFMA.FTZ R25, R38, R25, R67 ;  /* 0x0000001926197223 */ /* 0x000fe20000010043 */
[----:B012---:R-:W-:Y:S02]  /*3540*/  IMAD R19, R9, UR4, RZ ;  /* 0x0000000409137c24 */ /* 0x007fe4000f8e02ff */
[----:B------:R-:W-:-:S04]  /*3550*/  IMAD.WIDE.U32 R28, R62, UR4, R28 ;  /* 0x000000043e1c7c25 */ /* 0x000fc8000f8e001c */
[----:B------:R-:W-:Y:S01]  /*3560*/  IMAD R19, R62, UR5, R19 ;  /* 0x000000053e137c24 */ /* 0x000fe2000f8e0213 */
[----:B---3--:R-:W-:-:S04]  /*3570*/  LEA R30, P1, R28, UR10, 0x1 ;  /* 0x0000000a1c1e7c11 */ /* 0x008fc8000f8208ff */
[----:B------:R-:W-:-:S04]  /*3580*/  IADD3 R19, PT, PT, R29, R19, RZ ;  /* 0x000000131d137210 */ /* 0x000fc80007ffe0ff */
[----:B------:R-:W-:Y:S01]  /*3590*/  LEA.HI.X R31, R28, UR11, R19, 0x1, P1 ;  /* 0x0000000b1c1f7c11 */ /* 0x000fe200088f0c13 */
[----:B------:R-:W-:-:S04]  /*35a0*/  FADD.FTZ R19, R12, -R34 ;  /* 0x800000220c137221 */ /* 0x000fc80000010000 */
[----:B------:R-:W-:-:S04]  /*35b0*/  FMUL.FTZ R19, R19, R32 ;  /* 0x0000002013137220 */ /* 0x000fc80000410000 */
[----:B------:R-:W-:-:S05]  /*35c0*/  FFMA.FTZ R8, R39, R19, R74 ;  /* 0x0000001327087223 */ /* 0x000fca000001004a */
[----:B------:R-:W-:-:S05]  /*35d0*/  F2FP.BF16.F32.PACK_AB R19, R8, R25 ;  /* 0x000000190813723e */ /* 0x000fca00000010ff */
[----:B------:R3:W-:Y:S02]  /*35e0*/  STG.E desc[UR6][R30.64], R19 ;  /* 0x000000131e007986 */ /* 0x0007e4000c101906 */
.L_x_2187:
[----:B------:R-:W-:Y:S05]  /*35f0*/  BSYNC.RECONVERGENT B1 ;  /* 0x0000000000017941 */ /* 0x000fea0003800200 */
.L_x_2186:
[----:B------:R-:W-:Y:S01]  /*3600*/  ISETP.GE.AND.EX P5, PT, R76, UR9, PT, P5 ;  /* 0x000000094c007c0c */ /* 0x000fe2000bfa6350 */
[----:B------:R-:W-:Y:S01]  /*3610*/  BSSY.RECONVERGENT B1, `(.L_x_2188) ;  /* 0x000001f000017945 */ /* 0x000fe20003800200 */
[----:B------:R-:W-:Y:S02]  /*3620*/  ISETP.GE.U32.AND P1, PT, R60, UR8, PT ;  /* 0x000000083c007c0c */ /* 0x000fe4000bf26070 */
[----:B------:R-:W-:Y:S02]  /*3630*/  ISETP.GE.U32.AND P6, PT, R35, UR8, PT ;  /* 0x0000000823007c0c */ /* 0x000fe4000bfc6070 */
[----:B------:R-:W-:Y:S02]  /*3640*/  ISETP.GE.U32.AND P2, PT, R58, UR8, PT ;  /* 0x000000083a007c0c */ /* 0x000fe4000bf46070 */
[----:B------:R-:W-:Y:S02]  /*3650*/  ISETP.GE.U32.AND P3, PT, R69, UR8, PT ;  /* 0x0000000845007c0c */ /* 0x000fe4000bf66070 */
[----:B------:R-:W-:-:S02]  /*3660*/  ISETP.GE.U32.AND P4, PT, R6, UR8, PT ;  /* 0x0000000806007c0c */ /* 0x000fc4000bf86070 */
[----:B------:R-:W-:Y:S02]  /*3670*/  SHF.R.S32.HI R8, RZ, 0x1f, R6 ;  /* 0x0000001fff087819 */ /* 0x000fe40000011406 */
[----:B------:R-:W-:Y:S02]  /*3680*/  ISETP.GE.AND.EX P1, PT, R11, UR9, PT, P1 ;  /* 0x000000090b007c0c */ /* 0x000fe4000bf26310 */
[----:B------:R-:W-:Y:S02]  /*3690*/  ISETP.GE.AND.EX P6, PT, R75, UR9, PT, P6 ;  /* 0x000000094b007c0c */ /* 0x000fe4000bfc6360 */
[----:B------:R-:W-:Y:S02]  /*36a0*/  ISETP.GE.AND.EX P2, PT, R13, UR9, PT, P2 ;  /* 0x000000090d007c0c */ /* 0x000fe4000bf46320 */
[----:B------:R-:W-:Y:S02]  /*36b0*/  ISETP.GE.AND.EX P3, PT, R78, UR9, PT, P3 ;  /* 0x000000094e007c0c */ /* 0x000fe4000bf66330 */
[----:B------:R-:W-:Y:S01]  /*36c0*/  ISETP.GE.AND.EX P4, PT, R8, UR9, PT, P4 ;  /* 0x0000000908007c0c */ /* 0x000fe2000bf86340 */
[----:B------:R-:W-:-:S12]  /*36d0*/  @P5 BRA `(.L_x_2189) ;  /* 0x0000000000485947 */ /* 0x000fd80003800000 */
[----:B------:R-:W4:Y:S01]  /*36e0*/  LDCU.64 UR4, c[0x0][0x3e0] ;  /* 0x00007c00ff0477ac */ /* 0x000f220008000a00 */
[----:B------:R-:W-:Y:S01]  /*36f0*/  MOV R28, R70 ;  /* 0x00000046001c7202 */ /* 0x000fe20000000f00 */
[--C-:B------:R-:W-:Y:S01]  /*3700*/  FADD.FTZ R27, R27, -R34.reuse ;  /* 0x800000221b1b7221 */ /* 0x100fe20000010000 */
[----:B------:R-:W-:Y:S01]  /*3710*/  MOV R29, R73 ;  /* 0x00000049001d7202 */ /* 0x000fe20000000f00 */
[----:B------:R-:W5:Y:S01]  /*3720*/  LDCU.64 UR10, c[0x0][0x380] ;  /* 0x00007000ff0a77ac */ /* 0x000f620008000a00 */
[----:B0123--:R-:W-:Y:S01]  /*3730*/  FADD.FTZ R19, R14, -R34 ;  /* 0x800000220e137221 */ /* 0x00ffe20000010000 */
[----:B------:R-:W-:-:S03]  /*3740*/  FMUL.FTZ R27, R27, R32 ;  /* 0x000000201b1b7220 */ /* 0x000fc60000410000 */
[----:B------:R-:W-:Y:S01]  /*3750*/  FMUL.FTZ R19, R19, R32 ;  /* 0x0000002013137220 */ /* 0x000fe20000410000 */
[----:B------:R-:W-:-:S03]  /*3760*/  FFMA.FTZ R27, R38, R27, R67 ;  /* 0x0000001b261b7223 */ /* 0x000fc60000010043 */
[----:B------:R-:W-:Y:S01]  /*3770*/  FFMA.FTZ R10, R39, R19, R74 ;  /* 0x00000013270a7223 */ /* 0x000fe2000001004a */
[----:B----4-:R-:W-:-:S04]  /*3780*/  IMAD R21, R76, UR4, RZ ;  /* 0x000000044c157c24 */ /* 0x010fc8000f8e02ff */
[----:B------:R-:W-:Y:S01]  /*3790*/  F2FP.BF16.F32.PACK_AB R19, R10, R27 ;  /* 0x0000001b0a13723e */ /* 0x000fe200000010ff */
[----:B------:R-:W-:-:S04]  /*37a0*/  IMAD.WIDE.U32 R28, R36, UR4, R28 ;  /* 0x00000004241c7c25 */ /* 0x000fc8000f8e001c */
[----:B------:R-:W-:Y:S01]  /*37b0*/  IMAD R21, R36, UR5, R21 ;  /* 0x0000000524157c24 */ /* 0x000fe2000f8e0215 */
[----:B-----5:R-:W-:-:S04]  /*37c0*/  LEA R30, P5, R28, UR10, 0x1 ;  /* 0x0000000a1c1e7c11 */ /* 0x020fc8000f8a08ff */
[----:B------:R-:W-:-:S04]  /*37d0*/  IADD3 R21, PT, PT, R29, R21, RZ ;  /* 0x000000151d157210 */ /* 0x000fc80007ffe0ff */
[----:B------:R-:W-:-:S05]  /*37e0*/  LEA.HI.X R31, R28, UR11, R21, 0x1, P5 ;  /* 0x0000000b1c1f7c11 */ /* 0x000fca000a8f0c15 */
[----:B------:R4:W-:Y:S02]  /*37f0*/  STG.E desc[UR6][R30.64], R19 ;  /* 0x000000131e007986 */ /* 0x0009e4000c101906 */
.L_x_2189:
[----:B------:R-:W-:Y:S05]  /*3800*/  BSYNC.RECONVERGENT B1 ;  /* 0x0000000000017941 */ /* 0x000fea0003800200 */
.L_x_2188:
[----:B------:R-:W-:Y:S01]  /*3810*/  BSSY.RECONVERGENT B1, `(.L_x_2190) ;  /* 0x0000016000017945 */ /* 0x000fe20003800200 */
[C---:B------:R-:W-:Y:S02]  /*3820*/  IADD3 R10, PT, PT, R33.reuse, 0x50, RZ ;  /* 0x00000050210a7810 */ /* 0x040fe40007ffe0ff */
[----:B------:R-:W-:Y:S01]  /*3830*/  IADD3 R12, PT, PT, R33, 0x68, RZ ;  /* 0x00000068210c7810 */ /* 0x000fe20007ffe0ff */
[----:B------:R-:W-:Y:S06]  /*3840*/  @P1 BRA `(.L_x_2191) ;  /* 0x0000000000481947 */ /* 0x000fec0003800000 */
[----:B------:R-:W5:Y:S01]  /*3850*/  LDCU.64 UR4, c[0x0][0x3e0] ;  /* 0x00007c00ff0477ac */ /* 0x000f620008000a00 */
[----:B------:R-:W-:Y:S01]  /*3860*/  MOV R28, R70 ;  /* 0x00000046001c7202 */ /* 0x000fe20000000f00 */
[--C-:B01234-:R-:W-:Y:S01]  /*3870*/  FADD.FTZ R19, R16, -R34.reuse ;  /* 0x8000002210137221 */ /* 0x11ffe20000010000 */
[----:B------:R-:W-:Y:S01]  /*3880*/  MOV R29, R73 ;  /* 0x00000049001d7202 */ /* 0x000fe20000000f00 */
[----:B------:R-:W0:Y:S01]  /*3890*/  LDCU.64 UR10, c[0x0][0x380] ;  /* 0x00007000ff0a77ac */ /* 0x000e220008000a00 */
[----:B------:R-:W-:Y:S01]  /*38a0*/  FADD.FTZ R41, R41, -R34 ;  /* 0x8000002229297221 */ /* 0x000fe20000010000 */
[----:B------:R-:W-:-:S03]  /*38b0*/  FMUL.FTZ R19, R19, R32 ;  /* 0x0000002013137220 */ /* 0x000fc60000410000 */
[----:B------:R-:W-:Y:S01]  /*38c0*/  FMUL.FTZ R41, R41, R32 ;  /* 0x0000002029297220 */ /* 0x000fe20000410000 */
[----:B------:R-:W-:-:S03]  /*38d0*/  FFMA.FTZ R19, R38, R19, R67 ;  /* 0x0000001326137223 */ /* 0x000fc60000010043 */
[----:B------:R-:W-:Y:S01]  /*38e0*/  FFMA.FTZ R14, R39, R41, R74 ;  /* 0x00000029270e7223 */ /* 0x000fe2000001004a */
[----:B-----5:R-:W-:-:S04]  /*38f0*/  IMAD R21, R11, UR4, RZ ;  /* 0x000000040b157c24 */ /* 0x020fc8000f8e02ff */
[----:B------:R-:W-:Y:S01]  /*3900*/  F2FP.BF16.F32.PACK_AB R19, R14, R19 ;  /* 0x000000130e13723e */ /* 0x000fe200000010ff */
[----:B------:R-:W-:-:S04]  /*3910*/  IMAD.WIDE.U32 R28, R60, UR4, R28 ;  /* 0x000000043c1c7c25 */ /* 0x000fc8000f8e001c */
[----:B------:R-:W-:Y:S01]  /*3920*/  IMAD R21, R60, UR5, R21 ;  /* 0x000000053c157c24 */ /* 0x000fe2000f8e0215 */
[----:B0-----:R-:W-:-:S04]  /*3930*/  LEA R30, P1, R28, UR10, 0x1 ;  /* 0x0000000a1c1e7c11 */ /* 0x001fc8000f8208ff */
[----:B------:R-:W-:-:S04]  /*3940*/  IADD3 R21, PT, PT, R29, R21, RZ ;  /* 0x000000151d157210 */ /* 0x000fc80007ffe0ff */
[----:B------:R-:W-:-:S05]  /*3950*/  LEA.HI.X R31, R28, UR11, R21, 0x1, P1 ;  /* 0x0000000b1c1f7c11 */ /* 0x000fca00088f0c15 */
[----:B------:R0:W-:Y:S02]  /*3960*/  STG.E desc[UR6][R30.64], R19 ;  /* 0x000000131e007986 */ /* 0x0001e4000c101906 */
.L_x_2191:
[----:B------:R-:W-:Y:S05]  /*3970*/  BSYNC.RECONVERGENT B1 ;  /* 0x0000000000017941 */ /* 0x000fea0003800200 */
.L_x_2190:
[----:B------:R-:W-:Y:S04]  /*3980*/  BSSY.RECONVERGENT B1, `(.L_x_2192) ;  /* 0x0000014000017945 */ /* 0x000fe80003800200 */
[----:B------:R-:W-:Y:S05]  /*3990*/  @P6 BRA `(.L_x_2193) ;  /* 0x0000000000486947 */ /* 0x000fea0003800000 */
[----:B------:R-:W5:Y:S01]  /*39a0*/  LDCU.64 UR4, c[0x0][0x3e0] ;  /* 0x00007c00ff0477ac */ /* 0x000f620008000a00 */
[--C-:B------:R-:W-:Y:S01]  /*39b0*/  FADD.FTZ R21, R18, -R34.reuse ;  /* 0x8000002212157221 */ /* 0x100fe20000010000 */
[----:B------:R-:W-:Y:S01]  /*39c0*/  MOV R18, R70 ;  /* 0x0000004600127202 */ /* 0x000fe20000000f00 */
[----:B------:R-:W-:Y:S01]  /*39d0*/  FADD.FTZ R43, R43, -R34 ;  /* 0x800000222b2b7221 */ /* 0x000fe20000010000 */
[----:B------:R-:W5:Y:S01]  /*39e0*/  LDCU.64 UR10, c[0x0][0x380] ;  /* 0x00007000ff0a77ac */ /* 0x000f620008000a00 */
[----:B01234-:R-:W-:Y:S01]  /*39f0*/  MOV R19, R73 ;  /* 0x0000004900137202 */ /* 0x01ffe20000000f00 */
[-C--:B------:R-:W-:Y:S01]  /*3a00*/  FMUL.FTZ R21, R21, R32.reuse ;  /* 0x0000002015157220 */ /* 0x080fe20000410000 */
[----:B------:R-:W-:-:S03]  /*3a10*/  FMUL.FTZ R43, R43, R32 ;  /* 0x000000202b2b7220 */ /* 0x000fc60000410000 */
[----:B------:R-:W-:Y:S01]  /*3a20*/  FFMA.FTZ R21, R38, R21, R67 ;  /* 0x0000001526157223 */ /* 0x000fe20000010043 */
[----:B-----5:R-:W-:Y:S02]  /*3a30*/  IMAD R14, R75, UR4, RZ ;  /* 0x000000044b0e7c24 */ /* 0x020fe4000f8e02ff */
[----:B------:R-:W-:-:S04]  /*3a40*/  IMAD.WIDE.U32 R18, R35, UR4, R18 ;  /* 0x0000000423127c25 */ /* 0x000fc8000f8e0012 */
[----:B------:R-:W-:Y:S02]  /*3a50*/  IMAD R35, R35, UR5, R14 ;  /* 0x0000000523237c24 */ /* 0x000fe4000f8e020e */
[----:B------:R-:W-:Y:S01]  /*3a60*/  FFMA.FTZ R14, R39, R43, R74 ;  /* 0x0000002b270e7223 */ /* 0x000fe2000001004a */
[----:B------:R-:W-:Y:S02]  /*3a70*/  LEA R28, P1, R18, UR10, 0x1 ;  /* 0x0000000a121c7c11 */ /* 0x000fe4000f8208ff */
[----:B------:R-:W-:Y:S02]  /*3a80*/  IADD3 R35, PT, PT, R19, R35, RZ ;  /* 0x0000002313237210 */ /* 0x000fe40007ffe0ff */
[----:B------:R-:W-:Y:S02]  /*3a90*/  F2FP.BF16.F32.PACK_AB R19, R14, R21 ;  /* 0x000000150e13723e */ /* 0x000fe400000010ff */
[----:B------:R-:W-:-:S05]  /*3aa0*/  LEA.HI.X R29, R18, UR11, R35, 0x1, P1 ;  /* 0x0000000b121d7c11 */ /* 0x000fca00088f0c23 */
[----:B------:R0:W-:Y:S02]  /*3ab0*/  STG.E desc[UR6][R28.64], R19 ;  /* 0x000000131c007986 */ /* 0x0001e4000c101906 */
.L_x_2193:
[----:B------:R-:W-:Y:S05]  /*3ac0*/  BSYNC.RECONVERGENT B1 ;  /* 0x0000000000017941 */ /* 0x000fea0003800200 */
.L_x_2192:
[----:B------:R-:W-:Y:S04]  /*3ad0*/  BSSY.RECONVERGENT B1, `(.L_x_2194) ;  /* 0x0000014000017945 */ /* 0x000fe80003800200 */
[----:B------:R-:W-:Y:S05]  /*3ae0*/  @P2 BRA `(.L_x_2195) ;  /* 0x0000000000482947 */ /* 0x000fea0003800000 */
[----:B------:R-:W5:Y:S01]  /*3af0*/  LDCU.64 UR4, c[0x0][0x3e0] ;  /* 0x00007c00ff0477ac */ /* 0x000f620008000a00 */
[----:B------:R-:W-:Y:S01]  /*3b00*/  MOV R18, R70 ;  /* 0x0000004600127202 */ /* 0x000fe20000000f00 */
[--C-:B------:R-:W-:Y:S01]  /*3b10*/  FADD.FTZ R21, R20, -R34.reuse ;  /* 0x8000002214157221 */ /* 0x100fe20000010000 */
[----:B01234-:R-:W-:Y:S01]  /*3b20*/  MOV R19, R73 ;  /* 0x0000004900137202 */ /* 0x01ffe20000000f00 */
[----:B------:R-:W0:Y:S01]  /*3b30*/  LDCU.64 UR10, c[0x0][0x380] ;  /* 0x00007000ff0a77ac */ /* 0x000e220008000a00 */
[----:B------:R-:W-:Y:S01]  /*3b40*/  FADD.FTZ R45, R45, -R34 ;  /* 0x800000222d2d7221 */ /* 0x000fe20000010000 */
[----:B------:R-:W-:-:S03]  /*3b50*/  FMUL.FTZ R21, R21, R32 ;  /* 0x0000002015157220 */ /* 0x000fc60000410000 */
[----:B------:R-:W-:Y:S01]  /*3b60*/  FMUL.FTZ R45, R45, R32 ;  /* 0x000000202d2d7220 */ /* 0x000fe20000410000 */
[----:B------:R-:W-:-:S03]  /*3b70*/  FFMA.FTZ R14, R38, R21, R67 ;  /* 0x00000015260e7223 */ /* 0x000fc60000010043 */
[----:B------:R-:W-:Y:S01]  /*3b80*/  FFMA.FTZ R45, R39, R45, R74 ;  /* 0x0000002d272d7223 */ /* 0x000fe2000001004a */
[----:B-----5:R-:W-:Y:S02]  /*3b90*/  IMAD R23, R13, UR4, RZ ;  /* 0x000000040d177c24 */ /* 0x020fe4000f8e02ff */
[----:B------:R-:W-:-:S04]  /*3ba0*/  IMAD.WIDE.U32 R18, R58, UR4, R18 ;  /* 0x000000043a127c25 */ /* 0x000fc8000f8e0012 */
[----:B------:R-:W-:Y:S01]  /*3bb0*/  IMAD R23, R58, UR5, R23 ;  /* 0x000000053a177c24 */ /* 0x000fe2000f8e0217 */
[----:B0-----:R-:W-:-:S04]  /*3bc0*/  LEA R20, P1, R18, UR10, 0x1 ;  /* 0x0000000a12147c11 */ /* 0x001fc8000f8208ff */
[----:B------:R-:W-:Y:S02]  /*3bd0*/  IADD3 R23, PT, PT, R19, R23, RZ ;  /* 0x0000001713177210 */ /* 0x000fe40007ffe0ff */
[----:B------:R-:W-:Y:S02]  /*3be0*/  F2FP.BF16.F32.PACK_AB R19, R45, R14 ;  /* 0x0000000e2d13723e */ /* 0x000fe400000010ff */
[----:B------:R-:W-:-:S05]  /*3bf0*/  LEA.HI.X R21, R18, UR11, R23, 0x1, P1 ;  /* 0x0000000b12157c11 */ /* 0x000fca00088f0c17 */
[----:B------:R0:W-:Y:S02]  /*3c00*/  STG.E desc[UR6][R20.64], R19 ;  /* 0x0000001314007986 */ /* 0x0001e4000c101906 */
.L_x_2195:
[----:B------:R-:W-:Y:S05]  /*3c10*/  BSYNC.RECONVERGENT B1 ;  /* 0x0000000000017941 */ /* 0x000fea0003800200 */
.L_x_2194:
[----:B------:R-:W-:Y:S04]  /*3c20*/  BSSY.RECONVERGENT B1, `(.L_x_2196) ;  /* 0x0000014000017945 */ /* 0x000fe80003800200 */
[----:B------:R-:W-:Y:S05]  /*3c30*/  @P3 BRA `(.L_x_2197) ;  /* 0x0000000000483947 */ /* 0x000fea0003800000 */
[----:B------:R-:W5:Y:S01]  /*3c40*/  LDCU.64 UR4, c[0x0][0x3e0] ;  /* 0x00007c00ff0477ac */ /* 0x000f620008000a00 */
[----:B------:R-:W-:Y:S01]  /*3c50*/  MOV R18, R70 ;  /* 0x0000004600127202 */ /* 0x000fe20000000f00 */
[--C-:B0-----:R-:W-:Y:S01]  /*3c60*/  FADD.FTZ R21, R22, -R34.reuse ;  /* 0x8000002216157221 */ /* 0x101fe20000010000 */
[----:B-1234-:R-:W-:Y:S01]  /*3c70*/  MOV R19, R73 ;  /* 0x0000004900137202 */ /* 0x01efe20000000f00 */
        /* <DEDUP_REMOVED lines=14> */
.L_x_2197:
[----:B------:R-:W-:Y:S05]  /*3d60*/  BSYNC.RECONVERGENT B1 ;  /* 0x0000000000017941 */ /* 0x000fea0003800200 */
.L_x_2196:
        /* <DEDUP_REMOVED lines=9> */
[----:B------:R-:W-:-:S04]  /*3e00*/  FMUL.FTZ R49, R49, R32 ;  /* 0x0000002031317220 */ /* 0x000fc80000410000 */
[----:B------:R-:W-:Y:S01]  /*3e10*/  FFMA.FTZ R49, R39, R49, R74 ;  /* 0x0000003127317223 */ /* 0x000fe2000001004a */
[----:B-----5:R-:W-:Y:S02]  /*3e20*/  IMAD R23, R8, UR4, RZ ;  /* 0x0000000408177c24 */ /* 0x020fe4000f8e02ff */
        /* <DEDUP_REMOVED lines=8> */
.L_x_2199:
[----:B------:R-:W-:Y:S05]  /*3eb0*/  BSYNC.RECONVERGENT B1 ;  /* 0x0000000000017941 */ /* 0x000fea0003800200 */
.L_x_2198:
        /* <DEDUP_REMOVED lines=26> */
[----:B------:R-:W-:Y:S01]  /*4060*/  FFMA.FTZ R51, R38, R51, R67 ;  /* 0x0000003326337223 */ /* 0x000fe20000010043 */
[----:B-----5:R-:W-:Y:S02]  /*4070*/  IMAD R23, R14, UR4, RZ ;  /* 0x000000040e177c24 */ /* 0x020fe4000f8e02ff */
        /* <DEDUP_REMOVED lines=8> */
.L_x_2201:
[----:B------:R-:W-:Y:S05]  /*4100*/  BSYNC.RECONVERGENT B1 ;  /* 0x0000000000017941 */ /* 0x000fea0003800200 */
.L_x_2200:
        /* <DEDUP_REMOVED lines=20> */
.L_x_2203:
[----:B------:R-:W-:Y:S05]  /*4250*/  BSYNC.RECONVERGENT B1 ;  /* 0x0000000000017941 */ /* 0x000fea0003800200 */
.L_x_2202:
        /* <DEDUP_REMOVED lines=20> */
.L_x_2205:
[----:B------:R-:W-:Y:S05]  /*43a0*/  BSYNC.RECONVERGENT B1 ;  /* 0x0000000000017941 */ /* 0x000fea0003800200 */
.L_x_2204:
        /* <DEDUP_REMOVED lines=12> */
[----:B------:R-:W-:Y:S01]  /*4470*/  FFMA.FTZ R8, R39, R21, R74 ;  /* 0x0000001527087223 */ /* 0x000fe2000001004a */
[----:B------:R-:W-:-:S04]  /*4480*/  IMAD.WIDE.U32 R18, R12, UR4, R18 ;  /* 0x000000040c127c25 */ /* 0x000fc8000f8e0012 */
[----:B------:R-:W-:Y:S01]  /*4490*/  IMAD R23, R12, UR5, R23 ;  /* 0x000000050c177c24 */ /* 0x000fe2000f8e0217 */
[----:B0-----:R-:W-:-:S04]  /*44a0*/  LEA R20, P1, R18, UR10, 0x1 ;  /* 0x0000000a12147c11 */ /* 0x001fc8000f8208ff */
[----:B------:R-:W-:Y:S02]  /*44b0*/  IADD3 R23, PT, PT, R19, R23, RZ ;  /* 0x0000001713177210 */ /* 0x000fe40007ffe0ff */
[----:B------:R-:W-:Y:S02]  /*44c0*/  F2FP.BF16.F32.PACK_AB R19, R8, R57 ;  /* 0x000000390813723e */ /* 0x000fe400000010ff */
[----:B------:R-:W-:-:S05]  /*44d0*/  LEA.HI.X R21, R18, UR11, R23, 0x1, P1 ;  /* 0x0000000b12157c11 */ /* 0x000fca00088f0c17 */
[----:B------:R0:W-:Y:S02]  /*44e0*/  STG.E desc[UR6][R20.64], R19 ;  /* 0x0000001314007986 */ /* 0x0001e4000c101906 */
.L_x_2207:
[----:B------:R-:W-:Y:S05]  /*44f0*/  BSYNC.RECONVERGENT B1 ;  /* 0x0000000000017941 */ /* 0x000fea0003800200 */
.L_x_2206:
[----:B------:R-:W-:Y:S04]  /*4500*/  BSSY.RECONVERGENT B1, `(.L_x_2208) ;  /* 0x0000014000017945 */ /* 0x000fe80003800200 */
[----:B------:R-:W-:Y:S05]  /*4510*/  @P3 BRA `(.L_x_2209) ;  /* 0x0000000000483947 */ /* 0x000fea0003800000 */
[----:B------:R-:W5:Y:S01]  /*4520*/  LDCU.64 UR4, c[0x0][0x3e0] ;  /* 0x00007c00ff0477ac */ /* 0x000f620008000a00 */
[--C-:B0-----:R-:W-:Y:S01]  /*4530*/  FADD.FTZ R21, R46, -R34.reuse ;  /* 0x800000222e157221 */ /* 0x101fe20000010000 */
[----:B------:R-:W-:Y:S01]  /*4540*/  MOV R18, R70 ;  /* 0x0000004600127202 */ /* 0x000fe20000000f00 */
[----:B------:R-:W-:Y:S01]  /*4550*/  FADD.FTZ R59, R59, -R34 ;  /* 0x800000223b3b7221 */ /* 0x000fe20000010000 */
[----:B------:R-:W0:Y:S01]  /*4560*/  LDCU.64 UR10, c[0x0][0x380] ;  /* 0x00007000ff0a77ac */ /* 0x000e220008000a00 */
[----:B-1234-:R-:W-:Y:S02]  /*4570*/  MOV R19, R73 ;  /* 0x0000004900137202 */ /* 0x01efe40000000f00 */
[----:B------:R-:W-:-:S04]  /*4580*/  FMUL.FTZ R59, R59, R32 ;  /* 0x000000203b3b7220 */ /* 0x000fc80000410000 */
[----:B------:R-:W-:Y:S01]  /*4590*/  FFMA.FTZ R59, R38, R59, R67 ;  /* 0x0000003b263b7223 */ /* 0x000fe20000010043 */
[----:B-----5:R-:W-:Y:S02]  /*45a0*/  IMAD R8, R6, UR4, RZ ;  /* 0x0000000406087c24 */ /* 0x020fe4000f8e02ff */
        /* <DEDUP_REMOVED lines=9> */
.L_x_2209:
[----:B------:R-:W-:Y:S05]  /*4640*/  BSYNC.RECONVERGENT B1 ;  /* 0x0000000000017941 */ /* 0x000fea0003800200 */
.L_x_2208:
[----:B------:R-:W-:Y:S05]  /*4650*/  @P4 BRA `(.L_x_2210) ;  /* 0x00000020009c4947 */ /* 0x000fea0003800000 */
[----:B------:R-:W5:Y:S01]  /*4660*/  LDCU.64 UR4, c[0x0][0x3e0] ;  /* 0x00007c00ff0477ac */ /* 0x000f620008000a00 */
[----:B------:R-:W-:Y:S01]  /*4670*/  MOV R71, R73 ;  /* 0x0000004900477202 */ /* 0x000fe20000000f00 */
[--C-:B------:R-:W-:Y:S01]  /*4680*/  FADD.FTZ R61, R61, -R34.reuse ;  /* 0x800000223d3d7221 */ /* 0x100fe20000010000 */
[----:B01234-:R-:W-:Y:S01]  /*4690*/  FADD.FTZ R19, R48, -R34 ;  /* 0x8000002230137221 */ /* 0x01ffe20000010000 */
[----:B------:R-:W0:Y:S02]  /*46a0*/  LDCU.64 UR8, c[0x0][0x380] ;  /* 0x00007000ff0877ac */ /* 0x000e240008000a00 */
[-C--:B------:R-:W-:Y:S01]  /*46b0*/  FMUL.FTZ R61, R61, R32.reuse ;  /* 0x000000203d3d7220 */ /* 0x080fe20000410000 */
[----:B------:R-:W-:-:S03]  /*46c0*/  FMUL.FTZ R19, R19, R32 ;  /* 0x0000002013137220 */ /* 0x000fc60000410000 */
[----:B------:R-:W-:Y:S01]  /*46d0*/  FFMA.FTZ R21, R38, R61, R67 ;  /* 0x0000003d26157223 */ /* 0x000fe20000010043 */
        /* <DEDUP_REMOVED lines=10> */
.L_x_2179:
[----:B------:R-:W0:Y:S01]  /*4780*/  LDCU.64 UR4, c[0x0][0x3e8] ;  /* 0x00007d00ff0477ac */ /* 0x000e220008000a00 */
[----:B------:R-:W-:Y:S01]  /*4790*/  SHF.R.S32.HI R30, RZ, 0x1f, R33 ;  /* 0x0000001fff1e7819 */ /* 0x000fe20000011421 */
        /* <DEDUP_REMOVED lines=8> */
[-C--:B------:R-:W-:Y:S01]  /*4820*/  FMUL.FTZ R29, R29, R32.reuse ;  /* 0x000000201d1d7220 */ /* 0x080fe20000410000 */
[----:B------:R-:W-:Y:S01]  /*4830*/  FMUL.FTZ R19, R19, R32 ;  /* 0x0000002013137220 */ /* 0x000fe20000410000 */
[----:B------:R-:W1:Y:S02]  /*4840*/  LDCU.64 UR10, c[0x0][0x380] ;  /* 0x00007000ff0a77ac */ /* 0x000e640008000a00 */
[----:B------:R-:W-:Y:S01]  /*4850*/  FFMA.FTZ R29, R38, R29, R67 ;  /* 0x0000001d261d7223 */ /* 0x000fe20000010043 */
        /* <DEDUP_REMOVED lines=20> */
.L_x_2212:
[----:B------:R-:W-:Y:S05]  /*49a0*/  BSYNC.RECONVERGENT B1 ;  /* 0x0000000000017941 */ /* 0x000fea0003800200 */
.L_x_2211:
[----:B------:R-:W-:Y:S01]  /*49b0*/  ISETP.GE.U32.AND P2, PT, R64, UR4, PT ;  /* 0x0000000440007c0c */ /* 0x000fe2000bf46070 */
[----:B------:R-:W-:Y:S01]  /*49c0*/  BSSY.RECONVERGENT B1, `(.L_x_2213) ;  /* 0x0000022000017945 */ /* 0x000fe20003800200 */
[----:B------:R-:W-:Y:S02]  /*49d0*/  ISETP.GE.U32.AND P3, PT, R62, UR4, PT ;  /* 0x000000043e007c0c */ /* 0x000fe4000bf66070 */
[----:B------:R-:W-:Y:S02]  /*49e0*/  ISETP.GE.U32.AND P6, PT, R36, UR4, PT ;  /* 0x0000000424007c0c */ /* 0x000fe4000bfc6070 */
[----:B------:R-:W-:Y:S02]  /*49f0*/  ISETP.GE.AND.EX P2, PT, R7, UR5, PT, P2 ;  /* 0x0000000507007c0c */ /* 0x000fe4000bf46320 */
[----:B------:R-:W-:Y:S01]  /*4a00*/  ISETP.GE.AND.EX P3, PT, R9, UR5, PT, P3 ;  /* 0x0000000509007c0c */ /* 0x000fe2000bf66330 */
[----:B------:R-:W-:-:S12]  /*4a10*/  @P1 BRA `(.L_x_2214) ;  /* 0x0000000000701947 */ /* 0x000fd80003800000 */
[--C-:B------:R-:W-:Y:S01]  /*4a20*/  FADD.FTZ R21, R21, -R34.reuse ;  /* 0x8000002215157221 */ /* 0x100fe20000010000 */
[----:B0-----:R-:W-:Y:S01]  /*4a30*/  FADD.FTZ R19, R10, -R34 ;  /* 0x800000220a137221 */ /* 0x001fe20000010000 */
[----:B------:R-:W0:Y:S02]  /*4a40*/  LDCU.64 UR8, c[0x0][0x3e0] ;  /* 0x00007c00ff0877ac */ /* 0x000e240008000a00 */
[-C--:B------:R-:W-:Y:S01]  /*4a50*/  FMUL.FTZ R21, R21, R32.reuse ;  /* 0x0000002015157220 */ /* 0x080fe20000410000 */
[----:B------:R-:W-:Y:S01]  /*4a60*/  FMUL.FTZ R19, R19, R32 ;  /* 0x0000002013137220 */ /* 0x000fe20000410000 */
[----:B------:R-:W1:Y:S02]  /*4a70*/  LDCU.64 UR10, c[0x0][0x380] ;  /* 0x00007000ff0a77ac */ /* 0x000e640008000a00 */
[----:B------:R-:W-:Y:S01]  /*4a80*/  FFMA.FTZ R29, R38, R21, R67 ;  /* 0x00000015261d7223 */ /* 0x000fe20000010043 */
        /* <DEDUP_REMOVED lines=10> */
[----:B0-----:R-:W-:-:S04]  /*4b30*/  IMAD R29, R5, UR8, RZ ;  /* 0x00000008051d7c24 */ /* 0x001fc8000f8e02ff */
[----:B------:R-:W-:Y:S02]  /*4b40*/  IMAD R29, R66, UR9, R29 ;  /* 0x00000009421d7c24 */ /* 0x000fe4000f8e021d */
[----:B---3--:R-:W-:Y:S01]  /*4b50*/  FMUL.FTZ R30, R31, R28 ;  /* 0x0000001c1f1e7220 */ /* 0x008fe20000410000 */
[----:B------:R-:W-:-:S04]  /*4b60*/  MOV R31, R73 ;  /* 0x00000049001f7202 */ /* 0x000fc80000000f00 */
[----:B------:R-:W-:Y:S02]  /*4b70*/  F2FP.BF16.F32.PACK_AB R19, R30, R19 ;  /* 0x000000131e13723e */ /* 0x000fe400000010ff */
[----:B------:R-:W-:-:S05]  /*4b80*/  MOV R30, R70 ;  /* 0x00000046001e7202 */ /* 0x000fca0000000f00 */
[----:B------:R-:W-:-:S05]  /*4b90*/  IMAD.WIDE.U32 R30, R66, UR8, R30 ;  /* 0x00000008421e7c25 */ /* 0x000fca000f8e001e */
[----:B------:R-:W-:Y:S02]  /*4ba0*/  IADD3 R29, PT, PT, R31, R29, RZ ;  /* 0x0000001d1f1d7210 */ /* 0x000fe40007ffe0ff */
[----:B-1----:R-:W-:-:S04]  /*4bb0*/  LEA R28, P1, R30, UR10, 0x1 ;  /* 0x0000000a1e1c7c11 */ /* 0x002fc8000f8208ff */
[----:B------:R-:W-:-:S05]  /*4bc0*/  LEA.HI.X R29, R30, UR11, R29, 0x1, P1 ;  /* 0x0000000b1e1d7c11 */ /* 0x000fca00088f0c1d */
[----:B------:R1:W-:Y:S04]  /*4bd0*/  STG.E desc[UR6][R28.64], R19 ;  /* 0x000000131c007986 */ /* 0x0003e8000c101906 */
.L_x_2214:
[----:B------:R-:W-:Y:S05]  /*4be0*/  BSYNC.RECONVERGENT B1 ;  /* 0x0000000000017941 */ /* 0x000fea0003800200 */
.L_x_2213:
[----:B------:R-:W-:Y:S04]  /*4bf0*/  BSSY.RECONVERGENT B1, `(.L_x_2215) ;  /* 0x000001e000017945 */ /* 0x000fe80003800200 */
[----:B------:R-:W-:Y:S05]  /*4c00*/  @P2 BRA `(.L_x_2216) ;  /* 0x0000000000702947 */ /* 0x000fea0003800000 */
[--C-:B01----:R-:W-:Y:S01]  /*4c10*/  FADD.FTZ R19, R8, -R34.reuse ;  /* 0x8000002208137221 */ /* 0x103fe20000010000 */
[----:B------:R-:W-:Y:S01]  /*4c20*/  FADD.FTZ R23, R23, -R34 ;  /* 0x8000002217177221 */ /* 0x000fe20000010000 */
[----:B------:R-:W0:Y:S01]  /*4c30*/  LDCU.64 UR8, c[0x0][0x3e0] ;  /* 0x00007c00ff0877ac */ /* 0x000e220008000a00 */
[----:B------:R-:W-:Y:S01]  /*4c40*/  MOV R30, R70 ;  /* 0x00000046001e7202 */ /* 0x000fe20000000f00 */
[-C--:B------:R-:W-:Y:S01]  /*4c50*/  FMUL.FTZ R19, R19, R32.reuse ;  /* 0x0000002013137220 */ /* 0x080fe20000410000 */
[----:B------:R-:W-:Y:S01]  /*4c60*/  FMUL.FTZ R23, R23, R32 ;  /* 0x0000002017177220 */ /* 0x000fe20000410000 */
[----:B------:R-:W1:Y:S01]  /*4c70*/  LDCU.64 UR10, c[0x0][0x380] ;  /* 0x00007000ff0a77ac */ /* 0x000e620008000a00 */
[----:B------:R-:W-:Y:S01]  /*4c80*/  MOV R31, R73 ;  /* 0x00000049001f7202 */ /* 0x000fe20000000f00 */
[----:B------:R-:W-:Y:S01]  /*4c90*/  FFMA.FTZ R29, R38, R19, R67 ;  /* 0x00000013261d7223 */ /* 0x000fe20000010043 */
[----:B------:R-:W-:-:S03]  /*4ca0*/  FFMA.FTZ R28, R39, R23, R74 ;  /* 0x00000017271c7223 */ /* 0x000fc6000001004a */
[----:B------:R-:W-:Y:S01]  /*4cb0*/  FMUL.FTZ R6, R29, -1.4426950216293334961 ;  /* 0xbfb8aa3b1d067820 */ /* 0x000fe20000410000 */
[----:B------:R-:W-:-:S05]  /*4cc0*/  FMUL.FTZ R19, R28, -1.4426950216293334961 ;  /* 0xbfb8aa3b1c137820 */ /* 0x000fca0000410000 */
[----:B------:R-:W2:Y:S01]  /*4cd0*/  MUFU.EX2 R6, R6 ;  /* 0x0000000600067308 */ /* 0x000ea20000000800 */
[----:B0-----:R-:W-:-:S03]  /*4ce0*/  IMAD R23, R7, UR8, RZ ;  /* 0x0000000807177c24 */ /* 0x001fc6000f8e02ff */
[----:B------:R-:W0:Y:S01]  /*4cf0*/  MUFU.EX2 R19, R19 ;  /* 0x0000001300137308 */ /* 0x000e220000000800 */
[----:B------:R-:W-:-:S04]  /*4d00*/  IMAD.WIDE.U32 R30, R64, UR8, R30 ;  /* 0x00000008401e7c25 */ /* 0x000fc8000f8e001e */
[----:B------:R-:W-:Y:S02]  /*4d10*/  IMAD R23, R64, UR9, R23 ;  /* 0x0000000940177c24 */ /* 0x000fe4000f8e0217 */
[----:B--2---:R-:W-:-:S03]  /*4d20*/  FADD.FTZ R8, R6, 1 ;  /* 0x3f80000006087421 */ /* 0x004fc60000010000 */
[----:B------:R-:W-:Y:S01]  /*4d30*/  IADD3 R23, PT, PT, R31, R23, RZ ;  /* 0x000000171f177210 */ /* 0x000fe20007ffe0ff */
[----:B0-----:R-:W-:Y:S02]  /*4d40*/  FADD.FTZ R21, R19, 1 ;  /* 0x3f80000013157421 */ /* 0x001fe40000010000 */
[----:B------:R-:W0:Y:S08]  /*4d50*/  MUFU.RCP R8, R8 ;  /* 0x0000000800087308 */ /* 0x000e300000001000 */
[----:B------:R-:W2:Y:S01]  /*4d60*/  MUFU.RCP R21, R21 ;  /* 0x0000001500157308 */ /* 0x000ea20000001000 */
[----:B0-----:R-:W-:Y:S01]  /*4d70*/  FMUL.FTZ R10, R29, R8 ;  /* 0x000000081d0a7220 */ /* 0x001fe20000410000 */
[----:B--2---:R-:W-:Y:S01]  /*4d80*/  FMUL.FTZ R19, R28, R21 ;  /* 0x000000151c137220 */ /* 0x004fe20000410000 */
[----:B-1----:R-:W-:-:S04]  /*4d90*/  LEA R28, P1, R30, UR10, 0x1 ;  /* 0x0000000a1e1c7c11 */ /* 0x002fc8000f8208ff */
[----:B------:R-:W-:Y:S02]  /*4da0*/  LEA.HI.X R29, R30, UR11, R23, 0x1, P1 ;  /* 0x0000000b1e1d7c11 */ /* 0x000fe400088f0c17 */
[----:B------:R-:W-:-:S05]  /*4db0*/  F2FP.BF16.F32.PACK_AB R19, R19, R10 ;  /* 0x0000000a1313723e */ /* 0x000fca00000010ff */
[----:B------:R2:W-:Y:S02]  /*4dc0*/  STG.E desc[UR6][R28.64], R19 ;  /* 0x000000131c007986 */ /* 0x0005e4000c101906 */
.L_x_2216:
[----:B------:R-:W-:Y:S05]  /*4dd0*/  BSYNC.RECONVERGENT B1 ;  /* 0x0000000000017941 */ /* 0x000fea0003800200 */
.L_x_2215:
[----:B------:R-:W-:Y:S01]  /*4de0*/  BSSY.RECONVERGENT B1, `(.L_x_2217) ;  /* 0x000001f000017945 */ /* 0x000fe20003800200 */
[----:B------:R-:W-:-:S03]  /*4df0*/  IADD3 R6, PT, PT, R33, 0x48, RZ ;  /* 0x0000004821067810 */ /* 0x000fc60007ffe0ff */
[----:B------:R-:W-:Y:S05]  /*4e00*/  @P3 BRA `(.L_x_2218) ;  /* 0x0000000000703947 */ /* 0x000fea0003800000 */
[--C-:B------:R-:W-:Y:S01]  /*4e10*/  FADD.FTZ R25, R25, -R34.reuse ;  /* 0x8000002219197221 */ /* 0x100fe20000010000 */
[----:B012---:R-:W-:Y:S01]  /*4e20*/  FADD.FTZ R19, R12, -R34 ;  /* 0x800000220c137221 */ /* 0x007fe20000010000 */
        /* <DEDUP_REMOVED lines=26> */
.L_x_2218:
[----:B------:R-:W-:Y:S05]  /*4fd0*/  BSYNC.RECONVERGENT B1 ;  /* 0x0000000000017941 */ /* 0x000fea0003800200 */
.L_x_2217:
        /* <DEDUP_REMOVED lines=23> */
[----:B---3--:R-:W-:-:S03]  /*5150*/  FFMA.FTZ R28, R39, R19, R74 ;  /* 0x00000013271c7223 */ /* 0x008fc6000001004a */
        /* <DEDUP_REMOVED lines=18> */
.L_x_2220:
[----:B------:R-:W-:Y:S05]  /*5280*/  BSYNC.RECONVERGENT B1 ;  /* 0x0000000000017941 */ /* 0x000fea0003800200 */
.L_x_2219:
[----:B------:R-:W-:Y:S01]  /*5290*/  BSSY.RECONVERGENT B1, `(.L_x_2221) ;  /* 0x0000020000017945 */ /* 0x000fe20003800200 */
[C---:B------:R-:W-:Y:S02]  /*52a0*/  IADD3 R10, PT, PT, R33.reuse, 0x50, RZ ;  /* 0x00000050210a7810 */ /* 0x040fe40007ffe0ff */
[----:B------:R-:W-:Y:S01]  /*52b0*/  IADD3 R12, PT, PT, R33, 0x68, RZ ;  /* 0x00000068210c7810 */ /* 0x000fe20007ffe0ff */
[----:B------:R-:W-:Y:S06]  /*52c0*/  @P1 BRA `(.L_x_2222) ;  /* 0x0000000000701947 */ /* 0x000fec0003800000 */
[--C-:B012---:R-:W-:Y:S01]  /*52d0*/  FADD.FTZ R19, R16, -R34.reuse ;  /* 0x8000002210137221 */ /* 0x107fe20000010000 */
        /* <DEDUP_REMOVED lines=8> */
[----:B---34-:R-:W-:-:S03]  /*5360*/  FFMA.FTZ R28, R39, R41, R74 ;  /* 0x00000029271c7223 */ /* 0x018fc6000001004a */
        /* <DEDUP_REMOVED lines=18> */
.L_x_2222:
[----:B------:R-:W-:Y:S05]  /*5490*/  BSYNC.RECONVERGENT B1 ;  /* 0x0000000000017941 */ /* 0x000fea0003800200 */
.L_x_2221:
[----:B------:R-:W-:Y:S04]  /*54a0*/  BSSY.RECONVERGENT B1, `(.L_x_2223) ;  /* 0x000001e000017945 */ /* 0x000fe80003800200 */
[----:B------:R-:W-:Y:S05]  /*54b0*/  @P2 BRA `(.L_x_2224) ;  /* 0x0000000000702947 */ /* 0x000fea0003800000 */
[--C-:B012---:R-:W-:Y:S01]  /*54c0*/  FADD.FTZ R19, R18, -R34.reuse ;  /* 0x8000002212137221 */ /* 0x107fe20000010000 */
[----:B------:R-:W-:Y:S01]  /*54d0*/  FADD.FTZ R43, R43, -R34 ;  /* 0x800000222b2b7221 */ /* 0x000fe20000010000 */
[----:B------:R-:W0:Y:S01]  /*54e0*/  LDCU.64 UR8, c[0x0][0x3e0] ;  /* 0x00007c00ff0877ac */ /* 0x000e220008000a00 */
[----:B------:R-:W-:Y:S01]  /*54f0*/  MOV R18, R70 ;  /* 0x0000004600127202 */ /* 0x000fe20000000f00 */
[-C--:B------:R-:W-:Y:S01]  /*5500*/  FMUL.FTZ R19, R19, R32.reuse ;  /* 0x0000002013137220 */ /* 0x080fe20000410000 */
[----:B------:R-:W-:Y:S01]  /*5510*/  FMUL.FTZ R43, R43, R32 ;  /* 0x000000202b2b7220 */ /* 0x000fe20000410000 */
[----:B------:R-:W1:Y:S02]  /*5520*/  LDCU.64 UR10, c[0x0][0x380] ;  /* 0x00007000ff0a77ac */ /* 0x000e640008000a00 */
[----:B------:R-:W-:Y:S01]  /*5530*/  FFMA.FTZ R25, R38, R19, R67 ;  /* 0x0000001326197223 */ /* 0x000fe20000010043 */
[----:B---34-:R-:W-:Y:S01]  /*5540*/  FFMA.FTZ R28, R39, R43, R74 ;  /* 0x0000002b271c7223 */ /* 0x018fe2000001004a */
[----:B------:R-:W-:-:S02]  /*5550*/  MOV R19, R73 ;  /* 0x0000004900137202 */ /* 0x000fc40000000f00 */
        /* <DEDUP_REMOVED lines=18> */
.L_x_2224:
[----:B------:R-:W-:Y:S05]  /*5680*/  BSYNC.RECONVERGENT B1 ;  /* 0x0000000000017941 */ /* 0x000fea0003800200 */
.L_x_2223:
        /* <DEDUP_REMOVED lines=8> */
[----:B------:R-:W1:Y:S01]  /*5710*/  LDCU.64 UR10, c[0x0][0x380] ;  /* 0x00007000ff0a77ac */ /* 0x000e620008000a00 */
[----:B---34-:R-:W-:Y:S01]  /*5720*/  MOV R21, R73 ;  /* 0x0000004900157202 */ /* 0x018fe20000000f00 */
        /* <DEDUP_REMOVED lines=11> */
[----:B0-----:R-:W-:Y:S01]  /*57e0*/  FADD.FTZ R23, R18, 1 ;  /* 0x3f80000012177421 */ /* 0x001fe20000010000 */
[C---:B-1----:R-:W-:Y:S01]  /*57f0*/  LEA R18, P1, R20.reuse, UR10, 0x1 ;  /* 0x0000000a14127c11 */ /* 0x042fe2000f8208ff */
[----:B------:R-:W0:Y:S08]  /*5800*/  MUFU.RCP R16, R16 ;  /* 0x0000001000107308 */ /* 0x000e300000001000 */
[----:B------:R-:W1:Y:S01]  /*5810*/  MUFU.RCP R23, R23 ;  /* 0x0000001700177308 */ /* 0x000e620000001000 */
[----:B0-----:R-:W-:Y:S01]  /*5820*/  FMUL.FTZ R14, R19, R16 ;  /* 0x00000010130e7220 */ /* 0x001fe20000410000 */
[----:B------:R-:W-:Y:S01]  /*5830*/  LEA.HI.X R19, R20, UR11, R27, 0x1, P1 ;  /* 0x0000000b14137c11 */ /* 0x000fe200088f0c1b */
[----:B-1----:R-:W-:-:S05]  /*5840*/  FMUL.FTZ R25, R28, R23 ;  /* 0x000000171c197220 */ /* 0x002fca0000410000 */
[----:B------:R-:W-:-:S05]  /*5850*/  F2FP.BF16.F32.PACK_AB R25, R25, R14 ;  /* 0x0000000e1919723e */ /* 0x000fca00000010ff */
[----:B------:R0:W-:Y:S02]  /*5860*/  STG.E desc[UR6][R18.64], R25 ;  /* 0x0000001912007986 */ /* 0x0001e4000c101906 */
.L_x_2226:
[----:B------:R-:W-:Y:S05]  /*5870*/  BSYNC.RECONVERGENT B1 ;  /* 0x0000000000017941 */ /* 0x000fea0003800200 */
.L_x_2225:
        /* <DEDUP_REMOVED lines=9> */
[----:B---34-:R-:W-:Y:S01]  /*5910*/  FFMA.FTZ R21, R38, R19, R67 ;  /* 0x0000001326157223 */ /* 0x018fe20000010043 */
[----:B------:R-:W-:Y:S01]  /*5920*/  FFMA.FTZ R47, R39, R47, R74 ;  /* 0x0000002f272f7223 */ /* 0x000fe2000001004a */
        /* <DEDUP_REMOVED lines=19> */
.L_x_2228:
[----:B------:R-:W-:Y:S05]  /*5a60*/  BSYNC.RECONVERGENT B1 ;  /* 0x0000000000017941 */ /* 0x000fea0003800200 */
.L_x_2227:
        /* <DEDUP_REMOVED lines=30> */
.L_x_2230:
[----:B------:R-:W-:Y:S05]  /*5c50*/  BSYNC.RECONVERGENT B1 ;  /* 0x0000000000017941 */ /* 0x000fea0003800200 */
.L_x_2229:
        /* <DEDUP_REMOVED lines=19> */
[----:B-12---:R-:W-:Y:S01]  /*5d90*/  FADD.FTZ R19, R26, -R34 ;  /* 0x800000221a137221 */ /* 0x006fe20000010000 */
[----:B------:R-:W3:Y:S02]  /*5da0*/  LDCU.64 UR8, c[0x0][0x3e0] ;  /* 0x00007c00ff0877ac */ /* 0x000ee40008000a00 */
[-C--:B------:R-:W-:Y:S01]  /*5db0*/  FMUL.FTZ R51, R51, R32.reuse ;  /* 0x0000002033337220 */ /* 0x080fe20000410000 */
[----:B------:R-:W-:Y:S01]  /*5dc0*/  FMUL.FTZ R19, R19, R32 ;  /* 0x0000002013137220 */ /* 0x000fe20000410000 */
[----:B------:R-:W0:Y:S02]  /*5dd0*/  LDCU.64 UR10, c[0x0][0x380] ;  /* 0x00007000ff0a77ac */ /* 0x000e240008000a00 */
[----:B------:R-:W-:Y:S01]  /*5de0*/  FFMA.FTZ R51, R38, R51, R67 ;  /* 0x0000003326337223 */ /* 0x000fe20000010043 */
[----:B------:R-:W-:Y:S01]  /*5df0*/  FFMA.FTZ R23, R39, R19, R74 ;  /* 0x0000001327177223 */ /* 0x000fe2000001004a */
[----:B------:R-:W-:-:S02]  /*5e00*/  MOV R19, R73 ;  /* 0x0000004900137202 */ /* 0x000fc40000000f00 */
[----:B------:R-:W-:Y:S01]  /*5e10*/  FMUL.FTZ R14, R51, -1.4426950216293334961 ;  /* 0xbfb8aa3b330e7820 */ /* 0x000fe20000410000 */
[----:B------:R-:W-:-:S05]  /*5e20*/  FMUL.FTZ R20, R23, -1.4426950216293334961 ;  /* 0xbfb8aa3b17147820 */ /* 0x000fca0000410000 */
[----:B------:R-:W1:Y:S01]  /*5e30*/  MUFU.EX2 R14, R14 ;  /* 0x0000000e000e7308 */ /* 0x000e620000000800 */
[----:B---34-:R-:W-:Y:S01]  /*5e40*/  IMAD R21, R18, UR8, RZ ;  /* 0x0000000812157c24 */ /* 0x018fe2000f8e02ff */
[----:B------:R-:W-:Y:S02]  /*5e50*/  MOV R18, R70 ;  /* 0x0000004600127202 */ /* 0x000fe40000000f00 */
[----:B------:R-:W2:Y:S01]  /*5e60*/  MUFU.EX2 R20, R20 ;  /* 0x0000001400147308 */ /* 0x000ea20000000800 */
[C---:B------:R-:W-:Y:S02]  /*5e70*/  IMAD R21, R10.reuse, UR9, R21 ;  /* 0x000000090a157c24 */ /* 0x040fe4000f8e0215 */
[----:B------:R-:W-:-:S05]  /*5e80*/  IMAD.WIDE.U32 R18, R10, UR8, R18 ;  /* 0x000000080a127c25 */ /* 0x000fca000f8e0012 */
[----:B------:R-:W-:Y:S01]  /*5e90*/  IADD3 R21, PT, PT, R19, R21, RZ ;  /* 0x0000001513157210 */ /* 0x000fe20007ffe0ff */
[----:B-1----:R-:W-:Y:S01]  /*5ea0*/  FADD.FTZ R16, R14, 1 ;  /* 0x3f8000000e107421 */ /* 0x002fe20000010000 */
[----:B--2---:R-:W-:Y:S01]  /*5eb0*/  FADD.FTZ R22, R20, 1 ;  /* 0x3f80000014167421 */ /* 0x004fe20000010000 */
        /* <DEDUP_REMOVED lines=8> */
.L_x_2232:
[----:B------:R-:W-:Y:S05]  /*5f40*/  BSYNC.RECONVERGENT B1 ;  /* 0x0000000000017941 */ /* 0x000fea0003800200 */
.L_x_2231:
[----:B------:R-:W-:Y:S04]  /*5f50*/  BSSY.RECONVERGENT B1, `(.L_x_2233) ;  /* 0x000001e000017945 */ /* 0x000fe80003800200 */
[----:B------:R-:W-:Y:S05]  /*5f60*/  @P2 BRA `(.L_x_2234) ;  /* 0x0000000000702947 */ /* 0x000fea0003800000 */
[--C-:B------:R-:W-:Y:S01]  /*5f70*/  FADD.FTZ R53, R53, -R34.reuse ;  /* 0x8000002235357221 */ /* 0x100fe20000010000 */
[----:B-12---:R-:W-:Y:S01]  /*5f80*/  FADD.FTZ R19, R40, -R34 ;  /* 0x8000002228137221 */ /* 0x006fe20000010000 */
[----:B------:R-:W3:Y:S01]  /*5f90*/  LDCU.64 UR8, c[0x0][0x3e0] ;  /* 0x00007c00ff0877ac */ /* 0x000ee20008000a00 */
[----:B------:R-:W-:Y:S01]  /*5fa0*/  MOV R18, R70 ;  /* 0x0000004600127202 */ /* 0x000fe20000000f00 */
[-C--:B------:R-:W-:Y:S01]  /*5fb0*/  FMUL.FTZ R53, R53, R32.reuse ;  /* 0x0000002035357220 */ /* 0x080fe20000410000 */
[----:B------:R-:W-:Y:S01]  /*5fc0*/  FMUL.FTZ R19, R19, R32 ;  /* 0x0000002013137220 */ /* 0x000fe20000410000 */
[----:B------:R-:W1:Y:S02]  /*5fd0*/  LDCU.64 UR10, c[0x0][0x380] ;  /* 0x00007000ff0a77ac */ /* 0x000e640008000a00 */
[----:B------:R-:W-:Y:S01]  /*5fe0*/  FFMA.FTZ R53, R38, R53, R67 ;  /* 0x0000003526357223 */ /* 0x000fe20000010043 */
[----:B0-----:R-:W-:Y:S01]  /*5ff0*/  FFMA.FTZ R23, R39, R19, R74 ;  /* 0x0000001327177223 */ /* 0x001fe2000001004a */
[----:B------:R-:W-:-:S02]  /*6000*/  MOV R19, R73 ;  /* 0x0000004900137202 */ /* 0x000fc40000000f00 */
[----:B------:R-:W-:Y:S01]  /*6010*/  FMUL.FTZ R10, R53, -1.4426950216293334961 ;  /* 0xbfb8aa3b350a7820 */ /* 0x000fe20000410000 */
[----:B------:R-:W-:-:S05]  /*6020*/  FMUL.FTZ R16, R23, -1.4426950216293334961 ;  /* 0xbfb8aa3b17107820 */ /* 0x000fca0000410000 */
[----:B------:R-:W0:Y:S01]  /*6030*/  MUFU.EX2 R10, R10 ;  /* 0x0000000a000a7308 */ /* 0x000e220000000800 */
[----:B---34-:R-:W-:-:S03]  /*6040*/  IMAD R21, R15, UR8, RZ ;  /* 0x000000080f157c24 */ /* 0x018fc6000f8e02ff */
[----:B------:R-:W2:Y:S01]  /*6050*/  MUFU.EX2 R16, R16 ;  /* 0x0000001000107308 */ /* 0x000ea20000000800 */
[----:B------:R-:W-:-:S04]  /*6060*/  IMAD.WIDE.U32 R18, R56, UR8, R18 ;  /* 0x0000000838127c25 */ /* 0x000fc8000f8e0012 */
[----:B------:R-:W-:Y:S01]  /*6070*/  IMAD R21, R56, UR9, R21 ;  /* 0x0000000938157c24 */ /* 0x000fe2000f8e0215 */
[----:B-1----:R-:W-:Y:S01]  /*6080*/  LEA R20, P2, R18, UR10, 0x1 ;  /* 0x0000000a12147c11 */ /* 0x002fe2000f8408ff */
[----:B0-----:R-:W-:-:S03]  /*6090*/  FADD.FTZ R14, R10, 1 ;  /* 0x3f8000000a0e7421 */ /* 0x001fc60000010000 */
        /* <DEDUP_REMOVED lines=9> */
.L_x_2234:
[----:B------:R-:W-:Y:S05]  /*6130*/  BSYNC.RECONVERGENT B1 ;  /* 0x0000000000017941 */ /* 0x000fea0003800200 */
.L_x_2233:
[----:B------:R-:W-:Y:S04]  /*6140*/  BSSY.RECONVERGENT B1, `(.L_x_2235) ;  /* 0x000001e000017945 */ /* 0x000fe80003800200 */
[----:B------:R-:W-:Y:S05]  /*6150*/  @P1 BRA `(.L_x_2236) ;  /* 0x0000000000701947 */ /* 0x000fea0003800000 */
[--C-:B-12---:R-:W-:Y:S01]  /*6160*/  FADD.FTZ R19, R42, -R34.reuse ;  /* 0x800000222a137221 */ /* 0x106fe20000010000 */
[----:B------:R-:W-:Y:S01]  /*6170*/  FADD.FTZ R55, R55, -R34 ;  /* 0x8000002237377221 */ /* 0x000fe20000010000 */
[----:B------:R-:W1:Y:S01]  /*6180*/  LDCU.64 UR8, c[0x0][0x3e0] ;  /* 0x00007c00ff0877ac */ /* 0x000e620008000a00 */
[----:B------:R-:W-:Y:S01]  /*6190*/  MOV R18, R70 ;  /* 0x0000004600127202 */ /* 0x000fe20000000f00 */
[-C--:B------:R-:W-:Y:S01]  /*61a0*/  FMUL.FTZ R19, R19, R32.reuse ;  /* 0x0000002013137220 */ /* 0x080fe20000410000 */
[----:B------:R-:W-:Y:S01]  /*61b0*/  FMUL.FTZ R55, R55, R32 ;  /* 0x0000002037377220 */ /* 0x000fe20000410000 */
[----:B------:R-:W2:Y:S02]  /*61c0*/  LDCU.64 UR10, c[0x0][0x380] ;  /* 0x00007000ff0a77ac */ /* 0x000ea40008000a00 */
[----:B0--34-:R-:W-:Y:S01]  /*61d0*/  FFMA.FTZ R21, R38, R19, R67 ;  /* 0x0000001326157223 */ /* 0x019fe20000010043 */
[----:B------:R-:W-:Y:S01]  /*61e0*/  FFMA.FTZ R55, R39, R55, R74 ;  /* 0x0000003727377223 */ /* 0x000fe2000001004a */
[----:B------:R-:W-:-:S02]  /*61f0*/  MOV R19, R73 ;  /* 0x0000004900137202 */ /* 0x000fc40000000f00 */
[----:B------:R-:W-:Y:S01]  /*6200*/  FMUL.FTZ R10, R21, -1.4426950216293334961 ;  /* 0xbfb8aa3b150a7820 */ /* 0x000fe20000410000 */
        /* <DEDUP_REMOVED lines=17> */
.L_x_2236:
[----:B------:R-:W-:Y:S05]  /*6320*/  BSYNC.RECONVERGENT B1 ;  /* 0x0000000000017941 */ /* 0x000fea0003800200 */
.L_x_2235:
        /* <DEDUP_REMOVED lines=30> */
.L_x_2238:
[----:B------:R-:W-:Y:S05]  /*6510*/  BSYNC.RECONVERGENT B1 ;  /* 0x0000000000017941 */ /* 0x000fea0003800200 */
.L_x_2237:
[----:B------:R-:W-:Y:S04]  /*6520*/  BSSY.RECONVERGENT B1, `(.L_x_2239) ;  /* 0x000001e000017945 */ /* 0x000fe80003800200 */
[----:B------:R-:W-:Y:S05]  /*6530*/  @P3 BRA `(.L_x_2240) ;  /* 0x0000000000703947 */ /* 0x000fea0003800000 */
[--C-:B------:R-:W-:Y:S01]  /*6540*/  FADD.FTZ R59, R59, -R34.reuse ;  /* 0x800000223b3b7221 */ /* 0x100fe20000010000 */
[----:B-12---:R-:W-:Y:S01]  /*6550*/  FADD.FTZ R19, R46, -R34 ;  /* 0x800000222e137221 */ /* 0x006fe20000010000 */
[----:B------:R-:W1:Y:S01]  /*6560*/  LDCU.64 UR8, c[0x0][0x3e0] ;  /* 0x00007c00ff0877ac */ /* 0x000e620008000a00 */
[----:B------:R-:W-:Y:S01]  /*6570*/  MOV R18, R70 ;  /* 0x0000004600127202 */ /* 0x000fe20000000f00 */
[-C--:B------:R-:W-:Y:S01]  /*6580*/  FMUL.FTZ R59, R59, R32.reuse ;  /* 0x000000203b3b7220 */ /* 0x080fe20000410000 */
[----:B------:R-:W-:Y:S01]  /*6590*/  FMUL.FTZ R19, R19, R32 ;  /* 0x0000002013137220 */ /* 0x000fe20000410000 */
[----:B------:R-:W2:Y:S02]  /*65a0*/  LDCU.64 UR10, c[0x0][0x380] ;  /* 0x00007000ff0a77ac */ /* 0x000ea40008000a00 */
[----:B------:R-:W-:Y:S01]  /*65b0*/  FFMA.FTZ R59, R38, R59, R67 ;  /* 0x0000003b263b7223 */ /* 0x000fe20000010043 */
[----:B0-----:R-:W-:Y:S01]  /*65c0*/  FFMA.FTZ R23, R39, R19, R74 ;  /* 0x0000001327177223 */ /* 0x001fe2000001004a */
        /* <DEDUP_REMOVED lines=11> */
[----:B-1----:R-:W-:-:S03]  /*6680*/  FADD.FTZ R14, R12, 1 ;  /* 0x3f8000000c0e7421 */ /* 0x002fc60000010000 */
[----:B---34-:R-:W-:Y:S01]  /*6690*/  LEA.HI.X R21, R18, UR11, R33, 0x1, P1 ;  /* 0x0000000b12157c11 */ /* 0x018fe200088f0c21 */
[----:B------:R-:W0:Y:S08]  /*66a0*/  MUFU.RCP R10, R10 ;  /* 0x0000000a000a7308 */ /* 0x000e300000001000 */
[----:B------:R-:W1:Y:S01]  /*66b0*/  MUFU.RCP R14, R14 ;  /* 0x0000000e000e7308 */ /* 0x000e620000001000 */
[----:B0-----:R-:W-:Y:S01]  /*66c0*/  FMUL.FTZ R6, R59, R10 ;  /* 0x0000000a3b067220 */ /* 0x001fe20000410000 */
[----:B-1----:R-:W-:-:S05]  /*66d0*/  FMUL.FTZ R23, R23, R14 ;  /* 0x0000000e17177220 */ /* 0x002fca0000410000 */
[----:B------:R-:W-:-:S05]  /*66e0*/  F2FP.BF16.F32.PACK_AB R23, R23, R6 ;  /* 0x000000061717723e */ /* 0x000fca00000010ff */
[----:B------:R0:W-:Y:S02]  /*66f0*/  STG.E desc[UR6][R20.64], R23 ;  /* 0x0000001714007986 */ /* 0x0001e4000c101906 */
.L_x_2240:
[----:B------:R-:W-:Y:S05]  /*6700*/  BSYNC.RECONVERGENT B1 ;  /* 0x0000000000017941 */ /* 0x000fea0003800200 */
.L_x_2239:
        /* <DEDUP_REMOVED lines=9> */
[----:B------:R-:W-:-:S03]  /*67a0*/  FFMA.FTZ R19, R39, R19, R74 ;  /* 0x0000001327137223 */ /* 0x000fc6000001004a */
[----:B------:R-:W-:Y:S01]  /*67b0*/  FMUL.FTZ R6, R61, -1.4426950216293334961 ;  /* 0xbfb8aa3b3d067820 */ /* 0x000fe20000410000 */
[----:B------:R-:W-:-:S05]  /*67c0*/  FMUL.FTZ R10, R19, -1.4426950216293334961 ;  /* 0xbfb8aa3b130a7820 */ /* 0x000fca0000410000 */
[----:B------:R-:W5:Y:S01]  /*67d0*/  MUFU.EX2 R6, R6 ;  /* 0x0000000600067308 */ /* 0x000f620000000800 */
[----:B-1----:R-:W-:-:S03]  /*67e0*/  IMAD R14, R77, UR4, RZ ;  /* 0x000000044d0e7c24 */ /* 0x002fc6000f8e02ff */
[----:B------:R-:W1:Y:S01]  /*67f0*/  MUFU.EX2 R10, R10 ;  /* 0x0000000a000a7308 */ /* 0x000e620000000800 */
[----:B------:R-:W-:-:S04]  /*6800*/  IMAD.WIDE.U32 R70, R37, UR4, R70 ;  /* 0x0000000425467c25 */ /* 0x000fc8000f8e0046 */
[----:B------:R-:W-:Y:S01]  /*6810*/  IMAD R37, R37, UR5, R14 ;  /* 0x0000000525257c24 */ /* 0x000fe2000f8e020e */
[----:B--2---:R-:W-:Y:S01]  /*6820*/  LEA R18, P1, R70, UR8, 0x1 ;  /* 0x0000000846127c11 */ /* 0x004fe2000f8208ff */
[----:B-----5:R-:W-:-:S03]  /*6830*/  FADD.FTZ R8, R6, 1 ;  /* 0x3f80000006087421 */ /* 0x020fc60000010000 */
[----:B------:R-:W-:Y:S01]  /*6840*/  IADD3 R37, PT, PT, R71, R37, RZ ;  /* 0x0000002547257210 */ /* 0x000fe20007ffe0ff */
[----:B-1----:R-:W-:Y:S02]  /*6850*/  FADD.FTZ R12, R10, 1 ;  /* 0x3f8000000a0c7421 */ /* 0x002fe40000010000 */
[----:B------:R-:W1:Y:S08]  /*6860*/  MUFU.RCP R8, R8 ;  /* 0x0000000800087308 */ /* 0x000e700000001000 */
[----:B------:R-:W0:Y:S01]  /*6870*/  MUFU.RCP R12, R12 ;  /* 0x0000000c000c7308 */ /* 0x000e220000001000 */
[----:B-1----:R-:W-:Y:S01]  /*6880*/  FMUL.FTZ R6, R61, R8 ;  /* 0x000000083d067220 */ /* 0x002fe20000410000 */
[----:B0--34-:R-:W-:Y:S01]  /*6890*/  FMUL.FTZ R21, R19, R12 ;  /* 0x0000000c13157220 */ /* 0x019fe20000410000 */
[----:B------:R-:W-:-:S04]  /*68a0*/  LEA.HI.X R19, R70, UR9, R37, 0x1, P1 ;  /* 0x0000000946137c11 */ /* 0x000fc800088f0c25 */
[----:B------:R-:W-:-:S05]  /*68b0*/  F2FP.BF16.F32.PACK_AB R21, R21, R6 ;  /* 0x000000061515723e */ /* 0x000fca00000010ff */
[----:B------:R0:W-:Y:S02]  /*68c0*/  STG.E desc[UR6][R18.64], R21 ;  /* 0x0000001512007986 */ /* 0x0001e4000c101906 */
.L_x_2210:
[----:B------:R-:W-:Y:S05]  /*68d0*/  BSYNC.RECONVERGENT B0 ;  /* 0x0000000000007941 */ /* 0x000fea0003800200 */
.L_x_2178:
[----:B------:R-:W5:Y:S01]  /*68e0*/  LDCU UR4, c[0x0][0x3f8] ;  /* 0x00007f00ff0477ac */ /* 0x000f620008000800 */
[----:B------:R-:W-:Y:S02]  /*68f0*/  IADD3 R65, PT, PT, R4, R65, RZ ;  /* 0x0000004104417210 */ /* 0x000fe40007ffe0ff */
[----:B------:R-:W-:Y:S01]  /*6900*/  IADD3 R50, PT, PT, R50, 0x1, RZ ;  /* 0x0000000132327810 */ /* 0x000fe20007ffe0ff */
[----:B------:R-:W5:Y:S02]  /*6910*/  LDCU UR5, c[0x0][0x3c8] ;  /* 0x00007900ff0577ac */ /* 0x000f640008000800 */
[----:B-----5:R-:W-:-:S06]  /*6920*/  UIMAD UR4, UR4, UR5, URZ ;  /* 0x00000005040472a4 */ /* 0x020fcc000f8e02ff */
[----:B------:R-:W-:-:S13]  /*6930*/  ISETP.GE.AND P1, PT, R65, UR4, PT ;  /* 0x0000000441007c0c */ /* 0x000fda000bf26270 */
[----:B------:R-:W-:Y:S05]  /*6940*/  @!P1 BRA `(.L_x_2241) ;  /* 0xffffff9800589947 */ /* 0x000fea000383ffff */
[----:B------:R-:W-:Y:S05]  /*6950*/  EXIT ;  /* 0x000000000000794d */ /* 0x000fea0003800000 */
.L_x_2242:
        /* <DEDUP_REMOVED lines=10> */
.L_x_4921:


//--------------------- .text._Z35group_norm_nhwc_fwd_one_pass_kernelI11Bf16IOBf16WLi256ELi160ELi640EEv26Group_norm_nhwc_fwd_params --------------------------
	.section	.text._Z35group_norm_nhwc_fwd_one_pass_kernelI11Bf16IOBf16WLi256ELi160ELi640EEv26Group_norm_nhwc_fwd_params,"ax",@progbits
	.align	128
        .global         _Z35group_norm_nhwc_fwd_one_pass_kernelI11Bf16IOBf16WLi256ELi160ELi640EEv26Group_norm_nhwc_fwd_params
        .type           _Z35group_norm_nhwc_fwd_one_pass_kernelI11Bf16IOBf16WLi256ELi160ELi640EEv26Group_norm_nhwc_fwd_params,@function
        .size           _Z35group_norm_nhwc_fwd_one_pass_kernelI11Bf16IOBf16WLi256ELi160ELi640EEv26Group_norm_nhwc_fwd_params,(.L_x_4922 - _Z35group_norm_nhwc_fwd_one_pass_kernelI11Bf16IOBf16WLi256ELi160ELi640EEv26Group_norm_nhwc_fwd_params)
        .other          _Z35group_norm_nhwc_fwd_one_pass_kernelI11Bf16IOBf16WLi256ELi160ELi640EEv26Group_norm_nhwc_fwd_params,@"STO_CUDA_ENTRY STV_DEFAULT"
_Z35group_norm_nhwc_fwd_one_pass_kernelI11Bf16IOBf16WLi256ELi160ELi640EEv26Group_norm_nhwc_fwd_params:
.text._Z35group_norm_nhwc_fwd_one_pass_kernelI11Bf16IOBf16WLi256ELi160ELi640EEv26Group_norm_nhwc_fwd_params:
        /* <DEDUP_REMOVED lines=26> */
.L_x_2382:
[----:B0-----:R-:W0:Y:S01]  /*01a0*/  LDCU UR10, c[0x0][0x3f8] ;  /* 0x00007f00ff0a77ac */ /* 0x001e220008000800 */
[----:B------:R-:W-:Y:S02]  /*01b0*/  IABS R6, UR5 ;  /* 0x0000000500067c13 */ /* 0x000fe40008000000 */
[----:B------:R-:W-:Y:S01]  /*01c0*/  MOV R81, RZ ;  /* 0x000000ff00517202 */ /* 0x000fe20000000f00 */
[----:B------:R-:W1:Y:S01]  /*01d0*/  LDCU.64 UR14, c[0x0][0x3e8] ;  /* 0x00007d00ff0e77ac */ /* 0x000e620008000a00 */
[----:B0-----:R-:W-:Y:S01]  /*01e0*/  MOV R0, UR10 ;  /* 0x0000000a00007c02 */ /* 0x001fe20008000f00 */
[----:B------:R-:W-:-:S03]  /*01f0*/  UISETP.NE.AND UP0, UPT, UR10, URZ, UPT ;  /* 0x000000ff0a00728c */ /* 0x000fc6000bf05270 */
[----:B---34-:R-:W-:-:S04]  /*0200*/  IABS R5, R0 ;  /* 0x0000000000057213 */ /* 0x018fc80000000000 */
[----:B------:R-:W0:Y:S08]  /*0210*/  I2F.RP R0, R5 ;  /* 0x0000000500007306 */ /* 0x000e300000209400 */
[----:B0-----:R-:W0:Y:S02]  /*0220*/  MUFU.RCP R0, R0 ;  /* 0x0000000000007308 */ /* 0x001e240000001000 */
[----:B0-2---:R-:W-:-:S06]  /*0230*/  IADD3 R2, PT, PT, R0, 0xffffffe, RZ ;  /* 0x0ffffffe00027810 */ /* 0x005fcc0007ffe0ff */
        /* <DEDUP_REMOVED lines=35> */
[----:B------:R-:W-:-:S03]  /*0470*/  SHF.R.S32.HI R5, RZ, 0x1f, R3 ;  /* 0x0000001fff057819 */ /* 0x000fc60000011403 */
[----:B------:R-:W1:Y:S01]  /*0480*/  @!P4 LDC.64 R28, c[0x0][0x3e0] ;  /* 0x0000f800ff1ccb82 */ /* 0x000e620000000a00 */
[----:B------:R-:W-:-:S07]  /*0490*/  ISETP.GE.AND.EX P2, PT, R5, UR15, PT, P2 ;  /* 0x0000000f05007c0c */ /* 0x000fce000bf46320 */
[----:B------:R-:W-:Y:S01]  /*04a0*/  VOTEU.ANY UP1, P1 ;  /* 0x0000000000ff7886 */ /* 0x000fe20000820100 */
[----:B------:R-:W2:Y:S04]  /*04b0*/  @!P4 LDC.64 R30, c[0x0][0x390] ;  /* 0x0000e400ff1ecb82 */ /* 0x000ea80000000a00 */
[----:B------:R-:W-:-:S04]  /*04c0*/  @UP1 UIADD3 UR7, UPT, UPT, UR7, 0x1, URZ ;  /* 0x0000000107071890 */ /* 0x000fc8000fffe0ff */
[----:B------:R-:W-:Y:S01]  /*04d0*/  @!UP2 UIADD3 UR7, UPT, UPT, -UR7, URZ, URZ ;  /* 0x000000ff0707a290 */ /* 0x000fe2000fffe1ff */
[----:B------:R-:W3:Y:S01]  /*04e0*/  @!P2 LDC.64 R14, c[0x0][0x3e0] ;  /* 0x0000f800ff0eab82 */ /* 0x000ee20000000a00 */
[----:B------:R-:W-:-:S04]  /*04f0*/  @!UP0 ULOP3.LUT UR7, URZ, UR10, URZ, 0x33, !UPT ;  /* 0x0000000aff078292 */ /* 0x000fc8000f8e33ff */
[----:B------:R-:W-:-:S03]  /*0500*/  UIADD3 UR4, UPT, UPT, -UR7, URZ, URZ ;  /* 0x000000ff07047290 */ /* 0x000fc6000fffe1ff */
[----:B------:R-:W4:Y:S01]  /*0510*/  @!P2 LDC.64 R16, c[0x0][0x390] ;  /* 0x0000e400ff10ab82 */ /* 0x000f220000000a00 */
[----:B------:R-:W-:-:S04]  /*0520*/  UIMAD UR4, UR10, UR4, UR5 ;  /* 0x000000040a0472a4 */ /* 0x000fc8000f8e0205 */
[----:B------:R-:W-:Y:S02]  /*0530*/  UIMAD UR11, UR4, 0xa0, URZ ;  /* 0x000000a0040b78a4 */ /* 0x000fe4000f8e02ff */
[----:B------:R-:W-:-:S04]  /*0540*/  USHF.R.S32.HI UR4, URZ, 0x1f, UR7 ;  /* 0x0000001fff047899 */ /* 0x000fc80008011407 */
[----:B------:R-:W-:Y:S01]  /*0550*/  IADD3 R86, P1, PT, R24, UR11, RZ ;  /* 0x0000000b18567c10 */ /* 0x000fe2000ff3e0ff */
[----:B------:R-:W-:Y:S01]  /*0560*/  UIMAD UR4, UR4, UR8, URZ ;  /* 0x00000008040472a4 */ /* 0x000fe2000f8e02ff */
[----:B------:R-:W-:Y:S01]  /*0570*/  MOV R0, UR11 ;  /* 0x0000000b00007c02 */ /* 0x000fe20008000f00 */
[----:B------:R-:W5:Y:S02]  /*0580*/  @!P3 LDC.64 R24, c[0x0][0x3e0] ;  /* 0x0000f800ff18bb82 */ /* 0x000f640000000a00 */
[----:B------:R-:W-:Y:S01]  /*0590*/  UIMAD UR4, UR7, UR9, UR4 ;  /* 0x00000009070472a4 */ /* 0x000fe2000f8e0204 */
[----:B------:R-:W-:Y:S01]  /*05a0*/  LEA.HI.X.SX32 R87, R0, RZ, 0x1, P1 ;  /* 0x000000ff00577211 */ /* 0x000fe200008f0eff */
[----:B---3--:R-:W-:Y:S02]  /*05b0*/  @!P2 IMAD R0, R5, R14, RZ ;  /* 0x0000000e0500a224 */ /* 0x008fe400078e02ff */
[----:B------:R-:W-:Y:S01]  /*05c0*/  IMAD.WIDE.U32 R86, R13, UR7, R86 ;  /* 0x000000070d567c25 */ /* 0x000fe2000f8e0056 */
[----:B------:R-:W-:-:S03]  /*05d0*/  IADD3 R13, PT, PT, R3, 0x18, RZ ;  /* 0x00000018030d7810 */ /* 0x000fc60007ffe0ff */
[----:B------:R-:W-:Y:S01]  /*05e0*/  @!P2 IMAD R15, R3, R15, R0 ;  /* 0x0000000f030fa224 */ /* 0x000fe200078e0200 */
[----:B------:R-:W-:Y:S02]  /*05f0*/  ISETP.GE.U32.AND P5, PT, R13, UR14, PT ;  /* 0x0000000e0d007c0c */ /* 0x000fe4000bfa6070 */
[----:B------:R-:W-:Y:S02]  /*0600*/  SHF.R.S32.HI R21, RZ, 0x1f, R13 ;  /* 0x0000001fff157819 */ /* 0x000fe4000001140d */
[----:B------:R-:W-:Y:S02]  /*0610*/  IADD3 R89, PT, PT, R87, UR4, RZ ;  /* 0x0000000457597c10 */ /* 0x000fe4000fffe0ff */
[----:B------:R-:W-:Y:S02]  /*0620*/  @!P2 MOV R88, R86 ;  /* 0x000000560058a202 */ /* 0x000fe40000000f00 */
[----:B------:R-:W-:-:S03]  /*0630*/  ISETP.GE.AND.EX P5, PT, R21, UR15, PT, P5 ;  /* 0x0000000f15007c0c */ /* 0x000fc6000bfa6350 */
[----:B------:R-:W-:-:S04]  /*0640*/  @!P2 IMAD.WIDE.U32 R4, R3, R14, R88 ;  /* 0x0000000e0304a225 */ /* 0x000fc800078e0058 */
[----:B-----5:R-:W-:Y:S01]  /*0650*/  @!P3 IMAD R2, R7, R24, RZ ;  /* 0x000000180702b224 */ /* 0x020fe200078e02ff */
[----:B------:R-:W-:Y:S02]  /*0660*/  @!P2 IADD3 R0, PT, PT, R5, R15, RZ ;  /* 0x0000000f0500a210 */ /* 0x000fe40007ffe0ff */
[C---:B----4-:R-:W-:Y:S01]  /*0670*/  @!P2 LEA R6, P1, R4.reuse, R16, 0x1 ;  /* 0x000000100406a211 */ /* 0x050fe200078208ff */
[----:B------:R-:W-:Y:S01]  /*0680*/  @!P3 IMAD R25, R9, R25, R2 ;  /* 0x000000190919b224 */ /* 0x000fe200078e0202 */
[----:B------:R-:W-:Y:S01]  /*0690*/  IADD3 R15, PT, PT, R3, 0x20, RZ ;  /* 0x00000020030f7810 */ /* 0x000fe20007ffe0ff */
[----:B------:R-:W3:Y:S01]  /*06a0*/  @!P5 LDC.64 R32, c[0x0][0x3e0] ;  /* 0x0000f800ff20db82 */ /* 0x000ee20000000a00 */
[----:B------:R-:W-:Y:S02]  /*06b0*/  @!P2 LEA.HI.X R7, R4, R17, R0, 0x1, P1 ;  /* 0x000000110407a211 */ /* 0x000fe400008f0c00 */
[----:B------:R-:W-:Y:S02]  /*06c0*/  @!P3 MOV R4, R86 ;  /* 0x000000560004b202 */ /* 0x000fe40000000f00 */
[----:B------:R-:W-:Y:S01]  /*06d0*/  @!P3 MOV R5, R89 ;  /* 0x000000590005b202 */ /* 0x000fe20000000f00 */
[----:B------:R4:W5:Y:S01]  /*06e0*/  @!P2 LDG.E R81, desc[UR12][R6.64] ;  /* 0x0000000c0651a981 */ /* 0x000962000c1e1900 */
[----:B------:R-:W-:Y:S01]  /*06f0*/  ISETP.GE.U32.AND P1, PT, R15, UR14, PT ;  /* 0x0000000e0f007c0c */ /* 0x000fe2000bf26070 */
[----:B------:R-:W2:Y:S01]  /*0700*/  @!P5 LDC.64 R34, c[0x0][0x390] ;  /* 0x0000e400ff22db82 */ /* 0x000ea20000000a00 */
[----:B------:R-:W-:Y:S01]  /*0710*/  SHF.R.S32.HI R23, RZ, 0x1f, R15 ;  /* 0x0000001fff177819 */ /* 0x000fe2000001140f */
[----:B------:R-:W-:Y:S01]  /*0720*/  @!P3 IMAD.WIDE.U32 R4, R9, R24, R4 ;  /* 0x000000180904b225 */ /* 0x000fe200078e0004 */
[----:B------:R-:W-:-:S02]  /*0730*/  IADD3 R17, PT, PT, R3, 0x28, RZ ;  /* 0x0000002803117810 */ /* 0x000fc40007ffe0ff */
[----:B------:R-:W-:Y:S02]  /*0740*/  ISETP.GE.AND.EX P1, PT, R23, UR15, PT, P1 ;  /* 0x0000000f17007c0c */ /* 0x000fe4000bf26310 */
[----:B------:R-:W-:Y:S02]  /*0750*/  @!P3 IADD3 R0, PT, PT, R5, R25, RZ ;  /* 0x000000190500b210 */ /* 0x000fe40007ffe0ff */
[----:B------:R-:W-:Y:S02]  /*0760*/  ISETP.GE.U32.AND P2, PT, R17, UR14, PT ;  /* 0x0000000e11007c0c */ /* 0x000fe4000bf46070 */
[----:B------:R-:W-:Y:S02]  /*0770*/  SHF.R.S32.HI R25, RZ, 0x1f, R17 ;  /* 0x0000001fff197819 */ /* 0x000fe40000011411 */
[----:B0-----:R-:W-:Y:S02]  /*0780*/  @!P3 LEA R8, P6, R4, R26, 0x1 ;  /* 0x0000001a0408b211 */ /* 0x001fe400078c08ff */
[----:B------:R-:W-:-:S02]  /*0790*/  ISETP.GE.AND.EX P2, PT, R25, UR15, PT, P2 ;  /* 0x0000000f19007c0c */ /* 0x000fc4000bf46320 */
[----:B------:R-:W-:Y:S01]  /*07a0*/  @!P3 LEA.HI.X R9, R4, R27, R0, 0x1, P6 ;  /* 0x0000001b0409b211 */ /* 0x000fe200030f0c00 */
[----:B-1----:R-:W-:Y:S01]  /*07b0*/  @!P4 IMAD R0, R19, R28, RZ ;  /* 0x0000001c1300c224 */ /* 0x002fe200078e02ff */
[----:B----4-:R-:W-:Y:S01]  /*07c0*/  @!P4 MOV R6, R86 ;  /* 0x000000560006c202 */ /* 0x010fe20000000f00 */
[----:B------:R-:W0:Y:S01]  /*07d0*/  @!P1 LDC.64 R36, c[0x0][0x3e0] ;  /* 0x0000f800ff249b82 */ /* 0x000e220000000a00 */
[----:B------:R-:W-:Y:S02]  /*07e0*/  @!P4 MOV R7, R89 ;  /* 0x000000590007c202 */ /* 0x000fe40000000f00 */
[----:B------:R-:W-:Y:S01]  /*07f0*/  MOV R79, RZ ;  /* 0x000000ff004f7202 */ /* 0x000fe20000000f00 */
[----:B------:R-:W-:Y:S01]  /*0800*/  @!P4 IMAD R29, R11, R29, R0 ;  /* 0x0000001d0b1dc224 */ /* 0x000fe200078e0200 */
[----:B------:R-:W-:Y:S01]  /*0810*/  IADD3 R19, PT, PT, R3, 0x30, RZ ;  /* 0x0000003003137810 */ /* 0x000fe20007ffe0ff */
[----:B------:R-:W-:Y:S01]  /*0820*/  @!P4 IMAD.WIDE.U32 R6, R11, R28, R6 ;  /* 0x0000001c0b06c225 */ /* 0x000fe200078e0006 */
[----:B------:R-:W-:Y:S01]  /*0830*/  @!P5 MOV R10, R86 ;  /* 0x00000056000ad202 */ /* 0x000fe20000000f00 */
[----:B------:R-:W1:Y:S01]  /*0840*/  @!P2 LDC.64 R4, c[0x0][0x3e0] ;  /* 0x0000f800ff04ab82 */ /* 0x000e620000000a00 */
[----:B------:R-:W-:Y:S01]  /*0850*/  @!P5 MOV R11, R89 ;  /* 0x00000059000bd202 */ /* 0x000fe20000000f00 */
[----:B---3--:R-:W-:Y:S01]  /*0860*/  @!P5 IMAD R0, R21, R32, RZ ;  /* 0x000000201500d224 */ /* 0x008fe200078e02ff */
[----:B------:R2:W3:Y:S01]  /*0870*/  @!P3 LDG.E R79, desc[UR12][R8.64] ;  /* 0x0000000c084fb981 */ /* 0x0004e2000c1e1900 */
[----:B------:R-:W-:-:S02]  /*0880*/  ISETP.GE.U32.AND P3, PT, R19, UR14, PT ;  /* 0x0000000e13007c0c */ /* 0x000fc4000bf66070 */
[C---:B------:R-:W-:Y:S01]  /*0890*/  @!P5 IMAD R21, R13.reuse, R33, R0 ;  /* 0x000000210d15d224 */ /* 0x040fe200078e0200 */
[----:B------:R-:W-:Y:S01]  /*08a0*/  SHF.R.S32.HI R27, RZ, 0x1f, R19 ;  /* 0x0000001fff1b7819 */ /* 0x000fe20000011413 */
[----:B------:R-:W-:Y:S01]  /*08b0*/  @!P5 IMAD.WIDE.U32 R10, R13, R32, R10 ;  /* 0x000000200d0ad225 */ /* 0x000fe200078e000a */
[----:B------:R-:W-:Y:S01]  /*08c0*/  @!P4 IADD3 R0, PT, PT, R7, R29, RZ ;  /* 0x0000001d0700c210 */ /* 0x000fe20007ffe0ff */
[----:B------:R-:W4:Y:S01]  /*08d0*/  @!P1 LDC.64 R32, c[0x0][0x390] ;  /* 0x0000e400ff209b82 */ /* 0x000f220000000a00 */
[C---:B--2---:R-:W-:Y:S02]  /*08e0*/  @!P4 LEA R8, P6, R6.reuse, R30, 0x1 ;  /* 0x0000001e0608c211 */ /* 0x044fe400078c08ff */
[----:B------:R-:W-:Y:S02]  /*08f0*/  ISETP.GE.AND.EX P3, PT, R27, UR15, PT, P3 ;  /* 0x0000000f1b007c0c */ /* 0x000fe4000bf66330 */
[----:B------:R-:W-:Y:S02]  /*0900*/  @!P4 LEA.HI.X R9, R6, R31, R0, 0x1, P6 ;  /* 0x0000001f0609c211 */ /* 0x000fe400030f0c00 */
[----:B------:R-:W-:-:S02]  /*0910*/  @!P5 IADD3 R0, PT, PT, R11, R21, RZ ;  /* 0x000000150b00d210 */ /* 0x000fc40007ffe0ff */
[C---:B------:R-:W-:Y:S02]  /*0920*/  @!P5 LEA R6, P6, R10.reuse, R34, 0x1 ;  /* 0x000000220a06d211 */ /* 0x040fe400078c08ff */
[----:B------:R-:W-:Y:S02]  /*0930*/  MOV R77, RZ ;  /* 0x000000ff004d7202 */ /* 0x000fe40000000f00 */
[----:B------:R-:W-:Y:S02]  /*0940*/  @!P5 LEA.HI.X R7, R10, R35, R0, 0x1, P6 ;  /* 0x000000230a07d211 */ /* 0x000fe400030f0c00 */
[----:B------:R-:W2:Y:S01]  /*0950*/  @!P2 LDC.64 R34, c[0x0][0x390] ;  /* 0x0000e400ff22ab82 */ /* 0x000ea20000000a00 */
[----:B------:R-:W-:Y:S02]  /*0960*/  IADD3 R21, PT, PT, R3, 0x38, RZ ;  /* 0x0000003803157810 */ /* 0x000fe40007ffe0ff */
[----:B------:R-:W-:Y:S01]  /*0970*/  MOV R75, RZ ;  /* 0x000000ff004b7202 */ /* 0x000fe20000000f00 */
[----:B0-----:R-:W-:Y:S01]  /*0980*/  @!P1 IMAD R2, R23, R36, RZ ;  /* 0x0000002417029224 */ /* 0x001fe200078e02ff */
[----:B------:R-:W3:Y:S01]  /*0990*/  @!P4 LDG.E R77, desc[UR12][R8.64] ;  /* 0x0000000c084dc981 */ /* 0x000ee2000c1e1900 */
[----:B------:R-:W-:-:S02]  /*09a0*/  ISETP.GE.U32.AND P4, PT, R21, UR14, PT ;  /* 0x0000000e15007c0c */ /* 0x000fc4000bf86070 */
[----:B------:R-:W0:Y:S01]  /*09b0*/  @!P3 LDC.64 R38, c[0x0][0x3e0] ;  /* 0x0000f800ff26bb82 */ /* 0x000e220000000a00 */
        /* <DEDUP_REMOVED lines=9> */
[----:B-1----:R-:W-:Y:S01]  /*0a50*/  @!P2 MOV R6, R86 ;  /* 0x000000560006a202 */ /* 0x002fe20000000f00 */
[----:B------:R-:W-:Y:S01]  /*0a60*/  @!P1 IMAD.WIDE.U32 R10, R15, R36, R10 ;  /* 0x000000240f0a9225 */ /* 0x000fe200078e000a */
[----:B------:R-:W-:Y:S01]  /*0a70*/  @!P2 MOV R7, R89 ;  /* 0x000000590007a202 */ /* 0x000fe20000000f00 */
[----:B------:R-:W1:Y:S02]  /*0a80*/  @!P3 LDC.64 R36, c[0x0][0x390] ;  /* 0x0000e400ff24bb82 */ /* 0x000e640000000a00 */
[----:B------:R-:W-:Y:S01]  /*0a90*/  @!P2 IMAD R0, R25, R4, RZ ;  /* 0x000000041900a224 */ /* 0x000fe200078e02ff */
[----:B------:R-:W-:Y:S02]  /*0aa0*/  ISETP.GE.AND.EX P5, PT, R31, UR15, PT, P5 ;  /* 0x0000000f1f007c0c */ /* 0x000fe4000bfa6350 */
[----:B----4-:R-:W-:Y:S01]  /*0ab0*/  @!P1 LEA R12, P6, R10, R32, 0x1 ;  /* 0x000000200a0c9211 */ /* 0x010fe200078c08ff */
[----:B------:R-:W-:Y:S01]  /*0ac0*/  @!P2 IMAD R9, R17, R5, R0 ;  /* 0x000000051109a224 */ /* 0x000fe200078e0200 */
[----:B------:R-:W-:Y:S01]  /*0ad0*/  @!P1 IADD3 R0, PT, PT, R11, R13, RZ ;  /* 0x0000000d0b009210 */ /* 0x000fe20007ffe0ff */
[----:B------:R-:W-:-:S02]  /*0ae0*/  @!P2 IMAD.WIDE.U32 R4, R17, R4, R6 ;  /* 0x000000041104a225 */ /* 0x000fc400078e0006 */
[----:B------:R-:W4:Y:S01]  /*0af0*/  @!P4 LDC.64 R6, c[0x0][0x3e0] ;  /* 0x0000f800ff06cb82 */ /* 0x000f220000000a00 */
[----:B------:R-:W-:Y:S02]  /*0b00*/  @!P1 LEA.HI.X R13, R10, R33, R0, 0x1, P6 ;  /* 0x000000210a0d9211 */ /* 0x000fe400030f0c00 */
[----:B------:R-:W-:Y:S02]  /*0b10*/  @!P2 IADD3 R0, PT, PT, R5, R9, RZ ;  /* 0x000000090500a210 */ /* 0x000fe40007ffe0ff */
[C---:B--2---:R-:W-:Y:S02]  /*0b20*/  @!P2 LEA R14, P6, R4.reuse, R34, 0x1 ;  /* 0x00000022040ea211 */ /* 0x044fe400078c08ff */
[----:B------:R-:W-:Y:S01]  /*0b30*/  MOV R73, RZ ;  /* 0x000000ff00497202 */ /* 0x000fe20000000f00 */
[----:B------:R-:W2:Y:S01]  /*0b40*/  @!P5 LDC.64 R8, c[0x0][0x3e0] ;  /* 0x0000f800ff08db82 */ /* 0x000ea20000000a00 */
[----:B------:R-:W-:Y:S01]  /*0b50*/  @!P2 LEA.HI.X R15, R4, R35, R0, 0x1, P6 ;  /* 0x00000023040fa211 */ /* 0x000fe200030f0c00 */
[----:B0-----:R-:W-:Y:S01]  /*0b60*/  @!P3 IMAD R2, R27, R38, RZ ;  /* 0x000000261b02b224 */ /* 0x001fe200078e02ff */
[----:B------:R-:W-:-:S02]  /*0b70*/  @!P3 MOV R4, R86 ;  /* 0x000000560004b202 */ /* 0x000fc40000000f00 */
[----:B------:R-:W-:Y:S01]  /*0b80*/  @!P3 MOV R5, R89 ;  /* 0x000000590005b202 */ /* 0x000fe20000000f00 */
[----:B------:R1:W3:Y:S01]  /*0b90*/  @!P1 LDG.E R73, desc[UR12][R12.64] ;  /* 0x0000000c0c499981 */ /* 0x0002e2000c1e1900 */
[----:B------:R-:W-:Y:S01]  /*0ba0*/  IADD3 R25, PT, PT, R3, 0x48, RZ ;  /* 0x0000004803197810 */ /* 0x000fe20007ffe0ff */
[C---:B------:R-:W-:Y:S01]  /*0bb0*/  @!P3 IMAD R17, R19.reuse, R39, R2 ;  /* 0x000000271311b224 */ /* 0x040fe200078e0202 */
[----:B------:R-:W0:Y:S01]  /*0bc0*/  @!P4 LDC.64 R34, c[0x0][0x390] ;  /* 0x0000e400ff22cb82 */ /* 0x000e220000000a00 */
[----:B------:R-:W-:Y:S01]  /*0bd0*/  @!P3 IMAD.WIDE.U32 R4, R19, R38, R4 ;  /* 0x000000261304b225 */ /* 0x000fe200078e0004 */
[----:B------:R-:W-:Y:S02]  /*0be0*/  ISETP.GE.U32.AND P1, PT, R25, UR14, PT ;  /* 0x0000000e19007c0c */ /* 0x000fe4000bf26070 */
[----:B------:R-:W-:Y:S02]  /*0bf0*/  SHF.R.S32.HI R27, RZ, 0x1f, R25 ;  /* 0x0000001fff1b7819 */ /* 0x000fe40000011419 */
[----:B------:R-:W-:-:S02]  /*0c00*/  IADD3 R19, PT, PT, R3, 0x50, RZ ;  /* 0x0000005003137810 */ /* 0x000fc40007ffe0ff */
[----:B------:R-:W-:Y:S01]  /*0c10*/  MOV R71, RZ ;  /* 0x000000ff00477202 */ /* 0x000fe20000000f00 */
[----:B------:R-:W0:Y:S01]  /*0c20*/  @!P5 LDC.64 R10, c[0x0][0x390] ;  /* 0x0000e400ff0adb82 */ /* 0x000e220000000a00 */
[----:B------:R-:W-:Y:S02]  /*0c30*/  ISETP.GE.AND.EX P1, PT, R27, UR15, PT, P1 ;  /* 0x0000000f1b007c0c */ /* 0x000fe4000bf26310 */
[----:B------:R-:W-:Y:S02]  /*0c40*/  ISETP.GE.U32.AND P6, PT, R19, UR14, PT ;  /* 0x0000000e13007c0c */ /* 0x000fe4000bfc6070 */
[----:B------:R-:W-:Y:S01]  /*0c50*/  SHF.R.S32.HI R33, RZ, 0x1f, R19 ;  /* 0x0000001fff217819 */ /* 0x000fe20000011413 */
[----:B------:R4:W3:Y:S01]  /*0c60*/  @!P2 LDG.E R71, desc[UR12][R14.64] ;  /* 0x0000000c0e47a981 */ /* 0x0008e2000c1e1900 */
[----:B------:R-:W-:Y:S02]  /*0c70*/  @!P3 IADD3 R0, PT, PT, R5, R17, RZ ;  /* 0x000000110500b210 */ /* 0x000fe40007ffe0ff */
[----:B------:R-:W-:-:S02]  /*0c80*/  ISETP.GE.AND.EX P2, PT, R33, UR15, PT, P6 ;  /* 0x0000000f21007c0c */ /* 0x000fc4000bf46360 */
[C---:B-1----:R-:W-:Y:S01]  /*0c90*/  @!P3 LEA R12, P6, R4.reuse, R36, 0x1 ;  /* 0x00000024040cb211 */ /* 0x042fe200078c08ff */
[----:B----4-:R-:W-:Y:S01]  /*0ca0*/  @!P4 IMAD R2, R29, R6, RZ ;  /* 0x000000061d02c224 */ /* 0x010fe200078e02ff */
[----:B------:R-:W-:Y:S02]  /*0cb0*/  MOV R69, RZ ;  /* 0x000000ff00457202 */ /* 0x000fe40000000f00 */
[----:B------:R-:W-:Y:S02]  /*0cc0*/  @!P3 LEA.HI.X R13, R4, R37, R0, 0x1, P6 ;  /* 0x00000025040db211 */ /* 0x000fe400030f0c00 */
[----:B------:R-:W-:Y:S01]  /*0cd0*/  @!P4 MOV R14, R86 ;  /* 0x00000056000ec202 */ /* 0x000fe20000000f00 */
[----:B------:R-:W1:Y:S01]  /*0ce0*/  @!P1 LDC.64 R4, c[0x0][0x3e0] ;  /* 0x0000f800ff049b82 */ /* 0x000e620000000a00 */
[----:B------:R-:W-:Y:S01]  /*0cf0*/  @!P4 MOV R15, R89 ;  /* 0x00000059000fc202 */ /* 0x000fe20000000f00 */
[----:B------:R-:W-:Y:S01]  /*0d00*/  @!P4 IMAD R17, R21, R7, R2 ;  /* 0x000000071511c224 */ /* 0x000fe200078e0202 */
[----:B------:R4:W3:Y:S01]  /*0d10*/  @!P3 LDG.E R69, desc[UR12][R12.64] ;  /* 0x0000000c0c45b981 */ /* 0x0008e2000c1e1900 */
[----:B--2---:R-:W-:-:S02]  /*0d20*/  @!P5 IMAD R0, R31, R8, RZ ;  /* 0x000000081f00d224 */ /* 0x004fc400078e02ff */
[----:B------:R-:W-:Y:S02]  /*0d30*/  @!P4 IMAD.WIDE.U32 R14, R21, R6, R14 ;  /* 0x00000006150ec225 */ /* 0x000fe400078e000e */
[----:B------:R-:W2:Y:S02]  /*0d40*/  @!P2 LDC.64 R6, c[0x0][0x3e0] ;  /* 0x0000f800ff06ab82 */ /* 0x000ea40000000a00 */
[----:B------:R-:W-:Y:S01]  /*0d50*/  @!P5 IMAD R31, R23, R9, R0 ;  /* 0x00000009171fd224 */ /* 0x000fe200078e0200 */
[----:B----4-:R-:W-:Y:S02]  /*0d60*/  @!P5 MOV R12, R86 ;  /* 0x00000056000cd202 */ /* 0x010fe40000000f00 */
[----:B------:R-:W-:Y:S02]  /*0d70*/  @!P5 MOV R13, R89 ;  /* 0x00000059000dd202 */ /* 0x000fe40000000f00 */
[----:B------:R-:W-:Y:S02]  /*0d80*/  @!P4 IADD3 R0, PT, PT, R15, R17, RZ ;  /* 0x000000110f00c210 */ /* 0x000fe40007ffe0ff */
[----:B0-----:R-:W-:Y:S01]  /*0d90*/  @!P4 LEA R16, P3, R14, R34, 0x1 ;  /* 0x000000220e10c211 */ /* 0x001fe200078608ff */
[----:B------:R-:W-:Y:S01]  /*0da0*/  @!P5 IMAD.WIDE.U32 R8, R23, R8, R12 ;  /* 0x000000081708d225 */ /* 0x000fe200078e000c */
[----:B------:R-:W-:-:S02]  /*0db0*/  IADD3 R21, PT, PT, R3, 0x58, RZ ;  /* 0x0000005803157810 */ /* 0x000fc40007ffe0ff */
[----:B------:R-:W-:Y:S02]  /*0dc0*/  @!P4 LEA.HI.X R17, R14, R35, R0, 0x1, P3 ;  /* 0x000000230e11c211 */ /* 0x000fe400018f0c00 */
[----:B------:R-:W0:Y:S01]  /*0dd0*/  @!P1 LDC.64 R34, c[0x0][0x390] ;  /* 0x0000e400ff229b82 */ /* 0x000e220000000a00 */
[----:B------:R-:W-:Y:S02]  /*0de0*/  @!P5 IADD3 R0, PT, PT, R9, R31, RZ ;  /* 0x0000001f0900d210 */ /* 0x000fe40007ffe0ff */
[----:B------:R-:W-:Y:S02]  /*0df0*/  @!P5 LEA R10, P6, R8, R10, 0x1 ;  /* 0x0000000a080ad211 */ /* 0x000fe400078c08ff */
[----:B------:R-:W-:Y:S02]  /*0e00*/  ISETP.GE.U32.AND P3, PT, R21, UR14, PT ;  /* 0x0000000e15007c0c */ /* 0x000fe4000bf66070 */
[----:B------:R-:W-:Y:S01]  /*0e10*/  SHF.R.S32.HI R29, RZ, 0x1f, R21 ;  /* 0x0000001fff1d7819 */ /* 0x000fe20000011415 */
[----:B------:R-:W4:Y:S01]  /*0e20*/  @!P2 LDC.64 R30, c[0x0][0x390] ;  /* 0x0000e400ff1eab82 */ /* 0x000f220000000a00 */
[----:B------:R-:W-:-:S02]  /*0e30*/  MOV R65, RZ ;  /* 0x000000ff00417202 */ /* 0x000fc40000000f00 */
[----:B------:R-:W-:Y:S02]  /*0e40*/  @!P5 LEA.HI.X R11, R8, R11, R0, 0x1, P6 ;  /* 0x0000000b080bd211 */ /* 0x000fe400030f0c00 */
[----:B------:R-:W-:Y:S01]  /*0e50*/  ISETP.GE.AND.EX P3, PT, R29, UR15, PT, P3 ;  /* 0x0000000f1d007c0c */ /* 0x000fe2000bf66330 */
[----:B-1----:R-:W-:Y:S01]  /*0e60*/  @!P1 IMAD R0, R27, R4, RZ ;  /* 0x000000041b009224 */ /* 0x002fe200078e02ff */
[----:B------:R-:W-:Y:S01]  /*0e70*/  MOV R67, RZ ;  /* 0x000000ff00437202 */ /* 0x000fe20000000f00 */
[----:B------:R1:W3:Y:S01]  /*0e80*/  @!P5 LDG.E R65, desc[UR12][R10.64] ;  /* 0x0000000c0a41d981 */ /* 0x0002e2000c1e1900 */
[----:B------:R-:W-:Y:S01]  /*0e90*/  IADD3 R23, PT, PT, R3, 0x60, RZ ;  /* 0x0000006003177810 */ /* 0x000fe20007ffe0ff */
[----:B------:R-:W-:Y:S02]  /*0ea0*/  @!P1 IMAD R13, R25, R5, R0 ;  /* 0x00000005190d9224 */ /* 0x000fe400078e0200 */
[----:B--2---:R-:W-:Y:S01]  /*0eb0*/  @!P2 IMAD R0, R33, R6, RZ ;  /* 0x000000062100a224 */ /* 0x004fe200078e02ff */
[----:B------:R2:W3:Y:S01]  /*0ec0*/  @!P4 LDG.E R67, desc[UR12][R16.64] ;  /* 0x0000000c1043c981 */ /* 0x0004e2000c1e1900 */
[----:B-1----:R-:W-:-:S04]  /*0ed0*/  @!P1 MOV R10, R86 ;  /* 0x00000056000a9202 */ /* 0x002fc80000000f00 */
[----:B------:R-:W1:Y:S01]  /*0ee0*/  @!P3 LDC.64 R8, c[0x0][0x3e0] ;  /* 0x0000f800ff08bb82 */ /* 0x000e620000000a00 */
[----:B------:R-:W-:Y:S02]  /*0ef0*/  @!P1 MOV R11, R89 ;  /* 0x00000059000b9202 */ /* 0x000fe40000000f00 */
[----:B------:R-:W-:Y:S02]  /*0f00*/  ISETP.GE.U32.AND P4, PT, R23, UR14, PT ;  /* 0x0000000e17007c0c */ /* 0x000fe4000bf86070 */
[----:B--2---:R-:W-:Y:S01]  /*0f10*/  SHF.R.S32.HI R17, RZ, 0x1f, R23 ;  /* 0x0000001fff117819 */ /* 0x004fe20000011417 */
[----:B------:R-:W-:Y:S01]  /*0f20*/  @!P1 IMAD.WIDE.U32 R4, R25, R4, R10 ;  /* 0x0000000419049225 */ /* 0x000fe200078e000a */
[----:B------:R-:W-:Y:S01]  /*0f30*/  @!P2 MOV R12, R86 ;  /* 0x00000056000ca202 */ /* 0x000fe20000000f00 */
[----:B------:R-:W2:Y:S01]  /*0f40*/  @!P3 LDC.64 R32, c[0x0][0x390] ;  /* 0x0000e400ff20bb82 */ /* 0x000ea20000000a00 */
[----:B------:R-:W-:Y:S01]  /*0f50*/  ISETP.GE.AND.EX P4, PT, R17, UR15, PT, P4 ;  /* 0x0000000f11007c0c */ /* 0x000fe2000bf86340 */
[----:B------:R-:W-:Y:S01]  /*0f60*/  @!P2 IMAD R15, R19, R7, R0 ;  /* 0x00000007130fa224 */ /* 0x000fe200078e0200 */
[----:B------:R-:W-:-:S02]  /*0f70*/  @!P1 IADD3 R0, PT, PT, R5, R13, RZ ;  /* 0x0000000d05009210 */ /* 0x000fc40007ffe0ff */
[----:B------:R-:W-:Y:S02]  /*0f80*/  @!P2 MOV R13, R89 ;  /* 0x00000059000da202 */ /* 0x000fe40000000f00 */
[C---:B0-----:R-:W-:Y:S02]  /*0f90*/  @!P1 LEA R10, P5, R4.reuse, R34, 0x1 ;  /* 0x00000022040a9211 */ /* 0x041fe400078a08ff */
[----:B------:R-:W-:Y:S01]  /*0fa0*/  IADD3 R25, PT, PT, R3, 0x68, RZ ;  /* 0x0000006803197810 */ /* 0x000fe20007ffe0ff */
[----:B------:R-:W-:Y:S01]  /*0fb0*/  @!P2 IMAD.WIDE.U32 R6, R19, R6, R12 ;  /* 0x000000061306a225 */ /* 0x000fe200078e000c */
[----:B------:R-:W-:Y:S02]  /*0fc0*/  @!P1 LEA.HI.X R11, R4, R35, R0, 0x1, P5 ;  /* 0x00000023040b9211 */ /* 0x000fe400028f0c00 */
[----:B------:R-:W-:Y:S01]  /*0fd0*/  ISETP.GE.U32.AND P5, PT, R25, UR14, PT ;  /* 0x0000000e19007c0c */ /* 0x000fe2000bfa6070 */
[----:B------:R-:W0:Y:S01]  /*0fe0*/  @!P4 LDC.64 R12, c[0x0][0x3e0] ;  /* 0x0000f800ff0ccb82 */ /* 0x000e220000000a00 */
[----:B------:R-:W-:-:S04]  /*0ff0*/  SHF.R.S32.HI R19, RZ, 0x1f, R25 ;  /* 0x0000001fff137819 */ /* 0x000fc80000011419 */
[----:B------:R-:W-:Y:S02]  /*1000*/  ISETP.GE.AND.EX P5, PT, R19, UR15, PT, P5 ;  /* 0x0000000f13007c0c */ /* 0x000fe4000bfa6350 */
[----:B------:R-:W-:Y:S02]  /*1010*/  @!P2 IADD3 R0, PT, PT, R7, R15, RZ ;  /* 0x0000000f0700a210 */ /* 0x000fe40007ffe0ff */
[C---:B----4-:R-:W-:Y:S02]  /*1020*/  @!P2 LEA R14, P6, R6.reuse, R30, 0x1 ;  /* 0x0000001e060ea211 */ /* 0x050fe400078c08ff */
[----:B------:R-:W-:Y:S02]  /*1030*/  MOV R63, RZ ;  /* 0x000000ff003f7202 */ /* 0x000fe40000000f00 */
[----:B------:R-:W-:Y:S01]  /*1040*/  @!P2 LEA.HI.X R15, R6, R31, R0, 0x1, P6 ;  /* 0x0000001f060fa211 */ /* 0x000fe200030f0c00 */
[----:B-1----:R-:W-:Y:S01]  /*1050*/  @!P3 IMAD R0, R29, R8, RZ ;  /* 0x000000081d00b224 */ /* 0x002fe200078e02ff */
[----:B------:R-:W-:-:S02]  /*1060*/  IADD3 R27, PT, PT, R3, 0x70, RZ ;  /* 0x00000070031b7810 */ /* 0x000fc40007ffe0ff */
[----:B------:R-:W-:Y:S01]  /*1070*/  @!P3 MOV R6, R86 ;  /* 0x000000560006b202 */ /* 0x000fe20000000f00 */
[----:B------:R-:W1:Y:S01]  /*1080*/  @!P5 LDC.64 R4, c[0x0][0x3e0] ;  /* 0x0000f800ff04db82 */ /* 0x000e620000000a00 */
[----:B------:R-:W-:Y:S01]  /*1090*/  @!P3 MOV R7, R89 ;  /* 0x000000590007b202 */ /* 0x000fe20000000f00 */
[----:B------:R-:W4:Y:S01]  /*10a0*/  @!P1 LDG.E R63, desc[UR12][R10.64] ;  /* 0x0000000c0a3f9981 */ /* 0x000f22000c1e1900 */
[----:B------:R-:W-:Y:S01]  /*10b0*/  MOV R61, RZ ;  /* 0x000000ff003d7202 */ /* 0x000fe20000000f00 */
[----:B------:R-:W-:Y:S01]  /*10c0*/  @!P3 IMAD R31, R21, R9, R0 ;  /* 0x00000009151fb224 */ /* 0x000fe200078e0200 */
[----:B------:R-:W-:Y:S01]  /*10d0*/  ISETP.GE.U32.AND P1, PT, R27, UR14, PT ;  /* 0x0000000e1b007c0c */ /* 0x000fe2000bf26070 */
[----:B------:R-:W-:Y:S01]  /*10e0*/  @!P3 IMAD.WIDE.U32 R6, R21, R8, R6 ;  /* 0x000000081506b225 */ /* 0x000fe200078e0006 */
[----:B------:R-:W-:Y:S01]  /*10f0*/  SHF.R.S32.HI R29, RZ, 0x1f, R27 ;  /* 0x0000001fff1d7819 */ /* 0x000fe2000001141b */
[----:B------:R-:W5:Y:S01]  /*1100*/  @!P4 LDC.64 R8, c[0x0][0x390] ;  /* 0x0000e400ff08cb82 */ /* 0x000f620000000a00 */
[----:B------:R-:W-:Y:S01]  /*1110*/  IADD3 R2, PT, PT, R3, 0x78, RZ ;  /* 0x0000007803027810 */ /* 0x000fe20007ffe0ff */
[----:B------:R2:W4:Y:S01]  /*1120*/  @!P2 LDG.E R61, desc[UR12][R14.64] ;  /* 0x0000000c0e3da981 */ /* 0x000522000c1e1900 */
[----:B------:R-:W-:-:S02]  /*1130*/  ISETP.GE.AND.EX P1, PT, R29, UR15, PT, P1 ;  /* 0x0000000f1d007c0c */ /* 0x000fc4000bf26310 */
[----:B------:R-:W-:Y:S02]  /*1140*/  @!P3 IADD3 R0, PT, PT, R7, R31, RZ ;  /* 0x0000001f0700b210 */ /* 0x000fe40007ffe0ff */
[----:B------:R-:W-:Y:S02]  /*1150*/  ISETP.GE.U32.AND P2, PT, R2, UR14, PT ;  /* 0x0000000e02007c0c */ /* 0x000fe4000bf46070 */
[----:B------:R-:W-:Y:S02]  /*1160*/  SHF.R.S32.HI R31, RZ, 0x1f, R2 ;  /* 0x0000001fff1f7819 */ /* 0x000fe40000011402 */
[C---:B--2---:R-:W-:Y:S01]  /*1170*/  @!P3 LEA R14, P6, R6.reuse, R32, 0x1 ;  /* 0x00000020060eb211 */ /* 0x044fe200078c08ff */
[----:B0-----:R-:W-:Y:S01]  /*1180*/  @!P4 IMAD R10, R17, R12, RZ ;  /* 0x0000000c110ac224 */ /* 0x001fe200078e02ff */
[----:B------:R-:W-:Y:S02]  /*1190*/  ISETP.GE.AND.EX P2, PT, R31, UR15, PT, P2 ;  /* 0x0000000f1f007c0c */ /* 0x000fe4000bf46320 */
[----:B------:R-:W-:-:S02]  /*11a0*/  @!P3 LEA.HI.X R15, R6, R33, R0, 0x1, P6 ;  /* 0x00000021060fb211 */ /* 0x000fc400030f0c00 */
[----:B------:R-:W0:Y:S01]  /*11b0*/  @!P5 LDC.64 R6, c[0x0][0x390] ;  /* 0x0000e400ff06db82 */ /* 0x000e220000000a00 */
[----:B------:R-:W-:Y:S01]  /*11c0*/  MOV R59, RZ ;  /* 0x000000ff003b7202 */ /* 0x000fe20000000f00 */
[----:B------:R-:W-:Y:S01]  /*11d0*/  @!P4 IMAD R21, R23, R13, R10 ;  /* 0x0000000d1715c224 */ /* 0x000fe200078e020a */
[----:B------:R-:W-:Y:S02]  /*11e0*/  @!P4 MOV R16, R86 ;  /* 0x000000560010c202 */ /* 0x000fe40000000f00 */
[----:B------:R-:W-:Y:S02]  /*11f0*/  @!P4 MOV R17, R89 ;  /* 0x000000590011c202 */ /* 0x000fe40000000f00 */
[----:B------:R-:W-:Y:S01]  /*1200*/  IADD3 R0, PT, PT, R3, 0x80, RZ ;  /* 0x0000008003007810 */ /* 0x000fe20007ffe0ff */
[----:B------:R-:W2:Y:S01]  /*1210*/  @!P1 LDC.64 R10, c[0x0][0x3e0] ;  /* 0x0000f800ff0a9b82 */ /* 0x000ea20000000a00 */
[----:B------:R1:W4:Y:S02]  /*1220*/  @!P3 LDG.E R59, desc[UR12][R14.64] ;  /* 0x0000000c0e3bb981 */ /* 0x000324000c1e1900 */
[----:B-1----:R-:W-:Y:S01]  /*1230*/  @!P5 IMAD R18, R19, R4, RZ ;  /* 0x000000041312d224 */ /* 0x002fe200078e02ff */
[----:B------:R-:W-:Y:S01]  /*1240*/  ISETP.GE.U32.AND P3, PT, R0, UR14, PT ;  /* 0x0000000e00007c0c */ /* 0x000fe2000bf66070 */
[----:B------:R-:W-:Y:S01]  /*1250*/  @!P4 IMAD.WIDE.U32 R16, R23, R12, R16 ;  /* 0x0000000c1710c225 */ /* 0x000fe200078e0010 */
[----:B------:R-:W-:-:S02]  /*1260*/  SHF.R.S32.HI R33, RZ, 0x1f, R0 ;  /* 0x0000001fff217819 */ /* 0x000fc40000011400 */
[----:B------:R-:W1:Y:S01]  /*1270*/  @!P2 LDC.64 R12, c[0x0][0x3e0] ;  /* 0x0000f800ff0cab82 */ /* 0x000e620000000a00 */
[----:B------:R-:W-:Y:S02]  /*1280*/  @!P5 MOV R14, R86 ;  /* 0x00000056000ed202 */ /* 0x000fe40000000f00 */
[----:B------:R-:W-:Y:S01]  /*1290*/  @!P5 MOV R15, R89 ;  /* 0x00000059000fd202 */ /* 0x000fe20000000f00 */
[----:B------:R-:W-:Y:S01]  /*12a0*/  @!P5 IMAD R23, R25, R5, R18 ;  /* 0x000000051917d224 */ /* 0x000fe200078e0212 */
[----:B------:R-:W-:Y:S01]  /*12b0*/  ISETP.GE.AND.EX P3, PT, R33, UR15, PT, P3 ;  /* 0x0000000f21007c0c */ /* 0x000fe2000bf66330 */
[----:B------:R-:W-:-:S03]  /*12c0*/  @!P5 IMAD.WIDE.U32 R4, R25, R4, R14 ;  /* 0x000000041904d225 */ /* 0x000fc600078e000e */
[----:B------:R-:W1:Y:S01]  /*12d0*/  @!P1 LDC.64 R14, c[0x0][0x390] ;  /* 0x0000e400ff0e9b82 */ /* 0x000e620000000a00 */
[----:B------:R-:W-:Y:S02]  /*12e0*/  @!P4 IADD3 R17, PT, PT, R17, R21, RZ ;  /* 0x000000151111c210 */ /* 0x000fe40007ffe0ff */
[C---:B-----5:R-:W-:Y:S02]  /*12f0*/  @!P4 LEA R18, P6, R16.reuse, R8, 0x1 ;  /* 0x000000081012c211 */ /* 0x060fe400078c08ff */
[----:B------:R-:W-:Y:S02]  /*1300*/  @!P5 IADD3 R5, PT, PT, R5, R23, RZ ;  /* 0x000000170505d210 */ /* 0x000fe40007ffe0ff */
[----:B------:R-:W-:Y:S02]  /*1310*/  @!P4 LEA.HI.X R19, R16, R9, R17, 0x1, P6 ;  /* 0x000000091013c211 */ /* 0x000fe400030f0c11 */
[----:B------:R-:W-:Y:S01]  /*1320*/  MOV R8, RZ ;  /* 0x000000ff00087202 */ /* 0x000fe20000000f00 */
[----:B------:R-:W5:Y:S01]  /*1330*/  @!P2 LDC.64 R16, c[0x0][0x390] ;  /* 0x0000e400ff10ab82 */ /* 0x000f620000000a00 */
[----:B0-----:R-:W-:-:S02]  /*1340*/  @!P5 LEA R20, P6, R4, R6, 0x1 ;  /* 0x000000060414d211 */ /* 0x001fc400078c08ff */
[----:B------:R-:W-:Y:S02]  /*1350*/  IADD3 R23, PT, PT, R3, 0x88, RZ ;  /* 0x0000008803177810 */ /* 0x000fe40007ffe0ff */
[----:B------:R-:W-:Y:S01]  /*1360*/  @!P5 LEA.HI.X R21, R4, R7, R5, 0x1, P6 ;  /* 0x000000070415d211 */ /* 0x000fe200030f0c05 */
[----:B------:R0:W4:Y:S01]  /*1370*/  @!P4 LDG.E R8, desc[UR12][R18.64] ;  /* 0x0000000c1208c981 */ /* 0x000122000c1e1900 */
[----:B--2---:R-:W-:Y:S01]  /*1380*/  @!P1 IMAD R22, R29, R10, RZ ;  /* 0x0000000a1d169224 */ /* 0x004fe200078e02ff */
[----:B------:R-:W2:Y:S01]  /*1390*/  @!P3 LDC.64 R4, c[0x0][0x3e0] ;  /* 0x0000f800ff04bb82 */ /* 0x000ea20000000a00 */
        /* <DEDUP_REMOVED lines=9> */
[-C--:B-1----:R-:W-:Y:S01]  /*1430*/  @!P2 IMAD R31, R31, R12.reuse, RZ ;  /* 0x0000000c1f1fa224 */ /* 0x082fe200078e02ff */
[----:B------:R-:W-:Y:S01]  /*1440*/  @!P2 MOV R11, R89 ;  /* 0x00000059000ba202 */ /* 0x000fe20000000f00 */
[----:B------:R1:W4:Y:S01]  /*1450*/  @!P5 LDG.E R6, desc[UR12][R20.64] ;  /* 0x0000000c1406d981 */ /* 0x000322000c1e1900 */
[----:B------:R-:W-:Y:S01]  /*1460*/  IADD3 R22, PT, PT, R3, 0x90, RZ ;  /* 0x0000009003167810 */ /* 0x000fe20007ffe0ff */
[C---:B------:R-:W-:Y:S01]  /*1470*/  @!P2 IMAD R9, R2.reuse, R13, R31 ;  /* 0x0000000d0209a224 */ /* 0x040fe200078e021f */
[----:B------:R-:W-:Y:S01]  /*1480*/  @!P1 IADD3 R7, PT, PT, R25, R7, RZ ;  /* 0x0000000719079210 */ /* 0x000fe20007ffe0ff */
[----:B------:R-:W-:Y:S01]  /*1490*/  @!P2 IMAD.WIDE.U32 R12, R2, R12, R10 ;  /* 0x0000000c020ca225 */ /* 0x000fe200078e000a */
[----:B0-----:R-:W-:Y:S01]  /*14a0*/  @!P1 LEA R18, P6, R24, R14, 0x1 ;  /* 0x0000000e18129211 */ /* 0x001fe200078c08ff */
[----:B------:R-:W0:Y:S01]  /*14b0*/  @!P3 LDC.64 R10, c[0x0][0x390] ;  /* 0x0000e400ff0abb82 */ /* 0x000e220000000a00 */
[----:B------:R-:W-:-:S02]  /*14c0*/  ISETP.GE.U32.AND P5, PT, R22, UR14, PT ;  /* 0x0000000e16007c0c */ /* 0x000fc4000bfa6070 */
[----:B------:R-:W-:Y:S02]  /*14d0*/  SHF.R.S32.HI R31, RZ, 0x1f, R22 ;  /* 0x0000001fff1f7819 */ /* 0x000fe40000011416 */
[----:B------:R-:W-:Y:S02]  /*14e0*/  @!P1 LEA.HI.X R19, R24, R15, R7, 0x1, P6 ;  /* 0x0000000f18139211 */ /* 0x000fe400030f0c07 */
[----:B------:R-:W-:Y:S01]  /*14f0*/  ISETP.GE.AND.EX P5, PT, R31, UR15, PT, P5 ;  /* 0x0000000f1f007c0c */ /* 0x000fe2000bfa6350 */
[----:B------:R-:W0:Y:S01]  /*1500*/  @!P4 LDC.64 R14, c[0x0][0x3e0] ;  /* 0x0000f800ff0ecb82 */ /* 0x000e220000000a00 */
[----:B------:R-:W-:Y:S01]  /*1510*/  MOV R7, RZ ;  /* 0x000000ff00077202 */ /* 0x000fe20000000f00 */
[----:B--2---:R-:W-:Y:S01]  /*1520*/  @!P3 IMAD R33, R33, R4, RZ ;  /* 0x000000042121b224 */ /* 0x004fe200078e02ff */
[----:B------:R-:W-:Y:S02]  /*1530*/  @!P2 IADD3 R2, PT, PT, R13, R9, RZ ;  /* 0x000000090d02a210 */ /* 0x000fe40007ffe0ff */
[----:B-----5:R-:W-:-:S02]  /*1540*/  @!P2 LEA R16, P6, R12, R16, 0x1 ;  /* 0x000000100c10a211 */ /* 0x020fc400078c08ff */
[----:B------:R2:W5:Y:S01]  /*1550*/  @!P1 LDG.E R7, desc[UR12][R18.64] ;  /* 0x0000000c12079981 */ /* 0x000562000c1e1900 */
[----:B------:R-:W-:Y:S01]  /*1560*/  IADD3 R24, PT, PT, R3, 0x98, RZ ;  /* 0x0000009803187810 */ /* 0x000fe20007ffe0ff */
[----:B------:R-:W-:Y:S01]  /*1570*/  @!P3 IMAD R33, R0, R5, R33 ;  /* 0x000000050021b224 */ /* 0x000fe200078e0221 */
[----:B------:R-:W-:Y:S01]  /*1580*/  MOV R9, RZ ;  /* 0x000000ff00097202 */ /* 0x000fe20000000f00 */
[----:B-1----:R-:W1:Y:S01]  /*1590*/  @!P4 LDC.64 R20, c[0x0][0x390] ;  /* 0x0000e400ff14cb82 */ /* 0x002e620000000a00 */
[----:B------:R-:W-:Y:S02]  /*15a0*/  @!P2 LEA.HI.X R17, R12, R17, R2, 0x1, P6 ;  /* 0x000000110c11a211 */ /* 0x000fe400030f0c02 */
[----:B--2---:R-:W-:-:S03]  /*15b0*/  @!P3 MOV R18, R86 ;  /* 0x000000560012b202 */ /* 0x004fc60000000f00 */
[----:B------:R2:W5:Y:S01]  /*15c0*/  @!P2 LDG.E R9, desc[UR12][R16.64] ;  /* 0x0000000c1009a981 */ /* 0x000562000c1e1900 */
[----:B------:R-:W-:Y:S01]  /*15d0*/  @!P3 MOV R19, R89 ;  /* 0x000000590013b202 */ /* 0x000fe20000000f00 */
[----:B------:R-:W1:Y:S01]  /*15e0*/  @!P5 LDC.64 R12, c[0x0][0x3e0] ;  /* 0x0000f800ff0cdb82 */ /* 0x000e620000000a00 */
[----:B------:R-:W-:Y:S02]  /*15f0*/  ISETP.GE.U32.AND P1, PT, R24, UR14, PT ;  /* 0x0000000e18007c0c */ /* 0x000fe4000bf26070 */
[----:B------:R-:W-:Y:S01]  /*1600*/  SHF.R.S32.HI R25, RZ, 0x1f, R24 ;  /* 0x0000001fff197819 */ /* 0x000fe20000011418 */
[----:B------:R-:W-:Y:S01]  /*1610*/  @!P3 IMAD.WIDE.U32 R4, R0, R4, R18 ;  /* 0x000000040004b225 */ /* 0x000fe200078e0012 */
[----:B------:R-:W-:Y:S02]  /*1620*/  IADD3 R0, PT, PT, R3, 0xa0, RZ ;  /* 0x000000a003007810 */ /* 0x000fe40007ffe0ff */
[----:B------:R-:W-:Y:S01]  /*1630*/  ISETP.GE.AND.EX P2, PT, R25, UR15, PT, P1 ;  /* 0x0000000f19007c0c */ /* 0x000fe2000bf46310 */
[----:B------:R-:W1:Y:S01]  /*1640*/  @!P5 LDC.64 R18, c[0x0][0x390] ;  /* 0x0000e400ff12db82 */ /* 0x000e620000000a00 */
[----:B------:R-:W-:-:S02]  /*1650*/  @!P3 IADD3 R2, PT, PT, R5, R33, RZ ;  /* 0x000000210502b210 */ /* 0x000fc40007ffe0ff */
[----:B------:R-:W-:Y:S02]  /*1660*/  ISETP.GE.U32.AND P1, PT, R0, UR14, PT ;  /* 0x0000000e00007c0c */ /* 0x000fe4000bf26070 */
[----:B------:R-:W-:Y:S02]  /*1670*/  SHF.R.S32.HI R33, RZ, 0x1f, R0 ;  /* 0x0000001fff217819 */ /* 0x000fe40000011400 */
[C---:B0-----:R-:W-:Y:S02]  /*1680*/  @!P3 LEA R26, P6, R4.reuse, R10, 0x1 ;  /* 0x0000000a041ab211 */ /* 0x041fe400078c08ff */
[----:B------:R-:W-:Y:S02]  /*1690*/  ISETP.GE.AND.EX P1, PT, R33, UR15, PT, P1 ;  /* 0x0000000f21007c0c */ /* 0x000fe4000bf26310 */
[----:B------:R-:W-:Y:S01]  /*16a0*/  @!P3 LEA.HI.X R27, R4, R11, R2, 0x1, P6 ;  /* 0x0000000b041bb211 */ /* 0x000fe200030f0c02 */
[----:B------:R-:W-:Y:S01]  /*16b0*/  @!P4 IMAD R2, R29, R14, RZ ;  /* 0x0000000e1d02c224 */ /* 0x000fe200078e02ff */
[----:B--2---:R-:W-:Y:S01]  /*16c0*/  @!P4 MOV R16, R86 ;  /* 0x000000560010c202 */ /* 0x004fe20000000f00 */
[----:B------:R-:W0:Y:S01]  /*16d0*/  @!P2 LDC.64 R4, c[0x0][0x3e0] ;  /* 0x0000f800ff04ab82 */ /* 0x000e220000000a00 */
[----:B------:R-:W-:Y:S01]  /*16e0*/  @!P4 MOV R17, R89 ;  /* 0x000000590011c202 */ /* 0x000fe20000000f00 */
[----:B------:R-:W-:-:S02]  /*16f0*/  @!P4 IMAD R29, R23, R15, R2 ;  /* 0x0000000f171dc224 */ /* 0x000fc400078e0202 */
[----:B------:R-:W-:Y:S01]  /*1700*/  @!P4 IMAD.WIDE.U32 R14, R23, R14, R16 ;  /* 0x0000000e170ec225 */ /* 0x000fe200078e0010 */
[----:B------:R-:W-:-:S03]  /*1710*/  MOV R11, RZ ;  /* 0x000000ff000b7202 */ /* 0x000fc60000000f00 */
[----:B------:R-:W2:Y:S01]  /*1720*/  @!P1 LDC.64 R16, c[0x0][0x3e0] ;  /* 0x0000f800ff109b82 */ /* 0x000ea20000000a00 */
[----:B------:R-:W-:Y:S01]  /*1730*/  @!P5 MOV R28, R86 ;  /* 0x00000056001cd202 */ /* 0x000fe20000000f00 */
[-C--:B-1----:R-:W-:Y:S01]  /*1740*/  @!P5 IMAD R31, R31, R12.reuse, RZ ;  /* 0x0000000c1f1fd224 */ /* 0x082fe200078e02ff */
        /* <DEDUP_REMOVED lines=8> */
[C---:B-1----:R-:W-:Y:S02]  /*17d0*/  @!P4 LEA R26, P6, R14.reuse, R20, 0x1 ;  /* 0x000000140e1ac211 */ /* 0x042fe400078c08ff */
[----:B------:R-:W-:Y:S02]  /*17e0*/  ISETP.GE.AND.EX P3, PT, R31, UR15, PT, P3 ;  /* 0x0000000f1f007c0c */ /* 0x000fe4000bf66330 */
[----:B------:R-:W-:Y:S02]  /*17f0*/  @!P4 LEA.HI.X R27, R14, R21, R10, 0x1, P6 ;  /* 0x000000150e1bc211 */ /* 0x000fe400030f0c0a */
[----:B------:R-:W1:Y:S01]  /*1800*/  @!P2 LDC.64 R20, c[0x0][0x390] ;  /* 0x0000e400ff14ab82 */ /* 0x000e620000000a00 */
[----:B------:R-:W-:Y:S02]  /*1810*/  @!P5 IADD3 R10, PT, PT, R23, R35, RZ ;  /* 0x00000023170ad210 */ /* 0x000fe40007ffe0ff */
[----:B------:R-:W-:-:S02]  /*1820*/  @!P5 LEA R28, P6, R22, R18, 0x1 ;  /* 0x00000012161cd211 */ /* 0x000fc400078c08ff */
[----:B------:R-:W-:Y:S02]  /*1830*/  MOV R13, RZ ;  /* 0x000000ff000d7202 */ /* 0x000fe40000000f00 */
[----:B------:R-:W-:Y:S02]  /*1840*/  @!P5 LEA.HI.X R29, R22, R19, R10, 0x1, P6 ;  /* 0x00000013161dd211 */ /* 0x000fe400030f0c0a */
[----:B------:R-:W3:Y:S01]  /*1850*/  @!P1 LDC.64 R22, c[0x0][0x390] ;  /* 0x0000e400ff169b82 */ /* 0x000ee20000000a00 */
[----:B------:R-:W-:Y:S01]  /*1860*/  MOV R14, RZ ;  /* 0x000000ff000e7202 */ /* 0x000fe20000000f00 */
[----:B------:R0:W5:Y:S01]  /*1870*/  @!P4 LDG.E R13, desc[UR12][R26.64] ;  /* 0x0000000c1a0dc981 */ /* 0x000162000c1e1900 */
[----:B--2---:R-:W-:Y:S01]  /*1880*/  @!P1 IMAD R33, R33, R16, RZ ;  /* 0x0000001021219224 */ /* 0x004fe200078e02ff */
[----:B------:R-:W-:Y:S01]  /*1890*/  IADD3 R10, PT, PT, R3, 0xb8, RZ ;  /* 0x000000b8030a7810 */ /* 0x000fe20007ffe0ff */
[----:B0-----:R-:W-:Y:S01]  /*18a0*/  @!P2 IMAD R25, R25, R4, RZ ;  /* 0x000000041919a224 */ /* 0x001fe200078e02ff */
[----:B------:R-:W-:Y:S01]  /*18b0*/  IADD3 R32, PT, PT, R3, 0xb0, RZ ;  /* 0x000000b003207810 */ /* 0x000fe20007ffe0ff */
[----:B------:R0:W2:Y:S01]  /*18c0*/  @!P5 LDG.E R14, desc[UR12][R28.64] ;  /* 0x0000000c1c0ed981 */ /* 0x0000a2000c1e1900 */
[----:B------:R-:W0:Y:S01]  /*18d0*/  @!P3 LDC.64 R18, c[0x0][0x3e0] ;  /* 0x0000f800ff12bb82 */ /* 0x000e220000000a00 */
        /* <DEDUP_REMOVED lines=15> */
[----:B-1----:R-:W-:Y:S02]  /*19d0*/  @!P2 LEA R24, P6, R4, R20, 0x1 ;  /* 0x000000140418a211 */ /* 0x002fe400078c08ff */
[----:B------:R-:W-:-:S02]  /*19e0*/  @!P1 IADD3 R0, PT, PT, R27, R15, RZ ;  /* 0x0000000f1b009210 */ /* 0x000fc40007ffe0ff */
[----:B------:R-:W-:Y:S02]  /*19f0*/  @!P2 LEA.HI.X R25, R4, R21, R5, 0x1, P6 ;  /* 0x000000150419a211 */ /* 0x000fe400030f0c05 */
[----:B------:R-:W1:Y:S01]  /*1a00*/  @!P3 LDC.64 R4, c[0x0][0x390] ;  /* 0x0000e400ff04bb82 */ /* 0x000e620000000a00 */
[C---:B---3--:R-:W-:Y:S02]  /*1a10*/  @!P1 LEA R20, P6, R26.reuse, R22, 0x1 ;  /* 0x000000161a149211 */ /* 0x048fe400078c08ff */
[----:B------:R-:W-:Y:S02]  /*1a20*/  MOV R17, RZ ;  /* 0x000000ff00117202 */ /* 0x000fe40000000f00 */
[----:B------:R-:W-:-:S03]  /*1a30*/  @!P1 LEA.HI.X R21, R26, R23, R0, 0x1, P6 ;  /* 0x000000171a159211 */ /* 0x000fc600030f0c00 */
[----:B0-----:R-:W0:Y:S01]  /*1a40*/  @!P5 LDC.64 R28, c[0x0][0x3e0] ;  /* 0x0000f800ff1cdb82 */ /* 0x001e220000000a00 */
[----:B------:R-:W-:Y:S01]  /*1a50*/  @!P3 IMAD R31, R31, R18, RZ ;  /* 0x000000121f1fb224 */ /* 0x000fe200078e02ff */
[----:B------:R-:W-:Y:S01]  /*1a60*/  IADD3 R15, PT, PT, R3, 0xc0, RZ ;  /* 0x000000c0030f7810 */ /* 0x000fe20007ffe0ff */
[----:B------:R3:W2:Y:S05]  /*1a70*/  @!P2 LDG.E R17, desc[UR12][R24.64] ;  /* 0x0000000c1811a981 */ /* 0x0006aa000c1e1900 */
[----:B------:R-:W0:Y:S01]  /*1a80*/  @!P4 LDC.64 R22, c[0x0][0x3e0] ;  /* 0x0000f800ff16cb82 */ /* 0x000e220000000a00 */
        /* <DEDUP_REMOVED lines=12> */
[----:B------:R0:W2:Y:S01]  /*1b50*/  @!P1 LDG.E R19, desc[UR12][R20.64] ;  /* 0x0000000c14139981 */ /* 0x0000a2000c1e1900 */
[----:B------:R-:W-:Y:S02]  /*1b60*/  @!P3 IADD3 R2, PT, PT, R31, R27, RZ ;  /* 0x0000001b1f02b210 */ /* 0x000fe40007ffe0ff */
[----:B------:R-:W-:Y:S01]  /*1b70*/  ISETP.GE.AND.EX P1, PT, R41, UR15, PT, P6 ;  /* 0x0000000f29007c0c */ /* 0x000fe2000bf26360 */
[----:B------:R-:W3:Y:S01]  /*1b80*/  @!P5 LDC.64 R26, c[0x0][0x390] ;  /* 0x0000e400ff1adb82 */ /* 0x000ee20000000a00 */
[C---:B-1----:R-:W-:Y:S01]  /*1b90*/  @!P3 LEA R38, P6, R30.reuse, R4, 0x1 ;  /* 0x000000041e26b211 */ /* 0x042fe200078c08ff */
[----:B0-----:R-:W-:Y:S01]  /*1ba0*/  @!P5 IMAD R35, R35, R28, RZ ;  /* 0x0000001c2323d224 */ /* 0x001fe200078e02ff */
        /* <DEDUP_REMOVED lines=11> */
[----:B------:R1:W2:Y:S01]  /*1c60*/  @!P3 LDG.E R36, desc[UR12][R38.64] ;  /* 0x0000000c2624b981 */ /* 0x0002a2000c1e1900 */
        /* <DEDUP_REMOVED lines=10> */
[----:B------:R-:W4:Y:S01]  /*1d10*/  @!P1 LDC.64 R24, c[0x0][0x390] ;  /* 0x0000e400ff189b82 */ /* 0x000f220000000a00 */
        /* <DEDUP_REMOVED lines=15> */
[----:B------:R-:W2:Y:S02]  /*1e10*/  @!P4 LDG.E R38, desc[UR12][R30.64] ;  /* 0x0000000c1e26c981 */ /* 0x000ea4000c1e1900 */
[----:B------:R-:W-:Y:S01]  /*1e20*/  @!P1 IMAD R41, R0, R5, R41 ;  /* 0x0000000500299224 */ /* 0x000fe200078e0229 */
[----:B------:R-:W-:Y:S01]  /*1e30*/  @!P2 IADD3 R5, PT, PT, R33, R37, RZ ;  /* 0x000000252105a210 */ /* 0x000fe20007ffe0ff */
[----:B------:R1:W2:Y:S01]  /*1e40*/  @!P5 LDG.E R40, desc[UR12][R28.64] ;  /* 0x0000000c1c28d981 */ /* 0x0002a2000c1e1900 */
        /* <DEDUP_REMOVED lines=8> */
[----:B----4-:R-:W-:Y:S02]  /*1ed0*/  @!P1 LEA R32, P5, R20, R24, 0x1 ;  /* 0x0000001814209211 */ /* 0x010fe400078a08ff */
[----:B------:R-:W-:-:S02]  /*1ee0*/  IADD3 R37, PT, PT, R3, 0xe0, RZ ;  /* 0x000000e003257810 */ /* 0x000fc40007ffe0ff */
[----:B------:R-:W-:Y:S02]  /*1ef0*/  MOV R42, RZ ;  /* 0x000000ff002a7202 */ /* 0x000fe40000000f00 */
[----:B------:R-:W-:Y:S02]  /*1f00*/  @!P1 LEA.HI.X R33, R20, R25, R0, 0x1, P5 ;  /* 0x0000001914219211 */ /* 0x000fe400028f0c00 */
[----:B------:R-:W-:Y:S01]  /*1f10*/  IADD3 R15, PT, PT, R3, 0xe8, RZ ;  /* 0x000000e8030f7810 */ /* 0x000fe20007ffe0ff */
[----:B------:R-:W4:Y:S01]  /*1f20*/  @!P4 LDC.64 R20, c[0x0][0x3e0] ;  /* 0x0000f800ff14cb82 */ /* 0x000f220000000a00 */
[----:B------:R-:W-:Y:S01]  /*1f30*/  ISETP.GE.U32.AND P5, PT, R37, UR14, PT ;  /* 0x0000000e25007c0c */ /* 0x000fe2000bfa6070 */
[----:B------:R1:W2:Y:S01]  /*1f40*/  @!P2 LDG.E R42, desc[UR12][R22.64] ;  /* 0x0000000c162aa981 */ /* 0x0002a2000c1e1900 */
        /* <DEDUP_REMOVED lines=14> */
[----:B------:R4:W2:Y:S01]  /*2030*/  @!P1 LDG.E R44, desc[UR12][R32.64] ;  /* 0x0000000c202c9981 */ /* 0x0008a2000c1e1900 */
        /* <DEDUP_REMOVED lines=11> */
[----:B----4-:R-:W-:Y:S01]  /*20f0*/  @!P4 IMAD R2, R43, R20, RZ ;  /* 0x000000142b02c224 */ /* 0x010fe200078e02ff */
[----:B------:R-:W-:Y:S02]  /*2100*/  @!P4 MOV R32, R86 ;  /* 0x000000560020c202 */ /* 0x000fe40000000f00 */
[----:B------:R-:W-:-:S02]  /*2110*/  @!P4 MOV R33, R89 ;  /* 0x000000590021c202 */ /* 0x000fc40000000f00 */
[----:B------:R-:W-:Y:S02]  /*2120*/  ISETP.GE.AND.EX P1, PT, R41, UR15, PT, P1 ;  /* 0x0000000f29007c0c */ /* 0x000fe4000bf26310 */
[----:B------:R-:W-:Y:S01]  /*2130*/  MOV R47, RZ ;  /* 0x000000ff002f7202 */ /* 0x000fe20000000f00 */
[C---:B------:R-:W-:Y:S01]  /*2140*/  @!P4 IMAD R3, R39.reuse, R21, R2 ;  /* 0x000000152703c224 */ /* 0x040fe200078e0202 */
[----:B------:R-:W4:Y:S01]  /*2150*/  @!P6 LDC.64 R22, c[0x0][0x3e0] ;  /* 0x0000f800ff16eb82 */ /* 0x000f220000000a00 */
[----:B------:R-:W-:-:S03]  /*2160*/  @!P4 IMAD.WIDE.U32 R32, R39, R20, R32 ;  /* 0x000000142720c225 */ /* 0x000fc600078e0020 */
[----:B------:R0:W2:Y:S01]  /*2170*/  @!P3 LDG.E R47, desc[UR12][R30.64] ;  /* 0x0000000c1e2fb981 */ /* 0x0000a2000c1e1900 */
        /* <DEDUP_REMOVED lines=20> */
[----:B------:R0:W2:Y:S01]  /*22c0*/  @!P5 LDG.E R50, desc[UR12][R4.64] ;  /* 0x0000000c0432d981 */ /* 0x0000a2000c1e1900 */
[----:B------:R-:W-:Y:S01]  /*22d0*/  @!P2 MOV R33, R89 ;  /* 0x000000590021a202 */ /* 0x000fe20000000f00 */
[----:B----4-:R-:W-:-:S02]  /*22e0*/  @!P6 IMAD R35, R35, R22, RZ ;  /* 0x000000162323e224 */ /* 0x010fc400078e02ff */
[----:B------:R-:W4:Y:S01]  /*22f0*/  @!P4 LDG.E R49, desc[UR12][R28.64] ;  /* 0x0000000c1c31c981 */ /* 0x000f22000c1e1900 */
        /* <DEDUP_REMOVED lines=164> */
[C---:B--2---:R-:W-:Y:S01]  /*2d40*/  PRMT R15, R14.reuse, 0x7632, R15 ;  /* 0x000076320e0f7816 */ /* 0x044fe2000000000f */
        /* <DEDUP_REMOVED lines=76> */
[----:B----4-:R-:W-:-:S04]  /*3210*/  PRMT R48, R49, 0x7632, R48 ;  /* 0x0000763231307816 */ /* 0x010fc80000000030 */
        /* <DEDUP_REMOVED lines=79> */
.L_x_2244:
[----:B------:R-:W-:Y:S05]  /*3710*/  BSYNC.RECONVERGENT B0 ;  /* 0x0000000000007941 */ /* 0x000fea0003800200 */
.L_x_2243:
        /* <DEDUP_REMOVED lines=54> */
.L_x_2246:
[----:B------:R-:W-:Y:S05]  /*3a80*/  BSYNC.RECONVERGENT B0 ;  /* 0x0000000000007941 */ /* 0x000fea0003800200 */
.L_x_2245:
        /* <DEDUP_REMOVED lines=30> */
.L_x_2249:
        /* <DEDUP_REMOVED lines=10> */
.L_x_2248:
        /* <DEDUP_REMOVED lines=18> */
.L_x_2251:
        /* <DEDUP_REMOVED lines=145> */
.L_x_2250:
        /* <DEDUP_REMOVED lines=78> */
.L_x_2252:
        /* <DEDUP_REMOVED lines=42> */
.L_x_2253:
        /* <DEDUP_REMOVED lines=21> */
.L_x_2254:
[----:B------:R-:W-:Y:S05]  /*5010*/  BSYNC.RECONVERGENT B0 ;  /* 0x0000000000007941 */ /* 0x000fea0003800200 */
.L_x_2247:
[----:B------:R-:W5:Y:S01]  /*5020*/  S2UR UR6, SR_CgaCtaId ;  /* 0x00000000000679c3 */ /* 0x000f620000008800 */
[----:B------:R-:W0:Y:S01]  /*5030*/  LDCU UR7, c[0x0][0x414] ;  /* 0x00008280ff0777ac */ /* 0x000e220008000800 */
[----:B------:R-:W-:Y:S02]  /*5040*/  ISETP.NE.AND P1, PT, R85, RZ, PT ;  /* 0x000000ff5500720c */ /* 0x000fe40003f25270 */
[----:B----4-:R-:W-:Y:S01]  /*5050*/  MOV R31, UR5 ;  /* 0x00000005001f7c02 */ /* 0x010fe20008000f00 */
[----:B------:R-:W-:Y:S01]  /*5060*/  UMOV UR4, 0x400 ;  /* 0x0000040000047882 */ /* 0x000fe20000000000 */
[----:B------:R-:W-:Y:S01]  /*5070*/  LOP3.LUT R24, R83, 0xffff, RZ, 0xc0, !PT ;  /* 0x0000ffff53187812 */ /* 0x000fe200078ec0ff */
[----:B------:R-:W4:Y:S01]  /*5080*/  LDCU.U8 UR8, c[0x0][0x3fc] ;  /* 0x00007f80ff0877ac */ /* 0x000f220008000000 */
[----:B---3--:R-:W3:Y:S02]  /*5090*/  @P0 LDC.64 R20, c[0x0][0x388] ;  /* 0x0000e200ff140b82 */ /* 0x008ee40000000a00 */
[----:B------:R-:W-:-:S06]  /*50a0*/  IADD3 R33, PT, PT, R24, UR11, RZ ;  /* 0x0000000b18217c10 */ /* 0x000fcc000fffe0ff */
[----:B--2---:R-:W2:Y:S01]  /*50b0*/  LDC.64 R26, c[0x0][0x398] ;  /* 0x0000e600ff1a7b82 */ /* 0x004ea20000000a00 */
[----:B-----5:R-:W-:-:S07]  /*50c0*/  ULEA UR4, UR6, UR4, 0x18 ;  /* 0x0000000406047291 */ /* 0x020fce000f8ec0ff */
[----:B------:R-:W5:Y:S01]  /*50d0*/  LDC.64 R22, c[0x0][0x3a0] ;  /* 0x0000e800ff167b82 */ /* 0x000f620000000a00 */
[----:B---3--:R-:W-:-:S04]  /*50e0*/  @P0 IMAD.WIDE R30, R31, 0x8, R20 ;  /* 0x000000081f1e0825 */ /* 0x008fc800078e0214 */
[----:B0-----:R-:W-:Y:S01]  /*50f0*/  @P0 FMUL.FTZ R20, R28, UR7 ;  /* 0x000000071c140c20 */ /* 0x001fe20008410000 */
[----:B------:R-:W-:Y:S01]  /*5100*/  @P0 FMUL.FTZ R21, R29, UR7 ;  /* 0x000000071d150c20 */ /* 0x000fe20008410000 */
[----:B------:R-:W-:Y:S04]  /*5110*/  @!P1 STS.64 [UR4+0xc0], R28 ;  /* 0x0000c01cff009988 */ /* 0x000fe80008000a04 */
[----:B------:R-:W-:Y:S01]  /*5120*/  @P0 STG.E.64 desc[UR12][R30.64], R20 ;  /* 0x000000141e000986 */ /* 0x000fe2000c101b0c */
[C---:B--2---:R-:W-:Y:S01]  /*5130*/  IMAD.WIDE R26, R33.reuse, 0x2, R26 ;  /* 0x00000002211a7825 */ /* 0x044fe200078e021a */
[----:B------:R-:W-:Y:S03]  /*5140*/  BAR.SYNC.DEFER_BLOCKING 0x0 ;  /* 0x0000000000007b1d */ /* 0x000fe60000010000 */
[----:B-----5:R-:W-:-:S03]  /*5150*/  IMAD.WIDE R32, R33, 0x2, R22 ;  /* 0x0000000221207825 */ /* 0x020fc600078e0216 */
[----:B-1----:R-:W2:Y:S04]  /*5160*/  LDG.E.U16 R25, desc[UR12][R26.64] ;  /* 0x0000000c1a197981 */ /* 0x002ea8000c1e1500 */
[----:B------:R-:W3:Y:S04]  /*5170*/  LDG.E.U16 R34, desc[UR12][R26.64+0x2] ;  /* 0x0000020c1a227981 */ /* 0x000ee8000c1e1500 */
[----:B------:R-:W5:Y:S04]  /*5180*/  LDG.E.U16 R35, desc[UR12][R32.64] ;  /* 0x0000000c20237981 */ /* 0x000f68000c1e1500 */
[----:B------:R-:W5:Y:S01]  /*5190*/  LDG.E.U16 R85, desc[UR12][R32.64+0x2] ;  /* 0x0000020c20557981 */ /* 0x000f62000c1e1500 */
[----:B----4-:R-:W-:Y:S01]  /*51a0*/  UISETP.NE.AND UP1, UPT, UR8, URZ, UPT ;  /* 0x000000ff0800728c */ /* 0x010fe2000bf25270 */
[----:B------:R-:W-:Y:S02]  /*51b0*/  BSSY.RECONVERGENT B0, `(.L_x_2255) ;  /* 0x0000796000007945 */ /* 0x000fe40003800200 */
[----:B------:R-:W0:Y:S02]  /*51c0*/  LDS.64 R22, [UR4+0xc0] ;  /* 0x0000c004ff167984 */ /* 0x000e240008000a00 */
[----:B0-----:R-:W-:-:S05]  /*51d0*/  FMUL.FTZ R22, R22, UR7 ;  /* 0x0000000716167c20 */ /* 0x001fca0008410000 */
[----:B------:R-:W-:-:S13]  /*51e0*/  R2UR UR4, R22 ;  /* 0x00000000160472ca */ /* 0x000fda00000e0000 */
[----:B------:R-:W-:-:S05]  /*51f0*/  MOV R22, UR4 ;  /* 0x0000000400167c02 */ /* 0x000fca0008000f00 */
[----:B------:R-:W-:-:S04]  /*5200*/  FMUL.FTZ R22, R22, UR4 ;  /* 0x0000000416167c20 */ /* 0x000fc80008410000 */
[----:B------:R-:W-:-:S05]  /*5210*/  FFMA.FTZ R22, R23, UR7, -R22 ;  /* 0x0000000717167c23 */ /* 0x000fca0008010816 */
[----:B------:R-:W-:-:S13]  /*5220*/  FSETP.GTU.FTZ.AND P1, PT, R22, RZ, PT ;  /* 0x000000ff1600720b */ /* 0x000fda0003f3c000 */
[----:B------:R-:W-:Y:S01]  /*5230*/  VOTEU.ANY UP0, P1 ;  /* 0x0000000000ff7886 */ /* 0x000fe20000800100 */
[----:B------:R-:W-:-:S04]  /*5240*/  PLOP3.LUT P1, PT, PT, PT, UP0, 0x80, 0x8 ;  /* 0x000000000008781c */ /* 0x000fc80003f2f008 */
        /* <DEDUP_REMOVED lines=8> */
[----:B-----5:R-:W-:Y:S02]  /*52d0*/  SHF.L.U32 R27, R35, 0x10, RZ ;  /* 0x00000010231b7819 */ /* 0x020fe400000006ff */
[----:B------:R-:W-:Y:S01]  /*52e0*/  SHF.L.U32 R26, R85, 0x10, RZ ;  /* 0x00000010551a7819 */ /* 0x000fe200000006ff */
[----:B------:R-:W-:Y:S06]  /*52f0*/  BRA.U UP1, `(.L_x_2256) ;  /* 0x0000003101847547 */ /* 0x000fec000b800000 */
        /* <DEDUP_REMOVED lines=11> */
[C---:B------:R-:W-:Y:S02]  /*53b0*/  IADD3 R23, PT, PT, R25.reuse, 0x10, RZ ;  /* 0x0000001019177810 */ /* 0x040fe40007ffe0ff */
        /* <DEDUP_REMOVED lines=10> */
[----:B------:R-:W-:Y:S01]  /*5460*/  FFMA.FTZ R81, R28, R81, R27 ;  /* 0x000000511c517223 */ /* 0x000fe2000001001b */
        /* <DEDUP_REMOVED lines=10> */
.L_x_2258:
[----:B------:R-:W-:Y:S05]  /*5510*/  BSYNC.RECONVERGENT B1 ;  /* 0x0000000000017941 */ /* 0x000fea0003800200 */
.L_x_2257:
        /* <DEDUP_REMOVED lines=10> */
[----:B------:R-:W-:-:S03]  /*55c0*/  FFMA.FTZ R79, R28, R79, R27 ;  /* 0x0000004f1c4f7223 */ /* 0x000fc6000001001b */
        /* <DEDUP_REMOVED lines=9> */
.L_x_2260:
[----:B------:R-:W-:Y:S05]  /*5660*/  BSYNC.RECONVERGENT B1 ;  /* 0x0000000000017941 */ /* 0x000fea0003800200 */
.L_x_2259:
[----:B------:R-:W-:Y:S01]  /*5670*/  ISETP.GE.U32.AND P5, PT, R23, UR10, PT ;  /* 0x0000000a17007c0c */ /* 0x000fe2000bfa6070 */
[----:B------:R-:W-:Y:S01]  /*5680*/  BSSY.RECONVERGENT B1, `(.L_x_2261) ;  /* 0x0000029000017945 */ /* 0x000fe20003800200 */
[----:B------:R-:W-:Y:S02]  /*5690*/  SHF.R.S32.HI R20, RZ, 0x1f, R23 ;  /* 0x0000001fff147819 */ /* 0x000fe40000011417 */
[C---:B------:R-:W-:Y:S02]  /*56a0*/  IADD3 R30, PT, PT, R25.reuse, 0x20, RZ ;  /* 0x00000020191e7810 */ /* 0x040fe40007ffe0ff */
[----:B------:R-:W-:Y:S02]  /*56b0*/  ISETP.GE.AND.EX P5, PT, R20, UR11, PT, P5 ;  /* 0x0000000b14007c0c */ /* 0x000fe4000bfa6350 */
[C---:B01----:R-:W-:Y:S02]  /*56c0*/  IADD3 R32, PT, PT, R25.reuse, 0x28, RZ ;  /* 0x0000002819207810 */ /* 0x043fe40007ffe0ff */
        /* <DEDUP_REMOVED lines=25> */
[----:B------:R-:W-:Y:S01]  /*5860*/  FFMA.FTZ R74, R29, R74, R26 ;  /* 0x0000004a1d4a7223 */ /* 0x000fe2000001001a */
        /* <DEDUP_REMOVED lines=10> */
.L_x_2262:
[----:B------:R-:W-:Y:S05]  /*5910*/  BSYNC.RECONVERGENT B1 ;  /* 0x0000000000017941 */ /* 0x000fea0003800200 */
.L_x_2261:
        /* <DEDUP_REMOVED lines=11> */
[----:B------:R-:W-:Y:S01]  /*59d0*/  FFMA.FTZ R75, R28, R75, R27 ;  /* 0x0000004b1c4b7223 */ /* 0x000fe2000001001b */
        /* <DEDUP_REMOVED lines=10> */
.L_x_2264:
[----:B------:R-:W-:Y:S05]  /*5a80*/  BSYNC.RECONVERGENT B1 ;  /* 0x0000000000017941 */ /* 0x000fea0003800200 */
.L_x_2263:
        /* <DEDUP_REMOVED lines=10> */
[----:B------:R-:W-:-:S03]  /*5b30*/  FFMA.FTZ R73, R28, R73, R27 ;  /* 0x000000491c497223 */ /* 0x000fc6000001001b */
        /* <DEDUP_REMOVED lines=9> */
.L_x_2266:
[----:B------:R-:W-:Y:S05]  /*5bd0*/  BSYNC.RECONVERGENT B1 ;  /* 0x0000000000017941 */ /* 0x000fea0003800200 */
.L_x_2265:
        /* <DEDUP_REMOVED lines=10> */
[----:B------:R-:W-:-:S03]  /*5c80*/  FFMA.FTZ R71, R28, R71, R27 ;  /* 0x000000471c477223 */ /* 0x000fc6000001001b */
        /* <DEDUP_REMOVED lines=9> */
.L_x_2268:
[----:B------:R-:W-:Y:S05]  /*5d20*/  BSYNC.RECONVERGENT B1 ;  /* 0x0000000000017941 */ /* 0x000fea0003800200 */
.L_x_2267:
        /* <DEDUP_REMOVED lines=10> */
[----:B------:R-:W-:-:S03]  /*5dd0*/  FFMA.FTZ R69, R28, R69, R27 ;  /* 0x000000451c457223 */ /* 0x000fc6000001001b */
        /* <DEDUP_REMOVED lines=9> */
.L_x_2270:
[----:B------:R-:W-:Y:S05]  /*5e70*/  BSYNC.RECONVERGENT B1 ;  /* 0x0000000000017941 */ /* 0x000fea0003800200 */
.L_x_2269:
[----:B------:R-:W-:Y:S04]  /*5e80*/  BSSY.RECONVERGENT B1, `(.L_x_2271) ;  /* 0x0000014000017945 */ /* 0x000fe80003800200 */
[----:B------:R-:W-:Y:S05]  /*5e90*/  @P4 BRA `(.L_x_2272) ;  /* 0x0000000000484947 */ /* 0x000fea0003800000 */
[----:B------:R-:W5:Y:S01]  /*5ea0*/  LDCU.64 UR14, c[0x0][0x3e0] ;  /* 0x00007c00ff0e77ac */ /* 0x000f620008000a00 */
[----:B------:R-:W-:Y:S01]  /*5eb0*/  MOV R20, R86 ;  /* 0x0000005600147202 */ /* 0x000fe20000000f00 */
[----:B------:R-:W-:Y:S01]  /*5ec0*/  FADD.FTZ R67, R67, -UR4 ;  /* 0x8000000443437e21 */ /* 0x000fe20008010000 */
[----:B01234-:R-:W-:Y:S01]  /*5ed0*/  MOV R21, R89 ;  /* 0x0000005900157202 */ /* 0x01ffe20000000f00 */
[----:B------:R-:W0:Y:S01]  /*5ee0*/  LDCU.64 UR16, c[0x0][0x380] ;  /* 0x00007000ff1077ac */ /* 0x000e220008000a00 */
[----:B------:R-:W-:Y:S01]  /*5ef0*/  FADD.FTZ R64, R64, -UR4 ;  /* 0x8000000440407e21 */ /* 0x000fe20008010000 */
[----:B------:R-:W-:-:S03]  /*5f00*/  FMUL.FTZ R67, R67, UR6 ;  /* 0x0000000643437c20 */ /* 0x000fc60008410000 */
[----:B------:R-:W-:Y:S01]  /*5f10*/  FMUL.FTZ R64, R64, UR6 ;  /* 0x0000000640407c20 */ /* 0x000fe20008410000 */
        /* <DEDUP_REMOVED lines=10> */
.L_x_2272:
[----:B------:R-:W-:Y:S05]  /*5fc0*/  BSYNC.RECONVERGENT B1 ;  /* 0x0000000000017941 */ /* 0x000fea0003800200 */
.L_x_2271:
        /* <DEDUP_REMOVED lines=44> */
.L_x_2274:
[----:B------:R-:W-:Y:S05]  /*6290*/  BSYNC.RECONVERGENT B1 ;  /* 0x0000000000017941 */ /* 0x000fea0003800200 */
.L_x_2273:
        /* <DEDUP_REMOVED lines=20> */
.L_x_2276:
[----:B------:R-:W-:Y:S05]  /*63e0*/  BSYNC.RECONVERGENT B1 ;  /* 0x0000000000017941 */ /* 0x000fea0003800200 */
.L_x_2275:
        /* <DEDUP_REMOVED lines=20> */
.L_x_2278:
[----:B------:R-:W-:Y:S05]  /*6530*/  BSYNC.RECONVERGENT B1 ;  /* 0x0000000000017941 */ /* 0x000fea0003800200 */
.L_x_2277:
        /* <DEDUP_REMOVED lines=20> */
.L_x_2280:
[----:B------:R-:W-:Y:S05]  /*6680*/  BSYNC.RECONVERGENT B1 ;  /* 0x0000000000017941 */ /* 0x000fea0003800200 */
.L_x_2279:
[----:B------:R-:W-:Y:S04]  /*6690*/  BSSY.RECONVERGENT B1, `(.L_x_2281) ;  /* 0x0000014000017945 */ /* 0x000fe80003800200 */
[----:B------:R-:W-:Y:S05]  /*66a0*/  @P3 BRA `(.L_x_2282) ;  /* 0x0000000000483947 */ /* 0x000fea0003800000 */
[----:B------:R-:W4:Y:S01]  /*66b0*/  LDCU.64 UR14, c[0x0][0x3e0] ;  /* 0x00007c00ff0e77ac */ /* 0x000f220008000a00 */
[----:B------:R-:W-:Y:S01]  /*66c0*/  FADD.FTZ R0, R3, -UR4 ;  /* 0x8000000403007e21 */ /* 0x000fe20008010000 */
[----:B------:R-:W-:Y:S01]  /*66d0*/  FADD.FTZ R20, R2, -UR4 ;  /* 0x8000000402147e21 */ /* 0x000fe20008010000 */
[----:B------:R-:W-:Y:S01]  /*66e0*/  MOV R2, R86 ;  /* 0x0000005600027202 */ /* 0x000fe20000000f00 */
[----:B------:R-:W5:Y:S01]  /*66f0*/  LDCU.64 UR16, c[0x0][0x380] ;  /* 0x00007000ff1077ac */ /* 0x000f620008000a00 */
[----:B------:R-:W-:Y:S01]  /*6700*/  MOV R3, R89 ;  /* 0x0000005900037202 */ /* 0x000fe20000000f00 */
[----:B------:R-:W-:Y:S01]  /*6710*/  FMUL.FTZ R0, R0, UR6 ;  /* 0x0000000600007c20 */ /* 0x000fe20008410000 */
[----:B------:R-:W-:-:S03]  /*6720*/  FMUL.FTZ R20, R20, UR6 ;  /* 0x0000000614147c20 */ /* 0x000fc60008410000 */
[----:B------:R-:W-:Y:S01]  /*6730*/  FFMA.FTZ R0, R28, R0, R27 ;  /* 0x000000001c007223 */ /* 0x000fe2000001001b */
[----:B0123--:R-:W-:Y:S01]  /*6740*/  FFMA.FTZ R23, R29, R20, R26 ;  /* 0x000000141d177223 */ /* 0x00ffe2000001001a */
[----:B----4-:R-:W-:Y:S02]  /*6750*/  IMAD R21, R32, UR14, RZ ;  /* 0x0000000e20157c24 */ /* 0x010fe4000f8e02ff */
[----:B------:R-:W-:-:S04]  /*6760*/  IMAD.WIDE.U32 R2, R30, UR14, R2 ;  /* 0x0000000e1e027c25 */ /* 0x000fc8000f8e0002 */
[----:B------:R-:W-:Y:S01]  /*6770*/  IMAD R21, R30, UR15, R21 ;  /* 0x0000000f1e157c24 */ /* 0x000fe2000f8e0215 */
[----:B-----5:R-:W-:-:S04]  /*6780*/  LEA R20, P1, R2, UR16, 0x1 ;  /* 0x0000001002147c11 */ /* 0x020fc8000f8208ff */
[----:B------:R-:W-:Y:S02]  /*6790*/  IADD3 R21, PT, PT, R3, R21, RZ ;  /* 0x0000001503157210 */ /* 0x000fe40007ffe0ff */
[----:B------:R-:W-:Y:S02]  /*67a0*/  F2FP.BF16.F32.PACK_AB R3, R23, R0 ;  /* 0x000000001703723e */ /* 0x000fe400000010ff */
[----:B------:R-:W-:-:S05]  /*67b0*/  LEA.HI.X R21, R2, UR17, R21, 0x1, P1 ;  /* 0x0000001102157c11 */ /* 0x000fca00088f0c15 */
[----:B------:R4:W-:Y:S02]  /*67c0*/  STG.E desc[UR12][R20.64], R3 ;  /* 0x0000000314007986 */ /* 0x0009e4000c10190c */
.L_x_2282:
[----:B------:R-:W-:Y:S05]  /*67d0*/  BSYNC.RECONVERGENT B1 ;  /* 0x0000000000017941 */ /* 0x000fea0003800200 */
.L_x_2281:
[----:B------:R-:W-:Y:S04]  /*67e0*/  BSSY.RECONVERGENT B1, `(.L_x_2283) ;  /* 0x0000014000017945 */ /* 0x000fe80003800200 */
[----:B------:R-:W-:Y:S05]  /*67f0*/  @P4 BRA `(.L_x_2284) ;  /* 0x0000000000484947 */ /* 0x000fea0003800000 */
[----:B------:R-:W5:Y:S01]  /*6800*/  LDCU.64 UR14, c[0x0][0x3e0] ;  /* 0x00007c00ff0e77ac */ /* 0x000f620008000a00 */
[----:B------:R-:W-:Y:S01]  /*6810*/  MOV R2, R86 ;  /* 0x0000005600027202 */ /* 0x000fe20000000f00 */
[----:B------:R-:W-:Y:S01]  /*6820*/  FADD.FTZ R5, R5, -UR4 ;  /* 0x8000000405057e21 */ /* 0x000fe20008010000 */
[----:B----4-:R-:W-:Y:S01]  /*6830*/  MOV R3, R89 ;  /* 0x0000005900037202 */ /* 0x010fe20000000f00 */
[----:B------:R-:W4:Y:S01]  /*6840*/  LDCU.64 UR16, c[0x0][0x380] ;  /* 0x00007000ff1077ac */ /* 0x000f220008000a00 */
[----:B------:R-:W-:Y:S01]  /*6850*/  FADD.FTZ R4, R4, -UR4 ;  /* 0x8000000404047e21 */ /* 0x000fe20008010000 */
[----:B------:R-:W-:-:S03]  /*6860*/  FMUL.FTZ R5, R5, UR6 ;  /* 0x0000000605057c20 */ /* 0x000fc60008410000 */
[----:B------:R-:W-:-:S04]  /*6870*/  FMUL.FTZ R4, R4, UR6 ;  /* 0x0000000604047c20 */ /* 0x000fc80008410000 */
[----:B0123--:R-:W-:Y:S01]  /*6880*/  FFMA.FTZ R21, R29, R4, R26 ;  /* 0x000000041d157223 */ /* 0x00ffe2000001001a */
[----:B-----5:R-:W-:Y:S02]  /*6890*/  IMAD R0, R33, UR14, RZ ;  /* 0x0000000e21007c24 */ /* 0x020fe4000f8e02ff */
        /* <DEDUP_REMOVED lines=8> */
.L_x_2284:
[----:B------:R-:W-:Y:S05]  /*6920*/  BSYNC.RECONVERGENT B1 ;  /* 0x0000000000017941 */ /* 0x000fea0003800200 */
.L_x_2283:
[----:B------:R-:W-:Y:S01]  /*6930*/  ISETP.GE.U32.AND P5, PT, R34, UR10, PT ;  /* 0x0000000a22007c0c */ /* 0x000fe2000bfa6070 */
[----:B------:R-:W-:Y:S01]  /*6940*/  BSSY.RECONVERGENT B1, `(.L_x_2285) ;  /* 0x000002b000017945 */ /* 0x000fe20003800200 */
[----:B0-----:R-:W-:Y:S02]  /*6950*/  SHF.R.S32.HI R4, RZ, 0x1f, R34 ;  /* 0x0000001fff047819 */ /* 0x001fe40000011422 */
[C---:B------:R-:W-:Y:S02]  /*6960*/  IADD3 R33, PT, PT, R25.reuse, 0x80, RZ ;  /* 0x0000008019217810 */ /* 0x040fe40007ffe0ff */
        /* <DEDUP_REMOVED lines=40> */
.L_x_2286:
[----:B------:R-:W-:Y:S05]  /*6bf0*/  BSYNC.RECONVERGENT B1 ;  /* 0x0000000000017941 */ /* 0x000fea0003800200 */
.L_x_2285:
        /* <DEDUP_REMOVED lines=20> */
.L_x_2288:
[----:B------:R-:W-:Y:S05]  /*6d40*/  BSYNC.RECONVERGENT B1 ;  /* 0x0000000000017941 */ /* 0x000fea0003800200 */
.L_x_2287:
        /* <DEDUP_REMOVED lines=20> */
.L_x_2290:
[----:B------:R-:W-:Y:S05]  /*6e90*/  BSYNC.RECONVERGENT B1 ;  /* 0x0000000000017941 */ /* 0x000fea0003800200 */
.L_x_2289:
        /* <DEDUP_REMOVED lines=20> */
.L_x_2292:
[----:B------:R-:W-:Y:S05]  /*6fe0*/  BSYNC.RECONVERGENT B1 ;  /* 0x0000000000017941 */ /* 0x000fea0003800200 */
.L_x_2291:
        /* <DEDUP_REMOVED lines=20> */
.L_x_2294:
[----:B------:R-:W-:Y:S05]  /*7130*/  BSYNC.RECONVERGENT B1 ;  /* 0x0000000000017941 */ /* 0x000fea0003800200 */
.L_x_2293:
        /* <DEDUP_REMOVED lines=20> */
.L_x_2296:
[----:B------:R-:W-:Y:S05]  /*7280*/  BSYNC.RECONVERGENT B1 ;  /* 0x0000000000017941 */ /* 0x000fea0003800200 */
.L_x_2295:
[----:B------:R-:W-:Y:S01]  /*7290*/  ISETP.GE.U32.AND P5, PT, R20, UR10, PT ;  /* 0x0000000a14007c0c */ /* 0x000fe2000bfa6070 */
[----:B------:R-:W-:Y:S01]  /*72a0*/  BSSY.RECONVERGENT B1, `(.L_x_2297) ;  /* 0x000002b000017945 */ /* 0x000fe20003800200 */
[----:B------:R-:W-:Y:S02]  /*72b0*/  SHF.R.S32.HI R10, RZ, 0x1f, R20 ;  /* 0x0000001fff0a7819 */ /* 0x000fe40000011414 */
        /* <DEDUP_REMOVED lines=41> */
.L_x_2298:
[----:B------:R-:W-:Y:S05]  /*7550*/  BSYNC.RECONVERGENT B1 ;  /* 0x0000000000017941 */ /* 0x000fea0003800200 */
.L_x_2297:
        /* <DEDUP_REMOVED lines=20> */
.L_x_2300:
[----:B------:R-:W-:Y:S05]  /*76a0*/  BSYNC.RECONVERGENT B1 ;  /* 0x0000000000017941 */ /* 0x000fea0003800200 */
.L_x_2299:
        /* <DEDUP_REMOVED lines=20> */
.L_x_2302:
[----:B------:R-:W-:Y:S05]  /*77f0*/  BSYNC.RECONVERGENT B1 ;  /* 0x0000000000017941 */ /* 0x000fea0003800200 */
.L_x_2301:
        /* <DEDUP_REMOVED lines=20> */
.L_x_2304:
[----:B------:R-:W-:Y:S05]  /*7940*/  BSYNC.RECONVERGENT B1 ;  /* 0x0000000000017941 */ /* 0x000fea0003800200 */
.L_x_2303:
[----:B------:R-:W-:Y:S04]  /*7950*/  BSSY.RECONVERGENT B1, `(.L_x_2305) ;  /* 0x0000014000017945 */ /* 0x000fe80003800200 */
[----:B------:R-:W-:Y:S05]  /*7960*/  @P3 BRA `(.L_x_2306) ;  /* 0x0000000000483947 */ /* 0x000fea0003800000 */
[----:B------:R-:W4:Y:S01]  /*7970*/  LDCU.64 UR14, c[0x0][0x3e0] ;  /* 0x00007c00ff0e77ac */ /* 0x000f220008000a00 */
[----:B---3--:R-:W-:Y:S01]  /*7980*/  MOV R4, R86 ;  /* 0x0000005600047202 */ /* 0x008fe20000000f00 */
[----:B------:R-:W-:Y:S01]  /*7990*/  FADD.FTZ R42, R42, -UR4 ;  /* 0x800000042a2a7e21 */ /* 0x000fe20008010000 */
[----:B012---:R-:W-:Y:S01]  /*79a0*/  MOV R5, R89 ;  /* 0x0000005900057202 */ /* 0x007fe20000000f00 */
[----:B------:R-:W0:Y:S01]  /*79b0*/  LDCU.64 UR16, c[0x0][0x380] ;  /* 0x00007000ff1077ac */ /* 0x000e220008000a00 */
[----:B------:R-:W-:Y:S01]  /*79c0*/  FADD.FTZ R43, R43, -UR4 ;  /* 0x800000042b2b7e21 */ /* 0x000fe20008010000 */
[----:B------:R-:W-:-:S03]  /*79d0*/  FMUL.FTZ R42, R42, UR6 ;  /* 0x000000062a2a7c20 */ /* 0x000fc60008410000 */
[----:B------:R-:W-:-:S04]  /*79e0*/  FMUL.FTZ R43, R43, UR6 ;  /* 0x000000062b2b7c20 */ /* 0x000fc80008410000 */
[----:B------:R-:W-:Y:S01]  /*79f0*/  FFMA.FTZ R0, R29, R43, R26 ;  /* 0x0000002b1d007223 */ /* 0x000fe2000001001a */
        /* <DEDUP_REMOVED lines=9> */
.L_x_2306:
[----:B------:R-:W-:Y:S05]  /*7a90*/  BSYNC.RECONVERGENT B1 ;  /* 0x0000000000017941 */ /* 0x000fea0003800200 */
.L_x_2305:
[----:B------:R-:W-:Y:S04]  /*7aa0*/  BSSY.RECONVERGENT B1, `(.L_x_2307) ;  /* 0x0000014000017945 */ /* 0x000fe80003800200 */
[----:B------:R-:W-:Y:S05]  /*7ab0*/  @P4 BRA `(.L_x_2308) ;  /* 0x0000000000484947 */ /* 0x000fea0003800000 */
[----:B------:R-:W5:Y:S01]  /*7ac0*/  LDCU.64 UR14, c[0x0][0x3e0] ;  /* 0x00007c00ff0e77ac */ /* 0x000f620008000a00 */
[----:B---34-:R-:W-:Y:S01]  /*7ad0*/  MOV R4, R86 ;  /* 0x0000005600047202 */ /* 0x018fe20000000f00 */
[----:B------:R-:W-:Y:S01]  /*7ae0*/  FADD.FTZ R44, R44, -UR4 ;  /* 0x800000042c2c7e21 */ /* 0x000fe20008010000 */
[----:B012---:R-:W-:Y:S01]  /*7af0*/  MOV R5, R89 ;  /* 0x0000005900057202 */ /* 0x007fe20000000f00 */
[----:B------:R-:W0:Y:S01]  /*7b00*/  LDCU.64 UR16, c[0x0][0x380] ;  /* 0x00007000ff1077ac */ /* 0x000e220008000a00 */
[----:B------:R-:W-:Y:S01]  /*7b10*/  FADD.FTZ R45, R45, -UR4 ;  /* 0x800000042d2d7e21 */ /* 0x000fe20008010000 */
[----:B------:R-:W-:-:S03]  /*7b20*/  FMUL.FTZ R44, R44, UR6 ;  /* 0x000000062c2c7c20 */ /* 0x000fc60008410000 */
[----:B------:R-:W-:-:S04]  /*7b30*/  FMUL.FTZ R45, R45, UR6 ;  /* 0x000000062d2d7c20 */ /* 0x000fc80008410000 */
        /* <DEDUP_REMOVED lines=10> */
.L_x_2308:
[----:B------:R-:W-:Y:S05]  /*7be0*/  BSYNC.RECONVERGENT B1 ;  /* 0x0000000000017941 */ /* 0x000fea0003800200 */
.L_x_2307:
[----:B------:R-:W-:Y:S01]  /*7bf0*/  ISETP.GE.U32.AND P5, PT, R3, UR10, PT ;  /* 0x0000000a03007c0c */ /* 0x000fe2000bfa6070 */
[----:B------:R-:W-:Y:S01]  /*7c00*/  BSSY.RECONVERGENT B1, `(.L_x_2309) ;  /* 0x0000029000017945 */ /* 0x000fe20003800200 */
[----:B0-----:R-:W-:Y:S02]  /*7c10*/  SHF.R.S32.HI R7, RZ, 0x1f, R3 ;  /* 0x0000001fff077819 */ /* 0x001fe40000011403 */
[----:B------:R-:W-:Y:S02]  /*7c20*/  IADD3 R15, PT, PT, R25, 0xe0, RZ ;  /* 0x000000e0190f7810 */ /* 0x000fe40007ffe0ff */
        /* <DEDUP_REMOVED lines=12> */
[----:B-12---:R-:W-:Y:S02]  /*7cf0*/  SHF.R.S32.HI R5, RZ, 0x1f, R4 ;  /* 0x0000001fff057819 */ /* 0x006fe40000011404 */
        /* <DEDUP_REMOVED lines=15> */
[----:B------:R-:W-:Y:S01]  /*7df0*/  FFMA.FTZ R46, R29, R46, R26 ;  /* 0x0000002e1d2e7223 */ /* 0x000fe2000001001a */
        /* <DEDUP_REMOVED lines=9> */
.L_x_2310:
[----:B------:R-:W-:Y:S05]  /*7e90*/  BSYNC.RECONVERGENT B1 ;  /* 0x0000000000017941 */ /* 0x000fea0003800200 */
.L_x_2309:
        /* <DEDUP_REMOVED lines=20> */
.L_x_2312:
[----:B------:R-:W-:Y:S05]  /*7fe0*/  BSYNC.RECONVERGENT B1 ;  /* 0x0000000000017941 */ /* 0x000fea0003800200 */
.L_x_2311:
        /* <DEDUP_REMOVED lines=20> */
.L_x_2314:
[----:B------:R-:W-:Y:S05]  /*8130*/  BSYNC.RECONVERGENT B1 ;  /* 0x0000000000017941 */ /* 0x000fea0003800200 */
.L_x_2313:
        /* <DEDUP_REMOVED lines=10> */
[----:B------:R-:W-:Y:S01]  /*81e0*/  FFMA.FTZ R52, R29, R52, R26 ;  /* 0x000000341d347223 */ /* 0x000fe2000001001a */
        /* <DEDUP_REMOVED lines=9> */
.L_x_2316:
[----:B------:R-:W-:Y:S05]  /*8280*/  BSYNC.RECONVERGENT B1 ;  /* 0x0000000000017941 */ /* 0x000fea0003800200 */
.L_x_2315:
        /* <DEDUP_REMOVED lines=20> */
.L_x_2318:
[----:B------:R-:W-:Y:S05]  /*83d0*/  BSYNC.RECONVERGENT B1 ;  /* 0x0000000000017941 */ /* 0x000fea0003800200 */
.L_x_2317:
[----:B------:R-:W-:Y:S05]  /*83e0*/  @P4 BRA `(.L_x_2319) ;  /* 0x0000004400c84947 */ /* 0x000fea0003800000 */
[----:B------:R-:W5:Y:S01]  /*83f0*/  LDCU.64 UR10, c[0x0][0x3e0] ;  /* 0x00007c00ff0a77ac */ /* 0x000f620008000a00 */
[----:B------:R-:W-:Y:S01]  /*8400*/  MOV R87, R89 ;  /* 0x0000005900577202 */ /* 0x000fe20000000f00 */
[----:B------:R-:W-:Y:S01]  /*8410*/  FADD.FTZ R57, R57, -UR4 ;  /* 0x8000000439397e21 */ /* 0x000fe20008010000 */
[----:B------:R-:W-:Y:S01]  /*8420*/  FADD.FTZ R56, R56, -UR4 ;  /* 0x8000000438387e21 */ /* 0x000fe20008010000 */
[----:B------:R-:W1:Y:S02]  /*8430*/  LDCU.64 UR14, c[0x0][0x380] ;  /* 0x00007000ff0e77ac */ /* 0x000e640008000a00 */
[----:B------:R-:W-:Y:S01]  /*8440*/  FMUL.FTZ R57, R57, UR6 ;  /* 0x0000000639397c20 */ /* 0x000fe20008410000 */
[----:B------:R-:W-:-:S03]  /*8450*/  FMUL.FTZ R56, R56, UR6 ;  /* 0x0000000638387c20 */ /* 0x000fc60008410000 */
[----:B----4-:R-:W-:Y:S01]  /*8460*/  FFMA.FTZ R5, R28, R57, R27 ;  /* 0x000000391c057223 */ /* 0x010fe2000001001b */
[----:B------:R-:W-:-:S05]  /*8470*/  FFMA.FTZ R56, R29, R56, R26 ;  /* 0x000000381d387223 */ /* 0x000fca000001001a */
[----:B------:R-:W-:Y:S01]  /*8480*/  F2FP.BF16.F32.PACK_AB R5, R56, R5 ;  /* 0x000000053805723e */ /* 0x000fe200000010ff */
[----:B-----5:R-:W-:Y:S02]  /*8490*/  IMAD R0, R0, UR10, RZ ;  /* 0x0000000a00007c24 */ /* 0x020fe4000f8e02ff */
[----:B------:R-:W-:-:S04]  /*84a0*/  IMAD.WIDE.U32 R86, R25, UR10, R86 ;  /* 0x0000000a19567c25 */ /* 0x000fc8000f8e0056 */
[----:B------:R-:W-:Y:S01]  /*84b0*/  IMAD R25, R25, UR11, R0 ;  /* 0x0000000b19197c24 */ /* 0x000fe2000f8e0200 */
[----:B-123--:R-:W-:-:S04]  /*84c0*/  LEA R2, P1, R86, UR14, 0x1 ;  /* 0x0000000e56027c11 */ /* 0x00efc8000f8208ff */
[----:B------:R-:W-:-:S04]  /*84d0*/  IADD3 R25, PT, PT, R87, R25, RZ ;  /* 0x0000001957197210 */ /* 0x000fc80007ffe0ff */
[----:B0-----:R-:W-:-:S05]  /*84e0*/  LEA.HI.X R3, R86, UR15, R25, 0x1, P1 ;  /* 0x0000000f56037c11 */ /* 0x001fca00088f0c19 */
[----:B------:R0:W-:Y:S01]  /*84f0*/  STG.E desc[UR12][R2.64], R5 ;  /* 0x0000000502007986 */ /* 0x0001e2000c10190c */
[----:B------:R-:W-:Y:S05]  /*8500*/  BRA `(.L_x_2319) ;  /* 0x0000004400807947 */ /* 0x000fea0003800000 */
.L_x_2256:
        /* <DEDUP_REMOVED lines=21> */
[----:B------:R-:W-:Y:S01]  /*8660*/  FFMA.FTZ R21, R28, R21, R27 ;  /* 0x000000151c157223 */ /* 0x000fe2000001001b */
        /* <DEDUP_REMOVED lines=16> */
[----:B--2---:R-:W-:Y:S01]  /*8770*/  FMUL.FTZ R78, R20, R35 ;  /* 0x00000023144e7220 */ /* 0x004fe20000410000 */
[----:B-1----:R-:W-:-:S04]  /*8780*/  LEA R20, P1, R22, UR16, 0x1 ;  /* 0x0000001016147c11 */ /* 0x002fc8000f8208ff */
[----:B------:R-:W-:Y:S02]  /*8790*/  LEA.HI.X R21, R22, UR17, R81, 0x1, P1 ;  /* 0x0000001116157c11 */ /* 0x000fe400088f0c51 */
[----:B------:R-:W-:-:S05]  /*87a0*/  F2FP.BF16.F32.PACK_AB R33, R78, R33 ;  /* 0x000000214e21723e */ /* 0x000fca00000010ff */
[----:B------:R0:W-:Y:S02]  /*87b0*/  STG.E desc[UR12][R20.64], R33 ;  /* 0x0000002114007986 */ /* 0x0001e4000c10190c */
.L_x_2321:
[----:B------:R-:W-:Y:S05]  /*87c0*/  BSYNC.RECONVERGENT B1 ;  /* 0x0000000000017941 */ /* 0x000fea0003800200 */
.L_x_2320:
[----:B------:R-:W-:Y:S04]  /*87d0*/  BSSY.RECONVERGENT B1, `(.L_x_2322) ;  /* 0x000001e000017945 */ /* 0x000fe80003800200 */
[----:B------:R-:W-:Y:S05]  /*87e0*/  @P2 BRA `(.L_x_2323) ;  /* 0x0000000000702947 */ /* 0x000fea0003800000 */
[----:B------:R-:W-:Y:S01]  /*87f0*/  FADD.FTZ R79, R79, -UR4 ;  /* 0x800000044f4f7e21 */ /* 0x000fe20008010000 */
[----:B------:R-:W-:Y:S01]  /*8800*/  FADD.FTZ R76, R76, -UR4 ;  /* 0x800000044c4c7e21 */ /* 0x000fe20008010000 */
[----:B------:R-:W1:Y:S01]  /*8810*/  LDCU.64 UR14, c[0x0][0x3e0] ;  /* 0x00007c00ff0e77ac */ /* 0x000e620008000a00 */
[----:B------:R-:W-:Y:S01]  /*8820*/  MOV R23, R89 ;  /* 0x0000005900177202 */ /* 0x000fe20000000f00 */
[----:B0-----:R-:W-:Y:S01]  /*8830*/  FMUL.FTZ R20, R79, UR6 ;  /* 0x000000064f147c20 */ /* 0x001fe20008410000 */
[----:B------:R-:W-:Y:S01]  /*8840*/  FMUL.FTZ R21, R76, UR6 ;  /* 0x000000064c157c20 */ /* 0x000fe20008410000 */
[----:B------:R-:W0:Y:S02]  /*8850*/  LDCU.64 UR16, c[0x0][0x380] ;  /* 0x00007000ff1077ac */ /* 0x000e240008000a00 */
[----:B------:R-:W-:Y:S01]  /*8860*/  FFMA.FTZ R20, R28, R20, R27 ;  /* 0x000000141c147223 */ /* 0x000fe2000001001b */
[----:B------:R-:W-:-:S03]  /*8870*/  FFMA.FTZ R21, R29, R21, R26 ;  /* 0x000000151d157223 */ /* 0x000fc6000001001a */
[----:B------:R-:W-:Y:S01]  /*8880*/  FMUL.FTZ R22, R20, -1.4426950216293334961 ;  /* 0xbfb8aa3b14167820 */ /* 0x000fe20000410000 */
[----:B------:R-:W-:-:S05]  /*8890*/  FMUL.FTZ R34, R21, -1.4426950216293334961 ;  /* 0xbfb8aa3b15227820 */ /* 0x000fca0000410000 */
[----:B------:R-:W2:Y:S01]  /*88a0*/  MUFU.EX2 R22, R22 ;  /* 0x0000001600167308 */ /* 0x000ea20000000800 */
[----:B-1----:R-:W-:-:S03]  /*88b0*/  IMAD R30, R30, UR14, RZ ;  /* 0x0000000e1e1e7c24 */ /* 0x002fc6000f8e02ff */
[----:B------:R-:W1:Y:S01]  /*88c0*/  MUFU.EX2 R34, R34 ;  /* 0x0000002200227308 */ /* 0x000e620000000800 */
[----:B--2---:R-:W-:Y:S01]  /*88d0*/  FADD.FTZ R32, R22, 1 ;  /* 0x3f80000016207421 */ /* 0x004fe20000010000 */
[----:B------:R-:W-:Y:S01]  /*88e0*/  MOV R22, R86 ;  /* 0x0000005600167202 */ /* 0x000fe20000000f00 */
[----:B-1----:R-:W-:Y:S02]  /*88f0*/  FADD.FTZ R35, R34, 1 ;  /* 0x3f80000022237421 */ /* 0x002fe40000010000 */
        /* <DEDUP_REMOVED lines=11> */
.L_x_2323:
[----:B------:R-:W-:Y:S05]  /*89b0*/  BSYNC.RECONVERGENT B1 ;  /* 0x0000000000017941 */ /* 0x000fea0003800200 */
.L_x_2322:
[----:B------:R-:W-:Y:S01]  /*89c0*/  ISETP.GE.U32.AND P5, PT, R91, UR10, PT ;  /* 0x0000000a5b007c0c */ /* 0x000fe2000bfa6070 */
[----:B------:R-:W-:Y:S01]  /*89d0*/  BSSY.RECONVERGENT B1, `(.L_x_2324) ;  /* 0x0000033000017945 */ /* 0x000fe20003800200 */
[----:B------:R-:W-:Y:S02]  /*89e0*/  SHF.R.S32.HI R22, RZ, 0x1f, R91 ;  /* 0x0000001fff167819 */ /* 0x000fe4000001145b */
[C---:B------:R-:W-:Y:S02]  /*89f0*/  IADD3 R30, PT, PT, R25.reuse, 0x20, RZ ;  /* 0x00000020191e7810 */ /* 0x040fe40007ffe0ff */
[----:B------:R-:W-:Y:S02]  /*8a00*/  ISETP.GE.AND.EX P5, PT, R22, UR11, PT, P5 ;  /* 0x0000000b16007c0c */ /* 0x000fe4000bfa6350 */
[C---:B------:R-:W-:Y:S02]  /*8a10*/  IADD3 R31, PT, PT, R25.reuse, 0x28, RZ ;  /* 0x00000028191f7810 */ /* 0x040fe40007ffe0ff */
[----:B------:R-:W-:-:S02]  /*8a20*/  IADD3 R32, PT, PT, R25, 0x30, RZ ;  /* 0x0000003019207810 */ /* 0x000fc40007ffe0ff */
[----:B01----:R-:W-:Y:S02]  /*8a30*/  IADD3 R33, PT, PT, R25, 0x38, RZ ;  /* 0x0000003819217810 */ /* 0x003fe40007ffe0ff */
        /* <DEDUP_REMOVED lines=44> */
.L_x_2325:
[----:B------:R-:W-:Y:S05]  /*8d00*/  BSYNC.RECONVERGENT B1 ;  /* 0x0000000000017941 */ /* 0x000fea0003800200 */
.L_x_2324:
        /* <DEDUP_REMOVED lines=32> */
.L_x_2327:
[----:B------:R-:W-:Y:S05]  /*8f10*/  BSYNC.RECONVERGENT B1 ;  /* 0x0000000000017941 */ /* 0x000fea0003800200 */
.L_x_2326:
        /* <DEDUP_REMOVED lines=9> */
[----:B------:R-:W-:Y:S01]  /*8fb0*/  FFMA.FTZ R22, R28, R22, R27 ;  /* 0x000000161c167223 */ /* 0x000fe2000001001b */
[----:B------:R-:W-:-:S03]  /*8fc0*/  FFMA.FTZ R23, R29, R23, R26 ;  /* 0x000000171d177223 */ /* 0x000fc6000001001a */
[----:B------:R-:W-:Y:S01]  /*8fd0*/  FMUL.FTZ R20, R22, -1.4426950216293334961 ;  /* 0xbfb8aa3b16147820 */ /* 0x000fe20000410000 */
[----:B------:R-:W-:-:S05]  /*8fe0*/  FMUL.FTZ R72, R23, -1.4426950216293334961 ;  /* 0xbfb8aa3b17487820 */ /* 0x000fca0000410000 */
[----:B------:R-:W1:Y:S01]  /*8ff0*/  MUFU.EX2 R20, R20 ;  /* 0x0000001400147308 */ /* 0x000e620000000800 */
[----:B--2---:R-:W-:-:S03]  /*9000*/  IMAD R79, R34, UR14, RZ ;  /* 0x0000000e224f7c24 */ /* 0x004fc6000f8e02ff */
[----:B------:R-:W2:Y:S01]  /*9010*/  MUFU.EX2 R72, R72 ;  /* 0x0000004800487308 */ /* 0x000ea20000000800 */
[----:B------:R-:W-:Y:S02]  /*9020*/  IMAD R79, R30, UR15, R79 ;  /* 0x0000000f1e4f7c24 */ /* 0x000fe4000f8e024f */
[----:B-1----:R-:W-:Y:S01]  /*9030*/  FADD.FTZ R70, R20, 1 ;  /* 0x3f80000014467421 */ /* 0x002fe20000010000 */
[----:B------:R-:W-:Y:S01]  /*9040*/  MOV R20, R86 ;  /* 0x0000005600147202 */ /* 0x000fe20000000f00 */
[----:B--2---:R-:W-:Y:S02]  /*9050*/  FADD.FTZ R75, R72, 1 ;  /* 0x3f800000484b7421 */ /* 0x004fe40000010000 */
[----:B------:R-:W1:Y:S02]  /*9060*/  MUFU.RCP R73, R70 ;  /* 0x0000004600497308 */ /* 0x000e640000001000 */
[----:B------:R-:W-:-:S05]  /*9070*/  IMAD.WIDE.U32 R20, R30, UR14, R20 ;  /* 0x0000000e1e147c25 */ /* 0x000fca000f8e0014 */
[----:B------:R-:W-:Y:S01]  /*9080*/  IADD3 R79, PT, PT, R21, R79, RZ ;  /* 0x0000004f154f7210 */ /* 0x000fe20007ffe0ff */
[----:B------:R-:W2:Y:S01]  /*9090*/  MUFU.RCP R90, R75 ;  /* 0x0000004b005a7308 */ /* 0x000ea20000001000 */
[----:B-1----:R-:W-:Y:S01]  /*90a0*/  FMUL.FTZ R73, R22, R73 ;  /* 0x0000004916497220 */ /* 0x002fe20000410000 */
[----:B0-----:R-:W-:Y:S01]  /*90b0*/  LEA R22, P1, R20, UR16, 0x1 ;  /* 0x0000001014167c11 */ /* 0x001fe2000f8208ff */
[----:B--2---:R-:W-:-:S03]  /*90c0*/  FMUL.FTZ R90, R23, R90 ;  /* 0x0000005a175a7220 */ /* 0x004fc60000410000 */
[----:B------:R-:W-:Y:S02]  /*90d0*/  LEA.HI.X R23, R20, UR17, R79, 0x1, P1 ;  /* 0x0000001114177c11 */ /* 0x000fe400088f0c4f */
[----:B------:R-:W-:-:S05]  /*90e0*/  F2FP.BF16.F32.PACK_AB R73, R90, R73 ;  /* 0x000000495a49723e */ /* 0x000fca00000010ff */
[----:B------:R2:W-:Y:S02]  /*90f0*/  STG.E desc[UR12][R22.64], R73 ;  /* 0x0000004916007986 */ /* 0x0005e4000c10190c */
.L_x_2329:
[----:B------:R-:W-:Y:S05]  /*9100*/  BSYNC.RECONVERGENT B1 ;  /* 0x0000000000017941 */ /* 0x000fea0003800200 */
.L_x_2328:
        /* <DEDUP_REMOVED lines=9> */
[----:B------:R-:W-:Y:S01]  /*91a0*/  FFMA.FTZ R71, R28, R71, R27 ;  /* 0x000000471c477223 */ /* 0x000fe2000001001b */
[----:B--2---:R-:W-:-:S03]  /*91b0*/  FFMA.FTZ R73, R29, R68, R26 ;  /* 0x000000441d497223 */ /* 0x004fc6000001001a */
[----:B------:R-:W-:Y:S01]  /*91c0*/  FMUL.FTZ R20, R71, -1.4426950216293334961 ;  /* 0xbfb8aa3b47147820 */ /* 0x000fe20000410000 */
[----:B------:R-:W-:-:S05]  /*91d0*/  FMUL.FTZ R23, R73, -1.4426950216293334961 ;  /* 0xbfb8aa3b49177820 */ /* 0x000fca0000410000 */
        /* <DEDUP_REMOVED lines=17> */
.L_x_2331:
[----:B------:R-:W-:Y:S05]  /*92f0*/  BSYNC.RECONVERGENT B1 ;  /* 0x0000000000017941 */ /* 0x000fea0003800200 */
.L_x_2330:
        /* <DEDUP_REMOVED lines=9> */
[----:B------:R-:W-:Y:S01]  /*9390*/  FFMA.FTZ R69, R28, R69, R27 ;  /* 0x000000451c457223 */ /* 0x000fe2000001001b */
[----:B------:R-:W-:-:S03]  /*93a0*/  FFMA.FTZ R66, R29, R66, R26 ;  /* 0x000000421d427223 */ /* 0x000fc6000001001a */
[----:B------:R-:W-:Y:S01]  /*93b0*/  FMUL.FTZ R20, R69, -1.4426950216293334961 ;  /* 0xbfb8aa3b45147820 */ /* 0x000fe20000410000 */
[----:B--23--:R-:W-:-:S05]  /*93c0*/  FMUL.FTZ R23, R66, -1.4426950216293334961 ;  /* 0xbfb8aa3b42177820 */ /* 0x00cfca0000410000 */
        /* <DEDUP_REMOVED lines=17> */
.L_x_2333:
[----:B------:R-:W-:Y:S05]  /*94e0*/  BSYNC.RECONVERGENT B1 ;  /* 0x0000000000017941 */ /* 0x000fea0003800200 */
.L_x_2332:
[----:B------:R-:W-:Y:S04]  /*94f0*/  BSSY.RECONVERGENT B1, `(.L_x_2334) ;  /* 0x000001e000017945 */ /* 0x000fe80003800200 */
[----:B------:R-:W-:Y:S05]  /*9500*/  @P4 BRA `(.L_x_2335) ;  /* 0x0000000000704947 */ /* 0x000fea0003800000 */
[----:B------:R-:W-:Y:S01]  /*9510*/  FADD.FTZ R67, R67, -UR4 ;  /* 0x8000000443437e21 */ /* 0x000fe20008010000 */
[----:B------:R-:W-:Y:S01]  /*9520*/  FADD.FTZ R64, R64, -UR4 ;  /* 0x8000000440407e21 */ /* 0x000fe20008010000 */
[----:B------:R-:W5:Y:S01]  /*9530*/  LDCU.64 UR14, c[0x0][0x3e0] ;  /* 0x00007c00ff0e77ac */ /* 0x000f620008000a00 */
[----:B01----:R-:W-:Y:S01]  /*9540*/  MOV R21, R89 ;  /* 0x0000005900157202 */ /* 0x003fe20000000f00 */
[----:B------:R-:W-:Y:S01]  /*9550*/  FMUL.FTZ R67, R67, UR6 ;  /* 0x0000000643437c20 */ /* 0x000fe20008410000 */
[----:B------:R-:W-:Y:S01]  /*9560*/  FMUL.FTZ R64, R64, UR6 ;  /* 0x0000000640407c20 */ /* 0x000fe20008410000 */
[----:B------:R-:W0:Y:S02]  /*9570*/  LDCU.64 UR16, c[0x0][0x380] ;  /* 0x00007000ff1077ac */ /* 0x000e240008000a00 */
[----:B------:R-:W-:Y:S01]  /*9580*/  FFMA.FTZ R67, R28, R67, R27 ;  /* 0x000000431c437223 */ /* 0x000fe2000001001b */
[----:B------:R-:W-:-:S03]  /*9590*/  FFMA.FTZ R64, R29, R64, R26 ;  /* 0x000000401d407223 */ /* 0x000fc6000001001a */
[----:B------:R-:W-:Y:S01]  /*95a0*/  FMUL.FTZ R20, R67, -1.4426950216293334961 ;  /* 0xbfb8aa3b43147820 */ /* 0x000fe20000410000 */
[----:B--234-:R-:W-:-:S05]  /*95b0*/  FMUL.FTZ R23, R64, -1.4426950216293334961 ;  /* 0xbfb8aa3b40177820 */ /* 0x01cfca0000410000 */
[----:B------:R-:W1:Y:S01]  /*95c0*/  MUFU.EX2 R20, R20 ;  /* 0x0000001400147308 */ /* 0x000e620000000800 */
[----:B-----5:R-:W-:-:S03]  /*95d0*/  IMAD R78, R78, UR14, RZ ;  /* 0x0000000e4e4e7c24 */ /* 0x020fc6000f8e02ff */
        /* <DEDUP_REMOVED lines=15> */
.L_x_2335:
[----:B------:R-:W-:Y:S05]  /*96d0*/  BSYNC.RECONVERGENT B1 ;  /* 0x0000000000017941 */ /* 0x000fea0003800200 */
.L_x_2334:
[----:B------:R-:W-:Y:S01]  /*96e0*/  ISETP.GE.U32.AND P5, PT, R74, UR10, PT ;  /* 0x0000000a4a007c0c */ /* 0x000fe2000bfa6070 */
[----:B------:R-:W-:Y:S01]  /*96f0*/  BSSY.RECONVERGENT B1, `(.L_x_2336) ;  /* 0x0000035000017945 */ /* 0x000fe20003800200 */
[----:B01----:R-:W-:Y:S02]  /*9700*/  SHF.R.S32.HI R21, RZ, 0x1f, R74 ;  /* 0x0000001fff157819 */ /* 0x003fe4000001144a */
[----:B------:R-:W-:Y:S02]  /*9710*/  IADD3 R69, PT, PT, R25, 0x50, RZ ;  /* 0x0000005019457810 */ /* 0x000fe40007ffe0ff */
[----:B------:R-:W-:Y:S02]  /*9720*/  ISETP.GE.AND.EX P5, PT, R21, UR11, PT, P5 ;  /* 0x0000000b15007c0c */ /* 0x000fe4000bfa6350 */
[C---:B------:R-:W-:Y:S02]  /*9730*/  IADD3 R67, PT, PT, R25.reuse, 0x58, RZ ;  /* 0x0000005819437810 */ /* 0x040fe40007ffe0ff */
[----:B------:R-:W-:-:S02]  /*9740*/  IADD3 R30, PT, PT, R25, 0x60, RZ ;  /* 0x00000060191e7810 */ /* 0x000fc40007ffe0ff */
        /* <DEDUP_REMOVED lines=17> */
[----:B----4-:R-:W-:Y:S01]  /*9860*/  IADD3 R35, PT, PT, R25, 0x78, RZ ;  /* 0x0000007819237810 */ /* 0x010fe20007ffe0ff */
        /* <DEDUP_REMOVED lines=29> */
.L_x_2337:
[----:B------:R-:W-:Y:S05]  /*9a40*/  BSYNC.RECONVERGENT B1 ;  /* 0x0000000000017941 */ /* 0x000fea0003800200 */
.L_x_2336:
        /* <DEDUP_REMOVED lines=9> */
[----:B------:R-:W-:Y:S01]  /*9ae0*/  FFMA.FTZ R63, R28, R63, R27 ;  /* 0x0000003f1c3f7223 */ /* 0x000fe2000001001b */
        /* <DEDUP_REMOVED lines=20> */
.L_x_2339:
[----:B------:R-:W-:Y:S05]  /*9c30*/  BSYNC.RECONVERGENT B1 ;  /* 0x0000000000017941 */ /* 0x000fea0003800200 */
.L_x_2338:
        /* <DEDUP_REMOVED lines=30> */
.L_x_2341:
[----:B------:R-:W-:Y:S05]  /*9e20*/  BSYNC.RECONVERGENT B1 ;  /* 0x0000000000017941 */ /* 0x000fea0003800200 */
.L_x_2340:
        /* <DEDUP_REMOVED lines=10> */
[----:B------:R-:W-:Y:S01]  /*9ed0*/  FFMA.FTZ R59, R28, R59, R27 ;  /* 0x0000003b1c3b7223 */ /* 0x000fe2000001001b */
        /* <DEDUP_REMOVED lines=19> */
.L_x_2343:
[----:B------:R-:W-:Y:S05]  /*a010*/  BSYNC.RECONVERGENT B1 ;  /* 0x0000000000017941 */ /* 0x000fea0003800200 */
.L_x_2342:
[----:B------:R-:W-:Y:S04]  /*a020*/  BSSY.RECONVERGENT B1, `(.L_x_2344) ;  /* 0x000001e000017945 */ /* 0x000fe80003800200 */
[----:B------:R-:W-:Y:S05]  /*a030*/  @P3 BRA `(.L_x_2345) ;  /* 0x0000000000703947 */ /* 0x000fea0003800000 */
[----:B------:R-:W-:Y:S01]  /*a040*/  FADD.FTZ R3, R3, -UR4 ;  /* 0x8000000403037e21 */ /* 0x000fe20008010000 */
[----:B------:R-:W-:Y:S01]  /*a050*/  FADD.FTZ R2, R2, -UR4 ;  /* 0x8000000402027e21 */ /* 0x000fe20008010000 */
[----:B------:R-:W5:Y:S02]  /*a060*/  LDCU.64 UR14, c[0x0][0x3e0] ;  /* 0x00007c00ff0e77ac */ /* 0x000f640008000a00 */
[----:B------:R-:W-:Y:S01]  /*a070*/  FMUL.FTZ R3, R3, UR6 ;  /* 0x0000000603037c20 */ /* 0x000fe20008410000 */
[----:B------:R-:W-:Y:S01]  /*a080*/  FMUL.FTZ R2, R2, UR6 ;  /* 0x0000000602027c20 */ /* 0x000fe20008410000 */
[----:B------:R-:W5:Y:S02]  /*a090*/  LDCU.64 UR16, c[0x0][0x380] ;  /* 0x00007000ff1077ac */ /* 0x000f640008000a00 */
[----:B012---:R-:W-:Y:S01]  /*a0a0*/  FFMA.FTZ R23, R28, R3, R27 ;  /* 0x000000031c177223 */ /* 0x007fe2000001001b */
[----:B----4-:R-:W-:Y:S01]  /*a0b0*/  FFMA.FTZ R59, R29, R2, R26 ;  /* 0x000000021d3b7223 */ /* 0x010fe2000001001a */
[----:B------:R-:W-:-:S02]  /*a0c0*/  MOV R2, R86 ;  /* 0x0000005600027202 */ /* 0x000fc40000000f00 */
[----:B------:R-:W-:Y:S01]  /*a0d0*/  FMUL.FTZ R0, R23, -1.4426950216293334961 ;  /* 0xbfb8aa3b17007820 */ /* 0x000fe20000410000 */
[----:B---3--:R-:W-:Y:S01]  /*a0e0*/  FMUL.FTZ R21, R59, -1.4426950216293334961 ;  /* 0xbfb8aa3b3b157820 */ /* 0x008fe20000410000 */
[----:B------:R-:W-:-:S04]  /*a0f0*/  MOV R3, R89 ;  /* 0x0000005900037202 */ /* 0x000fc80000000f00 */
[----:B------:R-:W0:Y:S01]  /*a100*/  MUFU.EX2 R0, R0 ;  /* 0x0000000000007308 */ /* 0x000e220000000800 */
[----:B-----5:R-:W-:-:S03]  /*a110*/  IMAD R61, R32, UR14, RZ ;  /* 0x0000000e203d7c24 */ /* 0x020fc6000f8e02ff */
        /* <DEDUP_REMOVED lines=14> */
.L_x_2345:
[----:B------:R-:W-:Y:S05]  /*a200*/  BSYNC.RECONVERGENT B1 ;  /* 0x0000000000017941 */ /* 0x000fea0003800200 */
.L_x_2344:
        /* <DEDUP_REMOVED lines=8> */
[----:B------:R-:W5:Y:S01]  /*a290*/  LDCU.64 UR16, c[0x0][0x380] ;  /* 0x00007000ff1077ac */ /* 0x000f620008000a00 */
[----:B------:R-:W-:Y:S01]  /*a2a0*/  MOV R3, R89 ;  /* 0x0000005900037202 */ /* 0x000fe20000000f00 */
[----:B0--34-:R-:W-:Y:S01]  /*a2b0*/  FFMA.FTZ R21, R28, R5, R27 ;  /* 0x000000051c157223 */ /* 0x019fe2000001001b */
[----:B-12---:R-:W-:-:S03]  /*a2c0*/  FFMA.FTZ R23, R29, R4, R26 ;  /* 0x000000041d177223 */ /* 0x006fc6000001001a */
[----:B------:R-:W-:Y:S01]  /*a2d0*/  FMUL.FTZ R0, R21, -1.4426950216293334961 ;  /* 0xbfb8aa3b15007820 */ /* 0x000fe20000410000 */
[----:B------:R-:W-:-:S05]  /*a2e0*/  FMUL.FTZ R5, R23, -1.4426950216293334961 ;  /* 0xbfb8aa3b17057820 */ /* 0x000fca0000410000 */
        /* <DEDUP_REMOVED lines=16> */
.L_x_2347:
[----:B------:R-:W-:Y:S05]  /*a3f0*/  BSYNC.RECONVERGENT B1 ;  /* 0x0000000000017941 */ /* 0x000fea0003800200 */
.L_x_2346:
[----:B------:R-:W-:Y:S01]  /*a400*/  ISETP.GE.U32.AND P5, PT, R34, UR10, PT ;  /* 0x0000000a22007c0c */ /* 0x000fe2000bfa6070 */
[----:B------:R-:W-:Y:S01]  /*a410*/  BSSY.RECONVERGENT B1, `(.L_x_2348) ;  /* 0x0000035000017945 */ /* 0x000fe20003800200 */
[----:B------:R-:W-:Y:S02]  /*a420*/  SHF.R.S32.HI R3, RZ, 0x1f, R34 ;  /* 0x0000001fff037819 */ /* 0x000fe40000011422 */
[----:B------:R-:W-:Y:S02]  /*a430*/  IADD3 R33, PT, PT, R25, 0x80, RZ ;  /* 0x0000008019217810 */ /* 0x000fe40007ffe0ff */
[----:B------:R-:W-:Y:S02]  /*a440*/  ISETP.GE.AND.EX P5, PT, R3, UR11, PT, P5 ;  /* 0x0000000b03007c0c */ /* 0x000fe4000bfa6350 */
[C---:B------:R-:W-:Y:S02]  /*a450*/  IADD3 R31, PT, PT, R25.reuse, 0x88, RZ ;  /* 0x00000088191f7810 */ /* 0x040fe40007ffe0ff */
[----:B012---:R-:W-:-:S02]  /*a460*/  IADD3 R23, PT, PT, R25, 0x90, RZ ;  /* 0x0000009019177810 */ /* 0x007fc40007ffe0ff */
[----:B---34-:R-:W-:Y:S02]  /*a470*/  IADD3 R21, PT, PT, R25, 0x98, RZ ;  /* 0x0000009819157810 */ /* 0x018fe40007ffe0ff */
        /* <DEDUP_REMOVED lines=46> */
.L_x_2349:
[----:B------:R-:W-:Y:S05]  /*a760*/  BSYNC.RECONVERGENT B1 ;  /* 0x0000000000017941 */ /* 0x000fea0003800200 */
.L_x_2348:
        /* <DEDUP_REMOVED lines=9> */
[----:B------:R-:W-:Y:S01]  /*a800*/  FFMA.FTZ R9, R28, R9, R27 ;  /* 0x000000091c097223 */ /* 0x000fe2000001001b */
        /* <DEDUP_REMOVED lines=20> */
.L_x_2351:
[----:B------:R-:W-:Y:S05]  /*a950*/  BSYNC.RECONVERGENT B1 ;  /* 0x0000000000017941 */ /* 0x000fea0003800200 */
.L_x_2350:
        /* <DEDUP_REMOVED lines=9> */
[----:B------:R-:W-:Y:S01]  /*a9f0*/  FFMA.FTZ R11, R28, R11, R27 ;  /* 0x0000000b1c0b7223 */ /* 0x000fe2000001001b */
        /* <DEDUP_REMOVED lines=20> */
.L_x_2353:
[----:B------:R-:W-:Y:S05]  /*ab40*/  BSYNC.RECONVERGENT B1 ;  /* 0x0000000000017941 */ /* 0x000fea0003800200 */
.L_x_2352:
        /* <DEDUP_REMOVED lines=9> */
[----:B------:R-:W-:Y:S01]  /*abe0*/  FFMA.FTZ R13, R28, R13, R27 ;  /* 0x0000000d1c0d7223 */ /* 0x000fe2000001001b */
[----:B------:R-:W-:-:S03]  /*abf0*/  FFMA.FTZ R12, R29, R12, R26 ;  /* 0x0000000c1d0c7223 */ /* 0x000fc6000001001a */
[----:B------:R-:W-:Y:S01]  /*ac00*/  FMUL.FTZ R2, R13, -1.4426950216293334961 ;  /* 0xbfb8aa3b0d027820 */ /* 0x000fe20000410000 */
[----:B012---:R-:W-:-:S05]  /*ac10*/  FMUL.FTZ R5, R12, -1.4426950216293334961 ;  /* 0xbfb8aa3b0c057820 */ /* 0x007fca0000410000 */
[----:B------:R-:W0:Y:S01]  /*ac20*/  MUFU.EX2 R2, R2 ;  /* 0x0000000200027308 */ /* 0x000e220000000800 */
[----:B---3--:R-:W-:-:S03]  /*ac30*/  IMAD R32, R32, UR14, RZ ;  /* 0x0000000e20207c24 */ /* 0x008fc6000f8e02ff */
        /* <DEDUP_REMOVED lines=10> */
[----:B----4-:R-:W-:-:S04]  /*ace0*/  LEA R4, P1, R2, UR16, 0x1 ;  /* 0x0000001002047c11 */ /* 0x010fc8000f8208ff */
[----:B------:R-:W-:Y:S01]  /*acf0*/  LEA.HI.X R5, R2, UR17, R31, 0x1, P1 ;  /* 0x0000001102057c11 */ /* 0x000fe200088f0c1f */
[----:B-1----:R-:W-:-:S05]  /*ad00*/  FMUL.FTZ R9, R12, R7 ;  /* 0x000000070c097220 */ /* 0x002fca0000410000 */
[----:B------:R-:W-:-:S05]  /*ad10*/  F2FP.BF16.F32.PACK_AB R9, R9, R6 ;  /* 0x000000060909723e */ /* 0x000fca00000010ff */
[----:B------:R3:W-:Y:S02]  /*ad20*/  STG.E desc[UR12][R4.64], R9 ;  /* 0x0000000904007986 */ /* 0x0007e4000c10190c */
.L_x_2355:
[----:B------:R-:W-:Y:S05]  /*ad30*/  BSYNC.RECONVERGENT B1 ;  /* 0x0000000000017941 */ /* 0x000fea0003800200 */
.L_x_2354:
[----:B------:R-:W-:Y:S04]  /*ad40*/  BSSY.RECONVERGENT B1, `(.L_x_2356) ;  /* 0x000001e000017945 */ /* 0x000fe80003800200 */
[----:B------:R-:W-:Y:S05]  /*ad50*/  @P3 BRA `(.L_x_2357) ;  /* 0x0000000000703947 */ /* 0x000fea0003800000 */
[----:B------:R-:W-:Y:S01]  /*ad60*/  FADD.FTZ R14, R14, -UR4 ;  /* 0x800000040e0e7e21 */ /* 0x000fe20008010000 */
[----:B------:R-:W-:Y:S01]  /*ad70*/  FADD.FTZ R15, R15, -UR4 ;  /* 0x800000040f0f7e21 */ /* 0x000fe20008010000 */
[----:B------:R-:W4:Y:S01]  /*ad80*/  LDCU.64 UR14, c[0x0][0x3e0] ;  /* 0x00007c00ff0e77ac */ /* 0x000f220008000a00 */
[----:B------:R-:W-:Y:S01]  /*ad90*/  MOV R3, R89 ;  /* 0x0000005900037202 */ /* 0x000fe20000000f00 */
[----:B------:R-:W-:Y:S01]  /*ada0*/  FMUL.FTZ R14, R14, UR6 ;  /* 0x000000060e0e7c20 */ /* 0x000fe20008410000 */
[----:B------:R-:W-:Y:S01]  /*adb0*/  FMUL.FTZ R15, R15, UR6 ;  /* 0x000000060f0f7c20 */ /* 0x000fe20008410000 */
[----:B------:R-:W5:Y:S02]  /*adc0*/  LDCU.64 UR16, c[0x0][0x380] ;  /* 0x00007000ff1077ac */ /* 0x000f640008000a00 */
[----:B-123--:R-:W-:Y:S01]  /*add0*/  FFMA.FTZ R9, R28, R14, R27 ;  /* 0x0000000e1c097223 */ /* 0x00efe2000001001b */
[----:B------:R-:W-:-:S03]  /*ade0*/  FFMA.FTZ R8, R29, R15, R26 ;  /* 0x0000000f1d087223 */ /* 0x000fc6000001001a */
[----:B------:R-:W-:Y:S01]  /*adf0*/  FMUL.FTZ R2, R9, -1.4426950216293334961 ;  /* 0xbfb8aa3b09027820 */ /* 0x000fe20000410000 */
[----:B0-----:R-:W-:-:S05]  /*ae00*/  FMUL.FTZ R5, R8, -1.4426950216293334961 ;  /* 0xbfb8aa3b08057820 */ /* 0x001fca0000410000 */
[----:B------:R-:W0:Y:S01]  /*ae10*/  MUFU.EX2 R2, R2 ;  /* 0x0000000200027308 */ /* 0x000e220000000800 */
[----:B----4-:R-:W-:-:S03]  /*ae20*/  IMAD R30, R30, UR14, RZ ;  /* 0x0000000e1e1e7c24 */ /* 0x010fc6000f8e02ff */
        /* <DEDUP_REMOVED lines=10> */
[----:B-----5:R-:W-:-:S04]  /*aed0*/  LEA R4, P1, R2, UR16, 0x1 ;  /* 0x0000001002047c11 */ /* 0x020fc8000f8208ff */
[----:B------:R-:W-:Y:S01]  /*aee0*/  LEA.HI.X R5, R2, UR17, R23, 0x1, P1 ;  /* 0x0000001102057c11 */ /* 0x000fe200088f0c17 */
[----:B-1----:R-:W-:-:S05]  /*aef0*/  FMUL.FTZ R9, R8, R7 ;  /* 0x0000000708097220 */ /* 0x002fca0000410000 */
[----:B------:R-:W-:-:S05]  /*af00*/  F2FP.BF16.F32.PACK_AB R9, R9, R6 ;  /* 0x000000060909723e */ /* 0x000fca00000010ff */
[----:B------:R4:W-:Y:S02]  /*af10*/  STG.E desc[UR12][R4.64], R9 ;  /* 0x0000000904007986 */ /* 0x0009e4000c10190c */
.L_x_2357:
[----:B------:R-:W-:Y:S05]  /*af20*/  BSYNC.RECONVERGENT B1 ;  /* 0x0000000000017941 */ /* 0x000fea0003800200 */
.L_x_2356:
        /* <DEDUP_REMOVED lines=8> */
[----:B------:R-:W5:Y:S02]  /*afb0*/  LDCU.64 UR16, c[0x0][0x380] ;  /* 0x00007000ff1077ac */ /* 0x000f640008000a00 */
[----:B------:R-:W-:Y:S01]  /*afc0*/  FFMA.FTZ R17, R28, R17, R27 ;  /* 0x000000111c117223 */ /* 0x000fe2000001001b */
[----:B------:R-:W-:-:S03]  /*afd0*/  FFMA.FTZ R16, R29, R16, R26 ;  /* 0x000000101d107223 */ /* 0x000fc6000001001a */
[----:B------:R-:W-:Y:S01]  /*afe0*/  FMUL.FTZ R2, R17, -1.4426950216293334961 ;  /* 0xbfb8aa3b11027820 */ /* 0x000fe20000410000 */
[----:B01234-:R-:W-:-:S05]  /*aff0*/  FMUL.FTZ R5, R16, -1.4426950216293334961 ;  /* 0xbfb8aa3b10057820 */ /* 0x01ffca0000410000 */
[----:B------:R-:W0:Y:S01]  /*b000*/  MUFU.EX2 R2, R2 ;  /* 0x0000000200027308 */ /* 0x000e220000000800 */
[----:B-----5:R-:W-:-:S03]  /*b010*/  IMAD R22, R22, UR14, RZ ;  /* 0x0000000e16167c24 */ /* 0x020fc6000f8e02ff */
        /* <DEDUP_REMOVED lines=15> */
.L_x_2359:
[----:B------:R-:W-:Y:S05]  /*b110*/  BSYNC.RECONVERGENT B1 ;  /* 0x0000000000017941 */ /* 0x000fea0003800200 */
.L_x_2358:
        /* <DEDUP_REMOVED lines=17> */
[----:B01234-:R-:W-:Y:S02]  /*b230*/  SHF.R.S32.HI R9, RZ, 0x1f, R8 ;  /* 0x0000001fff097819 */ /* 0x01ffe40000011408 */
        /* <DEDUP_REMOVED lines=36> */
.L_x_2361:
[----:B------:R-:W-:Y:S05]  /*b480*/  BSYNC.RECONVERGENT B1 ;  /* 0x0000000000017941 */ /* 0x000fea0003800200 */
.L_x_2360:
        /* <DEDUP_REMOVED lines=25> */
[----:B--2---:R-:W-:-:S04]  /*b620*/  LEA R4, P2, R2, UR16, 0x1 ;  /* 0x0000001002047c11 */ /* 0x004fc8000f8408ff */
[----:B------:R-:W-:Y:S01]  /*b630*/  LEA.HI.X R5, R2, UR17, R19, 0x1, P2 ;  /* 0x0000001102057c11 */ /* 0x000fe200090f0c13 */
[----:B-1----:R-:W-:-:S05]  /*b640*/  FMUL.FTZ R17, R37, R16 ;  /* 0x0000001025117220 */ /* 0x002fca0000410000 */
[----:B------:R-:W-:-:S05]  /*b650*/  F2FP.BF16.F32.PACK_AB R17, R17, R0 ;  /* 0x000000001111723e */ /* 0x000fca00000010ff */
[----:B------:R1:W-:Y:S02]  /*b660*/  STG.E desc[UR12][R4.64], R17 ;  /* 0x0000001104007986 */ /* 0x0003e4000c10190c */
.L_x_2363:
[----:B------:R-:W-:Y:S05]  /*b670*/  BSYNC.RECONVERGENT B1 ;  /* 0x0000000000017941 */ /* 0x000fea0003800200 */
.L_x_2362:
        /* <DEDUP_REMOVED lines=8> */
[----:B------:R-:W3:Y:S01]  /*b700*/  LDCU.64 UR16, c[0x0][0x380] ;  /* 0x00007000ff1077ac */ /* 0x000ee20008000a00 */
[----:B------:R-:W-:Y:S01]  /*b710*/  MOV R3, R89 ;  /* 0x0000005900037202 */ /* 0x000fe20000000f00 */
[----:B-1----:R-:W-:Y:S01]  /*b720*/  FFMA.FTZ R17, R28, R38, R27 ;  /* 0x000000261c117223 */ /* 0x002fe2000001001b */
[----:B------:R-:W-:-:S03]  /*b730*/  FFMA.FTZ R39, R29, R39, R26 ;  /* 0x000000271d277223 */ /* 0x000fc6000001001a */
[----:B------:R-:W-:Y:S01]  /*b740*/  FMUL.FTZ R0, R17, -1.4426950216293334961 ;  /* 0xbfb8aa3b11007820 */ /* 0x000fe20000410000 */
[----:B0-----:R-:W-:-:S05]  /*b750*/  FMUL.FTZ R5, R39, -1.4426950216293334961 ;  /* 0xbfb8aa3b27057820 */ /* 0x001fca0000410000 */
        /* <DEDUP_REMOVED lines=16> */
.L_x_2365:
[----:B------:R-:W-:Y:S05]  /*b860*/  BSYNC.RECONVERGENT B1 ;  /* 0x0000000000017941 */ /* 0x000fea0003800200 */
.L_x_2364:
        /* <DEDUP_REMOVED lines=8> */
[----:B------:R-:W4:Y:S01]  /*b8f0*/  LDCU.64 UR16, c[0x0][0x380] ;  /* 0x00007000ff1077ac */ /* 0x000f220008000a00 */
[----:B------:R-:W-:Y:S01]  /*b900*/  MOV R3, R89 ;  /* 0x0000005900037202 */ /* 0x000fe20000000f00 */
[----:B--2---:R-:W-:Y:S01]  /*b910*/  FFMA.FTZ R15, R28, R40, R27 ;  /* 0x000000281c0f7223 */ /* 0x004fe2000001001b */
[----:B------:R-:W-:-:S03]  /*b920*/  FFMA.FTZ R41, R29, R41, R26 ;  /* 0x000000291d297223 */ /* 0x000fc6000001001a */
[----:B------:R-:W-:Y:S01]  /*b930*/  FMUL.FTZ R0, R15, -1.4426950216293334961 ;  /* 0xbfb8aa3b0f007820 */ /* 0x000fe20000410000 */
[----:B01----:R-:W-:-:S05]  /*b940*/  FMUL.FTZ R5, R41, -1.4426950216293334961 ;  /* 0xbfb8aa3b29057820 */ /* 0x003fca0000410000 */
        /* <DEDUP_REMOVED lines=16> */
.L_x_2367:
[----:B------:R-:W-:Y:S05]  /*ba50*/  BSYNC.RECONVERGENT B1 ;  /* 0x0000000000017941 */ /* 0x000fea0003800200 */
.L_x_2366:
        /* <DEDUP_REMOVED lines=8> */
[----:B------:R-:W5:Y:S01]  /*bae0*/  LDCU.64 UR16, c[0x0][0x380] ;  /* 0x00007000ff1077ac */ /* 0x000f620008000a00 */
[----:B------:R-:W-:Y:S01]  /*baf0*/  MOV R3, R89 ;  /* 0x0000005900037202 */ /* 0x000fe20000000f00 */
[----:B---3--:R-:W-:Y:S01]  /*bb00*/  FFMA.FTZ R13, R28, R42, R27 ;  /* 0x0000002a1c0d7223 */ /* 0x008fe2000001001b */
[----:B------:R-:W-:-:S03]  /*bb10*/  FFMA.FTZ R43, R29, R43, R26 ;  /* 0x0000002b1d2b7223 */ /* 0x000fc6000001001a */
[----:B------:R-:W-:Y:S01]  /*bb20*/  FMUL.FTZ R0, R13, -1.4426950216293334961 ;  /* 0xbfb8aa3b0d007820 */ /* 0x000fe20000410000 */
[----:B012---:R-:W-:-:S05]  /*bb30*/  FMUL.FTZ R5, R43, -1.4426950216293334961 ;  /* 0xbfb8aa3b2b057820 */ /* 0x007fca0000410000 */
        /* <DEDUP_REMOVED lines=11> */
[----:B-----5:R-:W-:-:S04]  /*bbf0*/  LEA R4, P1, R2, UR16, 0x1 ;  /* 0x0000001002047c11 */ /* 0x020fc8000f8208ff */
[----:B------:R-:W-:Y:S01]  /*bc00*/  LEA.HI.X R5, R2, UR17, R15, 0x1, P1 ;  /* 0x0000001102057c11 */ /* 0x000fe200088f0c0f */
[----:B-1----:R-:W-:-:S05]  /*bc10*/  FMUL.FTZ R11, R43, R12 ;  /* 0x0000000c2b0b7220 */ /* 0x002fca0000410000 */
[----:B------:R-:W-:-:S05]  /*bc20*/  F2FP.BF16.F32.PACK_AB R11, R11, R0 ;  /* 0x000000000b0b723e */ /* 0x000fca00000010ff */
[----:B------:R4:W-:Y:S02]  /*bc30*/  STG.E desc[UR12][R4.64], R11 ;  /* 0x0000000b04007986 */ /* 0x0009e4000c10190c */
.L_x_2369:
[----:B------:R-:W-:Y:S05]  /*bc40*/  BSYNC.RECONVERGENT B1 ;  /* 0x0000000000017941 */ /* 0x000fea0003800200 */
.L_x_2368:
        /* <DEDUP_REMOVED lines=10> */
[----:B----4-:R-:W-:Y:S01]  /*bcf0*/  FFMA.FTZ R11, R28, R44, R27 ;  /* 0x0000002c1c0b7223 */ /* 0x010fe2000001001b */
[----:B------:R-:W-:-:S03]  /*bd00*/  FFMA.FTZ R45, R29, R45, R26 ;  /* 0x0000002d1d2d7223 */ /* 0x000fc6000001001a */
[----:B------:R-:W-:Y:S01]  /*bd10*/  FMUL.FTZ R0, R11, -1.4426950216293334961 ;  /* 0xbfb8aa3b0b007820 */ /* 0x000fe20000410000 */
[----:B0123--:R-:W-:-:S05]  /*bd20*/  FMUL.FTZ R5, R45, -1.4426950216293334961 ;  /* 0xbfb8aa3b2d057820 */ /* 0x00ffca0000410000 */
        /* <DEDUP_REMOVED lines=16> */
.L_x_2371:
[----:B------:R-:W-:Y:S05]  /*be30*/  BSYNC.RECONVERGENT B1 ;  /* 0x0000000000017941 */ /* 0x000fea0003800200 */
.L_x_2370:
[----:B------:R-:W-:Y:S01]  /*be40*/  ISETP.GE.U32.AND P5, PT, R6, UR10, PT ;  /* 0x0000000a06007c0c */ /* 0x000fe2000bfa6070 */
[----:B------:R-:W-:Y:S01]  /*be50*/  BSSY.RECONVERGENT B1, `(.L_x_2372) ;  /* 0x0000033000017945 */ /* 0x000fe20003800200 */
[----:B----4-:R-:W-:Y:S02]  /*be60*/  SHF.R.S32.HI R11, RZ, 0x1f, R6 ;  /* 0x0000001fff0b7819 */ /* 0x010fe40000011406 */
[----:B------:R-:W-:Y:S02]  /*be70*/  IADD3 R8, PT, PT, R25, 0xe0, RZ ;  /* 0x000000e019087810 */ /* 0x000fe40007ffe0ff */
[----:B------:R-:W-:Y:S02]  /*be80*/  ISETP.GE.AND.EX P5, PT, R11, UR11, PT, P5 ;  /* 0x0000000b0b007c0c */ /* 0x000fe4000bfa6350 */
[C---:B0123--:R-:W-:Y:S02]  /*be90*/  IADD3 R4, PT, PT, R25.reuse, 0xe8, RZ ;  /* 0x000000e819047810 */ /* 0x04ffe40007ffe0ff */
        /* <DEDUP_REMOVED lines=46> */
.L_x_2373:
[----:B------:R-:W-:Y:S05]  /*c180*/  BSYNC.RECONVERGENT B1 ;  /* 0x0000000000017941 */ /* 0x000fea0003800200 */
.L_x_2372:
        /* <DEDUP_REMOVED lines=10> */
[----:B------:R-:W-:Y:S01]  /*c230*/  FFMA.FTZ R49, R28, R49, R27 ;  /* 0x000000311c317223 */ /* 0x000fe2000001001b */
        /* <DEDUP_REMOVED lines=19> */
.L_x_2375:
[----:B------:R-:W-:Y:S05]  /*c370*/  BSYNC.RECONVERGENT B1 ;  /* 0x0000000000017941 */ /* 0x000fea0003800200 */
.L_x_2374:
[----:B------:R-:W-:Y:S04]  /*c380*/  BSSY.RECONVERGENT B1, `(.L_x_2376) ;  /* 0x000001e000017945 */ /* 0x000fe80003800200 */
[----:B------:R-:W-:Y:S05]  /*c390*/  @P1 BRA `(.L_x_2377) ;  /* 0x0000000000701947 */ /* 0x000fea0003800000 */
[----:B------:R-:W-:Y:S01]  /*c3a0*/  FADD.FTZ R50, R50, -UR4 ;  /* 0x8000000432327e21 */ /* 0x000fe20008010000 */
[----:B------:R-:W-:Y:S01]  /*c3b0*/  FADD.FTZ R51, R51, -UR4 ;  /* 0x8000000433337e21 */ /* 0x000fe20008010000 */
[----:B------:R-:W2:Y:S01]  /*c3c0*/  LDCU.64 UR14, c[0x0][0x3e0] ;  /* 0x00007c00ff0e77ac */ /* 0x000ea20008000a00 */
[----:B-1----:R-:W-:Y:S01]  /*c3d0*/  MOV R7, R89 ;  /* 0x0000005900077202 */ /* 0x002fe20000000f00 */
[----:B------:R-:W-:Y:S01]  /*c3e0*/  FMUL.FTZ R50, R50, UR6 ;  /* 0x0000000632327c20 */ /* 0x000fe20008410000 */
[----:B------:R-:W-:Y:S01]  /*c3f0*/  FMUL.FTZ R51, R51, UR6 ;  /* 0x0000000633337c20 */ /* 0x000fe20008410000 */
[----:B------:R-:W1:Y:S02]  /*c400*/  LDCU.64 UR16, c[0x0][0x380] ;  /* 0x00007000ff1077ac */ /* 0x000e640008000a00 */
[----:B0-----:R-:W-:Y:S01]  /*c410*/  FFMA.FTZ R13, R28, R50, R27 ;  /* 0x000000321c0d7223 */ /* 0x001fe2000001001b */
[----:B------:R-:W-:-:S03]  /*c420*/  FFMA.FTZ R51, R29, R51, R26 ;  /* 0x000000331d337223 */ /* 0x000fc6000001001a */
        /* <DEDUP_REMOVED lines=19> */
.L_x_2377:
[----:B------:R-:W-:Y:S05]  /*c560*/  BSYNC.RECONVERGENT B1 ;  /* 0x0000000000017941 */ /* 0x000fea0003800200 */
.L_x_2376:
        /* <DEDUP_REMOVED lines=9> */
[----:B------:R-:W-:Y:S01]  /*c600*/  FFMA.FTZ R53, R28, R53, R27 ;  /* 0x000000351c357223 */ /* 0x000fe2000001001b */
        /* <DEDUP_REMOVED lines=20> */
.L_x_2379:
[----:B------:R-:W-:Y:S05]  /*c750*/  BSYNC.RECONVERGENT B1 ;  /* 0x0000000000017941 */ /* 0x000fea0003800200 */
.L_x_2378:
[----:B------:R-:W-:Y:S04]  /*c760*/  BSSY.RECONVERGENT B1, `(.L_x_2380) ;  /* 0x000001e000017945 */ /* 0x000fe80003800200 */
[----:B------:R-:W-:Y:S05]  /*c770*/  @P3 BRA `(.L_x_2381) ;  /* 0x0000000000703947 */ /* 0x000fea0003800000 */
[----:B------:R-:W-:Y:S01]  /*c780*/  FADD.FTZ R55, R55, -UR4 ;  /* 0x8000000437377e21 */ /* 0x000fe20008010000 */
[----:B------:R-:W-:Y:S01]  /*c790*/  FADD.FTZ R54, R54, -UR4 ;  /* 0x8000000436367e21 */ /* 0x000fe20008010000 */
[----:B------:R-:W4:Y:S01]  /*c7a0*/  LDCU.64 UR14, c[0x0][0x3e0] ;  /* 0x00007c00ff0e77ac */ /* 0x000f220008000a00 */
[----:B---3--:R-:W-:Y:S01]  /*c7b0*/  MOV R5, R89 ;  /* 0x0000005900057202 */ /* 0x008fe20000000f00 */
[----:B------:R-:W-:Y:S01]  /*c7c0*/  FMUL.FTZ R55, R55, UR6 ;  /* 0x0000000637377c20 */ /* 0x000fe20008410000 */
[----:B------:R-:W-:Y:S01]  /*c7d0*/  FMUL.FTZ R54, R54, UR6 ;  /* 0x0000000636367c20 */ /* 0x000fe20008410000 */
[----:B------:R-:W3:Y:S02]  /*c7e0*/  LDCU.64 UR16, c[0x0][0x380] ;  /* 0x00007000ff1077ac */ /* 0x000ee40008000a00 */
[----:B------:R-:W-:Y:S01]  /*c7f0*/  FFMA.FTZ R55, R28, R55, R27 ;  /* 0x000000371c377223 */ /* 0x000fe2000001001b */
[----:B--2---:R-:W-:-:S03]  /*c800*/  FFMA.FTZ R9, R29, R54, R26 ;  /* 0x000000361d097223 */ /* 0x004fc6000001001a */
[----:B------:R-:W-:Y:S01]  /*c810*/  FMUL.FTZ R4, R55, -1.4426950216293334961 ;  /* 0xbfb8aa3b37047820 */ /* 0x000fe20000410000 */
[----:B-1----:R-:W-:-:S05]  /*c820*/  FMUL.FTZ R7, R9, -1.4426950216293334961 ;  /* 0xbfb8aa3b09077820 */ /* 0x002fca0000410000 */
        /* <DEDUP_REMOVED lines=8> */
[----:B------:R-:W-:-:S03]  /*c8b0*/  IMAD.WIDE.U32 R4, R2, UR14, R4 ;  /* 0x0000000e02047c25 */ /* 0x000fc6000f8e0004 */
[----:B---3--:R-:W-:-:S04]  /*c8c0*/  LEA R2, P1, R4, UR16, 0x1 ;  /* 0x0000001004027c11 */ /* 0x008fc8000f8208ff */
[----:B------:R-:W2:Y:S01]  /*c8d0*/  MUFU.RCP R8, R8 ;  /* 0x0000000800087308 */ /* 0x000ea20000001000 */
[----:B------:R-:W-:-:S04]  /*c8e0*/  IADD3 R3, PT, PT, R5, R3, RZ ;  /* 0x0000000305037210 */ /* 0x000fc80007ffe0ff */
[----:B------:R-:W-:Y:S01]  /*c8f0*/  LEA.HI.X R3, R4, UR17, R3, 0x1, P1 ;  /* 0x0000001104037c11 */ /* 0x000fe200088f0c03 */
[----:B-1----:R-:W-:Y:S01]  /*c900*/  FMUL.FTZ R7, R55, R6 ;  /* 0x0000000637077220 */ /* 0x002fe20000410000 */
[----:B--2---:R-:W-:-:S05]  /*c910*/  FMUL.FTZ R10, R9, R8 ;  /* 0x00000008090a7220 */ /* 0x004fca0000410000 */
[----:B------:R-:W-:-:S05]  /*c920*/  F2FP.BF16.F32.PACK_AB R7, R10, R7 ;  /* 0x000000070a07723e */ /* 0x000fca00000010ff */
[----:B------:R4:W-:Y:S02]  /*c930*/  STG.E desc[UR12][R2.64], R7 ;  /* 0x0000000702007986 */ /* 0x0009e4000c10190c */
.L_x_2381:
[----:B------:R-:W-:Y:S05]  /*c940*/  BSYNC.RECONVERGENT B1 ;  /* 0x0000000000017941 */ /* 0x000fea0003800200 */
.L_x_2380:
        /* <DEDUP_REMOVED lines=9> */
[----:B------:R-:W-:-:S03]  /*c9e0*/  FFMA.FTZ R56, R29, R56, R26 ;  /* 0x000000381d387223 */ /* 0x000fc6000001001a */
[----:B----4-:R-:W-:Y:S01]  /*c9f0*/  FMUL.FTZ R2, R28, -1.4426950216293334961 ;  /* 0xbfb8aa3b1c027820 */ /* 0x010fe20000410000 */
[----:B---3--:R-:W-:-:S05]  /*ca00*/  FMUL.FTZ R4, R56, -1.4426950216293334961 ;  /* 0xbfb8aa3b38047820 */ /* 0x008fca0000410000 */
[----:B------:R-:W3:Y:S01]  /*ca10*/  MUFU.EX2 R2, R2 ;  /* 0x0000000200027308 */ /* 0x000ee20000000800 */
[----:B-----5:R-:W-:-:S03]  /*ca20*/  IMAD R0, R0, UR10, RZ ;  /* 0x0000000a00007c24 */ /* 0x020fc6000f8e02ff */
[----:B------:R-:W4:Y:S01]  /*ca30*/  MUFU.EX2 R4, R4 ;  /* 0x0000000400047308 */ /* 0x000f220000000800 */
[----:B------:R-:W-:-:S04]  /*ca40*/  IMAD.WIDE.U32 R86, R25, UR10, R86 ;  /* 0x0000000a19567c25 */ /* 0x000fc8000f8e0056 */
[----:B------:R-:W-:Y:S02]  /*ca50*/  IMAD R25, R25, UR11, R0 ;  /* 0x0000000b19197c24 */ /* 0x000fe4000f8e0200 */
[----:B---3--:R-:W-:Y:S01]  /*ca60*/  FADD.FTZ R3, R2, 1 ;  /* 0x3f80000002037421 */ /* 0x008fe20000010000 */
[----:B0-----:R-:W-:Y:S02]  /*ca70*/  LEA R2, P1, R86, UR14, 0x1 ;  /* 0x0000000e56027c11 */ /* 0x001fe4000f8208ff */
[----:B------:R-:W-:Y:S01]  /*ca80*/  IADD3 R25, PT, PT, R87, R25, RZ ;  /* 0x0000001957197210 */ /* 0x000fe20007ffe0ff */
[----:B----4-:R-:W-:Y:S02]  /*ca90*/  FADD.FTZ R5, R4, 1 ;  /* 0x3f80000004057421 */ /* 0x010fe40000010000 */
[----:B------:R-:W0:Y:S08]  /*caa0*/  MUFU.RCP R3, R3 ;  /* 0x0000000300037308 */ /* 0x000e300000001000 */
[----:B------:R-:W1:Y:S01]  /*cab0*/  MUFU.RCP R5, R5 ;  /* 0x0000000500057308 */ /* 0x000e620000001000 */
[----:B0-----:R-:W-:Y:S01]  /*cac0*/  FMUL.FTZ R0, R28, R3 ;  /* 0x000000031c007220 */ /* 0x001fe20000410000 */
[----:B------:R-:W-:Y:S01]  /*cad0*/  LEA.HI.X R3, R86, UR15, R25, 0x1, P1 ;  /* 0x0000000f56037c11 */ /* 0x000fe200088f0c19 */
[----:B-1----:R-:W-:-:S05]  /*cae0*/  FMUL.FTZ R7, R56, R5 ;  /* 0x0000000538077220 */ /* 0x002fca0000410000 */
[----:B------:R-:W-:-:S05]  /*caf0*/  F2FP.BF16.F32.PACK_AB R7, R7, R0 ;  /* 0x000000000707723e */ /* 0x000fca00000010ff */
[----:B------:R0:W-:Y:S02]  /*cb00*/  STG.E desc[UR12][R2.64], R7 ;  /* 0x0000000702007986 */ /* 0x0001e4000c10190c */
.L_x_2319:
[----:B------:R-:W-:Y:S05]  /*cb10*/  BSYNC.RECONVERGENT B0 ;  /* 0x0000000000007941 */ /* 0x000fea0003800200 */
.L_x_2255:
[----:B------:R-:W5:Y:S01]  /*cb20*/  LDCU UR4, c[0x0][0x374] ;  /* 0x00006e80ff0477ac */ /* 0x000f620008000800 */
[----:B------:R-:W-:Y:S01]  /*cb30*/  IADD3 R82, PT, PT, R82, 0x1, RZ ;  /* 0x0000000152527810 */ /* 0x000fe20007ffe0ff */
[----:B------:R-:W1:Y:S01]  /*cb40*/  LDCU UR6, c[0x0][0x3f8] ;  /* 0x00007f00ff0677ac */ /* 0x000e620008000800 */
[----:B------:R-:W1:Y:S01]  /*cb50*/  LDCU UR7, c[0x0][0x3c8] ;  /* 0x00007900ff0777ac */ /* 0x000e620008000800 */
[----:B-----5:R-:W-:Y:S02]  /*cb60*/  UIADD3 UR5, UPT, UPT, UR4, UR5, URZ ;  /* 0x0000000504057290 */ /* 0x020fe4000fffe0ff */
[----:B-1----:R-:W-:-:S04]  /*cb70*/  UIMAD UR6, UR6, UR7, URZ ;  /* 0x00000007060672a4 */ /* 0x002fc8000f8e02ff */
[----:B------:R-:W-:-:S09]  /*cb80*/  UISETP.GE.AND UP0, UPT, UR5, UR6, UPT ;  /* 0x000000060500728c */ /* 0x000fd2000bf06270 */
[----:B------:R-:W-:Y:S05]  /*cb90*/  BRA.U !UP0, `(.L_x_2382) ;  /* 0xffffff3508807547 */ /* 0x000fea000b83ffff */
[----:B------:R-:W-:Y:S05]  /*cba0*/  EXIT ;  /* 0x000000000000794d */ /* 0x000fea0003800000 */
.L_x_2383:
        /* <DEDUP_REMOVED lines=13> */
.L_x_4922:


//--------------------- .text._Z35group_norm_nhwc_fwd_one_pass_kernelI11Bf16IOBf16WLi512ELi160ELi640EEv26Group_norm_nhwc_fwd_params --------------------------
	.section	.text._Z35group_norm_nhwc_fwd_one_pass_kernelI11Bf16IOBf16WLi512ELi160ELi640EEv26Group_norm_nhwc_fwd_params,"ax",@progbits
	.align	128
        .global         _Z35group_norm_nhwc_fwd_one_pass_kernelI11Bf16IOBf16WLi512ELi160ELi640EEv26Group_norm_nhwc_fwd_params
        .type           _Z35group_norm_nhwc_fwd_one_pass_kernelI11Bf16IOBf16WLi512ELi160ELi640EEv26Group_norm_nhwc_fwd_params,@function
        .size           _Z35group_norm_nhwc_fwd_one_pass_kernelI11Bf16IOBf16WLi512ELi160ELi640EEv26Group_norm_nhwc_fwd_params,(.L_x_4923 - _Z35group_norm_nhwc_fwd_one_pass_kernelI11Bf16IOBf16WLi512ELi160ELi640EEv26Group_norm_nhwc_fwd_params)
        .other          _Z35group_norm_nhwc_fwd_one_pass_kernelI11Bf16IOBf16WLi512ELi160ELi640EEv26Group_norm_nhwc_fwd_params,@"STO_CUDA_ENTRY STV_DEFAULT"
_Z35group_norm_nhwc_fwd_one_pass_kernelI11Bf16IOBf16WLi512ELi160ELi640EEv26Group_norm_nhwc_fwd_params:
.text._Z35group_norm_nhwc_fwd_one_pass_kernelI11Bf16IOBf16WLi512ELi160ELi640EEv26Group_norm_nhwc_fwd_params:
        /* <DEDUP_REMOVED lines=36> */
.L_x_2421:
[----:B0-----:R-:W0:Y:S01]  /*0240*/  LDCU UR12, c[0x0][0x3f8] ;  /* 0x00007f00ff0c77ac */ /* 0x001e220008000800 */
[----:B------:R-:W-:Y:S01]  /*0250*/  IABS R7, UR9 ;  /* 0x0000000900077c13 */ /* 0x000fe20008000000 */
[C---:B------:R-:W-:Y:S01]  /*0260*/  VIADD R28, R0.reuse, 0x8 ;  /* 0x00000008001c7836 */ /* 0x040fe20000000000 */
[----:B-1---5:R-:W1:Y:S01]  /*0270*/  @!P0 LDC.64 R12, c[0x0][0x3e0] ;  /* 0x0000f800ff0c8b82 */ /* 0x022e620000000a00 */
[----:B------:R-:W-:Y:S01]  /*0280*/  UMOV UR6, URZ ;  /* 0x000000ff00067c82 */ /* 0x000fe20008000000 */
[----:B------:R-:W-:Y:S01]  /*0290*/  R2UR UR10, R7 ;  /* 0x00000000070a72ca */ /* 0x000fe200000e0000 */
[----:B--2---:R-:W2:Y:S01]  /*02a0*/  LDCU.64 UR16, c[0x0][0x3e8] ;  /* 0x00007d00ff1077ac */ /* 0x004ea20008000a00 */
[----:B------:R-:W-:Y:S01]  /*02b0*/  SHF.R.S32.HI R31, RZ, 0x1f, R28 ;  /* 0x0000001fff1f7819 */ /* 0x000fe2000001141c */
[C---:B------:R-:W-:Y:S01]  /*02c0*/  VIADD R26, R0.reuse, 0x10 ;  /* 0x00000010001a7836 */ /* 0x040fe20000000000 */
[----:B------:R-:W-:Y:S01]  /*02d0*/  @!P0 SHF.R.S32.HI R9, RZ, 0x1f, R0 ;  /* 0x0000001fff098819 */ /* 0x000fe20000011400 */
[----:B---3--:R-:W3:Y:S01]  /*02e0*/  LDCU.64 UR14, c[0x0][0x3f0] ;  /* 0x00007e00ff0e77ac */ /* 0x008ee20008000a00 */
[----:B------:R-:W4:Y:S01]  /*02f0*/  @!P0 LDC.64 R24, c[0x0][0x390] ;  /* 0x0000e400ff188b82 */ /* 0x000f220000000a00 */
        /* <DEDUP_REMOVED lines=26> */
[----:B------:R-:W3:Y:S01]  /*04a0*/  @!P6 LDC.64 R14, c[0x0][0x390] ;  /* 0x0000e400ff0eeb82 */ /* 0x000ee20000000a00 */
[----:B-1----:R-:W-:-:S07]  /*04b0*/  @!P6 IMAD R31, R31, R16, RZ ;  /* 0x000000101f1fe224 */ /* 0x002fce00078e02ff */
[----:B------:R-:W1:Y:S01]  /*04c0*/  @!P5 LDC.64 R42, c[0x0][0x390] ;  /* 0x0000e400ff2adb82 */ /* 0x000e620000000a00 */
[----:B------:R-:W-:Y:S01]  /*04d0*/  @!P6 IMAD R31, R28, R17, R31 ;  /* 0x000000111c1fe224 */ /* 0x000fe200078e021f */
[----:B0-----:R-:W-:Y:S01]  /*04e0*/  IADD3 R6, PT, PT, R5, 0xffffffe, RZ ;  /* 0x0ffffffe05067810 */ /* 0x001fe20007ffe0ff */
[----:B------:R-:W-:Y:S02]  /*04f0*/  VIADD R5, R0, 0x18 ;  /* 0x0000001800057836 */ /* 0x000fe40000000000 */
[----:B--2---:R-:W-:-:S03]  /*0500*/  @!P5 IMAD R29, R29, R18, RZ ;  /* 0x000000121d1dd224 */ /* 0x004fc600078e02ff */
[----:B------:R-:W0:Y:S01]  /*0510*/  F2I.FTZ.U32.TRUNC.NTZ R6, R6 ;  /* 0x0000000600067305 */ /* 0x000e22000021f000 */
[----:B------:R-:W-:Y:S01]  /*0520*/  ISETP.GE.U32.AND P1, PT, R5, UR16, PT ;  /* 0x0000001005007c0c */ /* 0x000fe2000bf26070 */
[----:B------:R-:W-:Y:S01]  /*0530*/  @!P5 IMAD R29, R26, R19, R29 ;  /* 0x000000131a1dd224 */ /* 0x000fe200078e021d */
        /* <DEDUP_REMOVED lines=36> */
[----:B------:R-:W2:Y:S01]  /*0780*/  @!P3 LDC.64 R12, c[0x0][0x3e0] ;  /* 0x0000f800ff0cbb82 */ /* 0x000ea20000000a00 */
[----:B----4-:R-:W-:Y:S02]  /*0790*/  @!P0 LEA R24, P1, R20, R24, 0x1 ;  /* 0x0000001814188211 */ /* 0x010fe400078208ff */
[----:B------:R-:W-:Y:S02]  /*07a0*/  @!P0 IADD3 R21, PT, PT, R21, R33, RZ ;  /* 0x0000002115158210 */ /* 0x000fe40007ffe0ff */
[----:B------:R-:W-:Y:S01]  /*07b0*/  @P3 LOP3.LUT R2, R2, 0x200000, RZ, 0xfc, !PT ;  /* 0x0020000002023812 */ /* 0x000fe200078efcff */
[----:B------:R4:W-:Y:S01]  /*07c0*/  @!P0 STL [R1+0x178], R24 ;  /* 0x0001781801008387 */ /* 0x0009e20000100800 */
[----:B------:R-:W-:Y:S01]  /*07d0*/  @!P0 LEA.HI.X R20, R20, R25, R21, 0x1, P1 ;  /* 0x0000001914148211 */ /* 0x000fe200008f0c15 */
[----:B------:R-:W-:Y:S01]  /*07e0*/  @!P6 IMAD.MOV.U32 R25, RZ, RZ, R9 ;  /* 0x000000ffff19e224 */ /* 0x000fe200078e0009 */
[----:B------:R-:W-:-:S03]  /*07f0*/  LOP3.LUT R2, R2, 0xffefffff, RZ, 0xc0, !PT ;  /* 0xffefffff02027812 */ /* 0x000fc600078ec0ff */
[----:B------:R3:W-:Y:S01]  /*0800*/  @!P0 STL [R1+0x174], R20 ;  /* 0x0001741401008387 */ /* 0x0007e20000100800 */
[----:B----4-:R-:W-:-:S04]  /*0810*/  @!P6 IMAD.MOV.U32 R24, RZ, RZ, R6 ;  /* 0x000000ffff18e224 */ /* 0x010fc800078e0006 */
[----:B------:R-:W-:Y:S01]  /*0820*/  @!P6 IMAD.WIDE.U32 R16, R28, R16, R24 ;  /* 0x000000101c10e225 */ /* 0x000fe200078e0018 */
[----:B------:R-:W-:Y:S01]  /*0830*/  @!P5 MOV R24, R6 ;  /* 0x000000060018d202 */ /* 0x000fe20000000f00 */
[----:B---3--:R-:W3:Y:S02]  /*0840*/  @!P4 LDC.64 R20, c[0x0][0x390] ;  /* 0x0000e400ff14cb82 */ /* 0x008ee40000000a00 */
[----:B------:R-:W-:Y:S01]  /*0850*/  @!P5 IMAD.MOV.U32 R25, RZ, RZ, R9 ;  /* 0x000000ffff19d224 */ /* 0x000fe200078e0009 */
[----:B------:R-:W-:Y:S01]  /*0860*/  @!P6 LEA R32, P1, R16, R14, 0x1 ;  /* 0x0000000e1020e211 */ /* 0x000fe200078208ff */
[----:B------:R-:W-:Y:S02]  /*0870*/  @!P6 IMAD.IADD R17, R17, 0x1, R31 ;  /* 0x000000011111e824 */ /* 0x000fe400078e021f */
[----:B------:R-:W-:Y:S02]  /*0880*/  @!P5 IMAD.WIDE.U32 R18, R26, R18, R24 ;  /* 0x000000121a12d225 */ /* 0x000fe400078e0018 */
[----:B------:R-:W4:Y:S01]  /*0890*/  @!P3 LDC.64 R24, c[0x0][0x390] ;  /* 0x0000e400ff18bb82 */ /* 0x000f220000000a00 */
[----:B------:R-:W-:Y:S01]  /*08a0*/  @!P6 LEA.HI.X R33, R16, R15, R17, 0x1, P1 ;  /* 0x0000000f1021e211 */ /* 0x000fe200008f0c11 */
[----:B0-----:R-:W-:Y:S01]  /*08b0*/  @!P4 IMAD R14, R27, R10, RZ ;  /* 0x0000000a1b0ec224 */ /* 0x001fe200078e02ff */
[----:B------:R-:W-:Y:S01]  /*08c0*/  @!P5 IADD3 R16, PT, PT, R19, R29, RZ ;  /* 0x0000001d1310d210 */ /* 0x000fe20007ffe0ff */
[----:B------:R-:W-:Y:S01]  /*08d0*/  @!P4 IMAD.MOV.U32 R15, RZ, RZ, R9 ;  /* 0x000000ffff0fc224 */ /* 0x000fe200078e0009 */
[C---:B-1----:R-:W-:Y:S01]  /*08e0*/  @!P5 LEA R42, P1, R18.reuse, R42, 0x1 ;  /* 0x0000002a122ad211 */ /* 0x042fe200078208ff */
[----:B------:R-:W-:Y:S01]  /*08f0*/  @!P4 IMAD R17, R5, R11, R14 ;  /* 0x0000000b0511c224 */ /* 0x000fe200078e020e */
[----:B------:R-:W-:Y:S01]  /*0900*/  @!P6 STL.64 [R1+0x110], R32 ;  /* 0x000110200100e387 */ /* 0x000fe20000100a00 */
[----:B------:R-:W-:Y:S01]  /*0910*/  @!P4 IMAD.MOV.U32 R14, RZ, RZ, R6 ;  /* 0x000000ffff0ec224 */ /* 0x000fe200078e0006 */
[----:B------:R-:W-:Y:S01]  /*0920*/  @!P5 LEA.HI.X R43, R18, R43, R16, 0x1, P1 ;  /* 0x0000002b122bd211 */ /* 0x000fe200008f0c10 */
[----:B--2---:R-:W-:-:S02]  /*0930*/  @!P3 IMAD R23, R23, R12, RZ ;  /* 0x0000000c1717b224 */ /* 0x004fc400078e02ff */
[----:B------:R-:W-:Y:S01]  /*0940*/  @!P4 IMAD.WIDE.U32 R10, R5, R10, R14 ;  /* 0x0000000a050ac225 */ /* 0x000fe200078e000e */
[----:B------:R-:W-:Y:S01]  /*0950*/  @!P3 MOV R14, R6 ;  /* 0x00000006000eb202 */ /* 0x000fe20000000f00 */
[----:B------:R-:W-:Y:S02]  /*0960*/  STL.64 [R1+0x418], R42 ;  /* 0x0004182a01007387 */ /* 0x000fe40000100a00 */
[----:B------:R-:W-:Y:S01]  /*0970*/  @!P3 IMAD.MOV.U32 R15, RZ, RZ, R9 ;  /* 0x000000ffff0fb224 */ /* 0x000fe200078e0009 */
[----:B---3--:R-:W-:Y:S01]  /*0980*/  @!P4 LEA R20, P1, R10, R20, 0x1 ;  /* 0x000000140a14c211 */ /* 0x008fe200078208ff */
[C---:B------:R-:W-:Y:S02]  /*0990*/  @!P3 IMAD R23, R22.reuse, R13, R23 ;  /* 0x0000000d1617b224 */ /* 0x040fe400078e0217 */
[----:B------:R-:W-:Y:S02]  /*09a0*/  @!P4 IMAD.IADD R5, R11, 0x1, R17 ;  /* 0x000000010b05c824 */ /* 0x000fe400078e0211 */
[----:B------:R-:W-:-:S03]  /*09b0*/  @!P3 IMAD.WIDE.U32 R12, R22, R12, R14 ;  /* 0x0000000c160cb225 */ /* 0x000fc600078e000e */
[----:B------:R-:W-:Y:S01]  /*09c0*/  @!P4 LEA.HI.X R21, R10, R21, R5, 0x1, P1 ;  /* 0x000000150a15c211 */ /* 0x000fe200008f0c05 */
[----:B------:R-:W-:Y:S01]  /*09d0*/  VIADD R5, R0, 0x28 ;  /* 0x0000002800057836 */ /* 0x000fe20000000000 */
[----:B------:R-:W-:Y:S02]  /*09e0*/  @!P3 IADD3 R10, PT, PT, R13, R23, RZ ;  /* 0x000000170d0ab210 */ /* 0x000fe40007ffe0ff */
[C---:B----4-:R-:W-:Y:S01]  /*09f0*/  @!P3 LEA R24, P1, R12.reuse, R24, 0x1 ;  /* 0x000000180c18b211 */ /* 0x050fe200078208ff */
        /* <DEDUP_REMOVED lines=2310> */
.L_x_2385:
[----:B0-----:R-:W-:Y:S05]  /*9a60*/  BSYNC.RECONVERGENT B0 ;  /* 0x0000000000007941 */ /* 0x001fea0003800200 */
.L_x_2384:
        /* <DEDUP_REMOVED lines=54> */
.L_x_2387:
[----:B------:R-:W-:Y:S05]  /*9dd0*/  BSYNC.RECONVERGENT B0 ;  /* 0x0000000000007941 */ /* 0x000fea0003800200 */
.L_x_2386:
        /* <DEDUP_REMOVED lines=36> */
.L_x_2391:
[----:B------:R-:W2:Y:S04]  /*a020*/  LDG.E.STRONG.GPU R10, desc[UR18][R12.64] ;  /* 0x000000120c0a7981 */ /* 0x000ea8000c1ef900 */
[----:B--2---:R-:W-:Y:S04]  /*a030*/  CCTL.IVALL ;  /* 0x00000000ff00798f */ /* 0x004fe80002000000 */
[----:B------:R0:W-:Y:S01]  /*a040*/  STL [R1], R10 ;  /* 0x0000000a01007387 */ /* 0x0001e20000100800 */
[----:B------:R-:W-:-:S13]  /*a050*/  ISETP.NE.AND P1, PT, R10, UR14, PT ;  /* 0x0000000e0a007c0c */ /* 0x000fda000bf25270 */
[----:B0-----:R-:W-:Y:S05]  /*a060*/  @P1 BRA `(.L_x_2391) ;  /* 0xfffffffc00ec1947 */ /* 0x001fea000383ffff */
.L_x_2390:
[----:B01----:R-:W-:Y:S05]  /*a070*/  BSYNC.RECONVERGENT B0 ;  /* 0x0000000000007941 */ /* 0x003fea0003800200 */
.L_x_2389:
        /* <DEDUP_REMOVED lines=15> */
.L_x_2393:
        /* <DEDUP_REMOVED lines=99> */
.L_x_2392:
        /* <DEDUP_REMOVED lines=54> */
.L_x_2394:
        /* <DEDUP_REMOVED lines=27> */
.L_x_2395:
        /* <DEDUP_REMOVED lines=15> */
.L_x_2396:
[----:B------:R-:W-:Y:S05]  /*ada0*/  BSYNC.RECONVERGENT B0 ;  /* 0x0000000000007941 */ /* 0x000fea0003800200 */
.L_x_2388:
[----:B------:R-:W0:Y:S01]  /*adb0*/  S2R R16, SR_TID.X ;  /* 0x0000000000107919 */ /* 0x000e220000002100 */
[----:B------:R-:W-:Y:S01]  /*adc0*/  LOP3.LUT P2, RZ, R2, 0x4000000, RZ, 0xc0, !PT ;  /* 0x0400000002ff7812 */ /* 0x000fe2000784c0ff */
[----:B------:R-:W2:Y:S01]  /*add0*/  S2UR UR6, SR_CgaCtaId ;  /* 0x00000000000679c3 */ /* 0x000ea20000008800 */
[----:B------:R-:W4:Y:S01]  /*ade0*/  LDCU UR7, c[0x0][0x414] ;  /* 0x00008280ff0777ac */ /* 0x000f220008000800 */
[----:B------:R-:W-:Y:S01]  /*adf0*/  ISETP.NE.AND P1, PT, R3, RZ, PT ;  /* 0x000000ff0300720c */ /* 0x000fe20003f25270 */
[----:B------:R-:W-:Y:S01]  /*ae00*/  IMAD.U32 R19, RZ, RZ, UR9 ;  /* 0x00000009ff137e24 */ /* 0x000fe2000f8e00ff */
[----:B------:R-:W-:-:S04]  /*ae10*/  UMOV UR5, 0x400 ;  /* 0x0000040000057882 */ /* 0x000fc80000000000 */
[----:B-1-3--:R-:W1:Y:S01]  /*ae20*/  LDC.64 R14, c[0x0][0x3a0] ;  /* 0x0000e800ff0e7b82 */ /* 0x00ae620000000a00 */
[----:B--2---:R-:W-:Y:S01]  /*ae30*/  ULEA UR5, UR6, UR5, 0x18 ;  /* 0x0000000506057291 */ /* 0x004fe2000f8ec0ff */
[----:B0-----:R-:W-:-:S08]  /*ae40*/  LOP3.LUT R10, R16, 0xffff, RZ, 0xc0, !PT ;  /* 0x0000ffff100a7812 */ /* 0x001fd000078ec0ff */
[----:B------:R-:W-:Y:S01]  /*ae50*/  @!P1 STS.64 [UR5+0xc0], R4 ;  /* 0x0000c004ff009988 */ /* 0x000fe20008000a05 */
[----:B------:R-:W-:-:S05]  /*ae60*/  IMAD R10, R10, 0x334, RZ ;  /* 0x000003340a0a7824 */ /* 0x000fca00078e02ff */
[----:B------:R-:W-:-:S04]  /*ae70*/  SHF.R.U32.HI R10, RZ, 0x10, R10 ;  /* 0x00000010ff0a7819 */ /* 0x000fc8000001160a */
[----:B------:R-:W-:-:S05]  /*ae80*/  PRMT R10, R10, 0x9910, RZ ;  /* 0x000099100a0a7816 */ /* 0x000fca00000000ff */
[----:B------:R-:W-:Y:S02]  /*ae90*/  IMAD R12, R10, 0x50, RZ ;  /* 0x000000500a0c7824 */ /* 0x000fe400078e02ff */
[----:B------:R-:W0:Y:S02]  /*aea0*/  @P2 LDC.64 R10, c[0x0][0x388] ;  /* 0x0000e200ff0a2b82 */ /* 0x000e240000000a00 */
[----:B------:R-:W-:-:S05]  /*aeb0*/  IMAD.MOV R17, RZ, RZ, -R12 ;  /* 0x000000ffff117224 */ /* 0x000fca00078e0a0c */
[----:B------:R-:W-:Y:S01]  /*aec0*/  PRMT R17, R17, 0x7710, RZ ;  /* 0x0000771011117816 */ /* 0x000fe200000000ff */
[----:B----4-:R-:W2:Y:S03]  /*aed0*/  LDC.64 R12, c[0x0][0x398] ;  /* 0x0000e600ff0c7b82 */ /* 0x010ea60000000a00 */
        /* <DEDUP_REMOVED lines=10> */
[----:B--2---:R-:W-:-:S05]  /*af80*/  IMAD.WIDE R12, R3, 0x2, R12 ;  /* 0x00000002030c7825 */ /* 0x004fca00078e020c */
[----:B------:R-:W2:Y:S04]  /*af90*/  LDG.E.U16 R23, desc[UR18][R12.64] ;  /* 0x000000120c177981 */ /* 0x000ea8000c1e1500 */
[----:B------:R-:W3:Y:S04]  /*afa0*/  LDG.E.U16 R24, desc[UR18][R12.64+0x2] ;  /* 0x000002120c187981 */ /* 0x000ee8000c1e1500 */
[----:B------:R-:W4:Y:S04]  /*afb0*/  LDG.E.U16 R22, desc[UR18][R14.64] ;  /* 0x000000120e167981 */ /* 0x000f28000c1e1500 */
[----:B------:R-:W4:Y:S01]  /*afc0*/  LDG.E.U16 R21, desc[UR18][R14.64+0x2] ;  /* 0x000002120e157981 */ /* 0x000f22000c1e1500 */
        /* <DEDUP_REMOVED lines=11> */
[----:B--2---:R-:W-:Y:S01]  /*b080*/  IMAD.U32 R23, R23, 0x10000, RZ ;  /* 0x0001000017177824 */ /* 0x004fe200078e00ff */
[----:B---3--:R-:W-:Y:S01]  /*b090*/  SHF.L.U32 R24, R24, 0x10, RZ ;  /* 0x0000001018187819 */ /* 0x008fe200000006ff */
[----:B----4-:R-:W-:Y:S02]  /*b0a0*/  IMAD.U32 R22, R22, 0x10000, RZ ;  /* 0x0001000016167824 */ /* 0x010fe400078e00ff */
[----:B------:R-:W-:Y:S01]  /*b0b0*/  IMAD.U32 R21, R21, 0x10000, RZ ;  /* 0x0001000015157824 */ /* 0x000fe200078e00ff */
[----:B01----:R-:W-:Y:S06]  /*b0c0*/  BRA.U !UP0, `(.L_x_2397) ;  /* 0x0000000908687547 */ /* 0x003fec000b800000 */
[----:B------:R-:W-:Y:S01]  /*b0d0*/  HFMA2 R3, -RZ, RZ, 0, 0 ;  /* 0x00000000ff037431 */ /* 0x000fe200000001ff */
[----:B------:R-:W0:Y:S01]  /*b0e0*/  LDCU.64 UR14, c[0x0][0x3e0] ;  /* 0x00007c00ff0e77ac */ /* 0x000e220008000a00 */
[----:B------:R-:W1:Y:S01]  /*b0f0*/  LDCU.64 UR6, c[0x0][0x380] ;  /* 0x00007000ff0677ac */ /* 0x000e620008000a00 */
[----:B------:R-:W2:Y:S04]  /*b100*/  LDCU.64 UR12, c[0x0][0x3e8] ;  /* 0x00007d00ff0c77ac */ /* 0x000ea80008000a00 */
.L_x_2406:
[----:B-1---5:R-:W-:-:S06]  /*b110*/  LEA R12, R3, UR8, 0x2 ;  /* 0x00000008030c7c11 */ /* 0x022fcc000f8e10ff */
[----:B0----5:R-:W5:Y:S01]  /*b120*/  LDL.128 R12, [R12] ;  /* 0x000000000c0c7983 */ /* 0x021f620000100c00 */
[C---:B--2---:R-:W-:Y:S01]  /*b130*/  IMAD R19, R3.reuse, 0x8, R0 ;  /* 0x0000000803137824 */ /* 0x044fe200078e0200 */
[----:B------:R-:W-:Y:S01]  /*b140*/  BSSY.RECONVERGENT B0, `(.L_x_2398) ;  /* 0x0000030000007945 */ /* 0x000fe20003800200 */
[----:B------:R-:W-:Y:S02]  /*b150*/  VIADD R3, R3, 0x4 ;  /* 0x0000000403037836 */ /* 0x000fe40000000000 */
[C---:B---3--:R-:W-:Y:S01]  /*b160*/  VIADD R10, R19.reuse, 0x10 ;  /* 0x00000010130a7836 */ /* 0x048fe20000000000 */
[C---:B--2---:R-:W-:Y:S01]  /*b170*/  ISETP.GE.U32.AND P3, PT, R19.reuse, UR12, PT ;  /* 0x0000000c13007c0c */ /* 0x044fe2000bf66070 */
[C---:B------:R-:W-:Y:S01]  /*b180*/  VIADD R4, R19.reuse, 0x18 ;  /* 0x0000001813047836 */ /* 0x040fe20000000000 */
[----:B------:R-:W-:Y:S02]  /*b190*/  SHF.R.S32.HI R32, RZ, 0x1f, R19 ;  /* 0x0000001fff207819 */ /* 0x000fe40000011413 */
[----:B------:R-:W-:-:S02]  /*b1a0*/  IADD3 R27, PT, PT, R19, 0x8, RZ ;  /* 0x00000008131b7810 */ /* 0x000fc40007ffe0ff */
[----:B------:R-:W-:Y:S02]  /*b1b0*/  ISETP.GE.AND.EX P3, PT, R32, UR13, PT, P3 ;  /* 0x0000000d20007c0c */ /* 0x000fe4000bf66330 */
[----:B------:R-:W-:Y:S02]  /*b1c0*/  ISETP.GE.U32.AND P1, PT, R27, UR12, PT ;  /* 0x0000000c1b007c0c */ /* 0x000fe4000bf26070 */
[----:B------:R-:W-:Y:S02]  /*b1d0*/  ISETP.GE.U32.AND P4, PT, R10, UR12, PT ;  /* 0x0000000c0a007c0c */ /* 0x000fe4000bf86070 */
[----:B------:R-:W-:Y:S02]  /*b1e0*/  ISETP.GE.U32.AND P2, PT, R4, UR12, PT ;  /* 0x0000000c04007c0c */ /* 0x000fe4000bf46070 */
[----:B------:R-:W-:Y:S02]  /*b1f0*/  SHF.R.S32.HI R28, RZ, 0x1f, R27 ;  /* 0x0000001fff1c7819 */ /* 0x000fe4000001141b */
[----:B------:R-:W-:-:S02]  /*b200*/  SHF.R.S32.HI R11, RZ, 0x1f, R10 ;  /* 0x0000001fff0b7819 */ /* 0x000fc4000001140a */
[----:B------:R-:W-:Y:S02]  /*b210*/  SHF.R.S32.HI R5, RZ, 0x1f, R4 ;  /* 0x0000001fff057819 */ /* 0x000fe40000011404 */
[----:B------:R-:W-:Y:S02]  /*b220*/  ISETP.NE.AND P5, PT, R3, 0x40, PT ;  /* 0x000000400300780c */ /* 0x000fe40003fa5270 */
[----:B------:R-:W-:Y:S02]  /*b230*/  ISETP.GE.AND.EX P1, PT, R28, UR13, PT, P1 ;  /* 0x0000000d1c007c0c */ /* 0x000fe4000bf26310 */
[----:B------:R-:W-:Y:S02]  /*b240*/  ISETP.GE.AND.EX P4, PT, R11, UR13, PT, P4 ;  /* 0x0000000d0b007c0c */ /* 0x000fe4000bf86340 */
[----:B------:R-:W-:Y:S01]  /*b250*/  ISETP.GE.AND.EX P2, PT, R5, UR13, PT, P2 ;  /* 0x0000000d05007c0c */ /* 0x000fe2000bf46320 */
[----:B------:R-:W-:-:S12]  /*b260*/  @P3 BRA `(.L_x_2399) ;  /* 0x0000000000743947 */ /* 0x000fd80003800000 */
[----:B-----5:R-:W-:Y:S01]  /*b270*/  PRMT R16, R12, 0x7632, R16 ;  /* 0x000076320c107816 */ /* 0x020fe20000000010 */
[----:B0-----:R-:W-:Y:S01]  /*b280*/  IMAD R32, R32, UR14, RZ ;  /* 0x0000000e20207c24 */ /* 0x001fe2000f8e02ff */
[----:B------:R-:W-:-:S03]  /*b290*/  SHF.L.U32 R17, R12, 0x10, RZ ;  /* 0x000000100c117819 */ /* 0x000fc600000006ff */
[----:B------:R-:W-:Y:S02]  /*b2a0*/  IMAD.U32 R29, R16, 0x10000, RZ ;  /* 0x00010000101d7824 */ /* 0x000fe400078e00ff */
[C---:B------:R-:W-:Y:S01]  /*b2b0*/  FADD.FTZ R12, -R26.reuse, R17 ;  /* 0x000000111a0c7221 */ /* 0x040fe20000010100 */
[----:B------:R-:W-:Y:S01]  /*b2c0*/  MOV R17, R9 ;  /* 0x0000000900117202 */ /* 0x000fe20000000f00 */
[----:B------:R-:W-:Y:S01]  /*b2d0*/  FADD.FTZ R16, -R26, R29 ;  /* 0x0000001d1a107221 */ /* 0x000fe20000010100 */
[----:B------:R-:W-:Y:S02]  /*b2e0*/  IMAD R31, R19, UR15, R32 ;  /* 0x0000000f131f7c24 */ /* 0x000fe4000f8e0220 */
[-C--:B------:R-:W-:Y:S01]  /*b2f0*/  FMUL.FTZ R12, R12, R25.reuse ;  /* 0x000000190c0c7220 */ /* 0x080fe20000410000 */
[----:B------:R-:W-:-:S03]  /*b300*/  FMUL.FTZ R16, R16, R25 ;  /* 0x0000001910107220 */ /* 0x000fc60000410000 */
[----:B------:R-:W-:Y:S01]  /*b310*/  FFMA.FTZ R34, R23, R12, R22 ;  /* 0x0000000c17227223 */ /* 0x000fe20000010016 */
[----:B------:R-:W-:Y:S01]  /*b320*/  FFMA.FTZ R33, R24, R16, R21 ;  /* 0x0000001018217223 */ /* 0x000fe20000010015 */
[----:B------:R-:W-:Y:S02]  /*b330*/  IMAD.MOV.U32 R16, RZ, RZ, R6 ;  /* 0x000000ffff107224 */ /* 0x000fe400078e0006 */
[----:B------:R-:W-:Y:S01]  /*b340*/  FMUL.FTZ R12, R34, -1.4426950216293334961 ;  /* 0xbfb8aa3b220c7820 */ /* 0x000fe20000410000 */
[----:B------:R-:W-:Y:S01]  /*b350*/  FMUL.FTZ R18, R33, -1.4426950216293334961 ;  /* 0xbfb8aa3b21127820 */ /* 0x000fe20000410000 */
[----:B------:R-:W-:-:S04]  /*b360*/  IMAD.WIDE.U32 R16, R19, UR14, R16 ;  /* 0x0000000e13107c25 */ /* 0x000fc8000f8e0010 */
[----:B------:R-:W0:Y:S01]  /*b370*/  MUFU.EX2 R12, R12 ;  /* 0x0000000c000c7308 */ /* 0x000e220000000800 */
[----:B------:R-:W-:-:S03]  /*b380*/  IMAD.IADD R19, R17, 0x1, R31 ;  /* 0x0000000111137824 */ /* 0x000fc600078e021f */
[----:B------:R-:W2:Y:S01]  /*b390*/  MUFU.EX2 R18, R18 ;  /* 0x0000001200127308 */ /* 0x000ea20000000800 */
[----:B0-----:R-:W-:Y:S01]  /*b3a0*/  FADD.FTZ R29, R12, 1 ;  /* 0x3f8000000c1d7421 */ /* 0x001fe20000010000 */
[----:B--2---:R-:W-:Y:S01]  /*b3b0*/  FADD.FTZ R30, R18, 1 ;  /* 0x3f800000121e7421 */ /* 0x004fe20000010000 */
[----:B-1----:R-:W-:-:S04]  /*b3c0*/  LEA R18, P3, R16, UR6, 0x1 ;  /* 0x0000000610127c11 */ /* 0x002fc8000f8608ff */
[----:B------:R-:W0:Y:S01]  /*b3d0*/  MUFU.RCP R29, R29 ;  /* 0x0000001d001d7308 */ /* 0x000e220000001000 */
[----:B------:R-:W-:-:S07]  /*b3e0*/  LEA.HI.X R19, R16, UR7, R19, 0x1, P3 ;  /* 0x0000000710137c11 */ /* 0x000fce00098f0c13 */
[----:B------:R-:W1:Y:S01]  /*b3f0*/  MUFU.RCP R30, R30 ;  /* 0x0000001e001e7308 */ /* 0x000e620000001000 */
[----:B0-----:R-:W-:Y:S01]  /*b400*/  FMUL.FTZ R12, R34, R29 ;  /* 0x0000001d220c7220 */ /* 0x001fe20000410000 */
[----:B-1----:R-:W-:-:S05]  /*b410*/  FMUL.FTZ R17, R33, R30 ;  /* 0x0000001e21117220 */ /* 0x002fca0000410000 */
[----:B------:R-:W-:-:S05]  /*b420*/  F2FP.BF16.F32.PACK_AB R17, R17, R12 ;  /* 0x0000000c1111723e */ /* 0x000fca00000010ff */
[----:B------:R2:W-:Y:S02]  /*b430*/  STG.E desc[UR18][R18.64], R17 ;  /* 0x0000001112007986 */ /* 0x0005e4000c101912 */
.L_x_2399:
[----:B01----:R-:W-:Y:S05]  /*b440*/  BSYNC.RECONVERGENT B0 ;  /* 0x0000000000007941 */ /* 0x003fea0003800200 */
.L_x_2398:
[----:B------:R-:W-:Y:S04]  /*b450*/  BSSY.RECONVERGENT B0, `(.L_x_2400) ;  /* 0x000001f000007945 */ /* 0x000fe80003800200 */
[----:B------:R-:W-:Y:S05]  /*b460*/  @P1 BRA `(.L_x_2401) ;  /* 0x0000000000741947 */ /* 0x000fea0003800000 */
[C---:B-----5:R-:W-:Y:S01]  /*b470*/  PRMT R12, R13.reuse, 0x7632, R12 ;  /* 0x000076320d0c7816 */ /* 0x060fe2000000000c */
[----:B------:R-:W-:Y:S02]  /*b480*/  IMAD.U32 R13, R13, 0x10000, RZ ;  /* 0x000100000d0d7824 */ /* 0x000fe400078e00ff */
[----:B------:R-:W-:Y:S01]  /*b490*/  IMAD R28, R28, UR14, RZ ;  /* 0x0000000e1c1c7c24 */ /* 0x000fe2000f8e02ff */
[----:B--2---:R-:W-:Y:S01]  /*b4a0*/  SHF.L.U32 R17, R12, 0x10, RZ ;  /* 0x000000100c117819 */ /* 0x004fe200000006ff */
[C---:B------:R-:W-:Y:S01]  /*b4b0*/  FADD.FTZ R12, -R26.reuse, R13 ;  /* 0x0000000d1a0c7221 */ /* 0x040fe20000010100 */
[----:B------:R-:W-:Y:S02]  /*b4c0*/  IMAD.MOV.U32 R13, RZ, RZ, R9 ;  /* 0x000000ffff0d7224 */ /* 0x000fe400078e0009 */
[----:B------:R-:W-:Y:S02]  /*b4d0*/  IMAD R29, R27, UR15, R28 ;  /* 0x0000000f1b1d7c24 */ /* 0x000fe4000f8e021c */
[----:B------:R-:W-:Y:S01]  /*b4e0*/  FADD.FTZ R16, -R26, R17 ;  /* 0x000000111a107221 */ /* 0x000fe20000010100 */
[----:B------:R-:W-:-:S03]  /*b4f0*/  FMUL.FTZ R12, R12, R25 ;  /* 0x000000190c0c7220 */ /* 0x000fc60000410000 */
[----:B------:R-:W-:Y:S01]  /*b500*/  FMUL.FTZ R16, R16, R25 ;  /* 0x0000001910107220 */ /* 0x000fe20000410000 */
[----:B------:R-:W-:Y:S01]  /*b510*/  FFMA.FTZ R31, R23, R12, R22 ;  /* 0x0000000c171f7223 */ /* 0x000fe20000010016 */
[----:B------:R-:W-:Y:S02]  /*b520*/  IMAD.MOV.U32 R12, RZ, RZ, R6 ;  /* 0x000000ffff0c7224 */ /* 0x000fe400078e0006 */
[----:B------:R-:W-:Y:S01]  /*b530*/  FFMA.FTZ R30, R24, R16, R21 ;  /* 0x00000010181e7223 */ /* 0x000fe20000010015 */
[----:B------:R-:W-:Y:S01]  /*b540*/  FMUL.FTZ R17, R31, -1.4426950216293334961 ;  /* 0xbfb8aa3b1f117820 */ /* 0x000fe20000410000 */
[----:B------:R-:W-:-:S04]  /*b550*/  IMAD.WIDE.U32 R12, R27, UR14, R12 ;  /* 0x0000000e1b0c7c25 */ /* 0x000fc8000f8e000c */
[----:B------:R-:W-:Y:S01]  /*b560*/  FMUL.FTZ R16, R30, -1.4426950216293334961 ;  /* 0xbfb8aa3b1e107820 */ /* 0x000fe20000410000 */
[----:B------:R-:W0:Y:S05]  /*b570*/  MUFU.EX2 R17, R17 ;  /* 0x0000001100117308 */ /* 0x000e2a0000000800 */
[----:B------:R-:W1:Y:S01]  /*b580*/  MUFU.EX2 R16, R16 ;  /* 0x0000001000107308 */ /* 0x000e620000000800 */
[----:B0-----:R-:W-:Y:S01]  /*b590*/  FADD.FTZ R18, R17, 1 ;  /* 0x3f80000011127421 */ /* 0x001fe20000010000 */
[----:B------:R-:W-:Y:S01]  /*b5a0*/  IADD3 R17, PT, PT, R13, R29, RZ ;  /* 0x0000001d0d117210 */ /* 0x000fe20007ffe0ff */
[----:B-1----:R-:W-:Y:S01]  /*b5b0*/  FADD.FTZ R19, R16, 1 ;  /* 0x3f80000010137421 */ /* 0x002fe20000010000 */
[----:B------:R-:W-:-:S03]  /*b5c0*/  LEA R16, P1, R12, UR6, 0x1 ;  /* 0x000000060c107c11 */ /* 0x000fc6000f8208ff */
[----:B------:R-:W0:Y:S01]  /*b5d0*/  MUFU.RCP R18, R18 ;  /* 0x0000001200127308 */ /* 0x000e220000001000 */
[----:B------:R-:W-:-:S07]  /*b5e0*/  LEA.HI.X R17, R12, UR7, R17, 0x1, P1 ;  /* 0x000000070c117c11 */ /* 0x000fce00088f0c11 */
[----:B------:R-:W1:Y:S01]  /*b5f0*/  MUFU.RCP R19, R19 ;  /* 0x0000001300137308 */ /* 0x000e620000001000 */
[----:B0-----:R-:W-:Y:S01]  /*b600*/  FMUL.FTZ R13, R31, R18 ;  /* 0x000000121f0d7220 */ /* 0x001fe20000410000 */
[----:B-1----:R-:W-:-:S05]  /*b610*/  FMUL.FTZ R28, R30, R19 ;  /* 0x000000131e1c7220 */ /* 0x002fca0000410000 */
[----:B------:R-:W-:-:S05]  /*b620*/  F2FP.BF16.F32.PACK_AB R13, R28, R13 ;  /* 0x0000000d1c0d723e */ /* 0x000fca00000010ff */
[----:B------:R0:W-:Y:S02]  /*b630*/  STG.E desc[UR18][R16.64], R13 ;  /* 0x0000000d10007986 */ /* 0x0001e4000c101912 */
.L_x_2401:
[----:B------:R-:W-:Y:S05]  /*b640*/  BSYNC.RECONVERGENT B0 ;  /* 0x0000000000007941 */ /* 0x000fea0003800200 */
.L_x_2400:
[----:B------:R-:W-:Y:S04]  /*b650*/  BSSY.RECONVERGENT B0, `(.L_x_2402) ;  /* 0x000001f000007945 */ /* 0x000fe80003800200 */
[----:B------:R-:W-:Y:S05]  /*b660*/  @P4 BRA `(.L_x_2403) ;  /* 0x0000000000744947 */ /* 0x000fea0003800000 */
[C---:B-----5:R-:W-:Y:S01]  /*b670*/  PRMT R12, R14.reuse, 0x7632, R12 ;  /* 0x000076320e0c7816 */ /* 0x060fe2000000000c */
[----:B0-----:R-:W-:Y:S02]  /*b680*/  IMAD.U32 R13, R14, 0x10000, RZ ;  /* 0x000100000e0d7824 */ /* 0x001fe400078e00ff */
[----:B------:R-:W-:Y:S02]  /*b690*/  IMAD R11, R11, UR14, RZ ;  /* 0x0000000e0b0b7c24 */ /* 0x000fe4000f8e02ff */
[----:B--2---:R-:W-:Y:S02]  /*b6a0*/  IMAD.U32 R17, R12, 0x10000, RZ ;  /* 0x000100000c117824 */ /* 0x004fe400078e00ff */
[C---:B------:R-:W-:Y:S02]  /*b6b0*/  FADD.FTZ R12, -R26.reuse, R13 ;  /* 0x0000000d1a0c7221 */ /* 0x040fe40000010100 */
[----:B------:R-:W-:Y:S02]  /*b6c0*/  FADD.FTZ R14, -R26, R17 ;  /* 0x000000111a0e7221 */ /* 0x000fe40000010100 */
[----:B------:R-:W-:Y:S01]  /*b6d0*/  FMUL.FTZ R12, R12, R25 ;  /* 0x000000190c0c7220 */ /* 0x000fe20000410000 */
[----:B------:R-:W-:-:S02]  /*b6e0*/  IMAD R17, R10, UR15, R11 ;  /* 0x0000000f0a117c24 */ /* 0x000fc4000f8e020b */
[----:B------:R-:W-:Y:S01]  /*b6f0*/  FMUL.FTZ R14, R14, R25 ;  /* 0x000000190e0e7220 */ /* 0x000fe20000410000 */
[----:B------:R-:W-:-:S03]  /*b700*/  FFMA.FTZ R19, R23, R12, R22 ;  /* 0x0000000c17137223 */ /* 0x000fc60000010016 */
[----:B------:R-:W-:Y:S01]  /*b710*/  FFMA.FTZ R27, R24, R14, R21 ;  /* 0x0000000e181b7223 */ /* 0x000fe20000010015 */
[----:B------:R-:W-:-:S03]  /*b720*/  FMUL.FTZ R12, R19, -1.4426950216293334961 ;  /* 0xbfb8aa3b130c7820 */ /* 0x000fc60000410000 */
[----:B------:R-:W-:-:S03]  /*b730*/  FMUL.FTZ R13, R27, -1.4426950216293334961 ;  /* 0xbfb8aa3b1b0d7820 */ /* 0x000fc60000410000 */
[----:B------:R-:W0:Y:S04]  /*b740*/  MUFU.EX2 R12, R12 ;  /* 0x0000000c000c7308 */ /* 0x000e280000000800 */
[----:B------:R-:W1:Y:S01]  /*b750*/  MUFU.EX2 R13, R13 ;  /* 0x0000000d000d7308 */ /* 0x000e620000000800 */
[----:B0-----:R-:W-:Y:S01]  /*b760*/  FADD.FTZ R14, R12, 1 ;  /* 0x3f8000000c0e7421 */ /* 0x001fe20000010000 */
[----:B------:R-:W-:Y:S01]  /*b770*/  MOV R12, R6 ;  /* 0x00000006000c7202 */ /* 0x000fe20000000f00 */
[----:B-1----:R-:W-:Y:S01]  /*b780*/  FADD.FTZ R16, R13, 1 ;  /* 0x3f8000000d107421 */ /* 0x002fe20000010000 */
[----:B------:R-:W-:-:S03]  /*b790*/  IMAD.MOV.U32 R13, RZ, RZ, R9 ;  /* 0x000000ffff0d7224 */ /* 0x000fc600078e0009 */
[----:B------:R-:W0:Y:S01]  /*b7a0*/  MUFU.RCP R14, R14 ;  /* 0x0000000e000e7308 */ /* 0x000e220000001000 */
[----:B------:R-:W-:-:S04]  /*b7b0*/  IMAD.WIDE.U32 R10, R10, UR14, R12 ;  /* 0x0000000e0a0a7c25 */ /* 0x000fc8000f8e000c */
[----:B------:R-:W-:-:S03]  /*b7c0*/  IMAD.IADD R17, R11, 0x1, R17 ;  /* 0x000000010b117824 */ /* 0x000fc600078e0211 */
[----:B------:R-:W1:Y:S01]  /*b7d0*/  MUFU.RCP R16, R16 ;  /* 0x0000001000107308 */ /* 0x000e620000001000 */
[----:B------:R-:W-:-:S04]  /*b7e0*/  LEA R12, P1, R10, UR6, 0x1 ;  /* 0x000000060a0c7c11 */ /* 0x000fc8000f8208ff */
[----:B------:R-:W-:Y:S01]  /*b7f0*/  LEA.HI.X R13, R10, UR7, R17, 0x1, P1 ;  /* 0x000000070a0d7c11 */ /* 0x000fe200088f0c11 */
[----:B0-----:R-:W-:Y:S01]  /*b800*/  FMUL.FTZ R11, R19, R14 ;  /* 0x0000000e130b7220 */ /* 0x001fe20000410000 */
[----:B-1----:R-:W-:-:S05]  /*b810*/  FMUL.FTZ R18, R27, R16 ;  /* 0x000000101b127220 */ /* 0x002fca0000410000 */
[----:B------:R-:W-:-:S05]  /*b820*/  F2FP.BF16.F32.PACK_AB R11, R18, R11 ;  /* 0x0000000b120b723e */ /* 0x000fca00000010ff */
[----:B------:R1:W-:Y:S02]  /*b830*/  STG.E desc[UR18][R12.64], R11 ;  /* 0x0000000b0c007986 */ /* 0x0003e4000c101912 */
.L_x_2403:
[----:B------:R-:W-:Y:S05]  /*b840*/  BSYNC.RECONVERGENT B0 ;  /* 0x0000000000007941 */ /* 0x000fea0003800200 */
.L_x_2402:
[----:B------:R-:W-:Y:S04]  /*b850*/  BSSY.RECONVERGENT B0, `(.L_x_2404) ;  /* 0x000001f000007945 */ /* 0x000fe80003800200 */
[----:B------:R-:W-:Y:S05]  /*b860*/  @P2 BRA `(.L_x_2405) ;  /* 0x0000000000742947 */ /* 0x000fea0003800000 */
[----:B-----5:R-:W-:Y:S01]  /*b870*/  PRMT R10, R15, 0x7632, R10 ;  /* 0x000076320f0a7816 */ /* 0x020fe2000000000a */
[----:B------:R-:W-:Y:S01]  /*b880*/  IMAD R5, R5, UR14, RZ ;  /* 0x0000000e05057c24 */ /* 0x000fe2000f8e02ff */
[----:B------:R-:W-:-:S03]  /*b890*/  SHF.L.U32 R15, R15, 0x10, RZ ;  /* 0x000000100f0f7819 */ /* 0x000fc600000006ff */
[----:B-1----:R-:W-:Y:S02]  /*b8a0*/  IMAD.U32 R11, R10, 0x10000, RZ ;  /* 0x000100000a0b7824 */ /* 0x002fe400078e00ff */
[----:B------:R-:W-:Y:S01]  /*b8b0*/  FADD.FTZ R10, -R26, R15 ;  /* 0x0000000f1a0a7221 */ /* 0x000fe20000010100 */
[----:B------:R-:W-:Y:S02]  /*b8c0*/  IMAD R15, R4, UR15, R5 ;  /* 0x0000000f040f7c24 */ /* 0x000fe4000f8e0205 */
[----:B------:R-:W-:Y:S01]  /*b8d0*/  FADD.FTZ R12, -R26, R11 ;  /* 0x0000000b1a0c7221 */ /* 0x000fe20000010100 */
[----:B------:R-:W-:-:S03]  /*b8e0*/  FMUL.FTZ R10, R10, R25 ;  /* 0x000000190a0a7220 */ /* 0x000fc60000410000 */
[----:B------:R-:W-:Y:S01]  /*b8f0*/  FMUL.FTZ R12, R12, R25 ;  /* 0x000000190c0c7220 */ /* 0x000fe20000410000 */
[----:B0-2---:R-:W-:-:S03]  /*b900*/  FFMA.FTZ R17, R23, R10, R22 ;  /* 0x0000000a17117223 */ /* 0x005fc60000010016 */
[----:B------:R-:W-:Y:S01]  /*b910*/  FFMA.FTZ R14, R24, R12, R21 ;  /* 0x0000000c180e7223 */ /* 0x000fe20000010015 */
[----:B------:R-:W-:-:S03]  /*b920*/  FMUL.FTZ R10, R17, -1.4426950216293334961 ;  /* 0xbfb8aa3b110a7820 */ /* 0x000fc60000410000 */
[----:B------:R-:W-:-:S03]  /*b930*/  FMUL.FTZ R11, R14, -1.4426950216293334961 ;  /* 0xbfb8aa3b0e0b7820 */ /* 0x000fc60000410000 */
[----:B------:R-:W0:Y:S04]  /*b940*/  MUFU.EX2 R10, R10 ;  /* 0x0000000a000a7308 */ /* 0x000e280000000800 */
[----:B------:R-:W1:Y:S01]  /*b950*/  MUFU.EX2 R11, R11 ;  /* 0x0000000b000b7308 */ /* 0x000e620000000800 */
[----:B0-----:R-:W-:Y:S01]  /*b960*/  FADD.FTZ R12, R10, 1 ;  /* 0x3f8000000a0c7421 */ /* 0x001fe20000010000 */
[----:B------:R-:W-:Y:S02]  /*b970*/  IMAD.MOV.U32 R10, RZ, RZ, R6 ;  /* 0x000000ffff0a7224 */ /* 0x000fe400078e0006 */
[----:B-1----:R-:W-:Y:S01]  /*b980*/  FADD.FTZ R13, R11, 1 ;  /* 0x3f8000000b0d7421 */ /* 0x002fe20000010000 */
[----:B------:R-:W-:Y:S02]  /*b990*/  MOV R11, R9 ;  /* 0x00000009000b7202 */ /* 0x000fe40000000f00 */
[----:B------:R-:W0:Y:S01]  /*b9a0*/  MUFU.RCP R12, R12 ;  /* 0x0000000c000c7308 */ /* 0x000e220000001000 */
[----:B------:R-:W-:-:S07]  /*b9b0*/  IMAD.WIDE.U32 R4, R4, UR14, R10 ;  /* 0x0000000e04047c25 */ /* 0x000fce000f8e000a */
        /* <DEDUP_REMOVED lines=8> */
.L_x_2405:
[----:B------:R-:W-:Y:S05]  /*ba40*/  BSYNC.RECONVERGENT B0 ;  /* 0x0000000000007941 */ /* 0x000fea0003800200 */
.L_x_2404:
[----:B------:R-:W-:Y:S05]  /*ba50*/  @P5 BRA `(.L_x_2406) ;  /* 0xfffffff400ac5947 */ /* 0x000fea000383ffff */
[----:B------:R-:W-:Y:S05]  /*ba60*/  BRA `(.L_x_2407) ;  /* 0x0000000c00787947 */ /* 0x000fea0003800000 */
.L_x_2397:
[----:B------:R-:W2:Y:S01]  /*ba70*/  LDL.128 R16, [R1+0x10] ;  /* 0x0000100001107983 */ /* 0x000ea20000100c00 */
[----:B------:R-:W0:Y:S01]  /*ba80*/  LDCU.64 UR6, c[0x0][0x3e8] ;  /* 0x00007d00ff0677ac */ /* 0x000e220008000a00 */
[----:B-----5:R-:W-:Y:S01]  /*ba90*/  SHF.R.S32.HI R3, RZ, 0x1f, R0 ;  /* 0x0000001fff037819 */ /* 0x020fe20000011400 */
[C---:B------:R-:W-:Y:S01]  /*baa0*/  VIADD R15, R0.reuse, 0x8 ;  /* 0x00000008000f7836 */ /* 0x040fe20000000000 */
[----:B------:R-:W-:Y:S01]  /*bab0*/  BSSY.RECONVERGENT B0, `(.L_x_2408) ;  /* 0x000003c000007945 */ /* 0x000fe20003800200 */
[----:B------:R-:W1:Y:S03]  /*bac0*/  LDCU.64 UR20, c[0x0][0x3e0] ;  /* 0x00007c00ff1477ac */ /* 0x000e660008000a00 */
[----:B------:R-:W-:Y:S01]  /*bad0*/  SHF.R.S32.HI R30, RZ, 0x1f, R15 ;  /* 0x0000001fff1e7819 */ /* 0x000fe2000001140f */
[----:B------:R-:W3:Y:S01]  /*bae0*/  LDCU.64 UR22, c[0x0][0x380] ;  /* 0x00007000ff1677ac */ /* 0x000ee20008000a00 */
[----:B------:R-:W4:Y:S01]  /*baf0*/  LDCU.64 UR16, c[0x0][0x3e8] ;  /* 0x00007d00ff1077ac */ /* 0x000f220008000a00 */
[----:B0-----:R-:W-:-:S02]  /*bb00*/  ISETP.GE.U32.AND P0, PT, R0, UR6, PT ;  /* 0x0000000600007c0c */ /* 0x001fc4000bf06070 */
[----:B------:R-:W-:Y:S02]  /*bb10*/  ISETP.GE.U32.AND P2, PT, R15, UR6, PT ;  /* 0x000000060f007c0c */ /* 0x000fe4000bf46070 */
[----:B------:R-:W-:Y:S02]  /*bb20*/  ISETP.GE.AND.EX P0, PT, R3, UR7, PT, P0 ;  /* 0x0000000703007c0c */ /* 0x000fe4000bf06300 */
[----:B------:R-:W-:-:S11]  /*bb30*/  ISETP.GE.AND.EX P2, PT, R30, UR7, PT, P2 ;  /* 0x000000071e007c0c */ /* 0x000fd6000bf46320 */
[----:B------:R-:W0:Y:S01]  /*bb40*/  @!P0 LDC.64 R12, c[0x0][0x3e0] ;  /* 0x0000f800ff0c8b82 */ /* 0x000e220000000a00 */
[----:B------:R-:W-:Y:S01]  /*bb50*/  @!P0 MOV R11, R9 ;  /* 0x00000009000b8202 */ /* 0x000fe20000000f00 */
[----:B------:R-:W-:-:S06]  /*bb60*/  @!P0 IMAD.MOV.U32 R10, RZ, RZ, R6 ;  /* 0x000000ffff0a8224 */ /* 0x000fcc00078e0006 */
[----:B------:R-:W1:Y:S01]  /*bb70*/  @!P0 LDC.64 R4, c[0x0][0x380] ;  /* 0x0000e000ff048b82 */ /* 0x000e620000000a00 */
[-C--:B0-----:R-:W-:Y:S02]  /*bb80*/  @!P0 IMAD R3, R3, R12.reuse, RZ ;  /* 0x0000000c03038224 */ /* 0x081fe400078e02ff */
[----:B------:R-:W-:-:S04]  /*bb90*/  @!P0 IMAD.WIDE.U32 R10, R0, R12, R10 ;  /* 0x0000000c000a8225 */ /* 0x000fc800078e000a */
[C---:B------:R-:W-:Y:S01]  /*bba0*/  @!P0 IMAD R29, R0.reuse, R13, R3 ;  /* 0x0000000d001d8224 */ /* 0x040fe200078e0203 */
[C---:B------:R-:W-:Y:S01]  /*bbb0*/  IADD3 R3, PT, PT, R0.reuse, 0x18, RZ ;  /* 0x0000001800037810 */ /* 0x040fe20007ffe0ff */
[----:B------:R-:W-:Y:S01]  /*bbc0*/  VIADD R12, R0, 0x10 ;  /* 0x00000010000c7836 */ /* 0x000fe20000000000 */
[----:B-1----:R-:W-:Y:S02]  /*bbd0*/  @!P0 LEA R4, P4, R10, R4, 0x1 ;  /* 0x000000040a048211 */ /* 0x002fe400078808ff */
[----:B------:R-:W-:Y:S02]  /*bbe0*/  @!P0 IADD3 R29, PT, PT, R11, R29, RZ ;  /* 0x0000001d0b1d8210 */ /* 0x000fe40007ffe0ff */
[----:B------:R-:W-:Y:S02]  /*bbf0*/  ISETP.GE.U32.AND P3, PT, R12, UR6, PT ;  /* 0x000000060c007c0c */ /* 0x000fe4000bf66070 */
[----:B------:R-:W-:Y:S02]  /*bc00*/  @!P0 LEA.HI.X R5, R10, R5, R29, 0x1, P4 ;  /* 0x000000050a058211 */ /* 0x000fe400020f0c1d */
[----:B------:R-:W-:-:S02]  /*bc10*/  ISETP.GE.U32.AND P1, PT, R3, UR6, PT ;  /* 0x0000000603007c0c */ /* 0x000fc4000bf26070 */
[C---:B--2---:R-:W-:Y:S01]  /*bc20*/  PRMT R13, R16.reuse, 0x7632, R13 ;  /* 0x00007632100d7816 */ /* 0x044fe2000000000d */
[----:B------:R-:W-:-:S04]  /*bc30*/  IMAD.U32 R27, R16, 0x10000, RZ ;  /* 0x00010000101b7824 */ /* 0x000fc800078e00ff */
[----:B------:R-:W-:Y:S02]  /*bc40*/  IMAD.U32 R13, R13, 0x10000, RZ ;  /* 0x000100000d0d7824 */ /* 0x000fe400078e00ff */
[C---:B------:R-:W-:Y:S02]  /*bc50*/  FADD.FTZ R14, -R26.reuse, R27 ;  /* 0x0000001b1a0e7221 */ /* 0x040fe40000010100 */
[----:B------:R-:W-:Y:S02]  /*bc60*/  FADD.FTZ R28, -R26, R13 ;  /* 0x0000000d1a1c7221 */ /* 0x000fe40000010100 */
[-C--:B------:R-:W-:Y:S01]  /*bc70*/  FMUL.FTZ R16, R14, R25.reuse ;  /* 0x000000190e107220 */ /* 0x080fe20000410000 */
[----:B------:R-:W-:Y:S01]  /*bc80*/  SHF.R.S32.HI R14, RZ, 0x1f, R12 ;  /* 0x0000001fff0e7819 */ /* 0x000fe2000001140c */
[----:B------:R-:W-:Y:S02]  /*bc90*/  FMUL.FTZ R28, R28, R25 ;  /* 0x000000191c1c7220 */ /* 0x000fe40000410000 */
[----:B------:R-:W-:Y:S01]  /*bca0*/  FFMA.FTZ R16, R23, R16, R22 ;  /* 0x0000001017107223 */ /* 0x000fe20000010016 */
[----:B------:R-:W-:Y:S01]  /*bcb0*/  SHF.R.S32.HI R13, RZ, 0x1f, R3 ;  /* 0x0000001fff0d7819 */ /* 0x000fe20000011403 */
[----:B------:R-:W-:Y:S01]  /*bcc0*/  FFMA.FTZ R27, R24, R28, R21 ;  /* 0x0000001c181b7223 */ /* 0x000fe20000010015 */
[----:B------:R-:W-:-:S02]  /*bcd0*/  ISETP.GE.AND.EX P3, PT, R14, UR7, PT, P3 ;  /* 0x000000070e007c0c */ /* 0x000fc4000bf66330 */
[----:B------:R-:W-:Y:S02]  /*bce0*/  ISETP.GE.AND.EX P1, PT, R13, UR7, PT, P1 ;  /* 0x000000070d007c0c */ /* 0x000fe4000bf26310 */
[----:B------:R-:W-:-:S05]  /*bcf0*/  @!P0 F2FP.BF16.F32.PACK_AB R11, R27, R16 ;  /* 0x000000101b0b823e */ /* 0x000fca00000010ff */
[----:B------:R0:W-:Y:S01]  /*bd00*/  @!P0 STG.E desc[UR18][R4.64], R11 ;  /* 0x0000000b04008986 */ /* 0x0001e2000c101912 */
[----:B---34-:R-:W-:Y:S05]  /*bd10*/  @P2 BRA `(.L_x_2409) ;  /* 0x0000000000542947 */ /* 0x018fea0003800000 */
[----:B------:R-:W1:Y:S01]  /*bd20*/  LDCU.64 UR12, c[0x0][0x3e0] ;  /* 0x00007c00ff0c77ac */ /* 0x000e620008000a00 */
[C---:B0-----:R-:W-:Y:S01]  /*bd30*/  PRMT R4, R17.reuse, 0x7632, R4 ;  /* 0x0000763211047816 */ /* 0x041fe20000000004 */
[----:B------:R-:W-:Y:S01]  /*bd40*/  IMAD.U32 R17, R17, 0x10000, RZ ;  /* 0x0001000011117824 */ /* 0x000fe200078e00ff */
[----:B------:R-:W0:Y:S01]  /*bd50*/  LDCU.64 UR14, c[0x0][0x380] ;  /* 0x00007000ff0e77ac */ /* 0x000e220008000a00 */
[----:B------:R-:W-:Y:S02]  /*bd60*/  IMAD.MOV.U32 R5, RZ, RZ, R9 ;  /* 0x000000ffff057224 */ /* 0x000fe400078e0009 */
[----:B------:R-:W-:Y:S01]  /*bd70*/  FADD.FTZ R10, -R26, R17 ;  /* 0x000000111a0a7221 */ /* 0x000fe20000010100 */
[----:B------:R-:W-:Y:S01]  /*bd80*/  IMAD.U32 R11, R4, 0x10000, RZ ;  /* 0x00010000040b7824 */ /* 0x000fe200078e00ff */
[----:B------:R-:W-:-:S03]  /*bd90*/  MOV R4, R6 ;  /* 0x0000000600047202 */ /* 0x000fc60000000f00 */
[----:B------:R-:W-:Y:S01]  /*bda0*/  FADD.FTZ R16, -R26, R11 ;  /* 0x0000000b1a107221 */ /* 0x000fe20000010100 */
[----:B------:R-:W-:-:S03]  /*bdb0*/  FMUL.FTZ R11, R10, R25 ;  /* 0x000000190a0b7220 */ /* 0x000fc60000410000 */
        /* <DEDUP_REMOVED lines=11> */
.L_x_2409:
[----:B------:R-:W-:Y:S05]  /*be70*/  BSYNC.RECONVERGENT B0 ;  /* 0x0000000000007941 */ /* 0x000fea0003800200 */
.L_x_2408:
[----:B------:R-:W-:Y:S04]  /*be80*/  BSSY.RECONVERGENT B0, `(.L_x_2410) ;  /* 0x0000017000007945 */ /* 0x000fe80003800200 */
[----:B------:R-:W-:Y:S05]  /*be90*/  @P3 BRA `(.L_x_2411) ;  /* 0x0000000000543947 */ /* 0x000fea0003800000 */
[----:B------:R-:W2:Y:S01]  /*bea0*/  LDCU.64 UR12, c[0x0][0x3e0] ;  /* 0x00007c00ff0c77ac */ /* 0x000ea20008000a00 */
[C---:B0-----:R-:W-:Y:S02]  /*beb0*/  PRMT R4, R18.reuse, 0x7632, R4 ;  /* 0x0000763212047816 */ /* 0x041fe40000000004 */
[----:B-1----:R-:W-:Y:S01]  /*bec0*/  SHF.L.U32 R11, R18, 0x10, RZ ;  /* 0x00000010120b7819 */ /* 0x002fe200000006ff */
[----:B------:R-:W0:Y:S01]  /*bed0*/  LDCU.64 UR14, c[0x0][0x380] ;  /* 0x00007000ff0e77ac */ /* 0x000e220008000a00 */
[----:B------:R-:W-:Y:S01]  /*bee0*/  MOV R5, R9 ;  /* 0x0000000900057202 */ /* 0x000fe20000000f00 */
[----:B------:R-:W-:Y:S02]  /*bef0*/  IMAD.U32 R15, R4, 0x10000, RZ ;  /* 0x00010000040f7824 */ /* 0x000fe400078e00ff */
[----:B------:R-:W-:Y:S02]  /*bf00*/  IMAD.MOV.U32 R4, RZ, RZ, R6 ;  /* 0x000000ffff047224 */ /* 0x000fe400078e0006 */
[----:B------:R-:W-:-:S04]  /*bf10*/  FADD.FTZ R10, -R26, R11 ;  /* 0x0000000b1a0a7221 */ /* 0x000fc80000010100 */
[----:B------:R-:W-:Y:S01]  /*bf20*/  FMUL.FTZ R11, R10, R25 ;  /* 0x000000190a0b7220 */ /* 0x000fe20000410000 */
[----:B--2---:R-:W-:Y:S02]  /*bf30*/  IMAD R17, R14, UR12, RZ ;  /* 0x0000000c0e117c24 */ /* 0x004fe4000f8e02ff */
[----:B------:R-:W-:Y:S01]  /*bf40*/  FADD.FTZ R14, -R26, R15 ;  /* 0x0000000f1a0e7221 */ /* 0x000fe20000010100 */
[----:B------:R-:W-:-:S04]  /*bf50*/  IMAD.WIDE.U32 R4, R12, UR12, R4 ;  /* 0x0000000c0c047c25 */ /* 0x000fc8000f8e0004 */
[----:B------:R-:W-:Y:S01]  /*bf60*/  FMUL.FTZ R14, R14, R25 ;  /* 0x000000190e0e7220 */ /* 0x000fe20000410000 */
[----:B------:R-:W-:Y:S01]  /*bf70*/  IMAD R17, R12, UR13, R17 ;  /* 0x0000000d0c117c24 */ /* 0x000fe2000f8e0211 */
[----:B0-----:R-:W-:Y:S02]  /*bf80*/  LEA R10, P2, R4, UR14, 0x1 ;  /* 0x0000000e040a7c11 */ /* 0x001fe4000f8408ff */
[----:B------:R-:W-:Y:S01]  /*bf90*/  FFMA.FTZ R14, R24, R14, R21 ;  /* 0x0000000e180e7223 */ /* 0x000fe20000010015 */
[----:B------:R-:W-:Y:S02]  /*bfa0*/  IMAD.IADD R17, R5, 0x1, R17 ;  /* 0x0000000105117824 */ /* 0x000fe400078e0211 */
[----:B------:R-:W-:-:S03]  /*bfb0*/  FFMA.FTZ R5, R23, R11, R22 ;  /* 0x0000000b17057223 */ /* 0x000fc60000010016 */
[----:B------:R-:W-:Y:S02]  /*bfc0*/  LEA.HI.X R11, R4, UR15, R17, 0x1, P2 ;  /* 0x0000000f040b7c11 */ /* 0x000fe400090f0c11 */
[----:B------:R-:W-:-:S05]  /*bfd0*/  F2FP.BF16.F32.PACK_AB R5, R14, R5 ;  /* 0x000000050e05723e */ /* 0x000fca00000010ff */
[----:B------:R2:W-:Y:S02]  /*bfe0*/  STG.E desc[UR18][R10.64], R5 ;  /* 0x000000050a007986 */ /* 0x0005e4000c101912 */
.L_x_2411:
[----:B------:R-:W-:Y:S05]  /*bff0*/  BSYNC.RECONVERGENT B0 ;  /* 0x0000000000007941 */ /* 0x000fea0003800200 */
.L_x_2410:
[----:B------:R-:W-:Y:S04]  /*c000*/  BSSY.RECONVERGENT B0, `(.L_x_2412) ;  /* 0x0000017000007945 */ /* 0x000fe80003800200 */
[----:B------:R-:W-:Y:S05]  /*c010*/  @P1 BRA `(.L_x_2413) ;  /* 0x0000000000541947 */ /* 0x000fea0003800000 */
[----:B------:R-:W3:Y:S01]  /*c020*/  LDCU.64 UR6, c[0x0][0x3e0] ;  /* 0x00007c00ff0677ac */ /* 0x000ee20008000a00 */
[C---:B0-----:R-:W-:Y:S01]  /*c030*/  PRMT R4, R19.reuse, 0x7632, R4 ;  /* 0x0000763213047816 */ /* 0x041fe20000000004 */
[----:B------:R-:W-:Y:S01]  /*c040*/  IMAD.U32 R19, R19, 0x10000, RZ ;  /* 0x0001000013137824 */ /* 0x000fe200078e00ff */
[----:B------:R-:W0:Y:S02]  /*c050*/  LDCU.64 UR12, c[0x0][0x380] ;  /* 0x00007000ff0c77ac */ /* 0x000e240008000a00 */
[----:B-12---:R-:W-:Y:S01]  /*c060*/  SHF.L.U32 R11, R4, 0x10, RZ ;  /* 0x00000010040b7819 */ /* 0x006fe200000006ff */
[----:B------:R-:W-:Y:S02]  /*c070*/  IMAD.MOV.U32 R4, RZ, RZ, R6 ;  /* 0x000000ffff047224 */ /* 0x000fe400078e0006 */
[C---:B------:R-:W-:Y:S01]  /*c080*/  FADD.FTZ R10, -R26.reuse, R19 ;  /* 0x000000131a0a7221 */ /* 0x040fe20000010100 */
[----:B------:R-:W-:Y:S02]  /*c090*/  IMAD.MOV.U32 R5, RZ, RZ, R9 ;  /* 0x000000ffff057224 */ /* 0x000fe400078e0009 */
[----:B------:R-:W-:-:S04]  /*c0a0*/  FADD.FTZ R12, -R26, R11 ;  /* 0x0000000b1a0c7221 */ /* 0x000fc80000010100 */
[----:B------:R-:W-:Y:S01]  /*c0b0*/  FMUL.FTZ R12, R12, R25 ;  /* 0x000000190c0c7220 */ /* 0x000fe20000410000 */
[----:B---3--:R-:W-:-:S03]  /*c0c0*/  IMAD R14, R13, UR6, RZ ;  /* 0x000000060d0e7c24 */ /* 0x008fc6000f8e02ff */
[----:B------:R-:W-:Y:S01]  /*c0d0*/  FFMA.FTZ R12, R24, R12, R21 ;  /* 0x0000000c180c7223 */ /* 0x000fe20000010015 */
[----:B------:R-:W-:-:S04]  /*c0e0*/  IMAD.WIDE.U32 R4, R3, UR6, R4 ;  /* 0x0000000603047c25 */ /* 0x000fc8000f8e0004 */
[----:B------:R-:W-:Y:S02]  /*c0f0*/  IMAD R11, R3, UR7, R14 ;  /* 0x00000007030b7c24 */ /* 0x000fe4000f8e020e */
[----:B------:R-:W-:Y:S01]  /*c100*/  FMUL.FTZ R3, R10, R25 ;  /* 0x000000190a037220 */ /* 0x000fe20000410000 */
[----:B0-----:R-:W-:-:S03]  /*c110*/  LEA R10, P1, R4, UR12, 0x1 ;  /* 0x0000000c040a7c11 */ /* 0x001fc6000f8208ff */
[----:B------:R-:W-:Y:S01]  /*c120*/  FFMA.FTZ R3, R23, R3, R22 ;  /* 0x0000000317037223 */ /* 0x000fe20000010016 */
[----:B------:R-:W-:-:S04]  /*c130*/  IADD3 R11, PT, PT, R5, R11, RZ ;  /* 0x0000000b050b7210 */ /* 0x000fc80007ffe0ff */
[----:B------:R-:W-:Y:S02]  /*c140*/  LEA.HI.X R11, R4, UR13, R11, 0x1, P1 ;  /* 0x0000000d040b7c11 */ /* 0x000fe400088f0c0b */
[----:B------:R-:W-:-:S05]  /*c150*/  F2FP.BF16.F32.PACK_AB R3, R12, R3 ;  /* 0x000000030c03723e */ /* 0x000fca00000010ff */
[----:B------:R3:W-:Y:S02]  /*c160*/  STG.E desc[UR18][R10.64], R3 ;  /* 0x000000030a007986 */ /* 0x0007e4000c101912 */
.L_x_2413:
[----:B------:R-:W-:Y:S05]  /*c170*/  BSYNC.RECONVERGENT B0 ;  /* 0x0000000000007941 */ /* 0x000fea0003800200 */
.L_x_2412:
[----:B---3--:R-:W-:-:S07]  /*c180*/  IMAD.MOV.U32 R3, RZ, RZ, 0x4 ;  /* 0x00000004ff037424 */ /* 0x008fce00078e00ff */
.L_x_2420:
[----:B01----:R-:W-:-:S06]  /*c190*/  LEA R12, R3, UR8, 0x2 ;  /* 0x00000008030c7c11 */ /* 0x003fcc000f8e10ff */
[----:B------:R-:W3:Y:S01]  /*c1a0*/  LDL.128 R12, [R12] ;  /* 0x000000000c0c7983 */ /* 0x000ee20000100c00 */
        /* <DEDUP_REMOVED lines=8> */
[----:B------:R-:W-:-:S07]  /*c230*/  @!P1 MOV R17, R9 ;  /* 0x0000000900119202 */ /* 0x000fce0000000f00 */
[----:B------:R-:W1:Y:S01]  /*c240*/  @!P1 LDC.64 R4, c[0x0][0x380] ;  /* 0x0000e000ff049b82 */ /* 0x000e620000000a00 */
[----:B0-----:R-:W-:Y:S02]  /*c250*/  @!P1 IMAD R18, R31, R10, RZ ;  /* 0x0000000a1f129224 */ /* 0x001fe400078e02ff */
[----:B------:R-:W-:-:S05]  /*c260*/  VIADD R31, R29, 0x8 ;  /* 0x000000081d1f7836 */ /* 0x000fca0000000000 */
[----:B------:R-:W-:Y:S02]  /*c270*/  ISETP.GE.U32.AND P3, PT, R31, UR16, PT ;  /* 0x000000101f007c0c */ /* 0x000fe4000bf66070 */
[C---:B---3--:R-:W-:Y:S02]  /*c280*/  PRMT R16, R12.reuse, 0x7632, R16 ;  /* 0x000076320c107816 */ /* 0x048fe40000000010 */
[----:B------:R-:W-:-:S03]  /*c290*/  SHF.L.U32 R19, R12, 0x10, RZ ;  /* 0x000000100c137819 */ /* 0x000fc600000006ff */
[----:B------:R-:W-:Y:S02]  /*c2a0*/  IMAD.U32 R27, R16, 0x10000, RZ ;  /* 0x00010000101b7824 */ /* 0x000fe400078e00ff */
[----:B------:R-:W-:Y:S02]  /*c2b0*/  @!P1 IMAD.MOV.U32 R16, RZ, RZ, R6 ;  /* 0x000000ffff109224 */ /* 0x000fe400078e0006 */
[----:B------:R-:W-:Y:S01]  /*c2c0*/  FADD.FTZ R12, -R26, R19 ;  /* 0x000000131a0c7221 */ /* 0x000fe20000010100 */
[C---:B------:R-:W-:Y:S02]  /*c2d0*/  @!P1 IMAD R19, R29.reuse, R11, R18 ;  /* 0x0000000b1d139224 */ /* 0x040fe400078e0212 */
[----:B------:R-:W-:-:S04]  /*c2e0*/  @!P1 IMAD.WIDE.U32 R16, R29, R10, R16 ;  /* 0x0000000a1d109225 */ /* 0x000fc800078e0010 */
[----:B------:R-:W-:Y:S01]  /*c2f0*/  FADD.FTZ R10, -R26, R27 ;  /* 0x0000001b1a0a7221 */ /* 0x000fe20000010100 */
[----:B------:R-:W-:-:S03]  /*c300*/  FMUL.FTZ R12, R12, R25 ;  /* 0x000000190c0c7220 */ /* 0x000fc60000410000 */
[----:B------:R-:W-:Y:S01]  /*c310*/  FMUL.FTZ R11, R10, R25 ;  /* 0x000000190a0b7220 */ /* 0x000fe20000410000 */
[----:B-1----:R-:W-:Y:S01]  /*c320*/  @!P1 LEA R10, P2, R16, R4, 0x1 ;  /* 0x00000004100a9211 */ /* 0x002fe200078408ff */
[----:B------:R-:W-:Y:S02]  /*c330*/  @!P1 IMAD.IADD R4, R17, 0x1, R19 ;  /* 0x0000000111049824 */ /* 0x000fe400078e0213 */
[----:B------:R-:W-:Y:S01]  /*c340*/  FFMA.FTZ R12, R23, R12, R22 ;  /* 0x0000000c170c7223 */ /* 0x000fe20000010016 */
[----:B------:R-:W-:Y:S02]  /*c350*/  FFMA.FTZ R19, R24, R11, R21 ;  /* 0x0000000b18137223 */ /* 0x000fe40000010015 */
[----:B------:R-:W-:Y:S01]  /*c360*/  @!P1 LEA.HI.X R11, R16, R5, R4, 0x1, P2 ;  /* 0x00000005100b9211 */ /* 0x000fe200010f0c04 */
[----:B------:R-:W-:Y:S02]  /*c370*/  VIADD R4, R29, 0x18 ;  /* 0x000000181d047836 */ /* 0x000fe40000000000 */
[----:B------:R-:W-:-:S02]  /*c380*/  @!P1 F2FP.BF16.F32.PACK_AB R19, R19, R12 ;  /* 0x0000000c1313923e */ /* 0x000fc400000010ff */
[----:B------:R-:W-:Y:S02]  /*c390*/  SHF.R.S32.HI R12, RZ, 0x1f, R31 ;  /* 0x0000001fff0c7819 */ /* 0x000fe4000001141f */
[----:B------:R-:W-:Y:S01]  /*c3a0*/  IADD3 R16, PT, PT, R29, 0x10, RZ ;  /* 0x000000101d107810 */ /* 0x000fe20007ffe0ff */
[----:B------:R0:W-:Y:S01]  /*c3b0*/  @!P1 STG.E desc[UR18][R10.64], R19 ;  /* 0x000000130a009986 */ /* 0x0001e2000c101912 */
[----:B------:R-:W-:Y:S02]  /*c3c0*/  ISETP.GE.AND.EX P3, PT, R12, UR17, PT, P3 ;  /* 0x000000110c007c0c */ /* 0x000fe4000bf66330 */
[----:B------:R-:W-:Y:S02]  /*c3d0*/  ISETP.GE.U32.AND P4, PT, R16, UR16, PT ;  /* 0x0000001010007c0c */ /* 0x000fe4000bf86070 */
[----:B------:R-:W-:Y:S02]  /*c3e0*/  ISETP.GE.U32.AND P2, PT, R4, UR16, PT ;  /* 0x0000001004007c0c */ /* 0x000fe4000bf46070 */
[----:B------:R-:W-:-:S02]  /*c3f0*/  SHF.R.S32.HI R17, RZ, 0x1f, R16 ;  /* 0x0000001fff117819 */ /* 0x000fc40000011410 */
[----:B------:R-:W-:Y:S02]  /*c400*/  SHF.R.S32.HI R5, RZ, 0x1f, R4 ;  /* 0x0000001fff057819 */ /* 0x000fe40000011404 */
[----:B------:R-:W-:Y:S02]  /*c410*/  ISETP.GE.AND.EX P4, PT, R17, UR17, PT, P4 ;  /* 0x0000001111007c0c */ /* 0x000fe4000bf86340 */
[----:B------:R-:W-:Y:S01]  /*c420*/  ISETP.GE.AND.EX P2, PT, R5, UR17, PT, P2 ;  /* 0x0000001105007c0c */ /* 0x000fe2000bf46320 */
[----:B0-----:R-:W-:-:S12]  /*c430*/  @P3 BRA `(.L_x_2415) ;  /* 0x00000000004c3947 */ /* 0x001fd80003800000 */
[C---:B------:R-:W-:Y:S01]  /*c440*/  PRMT R10, R13.reuse, 0x7632, R10 ;  /* 0x000076320d0a7816 */ /* 0x040fe2000000000a */
[----:B------:R-:W-:Y:S01]  /*c450*/  IMAD R12, R12, UR20, RZ ;  /* 0x000000140c0c7c24 */ /* 0x000fe2000f8e02ff */
[----:B------:R-:W-:Y:S02]  /*c460*/  SHF.L.U32 R13, R13, 0x10, RZ ;  /* 0x000000100d0d7819 */ /* 0x000fe400000006ff */
[----:B------:R-:W-:Y:S01]  /*c470*/  MOV R11, R9 ;  /* 0x00000009000b7202 */ /* 0x000fe20000000f00 */
[----:B------:R-:W-:Y:S02]  /*c480*/  IMAD.U32 R19, R10, 0x10000, RZ ;  /* 0x000100000a137824 */ /* 0x000fe400078e00ff */
[----:B------:R-:W-:Y:S02]  /*c490*/  IMAD.MOV.U32 R10, RZ, RZ, R6 ;  /* 0x000000ffff0a7224 */ /* 0x000fe400078e0006 */
[C---:B------:R-:W-:Y:S02]  /*c4a0*/  IMAD R27, R31.reuse, UR21, R12 ;  /* 0x000000151f1b7c24 */ /* 0x040fe4000f8e020c */
[C---:B------:R-:W-:Y:S01]  /*c4b0*/  FADD.FTZ R12, -R26.reuse, R13 ;  /* 0x0000000d1a0c7221 */ /* 0x040fe20000010100 */
[----:B------:R-:W-:Y:S01]  /*c4c0*/  FADD.FTZ R18, -R26, R19 ;  /* 0x000000131a127221 */ /* 0x000fe20000010100 */
[----:B------:R-:W-:-:S04]  /*c4d0*/  IMAD.WIDE.U32 R10, R31, UR20, R10 ;  /* 0x000000141f0a7c25 */ /* 0x000fc8000f8e000a */
[-C--:B------:R-:W-:Y:S01]  /*c4e0*/  FMUL.FTZ R13, R12, R25.reuse ;  /* 0x000000190c0d7220 */ /* 0x080fe20000410000 */
[----:B------:R-:W-:Y:S01]  /*c4f0*/  FMUL.FTZ R18, R18, R25 ;  /* 0x0000001912127220 */ /* 0x000fe20000410000 */
[----:B------:R-:W-:Y:S01]  /*c500*/  IMAD.IADD R11, R11, 0x1, R27 ;  /* 0x000000010b0b7824 */ /* 0x000fe200078e021b */
[----:B------:R-:W-:Y:S01]  /*c510*/  LEA R12, P1, R10, UR22, 0x1 ;  /* 0x000000160a0c7c11 */ /* 0x000fe2000f8208ff */
[----:B------:R-:W-:Y:S01]  /*c520*/  FFMA.FTZ R19, R23, R13, R22 ;  /* 0x0000000d17137223 */ /* 0x000fe20000010016 */
[----:B------:R-:W-:Y:S02]  /*c530*/  FFMA.FTZ R18, R24, R18, R21 ;  /* 0x0000001218127223 */ /* 0x000fe40000010015 */
[----:B------:R-:W-:-:S03]  /*c540*/  LEA.HI.X R13, R10, UR23, R11, 0x1, P1 ;  /* 0x000000170a0d7c11 */ /* 0x000fc600088f0c0b */
[----:B------:R-:W-:-:S05]  /*c550*/  F2FP.BF16.F32.PACK_AB R11, R18, R19 ;  /* 0x00000013120b723e */ /* 0x000fca00000010ff */
[----:B------:R0:W-:Y:S02]  /*c560*/  STG.E desc[UR18][R12.64], R11 ;  /* 0x0000000b0c007986 */ /* 0x0001e4000c101912 */
.L_x_2415:
[----:B------:R-:W-:Y:S05]  /*c570*/  BSYNC.RECONVERGENT B0 ;  /* 0x0000000000007941 */ /* 0x000fea0003800200 */
.L_x_2414:
[----:B------:R-:W-:Y:S04]  /*c580*/  BSSY.RECONVERGENT B0, `(.L_x_2416) ;  /* 0x0000015000007945 */ /* 0x000fe80003800200 */
[----:B------:R-:W-:Y:S05]  /*c590*/  @P4 BRA `(.L_x_2417) ;  /* 0x00000000004c4947 */ /* 0x000fea0003800000 */
[C---:B------:R-:W-:Y:S01]  /*c5a0*/  PRMT R10, R14.reuse, 0x7632, R10 ;  /* 0x000076320e0a7816 */ /* 0x040fe2000000000a */
[----:B------:R-:W-:Y:S01]  /*c5b0*/  IMAD R19, R17, UR20, RZ ;  /* 0x0000001411137c24 */ /* 0x000fe2000f8e02ff */
[----:B0-----:R-:W-:Y:S01]  /*c5c0*/  MOV R11, R9 ;  /* 0x00000009000b7202 */ /* 0x001fe20000000f00 */
[----:B------:R-:W-:Y:S01]  /*c5d0*/  IMAD.U32 R13, R14, 0x10000, RZ ;  /* 0x000100000e0d7824 */ /* 0x000fe200078e00ff */
[----:B------:R-:W-:Y:S01]  /*c5e0*/  SHF.L.U32 R17, R10, 0x10, RZ ;  /* 0x000000100a117819 */ /* 0x000fe200000006ff */
[----:B------:R-:W-:Y:S02]  /*c5f0*/  IMAD.MOV.U32 R10, RZ, RZ, R6 ;  /* 0x000000ffff0a7224 */ /* 0x000fe400078e0006 */
[----:B------:R-:W-:Y:S01]  /*c600*/  FADD.FTZ R12, -R26, R13 ;  /* 0x0000000d1a0c7221 */ /* 0x000fe20000010100 */
[----:B------:R-:W-:Y:S02]  /*c610*/  IMAD R19, R16, UR21, R19 ;  /* 0x0000001510137c24 */ /* 0x000fe4000f8e0213 */
        /* <DEDUP_REMOVED lines=11> */
.L_x_2417:
[----:B------:R-:W-:Y:S05]  /*c6d0*/  BSYNC.RECONVERGENT B0 ;  /* 0x0000000000007941 */ /* 0x000fea0003800200 */
.L_x_2416:
[----:B------:R-:W-:Y:S04]  /*c6e0*/  BSSY.RECONVERGENT B0, `(.L_x_2418) ;  /* 0x0000015000007945 */ /* 0x000fe80003800200 */
[----:B------:R-:W-:Y:S05]  /*c6f0*/  @P2 BRA `(.L_x_2419) ;  /* 0x00000000004c2947 */ /* 0x000fea0003800000 */
[----:B------:R-:W-:Y:S01]  /*c700*/  PRMT R10, R15, 0x7632, R10 ;  /* 0x000076320f0a7816 */ /* 0x000fe2000000000a */
[----:B------:R-:W-:Y:S01]  /*c710*/  IMAD R5, R5, UR20, RZ ;  /* 0x0000001405057c24 */ /* 0x000fe2000f8e02ff */
[----:B------:R-:W-:Y:S01]  /*c720*/  SHF.L.U32 R15, R15, 0x10, RZ ;  /* 0x000000100f0f7819 */ /* 0x000fe200000006ff */
[----:B01----:R-:W-:Y:S02]  /*c730*/  IMAD.MOV.U32 R11, RZ, RZ, R9 ;  /* 0x000000ffff0b7224 */ /* 0x003fe400078e0009 */
        /* <DEDUP_REMOVED lines=15> */
.L_x_2419:
[----:B------:R-:W-:Y:S05]  /*c830*/  BSYNC.RECONVERGENT B0 ;  /* 0x0000000000007941 */ /* 0x000fea0003800200 */
.L_x_2418:
[----:B------:R-:W-:Y:S05]  /*c840*/  @P5 BRA `(.L_x_2420) ;  /* 0xfffffff800505947 */ /* 0x000fea000383ffff */
.L_x_2407:
[----:B------:R-:W4:Y:S01]  /*c850*/  LDCU UR5, c[0x0][0x3f8] ;  /* 0x00007f00ff0577ac */ /* 0x000f220008000800 */
[----:B------:R-:W4:Y:S01]  /*c860*/  LDCU UR6, c[0x0][0x3c8] ;  /* 0x00007900ff0677ac */ /* 0x000f220008000800 */
[----:B------:R-:W-:Y:S02]  /*c870*/  UIADD3 UR9, UPT, UPT, UR10, UR9, URZ ;  /* 0x000000090a097290 */ /* 0x000fe4000fffe0ff */
[----:B------:R-:W-:Y:S02]  /*c880*/  UIADD3 UR4, UPT, UPT, UR4, 0x1, URZ ;  /* 0x0000000104047890 */ /* 0x000fe4000fffe0ff */
[----:B----4-:R-:W-:-:S04]  /*c890*/  UIMAD UR5, UR5, UR6, URZ ;  /* 0x00000006050572a4 */ /* 0x010fc8000f8e02ff */
[----:B------:R-:W-:-:S09]  /*c8a0*/  UISETP.GE.AND UP0, UPT, UR9, UR5, UPT ;  /* 0x000000050900728c */ /* 0x000fd2000bf06270 */
[----:B------:R-:W-:Y:S05]  /*c8b0*/  BRA.U !UP0, `(.L_x_2421) ;  /* 0xffffff3908607547 */ /* 0x000fea000b83ffff */
[----:B------:R-:W-:Y:S05]  /*c8c0*/  EXIT ;  /* 0x000000000000794d */ /* 0x000fea0003800000 */
.L_x_2422:
        /* <DEDUP_REMOVED lines=11> */
.L_x_4923:


//--------------------- .text._Z35group_norm_nhwc_fwd_one_pass_kernelI11Bf16IOFp16WLi64ELi160ELi640EEv26Group_norm_nhwc_fwd_params --------------------------
	.section	.text._Z35group_norm_nhwc_fwd_one_pass_kernelI11Bf16IOFp16WLi64ELi160ELi640EEv26Group_norm_nhwc_fwd_params,"ax",@progbits
	.align	128
        .global         _Z35group_norm_nhwc_fwd_one_pass_kernelI11Bf16IOFp16WLi64ELi160ELi640EEv26Group_norm_nhwc_fwd_params
        .type           _Z35group_norm_nhwc_fwd_one_pass_kernelI11Bf16IOFp16WLi64ELi160ELi640EEv26Group_norm_nhwc_fwd_params,@function
        .size           _Z35group_norm_nhwc_fwd_one_pass_kernelI11Bf16IOFp16WLi64ELi160ELi640EEv26Group_norm_nhwc_fwd_params,(.L_x_4924 - _Z35group_norm_nhwc_fwd_one_pass_kernelI11Bf16IOFp16WLi64ELi160ELi640EEv26Group_norm_nhwc_fwd_params)
        .other          _Z35group_norm_nhwc_fwd_one_pass_kernelI11Bf16IOFp16WLi64ELi160ELi640EEv26Group_norm_nhwc_fwd_params,@"STO_CUDA_ENTRY STV_DEFAULT"
_Z35group_norm_nhwc_fwd_one_pass_kernelI11Bf16IOFp16WLi64ELi160ELi640EEv26Group_norm_nhwc_fwd_params:
.text._Z35group_norm_nhwc_fwd_one_pass_kernelI11Bf16IOFp16WLi64ELi160ELi640EEv26Group_norm_nhwc_fwd_params:
        /* <DEDUP_REMOVED lines=25> */
[----:B------:R-:W-:Y:S02]  /*0190*/  MOV R3, R2 ;  /* 0x0000000200037202 */ /* 0x000fe40000000f00 */
        /* <DEDUP_REMOVED lines=9> */
[C---:B------:R-:W-:Y:S01]  /*0230*/  IADD3 R40, PT, PT, R0.reuse, 0x30, RZ ;  /* 0x0000003000287810 */ /* 0x040fe20007ffe0ff */
[----:B------:R-:W-:Y:S01]  /*0240*/  IMAD.IADD R41, R41, 0x1, R4 ;  /* 0x0000000129297824 */ /* 0x000fe200078e0204 */
[----:B------:R-:W-:Y:S02]  /*0250*/  IADD3 R39, PT, PT, R0, 0x38, RZ ;  /* 0x0000003800277810 */ /* 0x000fe40007ffe0ff */
        /* <DEDUP_REMOVED lines=9> */
.L_x_2466:
        /* <DEDUP_REMOVED lines=67> */
[-C--:B------:R-:W-:Y:S01]  /*0720*/  @!P3 MOV R8, R6.reuse ;  /* 0x000000060008b202 */ /* 0x080fe20000000f00 */
[----:B------:R-:W-:Y:S01]  /*0730*/  VIADD R9, R7, UR5 ;  /* 0x0000000507097c36 */ /* 0x000fe20008000000 */
[----:B------:R-:W-:Y:S01]  /*0740*/  @!P5 MOV R22, R6 ;  /* 0x000000060016d202 */ /* 0x000fe20000000f00 */
[C---:B------:R-:W-:Y:S02]  /*0750*/  @!P3 IMAD R21, R42.reuse, R13, R3 ;  /* 0x0000000d2a15b224 */ /* 0x040fe400078e0203 */
[----:B------:R-:W-:Y:S01]  /*0760*/  @!P3 IMAD.WIDE.U32 R12, R42, R12, R8 ;  /* 0x0000000c2a0cb225 */ /* 0x000fe200078e0008 */
[----:B------:R-:W-:-:S03]  /*0770*/  @!P5 MOV R23, R9 ;  /* 0x000000090017d202 */ /* 0x000fc60000000f00 */
[----:B---3--:R-:W-:Y:S01]  /*0780*/  @!P5 IMAD R3, R20, R18, RZ ;  /* 0x000000121403d224 */ /* 0x008fe200078e02ff */
[----:B------:R-:W-:Y:S02]  /*0790*/  @!P3 IADD3 R13, PT, PT, R13, R21, RZ ;  /* 0x000000150d0db210 */ /* 0x000fe40007ffe0ff */
[----:B------:R-:W1:Y:S01]  /*07a0*/  @!P2 LDC.64 R20, c[0x0][0x390] ;  /* 0x0000e400ff14ab82 */ /* 0x000e620000000a00 */
[----:B----4-:R-:W-:Y:S01]  /*07b0*/  @!P3 LEA R16, P4, R12, R16, 0x1 ;  /* 0x000000100c10b211 */ /* 0x010fe200078808ff */
[C---:B------:R-:W-:Y:S02]  /*07c0*/  @!P5 IMAD R3, R38.reuse, R19, R3 ;  /* 0x000000132603d224 */ /* 0x040fe400078e0203 */
[----:B------:R-:W-:Y:S01]  /*07d0*/  @!P5 IMAD.WIDE.U32 R18, R38, R18, R22 ;  /* 0x000000122612d225 */ /* 0x000fe200078e0016 */
[----:B------:R-:W-:Y:S02]  /*07e0*/  @!P3 LEA.HI.X R17, R12, R17, R13, 0x1, P4 ;  /* 0x000000110c11b211 */ /* 0x000fe400020f0c0d */
[----:B------:R-:W-:Y:S01]  /*07f0*/  ISETP.GE.U32.AND P4, PT, R36, UR10, PT ;  /* 0x0000000a24007c0c */ /* 0x000fe2000bf86070 */
[----:B------:R-:W2:Y:S01]  /*0800*/  @!P1 LDC.64 R12, c[0x0][0x390] ;  /* 0x0000e400ff0c9b82 */ /* 0x000ea20000000a00 */
[----:B-----5:R-:W-:Y:S01]  /*0810*/  @!P2 IMAD R22, R28, R14, RZ ;  /* 0x0000000e1c16a224 */ /* 0x020fe200078e02ff */
[----:B------:R3:W4:Y:S01]  /*0820*/  @!P3 LDG.E R33, desc[UR16][R16.64] ;  /* 0x000000101021b981 */ /* 0x000722000c1e1900 */
[----:B------:R-:W-:-:S02]  /*0830*/  ISETP.GE.AND.EX P3, PT, R24, UR11, PT, P4 ;  /* 0x0000000b18007c0c */ /* 0x000fc4000bf66340 */
[----:B------:R-:W-:Y:S02]  /*0840*/  @!P5 IADD3 R3, PT, PT, R19, R3, RZ ;  /* 0x000000031303d210 */ /* 0x000fe40007ffe0ff */
[C---:B0-----:R-:W-:Y:S02]  /*0850*/  @!P5 LEA R4, P6, R18.reuse, R4, 0x1 ;  /* 0x000000041204d211 */ /* 0x041fe400078c08ff */
[----:B------:R-:W-:Y:S02]  /*0860*/  ISETP.GE.U32.AND P4, PT, R35, UR10, PT ;  /* 0x0000000a23007c0c */ /* 0x000fe4000bf86070 */
[----:B---3--:R-:W-:Y:S02]  /*0870*/  @!P2 MOV R16, R6 ;  /* 0x000000060010a202 */ /* 0x008fe40000000f00 */
[----:B------:R-:W-:Y:S01]  /*0880*/  @!P2 MOV R17, R9 ;  /* 0x000000090011a202 */ /* 0x000fe20000000f00 */
[----:B------:R-:W-:Y:S01]  /*0890*/  @!P2 IMAD R19, R37, R15, R22 ;  /* 0x0000000f2513a224 */ /* 0x000fe200078e0216 */
[----:B------:R-:W-:Y:S01]  /*08a0*/  @!P5 LEA.HI.X R5, R18, R5, R3, 0x1, P6 ;  /* 0x000000051205d211 */ /* 0x000fe200030f0c03 */
[----:B------:R-:W-:Y:S01]  /*08b0*/  @!P1 IMAD R3, R27, R10, RZ ;  /* 0x0000000a1b039224 */ /* 0x000fe200078e02ff */
[----:B------:R-:W-:Y:S01]  /*08c0*/  ISETP.GE.AND.EX P4, PT, R45, UR11, PT, P4 ;  /* 0x0000000b2d007c0c */ /* 0x000fe2000bf86340 */
[----:B------:R-:W-:Y:S01]  /*08d0*/  @!P2 IMAD.WIDE.U32 R14, R37, R14, R16 ;  /* 0x0000000e250ea225 */ /* 0x000fe200078e0010 */
[----:B------:R-:W-:Y:S01]  /*08e0*/  @!P1 MOV R16, R6 ;  /* 0x0000000600109202 */ /* 0x000fe20000000f00 */
[----:B------:R0:W3:Y:S01]  /*08f0*/  @!P5 LDG.E R32, desc[UR16][R4.64] ;  /* 0x000000100420d981 */ /* 0x0000e2000c1e1900 */
[----:B------:R-:W-:Y:S01]  /*0900*/  @!P1 MOV R17, R9 ;  /* 0x0000000900119202 */ /* 0x000fe20000000f00 */
[----:B------:R-:W-:Y:S01]  /*0910*/  @!P2 IMAD.IADD R15, R15, 0x1, R19 ;  /* 0x000000010f0fa824 */ /* 0x000fe200078e0213 */
[----:B-1----:R-:W-:Y:S01]  /*0920*/  @!P2 LEA R20, P6, R14, R20, 0x1 ;  /* 0x000000140e14a211 */ /* 0x002fe200078c08ff */
[C---:B------:R-:W-:Y:S01]  /*0930*/  @!P1 IMAD R3, R0.reuse, R11, R3 ;  /* 0x0000000b00039224 */ /* 0x040fe200078e0203 */
[----:B------:R-:W1:Y:S01]  /*0940*/  @!P3 LDC.64 R18, c[0x0][0x3e0] ;  /* 0x0000f800ff12bb82 */ /* 0x000e620000000a00 */
[----:B------:R-:W-:Y:S01]  /*0950*/  @!P1 IMAD.WIDE.U32 R10, R0, R10, R16 ;  /* 0x0000000a000a9225 */ /* 0x000fe200078e0010 */
[----:B------:R-:W-:-:S02]  /*0960*/  @!P2 LEA.HI.X R21, R14, R21, R15, 0x1, P6 ;  /* 0x000000150e15a211 */ /* 0x000fc400030f0c0f */
[----:B------:R-:W-:Y:S02]  /*0970*/  ISETP.GE.U32.AND P6, PT, R40, UR10, PT ;  /* 0x0000000a28007c0c */ /* 0x000fe4000bfc6070 */
[----:B------:R-:W-:Y:S02]  /*0980*/  @!P1 IADD3 R3, PT, PT, R11, R3, RZ ;  /* 0x000000030b039210 */ /* 0x000fe40007ffe0ff */
[----:B--2---:R-:W-:Y:S01]  /*0990*/  @!P1 LEA R12, P5, R10, R12, 0x1 ;  /* 0x0000000c0a0c9211 */ /* 0x004fe200078a08ff */
[----:B0-----:R-:W0:Y:S01]  /*09a0*/  @!P4 LDC.64 R4, c[0x0][0x3e0] ;  /* 0x0000f800ff04cb82 */ /* 0x001e220000000a00 */
[----:B------:R-:W-:Y:S02]  /*09b0*/  ISETP.GE.AND.EX P6, PT, R44, UR11, PT, P6 ;  /* 0x0000000b2c007c0c */ /* 0x000fe4000bfc6360 */
[----:B------:R-:W-:Y:S02]  /*09c0*/  @!P1 LEA.HI.X R13, R10, R13, R3, 0x1, P5 ;  /* 0x0000000d0a0d9211 */ /* 0x000fe400028f0c03 */
[----:B------:R-:W-:Y:S01]  /*09d0*/  ISETP.GE.U32.AND P5, PT, R39, UR10, PT ;  /* 0x0000000a27007c0c */ /* 0x000fe2000bfa6070 */
[----:B------:R-:W-:-:S02]  /*09e0*/  HFMA2 R34, -RZ, RZ, 0, 0 ;  /* 0x00000000ff227431 */ /* 0x000fc400000001ff */
        /* <DEDUP_REMOVED lines=56> */
[----:B------:R-:W-:Y:S01]  /*0d70*/  SHF.L.U32 R32, R32, 0x10, RZ ;  /* 0x0000001020207819 */ /* 0x000fe200000006ff */
[----:B------:R-:W-:Y:S02]  /*0d80*/  FFMA.FTZ R5, R33, R33, R4 ;  /* 0x0000002121057223 */ /* 0x000fe40000010004 */
[----:B------:R-:W-:Y:S01]  /*0d90*/  IMAD.U32 R24, R24, 0x10000, RZ ;  /* 0x0001000018187824 */ /* 0x000fe200078e00ff */
[C---:B------:R-:W-:Y:S02]  /*0da0*/  PRMT R26, R34.reuse, 0x7632, R26 ;  /* 0x00007632221a7816 */ /* 0x040fe4000000001a */
[----:B------:R-:W-:-:S02]  /*0db0*/  SHF.L.U32 R34, R34, 0x10, RZ ;  /* 0x0000001022227819 */ /* 0x000fc400000006ff */
[----:B------:R-:W-:-:S05]  /*0dc0*/  SHF.L.U32 R26, R26, 0x10, RZ ;  /* 0x000000101a1a7819 */ /* 0x000fca00000006ff */
[----:B------:R-:W-:Y:S01]  /*0dd0*/  FADD.FTZ R3, R34, R26 ;  /* 0x0000001a22037221 */ /* 0x000fe20000010000 */
[----:B------:R-:W-:-:S03]  /*0de0*/  FMUL.FTZ R11, R26, R26 ;  /* 0x0000001a1a0b7220 */ /* 0x000fc60000410000 */
[----:B------:R-:W-:Y:S01]  /*0df0*/  FADD.FTZ R3, RZ, R3 ;  /* 0x00000003ff037221 */ /* 0x000fe20000010000 */
[----:B------:R-:W-:Y:S01]  /*0e00*/  FFMA.FTZ R11, R34, R34, R11 ;  /* 0x00000022220b7223 */ /* 0x000fe2000001000b */
[----:B------:R-:W-:Y:S02]  /*0e10*/  FMUL.FTZ R13, R24, R24 ;  /* 0x00000018180d7220 */ /* 0x000fe40000410000 */
        /* <DEDUP_REMOVED lines=9> */
[----:B------:R-:W-:-:S02]  /*0eb0*/  FADD.FTZ R13, R5, R12 ;  /* 0x0000000c050d7221 */ /* 0x000fc40000010000 */
[----:B------:R-:W-:Y:S02]  /*0ec0*/  FMUL.FTZ R10, R11, R11 ;  /* 0x0000000b0b0a7220 */ /* 0x000fe40000410000 */
        /* <DEDUP_REMOVED lines=12> */
[----:B------:R-:W-:Y:S02]  /*0f90*/  SHF.L.U32 R29, R29, 0x10, RZ ;  /* 0x000000101d1d7819 */ /* 0x000fe400000006ff */
[----:B------:R-:W-:Y:S01]  /*0fa0*/  SHF.L.U32 R4, R4, 0x10, RZ ;  /* 0x0000001004047819 */ /* 0x000fe200000006ff */
[----:B------:R-:W-:Y:S01]  /*0fb0*/  FADD.FTZ R13, R13, R10 ;  /* 0x0000000a0d0d7221 */ /* 0x000fe20000010000 */
[----:B--2---:R-:W-:-:S03]  /*0fc0*/  PRMT R5, R28, 0x7632, R5 ;  /* 0x000076321c057816 */ /* 0x004fc60000000005 */
        /* <DEDUP_REMOVED lines=8> */
[----:B------:R-:W-:Y:S02]  /*1050*/  IMAD.U32 R10, R10, 0x10000, RZ ;  /* 0x000100000a0a7824 */ /* 0x000fe400078e00ff */
        /* <DEDUP_REMOVED lines=48> */
.L_x_2424:
[----:B------:R-:W-:Y:S05]  /*1360*/  BSYNC.RECONVERGENT B0 ;  /* 0x0000000000007941 */ /* 0x000fea0003800200 */
.L_x_2423:
        /* <DEDUP_REMOVED lines=56> */
.L_x_2426:
[----:B------:R-:W-:Y:S05]  /*16f0*/  BSYNC.RECONVERGENT B0 ;  /* 0x0000000000007941 */ /* 0x000fea0003800200 */
.L_x_2425:
        /* <DEDUP_REMOVED lines=33> */
.L_x_2429:
[----:B------:R-:W2:Y:S04]  /*1910*/  LDG.E.STRONG.GPU R15, desc[UR16][R12.64] ;  /* 0x000000100c0f7981 */ /* 0x000ea8000c1ef900 */
[----:B--2---:R-:W-:Y:S01]  /*1920*/  CCTL.IVALL ;  /* 0x00000000ff00798f */ /* 0x004fe20002000000 */
[----:B------:R-:W-:Y:S05]  /*1930*/  YIELD ;  /* 0x0000000000007946 */ /* 0x000fea0003800000 */
[----:B------:R-:W-:-:S13]  /*1940*/  ISETP.NE.AND P4, PT, R15, R14, PT ;  /* 0x0000000e0f00720c */ /* 0x000fda0003f85270 */
[----:B------:R-:W-:Y:S05]  /*1950*/  @P4 BRA `(.L_x_2429) ;  /* 0xfffffffc00ec4947 */ /* 0x000fea000383ffff */
.L_x_2428:
        /* <DEDUP_REMOVED lines=15> */
.L_x_2431:
[----:B------:R-:W-:Y:S01]  /*1a50*/  UIADD3 UR24, UPT, UPT, UR5, 0x1, URZ ;  /* 0x0000000105187890 */ /* 0x000fe2000fffe0ff */
[----:B------:R-:W-:Y:S01]  /*1a60*/  ISETP.EQ.OR P4, PT, RZ, UR23, P3 ;  /* 0x00000017ff007c0c */ /* 0x000fe20009f82670 */
[----:B------:R-:W-:-:S04]  /*1a70*/  UIADD3 UR26, UPT, UPT, UR5, 0x3, URZ ;  /* 0x00000003051a7890 */ /* 0x000fc8000fffe0ff */
[----:B------:R-:W-:Y:S01]  /*1a80*/  MOV R12, UR24 ;  /* 0x00000018000c7c02 */ /* 0x000fe20008000f00 */
[----:B------:R-:W-:-:S03]  /*1a90*/  UIADD3 UR24, UPT, UPT, UR5, 0x2, URZ ;  /* 0x0000000205187890 */ /* 0x000fc6000fffe0ff */
[----:B------:R-:W-:-:S03]  /*1aa0*/  ISETP.EQ.OR P5, PT, R12, UR15, P3 ;  /* 0x0000000f0c007c0c */ /* 0x000fc60009fa2670 */
[----:B------:R-:W-:Y:S01]  /*1ab0*/  IMAD.U32 R12, RZ, RZ, UR24 ;  /* 0x00000018ff0c7e24 */ /* 0x000fe2000f8e00ff */
[----:B------:R-:W-:-:S04]  /*1ac0*/  VOTEU.ALL UP0, P4 ;  /* 0x0000000000ff7886 */ /* 0x000fc80002000000 */
[----:B------:R-:W-:Y:S01]  /*1ad0*/  ISETP.EQ.OR P6, PT, R12, UR15, P3 ;  /* 0x0000000f0c007c0c */ /* 0x000fe20009fc2670 */
[----:B------:R-:W-:Y:S01]  /*1ae0*/  @!UP0 UIMAD.WIDE.U32 UR24, UR9, 0x8, UR18 ;  /* 0x00000008091888a5 */ /* 0x000fe2000f8e0012 */
[----:B------:R-:W-:-:S03]  /*1af0*/  MOV R12, UR26 ;  /* 0x0000001a000c7c02 */ /* 0x000fc60008000f00 */
        /* <DEDUP_REMOVED lines=52> */
[----:B------:R-:W-:-:S02]  /*1e40*/  MOV R12, UR24 ;  /* 0x00000018000c7c02 */ /* 0x000fc40008000f00 */
[----:B------:R-:W-:Y:S02]  /*1e50*/  MOV R13, UR25 ;  /* 0x00000019000d7c02 */ /* 0x000fe40008000f00 */
[----:B------:R-:W3:Y:S01]  /*1e60*/  @!P5 LDG.E.64 R14, desc[UR16][R14.64] ;  /* 0x000000100e0ed981 */ /* 0x000ee2000c1e1b00 */
[----:B------:R-:W-:Y:S01]  /*1e70*/  MOV R20, UR26 ;  /* 0x0000001a00147c02 */ /* 0x000fe20008000f00 */
[----:B------:R-:W-:Y:S02]  /*1e80*/  IMAD.U32 R21, RZ, RZ, UR27 ;  /* 0x0000001bff157e24 */ /* 0x000fe4000f8e00ff */
[----:B------:R-:W4:Y:S04]  /*1e90*/  @!P6 LDG.E.64 R12, desc[UR16][R12.64] ;  /* 0x000000100c0ce981 */ /* 0x000f28000c1e1b00 */
        /* <DEDUP_REMOVED lines=22> */
.L_x_2430:
        /* <DEDUP_REMOVED lines=31> */
[----:B------:R-:W-:Y:S02]  /*21f0*/  MOV R14, UR10 ;  /* 0x0000000a000e7c02 */ /* 0x000fe40008000f00 */
[----:B------:R-:W-:Y:S01]  /*2200*/  MOV R15, UR11 ;  /* 0x0000000b000f7c02 */ /* 0x000fe20008000f00 */
[----:B------:R-:W-:Y:S01]  /*2210*/  @!UP2 UIMAD.WIDE.U32 UR10, UR9, 0x8, UR18 ;  /* 0x00000008090aa8a5 */ /* 0x000fe2000f8e0012 */
[----:B------:R-:W-:Y:S01]  /*2220*/  MOV R12, UR12 ;  /* 0x0000000c000c7c02 */ /* 0x000fe20008000f00 */
[----:B------:R-:W-:-:S03]  /*2230*/  IMAD.U32 R13, RZ, RZ, UR13 ;  /* 0x0000000dff0d7e24 */ /* 0x000fc6000f8e00ff */
        /* <DEDUP_REMOVED lines=16> */
.L_x_2432:
        /* <DEDUP_REMOVED lines=21> */
[----:B--2---:R-:W-:-:S05]  /*2490*/  IMAD.U32 R18, RZ, RZ, UR5 ;  /* 0x00000005ff127e24 */ /* 0x004fca000f8e00ff */
[----:B------:R-:W-:-:S04]  /*24a0*/  IADD3 R18, PT, PT, R18, 0x2, RZ ;  /* 0x0000000212127810 */ /* 0x000fc80007ffe0ff */
[----:B------:R-:W-:Y:S01]  /*24b0*/  R2UR UR5, R18 ;  /* 0x00000000120572ca */ /* 0x000fe200000e0000 */
[----:B0-----:R-:W-:Y:S01]  /*24c0*/  @!P4 FADD.FTZ R16, R16, R14 ;  /* 0x0000000e1010c221 */ /* 0x001fe20000010000 */
[----:B------:R-:W-:-:S03]  /*24d0*/  @!P4 FADD.FTZ R17, R17, R15 ;  /* 0x0000000f1111c221 */ /* 0x000fc60000010000 */
[----:B---3--:R-:W-:Y:S01]  /*24e0*/  @!P2 FADD.FTZ R16, R16, R12 ;  /* 0x0000000c1010a221 */ /* 0x008fe20000010000 */
[----:B------:R-:W-:-:S09]  /*24f0*/  @!P2 FADD.FTZ R17, R17, R13 ;  /* 0x0000000d1111a221 */ /* 0x000fd20000010000 */
.L_x_2433:
        /* <DEDUP_REMOVED lines=13> */
.L_x_2434:
[----:B------:R-:W-:Y:S05]  /*25d0*/  BSYNC.RECONVERGENT B0 ;  /* 0x0000000000007941 */ /* 0x000fea0003800200 */
.L_x_2427:
[----:B------:R-:W4:Y:S01]  /*25e0*/  S2UR UR9, SR_CgaCtaId ;  /* 0x00000000000979c3 */ /* 0x000f220000008800 */
[----:B------:R-:W3:Y:S01]  /*25f0*/  LDCU UR10, c[0x0][0x414] ;  /* 0x00008280ff0a77ac */ /* 0x000ee20008000800 */
[----:B-1----:R-:W-:Y:S01]  /*2600*/  MOV R14, UR7 ;  /* 0x00000007000e7c02 */ /* 0x002fe20008000f00 */
        /* <DEDUP_REMOVED lines=37> */
[----:B--2---:R-:W-:Y:S02]  /*2860*/  HADD2.F32 R12, -RZ, R16.H0_H0 ;  /* 0x20000010ff0c7230 */ /* 0x004fe40000004100 */
[----:B---3--:R-:W-:Y:S02]  /*2870*/  HADD2.F32 R13, -RZ, R17.H0_H0 ;  /* 0x20000011ff0d7230 */ /* 0x008fe40000004100 */
[----:B----4-:R-:W-:Y:S02]  /*2880*/  HADD2.F32 R18, -RZ, R18.H0_H0 ;  /* 0x20000012ff127230 */ /* 0x010fe40000004100 */
[----:B-----5:R-:W-:Y:S01]  /*2890*/  HADD2.F32 R19, -RZ, R19.H0_H0 ;  /* 0x20000013ff137230 */ /* 0x020fe20000004100 */
        /* <DEDUP_REMOVED lines=30> */
.L_x_2438:
[----:B------:R-:W-:Y:S05]  /*2a80*/  BSYNC.RECONVERGENT B1 ;  /* 0x0000000000017941 */ /* 0x000fea0003800200 */
.L_x_2437:
[----:B------:R-:W-:Y:S04]  /*2a90*/  BSSY.RECONVERGENT B1, `(.L_x_2439) ;  /* 0x0000014000017945 */ /* 0x000fe80003800200 */
[----:B------:R-:W-:Y:S05]  /*2aa0*/  @P3 BRA `(.L_x_2440) ;  /* 0x0000000000483947 */ /* 0x000fea0003800000 */
[----:B------:R-:W1:Y:S01]  /*2ab0*/  LDCU.64 UR10, c[0x0][0x3e0] ;  /* 0x00007c00ff0a77ac */ /* 0x000e620008000a00 */
[----:B------:R-:W-:Y:S01]  /*2ac0*/  MOV R15, R9 ;  /* 0x00000009000f7202 */ /* 0x000fe20000000f00 */
[----:B------:R-:W-:Y:S01]  /*2ad0*/  FADD.FTZ R20, R33, -UR5 ;  /* 0x8000000521147e21 */ /* 0x000fe20008010000 */
[----:B0-----:R-:W-:Y:S01]  /*2ae0*/  FADD.FTZ R16, R25, -UR5 ;  /* 0x8000000519107e21 */ /* 0x001fe20008010000 */
[----:B------:R-:W0:Y:S01]  /*2af0*/  LDCU.64 UR18, c[0x0][0x380] ;  /* 0x00007000ff1277ac */ /* 0x000e220008000a00 */
[----:B------:R-:W-:Y:S02]  /*2b00*/  IMAD.MOV.U32 R14, RZ, RZ, R6 ;  /* 0x000000ffff0e7224 */ /* 0x000fe400078e0006 */
[----:B------:R-:W-:Y:S01]  /*2b10*/  FMUL.FTZ R20, R20, UR8 ;  /* 0x0000000814147c20 */ /* 0x000fe20008410000 */
[----:B------:R-:W-:-:S03]  /*2b20*/  FMUL.FTZ R16, R16, UR8 ;  /* 0x0000000810107c20 */ /* 0x000fc60008410000 */
        /* <DEDUP_REMOVED lines=10> */
.L_x_2440:
[----:B------:R-:W-:Y:S05]  /*2bd0*/  BSYNC.RECONVERGENT B1 ;  /* 0x0000000000017941 */ /* 0x000fea0003800200 */
.L_x_2439:
        /* <DEDUP_REMOVED lines=33> */
.L_x_2442:
[----:B------:R-:W-:Y:S05]  /*2df0*/  BSYNC.RECONVERGENT B1 ;  /* 0x0000000000017941 */ /* 0x000fea0003800200 */
.L_x_2441:
        /* <DEDUP_REMOVED lines=20> */
.L_x_2444:
[----:B------:R-:W-:Y:S05]  /*2f40*/  BSYNC.RECONVERGENT B1 ;  /* 0x0000000000017941 */ /* 0x000fea0003800200 */
.L_x_2443:
        /* <DEDUP_REMOVED lines=16> */
[----:B---3--:R-:W-:-:S03]  /*3050*/  LEA R16, P1, R14, UR18, 0x1 ;  /* 0x000000120e107c11 */ /* 0x008fc6000f8208ff */
[----:B------:R-:W-:-:S05]  /*3060*/  IMAD.IADD R17, R15, 0x1, R17 ;  /* 0x000000010f117824 */ /* 0x000fca00078e0211 */
[----:B------:R-:W-:-:S05]  /*3070*/  LEA.HI.X R17, R14, UR19, R17, 0x1, P1 ;  /* 0x000000130e117c11 */ /* 0x000fca00088f0c11 */
[----:B------:R2:W-:Y:S02]  /*3080*/  STG.E desc[UR16][R16.64], R3 ;  /* 0x0000000310007986 */ /* 0x0005e4000c101910 */
.L_x_2446:
[----:B------:R-:W-:Y:S05]  /*3090*/  BSYNC.RECONVERGENT B1 ;  /* 0x0000000000017941 */ /* 0x000fea0003800200 */
.L_x_2445:
        /* <DEDUP_REMOVED lines=20> */
.L_x_2448:
[----:B------:R-:W-:Y:S05]  /*31e0*/  BSYNC.RECONVERGENT B1 ;  /* 0x0000000000017941 */ /* 0x000fea0003800200 */
.L_x_2447:
        /* <DEDUP_REMOVED lines=20> */
.L_x_2450:
[----:B------:R-:W-:Y:S05]  /*3330*/  BSYNC.RECONVERGENT B1 ;  /* 0x0000000000017941 */ /* 0x000fea0003800200 */
.L_x_2449:
        /* <DEDUP_REMOVED lines=19> */
.L_x_2436:
        /* <DEDUP_REMOVED lines=32> */
[----:B------:R-:W-:Y:S01]  /*3670*/  IMAD.IADD R22, R15, 0x1, R22 ;  /* 0x000000010f167824 */ /* 0x000fe200078e0216 */
[----:B-1----:R-:W-:-:S03]  /*3680*/  LEA R16, P1, R14, UR12, 0x1 ;  /* 0x0000000c0e107c11 */ /* 0x002fc6000f8208ff */
[----:B------:R-:W-:Y:S02]  /*3690*/  F2FP.BF16.F32.PACK_AB R21, R21, R20 ;  /* 0x000000141515723e */ /* 0x000fe400000010ff */
[----:B------:R-:W-:-:S05]  /*36a0*/  LEA.HI.X R17, R14, UR13, R22, 0x1, P1 ;  /* 0x0000000d0e117c11 */ /* 0x000fca00088f0c16 */
[----:B------:R0:W-:Y:S03]  /*36b0*/  STG.E desc[UR16][R16.64], R21 ;  /* 0x0000001510007986 */ /* 0x0001e6000c101910 */
.L_x_2453:
[----:B------:R-:W-:Y:S05]  /*36c0*/  BSYNC.RECONVERGENT B1 ;  /* 0x0000000000017941 */ /* 0x000fea0003800200 */
.L_x_2452:
        /* <DEDUP_REMOVED lines=31> */
.L_x_2455:
[----:B------:R-:W-:Y:S05]  /*38c0*/  BSYNC.RECONVERGENT B1 ;  /* 0x0000000000017941 */ /* 0x000fea0003800200 */
.L_x_2454:
        /* <DEDUP_REMOVED lines=39> */
[----:B---3--:R-:W-:-:S04]  /*3b40*/  LEA R16, P5, R14, UR12, 0x1 ;  /* 0x0000000c0e107c11 */ /* 0x008fc8000f8a08ff */
[----:B------:R-:W-:Y:S02]  /*3b50*/  LEA.HI.X R17, R14, UR13, R15, 0x1, P5 ;  /* 0x0000000d0e117c11 */ /* 0x000fe4000a8f0c0f */
[----:B------:R-:W-:-:S05]  /*3b60*/  F2FP.BF16.F32.PACK_AB R21, R20, R21 ;  /* 0x000000151415723e */ /* 0x000fca00000010ff */
[----:B------:R2:W-:Y:S02]  /*3b70*/  STG.E desc[UR16][R16.64], R21 ;  /* 0x0000001510007986 */ /* 0x0005e4000c101910 */
.L_x_2457:
[----:B------:R-:W-:Y:S05]  /*3b80*/  BSYNC.RECONVERGENT B1 ;  /* 0x0000000000017941 */ /* 0x000fea0003800200 */
.L_x_2456:
        /* <DEDUP_REMOVED lines=30> */
.L_x_2459:
[----:B------:R-:W-:Y:S05]  /*3d70*/  BSYNC.RECONVERGENT B1 ;  /* 0x0000000000017941 */ /* 0x000fea0003800200 */
.L_x_2458:
[----:B------:R-:W-:Y:S04]  /*3d80*/  BSSY.RECONVERGENT B1, `(.L_x_2460) ;  /* 0x000001e000017945 */ /* 0x000fe80003800200 */
[----:B------:R-:W-:Y:S05]  /*3d90*/  @P1 BRA `(.L_x_2461) ;  /* 0x0000000000701947 */ /* 0x000fea0003800000 */
[----:B------:R-:W-:Y:S01]  /*3da0*/  FADD.FTZ R30, R30, -UR5 ;  /* 0x800000051e1e7e21 */ /* 0x000fe20008010000 */
[----:B------:R-:W-:Y:S01]  /*3db0*/  FADD.FTZ R3, R3, -UR5 ;  /* 0x8000000503037e21 */ /* 0x000fe20008010000 */
[----:B------:R-:W4:Y:S01]  /*3dc0*/  LDCU.64 UR10, c[0x0][0x3e0] ;  /* 0x00007c00ff0a77ac */ /* 0x000f220008000a00 */
[----:B------:R-:W-:Y:S02]  /*3dd0*/  IMAD.MOV.U32 R15, RZ, RZ, R9 ;  /* 0x000000ffff0f7224 */ /* 0x000fe400078e0009 */
        /* <DEDUP_REMOVED lines=24> */
.L_x_2461:
[----:B------:R-:W-:Y:S05]  /*3f60*/  BSYNC.RECONVERGENT B1 ;  /* 0x0000000000017941 */ /* 0x000fea0003800200 */
.L_x_2460:
        /* <DEDUP_REMOVED lines=11> */
[----:B------:R-:W-:-:S02]  /*4020*/  MOV R14, R6 ;  /* 0x00000006000e7202 */ /* 0x000fc40000000f00 */
        /* <DEDUP_REMOVED lines=18> */
.L_x_2463:
[----:B------:R-:W-:Y:S05]  /*4150*/  BSYNC.RECONVERGENT B1 ;  /* 0x0000000000017941 */ /* 0x000fea0003800200 */
.L_x_2462:
        /* <DEDUP_REMOVED lines=30> */
.L_x_2465:
[----:B------:R-:W-:Y:S05]  /*4340*/  BSYNC.RECONVERGENT B1 ;  /* 0x0000000000017941 */ /* 0x000fea0003800200 */
.L_x_2464:
        /* <DEDUP_REMOVED lines=29> */
.L_x_2451:
[----:B------:R-:W-:Y:S05]  /*4520*/  BSYNC.RECONVERGENT B0 ;  /* 0x0000000000007941 */ /* 0x000fea0003800200 */
.L_x_2435:
        /* <DEDUP_REMOVED lines=8> */
.L_x_2467:
        /* <DEDUP_REMOVED lines=13> */
.L_x_4924:


//--------------------- .text._Z35group_norm_nhwc_fwd_one_pass_kernelI11Bf16IOFp16WLi128ELi160ELi640EEv26Group_norm_nhwc_fwd_params --------------------------
	.section	.text._Z35group_norm_nhwc_fwd_one_pass_kernelI11Bf16IOFp16WLi128ELi160ELi640EEv26Group_norm_nhwc_fwd_params,"ax",@progbits
	.align	128
        .global         _Z35group_norm_nhwc_fwd_one_pass_kernelI11Bf16IOFp16WLi128ELi160ELi640EEv26Group_norm_nhwc_fwd_params
        .type           _Z35group_norm_nhwc_fwd_one_pass_kernelI11Bf16IOFp16WLi128ELi160ELi640EEv26Group_norm_nhwc_fwd_params,@function
        .size           _Z35group_norm_nhwc_fwd_one_pass_kernelI11Bf16IOFp16WLi128ELi160ELi640EEv26Group_norm_nhwc_fwd_params,(.L_x_4925 - _Z35group_norm_nhwc_fwd_one_pass_kernelI11Bf16IOFp16WLi128ELi160ELi640EEv26Group_norm_nhwc_fwd_params)
        .other          _Z35group_norm_nhwc_fwd_one_pass_kernelI11Bf16IOFp16WLi128ELi160ELi640EEv26Group_norm_nhwc_fwd_params,@"STO_CUDA_ENTRY STV_DEFAULT"
_Z35group_norm_nhwc_fwd_one_pass_kernelI11Bf16IOFp16WLi128ELi160ELi640EEv26Group_norm_nhwc_fwd_params:
.text._Z35group_norm_nhwc_fwd_one_pass_kernelI11Bf16IOFp16WLi128ELi160ELi640EEv26Group_norm_nhwc_fwd_params:
        /* <DEDUP_REMOVED lines=43> */
.L_x_2543:
        /* <DEDUP_REMOVED lines=445> */
.L_x_2469:
[----:B------:R-:W-:Y:S05]  /*1e80*/  BSYNC.RECONVERGENT B0 ;  /* 0x0000000000007941 */ /* 0x000fea0003800200 */
.L_x_2468:
        /* <DEDUP_REMOVED lines=54> */
.L_x_2471:
[----:B------:R-:W-:Y:S05]  /*21f0*/  BSYNC.RECONVERGENT B0 ;  /* 0x0000000000007941 */ /* 0x000fea0003800200 */
.L_x_2470:
        /* <DEDUP_REMOVED lines=27> */
.L_x_2474:
[----:B------:R-:W3:Y:S04]  /*23b0*/  LDG.E.STRONG.GPU R30, desc[UR6][R28.64] ;  /* 0x000000061c1e7981 */ /* 0x000ee8000c1ef900 */
[----:B---3--:R-:W-:Y:S01]  /*23c0*/  CCTL.IVALL ;  /* 0x00000000ff00798f */ /* 0x008fe20002000000 */
[----:B------:R-:W-:Y:S05]  /*23d0*/  YIELD ;  /* 0x0000000000007946 */ /* 0x000fea0003800000 */
[----:B------:R-:W-:-:S13]  /*23e0*/  ISETP.NE.AND P2, PT, R30, R37, PT ;  /* 0x000000251e00720c */ /* 0x000fda0003f45270 */
[----:B------:R-:W-:Y:S05]  /*23f0*/  @P2 BRA `(.L_x_2474) ;  /* 0xfffffffc00ec2947 */ /* 0x000fea000383ffff */
.L_x_2473:
        /* <DEDUP_REMOVED lines=16> */
.L_x_2476:
        /* <DEDUP_REMOVED lines=61> */
.L_x_2475:
        /* <DEDUP_REMOVED lines=38> */
.L_x_2477:
        /* <DEDUP_REMOVED lines=19> */
.L_x_2478:
        /* <DEDUP_REMOVED lines=9> */
.L_x_2479:
[----:B------:R-:W-:Y:S05]  /*2cf0*/  BSYNC.RECONVERGENT B0 ;  /* 0x0000000000007941 */ /* 0x000fea0003800200 */
.L_x_2472:
        /* <DEDUP_REMOVED lines=38> */
[----:B-1----:R-:W-:Y:S01]  /*2f60*/  SHF.R.S32.HI R75, RZ, 0x1f, R35 ;  /* 0x0000001fff4b7819 */ /* 0x002fe20000011423 */
[----:B--2---:R-:W-:Y:S01]  /*2f70*/  HADD2.F32 R39, -RZ, R69.H0_H0 ;  /* 0x20000045ff277230 */ /* 0x004fe20000004100 */
[----:B------:R-:W-:Y:S01]  /*2f80*/  IADD3 R69, PT, PT, R33, 0x40, RZ ;  /* 0x0000004021457810 */ /* 0x000fe20007ffe0ff */
[----:B---3--:R-:W-:-:S03]  /*2f90*/  HADD2.F32 R38, -RZ, R67.H0_H0 ;  /* 0x20000043ff267230 */ /* 0x008fc60000004100 */
[----:B------:R-:W-:Y:S01]  /*2fa0*/  SHF.R.S32.HI R78, RZ, 0x1f, R69 ;  /* 0x0000001fff4e7819 */ /* 0x000fe20000011445 */
[----:B-----5:R-:W-:Y:S01]  /*2fb0*/  HADD2.F32 R67, -RZ, R76.H0_H0 ;  /* 0x2000004cff437230 */ /* 0x020fe20000004100 */
[----:B------:R-:W-:Y:S01]  /*2fc0*/  SHF.R.S32.HI R76, RZ, 0x1f, R36 ;  /* 0x0000001fff4c7819 */ /* 0x000fe20000011424 */
[----:B------:R-:W-:Y:S01]  /*2fd0*/  HADD2.F32 R74, -RZ, R77.H0_H0 ;  /* 0x2000004dff4a7230 */ /* 0x000fe20000004100 */
        /* <DEDUP_REMOVED lines=26> */
.L_x_2483:
[----:B------:R-:W-:Y:S05]  /*3180*/  BSYNC.RECONVERGENT B1 ;  /* 0x0000000000017941 */ /* 0x000fea0003800200 */
.L_x_2482:
        /* <DEDUP_REMOVED lines=27> */
.L_x_2485:
[----:B------:R-:W-:Y:S05]  /*3340*/  BSYNC.RECONVERGENT B1 ;  /* 0x0000000000017941 */ /* 0x000fea0003800200 */
.L_x_2484:
        /* <DEDUP_REMOVED lines=20> */
.L_x_2487:
[----:B------:R-:W-:Y:S05]  /*3490*/  BSYNC.RECONVERGENT B1 ;  /* 0x0000000000017941 */ /* 0x000fea0003800200 */
.L_x_2486:
        /* <DEDUP_REMOVED lines=21> */
.L_x_2489:
[----:B------:R-:W-:Y:S05]  /*35f0*/  BSYNC.RECONVERGENT B1 ;  /* 0x0000000000017941 */ /* 0x000fea0003800200 */
.L_x_2488:
        /* <DEDUP_REMOVED lines=32> */
.L_x_2491:
[----:B------:R-:W-:Y:S05]  /*3800*/  BSYNC.RECONVERGENT B1 ;  /* 0x0000000000017941 */ /* 0x000fea0003800200 */
.L_x_2490:
        /* <DEDUP_REMOVED lines=22> */
.L_x_2493:
[----:B------:R-:W-:Y:S05]  /*3970*/  BSYNC.RECONVERGENT B1 ;  /* 0x0000000000017941 */ /* 0x000fea0003800200 */
.L_x_2492:
        /* <DEDUP_REMOVED lines=20> */
.L_x_2495:
[----:B------:R-:W-:Y:S05]  /*3ac0*/  BSYNC.RECONVERGENT B1 ;  /* 0x0000000000017941 */ /* 0x000fea0003800200 */
.L_x_2494:
        /* <DEDUP_REMOVED lines=20> */
.L_x_2497:
[----:B------:R-:W-:Y:S05]  /*3c10*/  BSYNC.RECONVERGENT B1 ;  /* 0x0000000000017941 */ /* 0x000fea0003800200 */
.L_x_2496:
        /* <DEDUP_REMOVED lines=20> */
.L_x_2499:
[----:B------:R-:W-:Y:S05]  /*3d60*/  BSYNC.RECONVERGENT B1 ;  /* 0x0000000000017941 */ /* 0x000fea0003800200 */
.L_x_2498:
        /* <DEDUP_REMOVED lines=20> */
.L_x_2501:
[----:B------:R-:W-:Y:S05]  /*3eb0*/  BSYNC.RECONVERGENT B1 ;  /* 0x0000000000017941 */ /* 0x000fea0003800200 */
.L_x_2500:
        /* <DEDUP_REMOVED lines=36> */
.L_x_2503:
[----:B------:R-:W-:Y:S05]  /*4100*/  BSYNC.RECONVERGENT B1 ;  /* 0x0000000000017941 */ /* 0x000fea0003800200 */
.L_x_2502:
        /* <DEDUP_REMOVED lines=20> */
.L_x_2505:
[----:B------:R-:W-:Y:S05]  /*4250*/  BSYNC.RECONVERGENT B1 ;  /* 0x0000000000017941 */ /* 0x000fea0003800200 */
.L_x_2504:
        /* <DEDUP_REMOVED lines=20> */
.L_x_2507:
[----:B------:R-:W-:Y:S05]  /*43a0*/  BSYNC.RECONVERGENT B1 ;  /* 0x0000000000017941 */ /* 0x000fea0003800200 */
.L_x_2506:
        /* <DEDUP_REMOVED lines=20> */
.L_x_2509:
[----:B------:R-:W-:Y:S05]  /*44f0*/  BSYNC.RECONVERGENT B1 ;  /* 0x0000000000017941 */ /* 0x000fea0003800200 */
.L_x_2508:
        /* <DEDUP_REMOVED lines=20> */
.L_x_2511:
[----:B------:R-:W-:Y:S05]  /*4640*/  BSYNC.RECONVERGENT B1 ;  /* 0x0000000000017941 */ /* 0x000fea0003800200 */
.L_x_2510:
        /* <DEDUP_REMOVED lines=19> */
.L_x_2481:
        /* <DEDUP_REMOVED lines=34> */
.L_x_2514:
[----:B------:R-:W-:Y:S05]  /*49a0*/  BSYNC.RECONVERGENT B1 ;  /* 0x0000000000017941 */ /* 0x000fea0003800200 */
.L_x_2513:
        /* <DEDUP_REMOVED lines=35> */
.L_x_2516:
[----:B------:R-:W-:Y:S05]  /*4be0*/  BSYNC.RECONVERGENT B1 ;  /* 0x0000000000017941 */ /* 0x000fea0003800200 */
.L_x_2515:
        /* <DEDUP_REMOVED lines=30> */
.L_x_2518:
[----:B------:R-:W-:Y:S05]  /*4dd0*/  BSYNC.RECONVERGENT B1 ;  /* 0x0000000000017941 */ /* 0x000fea0003800200 */
.L_x_2517:
        /* <DEDUP_REMOVED lines=31> */
.L_x_2520:
[----:B------:R-:W-:Y:S05]  /*4fd0*/  BSYNC.RECONVERGENT B1 ;  /* 0x0000000000017941 */ /* 0x000fea0003800200 */
.L_x_2519:
        /* <DEDUP_REMOVED lines=42> */
.L_x_2522:
[----:B------:R-:W-:Y:S05]  /*5280*/  BSYNC.RECONVERGENT B1 ;  /* 0x0000000000017941 */ /* 0x000fea0003800200 */
.L_x_2521:
        /* <DEDUP_REMOVED lines=32> */
.L_x_2524:
[----:B------:R-:W-:Y:S05]  /*5490*/  BSYNC.RECONVERGENT B1 ;  /* 0x0000000000017941 */ /* 0x000fea0003800200 */
.L_x_2523:
        /* <DEDUP_REMOVED lines=30> */
.L_x_2526:
[----:B------:R-:W-:Y:S05]  /*5680*/  BSYNC.RECONVERGENT B1 ;  /* 0x0000000000017941 */ /* 0x000fea0003800200 */
.L_x_2525:
        /* <DEDUP_REMOVED lines=30> */
.L_x_2528:
[----:B------:R-:W-:Y:S05]  /*5870*/  BSYNC.RECONVERGENT B1 ;  /* 0x0000000000017941 */ /* 0x000fea0003800200 */
.L_x_2527:
        /* <DEDUP_REMOVED lines=30> */
.L_x_2530:
[----:B------:R-:W-:Y:S05]  /*5a60*/  BSYNC.RECONVERGENT B1 ;  /* 0x0000000000017941 */ /* 0x000fea0003800200 */
.L_x_2529:
        /* <DEDUP_REMOVED lines=30> */
.L_x_2532:
[----:B------:R-:W-:Y:S05]  /*5c50*/  BSYNC.RECONVERGENT B1 ;  /* 0x0000000000017941 */ /* 0x000fea0003800200 */
.L_x_2531:
        /* <DEDUP_REMOVED lines=46> */
.L_x_2534:
[----:B------:R-:W-:Y:S05]  /*5f40*/  BSYNC.RECONVERGENT B1 ;  /* 0x0000000000017941 */ /* 0x000fea0003800200 */
.L_x_2533:
        /* <DEDUP_REMOVED lines=30> */
.L_x_2536:
[----:B------:R-:W-:Y:S05]  /*6130*/  BSYNC.RECONVERGENT B1 ;  /* 0x0000000000017941 */ /* 0x000fea0003800200 */
.L_x_2535:
        /* <DEDUP_REMOVED lines=30> */
.L_x_2538:
[----:B------:R-:W-:Y:S05]  /*6320*/  BSYNC.RECONVERGENT B1 ;  /* 0x0000000000017941 */ /* 0x000fea0003800200 */
.L_x_2537:
        /* <DEDUP_REMOVED lines=30> */
.L_x_2540:
[----:B------:R-:W-:Y:S05]  /*6510*/  BSYNC.RECONVERGENT B1 ;  /* 0x0000000000017941 */ /* 0x000fea0003800200 */
.L_x_2539:
        /* <DEDUP_REMOVED lines=30> */
.L_x_2542:
[----:B------:R-:W-:Y:S05]  /*6700*/  BSYNC.RECONVERGENT B1 ;  /* 0x0000000000017941 */ /* 0x000fea0003800200 */
.L_x_2541:
        /* <DEDUP_REMOVED lines=28> */
.L_x_2512:
[----:B------:R-:W-:Y:S05]  /*68d0*/  BSYNC.RECONVERGENT B0 ;  /* 0x0000000000007941 */ /* 0x000fea0003800200 */
.L_x_2480:
        /* <DEDUP_REMOVED lines=8> */
.L_x_2544:
        /* <DEDUP_REMOVED lines=10> */
.L_x_4925:


//--------------------- .text._Z35group_norm_nhwc_fwd_one_pass_kernelI11Bf16IOFp16WLi256ELi160ELi640EEv26Group_norm_nhwc_fwd_params --------------------------
	.section	.text._Z35group_norm_nhwc_fwd_one_pass_kernelI11Bf16IOFp16WLi256ELi160ELi640EEv26Group_norm_nhwc_fwd_params,"ax",@progbits
	.align	128
        .global         _Z35group_norm_nhwc_fwd_one_pass_kernelI11Bf16IOFp16WLi256ELi160ELi640EEv26Group_norm_nhwc_fwd_params
        .type           _Z35group_norm_nhwc_fwd_one_pass_kernelI11Bf16IOFp16WLi256ELi160ELi640EEv26Group_norm_nhwc_fwd_params,@function
        .size           _Z35group_norm_nhwc_fwd_one_pass_kernelI11Bf16IOFp16WLi256ELi160ELi640EEv26Group_norm_nhwc_fwd_params,(.L_x_4926 - _Z35group_norm_nhwc_fwd_one_pass_kernelI11Bf16IOFp16WLi256ELi160ELi640EEv26Group_norm_nhwc_fwd_params)
        .other          _Z35group_norm_nhwc_fwd_one_pass_kernelI11Bf16IOFp16WLi256ELi160ELi640EEv26Group_norm_nhwc_fwd_params,@"STO_CUDA_ENTRY STV_DEFAULT"
_Z35group_norm_nhwc_fwd_one_pass_kernelI11Bf16IOFp16WLi256ELi160ELi640EEv26Group_norm_nhwc_fwd_params:
.text._Z35group_norm_nhwc_fwd_one_pass_kernelI11Bf16IOFp16WLi256ELi160ELi640EEv26Group_norm_nhwc_fwd_params:
        /* <DEDUP_REMOVED lines=26> */
.L_x_2684:
        /* <DEDUP_REMOVED lines=855> */
.L_x_2546:
[----:B------:R-:W-:Y:S05]  /*3710*/  BSYNC.RECONVERGENT B0 ;  /* 0x0000000000007941 */ /* 0x000fea0003800200 */
.L_x_2545:
        /* <DEDUP_REMOVED lines=54> */
.L_x_2548:
[----:B------:R-:W-:Y:S05]  /*3a80*/  BSYNC.RECONVERGENT B0 ;  /* 0x0000000000007941 */ /* 0x000fea0003800200 */
.L_x_2547:
        /* <DEDUP_REMOVED lines=30> */
.L_x_2551:
        /* <DEDUP_REMOVED lines=10> */
.L_x_2550:
        /* <DEDUP_REMOVED lines=18> */
.L_x_2553:
        /* <DEDUP_REMOVED lines=145> */
.L_x_2552:
        /* <DEDUP_REMOVED lines=78> */
.L_x_2554:
        /* <DEDUP_REMOVED lines=42> */
.L_x_2555:
        /* <DEDUP_REMOVED lines=21> */
.L_x_2556:
[----:B------:R-:W-:Y:S05]  /*5010*/  BSYNC.RECONVERGENT B0 ;  /* 0x0000000000007941 */ /* 0x000fea0003800200 */
.L_x_2549:
        /* <DEDUP_REMOVED lines=43> */
[----:B-----5:R-:W-:Y:S02]  /*52d0*/  HADD2.F32 R27, -RZ, R35.H0_H0 ;  /* 0x20000023ff1b7230 */ /* 0x020fe40000004100 */
[----:B------:R-:W-:Y:S01]  /*52e0*/  HADD2.F32 R26, -RZ, R85.H0_H0 ;  /* 0x20000055ff1a7230 */ /* 0x000fe20000004100 */
        /* <DEDUP_REMOVED lines=34> */
.L_x_2560:
[----:B------:R-:W-:Y:S05]  /*5510*/  BSYNC.RECONVERGENT B1 ;  /* 0x0000000000017941 */ /* 0x000fea0003800200 */
.L_x_2559:
        /* <DEDUP_REMOVED lines=20> */
.L_x_2562:
[----:B------:R-:W-:Y:S05]  /*5660*/  BSYNC.RECONVERGENT B1 ;  /* 0x0000000000017941 */ /* 0x000fea0003800200 */
.L_x_2561:
        /* <DEDUP_REMOVED lines=42> */
.L_x_2564:
[----:B------:R-:W-:Y:S05]  /*5910*/  BSYNC.RECONVERGENT B1 ;  /* 0x0000000000017941 */ /* 0x000fea0003800200 */
.L_x_2563:
        /* <DEDUP_REMOVED lines=22> */
.L_x_2566:
[----:B------:R-:W-:Y:S05]  /*5a80*/  BSYNC.RECONVERGENT B1 ;  /* 0x0000000000017941 */ /* 0x000fea0003800200 */
.L_x_2565:
        /* <DEDUP_REMOVED lines=20> */
.L_x_2568:
[----:B------:R-:W-:Y:S05]  /*5bd0*/  BSYNC.RECONVERGENT B1 ;  /* 0x0000000000017941 */ /* 0x000fea0003800200 */
.L_x_2567:
        /* <DEDUP_REMOVED lines=20> */
.L_x_2570:
[----:B------:R-:W-:Y:S05]  /*5d20*/  BSYNC.RECONVERGENT B1 ;  /* 0x0000000000017941 */ /* 0x000fea0003800200 */
.L_x_2569:
        /* <DEDUP_REMOVED lines=20> */
.L_x_2572:
[----:B------:R-:W-:Y:S05]  /*5e70*/  BSYNC.RECONVERGENT B1 ;  /* 0x0000000000017941 */ /* 0x000fea0003800200 */
.L_x_2571:
        /* <DEDUP_REMOVED lines=20> */
.L_x_2574:
[----:B------:R-:W-:Y:S05]  /*5fc0*/  BSYNC.RECONVERGENT B1 ;  /* 0x0000000000017941 */ /* 0x000fea0003800200 */
.L_x_2573:
        /* <DEDUP_REMOVED lines=44> */
.L_x_2576:
[----:B------:R-:W-:Y:S05]  /*6290*/  BSYNC.RECONVERGENT B1 ;  /* 0x0000000000017941 */ /* 0x000fea0003800200 */
.L_x_2575:
        /* <DEDUP_REMOVED lines=20> */
.L_x_2578:
[----:B------:R-:W-:Y:S05]  /*63e0*/  BSYNC.RECONVERGENT B1 ;  /* 0x0000000000017941 */ /* 0x000fea0003800200 */
.L_x_2577:
        /* <DEDUP_REMOVED lines=20> */
.L_x_2580:
[----:B------:R-:W-:Y:S05]  /*6530*/  BSYNC.RECONVERGENT B1 ;  /* 0x0000000000017941 */ /* 0x000fea0003800200 */
.L_x_2579:
        /* <DEDUP_REMOVED lines=20> */
.L_x_2582:
[----:B------:R-:W-:Y:S05]  /*6680*/  BSYNC.RECONVERGENT B1 ;  /* 0x0000000000017941 */ /* 0x000fea0003800200 */
.L_x_2581:
        /* <DEDUP_REMOVED lines=20> */
.L_x_2584:
[----:B------:R-:W-:Y:S05]  /*67d0*/  BSYNC.RECONVERGENT B1 ;  /* 0x0000000000017941 */ /* 0x000fea0003800200 */
.L_x_2583:
        /* <DEDUP_REMOVED lines=20> */
.L_x_2586:
[----:B------:R-:W-:Y:S05]  /*6920*/  BSYNC.RECONVERGENT B1 ;  /* 0x0000000000017941 */ /* 0x000fea0003800200 */
.L_x_2585:
        /* <DEDUP_REMOVED lines=44> */
.L_x_2588:
[----:B------:R-:W-:Y:S05]  /*6bf0*/  BSYNC.RECONVERGENT B1 ;  /* 0x0000000000017941 */ /* 0x000fea0003800200 */
.L_x_2587:
        /* <DEDUP_REMOVED lines=20> */
.L_x_2590:
[----:B------:R-:W-:Y:S05]  /*6d40*/  BSYNC.RECONVERGENT B1 ;  /* 0x0000000000017941 */ /* 0x000fea0003800200 */
.L_x_2589:
        /* <DEDUP_REMOVED lines=20> */
.L_x_2592:
[----:B------:R-:W-:Y:S05]  /*6e90*/  BSYNC.RECONVERGENT B1 ;  /* 0x0000000000017941 */ /* 0x000fea0003800200 */
.L_x_2591:
        /* <DEDUP_REMOVED lines=20> */
.L_x_2594:
[----:B------:R-:W-:Y:S05]  /*6fe0*/  BSYNC.RECONVERGENT B1 ;  /* 0x0000000000017941 */ /* 0x000fea0003800200 */
.L_x_2593:
        /* <DEDUP_REMOVED lines=20> */
.L_x_2596:
[----:B------:R-:W-:Y:S05]  /*7130*/  BSYNC.RECONVERGENT B1 ;  /* 0x0000000000017941 */ /* 0x000fea0003800200 */
.L_x_2595:
        /* <DEDUP_REMOVED lines=20> */
.L_x_2598:
[----:B------:R-:W-:Y:S05]  /*7280*/  BSYNC.RECONVERGENT B1 ;  /* 0x0000000000017941 */ /* 0x000fea0003800200 */
.L_x_2597:
        /* <DEDUP_REMOVED lines=44> */
.L_x_2600:
[----:B------:R-:W-:Y:S05]  /*7550*/  BSYNC.RECONVERGENT B1 ;  /* 0x0000000000017941 */ /* 0x000fea0003800200 */
.L_x_2599:
        /* <DEDUP_REMOVED lines=20> */
.L_x_2602:
[----:B------:R-:W-:Y:S05]  /*76a0*/  BSYNC.RECONVERGENT B1 ;  /* 0x0000000000017941 */ /* 0x000fea0003800200 */
.L_x_2601:
        /* <DEDUP_REMOVED lines=20> */
.L_x_2604:
[----:B------:R-:W-:Y:S05]  /*77f0*/  BSYNC.RECONVERGENT B1 ;  /* 0x0000000000017941 */ /* 0x000fea0003800200 */
.L_x_2603:
        /* <DEDUP_REMOVED lines=20> */
.L_x_2606:
[----:B------:R-:W-:Y:S05]  /*7940*/  BSYNC.RECONVERGENT B1 ;  /* 0x0000000000017941 */ /* 0x000fea0003800200 */
.L_x_2605:
        /* <DEDUP_REMOVED lines=20> */
.L_x_2608:
[----:B------:R-:W-:Y:S05]  /*7a90*/  BSYNC.RECONVERGENT B1 ;  /* 0x0000000000017941 */ /* 0x000fea0003800200 */
.L_x_2607:
        /* <DEDUP_REMOVED lines=20> */
.L_x_2610:
[----:B------:R-:W-:Y:S05]  /*7be0*/  BSYNC.RECONVERGENT B1 ;  /* 0x0000000000017941 */ /* 0x000fea0003800200 */
.L_x_2609:
        /* <DEDUP_REMOVED lines=42> */
.L_x_2612:
[----:B------:R-:W-:Y:S05]  /*7e90*/  BSYNC.RECONVERGENT B1 ;  /* 0x0000000000017941 */ /* 0x000fea0003800200 */
.L_x_2611:
        /* <DEDUP_REMOVED lines=20> */
.L_x_2614:
[----:B------:R-:W-:Y:S05]  /*7fe0*/  BSYNC.RECONVERGENT B1 ;  /* 0x0000000000017941 */ /* 0x000fea0003800200 */
.L_x_2613:
        /* <DEDUP_REMOVED lines=20> */
.L_x_2616:
[----:B------:R-:W-:Y:S05]  /*8130*/  BSYNC.RECONVERGENT B1 ;  /* 0x0000000000017941 */ /* 0x000fea0003800200 */
.L_x_2615:
        /* <DEDUP_REMOVED lines=20> */
.L_x_2618:
[----:B------:R-:W-:Y:S05]  /*8280*/  BSYNC.RECONVERGENT B1 ;  /* 0x0000000000017941 */ /* 0x000fea0003800200 */
.L_x_2617:
        /* <DEDUP_REMOVED lines=20> */
.L_x_2620:
[----:B------:R-:W-:Y:S05]  /*83d0*/  BSYNC.RECONVERGENT B1 ;  /* 0x0000000000017941 */ /* 0x000fea0003800200 */
.L_x_2619:
        /* <DEDUP_REMOVED lines=19> */
.L_x_2558:
        /* <DEDUP_REMOVED lines=43> */
.L_x_2623:
[----:B------:R-:W-:Y:S05]  /*87c0*/  BSYNC.RECONVERGENT B1 ;  /* 0x0000000000017941 */ /* 0x000fea0003800200 */
.L_x_2622:
        /* <DEDUP_REMOVED lines=30> */
.L_x_2625:
[----:B------:R-:W-:Y:S05]  /*89b0*/  BSYNC.RECONVERGENT B1 ;  /* 0x0000000000017941 */ /* 0x000fea0003800200 */
.L_x_2624:
        /* <DEDUP_REMOVED lines=52> */
.L_x_2627:
[----:B------:R-:W-:Y:S05]  /*8d00*/  BSYNC.RECONVERGENT B1 ;  /* 0x0000000000017941 */ /* 0x000fea0003800200 */
.L_x_2626:
        /* <DEDUP_REMOVED lines=32> */
.L_x_2629:
[----:B------:R-:W-:Y:S05]  /*8f10*/  BSYNC.RECONVERGENT B1 ;  /* 0x0000000000017941 */ /* 0x000fea0003800200 */
.L_x_2628:
        /* <DEDUP_REMOVED lines=30> */
.L_x_2631:
[----:B------:R-:W-:Y:S05]  /*9100*/  BSYNC.RECONVERGENT B1 ;  /* 0x0000000000017941 */ /* 0x000fea0003800200 */
.L_x_2630:
        /* <DEDUP_REMOVED lines=30> */
.L_x_2633:
[----:B------:R-:W-:Y:S05]  /*92f0*/  BSYNC.RECONVERGENT B1 ;  /* 0x0000000000017941 */ /* 0x000fea0003800200 */
.L_x_2632:
        /* <DEDUP_REMOVED lines=30> */
.L_x_2635:
[----:B------:R-:W-:Y:S05]  /*94e0*/  BSYNC.RECONVERGENT B1 ;  /* 0x0000000000017941 */ /* 0x000fea0003800200 */
.L_x_2634:
        /* <DEDUP_REMOVED lines=30> */
.L_x_2637:
[----:B------:R-:W-:Y:S05]  /*96d0*/  BSYNC.RECONVERGENT B1 ;  /* 0x0000000000017941 */ /* 0x000fea0003800200 */
.L_x_2636:
        /* <DEDUP_REMOVED lines=54> */
.L_x_2639:
[----:B------:R-:W-:Y:S05]  /*9a40*/  BSYNC.RECONVERGENT B1 ;  /* 0x0000000000017941 */ /* 0x000fea0003800200 */
.L_x_2638:
        /* <DEDUP_REMOVED lines=30> */
.L_x_2641:
[----:B------:R-:W-:Y:S05]  /*9c30*/  BSYNC.RECONVERGENT B1 ;  /* 0x0000000000017941 */ /* 0x000fea0003800200 */
.L_x_2640:
        /* <DEDUP_REMOVED lines=30> */
.L_x_2643:
[----:B------:R-:W-:Y:S05]  /*9e20*/  BSYNC.RECONVERGENT B1 ;  /* 0x0000000000017941 */ /* 0x000fea0003800200 */
.L_x_2642:
        /* <DEDUP_REMOVED lines=30> */
.L_x_2645:
[----:B------:R-:W-:Y:S05]  /*a010*/  BSYNC.RECONVERGENT B1 ;  /* 0x0000000000017941 */ /* 0x000fea0003800200 */
.L_x_2644:
        /* <DEDUP_REMOVED lines=30> */
.L_x_2647:
[----:B------:R-:W-:Y:S05]  /*a200*/  BSYNC.RECONVERGENT B1 ;  /* 0x0000000000017941 */ /* 0x000fea0003800200 */
.L_x_2646:
        /* <DEDUP_REMOVED lines=30> */
.L_x_2649:
[----:B------:R-:W-:Y:S05]  /*a3f0*/  BSYNC.RECONVERGENT B1 ;  /* 0x0000000000017941 */ /* 0x000fea0003800200 */
.L_x_2648:
        /* <DEDUP_REMOVED lines=54> */
.L_x_2651:
[----:B------:R-:W-:Y:S05]  /*a760*/  BSYNC.RECONVERGENT B1 ;  /* 0x0000000000017941 */ /* 0x000fea0003800200 */
.L_x_2650:
        /* <DEDUP_REMOVED lines=30> */
.L_x_2653:
[----:B------:R-:W-:Y:S05]  /*a950*/  BSYNC.RECONVERGENT B1 ;  /* 0x0000000000017941 */ /* 0x000fea0003800200 */
.L_x_2652:
        /* <DEDUP_REMOVED lines=30> */
.L_x_2655:
[----:B------:R-:W-:Y:S05]  /*ab40*/  BSYNC.RECONVERGENT B1 ;  /* 0x0000000000017941 */ /* 0x000fea0003800200 */
.L_x_2654:
        /* <DEDUP_REMOVED lines=30> */
.L_x_2657:
[----:B------:R-:W-:Y:S05]  /*ad30*/  BSYNC.RECONVERGENT B1 ;  /* 0x0000000000017941 */ /* 0x000fea0003800200 */
.L_x_2656:
        /* <DEDUP_REMOVED lines=30> */
.L_x_2659:
[----:B------:R-:W-:Y:S05]  /*af20*/  BSYNC.RECONVERGENT B1 ;  /* 0x0000000000017941 */ /* 0x000fea0003800200 */
.L_x_2658:
        /* <DEDUP_REMOVED lines=30> */
.L_x_2661:
[----:B------:R-:W-:Y:S05]  /*b110*/  BSYNC.RECONVERGENT B1 ;  /* 0x0000000000017941 */ /* 0x000fea0003800200 */
.L_x_2660:
        /* <DEDUP_REMOVED lines=54> */
.L_x_2663:
[----:B------:R-:W-:Y:S05]  /*b480*/  BSYNC.RECONVERGENT B1 ;  /* 0x0000000000017941 */ /* 0x000fea0003800200 */
.L_x_2662:
        /* <DEDUP_REMOVED lines=30> */
.L_x_2665:
[----:B------:R-:W-:Y:S05]  /*b670*/  BSYNC.RECONVERGENT B1 ;  /* 0x0000000000017941 */ /* 0x000fea0003800200 */
.L_x_2664:
        /* <DEDUP_REMOVED lines=30> */
.L_x_2667:
[----:B------:R-:W-:Y:S05]  /*b860*/  BSYNC.RECONVERGENT B1 ;  /* 0x0000000000017941 */ /* 0x000fea0003800200 */
.L_x_2666:
        /* <DEDUP_REMOVED lines=30> */
.L_x_2669:
[----:B------:R-:W-:Y:S05]  /*ba50*/  BSYNC.RECONVERGENT B1 ;  /* 0x0000000000017941 */ /* 0x000fea0003800200 */
.L_x_2668:
        /* <DEDUP_REMOVED lines=30> */
.L_x_2671:
[----:B------:R-:W-:Y:S05]  /*bc40*/  BSYNC.RECONVERGENT B1 ;  /* 0x0000000000017941 */ /* 0x000fea0003800200 */
.L_x_2670:
        /* <DEDUP_REMOVED lines=30> */
.L_x_2673:
[----:B------:R-:W-:Y:S05]  /*be30*/  BSYNC.RECONVERGENT B1 ;  /* 0x0000000000017941 */ /* 0x000fea0003800200 */
.L_x_2672:
        /* <DEDUP_REMOVED lines=52> */
.L_x_2675:
[----:B------:R-:W-:Y:S05]  /*c180*/  BSYNC.RECONVERGENT B1 ;  /* 0x0000000000017941 */ /* 0x000fea0003800200 */
.L_x_2674:
        /* <DEDUP_REMOVED lines=30> */
.L_x_2677:
[----:B------:R-:W-:Y:S05]  /*c370*/  BSYNC.RECONVERGENT B1 ;  /* 0x0000000000017941 */ /* 0x000fea0003800200 */
.L_x_2676:
        /* <DEDUP_REMOVED lines=30> */
.L_x_2679:
[----:B------:R-:W-:Y:S05]  /*c560*/  BSYNC.RECONVERGENT B1 ;  /* 0x0000000000017941 */ /* 0x000fea0003800200 */
.L_x_2678:
        /* <DEDUP_REMOVED lines=30> */
.L_x_2681:
[----:B------:R-:W-:Y:S05]  /*c750*/  BSYNC.RECONVERGENT B1 ;  /* 0x0000000000017941 */ /* 0x000fea0003800200 */
.L_x_2680:
        /* <DEDUP_REMOVED lines=30> */
.L_x_2683:
[----:B------:R-:W-:Y:S05]  /*c940*/  BSYNC.RECONVERGENT B1 ;  /* 0x0000000000017941 */ /* 0x000fea0003800200 */
.L_x_2682:
        /* <DEDUP_REMOVED lines=28> */
.L_x_2621:
[----:B------:R-:W-:Y:S05]  /*cb10*/  BSYNC.RECONVERGENT B0 ;  /* 0x0000000000007941 */ /* 0x000fea0003800200 */
.L_x_2557:
        /* <DEDUP_REMOVED lines=9> */
.L_x_2685:
        /* <DEDUP_REMOVED lines=13> */
.L_x_4926:


//--------------------- .text._Z35group_norm_nhwc_fwd_one_pass_kernelI11Bf16IOFp16WLi512ELi160ELi640EEv26Group_norm_nhwc_fwd_params --------------------------
	.section	.text._Z35group_norm_nhwc_fwd_one_pass_kernelI11Bf16IOFp16WLi512ELi160ELi640EEv26Group_norm_nhwc_fwd_params,"ax",@progbits
	.align	128
        .global         _Z35group_norm_nhwc_fwd_one_pass_kernelI11Bf16IOFp16WLi512ELi160ELi640EEv26Group_norm_nhwc_fwd_params
        .type           _Z35group_norm_nhwc_fwd_one_pass_kernelI11Bf16IOFp16WLi512ELi160ELi640EEv26Group_norm_nhwc_fwd_params,@function
        .size           _Z35group_norm_nhwc_fwd_one_pass_kernelI11Bf16IOFp16WLi512ELi160ELi640EEv26Group_norm_nhwc_fwd_params,(.L_x_4927 - _Z35group_norm_nhwc_fwd_one_pass_kernelI11Bf16IOFp16WLi512ELi160ELi640EEv26Group_norm_nhwc_fwd_params)
        .other          _Z35group_norm_nhwc_fwd_one_pass_kernelI11Bf16IOFp16WLi512ELi160ELi640EEv26Group_norm_nhwc_fwd_params,@"STO_CUDA_ENTRY STV_DEFAULT"
_Z35group_norm_nhwc_fwd_one_pass_kernelI11Bf16IOFp16WLi512ELi160ELi640EEv26Group_norm_nhwc_fwd_params:
.text._Z35group_norm_nhwc_fwd_one_pass_kernelI11Bf16IOFp16WLi512ELi160ELi640EEv26Group_norm_nhwc_fwd_params:
        /* <DEDUP_REMOVED lines=36> */
.L_x_2723:
        /* <DEDUP_REMOVED lines=2434> */
.L_x_2687:
[----:B0-----:R-:W-:Y:S05]  /*9a60*/  BSYNC.RECONVERGENT B0 ;  /* 0x0000000000007941 */ /* 0x001fea0003800200 */
.L_x_2686:
        /* <DEDUP_REMOVED lines=54> */
.L_x_2689:
[----:B------:R-:W-:Y:S05]  /*9dd0*/  BSYNC.RECONVERGENT B0 ;  /* 0x0000000000007941 */ /* 0x000fea0003800200 */
.L_x_2688:
        /* <DEDUP_REMOVED lines=36> */
.L_x_2693:
[----:B------:R-:W2:Y:S04]  /*a020*/  LDG.E.STRONG.GPU R10, desc[UR18][R12.64] ;  /* 0x000000120c0a7981 */ /* 0x000ea8000c1ef900 */
[----:B--2---:R-:W-:Y:S04]  /*a030*/  CCTL.IVALL ;  /* 0x00000000ff00798f */ /* 0x004fe80002000000 */
[----:B------:R0:W-:Y:S01]  /*a040*/  STL [R1], R10 ;  /* 0x0000000a01007387 */ /* 0x0001e20000100800 */
[----:B------:R-:W-:-:S13]  /*a050*/  ISETP.NE.AND P1, PT, R10, UR14, PT ;  /* 0x0000000e0a007c0c */ /* 0x000fda000bf25270 */
[----:B0-----:R-:W-:Y:S05]  /*a060*/  @P1 BRA `(.L_x_2693) ;  /* 0xfffffffc00ec1947 */ /* 0x001fea000383ffff */
.L_x_2692:
[----:B01----:R-:W-:Y:S05]  /*a070*/  BSYNC.RECONVERGENT B0 ;  /* 0x0000000000007941 */ /* 0x003fea0003800200 */
.L_x_2691:
        /* <DEDUP_REMOVED lines=15> */
.L_x_2695:
        /* <DEDUP_REMOVED lines=99> */
.L_x_2694:
        /* <DEDUP_REMOVED lines=54> */
.L_x_2696:
        /* <DEDUP_REMOVED lines=27> */
.L_x_2697:
        /* <DEDUP_REMOVED lines=15> */
.L_x_2698:
[----:B------:R-:W-:Y:S05]  /*ada0*/  BSYNC.RECONVERGENT B0 ;  /* 0x0000000000007941 */ /* 0x000fea0003800200 */
.L_x_2690:
        /* <DEDUP_REMOVED lines=45> */
[----:B--2---:R-:W-:Y:S02]  /*b080*/  HADD2.F32 R23, -RZ, R23.H0_H0 ;  /* 0x20000017ff177230 */ /* 0x004fe40000004100 */
[----:B---3--:R-:W-:Y:S02]  /*b090*/  HADD2.F32 R24, -RZ, R24.H0_H0 ;  /* 0x20000018ff187230 */ /* 0x008fe40000004100 */
[----:B----4-:R-:W-:Y:S02]  /*b0a0*/  HADD2.F32 R22, -RZ, R22.H0_H0 ;  /* 0x20000016ff167230 */ /* 0x010fe40000004100 */
[----:B------:R-:W-:Y:S01]  /*b0b0*/  HADD2.F32 R21, -RZ, R21.H0_H0 ;  /* 0x20000015ff157230 */ /* 0x000fe20000004100 */
[----:B01----:R-:W-:Y:S06]  /*b0c0*/  BRA.U !UP0, `(.L_x_2699) ;  /* 0x0000000908687547 */ /* 0x003fec000b800000 */
[----:B------:R-:W-:Y:S01]  /*b0d0*/  IMAD.MOV.U32 R3, RZ, RZ, RZ ;  /* 0x000000ffff037224 */ /* 0x000fe200078e00ff */
[----:B------:R-:W0:Y:S01]  /*b0e0*/  LDCU.64 UR14, c[0x0][0x3e0] ;  /* 0x00007c00ff0e77ac */ /* 0x000e220008000a00 */
[----:B------:R-:W1:Y:S01]  /*b0f0*/  LDCU.64 UR6, c[0x0][0x380] ;  /* 0x00007000ff0677ac */ /* 0x000e620008000a00 */
[----:B------:R-:W2:Y:S04]  /*b100*/  LDCU.64 UR12, c[0x0][0x3e8] ;  /* 0x00007d00ff0c77ac */ /* 0x000ea80008000a00 */
.L_x_2708:
[----:B-1---5:R-:W-:-:S06]  /*b110*/  LEA R12, R3, UR8, 0x2 ;  /* 0x00000008030c7c11 */ /* 0x022fcc000f8e10ff */
[----:B0----5:R-:W5:Y:S01]  /*b120*/  LDL.128 R12, [R12] ;  /* 0x000000000c0c7983 */ /* 0x021f620000100c00 */
[C---:B--2---:R-:W-:Y:S01]  /*b130*/  LEA R19, R3.reuse, R0, 0x3 ;  /* 0x0000000003137211 */ /* 0x044fe200078e18ff */
[----:B------:R-:W-:Y:S01]  /*b140*/  VIADD R3, R3, 0x4 ;  /* 0x0000000403037836 */ /* 0x000fe20000000000 */
[----:B------:R-:W-:Y:S02]  /*b150*/  BSSY.RECONVERGENT B0, `(.L_x_2700) ;  /* 0x000002f000007945 */ /* 0x000fe40003800200 */
[C---:B--2---:R-:W-:Y:S01]  /*b160*/  ISETP.GE.U32.AND P3, PT, R19.reuse, UR12, PT ;  /* 0x0000000c13007c0c */ /* 0x044fe2000bf66070 */
[C---:B------:R-:W-:Y:S01]  /*b170*/  VIADD R27, R19.reuse, 0x8 ;  /* 0x00000008131b7836 */ /* 0x040fe20000000000 */
[----:B------:R-:W-:Y:S01]  /*b180*/  SHF.R.S32.HI R32, RZ, 0x1f, R19 ;  /* 0x0000001fff207819 */ /* 0x000fe20000011413 */
[C---:B------:R-:W-:Y:S01]  /*b190*/  VIADD R4, R19.reuse, 0x18 ;  /* 0x0000001813047836 */ /* 0x040fe20000000000 */
[----:B---3--:R-:W-:Y:S02]  /*b1a0*/  IADD3 R10, PT, PT, R19, 0x10, RZ ;  /* 0x00000010130a7810 */ /* 0x008fe40007ffe0ff */
        /* <DEDUP_REMOVED lines=14> */
[----:B0-----:R-:W-:Y:S01]  /*b290*/  IMAD R32, R32, UR14, RZ ;  /* 0x0000000e20207c24 */ /* 0x001fe2000f8e02ff */
[----:B------:R-:W-:Y:S01]  /*b2a0*/  SHF.L.U32 R29, R16, 0x10, RZ ;  /* 0x00000010101d7819 */ /* 0x000fe200000006ff */
[C---:B------:R-:W-:Y:S01]  /*b2b0*/  FADD.FTZ R12, -R26.reuse, R17 ;  /* 0x000000111a0c7221 */ /* 0x040fe20000010100 */
[----:B------:R-:W-:Y:S02]  /*b2c0*/  IMAD.MOV.U32 R17, RZ, RZ, R9 ;  /* 0x000000ffff117224 */ /* 0x000fe400078e0009 */
[----:B------:R-:W-:Y:S02]  /*b2d0*/  IMAD R31, R19, UR15, R32 ;  /* 0x0000000f131f7c24 */ /* 0x000fe4000f8e0220 */
[----:B------:R-:W-:Y:S01]  /*b2e0*/  FADD.FTZ R16, -R26, R29 ;  /* 0x0000001d1a107221 */ /* 0x000fe20000010100 */
[----:B------:R-:W-:-:S03]  /*b2f0*/  FMUL.FTZ R12, R12, R25 ;  /* 0x000000190c0c7220 */ /* 0x000fc60000410000 */
[----:B------:R-:W-:Y:S01]  /*b300*/  FMUL.FTZ R16, R16, R25 ;  /* 0x0000001910107220 */ /* 0x000fe20000410000 */
[----:B------:R-:W-:-:S03]  /*b310*/  FFMA.FTZ R34, R23, R12, R22 ;  /* 0x0000000c17227223 */ /* 0x000fc60000010016 */
[----:B------:R-:W-:Y:S01]  /*b320*/  FFMA.FTZ R33, R24, R16, R21 ;  /* 0x0000001018217223 */ /* 0x000fe20000010015 */
[----:B------:R-:W-:Y:S01]  /*b330*/  FMUL.FTZ R12, R34, -1.4426950216293334961 ;  /* 0xbfb8aa3b220c7820 */ /* 0x000fe20000410000 */
[----:B------:R-:W-:Y:S02]  /*b340*/  IMAD.MOV.U32 R16, RZ, RZ, R6 ;  /* 0x000000ffff107224 */ /* 0x000fe400078e0006 */
[----:B------:R-:W-:Y:S02]  /*b350*/  FMUL.FTZ R18, R33, -1.4426950216293334961 ;  /* 0xbfb8aa3b21127820 */ /* 0x000fe40000410000 */
[----:B------:R-:W-:Y:S01]  /*b360*/  IMAD.WIDE.U32 R16, R19, UR14, R16 ;  /* 0x0000000e13107c25 */ /* 0x000fe2000f8e0010 */
[----:B------:R-:W0:Y:S04]  /*b370*/  MUFU.EX2 R12, R12 ;  /* 0x0000000c000c7308 */ /* 0x000e280000000800 */
[----:B------:R-:W2:Y:S01]  /*b380*/  MUFU.EX2 R18, R18 ;  /* 0x0000001200127308 */ /* 0x000ea20000000800 */
[----:B------:R-:W-:Y:S01]  /*b390*/  IADD3 R19, PT, PT, R17, R31, RZ ;  /* 0x0000001f11137210 */ /* 0x000fe20007ffe0ff */
        /* <DEDUP_REMOVED lines=10> */
.L_x_2701:
[----:B01----:R-:W-:Y:S05]  /*b440*/  BSYNC.RECONVERGENT B0 ;  /* 0x0000000000007941 */ /* 0x003fea0003800200 */
.L_x_2700:
[----:B------:R-:W-:Y:S04]  /*b450*/  BSSY.RECONVERGENT B0, `(.L_x_2702) ;  /* 0x000001f000007945 */ /* 0x000fe80003800200 */
[----:B------:R-:W-:Y:S05]  /*b460*/  @P1 BRA `(.L_x_2703) ;  /* 0x0000000000741947 */ /* 0x000fea0003800000 */
[C---:B-----5:R-:W-:Y:S01]  /*b470*/  PRMT R12, R13.reuse, 0x7632, R12 ;  /* 0x000076320d0c7816 */ /* 0x060fe2000000000c */
[----:B------:R-:W-:Y:S02]  /*b480*/  IMAD.U32 R13, R13, 0x10000, RZ ;  /* 0x000100000d0d7824 */ /* 0x000fe400078e00ff */
[----:B------:R-:W-:Y:S02]  /*b490*/  IMAD R28, R28, UR14, RZ ;  /* 0x0000000e1c1c7c24 */ /* 0x000fe4000f8e02ff */
[----:B--2---:R-:W-:Y:S02]  /*b4a0*/  IMAD.U32 R17, R12, 0x10000, RZ ;  /* 0x000100000c117824 */ /* 0x004fe400078e00ff */
[C---:B------:R-:W-:Y:S01]  /*b4b0*/  FADD.FTZ R12, -R26.reuse, R13 ;  /* 0x0000000d1a0c7221 */ /* 0x040fe20000010100 */
[----:B------:R-:W-:Y:S02]  /*b4c0*/  IMAD.MOV.U32 R13, RZ, RZ, R9 ;  /* 0x000000ffff0d7224 */ /* 0x000fe400078e0009 */
[----:B------:R-:W-:Y:S01]  /*b4d0*/  FADD.FTZ R16, -R26, R17 ;  /* 0x000000111a107221 */ /* 0x000fe20000010100 */
[----:B------:R-:W-:Y:S01]  /*b4e0*/  FMUL.FTZ R12, R12, R25 ;  /* 0x000000190c0c7220 */ /* 0x000fe20000410000 */
[----:B------:R-:W-:-:S02]  /*b4f0*/  IMAD R29, R27, UR15, R28 ;  /* 0x0000000f1b1d7c24 */ /* 0x000fc4000f8e021c */
[----:B------:R-:W-:Y:S01]  /*b500*/  FMUL.FTZ R16, R16, R25 ;  /* 0x0000001910107220 */ /* 0x000fe20000410000 */
[----:B------:R-:W-:Y:S01]  /*b510*/  FFMA.FTZ R31, R23, R12, R22 ;  /* 0x0000000c171f7223 */ /* 0x000fe20000010016 */
[----:B------:R-:W-:Y:S02]  /*b520*/  MOV R12, R6 ;  /* 0x00000006000c7202 */ /* 0x000fe40000000f00 */
[----:B------:R-:W-:Y:S01]  /*b530*/  FFMA.FTZ R30, R24, R16, R21 ;  /* 0x00000010181e7223 */ /* 0x000fe20000010015 */
[----:B------:R-:W-:Y:S02]  /*b540*/  FMUL.FTZ R17, R31, -1.4426950216293334961 ;  /* 0xbfb8aa3b1f117820 */ /* 0x000fe40000410000 */
[----:B------:R-:W-:-:S04]  /*b550*/  IMAD.WIDE.U32 R12, R27, UR14, R12 ;  /* 0x0000000e1b0c7c25 */ /* 0x000fc8000f8e000c */
[----:B------:R-:W-:Y:S01]  /*b560*/  FMUL.FTZ R16, R30, -1.4426950216293334961 ;  /* 0xbfb8aa3b1e107820 */ /* 0x000fe20000410000 */
[----:B------:R-:W0:Y:S05]  /*b570*/  MUFU.EX2 R17, R17 ;  /* 0x0000001100117308 */ /* 0x000e2a0000000800 */
[----:B------:R-:W1:Y:S01]  /*b580*/  MUFU.EX2 R16, R16 ;  /* 0x0000001000107308 */ /* 0x000e620000000800 */
[----:B0-----:R-:W-:Y:S01]  /*b590*/  FADD.FTZ R18, R17, 1 ;  /* 0x3f80000011127421 */ /* 0x001fe20000010000 */
[----:B------:R-:W-:Y:S02]  /*b5a0*/  IMAD.IADD R17, R13, 0x1, R29 ;  /* 0x000000010d117824 */ /* 0x000fe400078e021d */
[----:B-1----:R-:W-:Y:S01]  /*b5b0*/  FADD.FTZ R19, R16, 1 ;  /* 0x3f80000010137421 */ /* 0x002fe20000010000 */
[----:B------:R-:W-:-:S02]  /*b5c0*/  LEA R16, P1, R12, UR6, 0x1 ;  /* 0x000000060c107c11 */ /* 0x000fc4000f8208ff */
[----:B------:R-:W0:Y:S02]  /*b5d0*/  MUFU.RCP R18, R18 ;  /* 0x0000001200127308 */ /* 0x000e240000001000 */
[----:B------:R-:W-:-:S06]  /*b5e0*/  LEA.HI.X R17, R12, UR7, R17, 0x1, P1 ;  /* 0x000000070c117c11 */ /* 0x000fcc00088f0c11 */
[----:B------:R-:W1:Y:S01]  /*b5f0*/  MUFU.RCP R19, R19 ;  /* 0x0000001300137308 */ /* 0x000e620000001000 */
[----:B0-----:R-:W-:Y:S01]  /*b600*/  FMUL.FTZ R13, R31, R18 ;  /* 0x000000121f0d7220 */ /* 0x001fe20000410000 */
[----:B-1----:R-:W-:-:S05]  /*b610*/  FMUL.FTZ R28, R30, R19 ;  /* 0x000000131e1c7220 */ /* 0x002fca0000410000 */
[----:B------:R-:W-:-:S05]  /*b620*/  F2FP.BF16.F32.PACK_AB R13, R28, R13 ;  /* 0x0000000d1c0d723e */ /* 0x000fca00000010ff */
[----:B------:R0:W-:Y:S02]  /*b630*/  STG.E desc[UR18][R16.64], R13 ;  /* 0x0000000d10007986 */ /* 0x0001e4000c101912 */
.L_x_2703:
[----:B------:R-:W-:Y:S05]  /*b640*/  BSYNC.RECONVERGENT B0 ;  /* 0x0000000000007941 */ /* 0x000fea0003800200 */
.L_x_2702:
[----:B------:R-:W-:Y:S04]  /*b650*/  BSSY.RECONVERGENT B0, `(.L_x_2704) ;  /* 0x000001f000007945 */ /* 0x000fe80003800200 */
[----:B------:R-:W-:Y:S05]  /*b660*/  @P4 BRA `(.L_x_2705) ;  /* 0x0000000000744947 */ /* 0x000fea0003800000 */
[C---:B-----5:R-:W-:Y:S01]  /*b670*/  PRMT R12, R14.reuse, 0x7632, R12 ;  /* 0x000076320e0c7816 */ /* 0x060fe2000000000c */
[----:B------:R-:W-:Y:S01]  /*b680*/  IMAD R11, R11, UR14, RZ ;  /* 0x0000000e0b0b7c24 */ /* 0x000fe2000f8e02ff */
[----:B0-----:R-:W-:-:S03]  /*b690*/  SHF.L.U32 R13, R14, 0x10, RZ ;  /* 0x000000100e0d7819 */ /* 0x001fc600000006ff */
[----:B--2---:R-:W-:Y:S02]  /*b6a0*/  IMAD.U32 R17, R12, 0x10000, RZ ;  /* 0x000100000c117824 */ /* 0x004fe400078e00ff */
[C---:B------:R-:W-:Y:S02]  /*b6b0*/  FADD.FTZ R12, -R26.reuse, R13 ;  /* 0x0000000d1a0c7221 */ /* 0x040fe40000010100 */
[----:B------:R-:W-:Y:S01]  /*b6c0*/  FADD.FTZ R14, -R26, R17 ;  /* 0x000000111a0e7221 */ /* 0x000fe20000010100 */
[----:B------:R-:W-:Y:S02]  /*b6d0*/  IMAD R17, R10, UR15, R11 ;  /* 0x0000000f0a117c24 */ /* 0x000fe4000f8e020b */
[-C--:B------:R-:W-:Y:S01]  /*b6e0*/  FMUL.FTZ R12, R12, R25.reuse ;  /* 0x000000190c0c7220 */ /* 0x080fe20000410000 */
[----:B------:R-:W-:-:S03]  /*b6f0*/  FMUL.FTZ R14, R14, R25 ;  /* 0x000000190e0e7220 */ /* 0x000fc60000410000 */
[----:B------:R-:W-:Y:S01]  /*b700*/  FFMA.FTZ R19, R23, R12, R22 ;  /* 0x0000000c17137223 */ /* 0x000fe20000010016 */
[----:B------:R-:W-:-:S03]  /*b710*/  FFMA.FTZ R27, R24, R14, R21 ;  /* 0x0000000e181b7223 */ /* 0x000fc60000010015 */
[----:B------:R-:W-:Y:S01]  /*b720*/  FMUL.FTZ R12, R19, -1.4426950216293334961 ;  /* 0xbfb8aa3b130c7820 */ /* 0x000fe20000410000 */
[----:B------:R-:W-:-:S05]  /*b730*/  FMUL.FTZ R13, R27, -1.4426950216293334961 ;  /* 0xbfb8aa3b1b0d7820 */ /* 0x000fca0000410000 */
        /* <DEDUP_REMOVED lines=16> */
.L_x_2705:
[----:B------:R-:W-:Y:S05]  /*b840*/  BSYNC.RECONVERGENT B0 ;  /* 0x0000000000007941 */ /* 0x000fea0003800200 */
.L_x_2704:
[----:B------:R-:W-:Y:S04]  /*b850*/  BSSY.RECONVERGENT B0, `(.L_x_2706) ;  /* 0x000001f000007945 */ /* 0x000fe80003800200 */
[----:B------:R-:W-:Y:S05]  /*b860*/  @P2 BRA `(.L_x_2707) ;  /* 0x0000000000742947 */ /* 0x000fea0003800000 */
[C---:B-----5:R-:W-:Y:S01]  /*b870*/  PRMT R10, R15.reuse, 0x7632, R10 ;  /* 0x000076320f0a7816 */ /* 0x060fe2000000000a */
[----:B------:R-:W-:Y:S02]  /*b880*/  IMAD.U32 R15, R15, 0x10000, RZ ;  /* 0x000100000f0f7824 */ /* 0x000fe400078e00ff */
[----:B------:R-:W-:Y:S01]  /*b890*/  IMAD R5, R5, UR14, RZ ;  /* 0x0000000e05057c24 */ /* 0x000fe2000f8e02ff */
[----:B-1----:R-:W-:Y:S01]  /*b8a0*/  SHF.L.U32 R11, R10, 0x10, RZ ;  /* 0x000000100a0b7819 */ /* 0x002fe200000006ff */
[----:B------:R-:W-:Y:S02]  /*b8b0*/  FADD.FTZ R10, -R26, R15 ;  /* 0x0000000f1a0a7221 */ /* 0x000fe40000010100 */
        /* <DEDUP_REMOVED lines=13> */
[----:B------:R-:W-:Y:S02]  /*b990*/  IMAD.MOV.U32 R11, RZ, RZ, R9 ;  /* 0x000000ffff0b7224 */ /* 0x000fe400078e0009 */
[----:B------:R-:W0:Y:S01]  /*b9a0*/  MUFU.RCP R12, R12 ;  /* 0x0000000c000c7308 */ /* 0x000e220000001000 */
[----:B------:R-:W-:-:S07]  /*b9b0*/  IMAD.WIDE.U32 R4, R4, UR14, R10 ;  /* 0x0000000e04047c25 */ /* 0x000fce000f8e000a */
[----:B------:R-:W1:Y:S01]  /*b9c0*/  MUFU.RCP R13, R13 ;  /* 0x0000000d000d7308 */ /* 0x000e620000001000 */
[----:B------:R-:W-:Y:S02]  /*b9d0*/  IADD3 R15, PT, PT, R5, R15, RZ ;  /* 0x0000000f050f7210 */ /* 0x000fe40007ffe0ff */
[----:B------:R-:W-:-:S04]  /*b9e0*/  LEA R10, P1, R4, UR6, 0x1 ;  /* 0x00000006040a7c11 */ /* 0x000fc8000f8208ff */
[----:B------:R-:W-:Y:S01]  /*b9f0*/  LEA.HI.X R11, R4, UR7, R15, 0x1, P1 ;  /* 0x00000007040b7c11 */ /* 0x000fe200088f0c0f */
[----:B0-----:R-:W-:Y:S01]  /*ba00*/  FMUL.FTZ R5, R17, R12 ;  /* 0x0000000c11057220 */ /* 0x001fe20000410000 */
[----:B-1----:R-:W-:-:S05]  /*ba10*/  FMUL.FTZ R14, R14, R13 ;  /* 0x0000000d0e0e7220 */ /* 0x002fca0000410000 */
[----:B------:R-:W-:-:S05]  /*ba20*/  F2FP.BF16.F32.PACK_AB R5, R14, R5 ;  /* 0x000000050e05723e */ /* 0x000fca00000010ff */
[----:B------:R3:W-:Y:S02]  /*ba30*/  STG.E desc[UR18][R10.64], R5 ;  /* 0x000000050a007986 */ /* 0x0007e4000c101912 */
.L_x_2707:
[----:B------:R-:W-:Y:S05]  /*ba40*/  BSYNC.RECONVERGENT B0 ;  /* 0x0000000000007941 */ /* 0x000fea0003800200 */
.L_x_2706:
[----:B------:R-:W-:Y:S05]  /*ba50*/  @P5 BRA `(.L_x_2708) ;  /* 0xfffffff400ac5947 */ /* 0x000fea000383ffff */
[----:B------:R-:W-:Y:S05]  /*ba60*/  BRA `(.L_x_2709) ;  /* 0x0000000c00787947 */ /* 0x000fea0003800000 */
.L_x_2699:
[----:B------:R-:W2:Y:S01]  /*ba70*/  LDL.128 R16, [R1+0x10] ;  /* 0x0000100001107983 */ /* 0x000ea20000100c00 */
[----:B------:R-:W0:Y:S01]  /*ba80*/  LDCU.64 UR6, c[0x0][0x3e8] ;  /* 0x00007d00ff0677ac */ /* 0x000e220008000a00 */
[----:B-----5:R-:W-:Y:S01]  /*ba90*/  SHF.R.S32.HI R3, RZ, 0x1f, R0 ;  /* 0x0000001fff037819 */ /* 0x020fe20000011400 */
[----:B------:R-:W-:Y:S01]  /*baa0*/  BSSY.RECONVERGENT B0, `(.L_x_2710) ;  /* 0x000003d000007945 */ /* 0x000fe20003800200 */
[C---:B------:R-:W-:Y:S01]  /*bab0*/  IADD3 R15, PT, PT, R0.reuse, 0x8, RZ ;  /* 0x00000008000f7810 */ /* 0x040fe20007ffe0ff */
        /* <DEDUP_REMOVED lines=9> */
[----:B------:R-:W-:Y:S02]  /*bb50*/  @!P0 IMAD.MOV.U32 R10, RZ, RZ, R6 ;  /* 0x000000ffff0a8224 */ /* 0x000fe400078e0006 */
[----:B------:R-:W-:-:S05]  /*bb60*/  @!P0 IMAD.MOV.U32 R11, RZ, RZ, R9 ;  /* 0x000000ffff0b8224 */ /* 0x000fca00078e0009 */
[----:B------:R-:W1:Y:S01]  /*bb70*/  @!P0 LDC.64 R4, c[0x0][0x380] ;  /* 0x0000e000ff048b82 */ /* 0x000e620000000a00 */
[-C--:B0-----:R-:W-:Y:S02]  /*bb80*/  @!P0 IMAD R3, R3, R12.reuse, RZ ;  /* 0x0000000c03038224 */ /* 0x081fe400078e02ff */
        /* <DEDUP_REMOVED lines=12> */
[C---:B------:R-:W-:Y:S02]  /*bc50*/  FADD.FTZ R14, -R26.reuse, R27 ;  /* 0x0000001b1a0e7221 */ /* 0x040fe40000010100 */
        /* <DEDUP_REMOVED lines=11> */
[----:B---34-:R-:W-:Y:S05]  /*bd10*/  @P2 BRA `(.L_x_2711) ;  /* 0x0000000000542947 */ /* 0x018fea0003800000 */
        /* <DEDUP_REMOVED lines=21> */
.L_x_2711:
[----:B------:R-:W-:Y:S05]  /*be70*/  BSYNC.RECONVERGENT B0 ;  /* 0x0000000000007941 */ /* 0x000fea0003800200 */
.L_x_2710:
        /* <DEDUP_REMOVED lines=23> */
.L_x_2713:
[----:B------:R-:W-:Y:S05]  /*bff0*/  BSYNC.RECONVERGENT B0 ;  /* 0x0000000000007941 */ /* 0x000fea0003800200 */
.L_x_2712:
        /* <DEDUP_REMOVED lines=23> */
.L_x_2715:
[----:B------:R-:W-:Y:S05]  /*c170*/  BSYNC.RECONVERGENT B0 ;  /* 0x0000000000007941 */ /* 0x000fea0003800200 */
.L_x_2714:
[----:B---3--:R-:W-:-:S07]  /*c180*/  HFMA2 R3, -RZ, RZ, 0, 2.384185791015625e-07 ;  /* 0x00000004ff037431 */ /* 0x008fce00000001ff */
.L_x_2722:
        /* <DEDUP_REMOVED lines=12> */
[----:B0-----:R-:W-:Y:S02]  /*c250*/  @!P1 IMAD R18, R31, R10, RZ ;  /* 0x0000000a1f129224 */ /* 0x001fe400078e02ff */
[----:B------:R-:W-:-:S05]  /*c260*/  VIADD R31, R29, 0x8 ;  /* 0x000000081d1f7836 */ /* 0x000fca0000000000 */
[----:B------:R-:W-:Y:S02]  /*c270*/  ISETP.GE.U32.AND P3, PT, R31, UR16, PT ;  /* 0x000000101f007c0c */ /* 0x000fe4000bf66070 */
        /* <DEDUP_REMOVED lines=11> */
[----:B------:R-:W-:Y:S01]  /*c330*/  FFMA.FTZ R12, R23, R12, R22 ;  /* 0x0000000c170c7223 */ /* 0x000fe20000010016 */
[----:B------:R-:W-:Y:S01]  /*c340*/  @!P1 IADD3 R4, PT, PT, R17, R19, RZ ;  /* 0x0000001311049210 */ /* 0x000fe20007ffe0ff */
[----:B------:R-:W-:-:S03]  /*c350*/  FFMA.FTZ R19, R24, R11, R21 ;  /* 0x0000000b18137223 */ /* 0x000fc60000010015 */
[----:B------:R-:W-:Y:S01]  /*c360*/  @!P1 LEA.HI.X R11, R16, R5, R4, 0x1, P2 ;  /* 0x00000005100b9211 */ /* 0x000fe200010f0c04 */
[----:B------:R-:W-:Y:S01]  /*c370*/  VIADD R16, R29, 0x10 ;  /* 0x000000101d107836 */ /* 0x000fe20000000000 */
[----:B------:R-:W-:Y:S02]  /*c380*/  @!P1 F2FP.BF16.F32.PACK_AB R19, R19, R12 ;  /* 0x0000000c1313923e */ /* 0x000fe400000010ff */
[----:B------:R-:W-:Y:S02]  /*c390*/  SHF.R.S32.HI R12, RZ, 0x1f, R31 ;  /* 0x0000001fff0c7819 */ /* 0x000fe4000001141f */
[----:B------:R-:W-:Y:S01]  /*c3a0*/  IADD3 R4, PT, PT, R29, 0x18, RZ ;  /* 0x000000181d047810 */ /* 0x000fe20007ffe0ff */
[----:B------:R0:W-:Y:S01]  /*c3b0*/  @!P1 STG.E desc[UR18][R10.64], R19 ;  /* 0x000000130a009986 */ /* 0x0001e2000c101912 */
[----:B------:R-:W-:Y:S02]  /*c3c0*/  ISETP.GE.AND.EX P3, PT, R12, UR17, PT, P3 ;  /* 0x000000110c007c0c */ /* 0x000fe4000bf66330 */
[----:B------:R-:W-:-:S02]  /*c3d0*/  ISETP.GE.U32.AND P4, PT, R16, UR16, PT ;  /* 0x0000001010007c0c */ /* 0x000fc4000bf86070 */
[----:B------:R-:W-:Y:S02]  /*c3e0*/  ISETP.GE.U32.AND P2, PT, R4, UR16, PT ;  /* 0x0000001004007c0c */ /* 0x000fe4000bf46070 */
[----:B------:R-:W-:Y:S02]  /*c3f0*/  SHF.R.S32.HI R17, RZ, 0x1f, R16 ;  /* 0x0000001fff117819 */ /* 0x000fe40000011410 */
[----:B------:R-:W-:Y:S02]  /*c400*/  SHF.R.S32.HI R5, RZ, 0x1f, R4 ;  /* 0x0000001fff057819 */ /* 0x000fe40000011404 */
[----:B------:R-:W-:Y:S02]  /*c410*/  ISETP.GE.AND.EX P4, PT, R17, UR17, PT, P4 ;  /* 0x0000001111007c0c */ /* 0x000fe4000bf86340 */
[----:B------:R-:W-:Y:S01]  /*c420*/  ISETP.GE.AND.EX P2, PT, R5, UR17, PT, P2 ;  /* 0x0000001105007c0c */ /* 0x000fe2000bf46320 */
[----:B0-----:R-:W-:-:S12]  /*c430*/  @P3 BRA `(.L_x_2717) ;  /* 0x00000000004c3947 */ /* 0x001fd80003800000 */
[C---:B------:R-:W-:Y:S01]  /*c440*/  PRMT R10, R13.reuse, 0x7632, R10 ;  /* 0x000076320d0a7816 */ /* 0x040fe2000000000a */
[----:B------:R-:W-:Y:S01]  /*c450*/  IMAD R12, R12, UR20, RZ ;  /* 0x000000140c0c7c24 */ /* 0x000fe2000f8e02ff */
[----:B------:R-:W-:Y:S01]  /*c460*/  SHF.L.U32 R13, R13, 0x10, RZ ;  /* 0x000000100d0d7819 */ /* 0x000fe200000006ff */
[----:B------:R-:W-:Y:S02]  /*c470*/  IMAD.MOV.U32 R11, RZ, RZ, R9 ;  /* 0x000000ffff0b7224 */ /* 0x000fe400078e0009 */
[----:B------:R-:W-:Y:S01]  /*c480*/  IMAD.U32 R19, R10, 0x10000, RZ ;  /* 0x000100000a137824 */ /* 0x000fe200078e00ff */
[----:B------:R-:W-:Y:S01]  /*c490*/  MOV R10, R6 ;  /* 0x00000006000a7202 */ /* 0x000fe20000000f00 */
        /* <DEDUP_REMOVED lines=13> */
.L_x_2717:
[----:B------:R-:W-:Y:S05]  /*c570*/  BSYNC.RECONVERGENT B0 ;  /* 0x0000000000007941 */ /* 0x000fea0003800200 */
.L_x_2716:
        /* <DEDUP_REMOVED lines=21> */
.L_x_2719:
[----:B------:R-:W-:Y:S05]  /*c6d0*/  BSYNC.RECONVERGENT B0 ;  /* 0x0000000000007941 */ /* 0x000fea0003800200 */
.L_x_2718:
        /* <DEDUP_REMOVED lines=21> */
.L_x_2721:
[----:B------:R-:W-:Y:S05]  /*c830*/  BSYNC.RECONVERGENT B0 ;  /* 0x0000000000007941 */ /* 0x000fea0003800200 */
.L_x_2720:
[----:B------:R-:W-:Y:S05]  /*c840*/  @P5 BRA `(.L_x_2722) ;  /* 0xfffffff800505947 */ /* 0x000fea000383ffff */
.L_x_2709:
        /* <DEDUP_REMOVED lines=8> */
.L_x_2724:
        /* <DEDUP_REMOVED lines=11> */
.L_x_4927:


//--------------------- .text._Z35group_norm_nhwc_fwd_one_pass_kernelI11Fp16IOFp32WLi64ELi160ELi640EEv26Group_norm_nhwc_fwd_params --------------------------
	.section	.text._Z35group_norm_nhwc_fwd_one_pass_kernelI11Fp16IOFp32WLi64ELi160ELi640EEv26Group_norm_nhwc_fwd_params,"ax",@progbits
	.align	128
        .global         _Z35group_norm_nhwc_fwd_one_pass_kernelI11Fp16IOFp32WLi64ELi160ELi640EEv26Group_norm_nhwc_fwd_params
        .type           _Z35group_norm_nhwc_fwd_one_pass_kernelI11Fp16IOFp32WLi64ELi160ELi640EEv26Group_norm_nhwc_fwd_params,@function
        .size           _Z35group_norm_nhwc_fwd_one_pass_kernelI11Fp16IOFp32WLi64ELi160ELi640EEv26Group_norm_nhwc_fwd_params,(.L_x_4928 - _Z35group_norm_nhwc_fwd_one_pass_kernelI11Fp16IOFp32WLi64ELi160ELi640EEv26Group_norm_nhwc_fwd_params)
        .other          _Z35group_norm_nhwc_fwd_one_pass_kernelI11Fp16IOFp32WLi64ELi160ELi640EEv26Group_norm_nhwc_fwd_params,@"STO_CUDA_ENTRY STV_DEFAULT"
_Z35group_norm_nhwc_fwd_one_pass_kernelI11Fp16IOFp32WLi64ELi160ELi640EEv26Group_norm_nhwc_fwd_params:
.text._Z35group_norm_nhwc_fwd_one_pass_kernelI11Fp16IOFp32WLi64ELi160ELi640EEv26Group_norm_nhwc_fwd_params:
        /* <DEDUP_REMOVED lines=35> */
[C---:B------:R-:W-:Y:S02]  /*0230*/  IADD3 R35, PT, PT, R0.reuse, 0x30, RZ ;  /* 0x0000003000237810 */ /* 0x040fe40007ffe0ff */
[----:B------:R-:W-:Y:S02]  /*0240*/  IADD3 R40, PT, PT, R0, 0x38, RZ ;  /* 0x0000003800287810 */ /* 0x000fe40007ffe0ff */
[----:B------:R-:W-:-:S02]  /*0250*/  IADD3 R41, PT, PT, R41, R4, RZ ;  /* 0x0000000429297210 */ /* 0x000fc40007ffe0ff */
[----:B------:R-:W-:Y:S02]  /*0260*/  SHF.R.S32.HI R5, RZ, 0x1f, R0 ;  /* 0x0000001fff057819 */ /* 0x000fe40000011400 */
[----:B------:R-:W-:Y:S02]  /*0270*/  SHF.R.S32.HI R5, RZ, 0x1f, R42 ;  /* 0x0000001fff057819 */ /* 0x000fe4000001142a */
[----:B------:R-:W-:Y:S02]  /*0280*/  SHF.R.S32.HI R6, RZ, 0x1f, R39 ;  /* 0x0000001fff067819 */ /* 0x000fe40000011427 */
[----:B------:R-:W-:Y:S02]  /*0290*/  SHF.R.S32.HI R5, RZ, 0x1f, R38 ;  /* 0x0000001fff057819 */ /* 0x000fe40000011426 */
[----:B------:R-:W-:Y:S02]  /*02a0*/  SHF.R.S32.HI R3, RZ, 0x1f, R37 ;  /* 0x0000001fff037819 */ /* 0x000fe40000011425 */
[----:B------:R-:W-:-:S02]  /*02b0*/  SHF.R.S32.HI R45, RZ, 0x1f, R36 ;  /* 0x0000001fff2d7819 */ /* 0x000fc40000011424 */
[----:B------:R-:W-:Y:S02]  /*02c0*/  SHF.R.S32.HI R44, RZ, 0x1f, R35 ;  /* 0x0000001fff2c7819 */ /* 0x000fe40000011423 */
[----:B------:R-:W-:Y:S02]  /*02d0*/  SHF.R.S32.HI R43, RZ, 0x1f, R40 ;  /* 0x0000001fff2b7819 */ /* 0x000fe40000011428 */
[----:B----4-:R-:W-:-:S07]  /*02e0*/  SHF.L.U32 R41, R41, 0x1, RZ ;  /* 0x0000000129297819 */ /* 0x010fce00000006ff */
.L_x_2768:
[----:B------:R-:W1:Y:S01]  /*02f0*/  LDCU UR5, c[0x0][0x3f8] ;  /* 0x00007f00ff0577ac */ /* 0x000e620008000800 */
[----:B------:R-:W-:Y:S01]  /*0300*/  IABS R8, UR7 ;  /* 0x0000000700087c13 */ /* 0x000fe20008000000 */
[----:B------:R-:W-:Y:S01]  /*0310*/  HFMA2 R25, -RZ, RZ, 0, 0 ;  /* 0x00000000ff197431 */ /* 0x000fe200000001ff */
[----:B------:R-:W-:Y:S01]  /*0320*/  SHF.R.S32.HI R9, RZ, 0x1f, R42 ;  /* 0x0000001fff097819 */ /* 0x000fe2000001142a */
[----:B--2---:R-:W2:Y:S01]  /*0330*/  LDCU.64 UR12, c[0x0][0x3f0] ;  /* 0x00007e00ff0c77ac */ /* 0x004ea20008000a00 */
[----:B------:R-:W-:Y:S02]  /*0340*/  R2UR UR10, R8 ;  /* 0x00000000080a72ca */ /* 0x000fe400000e0000 */
[----:B------:R-:W-:Y:S02]  /*0350*/  SHF.R.S32.HI R20, RZ, 0x1f, R39 ;  /* 0x0000001fff147819 */ /* 0x000fe40000011427 */
[----:B------:R-:W-:Y:S02]  /*0360*/  SHF.R.S32.HI R23, RZ, 0x1f, R38 ;  /* 0x0000001fff177819 */ /* 0x000fe40000011426 */
[----:B------:R-:W-:-:S02]  /*0370*/  SHF.R.S32.HI R24, RZ, 0x1f, R0 ;  /* 0x0000001fff187819 */ /* 0x000fc40000011400 */
        /* <DEDUP_REMOVED lines=34> */
[----:B-----5:R-:W3:Y:S02]  /*05a0*/  @!P4 LDC.64 R14, c[0x0][0x390] ;  /* 0x0000e400ff0ecb82 */ /* 0x020ee40000000a00 */
[----:B------:R-:W-:-:S05]  /*05b0*/  VOTEU.ANY UP0, P1 ;  /* 0x0000000000ff7886 */ /* 0x000fca0000800100 */
[----:B------:R-:W-:Y:S01]  /*05c0*/  @UP0 UIADD3 UR9, UPT, UPT, UR9, 0x1, URZ ;  /* 0x0000000109090890 */ /* 0x000fe2000fffe0ff */
[----:B------:R-:W4:Y:S01]  /*05d0*/  @!P5 LDC.64 R18, c[0x0][0x3e0] ;  /* 0x0000f800ff12db82 */ /* 0x000f220000000a00 */
[----:B------:R-:W-:Y:S02]  /*05e0*/  UISETP.NE.AND UP0, UPT, UR5, URZ, UPT ;  /* 0x000000ff0500728c */ /* 0x000fe4000bf05270 */
        /* <DEDUP_REMOVED lines=8> */
[----:B----4-:R-:W-:Y:S01]  /*0670*/  @!P5 IMAD R20, R20, R18, RZ ;  /* 0x000000121414d224 */ /* 0x010fe200078e02ff */
[----:B--2---:R-:W-:-:S04]  /*0680*/  UIMAD UR5, UR5, UR12, URZ ;  /* 0x0000000c050572a4 */ /* 0x004fc8000f8e02ff */
[----:B------:R-:W-:Y:S01]  /*0690*/  IADD3 R6, P1, PT, R6, UR8, RZ ;  /* 0x0000000806067c10 */ /* 0x000fe2000ff3e0ff */
[----:B------:R-:W-:Y:S01]  /*06a0*/  UIMAD UR5, UR9, UR13, UR5 ;  /* 0x0000000d090572a4 */ /* 0x000fe2000f8e0205 */
[----:B------:R-:W-:Y:S01]  /*06b0*/  MOV R3, UR8 ;  /* 0x0000000800037c02 */ /* 0x000fe20008000f00 */
[----:B-----5:R-:W-:-:S03]  /*06c0*/  @!P2 IMAD R23, R23, R12, RZ ;  /* 0x0000000c1717a224 */ /* 0x020fc600078e02ff */
[----:B------:R-:W-:Y:S02]  /*06d0*/  LEA.HI.X.SX32 R7, R3, RZ, 0x1, P1 ;  /* 0x000000ff03077211 */ /* 0x000fe400008f0eff */
[----:B------:R-:W-:Y:S02]  /*06e0*/  MOV R3, UR12 ;  /* 0x0000000c00037c02 */ /* 0x000fe40008000f00 */
[----:B------:R-:W-:-:S03]  /*06f0*/  ISETP.GE.U32.AND P1, PT, R0, UR10, PT ;  /* 0x0000000a00007c0c */ /* 0x000fc6000bf26070 */
[----:B------:R-:W-:Y:S01]  /*0700*/  IMAD.WIDE.U32 R6, R3, UR9, R6 ;  /* 0x0000000903067c25 */ /* 0x000fe2000f8e0006 */
[----:B------:R-:W-:-:S03]  /*0710*/  ISETP.GE.AND.EX P1, PT, R24, UR11, PT, P1 ;  /* 0x0000000b18007c0c */ /* 0x000fc6000bf26310 */
[----:B-1----:R-:W-:Y:S01]  /*0720*/  @!P4 IMAD R3, R9, R16, RZ ;  /* 0x000000100903c224 */ /* 0x002fe200078e02ff */
[----:B------:R-:W-:Y:S02]  /*0730*/  IADD3 R9, PT, PT, R7, UR5, RZ ;  /* 0x0000000507097c10 */ /* 0x000fe4000fffe0ff */
[----:B------:R-:W-:Y:S01]  /*0740*/  @!P4 MOV R8, R6 ;  /* 0x000000060008c202 */ /* 0x000fe20000000f00 */
[----:B------:R-:W-:-:S04]  /*0750*/  @!P4 IMAD R3, R42, R17, R3 ;  /* 0x000000112a03c224 */ /* 0x000fc800078e0203 */
[----:B------:R-:W-:Y:S02]  /*0760*/  @!P4 IMAD.WIDE.U32 R16, R42, R16, R8 ;  /* 0x000000102a10c225 */ /* 0x000fe400078e0008 */
[----:B------:R-:W1:Y:S03]  /*0770*/  @!P1 LDC.64 R10, c[0x0][0x3e0] ;  /* 0x0000f800ff0a9b82 */ /* 0x000e660000000a00 */
[----:B------:R-:W-:Y:S02]  /*0780*/  @!P4 IADD3 R3, PT, PT, R17, R3, RZ ;  /* 0x000000031103c210 */ /* 0x000fe40007ffe0ff */
[C---:B---3--:R-:W-:Y:S02]  /*0790*/  @!P4 LEA R14, P3, R16.reuse, R14, 0x1 ;  /* 0x0000000e100ec211 */ /* 0x048fe400078608ff */
[----:B------:R-:W-:Y:S02]  /*07a0*/  @!P5 MOV R17, R9 ;  /* 0x000000090011d202 */ /* 0x000fe40000000f00 */
[----:B------:R-:W-:Y:S01]  /*07b0*/  @!P4 LEA.HI.X R15, R16, R15, R3, 0x1, P3 ;  /* 0x0000000f100fc211 */ /* 0x000fe200018f0c03 */
[----:B------:R-:W-:Y:S01]  /*07c0*/  @!P5 IMAD R3, R39, R19, R20 ;  /* 0x000000132703d224 */ /* 0x000fe200078e0214 */
[----:B------:R-:W-:Y:S01]  /*07d0*/  @!P5 MOV R16, R6 ;  /* 0x000000060010d202 */ /* 0x000fe20000000f00 */
[----:B------:R-:W2:Y:S01]  /*07e0*/  @!P2 LDC.64 R20, c[0x0][0x390] ;  /* 0x0000e400ff14ab82 */ /* 0x000ea20000000a00 */
[----:B------:R-:W-:Y:S01]  /*07f0*/  ISETP.GE.U32.AND P3, PT, R37, UR10, PT ;  /* 0x0000000a25007c0c */ /* 0x000fe2000bf66070 */
[----:B------:R3:W4:Y:S02]  /*0800*/  @!P4 LDG.E R25, desc[UR16][R14.64] ;  /* 0x000000100e19c981 */ /* 0x000724000c1e1900 */
[----:B------:R-:W-:Y:S01]  /*0810*/  @!P5 IMAD.WIDE.U32 R18, R39, R18, R16 ;  /* 0x000000122712d225 */ /* 0x000fe200078e0010 */
[----:B------:R-:W-:-:S03]  /*0820*/  ISETP.GE.AND.EX P3, PT, R22, UR11, PT, P3 ;  /* 0x0000000b16007c0c */ /* 0x000fc6000bf66330 */
[----:B------:R-:W5:Y:S01]  /*0830*/  @!P1 LDC.64 R16, c[0x0][0x390] ;  /* 0x0000e400ff109b82 */ /* 0x000f620000000a00 */
[----:B------:R-:W-:Y:S02]  /*0840*/  @!P5 IADD3 R3, PT, PT, R19, R3, RZ ;  /* 0x000000031303d210 */ /* 0x000fe40007ffe0ff */
[----:B0-----:R-:W-:Y:S02]  /*0850*/  @!P5 LEA R4, P6, R18, R4, 0x1 ;  /* 0x000000041204d211 */ /* 0x001fe400078c08ff */
[----:B---3--:R-:W-:Y:S02]  /*0860*/  @!P2 MOV R14, R6 ;  /* 0x00000006000ea202 */ /* 0x008fe40000000f00 */
[----:B------:R-:W-:Y:S02]  /*0870*/  @!P2 MOV R15, R9 ;  /* 0x00000009000fa202 */ /* 0x000fe40000000f00 */
[----:B------:R-:W-:Y:S01]  /*0880*/  ISETP.GE.U32.AND P4, PT, R36, UR10, PT ;  /* 0x0000000a24007c0c */ /* 0x000fe2000bf86070 */
[----:B------:R-:W-:Y:S01]  /*0890*/  @!P2 IMAD R23, R38, R13, R23 ;  /* 0x0000000d2617a224 */ /* 0x000fe200078e0217 */
[----:B------:R-:W-:Y:S01]  /*08a0*/  @!P5 LEA.HI.X R5, R18, R5, R3, 0x1, P6 ;  /* 0x000000051205d211 */ /* 0x000fe200030f0c03 */
[----:B------:R-:W-:Y:S01]  /*08b0*/  @!P2 IMAD.WIDE.U32 R12, R38, R12, R14 ;  /* 0x0000000c260ca225 */ /* 0x000fe200078e000e */
[----:B------:R-:W-:-:S03]  /*08c0*/  ISETP.GE.AND.EX P4, PT, R45, UR11, PT, P4 ;  /* 0x0000000b2d007c0c */ /* 0x000fc6000bf86340 */
[----:B------:R-:W-:Y:S01]  /*08d0*/  HFMA2 R32, -RZ, RZ, 0, 0 ;  /* 0x00000000ff207431 */ /* 0x000fe200000001ff */
[----:B------:R-:W-:Y:S01]  /*08e0*/  @!P1 MOV R14, R6 ;  /* 0x00000006000e9202 */ /* 0x000fe20000000f00 */
[----:B-1----:R-:W-:Y:S01]  /*08f0*/  @!P1 IMAD R3, R24, R10, RZ ;  /* 0x0000000a18039224 */ /* 0x002fe200078e02ff */
[----:B------:R-:W-:Y:S01]  /*0900*/  @!P1 MOV R15, R9 ;  /* 0x00000009000f9202 */ /* 0x000fe20000000f00 */
[----:B------:R-:W0:Y:S01]  /*0910*/  @!P3 LDC.64 R18, c[0x0][0x3e0] ;  /* 0x0000f800ff12bb82 */ /* 0x000e220000000a00 */
[----:B------:R-:W-:Y:S01]  /*0920*/  @!P2 IADD3 R23, PT, PT, R13, R23, RZ ;  /* 0x000000170d17a210 */ /* 0x000fe20007ffe0ff */
[----:B------:R-:W-:Y:S01]  /*0930*/  @!P1 IMAD R3, R0, R11, R3 ;  /* 0x0000000b00039224 */ /* 0x000fe200078e0203 */
[----:B--2---:R-:W-:Y:S01]  /*0940*/  @!P2 LEA R20, P6, R12, R20, 0x1 ;  /* 0x000000140c14a211 */ /* 0x004fe200078c08ff */
[----:B------:R-:W-:Y:S01]  /*0950*/  @!P1 IMAD.WIDE.U32 R10, R0, R10, R14 ;  /* 0x0000000a000a9225 */ /* 0x000fe200078e000e */
[----:B------:R1:W2:Y:S01]  /*0960*/  @!P5 LDG.E R32, desc[UR16][R4.64] ;  /* 0x000000100420d981 */ /* 0x0002a2000c1e1900 */
[----:B------:R-:W-:-:S02]  /*0970*/  ISETP.GE.U32.AND P5, PT, R35, UR10, PT ;  /* 0x0000000a23007c0c */ /* 0x000fc4000bfa6070 */
[----:B------:R-:W-:Y:S02]  /*0980*/  @!P2 LEA.HI.X R21, R12, R21, R23, 0x1, P6 ;  /* 0x000000150c15a211 */ /* 0x000fe400030f0c17 */
[----:B------:R-:W-:Y:S01]  /*0990*/  @!P1 IADD3 R3, PT, PT, R11, R3, RZ ;  /* 0x000000030b039210 */ /* 0x000fe20007ffe0ff */
[----:B------:R-:W3:Y:S01]  /*09a0*/  @!P4 LDC.64 R12, c[0x0][0x390] ;  /* 0x0000e400ff0ccb82 */ /* 0x000ee20000000a00 */
[----:B-----5:R-:W-:Y:S02]  /*09b0*/  @!P1 LEA R16, P6, R10, R16, 0x1 ;  /* 0x000000100a109211 */ /* 0x020fe400078c08ff */
[----:B------:R-:W-:Y:S02]  /*09c0*/  ISETP.GE.AND.EX P5, PT, R44, UR11, PT, P5 ;  /* 0x0000000b2c007c0c */ /* 0x000fe4000bfa6350 */
[----:B------:R-:W-:-:S03]  /*09d0*/  @!P1 LEA.HI.X R17, R10, R17, R3, 0x1, P6 ;  /* 0x000000110a119211 */ /* 0x000fc600030f0c03 */
[----:B-1----:R-:W1:Y:S01]  /*09e0*/  @!P4 LDC.64 R4, c[0x0][0x3e0] ;  /* 0x0000f800ff04cb82 */ /* 0x002e620000000a00 */
[----:B------:R-:W-:-:S04]  /*09f0*/  ISETP.GE.U32.AND P6, PT, R40, UR10, PT ;  /* 0x0000000a28007c0c */ /* 0x000fc8000bfc6070 */
[----:B------:R-:W-:-:S03]  /*0a00*/  ISETP.GE.AND.EX P6, PT, R43, UR11, PT, P6 ;  /* 0x0000000b2b007c0c */ /* 0x000fc6000bfc6360 */
[----:B------:R-:W5:Y:S01]  /*0a10*/  @!P3 LDC.64 R10, c[0x0][0x390] ;  /* 0x0000e400ff0abb82 */ /* 0x000f620000000a00 */
[----:B------:R-:W-:Y:S01]  /*0a20*/  CS2R R26, SRZ ;  /* 0x00000000001a7805 */ /* 0x000fe2000001ff00 */
[----:B0-----:R-:W-:Y:S01]  /*0a30*/  @!P3 IMAD R24, R22, R18, RZ ;  /* 0x000000121618b224 */ /* 0x001fe200078e02ff */
[----:B------:R-:W-:Y:S02]  /*0a40*/  CS2R R30, SRZ ;  /* 0x00000000001e7805 */ /* 0x000fe4000001ff00 */
[----:B------:R-:W-:Y:S02]  /*0a50*/  @!P3 MOV R22, R6 ;  /* 0x000000060016b202 */ /* 0x000fe40000000f00 */
[----:B------:R-:W-:Y:S01]  /*0a60*/  @!P3 MOV R23, R9 ;  /* 0x000000090017b202 */ /* 0x000fe20000000f00 */
[----:B------:R0:W2:Y:S01]  /*0a70*/  @!P1 LDG.E R26, desc[UR16][R16.64] ;  /* 0x00000010101a9981 */ /* 0x0000a2000c1e1900 */
[----:B------:R-:W3:Y:S01]  /*0a80*/  @!P5 LDC.64 R14, c[0x0][0x3e0] ;  /* 0x0000f800ff0edb82 */ /* 0x000ee20000000a00 */
[----:B------:R-:W-:-:S02]  /*0a90*/  @!P3 IMAD R24, R37, R19, R24 ;  /* 0x000000132518b224 */ /* 0x000fc400078e0218 */
[----:B------:R-:W-:Y:S01]  /*0aa0*/  @!P3 IMAD.WIDE.U32 R18, R37, R18, R22 ;  /* 0x000000122512b225 */ /* 0x000fe200078e0016 */
[----:B------:R1:W2:Y:S01]  /*0ab0*/  @!P2 LDG.E R31, desc[UR16][R20.64] ;  /* 0x00000010141fa981 */ /* 0x0002a2000c1e1900 */
[----:B------:R-:W-:-:S03]  /*0ac0*/  @!P4 MOV R22, R6 ;  /* 0x000000060016c202 */ /* 0x000fc60000000f00 */
[----:B0-----:R-:W0:Y:S01]  /*0ad0*/  @!P6 LDC.64 R16, c[0x0][0x3e0] ;  /* 0x0000f800ff10eb82 */ /* 0x001e220000000a00 */
[----:B------:R-:W-:Y:S01]  /*0ae0*/  @!P4 MOV R23, R9 ;  /* 0x000000090017c202 */ /* 0x000fe20000000f00 */
[----:B-1----:R-:W-:Y:S01]  /*0af0*/  @!P4 IMAD R3, R45, R4, RZ ;  /* 0x000000042d03c224 */ /* 0x002fe200078e02ff */
[----:B------:R-:W-:-:S05]  /*0b00*/  @!P3 IADD3 R24, PT, PT, R19, R24, RZ ;  /* 0x000000181318b210 */ /* 0x000fca0007ffe0ff */
[----:B------:R-:W1:Y:S01]  /*0b10*/  @!P5 LDC.64 R20, c[0x0][0x390] ;  /* 0x0000e400ff14db82 */ /* 0x000e620000000a00 */
[----:B------:R-:W-:Y:S01]  /*0b20*/  @!P4 IMAD R3, R36, R5, R3 ;  /* 0x000000052403c224 */ /* 0x000fe200078e0203 */
[----:B-----5:R-:W-:Y:S01]  /*0b30*/  @!P3 LEA R10, P2, R18, R10, 0x1 ;  /* 0x0000000a120ab211 */ /* 0x020fe200078408ff */
[----:B------:R-:W-:-:S05]  /*0b40*/  @!P4 IMAD.WIDE.U32 R22, R36, R4, R22 ;  /* 0x000000042416c225 */ /* 0x000fca00078e0016 */
[----:B------:R-:W5:Y:S01]  /*0b50*/  @!P6 LDC.64 R4, c[0x0][0x390] ;  /* 0x0000e400ff04eb82 */ /* 0x000f620000000a00 */
[----:B------:R-:W-:Y:S02]  /*0b60*/  @!P3 LEA.HI.X R11, R18, R11, R24, 0x1, P2 ;  /* 0x0000000b120bb211 */ /* 0x000fe400010f0c18 */
[----:B------:R-:W-:Y:S02]  /*0b70*/  @!P4 IADD3 R3, PT, PT, R23, R3, RZ ;  /* 0x000000031703c210 */ /* 0x000fe40007ffe0ff */
[C---:B---3--:R-:W-:Y:S02]  /*0b80*/  @!P4 LEA R12, P2, R22.reuse, R12, 0x1 ;  /* 0x0000000c160cc211 */ /* 0x048fe400078408ff */
[----:B------:R-:W-:Y:S01]  /*0b90*/  CS2R R28, SRZ ;  /* 0x00000000001c7805 */ /* 0x000fe2000001ff00 */
[----:B------:R3:W2:Y:S01]  /*0ba0*/  @!P3 LDG.E R30, desc[UR16][R10.64] ;  /* 0x000000100a1eb981 */ /* 0x0006a2000c1e1900 */
[----:B------:R-:W-:Y:S01]  /*0bb0*/  @!P4 LEA.HI.X R13, R22, R13, R3, 0x1, P2 ;  /* 0x0000000d160dc211 */ /* 0x000fe200010f0c03 */
[----:B------:R-:W-:Y:S01]  /*0bc0*/  @!P5 IMAD R18, R44, R14, RZ ;  /* 0x0000000e2c12d224 */ /* 0x000fe200078e02ff */
[----:B---3--:R-:W-:-:S03]  /*0bd0*/  @!P5 MOV R10, R6 ;  /* 0x00000006000ad202 */ /* 0x008fc60000000f00 */
[----:B------:R3:W2:Y:S01]  /*0be0*/  @!P4 LDG.E R29, desc[UR16][R12.64] ;  /* 0x000000100c1dc981 */ /* 0x0006a2000c1e1900 */
[----:B------:R-:W-:Y:S01]  /*0bf0*/  @!P5 MOV R11, R9 ;  /* 0x00000009000bd202 */ /* 0x000fe20000000f00 */
[----:B------:R-:W-:Y:S02]  /*0c00*/  @!P5 IMAD R15, R35, R15, R18 ;  /* 0x0000000f230fd224 */ /* 0x000fe400078e0212 */
[----:B0-----:R-:W-:Y:S02]  /*0c10*/  @!P6 IMAD R3, R43, R16, RZ ;  /* 0x000000102b03e224 */ /* 0x001fe400078e02ff */
[----:B------:R-:W-:Y:S01]  /*0c20*/  @!P5 IMAD.WIDE.U32 R10, R35, R14, R10 ;  /* 0x0000000e230ad225 */ /* 0x000fe200078e000a */
[----:B---3--:R-:W-:Y:S02]  /*0c30*/  @!P6 MOV R12, R6 ;  /* 0x00000006000ce202 */ /* 0x008fe40000000f00 */
[----:B------:R-:W-:Y:S01]  /*0c40*/  @!P6 MOV R13, R9 ;  /* 0x00000009000de202 */ /* 0x000fe20000000f00 */
[----:B------:R-:W-:Y:S01]  /*0c50*/  @!P6 IMAD R17, R40, R17, R3 ;  /* 0x000000112811e224 */ /* 0x000fe200078e0203 */
[----:B------:R-:W-:-:S02]  /*0c60*/  @!P5 IADD3 R15, PT, PT, R11, R15, RZ ;  /* 0x0000000f0b0fd210 */ /* 0x000fc40007ffe0ff */
[----:B-1----:R-:W-:Y:S01]  /*0c70*/  @!P5 LEA R20, P2, R10, R20, 0x1 ;  /* 0x000000140a14d211 */ /* 0x002fe200078408ff */
[----:B------:R-:W-:-:S03]  /*0c80*/  @!P6 IMAD.WIDE.U32 R12, R40, R16, R12 ;  /* 0x00000010280ce225 */ /* 0x000fc600078e000c */
[----:B------:R-:W-:Y:S02]  /*0c90*/  @!P5 LEA.HI.X R21, R10, R21, R15, 0x1, P2 ;  /* 0x000000150a15d211 */ /* 0x000fe400010f0c0f */
[----:B------:R-:W-:Y:S02]  /*0ca0*/  @!P6 IADD3 R17, PT, PT, R13, R17, RZ ;  /* 0x000000110d11e210 */ /* 0x000fe40007ffe0ff */
[C---:B-----5:R-:W-:Y:S01]  /*0cb0*/  @!P6 LEA R4, P2, R12.reuse, R4, 0x1 ;  /* 0x000000040c04e211 */ /* 0x060fe200078408ff */
[----:B------:R-:W3:Y:S03]  /*0cc0*/  @!P5 LDG.E R28, desc[UR16][R20.64] ;  /* 0x00000010141cd981 */ /* 0x000ee6000c1e1900 */
[----:B------:R-:W-:-:S05]  /*0cd0*/  @!P6 LEA.HI.X R5, R12, R5, R17, 0x1, P2 ;  /* 0x000000050c05e211 */ /* 0x000fca00010f0c11 */
[----:B------:R0:W5:Y:S01]  /*0ce0*/  @!P6 LDG.E R27, desc[UR16][R4.64] ;  /* 0x00000010041be981 */ /* 0x000162000c1e1900 */
[----:B------:R-:W1:Y:S02]  /*0cf0*/  S2R R22, SR_LANEID ;  /* 0x0000000000167919 */ /* 0x000e640000000000 */
[----:B-1----:R-:W-:Y:S01]  /*0d00*/  ISETP.GT.AND P2, PT, R22, 0x1e, PT ;  /* 0x0000001e1600780c */ /* 0x002fe20003f44270 */
[--C-:B----4-:R-:W-:Y:S02]  /*0d10*/  HADD2.F32 R33, -RZ, R25.reuse.H0_H0 ;  /* 0x20000019ff217230 */ /* 0x110fe40000004100 */
[----:B------:R-:W-:-:S05]  /*0d20*/  HADD2.F32 R25, -RZ, R25.H1_H1 ;  /* 0x30000019ff197230 */ /* 0x000fca0000004100 */
[----:B------:R-:W-:Y:S01]  /*0d30*/  FMUL.FTZ R12, R25, R25 ;  /* 0x00000019190c7220 */ /* 0x000fe20000410000 */
[----:B------:R-:W-:-:S03]  /*0d40*/  FADD.FTZ R10, R33, R25 ;  /* 0x00000019210a7221 */ /* 0x000fc60000010000 */
[----:B0-----:R-:W-:Y:S01]  /*0d50*/  FFMA.FTZ R5, R33, R33, R12 ;  /* 0x0000002121057223 */ /* 0x001fe2000001000c */
[--C-:B--2---:R-:W-:Y:S02]  /*0d60*/  HADD2.F32 R24, -RZ, R32.reuse.H1_H1 ;  /* 0x30000020ff187230 */ /* 0x104fe40000004100 */
[----:B------:R-:W-:-:S03]  /*0d70*/  HADD2.F32 R32, -RZ, R32.H0_H0 ;  /* 0x20000020ff207230 */ /* 0x000fc60000004100 */
[----:B------:R-:W-:-:S04]  /*0d80*/  FMUL.FTZ R13, R24, R24 ;  /* 0x00000018180d7220 */ /* 0x000fc80000410000 */
[----:B------:R-:W-:Y:S01]  /*0d90*/  FFMA.FTZ R13, R32, R32, R13 ;  /* 0x00000020200d7223 */ /* 0x000fe2000001000d */
[--C-:B------:R-:W-:Y:S02]  /*0da0*/  HADD2.F32 R34, -RZ, R26.reuse.H0_H0 ;  /* 0x2000001aff227230 */ /* 0x100fe40000004100 */
[----:B------:R-:W-:-:S05]  /*0db0*/  HADD2.F32 R26, -RZ, R26.H1_H1 ;  /* 0x3000001aff1a7230 */ /* 0x000fca0000004100 */
[----:B------:R-:W-:Y:S01]  /*0dc0*/  FMUL.FTZ R11, R26, R26 ;  /* 0x0000001a1a0b7220 */ /* 0x000fe20000410000 */
[----:B------:R-:W-:-:S03]  /*0dd0*/  FADD.FTZ R3, R34, R26 ;  /* 0x0000001a22037221 */ /* 0x000fc60000010000 */
[----:B------:R-:W-:Y:S01]  /*0de0*/  FFMA.FTZ R11, R34, R34, R11 ;  /* 0x00000022220b7223 */ /* 0x000fe2000001000b */
[----:B------:R-:W-:-:S03]  /*0df0*/  FADD.FTZ R3, RZ, R3 ;  /* 0x00000003ff037221 */ /* 0x000fc60000010000 */
[----:B------:R-:W-:Y:S01]  /*0e00*/  FADD.FTZ R4, RZ, R11 ;  /* 0x0000000bff047221 */ /* 0x000fe20000010000 */
[--C-:B------:R-:W-:Y:S02]  /*0e10*/  HADD2.F32 R11, -RZ, R31.reuse.H1_H1 ;  /* 0x3000001fff0b7230 */ /* 0x100fe40000004100 */
[----:B------:R-:W-:Y:S01]  /*0e20*/  FADD.FTZ R3, R3, R10 ;  /* 0x0000000a03037221 */ /* 0x000fe20000010000 */
[----:B------:R-:W-:Y:S01]  /*0e30*/  FADD.FTZ R10, R32, R24 ;  /* 0x00000018200a7221 */ /* 0x000fe20000010000 */
[----:B------:R-:W-:Y:S02]  /*0e40*/  HADD2.F32 R31, -RZ, R31.H0_H0 ;  /* 0x2000001fff1f7230 */ /* 0x000fe40000004100 */
[----:B------:R-:W-:Y:S01]  /*0e50*/  FADD.FTZ R4, R4, R5 ;  /* 0x0000000504047221 */ /* 0x000fe20000010000 */
[----:B------:R-:W-:Y:S01]  /*0e60*/  FMUL.FTZ R12, R11, R11 ;  /* 0x0000000b0b0c7220 */ /* 0x000fe20000410000 */
[----:B------:R-:W-:Y:S02]  /*0e70*/  FADD.FTZ R5, R3, R10 ;  /* 0x0000000a03057221 */ /* 0x000fe40000010000 */
[----:B------:R-:W-:Y:S01]  /*0e80*/  FADD.FTZ R4, R4, R13 ;  /* 0x0000000d04047221 */ /* 0x000fe20000010000 */
[C---:B------:R-:W-:Y:S01]  /*0e90*/  FADD.FTZ R10, R31.reuse, R11 ;  /* 0x0000000b1f0a7221 */ /* 0x040fe20000010000 */
[----:B------:R-:W-:-:S03]  /*0ea0*/  FFMA.FTZ R13, R31, R31, R12 ;  /* 0x0000001f1f0d7223 */ /* 0x000fc6000001000c */
[----:B------:R-:W-:Y:S01]  /*0eb0*/  FADD.FTZ R5, R5, R10 ;  /* 0x0000000a05057221 */ /* 0x000fe20000010000 */
[--C-:B------:R-:W-:Y:S02]  /*0ec0*/  HADD2.F32 R3, -RZ, R30.reuse.H1_H1 ;  /* 0x3000001eff037230 */ /* 0x100fe40000004100 */
[----:B------:R-:W-:Y:S01]  /*0ed0*/  FADD.FTZ R10, R4, R13 ;  /* 0x0000000d040a7221 */ /* 0x000fe20000010000 */
[----:B------:R-:W-:Y:S02]  /*0ee0*/  HADD2.F32 R30, -RZ, R30.H0_H0 ;  /* 0x2000001eff1e7230 */ /* 0x000fe40000004100 */
[----:B------:R-:W-:-:S03]  /*0ef0*/  FMUL.FTZ R13, R3, R3 ;  /* 0x00000003030d7220 */ /* 0x000fc60000410000 */
[C---:B------:R-:W-:Y:S01]  /*0f00*/  FADD.FTZ R12, R30.reuse, R3 ;  /* 0x000000031e0c7221 */ /* 0x040fe20000010000 */
[--C-:B------:R-:W-:Y:S02]  /*0f10*/  HADD2.F32 R4, -RZ, R29.reuse.H1_H1 ;  /* 0x3000001dff047230 */ /* 0x100fe40000004100 */
[----:B------:R-:W-:Y:S01]  /*0f20*/  FFMA.FTZ R13, R30, R30, R13 ;  /* 0x0000001e1e0d7223 */ /* 0x000fe2000001000d */
[----:B------:R-:W-:Y:S02]  /*0f30*/  HADD2.F32 R29, -RZ, R29.H0_H0 ;  /* 0x2000001dff1d7230 */ /* 0x000fe40000004100 */
[----:B------:R-:W-:Y:S01]  /*0f40*/  FMUL.FTZ R14, R4, R4 ;  /* 0x00000004040e7220 */ /* 0x000fe20000410000 */
[----:B------:R-:W-:Y:S01]  /*0f50*/  FADD.FTZ R10, R10, R13 ;  /* 0x0000000d0a0a7221 */ /* 0x000fe20000010000 */
[----:B------:R-:W-:Y:S01]  /*0f60*/  FADD.FTZ R12, R5, R12 ;  /* 0x0000000c050c7221 */ /* 0x000fe20000010000 */
[C---:B------:R-:W-:Y:S01]  /*0f70*/  FADD.FTZ R13, R29.reuse, R4 ;  /* 0x000000041d0d7221 */ /* 0x040fe20000010000 */
[----:B------:R-:W-:-:S03]  /*0f80*/  FFMA.FTZ R15, R29, R29, R14 ;  /* 0x0000001d1d0f7223 */ /* 0x000fc6000001000e */
[----:B------:R-:W-:Y:S01]  /*0f90*/  FADD.FTZ R12, R12, R13 ;  /* 0x0000000d0c0c7221 */ /* 0x000fe20000010000 */
[----:B------:R-:W-:Y:S01]  /*0fa0*/  FADD.FTZ R13, R10, R15 ;  /* 0x0000000f0a0d7221 */ /* 0x000fe20000010000 */
[--C-:B---3--:R-:W-:Y:S02]  /*0fb0*/  HADD2.F32 R5, -RZ, R28.reuse.H1_H1 ;  /* 0x3000001cff057230 */ /* 0x108fe40000004100 */
[----:B------:R-:W-:-:S03]  /*0fc0*/  HADD2.F32 R28, -RZ, R28.H0_H0 ;  /* 0x2000001cff1c7230 */ /* 0x000fc60000004100 */
[----:B------:R-:W-:Y:S01]  /*0fd0*/  FMUL.FTZ R17, R5, R5 ;  /* 0x0000000505117220 */ /* 0x000fe20000410000 */
[--C-:B-----5:R-:W-:Y:S02]  /*0fe0*/  HADD2.F32 R10, -RZ, R27.reuse.H1_H1 ;  /* 0x3000001bff0a7230 */ /* 0x120fe40000004100 */
[C---:B------:R-:W-:Y:S01]  /*0ff0*/  FADD.FTZ R15, R28.reuse, R5 ;  /* 0x000000051c0f7221 */ /* 0x040fe20000010000 */
[----:B------:R-:W-:Y:S02]  /*1000*/  HADD2.F32 R27, -RZ, R27.H0_H0 ;  /* 0x2000001bff1b7230 */ /* 0x000fe40000004100 */
[----:B------:R-:W-:Y:S01]  /*1010*/  FFMA.FTZ R16, R28, R28, R17 ;  /* 0x0000001c1c107223 */ /* 0x000fe20000010011 */
[----:B------:R-:W-:Y:S01]  /*1020*/  FMUL.FTZ R14, R10, R10 ;  /* 0x0000000a0a0e7220 */ /* 0x000fe20000410000 */
[----:B------:R-:W-:Y:S02]  /*1030*/  FADD.FTZ R12, R12, R15 ;  /* 0x0000000f0c0c7221 */ /* 0x000fe40000010000 */
        /* <DEDUP_REMOVED lines=42> */
.L_x_2726:
[----:B------:R-:W-:Y:S05]  /*12e0*/  BSYNC.RECONVERGENT B0 ;  /* 0x0000000000007941 */ /* 0x000fea0003800200 */
.L_x_2725:
        /* <DEDUP_REMOVED lines=56> */
.L_x_2728:
[----:B------:R-:W-:Y:S05]  /*1670*/  BSYNC.RECONVERGENT B0 ;  /* 0x0000000000007941 */ /* 0x000fea0003800200 */
.L_x_2727:
        /* <DEDUP_REMOVED lines=33> */
.L_x_2731:
[----:B------:R-:W2:Y:S04]  /*1890*/  LDG.E.STRONG.GPU R15, desc[UR16][R12.64] ;  /* 0x000000100c0f7981 */ /* 0x000ea8000c1ef900 */
[----:B--2---:R-:W-:Y:S01]  /*18a0*/  CCTL.IVALL ;  /* 0x00000000ff00798f */ /* 0x004fe20002000000 */
[----:B------:R-:W-:Y:S05]  /*18b0*/  YIELD ;  /* 0x0000000000007946 */ /* 0x000fea0003800000 */
[----:B------:R-:W-:-:S13]  /*18c0*/  ISETP.NE.AND P4, PT, R15, R14, PT ;  /* 0x0000000e0f00720c */ /* 0x000fda0003f85270 */
[----:B------:R-:W-:Y:S05]  /*18d0*/  @P4 BRA `(.L_x_2731) ;  /* 0xfffffffc00ec4947 */ /* 0x000fea000383ffff */
.L_x_2730:
        /* <DEDUP_REMOVED lines=15> */
.L_x_2733:
        /* <DEDUP_REMOVED lines=41> */
[----:B------:R-:W-:Y:S02]  /*1c60*/  ISETP.EQ.OR P5, PT, R14, UR15, P3 ;  /* 0x0000000f0e007c0c */ /* 0x000fe40009fa2670 */
[----:B------:R-:W-:Y:S01]  /*1c70*/  MOV R14, UR24 ;  /* 0x00000018000e7c02 */ /* 0x000fe20008000f00 */
        /* <DEDUP_REMOVED lines=23> */
[----:B------:R-:W-:-:S02]  /*1df0*/  MOV R20, UR26 ;  /* 0x0000001a00147c02 */ /* 0x000fc40008000f00 */
[----:B------:R-:W-:Y:S01]  /*1e00*/  MOV R21, UR27 ;  /* 0x0000001b00157c02 */ /* 0x000fe20008000f00 */
[----:B------:R-:W4:Y:S05]  /*1e10*/  @!P6 LDG.E.64 R12, desc[UR16][R12.64] ;  /* 0x000000100c0ce981 */ /* 0x000f2a000c1e1b00 */
[----:B------:R-:W5:Y:S01]  /*1e20*/  @!P2 LDG.E.64 R20, desc[UR16][R20.64] ;  /* 0x000000101414a981 */ /* 0x000f62000c1e1b00 */
[----:B------:R-:W-:Y:S02]  /*1e30*/  UIADD3 UR5, UPT, UPT, UR5, 0x8, URZ ;  /* 0x0000000805057890 */ /* 0x000fe4000fffe0ff */
[----:B------:R-:W-:Y:S02]  /*1e40*/  UIADD3 UR23, UPT, UPT, UR23, 0x8, URZ ;  /* 0x0000000817177890 */ /* 0x000fe4000fffe0ff */
        /* <DEDUP_REMOVED lines=19> */
.L_x_2732:
        /* <DEDUP_REMOVED lines=34> */
[----:B------:R-:W-:Y:S02]  /*21a0*/  MOV R12, UR12 ;  /* 0x0000000c000c7c02 */ /* 0x000fe40008000f00 */
[----:B------:R-:W-:-:S02]  /*21b0*/  MOV R13, UR13 ;  /* 0x0000000d000d7c02 */ /* 0x000fc40008000f00 */
        /* <DEDUP_REMOVED lines=16> */
.L_x_2734:
        /* <DEDUP_REMOVED lines=28> */
.L_x_2735:
        /* <DEDUP_REMOVED lines=13> */
.L_x_2736:
[----:B------:R-:W-:Y:S05]  /*2550*/  BSYNC.RECONVERGENT B0 ;  /* 0x0000000000007941 */ /* 0x000fea0003800200 */
.L_x_2729:
        /* <DEDUP_REMOVED lines=61> */
[----:B------:R-:W-:Y:S01]  /*2930*/  F2FP.F16.F32.PACK_AB R21, R21, R20 ;  /* 0x000000141515723e */ /* 0x000fe200000000ff */
[----:B------:R-:W-:-:S04]  /*2940*/  IMAD.WIDE.U32 R12, R0, UR18, R12 ;  /* 0x00000012000c7c25 */ /* 0x000fc8000f8e000c */
[----:B------:R-:W-:-:S05]  /*2950*/  IMAD R16, R0, UR19, R16 ;  /* 0x0000001300107c24 */ /* 0x000fca000f8e0210 */
[----:B------:R-:W-:Y:S02]  /*2960*/  IADD3 R13, PT, PT, R13, R16, RZ ;  /* 0x000000100d0d7210 */ /* 0x000fe40007ffe0ff */
[----:B-1----:R-:W-:-:S04]  /*2970*/  LEA R16, P2, R12, UR10, 0x1 ;  /* 0x0000000a0c107c11 */ /* 0x002fc8000f8408ff */
[----:B------:R-:W-:-:S05]  /*2980*/  LEA.HI.X R17, R12, UR11, R13, 0x1, P2 ;  /* 0x0000000b0c117c11 */ /* 0x000fca00090f0c0d */
[----:B------:R1:W-:Y:S04]  /*2990*/  STG.E desc[UR16][R16.64], R21 ;  /* 0x0000001510007986 */ /* 0x0003e8000c101910 */
.L_x_2740:
[----:B------:R-:W-:Y:S05]  /*29a0*/  BSYNC.RECONVERGENT B1 ;  /* 0x0000000000017941 */ /* 0x000fea0003800200 */
.L_x_2739:
        /* <DEDUP_REMOVED lines=13> */
[----:B------:R-:W-:Y:S01]  /*2a80*/  F2FP.F16.F32.PACK_AB R21, R21, R20 ;  /* 0x000000141515723e */ /* 0x000fe200000000ff */
[----:B------:R-:W-:-:S04]  /*2a90*/  IMAD.WIDE.U32 R12, R42, UR10, R12 ;  /* 0x0000000a2a0c7c25 */ /* 0x000fc8000f8e000c */
[----:B------:R-:W-:Y:S01]  /*2aa0*/  IMAD R17, R42, UR11, R17 ;  /* 0x0000000b2a117c24 */ /* 0x000fe2000f8e0211 */
[----:B---3--:R-:W-:-:S04]  /*2ab0*/  LEA R16, P2, R12, UR18, 0x1 ;  /* 0x000000120c107c11 */ /* 0x008fc8000f8408ff */
[----:B------:R-:W-:-:S04]  /*2ac0*/  IADD3 R17, PT, PT, R13, R17, RZ ;  /* 0x000000110d117210 */ /* 0x000fc80007ffe0ff */
[----:B------:R-:W-:-:S05]  /*2ad0*/  LEA.HI.X R17, R12, UR19, R17, 0x1, P2 ;  /* 0x000000130c117c11 */ /* 0x000fca00090f0c11 */
[----:B------:R2:W-:Y:S02]  /*2ae0*/  STG.E desc[UR16][R16.64], R21 ;  /* 0x0000001510007986 */ /* 0x0005e4000c101910 */
.L_x_2742:
[----:B------:R-:W-:Y:S05]  /*2af0*/  BSYNC.RECONVERGENT B1 ;  /* 0x0000000000017941 */ /* 0x000fea0003800200 */
.L_x_2741:
        /* <DEDUP_REMOVED lines=23> */
[----:B-----5:R-:W-:Y:S01]  /*2c70*/  FFMA.FTZ R21, R14, R21, R18 ;  /* 0x000000150e157223 */ /* 0x020fe20000010012 */
[----:B0-----:R-:W-:Y:S02]  /*2c80*/  IMAD R20, R17, UR10, RZ ;  /* 0x0000000a11147c24 */ /* 0x001fe4000f8e02ff */
[----:B------:R-:W-:-:S04]  /*2c90*/  IMAD.WIDE.U32 R12, R39, UR10, R12 ;  /* 0x0000000a270c7c25 */ /* 0x000fc8000f8e000c */
[----:B------:R-:W-:Y:S02]  /*2ca0*/  IMAD R17, R39, UR11, R20 ;  /* 0x0000000b27117c24 */ /* 0x000fe4000f8e0214 */
[----:B------:R-:W-:Y:S01]  /*2cb0*/  FFMA.FTZ R20, R15, R16, R19 ;  /* 0x000000100f147223 */ /* 0x000fe20000010013 */
[----:B-1----:R-:W-:Y:S02]  /*2cc0*/  LEA R16, P5, R12, UR18, 0x1 ;  /* 0x000000120c107c11 */ /* 0x002fe4000f8a08ff */
[----:B------:R-:W-:Y:S02]  /*2cd0*/  IADD3 R17, PT, PT, R13, R17, RZ ;  /* 0x000000110d117210 */ /* 0x000fe40007ffe0ff */
[----:B------:R-:W-:Y:S02]  /*2ce0*/  F2FP.F16.F32.PACK_AB R21, R20, R21 ;  /* 0x000000151415723e */ /* 0x000fe400000000ff */
[----:B------:R-:W-:-:S05]  /*2cf0*/  LEA.HI.X R17, R12, UR19, R17, 0x1, P5 ;  /* 0x000000130c117c11 */ /* 0x000fca000a8f0c11 */
[----:B------:R0:W-:Y:S02]  /*2d00*/  STG.E desc[UR16][R16.64], R21 ;  /* 0x0000001510007986 */ /* 0x0001e4000c101910 */
.L_x_2744:
[----:B------:R-:W-:Y:S05]  /*2d10*/  BSYNC.RECONVERGENT B1 ;  /* 0x0000000000017941 */ /* 0x000fea0003800200 */
.L_x_2743:
        /* <DEDUP_REMOVED lines=10> */
[----:B-----5:R-:W-:-:S03]  /*2dc0*/  FFMA.FTZ R11, R14, R31, R18 ;  /* 0x0000001f0e0b7223 */ /* 0x020fc60000010012 */
[----:B------:R-:W-:Y:S01]  /*2dd0*/  FFMA.FTZ R20, R15, R16, R19 ;  /* 0x000000100f147223 */ /* 0x000fe20000010013 */
[----:B-1----:R-:W-:-:S04]  /*2de0*/  IMAD R17, R23, UR10, RZ ;  /* 0x0000000a17117c24 */ /* 0x002fc8000f8e02ff */
[----:B------:R-:W-:Y:S01]  /*2df0*/  F2FP.F16.F32.PACK_AB R11, R20, R11 ;  /* 0x0000000b140b723e */ /* 0x000fe200000000ff */
[----:B------:R-:W-:-:S04]  /*2e00*/  IMAD.WIDE.U32 R12, R38, UR10, R12 ;  /* 0x0000000a260c7c25 */ /* 0x000fc8000f8e000c */
[----:B------:R-:W-:Y:S01]  /*2e10*/  IMAD R17, R38, UR11, R17 ;  /* 0x0000000b26117c24 */ /* 0x000fe2000f8e0211 */
[----:B--2---:R-:W-:-:S04]  /*2e20*/  LEA R16, P1, R12, UR18, 0x1 ;  /* 0x000000120c107c11 */ /* 0x004fc8000f8208ff */
[----:B------:R-:W-:-:S04]  /*2e30*/  IADD3 R17, PT, PT, R13, R17, RZ ;  /* 0x000000110d117210 */ /* 0x000fc80007ffe0ff */
[----:B------:R-:W-:-:S05]  /*2e40*/  LEA.HI.X R17, R12, UR19, R17, 0x1, P1 ;  /* 0x000000130c117c11 */ /* 0x000fca00088f0c11 */
[----:B------:R1:W-:Y:S02]  /*2e50*/  STG.E desc[UR16][R16.64], R11 ;  /* 0x0000000b10007986 */ /* 0x0003e4000c101910 */
.L_x_2746:
[----:B------:R-:W-:Y:S05]  /*2e60*/  BSYNC.RECONVERGENT B1 ;  /* 0x0000000000017941 */ /* 0x000fea0003800200 */
.L_x_2745:
[----:B------:R-:W-:Y:S04]  /*2e70*/  BSSY.RECONVERGENT B1, `(.L_x_2747) ;  /* 0x0000014000017945 */ /* 0x000fe80003800200 */
[----:B------:R-:W-:Y:S05]  /*2e80*/  @P6 BRA `(.L_x_2748) ;  /* 0x0000000000486947 */ /* 0x000fea0003800000 */
[----:B------:R-:W2:Y:S01]  /*2e90*/  LDCU.64 UR10, c[0x0][0x3e0] ;  /* 0x00007c00ff0a77ac */ /* 0x000ea20008000a00 */
[----:B-1----:R-:W-:Y:S01]  /*2ea0*/  FADD.FTZ R11, R3, -UR5 ;  /* 0x80000005030b7e21 */ /* 0x002fe20008010000 */
[----:B------:R-:W-:Y:S01]  /*2eb0*/  MOV R12, R6 ;  /* 0x00000006000c7202 */ /* 0x000fe20000000f00 */
[----:B------:R-:W-:Y:S01]  /*2ec0*/  FADD.FTZ R30, R30, -UR5 ;  /* 0x800000051e1e7e21 */ /* 0x000fe20008010000 */
[----:B------:R-:W1:Y:S01]  /*2ed0*/  LDCU.64 UR18, c[0x0][0x380] ;  /* 0x00007000ff1277ac */ /* 0x000e620008000a00 */
[----:B------:R-:W-:Y:S01]  /*2ee0*/  MOV R13, R9 ;  /* 0x00000009000d7202 */ /* 0x000fe20000000f00 */
[----:B0-----:R-:W-:Y:S01]  /*2ef0*/  FMUL.FTZ R16, R11, UR8 ;  /* 0x000000080b107c20 */ /* 0x001fe20008410000 */
[----:B------:R-:W-:-:S04]  /*2f00*/  FMUL.FTZ R3, R30, UR8 ;  /* 0x000000081e037c20 */ /* 0x000fc80008410000 */
[----:B-----5:R-:W-:Y:S01]  /*2f10*/  FFMA.FTZ R3, R14, R3, R18 ;  /* 0x000000030e037223 */ /* 0x020fe20000010012 */
[----:B--2---:R-:W-:Y:S02]  /*2f20*/  IMAD R20, R22, UR10, RZ ;  /* 0x0000000a16147c24 */ /* 0x004fe4000f8e02ff */
        /* <DEDUP_REMOVED lines=8> */
.L_x_2748:
[----:B------:R-:W-:Y:S05]  /*2fb0*/  BSYNC.RECONVERGENT B1 ;  /* 0x0000000000017941 */ /* 0x000fea0003800200 */
.L_x_2747:
[----:B------:R-:W-:Y:S04]  /*2fc0*/  BSSY.RECONVERGENT B1, `(.L_x_2749) ;  /* 0x0000014000017945 */ /* 0x000fe80003800200 */
[----:B------:R-:W-:Y:S05]  /*2fd0*/  @P2 BRA `(.L_x_2750) ;  /* 0x0000000000482947 */ /* 0x000fea0003800000 */
[----:B------:R-:W2:Y:S01]  /*2fe0*/  LDCU.64 UR10, c[0x0][0x3e0] ;  /* 0x00007c00ff0a77ac */ /* 0x000ea20008000a00 */
[----:B------:R-:W-:Y:S01]  /*2ff0*/  MOV R12, R6 ;  /* 0x00000006000c7202 */ /* 0x000fe20000000f00 */
[----:B------:R-:W-:Y:S01]  /*3000*/  FADD.FTZ R29, R29, -UR5 ;  /* 0x800000051d1d7e21 */ /* 0x000fe20008010000 */
[----:B------:R-:W-:Y:S01]  /*3010*/  MOV R13, R9 ;  /* 0x00000009000d7202 */ /* 0x000fe20000000f00 */
[----:B------:R-:W0:Y:S01]  /*3020*/  LDCU.64 UR18, c[0x0][0x380] ;  /* 0x00007000ff1277ac */ /* 0x000e220008000a00 */
[----:B------:R-:W-:Y:S01]  /*3030*/  FADD.FTZ R4, R4, -UR5 ;  /* 0x8000000504047e21 */ /* 0x000fe20008010000 */
[----:B------:R-:W-:-:S03]  /*3040*/  FMUL.FTZ R29, R29, UR8 ;  /* 0x000000081d1d7c20 */ /* 0x000fc60008410000 */
[----:B------:R-:W-:-:S04]  /*3050*/  FMUL.FTZ R4, R4, UR8 ;  /* 0x0000000804047c20 */ /* 0x000fc80008410000 */
[----:B-----5:R-:W-:Y:S01]  /*3060*/  FFMA.FTZ R4, R15, R4, R19 ;  /* 0x000000040f047223 */ /* 0x020fe20000010013 */
[----:B--2---:R-:W-:Y:S02]  /*3070*/  IMAD R3, R45, UR10, RZ ;  /* 0x0000000a2d037c24 */ /* 0x004fe4000f8e02ff */
[----:B------:R-:W-:-:S04]  /*3080*/  IMAD.WIDE.U32 R12, R36, UR10, R12 ;  /* 0x0000000a240c7c25 */ /* 0x000fc8000f8e000c */
[----:B-1----:R-:W-:Y:S02]  /*3090*/  IMAD R11, R36, UR11, R3 ;  /* 0x0000000b240b7c24 */ /* 0x002fe4000f8e0203 */
[----:B------:R-:W-:Y:S01]  /*30a0*/  FFMA.FTZ R3, R14, R29, R18 ;  /* 0x0000001d0e037223 */ /* 0x000fe20000010012 */
[----:B0-----:R-:W-:Y:S02]  /*30b0*/  LEA R16, P1, R12, UR18, 0x1 ;  /* 0x000000120c107c11 */ /* 0x001fe4000f8208ff */
[----:B------:R-:W-:Y:S02]  /*30c0*/  IADD3 R11, PT, PT, R13, R11, RZ ;  /* 0x0000000b0d0b7210 */ /* 0x000fe40007ffe0ff */
[----:B------:R-:W-:Y:S02]  /*30d0*/  F2FP.F16.F32.PACK_AB R3, R4, R3 ;  /* 0x000000030403723e */ /* 0x000fe400000000ff */
[----:B------:R-:W-:-:S05]  /*30e0*/  LEA.HI.X R17, R12, UR19, R11, 0x1, P1 ;  /* 0x000000130c117c11 */ /* 0x000fca00088f0c0b */
[----:B------:R3:W-:Y:S02]  /*30f0*/  STG.E desc[UR16][R16.64], R3 ;  /* 0x0000000310007986 */ /* 0x0007e4000c101910 */
.L_x_2750:
[----:B------:R-:W-:Y:S05]  /*3100*/  BSYNC.RECONVERGENT B1 ;  /* 0x0000000000017941 */ /* 0x000fea0003800200 */
.L_x_2749:
[----:B------:R-:W-:Y:S04]  /*3110*/  BSSY.RECONVERGENT B1, `(.L_x_2751) ;  /* 0x0000014000017945 */ /* 0x000fe80003800200 */
[----:B------:R-:W-:Y:S05]  /*3120*/  @P3 BRA `(.L_x_2752) ;  /* 0x0000000000483947 */ /* 0x000fea0003800000 */
[----:B------:R-:W0:Y:S01]  /*3130*/  LDCU.64 UR10, c[0x0][0x3e0] ;  /* 0x00007c00ff0a77ac */ /* 0x000e220008000a00 */
[----:B-1----:R-:W-:Y:S01]  /*3140*/  FADD.FTZ R11, R5, -UR5 ;  /* 0x80000005050b7e21 */ /* 0x002fe20008010000 */
[----:B------:R-:W-:Y:S01]  /*3150*/  MOV R4, R6 ;  /* 0x0000000600047202 */ /* 0x000fe20000000f00 */
[----:B------:R-:W-:Y:S01]  /*3160*/  FADD.FTZ R28, R28, -UR5 ;  /* 0x800000051c1c7e21 */ /* 0x000fe20008010000 */
[----:B------:R-:W1:Y:S01]  /*3170*/  LDCU.64 UR18, c[0x0][0x380] ;  /* 0x00007000ff1277ac */ /* 0x000e620008000a00 */
[----:B------:R-:W-:Y:S01]  /*3180*/  MOV R5, R9 ;  /* 0x0000000900057202 */ /* 0x000fe20000000f00 */
[----:B------:R-:W-:Y:S01]  /*3190*/  FMUL.FTZ R12, R11, UR8 ;  /* 0x000000080b0c7c20 */ /* 0x000fe20008410000 */
[----:B--23--:R-:W-:-:S04]  /*31a0*/  FMUL.FTZ R3, R28, UR8 ;  /* 0x000000081c037c20 */ /* 0x00cfc80008410000 */
        /* <DEDUP_REMOVED lines=10> */
.L_x_2752:
[----:B------:R-:W-:Y:S05]  /*3250*/  BSYNC.RECONVERGENT B1 ;  /* 0x0000000000017941 */ /* 0x000fea0003800200 */
.L_x_2751:
[----:B------:R-:W-:Y:S05]  /*3260*/  @P4 BRA `(.L_x_2753) ;  /* 0x0000001000744947 */ /* 0x000fea0003800000 */
[----:B------:R-:W2:Y:S01]  /*3270*/  LDCU.64 UR10, c[0x0][0x3e0] ;  /* 0x00007c00ff0a77ac */ /* 0x000ea20008000a00 */
[----:B------:R-:W-:Y:S01]  /*3280*/  MOV R7, R9 ;  /* 0x0000000900077202 */ /* 0x000fe20000000f00 */
[----:B------:R-:W-:Y:S01]  /*3290*/  FADD.FTZ R27, R27, -UR5 ;  /* 0x800000051b1b7e21 */ /* 0x000fe20008010000 */
[----:B------:R-:W-:Y:S01]  /*32a0*/  FADD.FTZ R10, R10, -UR5 ;  /* 0x800000050a0a7e21 */ /* 0x000fe20008010000 */
[----:B------:R-:W0:Y:S02]  /*32b0*/  LDCU.64 UR12, c[0x0][0x380] ;  /* 0x00007000ff0c77ac */ /* 0x000e240008000a00 */
[----:B------:R-:W-:Y:S01]  /*32c0*/  FMUL.FTZ R27, R27, UR8 ;  /* 0x000000081b1b7c20 */ /* 0x000fe20008410000 */
[----:B------:R-:W-:-:S04]  /*32d0*/  FMUL.FTZ R10, R10, UR8 ;  /* 0x000000080a0a7c20 */ /* 0x000fc80008410000 */
[----:B-----5:R-:W-:Y:S01]  /*32e0*/  FFMA.FTZ R10, R15, R10, R19 ;  /* 0x0000000a0f0a7223 */ /* 0x020fe20000010013 */
[----:B--234-:R-:W-:Y:S02]  /*32f0*/  IMAD R3, R43, UR10, RZ ;  /* 0x0000000a2b037c24 */ /* 0x01cfe4000f8e02ff */
[----:B------:R-:W-:-:S04]  /*3300*/  IMAD.WIDE.U32 R6, R40, UR10, R6 ;  /* 0x0000000a28067c25 */ /* 0x000fc8000f8e0006 */
[----:B------:R-:W-:Y:S02]  /*3310*/  IMAD R5, R40, UR11, R3 ;  /* 0x0000000b28057c24 */ /* 0x000fe4000f8e0203 */
[----:B------:R-:W-:Y:S01]  /*3320*/  FFMA.FTZ R3, R14, R27, R18 ;  /* 0x0000001b0e037223 */ /* 0x000fe20000010012 */
[----:B0-----:R-:W-:Y:S02]  /*3330*/  LEA R4, P1, R6, UR12, 0x1 ;  /* 0x0000000c06047c11 */ /* 0x001fe4000f8208ff */
[----:B------:R-:W-:Y:S02]  /*3340*/  IADD3 R5, PT, PT, R7, R5, RZ ;  /* 0x0000000507057210 */ /* 0x000fe40007ffe0ff */
[----:B------:R-:W-:Y:S02]  /*3350*/  F2FP.F16.F32.PACK_AB R3, R10, R3 ;  /* 0x000000030a03723e */ /* 0x000fe400000000ff */
[----:B------:R-:W-:-:S05]  /*3360*/  LEA.HI.X R5, R6, UR13, R5, 0x1, P1 ;  /* 0x0000000d06057c11 */ /* 0x000fca00088f0c05 */
[----:B------:R0:W-:Y:S01]  /*3370*/  STG.E desc[UR16][R4.64], R3 ;  /* 0x0000000304007986 */ /* 0x0001e2000c101910 */
[----:B------:R-:W-:Y:S05]  /*3380*/  BRA `(.L_x_2753) ;  /* 0x00000010002c7947 */ /* 0x000fea0003800000 */
.L_x_2738:
        /* <DEDUP_REMOVED lines=34> */
[----:B------:R-:W-:Y:S02]  /*35b0*/  F2FP.F16.F32.PACK_AB R21, R21, R20 ;  /* 0x000000141515723e */ /* 0x000fe400000000ff */
[----:B------:R-:W-:-:S05]  /*35c0*/  LEA.HI.X R17, R12, UR13, R22, 0x1, P1 ;  /* 0x0000000d0c117c11 */ /* 0x000fca00088f0c16 */
[----:B------:R1:W-:Y:S04]  /*35d0*/  STG.E desc[UR16][R16.64], R21 ;  /* 0x0000001510007986 */ /* 0x0003e8000c101910 */
.L_x_2755:
[----:B------:R-:W-:Y:S05]  /*35e0*/  BSYNC.RECONVERGENT B1 ;  /* 0x0000000000017941 */ /* 0x000fea0003800200 */
.L_x_2754:
        /* <DEDUP_REMOVED lines=27> */
[----:B---3--:R-:W-:-:S04]  /*37a0*/  LEA R16, P1, R12, UR12, 0x1 ;  /* 0x0000000c0c107c11 */ /* 0x008fc8000f8208ff */
[----:B------:R-:W-:Y:S02]  /*37b0*/  LEA.HI.X R17, R12, UR13, R22, 0x1, P1 ;  /* 0x0000000d0c117c11 */ /* 0x000fe400088f0c16 */
[----:B------:R-:W-:-:S05]  /*37c0*/  F2FP.F16.F32.PACK_AB R21, R20, R21 ;  /* 0x000000151415723e */ /* 0x000fca00000000ff */
[----:B------:R2:W-:Y:S02]  /*37d0*/  STG.E desc[UR16][R16.64], R21 ;  /* 0x0000001510007986 */ /* 0x0005e4000c101910 */
.L_x_2757:
[----:B------:R-:W-:Y:S05]  /*37e0*/  BSYNC.RECONVERGENT B1 ;  /* 0x0000000000017941 */ /* 0x000fea0003800200 */
.L_x_2756:
        /* <DEDUP_REMOVED lines=29> */
[C---:B------:R-:W-:Y:S02]  /*39c0*/  IMAD R22, R39.reuse, UR11, R22 ;  /* 0x0000000b27167c24 */ /* 0x040fe4000f8e0216 */
        /* <DEDUP_REMOVED lines=11> */
[----:B------:R-:W-:-:S05]  /*3a80*/  F2FP.F16.F32.PACK_AB R21, R20, R21 ;  /* 0x000000151415723e */ /* 0x000fca00000000ff */
[----:B------:R3:W-:Y:S02]  /*3a90*/  STG.E desc[UR16][R16.64], R21 ;  /* 0x0000001510007986 */ /* 0x0007e4000c101910 */
.L_x_2759:
[----:B------:R-:W-:Y:S05]  /*3aa0*/  BSYNC.RECONVERGENT B1 ;  /* 0x0000000000017941 */ /* 0x000fea0003800200 */
.L_x_2758:
        /* <DEDUP_REMOVED lines=28> */
[----:B------:R-:W-:-:S05]  /*3c70*/  F2FP.F16.F32.PACK_AB R21, R20, R21 ;  /* 0x000000151415723e */ /* 0x000fca00000000ff */
[----:B------:R4:W-:Y:S02]  /*3c80*/  STG.E desc[UR16][R16.64], R21 ;  /* 0x0000001510007986 */ /* 0x0009e4000c101910 */
.L_x_2761:
[----:B------:R-:W-:Y:S05]  /*3c90*/  BSYNC.RECONVERGENT B1 ;  /* 0x0000000000017941 */ /* 0x000fea0003800200 */
.L_x_2760:
        /* <DEDUP_REMOVED lines=28> */
[----:B------:R-:W-:-:S05]  /*3e60*/  F2FP.F16.F32.PACK_AB R11, R22, R11 ;  /* 0x0000000b160b723e */ /* 0x000fca00000000ff */
[----:B------:R0:W-:Y:S02]  /*3e70*/  STG.E desc[UR16][R16.64], R11 ;  /* 0x0000000b10007986 */ /* 0x0001e4000c101910 */
.L_x_2763:
[----:B------:R-:W-:Y:S05]  /*3e80*/  BSYNC.RECONVERGENT B1 ;  /* 0x0000000000017941 */ /* 0x000fea0003800200 */
.L_x_2762:
        /* <DEDUP_REMOVED lines=18> */
[----:B------:R-:W-:Y:S02]  /*3fb0*/  IMAD R23, R36, UR11, R23 ;  /* 0x0000000b24177c24 */ /* 0x000fe4000f8e0217 */
[----:B--234-:R-:W-:-:S03]  /*3fc0*/  FADD.FTZ R16, R11, 1 ;  /* 0x3f8000000b107421 */ /* 0x01cfc60000010000 */
[----:B------:R-:W-:Y:S01]  /*3fd0*/  IADD3 R23, PT, PT, R13, R23, RZ ;  /* 0x000000170d177210 */ /* 0x000fe20007ffe0ff */
[----:B0-----:R-:W-:Y:S01]  /*3fe0*/  FADD.FTZ R21, R20, 1 ;  /* 0x3f80000014157421 */ /* 0x001fe20000010000 */
[----:B------:R0:W1:Y:S08]  /*3ff0*/  MUFU.RCP R17, R16 ;  /* 0x0000001000117308 */ /* 0x0000700000001000 */
[----:B------:R-:W2:Y:S01]  /*4000*/  MUFU.RCP R22, R21 ;  /* 0x0000001500167308 */ /* 0x000ea20000001000 */
[----:B0-----:R-:W-:Y:S01]  /*4010*/  LEA R16, P1, R12, UR12, 0x1 ;  /* 0x0000000c0c107c11 */ /* 0x001fe2000f8208ff */
[----:B-1----:R-:W-:-:S03]  /*4020*/  FMUL.FTZ R4, R4, R17 ;  /* 0x0000001104047220 */ /* 0x002fc60000410000 */
[----:B------:R-:W-:Y:S01]  /*4030*/  LEA.HI.X R17, R12, UR13, R23, 0x1, P1 ;  /* 0x0000000d0c117c11 */ /* 0x000fe200088f0c17 */
[----:B--2---:R-:W-:-:S05]  /*4040*/  FMUL.FTZ R3, R3, R22 ;  /* 0x0000001603037220 */ /* 0x004fca0000410000 */
[----:B------:R-:W-:-:S05]  /*4050*/  F2FP.F16.F32.PACK_AB R3, R3, R4 ;  /* 0x000000040303723e */ /* 0x000fca00000000ff */
[----:B------:R0:W-:Y:S02]  /*4060*/  STG.E desc[UR16][R16.64], R3 ;  /* 0x0000000310007986 */ /* 0x0001e4000c101910 */
.L_x_2765:
[----:B------:R-:W-:Y:S05]  /*4070*/  BSYNC.RECONVERGENT B1 ;  /* 0x0000000000017941 */ /* 0x000fea0003800200 */
.L_x_2764:
        /* <DEDUP_REMOVED lines=14> */
[----:B-1----:R-:W-:-:S03]  /*4160*/  IMAD R20, R44, UR10, RZ ;  /* 0x0000000a2c147c24 */ /* 0x002fc6000f8e02ff */
[----:B------:R-:W1:Y:S01]  /*4170*/  MUFU.EX2 R13, R13 ;  /* 0x0000000d000d7308 */ /* 0x000e620000000800 */
[----:B--234-:R-:W-:Y:S02]  /*4180*/  IMAD R17, R35, UR11, R20 ;  /* 0x0000000b23117c24 */ /* 0x01cfe4000f8e0214 */
        /* <DEDUP_REMOVED lines=11> */
[----:B------:R-:W-:-:S05]  /*4240*/  F2FP.F16.F32.PACK_AB R3, R20, R3 ;  /* 0x000000031403723e */ /* 0x000fca00000000ff */
[----:B------:R0:W-:Y:S02]  /*4250*/  STG.E desc[UR16][R12.64], R3 ;  /* 0x000000030c007986 */ /* 0x0001e4000c101910 */
.L_x_2767:
[----:B------:R-:W-:Y:S05]  /*4260*/  BSYNC.RECONVERGENT B1 ;  /* 0x0000000000017941 */ /* 0x000fea0003800200 */
.L_x_2766:
        /* <DEDUP_REMOVED lines=27> */
[----:B------:R-:W-:-:S05]  /*4420*/  F2FP.F16.F32.PACK_AB R3, R8, R3 ;  /* 0x000000030803723e */ /* 0x000fca00000000ff */
[----:B------:R0:W-:Y:S02]  /*4430*/  STG.E desc[UR16][R6.64], R3 ;  /* 0x0000000306007986 */ /* 0x0001e4000c101910 */
.L_x_2753:
[----:B------:R-:W-:Y:S05]  /*4440*/  BSYNC.RECONVERGENT B0 ;  /* 0x0000000000007941 */ /* 0x000fea0003800200 */
.L_x_2737:
        /* <DEDUP_REMOVED lines=8> */
.L_x_2769:
        /* <DEDUP_REMOVED lines=11> */
.L_x_4928:


//--------------------- .text._Z35group_norm_nhwc_fwd_one_pass_kernelI11Fp16IOFp32WLi128ELi160ELi640EEv26Group_norm_nhwc_fwd_params --------------------------
	.section	.text._Z35group_norm_nhwc_fwd_one_pass_kernelI11Fp16IOFp32WLi128ELi160ELi640EEv26Group_norm_nhwc_fwd_params,"ax",@progbits
	.align	128
        .global         _Z35group_norm_nhwc_fwd_one_pass_kernelI11Fp16IOFp32WLi128ELi160ELi640EEv26Group_norm_nhwc_fwd_params
        .type           _Z35group_norm_nhwc_fwd_one_pass_kernelI11Fp16IOFp32WLi128ELi160ELi640EEv26Group_norm_nhwc_fwd_params,@function
        .size           _Z35group_norm_nhwc_fwd_one_pass_kernelI11Fp16IOFp32WLi128ELi160ELi640EEv26Group_norm_nhwc_fwd_params,(.L_x_4929 - _Z35group_norm_nhwc_fwd_one_pass_kernelI11Fp16IOFp32WLi128ELi160ELi640EEv26Group_norm_nhwc_fwd_params)
        .other          _Z35group_norm_nhwc_fwd_one_pass_kernelI11Fp16IOFp32WLi128ELi160ELi640EEv26Group_norm_nhwc_fwd_params,@"STO_CUDA_ENTRY STV_DEFAULT"
_Z35group_norm_nhwc_fwd_one_pass_kernelI11Fp16IOFp32WLi128ELi160ELi640EEv26Group_norm_nhwc_fwd_params:
.text._Z35group_norm_nhwc_fwd_one_pass_kernelI11Fp16IOFp32WLi128ELi160ELi640EEv26Group_norm_nhwc_fwd_params:
        /* <DEDUP_REMOVED lines=43> */
.L_x_2845:
[----:B0-----:R-:W0:Y:S01]  /*02b0*/  LDC R10, c[0x0][0x3f8] ;  /* 0x0000fe00ff0a7b82 */ /* 0x001e220000000800 */
[----:B------:R-:W1:Y:S01]  /*02c0*/  LDCU UR8, c[0x0][0x404] ;  /* 0x00008080ff0877ac */ /* 0x000e620008000800 */
[----:B------:R-:W-:Y:S01]  /*02d0*/  LOP3.LUT R70, R52, 0xffff, RZ, 0xc0, !PT ;  /* 0x0000ffff34467812 */ /* 0x000fe200078ec0ff */
[----:B--2---:R-:W2:Y:S01]  /*02e0*/  LDCU.64 UR4, c[0x0][0x3e8] ;  /* 0x00007d00ff0477ac */ /* 0x004ea20008000a00 */
[----:B-1---5:R-:W-:Y:S01]  /*02f0*/  IMAD R29, R3, UR8, R68 ;  /* 0x00000008031d7c24 */ /* 0x022fe2000f8e0244 */
[----:B------:R-:W1:Y:S01]  /*0300*/  LDCU.64 UR8, c[0x0][0x3f0] ;  /* 0x00007e00ff0877ac */ /* 0x000e620008000a00 */
[----:B0---4-:R-:W-:-:S03]  /*0310*/  IABS R21, R10 ;  /* 0x0000000a00157213 */ /* 0x011fc60000000000 */
[C---:B--2---:R-:W-:Y:S01]  /*0320*/  ISETP.GE.U32.AND P5, PT, R29.reuse, UR4, PT ;  /* 0x000000041d007c0c */ /* 0x044fe2000bfa6070 */
[----:B------:R-:W0:Y:S01]  /*0330*/  I2F.RP R6, R21 ;  /* 0x0000001500067306 */ /* 0x000e220000209400 */
[C---:B---3--:R-:W-:Y:S02]  /*0340*/  IADD3 R33, PT, PT, R29.reuse, 0x8, RZ ;  /* 0x000000081d217810 */ /* 0x048fe40007ffe0ff */
[C---:B------:R-:W-:Y:S02]  /*0350*/  IADD3 R37, PT, PT, R29.reuse, 0x10, RZ ;  /* 0x000000101d257810 */ /* 0x040fe40007ffe0ff */
[----:B------:R-:W-:Y:S02]  /*0360*/  SHF.R.S32.HI R25, RZ, 0x1f, R33 ;  /* 0x0000001fff197819 */ /* 0x000fe40000011421 */
[----:B------:R-:W-:Y:S02]  /*0370*/  SHF.R.S32.HI R35, RZ, 0x1f, R37 ;  /* 0x0000001fff237819 */ /* 0x000fe40000011425 */
[----:B------:R-:W-:-:S02]  /*0380*/  IADD3 R39, PT, PT, R29, 0x20, RZ ;  /* 0x000000201d277810 */ /* 0x000fc40007ffe0ff */
[----:B------:R-:W-:Y:S02]  /*0390*/  IADD3 R14, PT, PT, R29, 0x28, RZ ;  /* 0x000000281d0e7810 */ /* 0x000fe40007ffe0ff */
[----:B------:R-:W-:Y:S01]  /*03a0*/  ISETP.GE.U32.AND P4, PT, R39, UR4, PT ;  /* 0x0000000427007c0c */ /* 0x000fe2000bf86070 */
[----:B0-----:R-:W0:Y:S01]  /*03b0*/  MUFU.RCP R6, R6 ;  /* 0x0000000600067308 */ /* 0x001e220000001000 */
[----:B------:R-:W-:-:S04]  /*03c0*/  SHF.R.S32.HI R41, RZ, 0x1f, R39 ;  /* 0x0000001fff297819 */ /* 0x000fc80000011427 */
[----:B------:R-:W-:Y:S02]  /*03d0*/  ISETP.GE.AND.EX P4, PT, R41, UR5, PT, P4 ;  /* 0x0000000529007c0c */ /* 0x000fe4000bf86340 */
[----:B0-----:R-:W-:-:S04]  /*03e0*/  IADD3 R18, PT, PT, R6, 0xffffffe, RZ ;  /* 0x0ffffffe06127810 */ /* 0x001fc80007ffe0ff */
[----:B------:R0:W2:Y:S02]  /*03f0*/  F2I.FTZ.U32.TRUNC.NTZ R19, R18 ;  /* 0x0000001200137305 */ /* 0x0000a4000021f000 */
[----:B0-----:R-:W-:Y:S02]  /*0400*/  MOV R18, RZ ;  /* 0x000000ff00127202 */ /* 0x001fe40000000f00 */
[----:B--2---:R-:W-:-:S05]  /*0410*/  IADD3 R8, PT, PT, RZ, -R19, RZ ;  /* 0x80000013ff087210 */ /* 0x004fca0007ffe0ff */
[----:B------:R-:W-:Y:S01]  /*0420*/  IMAD R23, R8, R21, RZ ;  /* 0x0000001508177224 */ /* 0x000fe200078e02ff */
[----:B------:R-:W-:-:S03]  /*0430*/  IABS R8, R65 ;  /* 0x0000004100087213 */ /* 0x000fc60000000000 */
[----:B------:R-:W-:Y:S01]  /*0440*/  IMAD.HI.U32 R19, R19, R23, R18 ;  /* 0x0000001713137227 */ /* 0x000fe200078e0012 */
[----:B------:R-:W-:-:S04]  /*0450*/  SHF.R.S32.HI R23, RZ, 0x1f, R29 ;  /* 0x0000001fff177819 */ /* 0x000fc8000001141d */
[----:B------:R-:W-:Y:S01]  /*0460*/  ISETP.GE.AND.EX P5, PT, R23, UR5, PT, P5 ;  /* 0x0000000517007c0c */ /* 0x000fe2000bfa6350 */
[----:B------:R-:W-:-:S05]  /*0470*/  IMAD.HI.U32 R19, R19, R8, RZ ;  /* 0x0000000813137227 */ /* 0x000fca00078e00ff */
[----:B------:R-:W-:-:S05]  /*0480*/  IADD3 R6, PT, PT, -R19, RZ, RZ ;  /* 0x000000ff13067210 */ /* 0x000fca0007ffe1ff */
[C---:B------:R-:W-:Y:S02]  /*0490*/  IMAD R6, R21.reuse, R6, R8 ;  /* 0x0000000615067224 */ /* 0x040fe400078e0208 */
[----:B------:R-:W0:Y:S03]  /*04a0*/  @!P5 LDC.64 R42, c[0x0][0x3e0] ;  /* 0x0000f800ff2adb82 */ /* 0x000e260000000a00 */
[----:B------:R-:W-:-:S05]  /*04b0*/  ISETP.GT.U32.AND P2, PT, R21, R6, PT ;  /* 0x000000061500720c */ /* 0x000fca0003f44070 */
[----:B------:R-:W2:Y:S08]  /*04c0*/  @!P5 LDC.64 R30, c[0x0][0x390] ;  /* 0x0000e400ff1edb82 */ /* 0x000eb00000000a00 */
[----:B------:R-:W-:Y:S02]  /*04d0*/  @!P2 IADD3 R6, PT, PT, R6, -R21, RZ ;  /* 0x800000150606a210 */ /* 0x000fe40007ffe0ff */
[----:B------:R-:W-:-:S02]  /*04e0*/  @!P2 IADD3 R19, PT, PT, R19, 0x1, RZ ;  /* 0x000000011313a810 */ /* 0x000fc40007ffe0ff */
[----:B------:R-:W-:Y:S02]  /*04f0*/  ISETP.GE.U32.AND P1, PT, R6, R21, PT ;  /* 0x000000150600720c */ /* 0x000fe40003f26070 */
[----:B------:R-:W-:Y:S02]  /*0500*/  LOP3.LUT R6, R65, R10, RZ, 0x3c, !PT ;  /* 0x0000000a41067212 */ /* 0x000fe400078e3cff */
[----:B------:R-:W-:Y:S02]  /*0510*/  ISETP.NE.AND P2, PT, R10, RZ, PT ;  /* 0x000000ff0a00720c */ /* 0x000fe40003f45270 */
[----:B------:R-:W-:-:S07]  /*0520*/  ISETP.GE.AND P3, PT, R6, RZ, PT ;  /* 0x000000ff0600720c */ /* 0x000fce0003f66270 */
[----:B------:R-:W-:-:S04]  /*0530*/  @P1 IADD3 R19, PT, PT, R19, 0x1, RZ ;  /* 0x0000000113131810 */ /* 0x000fc80007ffe0ff */
[----:B------:R-:W-:-:S04]  /*0540*/  MOV R21, R19 ;  /* 0x0000001300157202 */ /* 0x000fc80000000f00 */
[----:B------:R-:W-:Y:S02]  /*0550*/  @!P3 IADD3 R21, PT, PT, -R21, RZ, RZ ;  /* 0x000000ff1515b210 */ /* 0x000fe40007ffe1ff */
[----:B------:R-:W-:Y:S02]  /*0560*/  @!P2 LOP3.LUT R21, RZ, R10, RZ, 0x33, !PT ;  /* 0x0000000aff15a212 */ /* 0x000fe400078e33ff */
[----:B------:R-:W-:Y:S02]  /*0570*/  ISETP.GE.U32.AND P2, PT, R33, UR4, PT ;  /* 0x0000000421007c0c */ /* 0x000fe4000bf46070 */
[----:B------:R-:W-:Y:S02]  /*0580*/  IADD3 R6, PT, PT, -R21, RZ, RZ ;  /* 0x000000ff15067210 */ /* 0x000fe40007ffe1ff */
[----:B------:R-:W-:Y:S02]  /*0590*/  ISETP.GE.AND.EX P2, PT, R25, UR5, PT, P2 ;  /* 0x0000000519007c0c */ /* 0x000fe4000bf46320 */
[----:B------:R-:W-:Y:S01]  /*05a0*/  ISETP.GE.U32.AND P3, PT, R37, UR4, PT ;  /* 0x0000000425007c0c */ /* 0x000fe2000bf66070 */
[----:B------:R-:W-:Y:S01]  /*05b0*/  IMAD R67, R10, R6, R65 ;  /* 0x000000060a437224 */ /* 0x000fe200078e0241 */
[----:B------:R-:W-:-:S02]  /*05c0*/  SHF.R.S32.HI R6, RZ, 0x1f, R21 ;  /* 0x0000001fff067819 */ /* 0x000fc40000011415 */
[----:B------:R-:W-:Y:S01]  /*05d0*/  ISETP.GE.AND.EX P3, PT, R35, UR5, PT, P3 ;  /* 0x0000000523007c0c */ /* 0x000fe2000bf66330 */
[----:B------:R-:W-:Y:S02]  /*05e0*/  IMAD R67, R67, 0xa0, RZ ;  /* 0x000000a043437824 */ /* 0x000fe400078e02ff */
[----:B-1----:R-:W-:-:S03]  /*05f0*/  IMAD R6, R6, UR8, RZ ;  /* 0x0000000806067c24 */ /* 0x002fc6000f8e02ff */
[----:B------:R-:W-:Y:S01]  /*0600*/  IADD3 R70, P1, PT, R67, R70, RZ ;  /* 0x0000004643467210 */ /* 0x000fe20007f3e0ff */
[----:B------:R-:W1:Y:S01]  /*0610*/  @!P2 LDC.64 R18, c[0x0][0x3e0] ;  /* 0x0000f800ff12ab82 */ /* 0x000e620000000a00 */
[----:B------:R-:W-:Y:S02]  /*0620*/  IMAD R73, R21, UR9, R6 ;  /* 0x0000000915497c24 */ /* 0x000fe4000f8e0206 */
[----:B------:R-:W-:Y:S01]  /*0630*/  LEA.HI.X.SX32 R71, R67, RZ, 0x1, P1 ;  /* 0x000000ff43477211 */ /* 0x000fe200008f0eff */
[----:B0-----:R-:W-:Y:S02]  /*0640*/  @!P5 IMAD R6, R23, R42, RZ ;  /* 0x0000002a1706d224 */ /* 0x001fe400078e02ff */
[----:B------:R-:W-:Y:S02]  /*0650*/  IMAD.WIDE.U32 R70, R21, UR8, R70 ;  /* 0x0000000815467c25 */ /* 0x000fe4000f8e0046 */
[----:B------:R-:W0:Y:S02]  /*0660*/  @!P3 LDC.64 R22, c[0x0][0x3e0] ;  /* 0x0000f800ff16bb82 */ /* 0x000e240000000a00 */
[----:B------:R-:W-:Y:S01]  /*0670*/  @!P5 IMAD R43, R29, R43, R6 ;  /* 0x0000002b1d2bd224 */ /* 0x000fe200078e0206 */
[----:B------:R-:W-:-:S02]  /*0680*/  IADD3 R73, PT, PT, R71, R73, RZ ;  /* 0x0000004947497210 */ /* 0x000fc40007ffe0ff */
[----:B------:R-:W-:-:S03]  /*0690*/  @!P5 MOV R72, R70 ;  /* 0x000000460048d202 */ /* 0x000fc60000000f00 */
[----:B------:R-:W3:Y:S01]  /*06a0*/  @!P2 LDC.64 R26, c[0x0][0x390] ;  /* 0x0000e400ff1aab82 */ /* 0x000ee20000000a00 */
[----:B------:R-:W-:Y:S01]  /*06b0*/  @!P2 MOV R24, R70 ;  /* 0x000000460018a202 */ /* 0x000fe20000000f00 */
[----:B------:R-:W-:-:S04]  /*06c0*/  @!P5 IMAD.WIDE.U32 R20, R29, R42, R72 ;  /* 0x0000002a1d14d225 */ /* 0x000fc800078e0048 */
[----:B-1----:R-:W-:Y:S01]  /*06d0*/  @!P2 IMAD R8, R25, R18, RZ ;  /* 0x000000121908a224 */ /* 0x002fe200078e02ff */
[----:B------:R-:W-:Y:S02]  /*06e0*/  @!P5 IADD3 R6, PT, PT, R21, R43, RZ ;  /* 0x0000002b1506d210 */ /* 0x000fe40007ffe0ff */
[C---:B--2---:R-:W-:Y:S01]  /*06f0*/  @!P5 LEA R30, P1, R20.reuse, R30, 0x1 ;  /* 0x0000001e141ed211 */ /* 0x044fe200078208ff */
[C---:B------:R-:W-:Y:S01]  /*0700*/  @!P2 IMAD R45, R33.reuse, R19, R8 ;  /* 0x00000013212da224 */ /* 0x040fe200078e0208 */
[----:B------:R-:W-:Y:S02]  /*0710*/  @!P2 MOV R25, R73 ;  /* 0x000000490019a202 */ /* 0x000fe40000000f00 */
[----:B------:R-:W-:Y:S02]  /*0720*/  @!P5 LEA.HI.X R31, R20, R31, R6, 0x1, P1 ;  /* 0x0000001f141fd211 */ /* 0x000fe400008f0c06 */
[----:B------:R-:W1:Y:S01]  /*0730*/  @!P3 LDC.64 R20, c[0x0][0x390] ;  /* 0x0000e400ff14bb82 */ /* 0x000e620000000a00 */
[----:B------:R-:W-:Y:S01]  /*0740*/  ISETP.GE.U32.AND P1, PT, R14, UR4, PT ;  /* 0x000000040e007c0c */ /* 0x000fe2000bf26070 */
[----:B------:R-:W-:Y:S01]  /*0750*/  @!P2 IMAD.WIDE.U32 R24, R33, R18, R24 ;  /* 0x000000122118a225 */ /* 0x000fe200078e0018 */
[----:B------:R-:W-:-:S02]  /*0760*/  SHF.R.S32.HI R43, RZ, 0x1f, R14 ;  /* 0x0000001fff2b7819 */ /* 0x000fc4000001140e */
[----:B------:R-:W-:Y:S01]  /*0770*/  @!P3 MOV R34, R70 ;  /* 0x000000460022b202 */ /* 0x000fe20000000f00 */
[----:B0-----:R-:W-:Y:S01]  /*0780*/  @!P3 IMAD R10, R35, R22, RZ ;  /* 0x00000016230ab224 */ /* 0x001fe200078e02ff */
[----:B------:R-:W-:Y:S01]  /*0790*/  ISETP.GE.AND.EX P1, PT, R43, UR5, PT, P1 ;  /* 0x000000052b007c0c */ /* 0x000fe2000bf26310 */
[----:B------:R-:W0:Y:S01]  /*07a0*/  @!P4 LDC.64 R18, c[0x0][0x3e0] ;  /* 0x0000f800ff12cb82 */ /* 0x000e220000000a00 */
[----:B------:R-:W-:Y:S02]  /*07b0*/  @!P3 MOV R35, R73 ;  /* 0x000000490023b202 */ /* 0x000fe40000000f00 */
[----:B------:R-:W-:Y:S02]  /*07c0*/  @!P2 IADD3 R6, PT, PT, R25, R45, RZ ;  /* 0x0000002d1906a210 */ /* 0x000fe40007ffe0ff */
[C---:B---3--:R-:W-:Y:S02]  /*07d0*/  @!P2 LEA R26, P6, R24.reuse, R26, 0x1 ;  /* 0x0000001a181aa211 */ /* 0x048fe400078c08ff */
[----:B------:R-:W-:Y:S01]  /*07e0*/  MOV R8, RZ ;  /* 0x000000ff00087202 */ /* 0x000fe20000000f00 */
[C---:B------:R-:W-:Y:S01]  /*07f0*/  @!P3 IMAD R33, R37.reuse, R23, R10 ;  /* 0x000000172521b224 */ /* 0x040fe200078e020a */
[----:B------:R-:W-:Y:S01]  /*0800*/  @!P2 LEA.HI.X R27, R24, R27, R6, 0x1, P6 ;  /* 0x0000001b181ba211 */ /* 0x000fe200030f0c06 */
[----:B------:R-:W-:Y:S01]  /*0810*/  @!P3 IMAD.WIDE.U32 R34, R37, R22, R34 ;  /* 0x000000162522b225 */ /* 0x000fe200078e0022 */
[C---:B------:R-:W-:Y:S01]  /*0820*/  IADD3 R37, PT, PT, R29.reuse, 0x30, RZ ;  /* 0x000000301d257810 */ /* 0x040fe20007ffe0ff */
[----:B------:R-:W2:Y:S01]  /*0830*/  @!P4 LDC.64 R24, c[0x0][0x390] ;  /* 0x0000e400ff18cb82 */ /* 0x000ea20000000a00 */
[----:B------:R-:W-:Y:S01]  /*0840*/  IADD3 R6, PT, PT, R29, 0x50, RZ ;  /* 0x000000501d067810 */ /* 0x000fe20007ffe0ff */
[----:B------:R3:W4:Y:S01]  /*0850*/  @!P5 LDG.E R8, desc[UR6][R30.64] ;  /* 0x000000061e08d981 */ /* 0x000722000c1e1900 */
[----:B------:R-:W-:-:S02]  /*0860*/  MOV R10, RZ ;  /* 0x000000ff000a7202 */ /* 0x000fc40000000f00 */
[----:B------:R-:W-:Y:S02]  /*0870*/  ISETP.GE.U32.AND P5, PT, R37, UR4, PT ;  /* 0x0000000425007c0c */ /* 0x000fe4000bfa6070 */
[----:B------:R-:W-:Y:S01]  /*0880*/  ISETP.GE.U32.AND P6, PT, R6, UR4, PT ;  /* 0x0000000406007c0c */ /* 0x000fe2000bfc6070 */
[----:B------:R-:W5:Y:S01]  /*0890*/  @!P1 LDC.64 R22, c[0x0][0x3e0] ;  /* 0x0000f800ff169b82 */ /* 0x000f620000000a00 */
[----:B------:R-:W-:Y:S01]  /*08a0*/  SHF.R.S32.HI R45, RZ, 0x1f, R37 ;  /* 0x0000001fff2d7819 */ /* 0x000fe20000011425 */
[----:B------:R5:W4:Y:S01]  /*08b0*/  @!P2 LDG.E R10, desc[UR6][R26.64] ;  /* 0x000000061a0aa981 */ /* 0x000b22000c1e1900 */
[----:B------:R-:W-:Y:S02]  /*08c0*/  SHF.R.S32.HI R47, RZ, 0x1f, R6 ;  /* 0x0000001fff2f7819 */ /* 0x000fe40000011406 */
[----:B------:R-:W-:Y:S02]  /*08d0*/  ISETP.GE.AND.EX P5, PT, R45, UR5, PT, P5 ;  /* 0x000000052d007c0c */ /* 0x000fe4000bfa6350 */
[----:B------:R-:W-:Y:S01]  /*08e0*/  ISETP.GE.AND.EX P2, PT, R47, UR5, PT, P6 ;  /* 0x000000052f007c0c */ /* 0x000fe2000bf46360 */
[----:B0-----:R-:W-:Y:S01]  /*08f0*/  @!P4 IMAD R16, R41, R18, RZ ;  /* 0x000000122910c224 */ /* 0x001fe200078e02ff */
[----:B------:R-:W-:Y:S01]  /*0900*/  @!P3 IADD3 R12, PT, PT, R35, R33, RZ ;  /* 0x00000021230cb210 */ /* 0x000fe20007ffe0ff */
[----:B---3--:R-:W0:Y:S01]  /*0910*/  @!P1 LDC.64 R30, c[0x0][0x390] ;  /* 0x0000e400ff1e9b82 */ /* 0x008e220000000a00 */
[----:B-1----:R-:W-:-:S02]  /*0920*/  @!P3 LEA R32, P6, R34, R20, 0x1 ;  /* 0x000000142220b211 */ /* 0x002fc400078c08ff */
[----:B------:R-:W-:Y:S02]  /*0930*/  @!P4 MOV R35, R73 ;  /* 0x000000490023c202 */ /* 0x000fe40000000f00 */
[----:B------:R-:W-:Y:S02]  /*0940*/  @!P3 LEA.HI.X R33, R34, R21, R12, 0x1, P6 ;  /* 0x000000152221b211 */ /* 0x000fe400030f0c0c */
[----:B------:R-:W-:Y:S01]  /*0950*/  @!P4 MOV R34, R70 ;  /* 0x000000460022c202 */ /* 0x000fe20000000f00 */
[C---:B------:R-:W-:Y:S01]  /*0960*/  @!P4 IMAD R41, R39.reuse, R19, R16 ;  /* 0x000000132729c224 */ /* 0x040fe200078e0210 */
[----:B------:R-:W1:Y:S03]  /*0970*/  @!P5 LDC.64 R20, c[0x0][0x3e0] ;  /* 0x0000f800ff14db82 */ /* 0x000e660000000a00 */
[----:B------:R-:W-:Y:S01]  /*0980*/  @!P4 IMAD.WIDE.U32 R34, R39, R18, R34 ;  /* 0x000000122722c225 */ /* 0x000fe200078e0022 */
[----:B------:R-:W-:-:S04]  /*0990*/  MOV R12, RZ ;  /* 0x000000ff000c7202 */ /* 0x000fc80000000f00 */
[----:B------:R-:W-:Y:S01]  /*09a0*/  @!P4 IADD3 R16, PT, PT, R35, R41, RZ ;  /* 0x000000292310c210 */ /* 0x000fe20007ffe0ff */
[----:B------:R-:W3:Y:S01]  /*09b0*/  @!P2 LDC.64 R18, c[0x0][0x3e0] ;  /* 0x0000f800ff12ab82 */ /* 0x000ee20000000a00 */
[C---:B--2---:R-:W-:Y:S01]  /*09c0*/  @!P4 LEA R24, P6, R34.reuse, R24, 0x1 ;  /* 0x000000182218c211 */ /* 0x044fe200078c08ff */
[----:B-----5:R-:W-:Y:S01]  /*09d0*/  @!P1 IMAD R43, R43, R22, RZ ;  /* 0x000000162b2b9224 */ /* 0x020fe200078e02ff */
[----:B------:R-:W-:Y:S01]  /*09e0*/  @!P1 MOV R35, R73 ;  /* 0x0000004900239202 */ /* 0x000fe20000000f00 */
[----:B------:R1:W2:Y:S01]  /*09f0*/  @!P3 LDG.E R12, desc[UR6][R32.64] ;  /* 0x00000006200cb981 */ /* 0x0002a2000c1e1900 */
[----:B------:R-:W-:Y:S02]  /*0a00*/  @!P4 LEA.HI.X R25, R34, R25, R16, 0x1, P6 ;  /* 0x000000192219c211 */ /* 0x000fe400030f0c10 */
[----:B------:R-:W-:Y:S01]  /*0a10*/  @!P1 MOV R34, R70 ;  /* 0x0000004600229202 */ /* 0x000fe20000000f00 */
[----:B------:R-:W5:Y:S01]  /*0a20*/  @!P5 LDC.64 R26, c[0x0][0x390] ;  /* 0x0000e400ff1adb82 */ /* 0x000f620000000a00 */
[----:B------:R-:W-:-:S02]  /*0a30*/  IADD3 R28, PT, PT, R29, 0x68, RZ ;  /* 0x000000681d1c7810 */ /* 0x000fc40007ffe0ff */
[----:B------:R-:W-:Y:S01]  /*0a40*/  MOV R16, RZ ;  /* 0x000000ff00107202 */ /* 0x000fe20000000f00 */
[----:B------:R-:W-:Y:S01]  /*0a50*/  @!P1 IMAD R43, R14, R23, R43 ;  /* 0x000000170e2b9224 */ /* 0x000fe200078e022b */
[----:B------:R-:W-:Y:S01]  /*0a60*/  ISETP.GE.U32.AND P3, PT, R28, UR4, PT ;  /* 0x000000041c007c0c */ /* 0x000fe2000bf66070 */
[----:B------:R-:W-:Y:S01]  /*0a70*/  @!P1 IMAD.WIDE.U32 R34, R14, R22, R34 ;  /* 0x000000160e229225 */ /* 0x000fe200078e0022 */
[----:B------:R-:W-:Y:S01]  /*0a80*/  SHF.R.S32.HI R39, RZ, 0x1f, R28 ;  /* 0x0000001fff277819 */ /* 0x000fe2000001141c */
[----:B------:R-:W5:Y:S01]  /*0a90*/  @!P2 LDC.64 R22, c[0x0][0x390] ;  /* 0x0000e400ff16ab82 */ /* 0x000f620000000a00 */
[----:B------:R-:W-:Y:S01]  /*0aa0*/  ISETP.GE.U32.AND P6, PT, R64, UR4, PT ;  /* 0x0000000440007c0c */ /* 0x000fe2000bfc6070 */
[----:B------:R3:W2:Y:S01]  /*0ab0*/  @!P4 LDG.E R16, desc[UR6][R24.64] ;  /* 0x000000061810c981 */ /* 0x0006a2000c1e1900 */
[----:B------:R-:W-:Y:S02]  /*0ac0*/  ISETP.GE.AND.EX P3, PT, R39, UR5, PT, P3 ;  /* 0x0000000527007c0c */ /* 0x000fe4000bf66330 */
[----:B------:R-:W-:-:S02]  /*0ad0*/  ISETP.GE.AND.EX P4, PT, R7, UR5, PT, P6 ;  /* 0x0000000507007c0c */ /* 0x000fc4000bf86360 */
[----:B------:R-:W-:Y:S02]  /*0ae0*/  @!P1 IADD3 R14, PT, PT, R35, R43, RZ ;  /* 0x0000002b230e9210 */ /* 0x000fe40007ffe0ff */
[C---:B0-----:R-:W-:Y:S01]  /*0af0*/  @!P1 LEA R30, P6, R34.reuse, R30, 0x1 ;  /* 0x0000001e221e9211 */ /* 0x041fe200078c08ff */
[----:B-1----:R-:W-:Y:S01]  /*0b00*/  @!P5 IMAD R32, R45, R20, RZ ;  /* 0x000000142d20d224 */ /* 0x002fe200078e02ff */
[----:B------:R-:W-:Y:S02]  /*0b10*/  @!P5 MOV R35, R73 ;  /* 0x000000490023d202 */ /* 0x000fe40000000f00 */
[----:B------:R-:W-:Y:S02]  /*0b20*/  @!P1 LEA.HI.X R31, R34, R31, R14, 0x1, P6 ;  /* 0x0000001f221f9211 */ /* 0x000fe400030f0c0e */
[-C--:B------:R-:W-:Y:S01]  /*0b30*/  @!P5 MOV R34, R70.reuse ;  /* 0x000000460022d202 */ /* 0x080fe20000000f00 */
[----:B------:R-:W-:Y:S01]  /*0b40*/  @!P5 IMAD R43, R37, R21, R32 ;  /* 0x00000015252bd224 */ /* 0x000fe200078e0220 */
[----:B------:R-:W-:Y:S01]  /*0b50*/  @!P2 MOV R32, R70 ;  /* 0x000000460020a202 */ /* 0x000fe20000000f00 */
[----:B---3--:R-:W-:Y:S01]  /*0b60*/  @!P2 IMAD R47, R47, R18, RZ ;  /* 0x000000122f2fa224 */ /* 0x008fe200078e02ff */
[----:B------:R-:W-:Y:S01]  /*0b70*/  @!P2 MOV R33, R73 ;  /* 0x000000490021a202 */ /* 0x000fe20000000f00 */
[----:B------:R-:W-:Y:S01]  /*0b80*/  @!P5 IMAD.WIDE.U32 R34, R37, R20, R34 ;  /* 0x000000142522d225 */ /* 0x000fe200078e0022 */
[----:B------:R-:W0:Y:S01]  /*0b90*/  @!P3 LDC.64 R24, c[0x0][0x3e0] ;  /* 0x0000f800ff18bb82 */ /* 0x000e220000000a00 */
[----:B------:R-:W-:-:S02]  /*0ba0*/  MOV R41, RZ ;  /* 0x000000ff00297202 */ /* 0x000fc40000000f00 */
[C---:B------:R-:W-:Y:S01]  /*0bb0*/  @!P2 IMAD R47, R6.reuse, R19, R47 ;  /* 0x00000013062fa224 */ /* 0x040fe200078e022f */
[----:B------:R-:W-:Y:S01]  /*0bc0*/  @!P5 IADD3 R14, PT, PT, R35, R43, RZ ;  /* 0x0000002b230ed210 */ /* 0x000fe20007ffe0ff */
[----:B------:R-:W-:Y:S01]  /*0bd0*/  @!P2 IMAD.WIDE.U32 R32, R6, R18, R32 ;  /* 0x000000120620a225 */ /* 0x000fe200078e0020 */
[C---:B-----5:R-:W-:Y:S01]  /*0be0*/  @!P5 LEA R26, P6, R34.reuse, R26, 0x1 ;  /* 0x0000001a221ad211 */ /* 0x060fe200078c08ff */
[----:B------:R-:W3:Y:S01]  /*0bf0*/  @!P1 LDG.E R41, desc[UR6][R30.64] ;  /* 0x000000061e299981 */ /* 0x000ee2000c1e1900 */
[----:B------:R-:W1:Y:S01]  /*0c00*/  @!P4 LDC.64 R20, c[0x0][0x3e0] ;  /* 0x0000f800ff14cb82 */ /* 0x000e620000000a00 */
[----:B------:R-:W-:Y:S02]  /*0c10*/  MOV R43, RZ ;  /* 0x000000ff002b7202 */ /* 0x000fe40000000f00 */
[----:B------:R-:W-:Y:S02]  /*0c20*/  @!P5 LEA.HI.X R27, R34, R27, R14, 0x1, P6 ;  /* 0x0000001b221bd211 */ /* 0x000fe400030f0c0e */
[----:B------:R-:W-:-:S02]  /*0c30*/  @!P2 IADD3 R6, PT, PT, R33, R47, RZ ;  /* 0x0000002f2106a210 */ /* 0x000fc40007ffe0ff */
[----:B------:R-:W-:Y:S01]  /*0c40*/  @!P2 LEA R34, P1, R32, R22, 0x1 ;  /* 0x000000162022a211 */ /* 0x000fe200078208ff */
[----:B------:R-:W5:Y:S01]  /*0c50*/  @!P3 LDC.64 R18, c[0x0][0x390] ;  /* 0x0000e400ff12bb82 */ /* 0x000f620000000a00 */
[----:B------:R0:W3:Y:S01]  /*0c60*/  @!P5 LDG.E R43, desc[UR6][R26.64] ;  /* 0x000000061a2bd981 */ /* 0x0000e2000c1e1900 */
[----:B------:R-:W-:Y:S02]  /*0c70*/  ISETP.GE.U32.AND P5, PT, R62, UR4, PT ;  /* 0x000000043e007c0c */ /* 0x000fe4000bfa6070 */
[----:B------:R-:W-:Y:S02]  /*0c80*/  @!P2 LEA.HI.X R35, R32, R23, R6, 0x1, P1 ;  /* 0x000000172023a211 */ /* 0x000fe400008f0c06 */
[----:B------:R-:W-:Y:S02]  /*0c90*/  ISETP.GE.U32.AND P1, PT, R66, UR4, PT ;  /* 0x0000000442007c0c */ /* 0x000fe4000bf26070 */
[----:B------:R-:W5:Y:S01]  /*0ca0*/  @!P4 LDC.64 R22, c[0x0][0x390] ;  /* 0x0000e400ff16cb82 */ /* 0x000f620000000a00 */
[----:B------:R-:W-:-:S02]  /*0cb0*/  ISETP.GE.AND.EX P5, PT, R9, UR5, PT, P5 ;  /* 0x0000000509007c0c */ /* 0x000fc4000bfa6350 */
[----:B------:R-:W-:Y:S01]  /*0cc0*/  ISETP.GE.AND.EX P1, PT, R5, UR5, PT, P1 ;  /* 0x0000000505007c0c */ /* 0x000fe2000bf26310 */
[----:B0-----:R-:W-:Y:S01]  /*0cd0*/  @!P3 IMAD R39, R39, R24, RZ ;  /* 0x000000182727b224 */ /* 0x001fe200078e02ff */
[----:B------:R-:W-:Y:S02]  /*0ce0*/  @!P3 MOV R26, R70 ;  /* 0x00000046001ab202 */ /* 0x000fe40000000f00 */
[----:B------:R-:W-:Y:S01]  /*0cf0*/  @!P3 MOV R27, R73 ;  /* 0x00000049001bb202 */ /* 0x000fe20000000f00 */
[C---:B------:R-:W-:Y:S01]  /*0d00*/  @!P3 IMAD R39, R28.reuse, R25, R39 ;  /* 0x000000191c27b224 */ /* 0x040fe200078e0227 */
[----:B------:R-:W-:Y:S01]  /*0d10*/  MOV R51, RZ ;  /* 0x000000ff00337202 */ /* 0x000fe20000000f00 */
[----:B-1----:R-:W-:Y:S01]  /*0d20*/  @!P4 IMAD R6, R7, R20, RZ ;  /* 0x000000140706c224 */ /* 0x002fe200078e02ff */
[----:B------:R-:W-:Y:S01]  /*0d30*/  @!P4 MOV R30, R70 ;  /* 0x00000046001ec202 */ /* 0x000fe20000000f00 */
[----:B------:R-:W-:Y:S01]  /*0d40*/  @!P3 IMAD.WIDE.U32 R24, R28, R24, R26 ;  /* 0x000000181c18b225 */ /* 0x000fe200078e001a */
[----:B------:R-:W-:Y:S01]  /*0d50*/  @!P4 MOV R31, R73 ;  /* 0x00000049001fc202 */ /* 0x000fe20000000f00 */
[----:B------:R-:W0:Y:S01]  /*0d60*/  @!P5 LDC.64 R32, c[0x0][0x3e0] ;  /* 0x0000f800ff20db82 */ /* 0x000e220000000a00 */
[----:B------:R1:W3:Y:S01]  /*0d70*/  @!P2 LDG.E R51, desc[UR6][R34.64] ;  /* 0x000000062233a981 */ /* 0x0002e2000c1e1900 */
[----:B------:R-:W-:Y:S01]  /*0d80*/  ISETP.GE.U32.AND P6, PT, R60, UR4, PT ;  /* 0x000000043c007c0c */ /* 0x000fe2000bfc6070 */
[C---:B------:R-:W-:Y:S01]  /*0d90*/  @!P4 IMAD R37, R64.reuse, R21, R6 ;  /* 0x000000154025c224 */ /* 0x040fe200078e0206 */
[----:B------:R-:W-:Y:S01]  /*0da0*/  @!P3 IADD3 R6, PT, PT, R25, R39, RZ ;  /* 0x000000271906b210 */ /* 0x000fe20007ffe0ff */
[----:B------:R-:W-:-:S03]  /*0db0*/  @!P4 IMAD.WIDE.U32 R20, R64, R20, R30 ;  /* 0x000000144014c225 */ /* 0x000fc600078e001e */
[----:B------:R-:W1:Y:S01]  /*0dc0*/  @!P1 LDC.64 R26, c[0x0][0x3e0] ;  /* 0x0000f800ff1a9b82 */ /* 0x000e620000000a00 */
[C---:B-----5:R-:W-:Y:S02]  /*0dd0*/  @!P3 LEA R18, P2, R24.reuse, R18, 0x1 ;  /* 0x000000121812b211 */ /* 0x060fe400078408ff */
[----:B------:R-:W-:Y:S02]  /*0de0*/  ISETP.GE.AND.EX P6, PT, R11, UR5, PT, P6 ;  /* 0x000000050b007c0c */ /* 0x000fe4000bfc6360 */
[----:B------:R-:W-:Y:S02]  /*0df0*/  @!P3 LEA.HI.X R19, R24, R19, R6, 0x1, P2 ;  /* 0x000000131813b211 */ /* 0x000fe400010f0c06 */
[----:B------:R-:W-:Y:S01]  /*0e00*/  @!P4 IADD3 R6, PT, PT, R21, R37, RZ ;  /* 0x000000251506c210 */ /* 0x000fe20007ffe0ff */
[----:B------:R-:W5:Y:S01]  /*0e10*/  @!P5 LDC.64 R30, c[0x0][0x390] ;  /* 0x0000e400ff1edb82 */ /* 0x000f620000000a00 */
[----:B------:R-:W-:-:S04]  /*0e20*/  @!P4 LEA R36, P2, R20, R22, 0x1 ;  /* 0x000000161424c211 */ /* 0x000fc800078408ff */
[----:B------:R-:W-:Y:S02]  /*0e30*/  @!P4 LEA.HI.X R37, R20, R23, R6, 0x1, P2 ;  /* 0x000000171425c211 */ /* 0x000fe400010f0c06 */
[----:B------:R-:W-:Y:S01]  /*0e40*/  ISETP.GE.U32.AND P2, PT, R58, UR4, PT ;  /* 0x000000043a007c0c */ /* 0x000fe2000bf46070 */
[----:B------:R-:W5:Y:S03]  /*0e50*/  @!P1 LDC.64 R22, c[0x0][0x390] ;  /* 0x0000e400ff169b82 */ /* 0x000f660000000a00 */
[----:B------:R-:W-:Y:S01]  /*0e60*/  ISETP.GE.AND.EX P2, PT, R13, UR5, PT, P2 ;  /* 0x000000050d007c0c */ /* 0x000fe2000bf46320 */
[----:B0-----:R-:W-:-:S04]  /*0e70*/  @!P5 IMAD R14, R9, R32, RZ ;  /* 0x00000020090ed224 */ /* 0x001fc800078e02ff */
[----:B------:R-:W0:Y:S01]  /*0e80*/  @!P6 LDC.64 R24, c[0x0][0x3e0] ;  /* 0x0000f800ff18eb82 */ /* 0x000e220000000a00 */
[----:B------:R-:W-:Y:S01]  /*0e90*/  @!P5 MOV R20, R70 ;  /* 0x000000460014d202 */ /* 0x000fe20000000f00 */
[----:B-1----:R-:W-:Y:S01]  /*0ea0*/  @!P1 IMAD R6, R5, R26, RZ ;  /* 0x0000001a05069224 */ /* 0x002fe200078e02ff */
[-C--:B------:R-:W-:Y:S02]  /*0eb0*/  @!P5 MOV R21, R73.reuse ;  /* 0x000000490015d202 */ /* 0x080fe40000000f00 */
[----:B------:R-:W-:Y:S02]  /*0ec0*/  @!P1 MOV R34, R70 ;  /* 0x0000004600229202 */ /* 0x000fe40000000f00 */
[----:B------:R-:W-:Y:S01]  /*0ed0*/  @!P1 MOV R35, R73 ;  /* 0x0000004900239202 */ /* 0x000fe20000000f00 */
[C---:B------:R-:W-:Y:S01]  /*0ee0*/  @!P5 IMAD R47, R62.reuse, R33, R14 ;  /* 0x000000213e2fd224 */ /* 0x040fe200078e020e */
[----:B------:R-:W-:Y:S01]  /*0ef0*/  MOV R45, RZ ;  /* 0x000000ff002d7202 */ /* 0x000fe20000000f00 */
[----:B------:R-:W-:-:S02]  /*0f00*/  @!P5 IMAD.WIDE.U32 R32, R62, R32, R20 ;  /* 0x000000203e20d225 */ /* 0x000fc400078e0014 */
[----:B------:R-:W1:Y:S02]  /*0f10*/  @!P2 LDC.64 R20, c[0x0][0x3e0] ;  /* 0x0000f800ff14ab82 */ /* 0x000e640000000a00 */
[C---:B------:R-:W-:Y:S01]  /*0f20*/  @!P1 IMAD R39, R66.reuse, R27, R6 ;  /* 0x0000001b42279224 */ /* 0x040fe200078e0206 */
[----:B------:R0:W3:Y:S01]  /*0f30*/  @!P4 LDG.E R45, desc[UR6][R36.64] ;  /* 0x00000006242dc981 */ /* 0x0000e2000c1e1900 */
[----:B------:R-:W-:-:S04]  /*0f40*/  @!P1 IMAD.WIDE.U32 R34, R66, R26, R34 ;  /* 0x0000001a42229225 */ /* 0x000fc800078e0022 */
[----:B------:R-:W1:Y:S01]  /*0f50*/  @!P6 LDC.64 R26, c[0x0][0x390] ;  /* 0x0000e400ff1aeb82 */ /* 0x000e620000000a00 */
[----:B------:R-:W-:Y:S02]  /*0f60*/  @!P5 IADD3 R6, PT, PT, R33, R47, RZ ;  /* 0x0000002f2106d210 */ /* 0x000fe40007ffe0ff */
[----:B-----5:R-:W-:-:S04]  /*0f70*/  @!P5 LEA R30, P4, R32, R30, 0x1 ;  /* 0x0000001e201ed211 */ /* 0x020fc800078808ff */
[----:B------:R-:W-:Y:S02]  /*0f80*/  @!P5 LEA.HI.X R31, R32, R31, R6, 0x1, P4 ;  /* 0x0000001f201fd211 */ /* 0x000fe400020f0c06 */
[----:B------:R-:W-:Y:S02]  /*0f90*/  @!P1 IADD3 R6, PT, PT, R35, R39, RZ ;  /* 0x0000002723069210 */ /* 0x000fe40007ffe0ff */
[C---:B------:R-:W-:Y:S01]  /*0fa0*/  @!P1 LEA R32, P4, R34.reuse, R22, 0x1 ;  /* 0x0000001622209211 */ /* 0x040fe200078808ff */
[----:B0-----:R-:W-:Y:S01]  /*0fb0*/  @!P6 IMAD R14, R11, R24, RZ ;  /* 0x000000180b0ee224 */ /* 0x001fe200078e02ff */
[----:B------:R-:W-:Y:S02]  /*0fc0*/  @!P6 MOV R35, R73 ;  /* 0x000000490023e202 */ /* 0x000fe40000000f00 */
[----:B------:R-:W-:Y:S02]  /*0fd0*/  @!P1 LEA.HI.X R33, R34, R23, R6, 0x1, P4 ;  /* 0x0000001722219211 */ /* 0x000fe400020f0c06 */
[----:B------:R-:W-:Y:S01]  /*0fe0*/  @!P6 MOV R34, R70 ;  /* 0x000000460022e202 */ /* 0x000fe20000000f00 */
[----:B------:R-:W-:Y:S01]  /*0ff0*/  @!P6 IMAD R37, R60, R25, R14 ;  /* 0x000000193c25e224 */ /* 0x000fe200078e020e */
[----:B------:R-:W-:Y:S01]  /*1000*/  MOV R47, RZ ;  /* 0x000000ff002f7202 */ /* 0x000fe20000000f00 */
[----:B------:R-:W0:Y:S01]  /*1010*/  @!P2 LDC.64 R22, c[0x0][0x390] ;  /* 0x0000e400ff16ab82 */ /* 0x000e220000000a00 */
[----:B------:R-:W-:Y:S01]  /*1020*/  ISETP.GE.U32.AND P4, PT, R56, UR4, PT ;  /* 0x0000000438007c0c */ /* 0x000fe2000bf86070 */
[----:B------:R-:W-:-:S03]  /*1030*/  @!P6 IMAD.WIDE.U32 R24, R60, R24, R34 ;  /* 0x000000183c18e225 */ /* 0x000fc600078e0022 */
[----:B------:R-:W-:Y:S01]  /*1040*/  ISETP.GE.AND.EX P4, PT, R15, UR5, PT, P4 ;  /* 0x000000050f007c0c */ /* 0x000fe2000bf86340 */
[----:B------:R-:W5:Y:S01]  /*1050*/  @!P5 LDG.E R47, desc[UR6][R30.64] ;  /* 0x000000061e2fd981 */ /* 0x000f62000c1e1900 */
[----:B------:R-:W-:Y:S01]  /*1060*/  @!P6 IADD3 R6, PT, PT, R25, R37, RZ ;  /* 0x000000251906e210 */ /* 0x000fe20007ffe0ff */
[----:B-1----:R-:W-:Y:S01]  /*1070*/  @!P2 IMAD R25, R13, R20, RZ ;  /* 0x000000140d19a224 */ /* 0x002fe200078e02ff */
[----:B------:R-:W-:-:S04]  /*1080*/  @!P6 LEA R34, P5, R24, R26, 0x1 ;  /* 0x0000001a1822e211 */ /* 0x000fc800078a08ff */
[----:B------:R-:W-:Y:S01]  /*1090*/  @!P6 LEA.HI.X R35, R24, R27, R6, 0x1, P5 ;  /* 0x0000001b1823e211 */ /* 0x000fe200028f0c06 */
[C---:B------:R-:W-:Y:S01]  /*10a0*/  @!P2 IMAD R27, R58.reuse, R21, R25 ;  /* 0x000000153a1ba224 */ /* 0x040fe200078e0219 */
[----:B------:R-:W-:Y:S02]  /*10b0*/  @!P2 MOV R24, R70 ;  /* 0x000000460018a202 */ /* 0x000fe40000000f00 */
[----:B------:R-:W-:Y:S02]  /*10c0*/  @!P2 MOV R25, R73 ;  /* 0x000000490019a202 */ /* 0x000fe40000000f00 */
[----:B------:R-:W-:Y:S01]  /*10d0*/  MOV R49, RZ ;  /* 0x000000ff00317202 */ /* 0x000fe20000000f00 */
[----:B------:R-:W-:-:S03]  /*10e0*/  @!P2 IMAD.WIDE.U32 R20, R58, R20, R24 ;  /* 0x000000143a14a225 */ /* 0x000fc600078e0018 */
[----:B------:R-:W1:Y:S01]  /*10f0*/  @!P4 LDC.64 R24, c[0x0][0x3e0] ;  /* 0x0000f800ff18cb82 */ /* 0x000e620000000a00 */
[----:B------:R-:W-:Y:S01]  /*1100*/  MOV R14, RZ ;  /* 0x000000ff000e7202 */ /* 0x000fe20000000f00 */
[----:B------:R-:W5:Y:S01]  /*1110*/  @!P6 LDG.E R49, desc[UR6][R34.64] ;  /* 0x000000062231e981 */ /* 0x000f62000c1e1900 */
[----:B------:R-:W-:Y:S02]  /*1120*/  @!P2 IADD3 R6, PT, PT, R21, R27, RZ ;  /* 0x0000001b1506a210 */ /* 0x000fe40007ffe0ff */
[----:B0-----:R-:W-:Y:S02]  /*1130*/  @!P2 LEA R28, P6, R20, R22, 0x1 ;  /* 0x00000016141ca211 */ /* 0x001fe400078c08ff */
[----:B------:R-:W-:Y:S01]  /*1140*/  ISETP.GE.U32.AND P5, PT, R54, UR4, PT ;  /* 0x0000000436007c0c */ /* 0x000fe2000bfa6070 */
[----:B------:R0:W3:Y:S01]  /*1150*/  @!P1 LDG.E R14, desc[UR6][R32.64] ;  /* 0x00000006200e9981 */ /* 0x0000e2000c1e1900 */
[----:B------:R-:W-:Y:S01]  /*1160*/  IADD3 R37, PT, PT, R29, 0x78, RZ ;  /* 0x000000781d257810 */ /* 0x000fe20007ffe0ff */
[----:B------:R-:W4:Y:S01]  /*1170*/  @!P4 LDC.64 R26, c[0x0][0x390] ;  /* 0x0000e400ff1acb82 */ /* 0x000f220000000a00 */
[----:B------:R-:W-:-:S02]  /*1180*/  @!P2 LEA.HI.X R29, R20, R23, R6, 0x1, P6 ;  /* 0x00000017141da211 */ /* 0x000fc400030f0c06 */
[----:B------:R-:W-:Y:S02]  /*1190*/  ISETP.GE.AND.EX P5, PT, R17, UR5, PT, P5 ;  /* 0x0000000511007c0c */ /* 0x000fe4000bfa6350 */
[----:B------:R-:W-:Y:S02]  /*11a0*/  ISETP.GE.U32.AND P6, PT, R37, UR4, PT ;  /* 0x0000000425007c0c */ /* 0x000fe4000bfc6070 */
[----:B------:R-:W-:-:S04]  /*11b0*/  SHF.R.S32.HI R39, RZ, 0x1f, R37 ;  /* 0x0000001fff277819 */ /* 0x000fc80000011425 */
[----:B------:R-:W-:Y:S02]  /*11c0*/  ISETP.GE.AND.EX P6, PT, R39, UR5, PT, P6 ;  /* 0x0000000527007c0c */ /* 0x000fe4000bfc6360 */
[----:B0-----:R-:W-:Y:S01]  /*11d0*/  @!P4 MOV R32, R70 ;  /* 0x000000460020c202 */ /* 0x001fe20000000f00 */
[-C--:B-1----:R-:W-:Y:S01]  /*11e0*/  @!P4 IMAD R6, R15, R24.reuse, RZ ;  /* 0x000000180f06c224 */ /* 0x082fe200078e02ff */
[----:B------:R-:W-:Y:S01]  /*11f0*/  @!P4 MOV R33, R73 ;  /* 0x000000490021c202 */ /* 0x000fe20000000f00 */
[----:B------:R-:W0:Y:S01]  /*1200*/  @!P5 LDC.64 R22, c[0x0][0x3e0] ;  /* 0x0000f800ff16db82 */ /* 0x000e220000000a00 */
[----:B------:R-:W-:Y:S01]  /*1210*/  MOV R53, RZ ;  /* 0x000000ff00357202 */ /* 0x000fe20000000f00 */
[C---:B------:R-:W-:Y:S02]  /*1220*/  @!P4 IMAD R31, R56.reuse, R25, R6 ;  /* 0x00000019381fc224 */ /* 0x040fe400078e0206 */
[----:B------:R-:W-:-:S03]  /*1230*/  @!P4 IMAD.WIDE.U32 R32, R56, R24, R32 ;  /* 0x000000183820c225 */ /* 0x000fc600078e0020 */
[----:B------:R1:W5:Y:S01]  /*1240*/  @!P2 LDG.E R53, desc[UR6][R28.64] ;  /* 0x000000061c35a981 */ /* 0x000362000c1e1900 */
[----:B------:R-:W2:Y:S01]  /*1250*/  @!P6 LDC.64 R20, c[0x0][0x3e0] ;  /* 0x0000f800ff14eb82 */ /* 0x000ea20000000a00 */
[----:B------:R-:W-:Y:S02]  /*1260*/  @!P4 IADD3 R6, PT, PT, R33, R31, RZ ;  /* 0x0000001f2106c210 */ /* 0x000fe40007ffe0ff */
[----:B----4-:R-:W-:-:S05]  /*1270*/  @!P4 LEA R30, P2, R32, R26, 0x1 ;  /* 0x0000001a201ec211 */ /* 0x010fca00078408ff */
[----:B------:R-:W4:Y:S01]  /*1280*/  @!P5 LDC.64 R24, c[0x0][0x390] ;  /* 0x0000e400ff18db82 */ /* 0x000f220000000a00 */
[----:B------:R-:W-:-:S07]  /*1290*/  @!P4 LEA.HI.X R31, R32, R27, R6, 0x1, P2 ;  /* 0x0000001b201fc211 */ /* 0x000fce00010f0c06 */
[----:B------:R-:W4:Y:S01]  /*12a0*/  @!P6 LDC.64 R26, c[0x0][0x390] ;  /* 0x0000e400ff1aeb82 */ /* 0x000f220000000a00 */
[----:B------:R-:W-:Y:S01]  /*12b0*/  MOV R57, RZ ;  /* 0x000000ff00397202 */ /* 0x000fe20000000f00 */
[----:B0-----:R-:W-:Y:S01]  /*12c0*/  @!P5 IMAD R6, R17, R22, RZ ;  /* 0x000000161106d224 */ /* 0x001fe200078e02ff */
[----:B-1----:R-:W-:Y:S02]  /*12d0*/  @!P5 MOV R28, R70 ;  /* 0x00000046001cd202 */ /* 0x002fe40000000f00 */
[----:B------:R-:W-:Y:S01]  /*12e0*/  @!P5 MOV R29, R73 ;  /* 0x00000049001dd202 */ /* 0x000fe20000000f00 */
[C---:B------:R-:W-:Y:S01]  /*12f0*/  @!P5 IMAD R33, R54.reuse, R23, R6 ;  /* 0x000000173621d224 */ /* 0x040fe200078e0206 */
[----:B------:R-:W-:Y:S01]  /*1300*/  MOV R55, RZ ;  /* 0x000000ff00377202 */ /* 0x000fe20000000f00 */
[----:B------:R0:W5:Y:S01]  /*1310*/  @!P3 LDG.E R57, desc[UR6][R18.64] ;  /* 0x000000061239b981 */ /* 0x000162000c1e1900 */
[----:B--2---:R-:W-:Y:S02]  /*1320*/  @!P6 IMAD R6, R39, R20, RZ ;  /* 0x000000142706e224 */ /* 0x004fe400078e02ff */
[----:B------:R-:W-:-:S02]  /*1330*/  @!P5 IMAD.WIDE.U32 R22, R54, R22, R28 ;  /* 0x000000163616d225 */ /* 0x000fc400078e001c */
[----:B------:R-:W2:Y:S01]  /*1340*/  @!P4 LDG.E R55, desc[UR6][R30.64] ;  /* 0x000000061e37c981 */ /* 0x000ea2000c1e1900 */
[----:B0-----:R-:W-:Y:S02]  /*1350*/  @!P6 MOV R18, R70 ;  /* 0x000000460012e202 */ /* 0x001fe40000000f00 */
[----:B------:R-:W-:Y:S01]  /*1360*/  @!P6 MOV R19, R73 ;  /* 0x000000490013e202 */ /* 0x000fe20000000f00 */
[----:B------:R-:W-:Y:S01]  /*1370*/  @!P6 IMAD R29, R37, R21, R6 ;  /* 0x00000015251de224 */ /* 0x000fe200078e0206 */
[----:B------:R-:W-:Y:S02]  /*1380*/  @!P5 IADD3 R6, PT, PT, R23, R33, RZ ;  /* 0x000000211706d210 */ /* 0x000fe40007ffe0ff */
[C---:B----4-:R-:W-:Y:S01]  /*1390*/  @!P5 LEA R24, P2, R22.reuse, R24, 0x1 ;  /* 0x000000181618d211 */ /* 0x050fe200078408ff */
[----:B------:R-:W-:Y:S01]  /*13a0*/  @!P6 IMAD.WIDE.U32 R20, R37, R20, R18 ;  /* 0x000000142514e225 */ /* 0x000fe200078e0012 */
[----:B------:R-:W-:Y:S02]  /*13b0*/  MOV R59, RZ ;  /* 0x000000ff003b7202 */ /* 0x000fe40000000f00 */
[----:B------:R-:W-:-:S02]  /*13c0*/  @!P5 LEA.HI.X R25, R22, R25, R6, 0x1, P2 ;  /* 0x000000191619d211 */ /* 0x000fc400010f0c06 */
[----:B------:R-:W-:Y:S02]  /*13d0*/  @!P6 IADD3 R6, PT, PT, R21, R29, RZ ;  /* 0x0000001d1506e210 */ /* 0x000fe40007ffe0ff */
[C---:B------:R-:W-:Y:S01]  /*13e0*/  @!P6 LEA R26, P2, R20.reuse, R26, 0x1 ;  /* 0x0000001a141ae211 */ /* 0x040fe200078408ff */
[----:B------:R0:W4:Y:S01]  /*13f0*/  @!P5 LDG.E R59, desc[UR6][R24.64] ;  /* 0x00000006183bd981 */ /* 0x000122000c1e1900 */
[----:B------:R-:W-:Y:S02]  /*1400*/  MOV R61, RZ ;  /* 0x000000ff003d7202 */ /* 0x000fe40000000f00 */
[----:B------:R-:W-:-:S05]  /*1410*/  @!P6 LEA.HI.X R27, R20, R27, R6, 0x1, P2 ;  /* 0x0000001b141be211 */ /* 0x000fca00010f0c06 */
[----:B------:R1:W4:Y:S01]  /*1420*/  @!P6 LDG.E R61, desc[UR6][R26.64] ;  /* 0x000000061a3de981 */ /* 0x000322000c1e1900 */
[--C-:B------:R-:W-:Y:S02]  /*1430*/  HADD2.F32 R6, -RZ, R8.reuse.H0_H0 ;  /* 0x20000008ff067230 */ /* 0x100fe40000004100 */
[----:B------:R-:W-:-:S05]  /*1440*/  HADD2.F32 R19, -RZ, R8.H1_H1 ;  /* 0x30000008ff137230 */ /* 0x000fca0000004100 */
[----:B------:R-:W-:Y:S01]  /*1450*/  FADD.FTZ R18, R6, R19 ;  /* 0x0000001306127221 */ /* 0x000fe20000010000 */
[--C-:B------:R-:W-:Y:S02]  /*1460*/  HADD2.F32 R8, -RZ, R10.reuse.H0_H0 ;  /* 0x2000000aff087230 */ /* 0x100fe40000004100 */
[----:B------:R-:W-:Y:S02]  /*1470*/  HADD2.F32 R21, -RZ, R10.H1_H1 ;  /* 0x3000000aff157230 */ /* 0x000fe40000004100 */
[----:B------:R-:W-:Y:S01]  /*1480*/  FMUL.FTZ R29, R19, R19 ;  /* 0x00000013131d7220 */ /* 0x000fe20000410000 */
[----:B------:R-:W-:Y:S02]  /*1490*/  FADD.FTZ R18, RZ, R18 ;  /* 0x00000012ff127221 */ /* 0x000fe40000010000 */
[----:B0-----:R-:W-:Y:S01]  /*14a0*/  FADD.FTZ R25, R8, R21 ;  /* 0x0000001508197221 */ /* 0x001fe20000010000 */
[----:B-1----:R-:W-:Y:S01]  /*14b0*/  FMUL.FTZ R27, R21, R21 ;  /* 0x00000015151b7220 */ /* 0x002fe20000410000 */
[----:B------:R-:W-:-:S02]  /*14c0*/  FFMA.FTZ R29, R6, R6, R29 ;  /* 0x00000006061d7223 */ /* 0x000fc4000001001d */
[----:B------:R-:W-:Y:S01]  /*14d0*/  FADD.FTZ R18, R18, R25 ;  /* 0x0000001912127221 */ /* 0x000fe20000010000 */
[----:B------:R-:W-:Y:S01]  /*14e0*/  FFMA.FTZ R20, R8, R8, R27 ;  /* 0x0000000808147223 */ /* 0x000fe2000001001b */
[----:B------:R-:W-:-:S04]  /*14f0*/  FADD.FTZ R29, RZ, R29 ;  /* 0x0000001dff1d7221 */ /* 0x000fc80000010000 */
[----:B------:R-:W-:Y:S01]  /*1500*/  FADD.FTZ R20, R29, R20 ;  /* 0x000000141d147221 */ /* 0x000fe20000010000 */
[--C-:B------:R-:W-:Y:S02]  /*1510*/  HADD2.F32 R10, -RZ, R12.reuse.H0_H0 ;  /* 0x2000000cff0a7230 */ /* 0x100fe40000004100 */
[----:B------:R-:W-:-:S05]  /*1520*/  HADD2.F32 R23, -RZ, R12.H1_H1 ;  /* 0x3000000cff177230 */ /* 0x000fca0000004100 */
[----:B------:R-:W-:Y:S01]  /*1530*/  FADD.FTZ R27, R10, R23 ;  /* 0x000000170a1b7221 */ /* 0x000fe20000010000 */
[----:B------:R-:W-:-:S03]  /*1540*/  FMUL.FTZ R31, R23, R23 ;  /* 0x00000017171f7220 */ /* 0x000fc60000410000 */
[----:B------:R-:W-:Y:S01]  /*1550*/  FADD.FTZ R18, R18, R27 ;  /* 0x0000001b12127221 */ /* 0x000fe20000010000 */
[----:B------:R-:W-:Y:S01]  /*1560*/  FFMA.FTZ R31, R10, R10, R31 ;  /* 0x0000000a0a1f7223 */ /* 0x000fe2000001001f */
[----:B------:R-:W-:-:S03]  /*1570*/  HADD2.F32 R27, -RZ, R16.H1_H1 ;  /* 0x30000010ff1b7230 */ /* 0x000fc60000004100 */
[----:B------:R-:W-:Y:S02]  /*1580*/  FADD.FTZ R20, R20, R31 ;  /* 0x0000001f14147221 */ /* 0x000fe40000010000 */
[----:B------:R-:W-:Y:S01]  /*1590*/  FMUL.FTZ R31, R27, R27 ;  /* 0x0000001b1b1f7220 */ /* 0x000fe20000410000 */
[----:B------:R-:W-:Y:S01]  /*15a0*/  ISETP.GT.AND P2, PT, R2, 0x1e, PT ;  /* 0x0000001e0200780c */ /* 0x000fe20003f44270 */
[--C-:B---3--:R-:W-:Y:S02]  /*15b0*/  HADD2.F32 R12, -RZ, R14.reuse.H0_H0 ;  /* 0x2000000eff0c7230 */ /* 0x108fe40000004100 */
[----:B------:R-:W-:Y:S02]  /*15c0*/  HADD2.F32 R25, -RZ, R14.H1_H1 ;  /* 0x3000000eff197230 */ /* 0x000fe40000004100 */
[----:B------:R-:W-:-:S03]  /*15d0*/  HADD2.F32 R14, -RZ, R16.H0_H0 ;  /* 0x20000010ff0e7230 */ /* 0x000fc60000004100 */
[----:B------:R-:W-:Y:S01]  /*15e0*/  FADD.FTZ R29, R12, R25 ;  /* 0x000000190c1d7221 */ /* 0x000fe20000010000 */
[----:B------:R-:W-:Y:S01]  /*15f0*/  FMUL.FTZ R33, R25, R25 ;  /* 0x0000001919217220 */ /* 0x000fe20000410000 */
[--C-:B------:R-:W-:Y:S02]  /*1600*/  HADD2.F32 R16, -RZ, R41.reuse.H0_H0 ;  /* 0x20000029ff107230 */ /* 0x100fe40000004100 */
[----:B------:R-:W-:Y:S01]  /*1610*/  FADD.FTZ R18, R18, R29 ;  /* 0x0000001d12127221 */ /* 0x000fe20000010000 */
[----:B------:R-:W-:Y:S01]  /*1620*/  FADD.FTZ R29, R14, R27 ;  /* 0x0000001b0e1d7221 */ /* 0x000fe20000010000 */
[----:B------:R-:W-:Y:S02]  /*1630*/  HADD2.F32 R41, -RZ, R41.H1_H1 ;  /* 0x30000029ff297230 */ /* 0x000fe40000004100 */
[----:B------:R-:W-:Y:S01]  /*1640*/  FFMA.FTZ R33, R12, R12, R33 ;  /* 0x0000000c0c217223 */ /* 0x000fe20000010021 */
[----:B------:R-:W-:Y:S01]  /*1650*/  FADD.FTZ R29, R18, R29 ;  /* 0x0000001d121d7221 */ /* 0x000fe20000010000 */
[----:B------:R-:W-:-:S02]  /*1660*/  HADD2.F32 R18, -RZ, R43.H0_H0 ;  /* 0x2000002bff127230 */ /* 0x000fc40000004100 */
[----:B------:R-:W-:Y:S01]  /*1670*/  FADD.FTZ R20, R20, R33 ;  /* 0x0000002114147221 */ /* 0x000fe20000010000 */
[----:B------:R-:W-:Y:S01]  /*1680*/  FFMA.FTZ R31, R14, R14, R31 ;  /* 0x0000000e0e1f7223 */ /* 0x000fe2000001001f */
[----:B------:R-:W-:Y:S01]  /*1690*/  FADD.FTZ R22, R16, R41 ;  /* 0x0000002910167221 */ /* 0x000fe20000010000 */
[----:B------:R-:W-:Y:S02]  /*16a0*/  HADD2.F32 R43, -RZ, R43.H1_H1 ;  /* 0x3000002bff2b7230 */ /* 0x000fe40000004100 */
[----:B------:R-:W-:Y:S01]  /*16b0*/  FMUL.FTZ R33, R41, R41 ;  /* 0x0000002929217220 */ /* 0x000fe20000410000 */
[----:B------:R-:W-:Y:S01]  /*16c0*/  FADD.FTZ R31, R20, R31 ;  /* 0x0000001f141f7221 */ /* 0x000fe20000010000 */
[----:B------:R-:W-:Y:S01]  /*16d0*/  FADD.FTZ R22, R29, R22 ;  /* 0x000000161d167221 */ /* 0x000fe20000010000 */
[--C-:B------:R-:W-:Y:S02]  /*16e0*/  HADD2.F32 R20, -RZ, R45.reuse.H0_H0 ;  /* 0x2000002dff147230 */ /* 0x100fe40000004100 */
[----:B------:R-:W-:Y:S01]  /*16f0*/  FADD.FTZ R29, R18, R43 ;  /* 0x0000002b121d7221 */ /* 0x000fe20000010000 */
[----:B------:R-:W-:Y:S01]  /*1700*/  FFMA.FTZ R24, R16, R16, R33 ;  /* 0x0000001010187223 */ /* 0x000fe20000010021 */
[----:B------:R-:W-:-:S02]  /*1710*/  HADD2.F32 R45, -RZ, R45.H1_H1 ;  /* 0x3000002dff2d7230 */ /* 0x000fc40000004100 */
[----:B------:R-:W-:Y:S01]  /*1720*/  FMUL.FTZ R33, R43, R43 ;  /* 0x0000002b2b217220 */ /* 0x000fe20000410000 */
[----:B------:R-:W-:Y:S01]  /*1730*/  FADD.FTZ R29, R22, R29 ;  /* 0x0000001d161d7221 */ /* 0x000fe20000010000 */
[--C-:B-----5:R-:W-:Y:S02]  /*1740*/  HADD2.F32 R22, -RZ, R47.reuse.H0_H0 ;  /* 0x2000002fff167230 */ /* 0x120fe40000004100 */
[----:B------:R-:W-:Y:S01]  /*1750*/  FADD.FTZ R24, R31, R24 ;  /* 0x000000181f187221 */ /* 0x000fe20000010000 */
[----:B------:R-:W-:Y:S01]  /*1760*/  FFMA.FTZ R33, R18, R18, R33 ;  /* 0x0000001212217223 */ /* 0x000fe20000010021 */
[----:B------:R-:W-:Y:S01]  /*1770*/  FADD.FTZ R26, R20, R45 ;  /* 0x0000002d141a7221 */ /* 0x000fe20000010000 */
[----:B------:R-:W-:Y:S02]  /*1780*/  HADD2.F32 R47, -RZ, R47.H1_H1 ;  /* 0x3000002fff2f7230 */ /* 0x000fe40000004100 */
[----:B------:R-:W-:Y:S01]  /*1790*/  FMUL.FTZ R31, R45, R45 ;  /* 0x0000002d2d1f7220 */ /* 0x000fe20000410000 */
[----:B------:R-:W-:Y:S01]  /*17a0*/  FADD.FTZ R33, R24, R33 ;  /* 0x0000002118217221 */ /* 0x000fe20000010000 */
[----:B------:R-:W-:Y:S01]  /*17b0*/  FADD.FTZ R26, R29, R26 ;  /* 0x0000001a1d1a7221 */ /* 0x000fe20000010000 */
[----:B------:R-:W-:-:S02]  /*17c0*/  HADD2.F32 R24, -RZ, R49.H0_H0 ;  /* 0x20000031ff187230 */ /* 0x000fc40000004100 */
[----:B------:R-:W-:Y:S01]  /*17d0*/  FADD.FTZ R29, R22, R47 ;  /* 0x0000002f161d7221 */ /* 0x000fe20000010000 */
[----:B------:R-:W-:Y:S01]  /*17e0*/  FFMA.FTZ R28, R20, R20, R31 ;  /* 0x00000014141c7223 */ /* 0x000fe2000001001f */
[----:B------:R-:W-:Y:S02]  /*17f0*/  HADD2.F32 R49, -RZ, R49.H1_H1 ;  /* 0x30000031ff317230 */ /* 0x000fe40000004100 */
[----:B------:R-:W-:Y:S01]  /*1800*/  FMUL.FTZ R31, R47, R47 ;  /* 0x0000002f2f1f7220 */ /* 0x000fe20000410000 */
[----:B------:R-:W-:Y:S01]  /*1810*/  FADD.FTZ R29, R26, R29 ;  /* 0x0000001d1a1d7221 */ /* 0x000fe20000010000 */
[----:B------:R-:W-:Y:S01]  /*1820*/  FADD.FTZ R28, R33, R28 ;  /* 0x0000001c211c7221 */ /* 0x000fe20000010000 */
[--C-:B------:R-:W-:Y:S02]  /*1830*/  HADD2.F32 R26, -RZ, R51.reuse.H1_H1 ;  /* 0x30000033ff1a7230 */ /* 0x100fe40000004100 */
[----:B------:R-:W-:Y:S01]  /*1840*/  FFMA.FTZ R31, R22, R22, R31 ;  /* 0x00000016161f7223 */ /* 0x000fe2000001001f */
[----:B------:R-:W-:Y:S01]  /*1850*/  FMUL.FTZ R33, R49, R49 ;  /* 0x0000003131217220 */ /* 0x000fe20000410000 */
[----:B------:R-:W-:Y:S01]  /*1860*/  FADD.FTZ R30, R24, R49 ;  /* 0x00000031181e7221 */ /* 0x000fe20000010000 */
[----:B------:R-:W-:-:S02]  /*1870*/  HADD2.F32 R51, -RZ, R51.H0_H0 ;  /* 0x20000033ff337230 */ /* 0x000fc40000004100 */
[----:B------:R-:W-:Y:S01]  /*1880*/  FADD.FTZ R28, R28, R31 ;  /* 0x0000001f1c1c7221 */ /* 0x000fe20000010000 */
[----:B------:R-:W-:Y:S01]  /*1890*/  FFMA.FTZ R33, R24, R24, R33 ;  /* 0x0000001818217223 */ /* 0x000fe20000010021 */
[----:B------:R-:W-:Y:S01]  /*18a0*/  FMUL.FTZ R32, R26, R26 ;  /* 0x0000001a1a207220 */ /* 0x000fe20000410000 */
[--C-:B------:R-:W-:Y:S02]  /*18b0*/  HADD2.F32 R40, -RZ, R53.reuse.H1_H1 ;  /* 0x30000035ff287230 */ /* 0x100fe40000004100 */
[----:B------:R-:W-:Y:S01]  /*18c0*/  FADD.FTZ R29, R29, R30 ;  /* 0x0000001e1d1d7221 */ /* 0x000fe20000010000 */
[C---:B------:R-:W-:Y:S01]  /*18d0*/  FADD.FTZ R30, R51.reuse, R26 ;  /* 0x0000001a331e7221 */ /* 0x040fe20000010000 */
[----:B------:R-:W-:Y:S01]  /*18e0*/  FADD.FTZ R28, R28, R33 ;  /* 0x000000211c1c7221 */ /* 0x000fe20000010000 */
[----:B------:R-:W-:Y:S01]  /*18f0*/  FFMA.FTZ R31, R51, R51, R32 ;  /* 0x00000033331f7223 */ /* 0x000fe20000010020 */
[----:B------:R-:W-:Y:S02]  /*1900*/  HADD2.F32 R53, -RZ, R53.H0_H0 ;  /* 0x20000035ff357230 */ /* 0x000fe40000004100 */
[----:B------:R-:W-:Y:S01]  /*1910*/  FMUL.FTZ R32, R40, R40 ;  /* 0x0000002828207220 */ /* 0x000fe20000410000 */
[----:B--2---:R-:W-:-:S02]  /*1920*/  HADD2.F32 R42, -RZ, R55.H1_H1 ;  /* 0x30000037ff2a7230 */ /* 0x004fc40000004100 */
[----:B------:R-:W-:Y:S01]  /*1930*/  FADD.FTZ R29, R29, R30 ;  /* 0x0000001e1d1d7221 */ /* 0x000fe20000010000 */
[----:B------:R-:W-:Y:S01]  /*1940*/  FADD.FTZ R28, R28, R31 ;  /* 0x0000001f1c1c7221 */ /* 0x000fe20000010000 */
[C---:B------:R-:W-:Y:S01]  /*1950*/  FADD.FTZ R30, R53.reuse, R40 ;  /* 0x00000028351e7221 */ /* 0x040fe20000010000 */
[----:B------:R-:W-:Y:S01]  /*1960*/  FFMA.FTZ R31, R53, R53, R32 ;  /* 0x00000035351f7223 */ /* 0x000fe20000010020 */
[----:B------:R-:W-:Y:S02]  /*1970*/  HADD2.F32 R55, -RZ, R55.H0_H0 ;  /* 0x20000037ff377230 */ /* 0x000fe40000004100 */
[----:B------:R-:W-:Y:S01]  /*1980*/  FMUL.FTZ R32, R42, R42 ;  /* 0x0000002a2a207220 */ /* 0x000fe20000410000 */
[--C-:B------:R-:W-:Y:S02]  /*1990*/  HADD2.F32 R44, -RZ, R57.reuse.H1_H1 ;  /* 0x30000039ff2c7230 */ /* 0x100fe40000004100 */
[----:B------:R-:W-:Y:S01]  /*19a0*/  FADD.FTZ R29, R29, R30 ;  /* 0x0000001e1d1d7221 */ /* 0x000fe20000010000 */
[----:B------:R-:W-:Y:S01]  /*19b0*/  FADD.FTZ R28, R28, R31 ;  /* 0x0000001f1c1c7221 */ /* 0x000fe20000010000 */
[----:B------:R-:W-:Y:S01]  /*19c0*/  FADD.FTZ R30, R55, R42 ;  /* 0x0000002a371e7221 */ /* 0x000fe20000010000 */
[----:B------:R-:W-:-:S02]  /*19d0*/  HADD2.F32 R57, -RZ, R57.H0_H0 ;  /* 0x20000039ff397230 */ /* 0x000fc40000004100 */
[----:B------:R-:W-:Y:S01]  /*19e0*/  FFMA.FTZ R31, R55, R55, R32 ;  /* 0x00000037371f7223 */ /* 0x000fe20000010020 */
[----:B------:R-:W-:Y:S01]  /*19f0*/  FMUL.FTZ R32, R44, R44 ;  /* 0x0000002c2c207220 */ /* 0x000fe20000410000 */
[--C-:B----4-:R-:W-:Y:S02]  /*1a00*/  HADD2.F32 R46, -RZ, R59.reuse.H1_H1 ;  /* 0x3000003bff2e7230 */ /* 0x110fe40000004100 */
[----:B------:R-:W-:Y:S01]  /*1a10*/  FADD.FTZ R29, R29, R30 ;  /* 0x0000001e1d1d7221 */ /* 0x000fe20000010000 */
[----:B------:R-:W-:Y:S01]  /*1a20*/  FADD.FTZ R28, R28, R31 ;  /* 0x0000001f1c1c7221 */ /* 0x000fe20000010000 */
[C---:B------:R-:W-:Y:S01]  /*1a30*/  FADD.FTZ R30, R57.reuse, R44 ;  /* 0x0000002c391e7221 */ /* 0x040fe20000010000 */
[----:B------:R-:W-:Y:S01]  /*1a40*/  FFMA.FTZ R31, R57, R57, R32 ;  /* 0x00000039391f7223 */ /* 0x000fe20000010020 */
[----:B------:R-:W-:Y:S02]  /*1a50*/  HADD2.F32 R59, -RZ, R59.H0_H0 ;  /* 0x2000003bff3b7230 */ /* 0x000fe40000004100 */
[----:B------:R-:W-:Y:S01]  /*1a60*/  FMUL.FTZ R32, R46, R46 ;  /* 0x0000002e2e207220 */ /* 0x000fe20000410000 */
[----:B------:R-:W-:-:S02]  /*1a70*/  HADD2.F32 R48, -RZ, R61.H1_H1 ;  /* 0x3000003dff307230 */ /* 0x000fc40000004100 */
[----:B------:R-:W-:Y:S01]  /*1a80*/  FADD.FTZ R29, R29, R30 ;  /* 0x0000001e1d1d7221 */ /* 0x000fe20000010000 */
[----:B------:R-:W-:Y:S01]  /*1a90*/  FADD.FTZ R28, R28, R31 ;  /* 0x0000001f1c1c7221 */ /* 0x000fe20000010000 */
[----:B------:R-:W-:Y:S02]  /*1aa0*/  HADD2.F32 R61, -RZ, R61.H0_H0 ;  /* 0x2000003dff3d7230 */ /* 0x000fe40000004100 */
[C---:B------:R-:W-:Y:S01]  /*1ab0*/  FADD.FTZ R30, R59.reuse, R46 ;  /* 0x0000002e3b1e7221 */ /* 0x040fe20000010000 */
[----:B------:R-:W-:Y:S01]  /*1ac0*/  FFMA.FTZ R31, R59, R59, R32 ;  /* 0x0000003b3b1f7223 */ /* 0x000fe20000010020 */
[----:B------:R-:W-:Y:S02]  /*1ad0*/  FMUL.FTZ R32, R48, R48 ;  /* 0x0000003030207220 */ /* 0x000fe40000410000 */
        /* <DEDUP_REMOVED lines=43> */
.L_x_2771:
[----:B------:R-:W-:Y:S05]  /*1d90*/  BSYNC.RECONVERGENT B0 ;  /* 0x0000000000007941 */ /* 0x000fea0003800200 */
.L_x_2770:
        /* <DEDUP_REMOVED lines=54> */
.L_x_2773:
[----:B------:R-:W-:Y:S05]  /*2100*/  BSYNC.RECONVERGENT B0 ;  /* 0x0000000000007941 */ /* 0x000fea0003800200 */
.L_x_2772:
        /* <DEDUP_REMOVED lines=27> */
.L_x_2776:
[----:B------:R-:W3:Y:S04]  /*22c0*/  LDG.E.STRONG.GPU R30, desc[UR6][R28.64] ;  /* 0x000000061c1e7981 */ /* 0x000ee8000c1ef900 */
[----:B---3--:R-:W-:Y:S01]  /*22d0*/  CCTL.IVALL ;  /* 0x00000000ff00798f */ /* 0x008fe20002000000 */
[----:B------:R-:W-:Y:S05]  /*22e0*/  YIELD ;  /* 0x0000000000007946 */ /* 0x000fea0003800000 */
[----:B------:R-:W-:-:S13]  /*22f0*/  ISETP.NE.AND P2, PT, R30, R37, PT ;  /* 0x000000251e00720c */ /* 0x000fda0003f45270 */
[----:B------:R-:W-:Y:S05]  /*2300*/  @P2 BRA `(.L_x_2776) ;  /* 0xfffffffc00ec2947 */ /* 0x000fea000383ffff */
.L_x_2775:
        /* <DEDUP_REMOVED lines=16> */
.L_x_2778:
        /* <DEDUP_REMOVED lines=61> */
.L_x_2777:
        /* <DEDUP_REMOVED lines=38> */
.L_x_2779:
        /* <DEDUP_REMOVED lines=19> */
.L_x_2780:
        /* <DEDUP_REMOVED lines=9> */
.L_x_2781:
[----:B------:R-:W-:Y:S05]  /*2c00*/  BSYNC.RECONVERGENT B0 ;  /* 0x0000000000007941 */ /* 0x000fea0003800200 */
.L_x_2774:
        /* <DEDUP_REMOVED lines=57> */
[----:B------:R-:W-:Y:S01]  /*2fa0*/  F2FP.F16.F32.PACK_AB R19, R6, R19 ;  /* 0x000000130613723e */ /* 0x000fe200000000ff */
        /* <DEDUP_REMOVED lines=8> */
.L_x_2785:
[----:B------:R-:W-:Y:S05]  /*3030*/  BSYNC.RECONVERGENT B1 ;  /* 0x0000000000017941 */ /* 0x000fea0003800200 */
.L_x_2784:
        /* <DEDUP_REMOVED lines=24> */
.L_x_2787:
[----:B------:R-:W-:Y:S05]  /*31c0*/  BSYNC.RECONVERGENT B1 ;  /* 0x0000000000017941 */ /* 0x000fea0003800200 */
.L_x_2786:
        /* <DEDUP_REMOVED lines=24> */
[----:B------:R-:W-:-:S05]  /*3350*/  F2FP.F16.F32.PACK_AB R19, R6, R19 ;  /* 0x000000130613723e */ /* 0x000fca00000000ff */
[----:B------:R3:W-:Y:S02]  /*3360*/  STG.E desc[UR6][R34.64], R19 ;  /* 0x0000001322007986 */ /* 0x0007e4000c101906 */
.L_x_2789:
[----:B------:R-:W-:Y:S05]  /*3370*/  BSYNC.RECONVERGENT B1 ;  /* 0x0000000000017941 */ /* 0x000fea0003800200 */
.L_x_2788:
[----:B------:R-:W-:Y:S04]  /*3380*/  BSSY.RECONVERGENT B1, `(.L_x_2790) ;  /* 0x0000014000017945 */ /* 0x000fe80003800200 */
[----:B------:R-:W-:Y:S05]  /*3390*/  @P3 BRA `(.L_x_2791) ;  /* 0x0000000000483947 */ /* 0x000fea0003800000 */
[----:B------:R-:W4:Y:S01]  /*33a0*/  LDCU.64 UR4, c[0x0][0x3e0] ;  /* 0x00007c00ff0477ac */ /* 0x000f220008000a00 */
[----:B------:R-:W-:Y:S01]  /*33b0*/  MOV R32, R70 ;  /* 0x0000004600207202 */ /* 0x000fe20000000f00 */
[--C-:B0--3--:R-:W-:Y:S01]  /*33c0*/  FADD.FTZ R19, R12, -R38.reuse ;  /* 0x800000260c137221 */ /* 0x109fe20000010000 */
[----:B------:R-:W-:Y:S01]  /*33d0*/  MOV R33, R73 ;  /* 0x0000004900217202 */ /* 0x000fe20000000f00 */
[----:B------:R-:W1:Y:S01]  /*33e0*/  LDCU.64 UR10, c[0x0][0x380] ;  /* 0x00007000ff0a77ac */ /* 0x000e620008000a00 */
[----:B------:R-:W-:Y:S01]  /*33f0*/  FADD.FTZ R25, R25, -R38 ;  /* 0x8000002619197221 */ /* 0x000fe20000010000 */
[----:B--2---:R-:W-:-:S03]  /*3400*/  FMUL.FTZ R19, R19, R36 ;  /* 0x0000002413137220 */ /* 0x004fc60000410000 */
[----:B------:R-:W-:Y:S01]  /*3410*/  FMUL.FTZ R6, R25, R36 ;  /* 0x0000002419067220 */ /* 0x000fe20000410000 */
[----:B-----5:R-:W-:-:S03]  /*3420*/  FFMA.FTZ R19, R28, R19, R30 ;  /* 0x000000131c137223 */ /* 0x020fc6000001001e */
[----:B------:R-:W-:Y:S01]  /*3430*/  FFMA.FTZ R6, R29, R6, R31 ;  /* 0x000000061d067223 */ /* 0x000fe2000001001f */
[----:B----4-:R-:W-:-:S04]  /*3440*/  IMAD R21, R5, UR4, RZ ;  /* 0x0000000405157c24 */ /* 0x010fc8000f8e02ff */
[----:B------:R-:W-:Y:S01]  /*3450*/  F2FP.F16.F32.PACK_AB R19, R6, R19 ;  /* 0x000000130613723e */ /* 0x000fe200000000ff */
[----:B------:R-:W-:-:S04]  /*3460*/  IMAD.WIDE.U32 R32, R66, UR4, R32 ;  /* 0x0000000442207c25 */ /* 0x000fc8000f8e0020 */
[----:B------:R-:W-:Y:S01]  /*3470*/  IMAD R21, R66, UR5, R21 ;  /* 0x0000000542157c24 */ /* 0x000fe2000f8e0215 */
[----:B-1----:R-:W-:-:S04]  /*3480*/  LEA R34, P2, R32, UR10, 0x1 ;  /* 0x0000000a20227c11 */ /* 0x002fc8000f8408ff */
[----:B------:R-:W-:-:S04]  /*3490*/  IADD3 R21, PT, PT, R33, R21, RZ ;  /* 0x0000001521157210 */ /* 0x000fc80007ffe0ff */
[----:B------:R-:W-:-:S05]  /*34a0*/  LEA.HI.X R35, R32, UR11, R21, 0x1, P2 ;  /* 0x0000000b20237c11 */ /* 0x000fca00090f0c15 */
[----:B------:R4:W-:Y:S02]  /*34b0*/  STG.E desc[UR6][R34.64], R19 ;  /* 0x0000001322007986 */ /* 0x0009e4000c101906 */
.L_x_2791:
[----:B------:R-:W-:Y:S05]  /*34c0*/  BSYNC.RECONVERGENT B1 ;  /* 0x0000000000017941 */ /* 0x000fea0003800200 */
.L_x_2790:
        /* <DEDUP_REMOVED lines=25> */
[----:B------:R-:W-:Y:S01]  /*3660*/  F2FP.F16.F32.PACK_AB R19, R10, R19 ;  /* 0x000000130a13723e */ /* 0x000fe200000000ff */
[----:B------:R-:W-:-:S04]  /*3670*/  IMAD.WIDE.U32 R32, R74, UR4, R32 ;  /* 0x000000044a207c25 */ /* 0x000fc8000f8e0020 */
[----:B------:R-:W-:Y:S01]  /*3680*/  IMAD R21, R74, UR5, R21 ;  /* 0x000000054a157c24 */ /* 0x000fe2000f8e0215 */
[----:B0-----:R-:W-:-:S04]  /*3690*/  LEA R34, P5, R32, UR10, 0x1 ;  /* 0x0000000a20227c11 */ /* 0x001fc8000f8a08ff */
[----:B------:R-:W-:-:S04]  /*36a0*/  IADD3 R21, PT, PT, R33, R21, RZ ;  /* 0x0000001521157210 */ /* 0x000fc80007ffe0ff */
[----:B------:R-:W-:-:S05]  /*36b0*/  LEA.HI.X R35, R32, UR11, R21, 0x1, P5 ;  /* 0x0000000b20237c11 */ /* 0x000fca000a8f0c15 */
[----:B------:R0:W-:Y:S02]  /*36c0*/  STG.E desc[UR6][R34.64], R19 ;  /* 0x0000001322007986 */ /* 0x0001e4000c101906 */
.L_x_2793:
[----:B------:R-:W-:Y:S05]  /*36d0*/  BSYNC.RECONVERGENT B1 ;  /* 0x0000000000017941 */ /* 0x000fea0003800200 */
.L_x_2792:
        /* <DEDUP_REMOVED lines=20> */
.L_x_2795:
[----:B------:R-:W-:Y:S05]  /*3820*/  BSYNC.RECONVERGENT B1 ;  /* 0x0000000000017941 */ /* 0x000fea0003800200 */
.L_x_2794:
        /* <DEDUP_REMOVED lines=17> */
[----:B------:R-:W-:Y:S02]  /*3940*/  F2FP.F16.F32.PACK_AB R19, R10, R21 ;  /* 0x000000150a13723e */ /* 0x000fe400000000ff */
[----:B------:R-:W-:-:S05]  /*3950*/  LEA.HI.X R33, R18, UR11, R39, 0x1, P1 ;  /* 0x0000000b12217c11 */ /* 0x000fca00088f0c27 */
[----:B------:R0:W-:Y:S02]  /*3960*/  STG.E desc[UR6][R32.64], R19 ;  /* 0x0000001320007986 */ /* 0x0001e4000c101906 */
.L_x_2797:
[----:B------:R-:W-:Y:S05]  /*3970*/  BSYNC.RECONVERGENT B1 ;  /* 0x0000000000017941 */ /* 0x000fea0003800200 */
.L_x_2796:
        /* <DEDUP_REMOVED lines=17> */
[----:B------:R-:W-:Y:S02]  /*3a90*/  F2FP.F16.F32.PACK_AB R19, R23, R12 ;  /* 0x0000000c1713723e */ /* 0x000fe400000000ff */
[----:B------:R-:W-:-:S05]  /*3aa0*/  LEA.HI.X R21, R18, UR11, R25, 0x1, P1 ;  /* 0x0000000b12157c11 */ /* 0x000fca00088f0c19 */
[----:B------:R0:W-:Y:S02]  /*3ab0*/  STG.E desc[UR6][R20.64], R19 ;  /* 0x0000001314007986 */ /* 0x0001e4000c101906 */
.L_x_2799:
[----:B------:R-:W-:Y:S05]  /*3ac0*/  BSYNC.RECONVERGENT B1 ;  /* 0x0000000000017941 */ /* 0x000fea0003800200 */
.L_x_2798:
        /* <DEDUP_REMOVED lines=20> */
.L_x_2801:
[----:B------:R-:W-:Y:S05]  /*3c10*/  BSYNC.RECONVERGENT B1 ;  /* 0x0000000000017941 */ /* 0x000fea0003800200 */
.L_x_2800:
        /* <DEDUP_REMOVED lines=20> */
.L_x_2803:
[----:B------:R-:W-:Y:S05]  /*3d60*/  BSYNC.RECONVERGENT B1 ;  /* 0x0000000000017941 */ /* 0x000fea0003800200 */
.L_x_2802:
        /* <DEDUP_REMOVED lines=33> */
[----:B------:R-:W-:Y:S02]  /*3f80*/  F2FP.F16.F32.PACK_AB R19, R14, R51 ;  /* 0x000000330e13723e */ /* 0x000fe400000000ff */
[----:B------:R-:W-:-:S05]  /*3f90*/  LEA.HI.X R21, R18, UR11, R23, 0x1, P5 ;  /* 0x0000000b12157c11 */ /* 0x000fca000a8f0c17 */
[----:B------:R0:W-:Y:S02]  /*3fa0*/  STG.E desc[UR6][R20.64], R19 ;  /* 0x0000001314007986 */ /* 0x0001e4000c101906 */
.L_x_2805:
[----:B------:R-:W-:Y:S05]  /*3fb0*/  BSYNC.RECONVERGENT B1 ;  /* 0x0000000000017941 */ /* 0x000fea0003800200 */
.L_x_2804:
        /* <DEDUP_REMOVED lines=17> */
[----:B------:R-:W-:Y:S02]  /*40d0*/  F2FP.F16.F32.PACK_AB R19, R6, R53 ;  /* 0x000000350613723e */ /* 0x000fe400000000ff */
[----:B------:R-:W-:-:S05]  /*40e0*/  LEA.HI.X R21, R18, UR11, R23, 0x1, P2 ;  /* 0x0000000b12157c11 */ /* 0x000fca00090f0c17 */
[----:B------:R0:W-:Y:S02]  /*40f0*/  STG.E desc[UR6][R20.64], R19 ;  /* 0x0000001314007986 */ /* 0x0001e4000c101906 */
.L_x_2807:
[----:B------:R-:W-:Y:S05]  /*4100*/  BSYNC.RECONVERGENT B1 ;  /* 0x0000000000017941 */ /* 0x000fea0003800200 */
.L_x_2806:
        /* <DEDUP_REMOVED lines=20> */
.L_x_2809:
[----:B------:R-:W-:Y:S05]  /*4250*/  BSYNC.RECONVERGENT B1 ;  /* 0x0000000000017941 */ /* 0x000fea0003800200 */
.L_x_2808:
        /* <DEDUP_REMOVED lines=20> */
.L_x_2811:
[----:B------:R-:W-:Y:S05]  /*43a0*/  BSYNC.RECONVERGENT B1 ;  /* 0x0000000000017941 */ /* 0x000fea0003800200 */
.L_x_2810:
        /* <DEDUP_REMOVED lines=20> */
.L_x_2813:
[----:B------:R-:W-:Y:S05]  /*44f0*/  BSYNC.RECONVERGENT B1 ;  /* 0x0000000000017941 */ /* 0x000fea0003800200 */
.L_x_2812:
        /* <DEDUP_REMOVED lines=10> */
[----:B------:R-:W-:Y:S01]  /*45a0*/  F2FP.F16.F32.PACK_AB R21, R36, R21 ;  /* 0x000000152415723e */ /* 0x000fe200000000ff */
        /* <DEDUP_REMOVED lines=8> */
.L_x_2783:
        /* <DEDUP_REMOVED lines=34> */
.L_x_2816:
[----:B------:R-:W-:Y:S05]  /*4850*/  BSYNC.RECONVERGENT B1 ;  /* 0x0000000000017941 */ /* 0x000fea0003800200 */
.L_x_2815:
        /* <DEDUP_REMOVED lines=28> */
[----:B------:R-:W-:Y:S01]  /*4a20*/  F2FP.F16.F32.PACK_AB R21, R6, R21 ;  /* 0x000000150615723e */ /* 0x000fe200000000ff */
[----:B------:R-:W-:-:S05]  /*4a30*/  IMAD.WIDE.U32 R34, R19, UR8, R34 ;  /* 0x0000000813227c25 */ /* 0x000fca000f8e0022 */
[----:B------:R-:W-:Y:S02]  /*4a40*/  IADD3 R33, PT, PT, R35, R33, RZ ;  /* 0x0000002123217210 */ /* 0x000fe40007ffe0ff */
[----:B-1----:R-:W-:-:S04]  /*4a50*/  LEA R32, P2, R34, UR10, 0x1 ;  /* 0x0000000a22207c11 */ /* 0x002fc8000f8408ff */
[----:B------:R-:W-:-:S05]  /*4a60*/  LEA.HI.X R33, R34, UR11, R33, 0x1, P2 ;  /* 0x0000000b22217c11 */ /* 0x000fca00090f0c21 */
[----:B------:R0:W-:Y:S04]  /*4a70*/  STG.E desc[UR6][R32.64], R21 ;  /* 0x0000001520007986 */ /* 0x0001e8000c101906 */
.L_x_2818:
[----:B------:R-:W-:Y:S05]  /*4a80*/  BSYNC.RECONVERGENT B1 ;  /* 0x0000000000017941 */ /* 0x000fea0003800200 */
.L_x_2817:
        /* <DEDUP_REMOVED lines=32> */
[----:B------:R-:W-:-:S05]  /*4c90*/  F2FP.F16.F32.PACK_AB R21, R21, R6 ;  /* 0x000000061515723e */ /* 0x000fca00000000ff */
[----:B------:R1:W-:Y:S02]  /*4ca0*/  STG.E desc[UR6][R32.64], R21 ;  /* 0x0000001520007986 */ /* 0x0003e4000c101906 */
.L_x_2820:
[----:B------:R-:W-:Y:S05]  /*4cb0*/  BSYNC.RECONVERGENT B1 ;  /* 0x0000000000017941 */ /* 0x000fea0003800200 */
.L_x_2819:
[----:B------:R-:W-:Y:S04]  /*4cc0*/  BSSY.RECONVERGENT B1, `(.L_x_2821) ;  /* 0x000001e000017945 */ /* 0x000fe80003800200 */
[----:B------:R-:W-:Y:S05]  /*4cd0*/  @P1 BRA `(.L_x_2822) ;  /* 0x0000000000701947 */ /* 0x000fea0003800000 */
[--C-:B------:R-:W-:Y:S01]  /*4ce0*/  FADD.FTZ R19, R12, -R38.reuse ;  /* 0x800000260c137221 */ /* 0x100fe20000010000 */
[----:B------:R-:W-:Y:S01]  /*4cf0*/  FADD.FTZ R25, R25, -R38 ;  /* 0x8000002619197221 */ /* 0x000fe20000010000 */
[----:B------:R-:W3:Y:S01]  /*4d00*/  LDCU.64 UR8, c[0x0][0x3e0] ;  /* 0x00007c00ff0877ac */ /* 0x000ee20008000a00 */
[----:B------:R-:W-:Y:S01]  /*4d10*/  MOV R34, R70 ;  /* 0x0000004600227202 */ /* 0x000fe20000000f00 */
[-C--:B--2---:R-:W-:Y:S01]  /*4d20*/  FMUL.FTZ R19, R19, R36.reuse ;  /* 0x0000002413137220 */ /* 0x084fe20000410000 */
[----:B------:R-:W-:Y:S01]  /*4d30*/  FMUL.FTZ R8, R25, R36 ;  /* 0x0000002419087220 */ /* 0x000fe20000410000 */
[----:B------:R-:W2:Y:S01]  /*4d40*/  LDCU.64 UR10, c[0x0][0x380] ;  /* 0x00007000ff0a77ac */ /* 0x000ea20008000a00 */
[----:B------:R-:W-:Y:S01]  /*4d50*/  MOV R35, R73 ;  /* 0x0000004900237202 */ /* 0x000fe20000000f00 */
[----:B-----5:R-:W-:Y:S01]  /*4d60*/  FFMA.FTZ R19, R28, R19, R30 ;  /* 0x000000131c137223 */ /* 0x020fe2000001001e */
[----:B01----:R-:W-:-:S03]  /*4d70*/  FFMA.FTZ R21, R29, R8, R31 ;  /* 0x000000081d157223 */ /* 0x003fc6000001001f */
        /* <DEDUP_REMOVED lines=16> */
[----:B------:R-:W-:-:S05]  /*4e80*/  F2FP.F16.F32.PACK_AB R19, R19, R6 ;  /* 0x000000061313723e */ /* 0x000fca00000000ff */
[----:B------:R3:W-:Y:S02]  /*4e90*/  STG.E desc[UR6][R32.64], R19 ;  /* 0x0000001320007986 */ /* 0x0007e4000c101906 */
.L_x_2822:
[----:B------:R-:W-:Y:S05]  /*4ea0*/  BSYNC.RECONVERGENT B1 ;  /* 0x0000000000017941 */ /* 0x000fea0003800200 */
.L_x_2821:
        /* <DEDUP_REMOVED lines=40> */
[----:B------:R-:W-:-:S05]  /*5130*/  F2FP.F16.F32.PACK_AB R21, R21, R10 ;  /* 0x0000000a1515723e */ /* 0x000fca00000000ff */
[----:B------:R4:W-:Y:S02]  /*5140*/  STG.E desc[UR6][R34.64], R21 ;  /* 0x0000001522007986 */ /* 0x0009e4000c101906 */
.L_x_2824:
[----:B------:R-:W-:Y:S05]  /*5150*/  BSYNC.RECONVERGENT B1 ;  /* 0x0000000000017941 */ /* 0x000fea0003800200 */
.L_x_2823:
        /* <DEDUP_REMOVED lines=28> */
[----:B------:R-:W-:-:S05]  /*5320*/  F2FP.F16.F32.PACK_AB R19, R19, R10 ;  /* 0x0000000a1313723e */ /* 0x000fca00000000ff */
[----:B------:R0:W-:Y:S02]  /*5330*/  STG.E desc[UR6][R34.64], R19 ;  /* 0x0000001322007986 */ /* 0x0001e4000c101906 */
.L_x_2826:
[----:B------:R-:W-:Y:S05]  /*5340*/  BSYNC.RECONVERGENT B1 ;  /* 0x0000000000017941 */ /* 0x000fea0003800200 */
.L_x_2825:
        /* <DEDUP_REMOVED lines=28> */
[----:B------:R-:W-:-:S05]  /*5510*/  F2FP.F16.F32.PACK_AB R21, R21, R10 ;  /* 0x0000000a1515723e */ /* 0x000fca00000000ff */
[----:B------:R0:W-:Y:S02]  /*5520*/  STG.E desc[UR6][R32.64], R21 ;  /* 0x0000001520007986 */ /* 0x0001e4000c101906 */
.L_x_2828:
[----:B------:R-:W-:Y:S05]  /*5530*/  BSYNC.RECONVERGENT B1 ;  /* 0x0000000000017941 */ /* 0x000fea0003800200 */
.L_x_2827:
        /* <DEDUP_REMOVED lines=28> */
[----:B------:R-:W-:-:S05]  /*5700*/  F2FP.F16.F32.PACK_AB R23, R23, R10 ;  /* 0x0000000a1717723e */ /* 0x000fca00000000ff */
[----:B------:R0:W-:Y:S02]  /*5710*/  STG.E desc[UR6][R18.64], R23 ;  /* 0x0000001712007986 */ /* 0x0001e4000c101906 */
.L_x_2830:
[----:B------:R-:W-:Y:S05]  /*5720*/  BSYNC.RECONVERGENT B1 ;  /* 0x0000000000017941 */ /* 0x000fea0003800200 */
.L_x_2829:
        /* <DEDUP_REMOVED lines=30> */
.L_x_2832:
[----:B------:R-:W-:Y:S05]  /*5910*/  BSYNC.RECONVERGENT B1 ;  /* 0x0000000000017941 */ /* 0x000fea0003800200 */
.L_x_2831:
        /* <DEDUP_REMOVED lines=30> */
.L_x_2834:
[----:B------:R-:W-:Y:S05]  /*5b00*/  BSYNC.RECONVERGENT B1 ;  /* 0x0000000000017941 */ /* 0x000fea0003800200 */
.L_x_2833:
        /* <DEDUP_REMOVED lines=44> */
[----:B------:R-:W-:-:S05]  /*5dd0*/  F2FP.F16.F32.PACK_AB R23, R23, R6 ;  /* 0x000000061717723e */ /* 0x000fca00000000ff */
[----:B------:R0:W-:Y:S02]  /*5de0*/  STG.E desc[UR6][R20.64], R23 ;  /* 0x0000001714007986 */ /* 0x0001e4000c101906 */
.L_x_2836:
[----:B------:R-:W-:Y:S05]  /*5df0*/  BSYNC.RECONVERGENT B1 ;  /* 0x0000000000017941 */ /* 0x000fea0003800200 */
.L_x_2835:
        /* <DEDUP_REMOVED lines=30> */
.L_x_2838:
[----:B------:R-:W-:Y:S05]  /*5fe0*/  BSYNC.RECONVERGENT B1 ;  /* 0x0000000000017941 */ /* 0x000fea0003800200 */
.L_x_2837:
        /* <DEDUP_REMOVED lines=30> */
.L_x_2840:
[----:B------:R-:W-:Y:S05]  /*61d0*/  BSYNC.RECONVERGENT B1 ;  /* 0x0000000000017941 */ /* 0x000fea0003800200 */
.L_x_2839:
        /* <DEDUP_REMOVED lines=30> */
.L_x_2842:
[----:B------:R-:W-:Y:S05]  /*63c0*/  BSYNC.RECONVERGENT B1 ;  /* 0x0000000000017941 */ /* 0x000fea0003800200 */
.L_x_2841:
        /* <DEDUP_REMOVED lines=30> */
.L_x_2844:
[----:B------:R-:W-:Y:S05]  /*65b0*/  BSYNC.RECONVERGENT B1 ;  /* 0x0000000000017941 */ /* 0x000fea0003800200 */
.L_x_2843:
        /* <DEDUP_REMOVED lines=28> */
.L_x_2814:
[----:B------:R-:W-:Y:S05]  /*6780*/  BSYNC.RECONVERGENT B0 ;  /* 0x0000000000007941 */ /* 0x000fea0003800200 */
.L_x_2782:
        /* <DEDUP_REMOVED lines=8> */
.L_x_2846:
        /* <DEDUP_REMOVED lines=15> */
.L_x_4929:


//--------------------- .text._Z35group_norm_nhwc_fwd_one_pass_kernelI11Fp16IOFp32WLi256ELi160ELi640EEv26Group_norm_nhwc_fwd_params --------------------------
	.section	.text._Z35group_norm_nhwc_fwd_one_pass_kernelI11Fp16IOFp32WLi256ELi160ELi640EEv26Group_norm_nhwc_fwd_params,"ax",@progbits
	.align	128
        .global         _Z35group_norm_nhwc_fwd_one_pass_kernelI11Fp16IOFp32WLi256ELi160ELi640EEv26Group_norm_nhwc_fwd_params
        .type           _Z35group_norm_nhwc_fwd_one_pass_kernelI11Fp16IOFp32WLi256ELi160ELi640EEv26Group_norm_nhwc_fwd_params,@function
        .size           _Z35group_norm_nhwc_fwd_one_pass_kernelI11Fp16IOFp32WLi256ELi160ELi640EEv26Group_norm_nhwc_fwd_params,(.L_x_4930 - _Z35group_norm_nhwc_fwd_one_pass_kernelI11Fp16IOFp32WLi256ELi160ELi640EEv26Group_norm_nhwc_fwd_params)
        .other          _Z35group_norm_nhwc_fwd_one_pass_kernelI11Fp16IOFp32WLi256ELi160ELi640EEv26Group_norm_nhwc_fwd_params,@"STO_CUDA_ENTRY STV_DEFAULT"
_Z35group_norm_nhwc_fwd_one_pass_kernelI11Fp16IOFp32WLi256ELi160ELi640EEv26Group_norm_nhwc_fwd_params:
.text._Z35group_norm_nhwc_fwd_one_pass_kernelI11Fp16IOFp32WLi256ELi160ELi640EEv26Group_norm_nhwc_fwd_params:
        /* <DEDUP_REMOVED lines=26> */
.L_x_2986:
        /* <DEDUP_REMOVED lines=18> */
[----:B------:R-:W-:-:S05]  /*02c0*/  IMAD.HI.U32 R5, R3, R5, UR6 ;  /* 0x0000000603057e27 */ /* 0x000fca000f8e0005 */
[----:B------:R-:W-:Y:S02]  /*02d0*/  R2UR UR6, R5 ;  /* 0x00000000050672ca */ /* 0x000fe400000e0000 */
[----:B------:R-:W0:Y:S11]  /*02e0*/  LDC R5, c[0x0][0x404] ;  /* 0x00010100ff057b82 */ /* 0x000e360000000800 */
[----:B------:R-:W-:-:S06]  /*02f0*/  UIMAD.WIDE.U32 UR6, UR6, UR4, URZ ;  /* 0x00000004060672a5 */ /* 0x000fcc000f8e00ff */
[----:B------:R-:W-:-:S05]  /*0300*/  IADD3 R0, PT, PT, RZ, -UR7, RZ ;  /* 0x80000007ff007c10 */ /* 0x000fca000fffe0ff */
[----:B------:R-:W-:Y:S01]  /*0310*/  IMAD R0, R7, R0, UR4 ;  /* 0x0000000407007e24 */ /* 0x000fe2000f8e0200 */
[----:B------:R-:W-:Y:S01]  /*0320*/  ULOP3.LUT UR4, UR5, UR10, URZ, 0x3c, !UPT ;  /* 0x0000000a05047292 */ /* 0x000fe2000f8e3cff */
[----:B0-----:R-:W-:Y:S01]  /*0330*/  IMAD R5, R5, UR8, R84 ;  /* 0x0000000805057c24 */ /* 0x001fe2000f8e0254 */
[----:B------:R-:W0:Y:S02]  /*0340*/  LDCU.64 UR8, c[0x0][0x3f0] ;  /* 0x00007e00ff0877ac */ /* 0x000e240008000a00 */
[----:B------:R-:W-:Y:S02]  /*0350*/  ISETP.GT.U32.AND P1, PT, R7, R0, PT ;  /* 0x000000000700720c */ /* 0x000fe40003f24070 */
[----:B------:R-:W-:Y:S02]  /*0360*/  SHF.R.S32.HI R3, RZ, 0x1f, R5 ;  /* 0x0000001fff037819 */ /* 0x000fe40000011405 */
[C---:B------:R-:W-:Y:S02]  /*0370*/  IADD3 R9, PT, PT, R5.reuse, 0x8, RZ ;  /* 0x0000000805097810 */ /* 0x040fe40007ffe0ff */
[----:B------:R-:W-:-:S02]  /*0380*/  IADD3 R11, PT, PT, R5, 0x10, RZ ;  /* 0x00000010050b7810 */ /* 0x000fc40007ffe0ff */
[----:B-1----:R-:W-:Y:S02]  /*0390*/  ISETP.GE.U32.AND P2, PT, R9, UR14, PT ;  /* 0x0000000e09007c0c */ /* 0x002fe4000bf46070 */
[----:B------:R-:W-:Y:S02]  /*03a0*/  SHF.R.S32.HI R17, RZ, 0x1f, R9 ;  /* 0x0000001fff117819 */ /* 0x000fe40000011409 */
[----:B------:R-:W-:Y:S01]  /*03b0*/  ISETP.GE.U32.AND P3, PT, R11, UR14, PT ;  /* 0x0000000e0b007c0c */ /* 0x000fe2000bf66070 */
[----:B------:R-:W-:Y:S01]  /*03c0*/  VOTEU.ANY UP2, P1 ;  /* 0x0000000000ff7886 */ /* 0x000fe20000840100 */
[----:B------:R-:W-:Y:S02]  /*03d0*/  PLOP3.LUT P1, PT, PT, PT, UP2, 0x80, 0x8 ;  /* 0x000000000008781c */ /* 0x000fe40003f2f028 */
[----:B------:R-:W-:Y:S02]  /*03e0*/  ISETP.GE.AND.EX P2, PT, R17, UR15, PT, P2 ;  /* 0x0000000f11007c0c */ /* 0x000fe4000bf46320 */
[----:B------:R-:W-:Y:S01]  /*03f0*/  @!UP2 UIADD3 UR7, UPT, UPT, UR7, 0x1, URZ ;  /* 0x000000010707a890 */ /* 0x000fe2000fffe0ff */
[----:B0-----:R-:W-:Y:S01]  /*0400*/  MOV R13, UR8 ;  /* 0x00000008000d7c02 */ /* 0x001fe20008000f00 */
[----:B------:R-:W-:Y:S01]  /*0410*/  UISETP.GE.AND UP2, UPT, UR4, URZ, UPT ;  /* 0x000000ff0400728c */ /* 0x000fe2000bf46270 */
[----:B------:R-:W-:-:S02]  /*0420*/  SHF.R.S32.HI R19, RZ, 0x1f, R11 ;  /* 0x0000001fff137819 */ /* 0x000fc4000001140b */
[----:B------:R-:W-:Y:S02]  /*0430*/  IADD3 R15, PT, PT, R5, 0x20, RZ ;  /* 0x00000020050f7810 */ /* 0x000fe40007ffe0ff */
[----:B------:R-:W-:Y:S02]  /*0440*/  ISETP.GE.AND.EX P3, PT, R19, UR15, PT, P3 ;  /* 0x0000000f13007c0c */ /* 0x000fe4000bf66330 */
[-C--:B------:R-:W-:Y:S02]  /*0450*/  @!P1 IADD3 R0, PT, PT, R0, -R7.reuse, RZ ;  /* 0x8000000700009210 */ /* 0x080fe40007ffe0ff */
[----:B------:R-:W0:Y:S02]  /*0460*/  @!P2 LDC.64 R26, c[0x0][0x3e0] ;  /* 0x0000f800ff1aab82 */ /* 0x000e240000000a00 */
[----:B------:R-:W-:-:S06]  /*0470*/  ISETP.GE.U32.AND P1, PT, R0, R7, PT ;  /* 0x000000070000720c */ /* 0x000fcc0003f26070 */
[----:B------:R-:W1:Y:S07]  /*0480*/  @!P2 LDC.64 R30, c[0x0][0x390] ;  /* 0x0000e400ff1eab82 */ /* 0x000e6e0000000a00 */
[----:B------:R-:W-:Y:S01]  /*0490*/  VOTEU.ANY UP1, P1 ;  /* 0x0000000000ff7886 */ /* 0x000fe20000820100 */
[----:B------:R-:W-:Y:S01]  /*04a0*/  ISETP.GE.U32.AND P1, PT, R5, UR14, PT ;  /* 0x0000000e05007c0c */ /* 0x000fe2000bf26070 */
[----:B------:R-:W2:Y:S03]  /*04b0*/  @!P3 LDC.64 R28, c[0x0][0x3e0] ;  /* 0x0000f800ff1cbb82 */ /* 0x000ea60000000a00 */
[----:B------:R-:W-:Y:S01]  /*04c0*/  @UP1 UIADD3 UR7, UPT, UPT, UR7, 0x1, URZ ;  /* 0x0000000107071890 */ /* 0x000fe2000fffe0ff */
[----:B------:R-:W-:-:S03]  /*04d0*/  ISETP.GE.AND.EX P1, PT, R3, UR15, PT, P1 ;  /* 0x0000000f03007c0c */ /* 0x000fc6000bf26310 */
[----:B------:R-:W-:Y:S01]  /*04e0*/  @!UP2 UIADD3 UR7, UPT, UPT, -UR7, URZ, URZ ;  /* 0x000000ff0707a290 */ /* 0x000fe2000fffe1ff */
[----:B------:R-:W3:Y:S01]  /*04f0*/  @!P3 LDC.64 R32, c[0x0][0x390] ;  /* 0x0000e400ff20bb82 */ /* 0x000ee20000000a00 */
[----:B------:R-:W-:-:S04]  /*0500*/  @!UP0 ULOP3.LUT UR7, URZ, UR10, URZ, 0x33, !UPT ;  /* 0x0000000aff078292 */ /* 0x000fc8000f8e33ff */
[----:B------:R-:W-:-:S04]  /*0510*/  UIADD3 UR4, UPT, UPT, -UR7, URZ, URZ ;  /* 0x000000ff07047290 */ /* 0x000fc8000fffe1ff */
[----:B------:R-:W-:Y:S01]  /*0520*/  UIMAD UR4, UR10, UR4, UR5 ;  /* 0x000000040a0472a4 */ /* 0x000fe2000f8e0205 */
[----:B------:R-:W4:Y:S03]  /*0530*/  @!P1 LDC.64 R6, c[0x0][0x3e0] ;  /* 0x0000f800ff069b82 */ /* 0x000f260000000a00 */
[----:B------:R-:W-:Y:S02]  /*0540*/  UIMAD UR11, UR4, 0xa0, URZ ;  /* 0x000000a0040b78a4 */ /* 0x000fe4000f8e02ff */
[----:B------:R-:W-:-:S03]  /*0550*/  USHF.R.S32.HI UR4, URZ, 0x1f, UR7 ;  /* 0x0000001fff047899 */ /* 0x000fc60008011407 */
[----:B-----5:R-:W5:Y:S01]  /*0560*/  @!P1 LDC.64 R22, c[0x0][0x390] ;  /* 0x0000e400ff169b82 */ /* 0x020f620000000a00 */
[----:B------:R-:W-:Y:S01]  /*0570*/  IADD3 R86, P4, PT, R34, UR11, RZ ;  /* 0x0000000b22567c10 */ /* 0x000fe2000ff9e0ff */
[----:B------:R-:W-:Y:S01]  /*0580*/  UIMAD UR4, UR4, UR8, URZ ;  /* 0x00000008040472a4 */ /* 0x000fe2000f8e02ff */
[----:B------:R-:W-:-:S03]  /*0590*/  MOV R0, UR11 ;  /* 0x0000000b00007c02 */ /* 0x000fc60008000f00 */
[----:B------:R-:W-:Y:S01]  /*05a0*/  UIMAD UR4, UR7, UR9, UR4 ;  /* 0x00000009070472a4 */ /* 0x000fe2000f8e0204 */
[----:B------:R-:W-:-:S03]  /*05b0*/  LEA.HI.X.SX32 R87, R0, RZ, 0x1, P4 ;  /* 0x000000ff00577211 */ /* 0x000fc600020f0eff */
[----:B------:R-:W-:Y:S01]  /*05c0*/  IMAD.WIDE.U32 R86, R13, UR7, R86 ;  /* 0x000000070d567c25 */ /* 0x000fe2000f8e0056 */
[----:B------:R-:W-:-:S03]  /*05d0*/  IADD3 R13, PT, PT, R5, 0x18, RZ ;  /* 0x00000018050d7810 */ /* 0x000fc60007ffe0ff */
[----:B----4-:R-:W-:Y:S01]  /*05e0*/  @!P1 IMAD R0, R3, R6, RZ ;  /* 0x0000000603009224 */ /* 0x010fe200078e02ff */
[----:B------:R-:W-:Y:S02]  /*05f0*/  IADD3 R89, PT, PT, R87, UR4, RZ ;  /* 0x0000000457597c10 */ /* 0x000fe4000fffe0ff */
[----:B------:R-:W-:Y:S01]  /*0600*/  @!P1 MOV R88, R86 ;  /* 0x0000005600589202 */ /* 0x000fe20000000f00 */
[----:B------:R-:W-:Y:S01]  /*0610*/  @!P1 IMAD R7, R5, R7, R0 ;  /* 0x0000000705079224 */ /* 0x000fe200078e0200 */
[----:B------:R-:W-:Y:S02]  /*0620*/  ISETP.GE.U32.AND P4, PT, R13, UR14, PT ;  /* 0x0000000e0d007c0c */ /* 0x000fe4000bf86070 */
[----:B------:R-:W-:Y:S01]  /*0630*/  SHF.R.S32.HI R21, RZ, 0x1f, R13 ;  /* 0x0000001fff157819 */ /* 0x000fe2000001140d */
[----:B------:R-:W-:-:S03]  /*0640*/  @!P1 IMAD.WIDE.U32 R2, R5, R6, R88 ;  /* 0x0000000605029225 */ /* 0x000fc600078e0058 */
[----:B------:R-:W-:Y:S02]  /*0650*/  ISETP.GE.AND.EX P4, PT, R21, UR15, PT, P4 ;  /* 0x0000000f15007c0c */ /* 0x000fe4000bf86340 */
[----:B------:R-:W-:Y:S02]  /*0660*/  @!P1 IADD3 R0, PT, PT, R3, R7, RZ ;  /* 0x0000000703009210 */ /* 0x000fe40007ffe0ff */
[----:B-----5:R-:W-:-:S04]  /*0670*/  @!P1 LEA R6, P5, R2, R22, 0x1 ;  /* 0x0000001602069211 */ /* 0x020fc800078a08ff */
[----:B------:R-:W-:Y:S01]  /*0680*/  @!P1 LEA.HI.X R7, R2, R23, R0, 0x1, P5 ;  /* 0x0000001702079211 */ /* 0x000fe200028f0c00 */
[----:B0-----:R-:W-:Y:S01]  /*0690*/  @!P2 IMAD R0, R17, R26, RZ ;  /* 0x0000001a1100a224 */ /* 0x001fe200078e02ff */
[----:B------:R-:W-:Y:S02]  /*06a0*/  ISETP.GE.U32.AND P5, PT, R15, UR14, PT ;  /* 0x0000000e0f007c0c */ /* 0x000fe4000bfa6070 */
[----:B------:R-:W-:Y:S01]  /*06b0*/  SHF.R.S32.HI R23, RZ, 0x1f, R15 ;  /* 0x0000001fff177819 */ /* 0x000fe2000001140f */
[----:B------:R-:W0:Y:S01]  /*06c0*/  @!P4 LDC.64 R34, c[0x0][0x3e0] ;  /* 0x0000f800ff22cb82 */ /* 0x000e220000000a00 */
[----:B------:R-:W-:Y:S01]  /*06d0*/  @!P2 MOV R2, R86 ;  /* 0x000000560002a202 */ /* 0x000fe20000000f00 */
[----:B------:R1:W4:Y:S01]  /*06e0*/  @!P1 LDG.E R78, desc[UR12][R6.64] ;  /* 0x0000000c064e9981 */ /* 0x000322000c1e1900 */
[----:B------:R-:W-:Y:S01]  /*06f0*/  ISETP.GE.AND.EX P5, PT, R23, UR15, PT, P5 ;  /* 0x0000000f17007c0c */ /* 0x000fe2000bfa6350 */
[----:B------:R-:W-:Y:S01]  /*0700*/  @!P2 IMAD R27, R9, R27, R0 ;  /* 0x0000001b091ba224 */ /* 0x000fe200078e0200 */
[----:B------:R-:W-:Y:S01]  /*0710*/  IADD3 R17, PT, PT, R5, 0x28, RZ ;  /* 0x0000002805117810 */ /* 0x000fe20007ffe0ff */
[----:B--2---:R-:W-:Y:S01]  /*0720*/  @!P3 IMAD R0, R19, R28, RZ ;  /* 0x0000001c1300b224 */ /* 0x004fe200078e02ff */
[----:B------:R-:W-:Y:S01]  /*0730*/  @!P2 MOV R3, R89 ;  /* 0x000000590003a202 */ /* 0x000fe20000000f00 */
[----:B------:R-:W2:Y:S01]  /*0740*/  @!P4 LDC.64 R36, c[0x0][0x390] ;  /* 0x0000e400ff24cb82 */ /* 0x000ea20000000a00 */
[----:B------:R-:W-:Y:S01]  /*0750*/  ISETP.GE.U32.AND P1, PT, R17, UR14, PT ;  /* 0x0000000e11007c0c */ /* 0x000fe2000bf26070 */
[----:B------:R-:W-:Y:S01]  /*0760*/  @!P3 IMAD R29, R11, R29, R0 ;  /* 0x0000001d0b1db224 */ /* 0x000fe200078e0200 */
[----:B------:R-:W-:Y:S01]  /*0770*/  SHF.R.S32.HI R25, RZ, 0x1f, R17 ;  /* 0x0000001fff197819 */ /* 0x000fe20000011411 */
[----:B------:R-:W-:Y:S01]  /*0780*/  @!P2 IMAD.WIDE.U32 R2, R9, R26, R2 ;  /* 0x0000001a0902a225 */ /* 0x000fe200078e0002 */
[----:B------:R-:W-:-:S02]  /*0790*/  @!P3 MOV R8, R86 ;  /* 0x000000560008b202 */ /* 0x000fc40000000f00 */
[----:B------:R-:W-:Y:S01]  /*07a0*/  @!P3 MOV R9, R89 ;  /* 0x000000590009b202 */ /* 0x000fe20000000f00 */
[----:B------:R-:W5:Y:S01]  /*07b0*/  @!P5 LDC.64 R38, c[0x0][0x3e0] ;  /* 0x0000f800ff26db82 */ /* 0x000f620000000a00 */
[----:B------:R-:W-:Y:S02]  /*07c0*/  ISETP.GE.AND.EX P1, PT, R25, UR15, PT, P1 ;  /* 0x0000000f19007c0c */ /* 0x000fe4000bf26310 */
[----:B------:R-:W-:Y:S01]  /*07d0*/  @!P2 IADD3 R0, PT, PT, R3, R27, RZ ;  /* 0x0000001b0300a210 */ /* 0x000fe20007ffe0ff */
[----:B------:R-:W-:Y:S01]  /*07e0*/  @!P3 IMAD.WIDE.U32 R8, R11, R28, R8 ;  /* 0x0000001c0b08b225 */ /* 0x000fe200078e0008 */
[C---:B-1----:R-:W-:Y:S02]  /*07f0*/  @!P2 LEA R6, P6, R2.reuse, R30, 0x1 ;  /* 0x0000001e0206a211 */ /* 0x042fe400078c08ff */
[----:B------:R-:W-:Y:S01]  /*0800*/  MOV R76, RZ ;  /* 0x000000ff004c7202 */ /* 0x000fe20000000f00 */
[----:B0-----:R-:W-:Y:S01]  /*0810*/  @!P4 IMAD R4, R21, R34, RZ ;  /* 0x000000221504c224 */ /* 0x001fe200078e02ff */
[----:B------:R-:W-:-:S02]  /*0820*/  @!P2 LEA.HI.X R7, R2, R31, R0, 0x1, P6 ;  /* 0x0000001f0207a211 */ /* 0x000fc400030f0c00 */
[----:B------:R-:W-:Y:S02]  /*0830*/  @!P3 IADD3 R0, PT, PT, R9, R29, RZ ;  /* 0x0000001d0900b210 */ /* 0x000fe40007ffe0ff */
[C---:B---3--:R-:W-:Y:S01]  /*0840*/  @!P3 LEA R2, P6, R8.reuse, R32, 0x1 ;  /* 0x000000200802b211 */ /* 0x048fe200078c08ff */
[----:B------:R-:W0:Y:S01]  /*0850*/  @!P1 LDC.64 R30, c[0x0][0x3e0] ;  /* 0x0000f800ff1e9b82 */ /* 0x000e220000000a00 */
[----:B------:R-:W-:Y:S01]  /*0860*/  IADD3 R19, PT, PT, R5, 0x30, RZ ;  /* 0x0000003005137810 */ /* 0x000fe20007ffe0ff */
[----:B------:R2:W3:Y:S01]  /*0870*/  @!P2 LDG.E R76, desc[UR12][R6.64] ;  /* 0x0000000c064ca981 */ /* 0x0004e2000c1e1900 */
[----:B------:R-:W-:Y:S01]  /*0880*/  @!P3 LEA.HI.X R3, R8, R33, R0, 0x1, P6 ;  /* 0x000000210803b211 */ /* 0x000fe200030f0c00 */
[----:B------:R-:W-:Y:S01]  /*0890*/  @!P4 IMAD R11, R13, R35, R4 ;  /* 0x000000230d0bc224 */ /* 0x000fe200078e0204 */
[----:B------:R-:W-:Y:S02]  /*08a0*/  @!P4 MOV R8, R86 ;  /* 0x000000560008c202 */ /* 0x000fe40000000f00 */
[----:B------:R-:W-:Y:S01]  /*08b0*/  @!P4 MOV R9, R89 ;  /* 0x000000590009c202 */ /* 0x000fe20000000f00 */
[----:B------:R-:W1:Y:S01]  /*08c0*/  @!P5 LDC.64 R28, c[0x0][0x390] ;  /* 0x0000e400ff1cdb82 */ /* 0x000e620000000a00 */
[----:B------:R-:W-:-:S02]  /*08d0*/  ISETP.GE.U32.AND P2, PT, R19, UR14, PT ;  /* 0x0000000e13007c0c */ /* 0x000fc4000bf46070 */
[----:B------:R-:W-:Y:S01]  /*08e0*/  SHF.R.S32.HI R27, RZ, 0x1f, R19 ;  /* 0x0000001fff1b7819 */ /* 0x000fe20000011413 */
[----:B------:R-:W-:Y:S01]  /*08f0*/  @!P4 IMAD.WIDE.U32 R8, R13, R34, R8 ;  /* 0x000000220d08c225 */ /* 0x000fe200078e0008 */
[----:B------:R-:W-:Y:S02]  /*0900*/  MOV R74, RZ ;  /* 0x000000ff004a7202 */ /* 0x000fe40000000f00 */
[----:B------:R-:W-:Y:S01]  /*0910*/  ISETP.GE.AND.EX P2, PT, R27, UR15, PT, P2 ;  /* 0x0000000f1b007c0c */ /* 0x000fe2000bf46320 */
[----:B-----5:R-:W-:Y:S01]  /*0920*/  @!P5 IMAD R4, R23, R38, RZ ;  /* 0x000000261704d224 */ /* 0x020fe200078e02ff */
[----:B------:R-:W-:Y:S01]  /*0930*/  @!P4 IADD3 R0, PT, PT, R9, R11, RZ ;  /* 0x0000000b0900c210 */ /* 0x000fe20007ffe0ff */
[----:B------:R-:W5:Y:S01]  /*0940*/  @!P1 LDC.64 R22, c[0x0][0x390] ;  /* 0x0000e400ff169b82 */ /* 0x000f620000000a00 */
[----:B------:R0:W3:Y:S01]  /*0950*/  @!P3 LDG.E R74, desc[UR12][R2.64] ;  /* 0x0000000c024ab981 */ /* 0x0000e2000c1e1900 */
[----:B--2---:R-:W-:Y:S01]  /*0960*/  @!P4 LEA R6, P3, R8, R36, 0x1 ;  /* 0x000000240806c211 */ /* 0x004fe200078608ff */
[----:B------:R-:W-:Y:S01]  /*0970*/  @!P5 IMAD R9, R15, R39, R4 ;  /* 0x000000270f09d224 */ /* 0x000fe200078e0204 */
[----:B------:R-:W-:-:S02]  /*0980*/  IADD3 R21, PT, PT, R5, 0x38, RZ ;  /* 0x0000003805157810 */ /* 0x000fc40007ffe0ff */
[----:B------:R-:W-:Y:S01]  /*0990*/  @!P4 LEA.HI.X R7, R8, R37, R0, 0x1, P3 ;  /* 0x000000250807c211 */ /* 0x000fe200018f0c00 */
[----:B0-----:R-:W-:Y:S01]  /*09a0*/  @!P1 IMAD R4, R25, R30, RZ ;  /* 0x0000001e19049224 */ /* 0x001fe200078e02ff */
[----:B------:R-:W-:Y:S02]  /*09b0*/  ISETP.GE.U32.AND P3, PT, R21, UR14, PT ;  /* 0x0000000e15007c0c */ /* 0x000fe4000bf66070 */
[----:B------:R-:W-:Y:S01]  /*09c0*/  SHF.R.S32.HI R13, RZ, 0x1f, R21 ;  /* 0x0000001fff0d7819 */ /* 0x000fe20000011415 */
[----:B------:R-:W0:Y:S01]  /*09d0*/  @!P2 LDC.64 R32, c[0x0][0x3e0] ;  /* 0x0000f800ff20ab82 */ /* 0x000e220000000a00 */
[----:B------:R-:W-:Y:S02]  /*09e0*/  @!P5 MOV R2, R86 ;  /* 0x000000560002d202 */ /* 0x000fe40000000f00 */
[----:B------:R-:W-:Y:S02]  /*09f0*/  @!P5 MOV R3, R89 ;  /* 0x000000590003d202 */ /* 0x000fe40000000f00 */
[----:B------:R-:W-:-:S02]  /*0a00*/  ISETP.GE.AND.EX P3, PT, R13, UR15, PT, P3 ;  /* 0x0000000f0d007c0c */ /* 0x000fc4000bf66330 */
[----:B------:R-:W-:Y:S01]  /*0a10*/  MOV R72, RZ ;  /* 0x000000ff00487202 */ /* 0x000fe20000000f00 */
[----:B------:R-:W-:Y:S01]  /*0a20*/  @!P5 IMAD.WIDE.U32 R2, R15, R38, R2 ;  /* 0x000000260f02d225 */ /* 0x000fe200078e0002 */
[----:B------:R-:W-:Y:S01]  /*0a30*/  @!P1 MOV R10, R86 ;  /* 0x00000056000a9202 */ /* 0x000fe20000000f00 */
[----:B------:R-:W2:Y:S01]  /*0a40*/  @!P2 LDC.64 R14, c[0x0][0x390] ;  /* 0x0000e400ff0eab82 */ /* 0x000ea20000000a00 */
[----:B------:R-:W-:Y:S02]  /*0a50*/  @!P1 MOV R11, R89 ;  /* 0x00000059000b9202 */ /* 0x000fe40000000f00 */
[----:B------:R0:W3:Y:S01]  /*0a60*/  @!P4 LDG.E R72, desc[UR12][R6.64] ;  /* 0x0000000c0648c981 */ /* 0x0000e2000c1e1900 */
[----:B------:R-:W-:Y:S01]  /*0a70*/  @!P5 IADD3 R0, PT, PT, R3, R9, RZ ;  /* 0x000000090300d210 */ /* 0x000fe20007ffe0ff */
[C---:B------:R-:W-:Y:S01]  /*0a80*/  @!P1 IMAD R3, R17.reuse, R31, R4 ;  /* 0x0000001f11039224 */ /* 0x040fe200078e0204 */
[----:B-1----:R-:W-:Y:S01]  /*0a90*/  @!P5 LEA R8, P4, R2, R28, 0x1 ;  /* 0x0000001c0208d211 */ /* 0x002fe200078808ff */
[----:B------:R-:W-:Y:S01]  /*0aa0*/  @!P1 IMAD.WIDE.U32 R10, R17, R30, R10 ;  /* 0x0000001e110a9225 */ /* 0x000fe200078e000a */
[----:B------:R-:W1:Y:S01]  /*0ab0*/  @!P3 LDC.64 R34, c[0x0][0x3e0] ;  /* 0x0000f800ff22bb82 */ /* 0x000e620000000a00 */
[----:B------:R-:W-:-:S02]  /*0ac0*/  MOV R70, RZ ;  /* 0x000000ff00467202 */ /* 0x000fc40000000f00 */
[----:B------:R-:W-:Y:S02]  /*0ad0*/  @!P5 LEA.HI.X R9, R2, R29, R0, 0x1, P4 ;  /* 0x0000001d0209d211 */ /* 0x000fe400020f0c00 */
[----:B------:R-:W-:Y:S02]  /*0ae0*/  @!P1 IADD3 R0, PT, PT, R11, R3, RZ ;  /* 0x000000030b009210 */ /* 0x000fe40007ffe0ff */
[C---:B-----5:R-:W-:Y:S01]  /*0af0*/  @!P1 LEA R2, P4, R10.reuse, R22, 0x1 ;  /* 0x000000160a029211 */ /* 0x060fe200078808ff */
[----:B------:R-:W5:Y:S01]  /*0b00*/  @!P5 LDG.E R70, desc[UR12][R8.64] ;  /* 0x0000000c0846d981 */ /* 0x000f62000c1e1900 */
[----:B------:R-:W-:Y:S02]  /*0b10*/  IADD3 R17, PT, PT, R5, 0x40, RZ ;  /* 0x0000004005117810 */ /* 0x000fe40007ffe0ff */
[----:B------:R-:W-:Y:S01]  /*0b20*/  @!P1 LEA.HI.X R3, R10, R23, R0, 0x1, P4 ;  /* 0x000000170a039211 */ /* 0x000fe200020f0c00 */
[----:B0-----:R-:W-:Y:S01]  /*0b30*/  @!P2 IMAD R0, R27, R32, RZ ;  /* 0x000000201b00a224 */ /* 0x001fe200078e02ff */
[----:B------:R-:W-:-:S02]  /*0b40*/  IADD3 R23, PT, PT, R5, 0x48, RZ ;  /* 0x0000004805177810 */ /* 0x000fc40007ffe0ff */
[----:B------:R-:W-:Y:S01]  /*0b50*/  ISETP.GE.U32.AND P4, PT, R17, UR14, PT ;  /* 0x0000000e11007c0c */ /* 0x000fe2000bf86070 */
[----:B------:R-:W-:Y:S01]  /*0b60*/  @!P2 IMAD R11, R19, R33, R0 ;  /* 0x00000021130ba224 */ /* 0x000fe200078e0200 */
[----:B------:R-:W-:Y:S02]  /*0b70*/  SHF.R.S32.HI R29, RZ, 0x1f, R17 ;  /* 0x0000001fff1d7819 */ /* 0x000fe40000011411 */
[----:B------:R-:W-:Y:S02]  /*0b80*/  ISETP.GE.U32.AND P5, PT, R23, UR14, PT ;  /* 0x0000000e17007c0c */ /* 0x000fe4000bfa6070 */
[----:B------:R-:W-:Y:S02]  /*0b90*/  SHF.R.S32.HI R31, RZ, 0x1f, R23 ;  /* 0x0000001fff1f7819 */ /* 0x000fe40000011417 */
[----:B------:R-:W-:Y:S02]  /*0ba0*/  ISETP.GE.AND.EX P4, PT, R29, UR15, PT, P4 ;  /* 0x0000000f1d007c0c */ /* 0x000fe4000bf86340 */
[----:B------:R-:W-:-:S02]  /*0bb0*/  @!P2 MOV R6, R86 ;  /* 0x000000560006a202 */ /* 0x000fc40000000f00 */
[----:B------:R-:W-:Y:S02]  /*0bc0*/  @!P2 MOV R7, R89 ;  /* 0x000000590007a202 */ /* 0x000fe40000000f00 */
[----:B------:R-:W-:Y:S02]  /*0bd0*/  MOV R68, RZ ;  /* 0x000000ff00447202 */ /* 0x000fe40000000f00 */
[----:B------:R-:W-:Y:S01]  /*0be0*/  ISETP.GE.AND.EX P5, PT, R31, UR15, PT, P5 ;  /* 0x0000000f1f007c0c */ /* 0x000fe2000bfa6350 */
[----:B------:R-:W-:Y:S02]  /*0bf0*/  @!P2 IMAD.WIDE.U32 R6, R19, R32, R6 ;  /* 0x000000201306a225 */ /* 0x000fe400078e0006 */
[----:B------:R-:W0:Y:S01]  /*0c00*/  @!P3 LDC.64 R32, c[0x0][0x390] ;  /* 0x0000e400ff20bb82 */ /* 0x000e220000000a00 */
[----:B------:R2:W5:Y:S01]  /*0c10*/  @!P1 LDG.E R68, desc[UR12][R2.64] ;  /* 0x0000000c02449981 */ /* 0x000562000c1e1900 */
[----:B------:R-:W-:Y:S01]  /*0c20*/  IADD3 R25, PT, PT, R5, 0x50, RZ ;  /* 0x0000005005197810 */ /* 0x000fe20007ffe0ff */
[----:B-1----:R-:W-:Y:S01]  /*0c30*/  @!P3 IMAD R4, R13, R34, RZ ;  /* 0x000000220d04b224 */ /* 0x002fe200078e02ff */
[----:B------:R-:W-:-:S02]  /*0c40*/  @!P2 IADD3 R0, PT, PT, R7, R11, RZ ;  /* 0x0000000b0700a210 */ /* 0x000fc40007ffe0ff */
[C---:B--2---:R-:W-:Y:S01]  /*0c50*/  @!P2 LEA R12, P1, R6.reuse, R14, 0x1 ;  /* 0x0000000e060ca211 */ /* 0x044fe200078208ff */
[----:B------:R-:W-:Y:S01]  /*0c60*/  @!P3 IMAD R7, R21, R35, R4 ;  /* 0x000000231507b224 */ /* 0x000fe200078e0204 */
[----:B------:R-:W1:Y:S01]  /*0c70*/  @!P4 LDC.64 R36, c[0x0][0x3e0] ;  /* 0x0000f800ff24cb82 */ /* 0x000e620000000a00 */
[----:B------:R-:W-:Y:S02]  /*0c80*/  SHF.R.S32.HI R19, RZ, 0x1f, R25 ;  /* 0x0000001fff137819 */ /* 0x000fe40000011419 */
[----:B------:R-:W-:Y:S02]  /*0c90*/  @!P2 LEA.HI.X R13, R6, R15, R0, 0x1, P1 ;  /* 0x0000000f060da211 */ /* 0x000fe400008f0c00 */
[----:B------:R-:W-:Y:S02]  /*0ca0*/  ISETP.GE.U32.AND P1, PT, R25, UR14, PT ;  /* 0x0000000e19007c0c */ /* 0x000fe4000bf26070 */
[----:B------:R-:W-:Y:S01]  /*0cb0*/  @!P3 MOV R2, R86 ;  /* 0x000000560002b202 */ /* 0x000fe20000000f00 */
[----:B------:R-:W2:Y:S01]  /*0cc0*/  @!P5 LDC.64 R8, c[0x0][0x3e0] ;  /* 0x0000f800ff08db82 */ /* 0x000ea20000000a00 */
[----:B------:R-:W-:-:S02]  /*0cd0*/  @!P3 MOV R3, R89 ;  /* 0x000000590003b202 */ /* 0x000fc40000000f00 */
[----:B------:R-:W-:Y:S02]  /*0ce0*/  ISETP.GE.AND.EX P1, PT, R19, UR15, PT, P1 ;  /* 0x0000000f13007c0c */ /* 0x000fe4000bf26310 */
[----:B------:R-:W-:Y:S01]  /*0cf0*/  MOV R66, RZ ;  /* 0x000000ff00427202 */ /* 0x000fe20000000f00 */
[----:B------:R-:W-:Y:S01]  /*0d00*/  @!P3 IMAD.WIDE.U32 R2, R21, R34, R2 ;  /* 0x000000221502b225 */ /* 0x000fe200078e0002 */
[----:B------:R-:W-:Y:S01]  /*0d10*/  IADD3 R27, PT, PT, R5, 0x58, RZ ;  /* 0x00000058051b7810 */ /* 0x000fe20007ffe0ff */
[----:B------:R-:W2:Y:S03]  /*0d20*/  @!P4 LDC.64 R34, c[0x0][0x390] ;  /* 0x0000e400ff22cb82 */ /* 0x000ea60000000a00 */
[----:B------:R1:W5:Y:S01]  /*0d30*/  @!P2 LDG.E R66, desc[UR12][R12.64] ;  /* 0x0000000c0c42a981 */ /* 0x000362000c1e1900 */
[----:B------:R-:W-:Y:S02]  /*0d40*/  ISETP.GE.U32.AND P2, PT, R27, UR14, PT ;  /* 0x0000000e1b007c0c */ /* 0x000fe4000bf46070 */
[----:B------:R-:W-:-:S02]  /*0d50*/  SHF.R.S32.HI R21, RZ, 0x1f, R27 ;  /* 0x0000001fff157819 */ /* 0x000fc4000001141b */
[----:B------:R-:W-:Y:S01]  /*0d60*/  @!P3 IADD3 R0, PT, PT, R3, R7, RZ ;  /* 0x000000070300b210 */ /* 0x000fe20007ffe0ff */
[----:B------:R-:W2:Y:S01]  /*0d70*/  @!P5 LDC.64 R10, c[0x0][0x390] ;  /* 0x0000e400ff0adb82 */ /* 0x000ea20000000a00 */
[C---:B0-----:R-:W-:Y:S02]  /*0d80*/  @!P3 LEA R14, P6, R2.reuse, R32, 0x1 ;  /* 0x00000020020eb211 */ /* 0x041fe400078c08ff */
[----:B------:R-:W-:Y:S02]  /*0d90*/  ISETP.GE.AND.EX P2, PT, R21, UR15, PT, P2 ;  /* 0x0000000f15007c0c */ /* 0x000fe4000bf46320 */
[----:B------:R-:W-:Y:S01]  /*0da0*/  @!P3 LEA.HI.X R15, R2, R33, R0, 0x1, P6 ;  /* 0x00000021020fb211 */ /* 0x000fe200030f0c00 */
[----:B-1----:R-:W-:Y:S01]  /*0db0*/  @!P4 IMAD R0, R29, R36, RZ ;  /* 0x000000241d00c224 */ /* 0x002fe200078e02ff */
[----:B------:R-:W-:Y:S01]  /*0dc0*/  MOV R64, RZ ;  /* 0x000000ff00407202 */ /* 0x000fe20000000f00 */
[----:B------:R-:W0:Y:S01]  /*0dd0*/  @!P1 LDC.64 R6, c[0x0][0x3e0] ;  /* 0x0000f800ff069b82 */ /* 0x000e220000000a00 */
[----:B------:R-:W-:-:S02]  /*0de0*/  @!P4 MOV R12, R86 ;  /* 0x00000056000cc202 */ /* 0x000fc40000000f00 */
[----:B------:R-:W-:Y:S01]  /*0df0*/  @!P4 MOV R13, R89 ;  /* 0x00000059000dc202 */ /* 0x000fe20000000f00 */
[----:B------:R-:W-:Y:S01]  /*0e00*/  @!P4 IMAD R33, R17, R37, R0 ;  /* 0x000000251121c224 */ /* 0x000fe200078e0200 */
[----:B------:R-:W-:Y:S01]  /*0e10*/  IADD3 R0, PT, PT, R5, 0x60, RZ ;  /* 0x0000006005007810 */ /* 0x000fe20007ffe0ff */
[----:B--2---:R-:W-:Y:S01]  /*0e20*/  @!P5 IMAD R2, R31, R8, RZ ;  /* 0x000000081f02d224 */ /* 0x004fe200078e02ff */
[----:B------:R1:W2:Y:S01]  /*0e30*/  @!P3 LDG.E R64, desc[UR12][R14.64] ;  /* 0x0000000c0e40b981 */ /* 0x0002a2000c1e1900 */
[----:B------:R-:W-:Y:S01]  /*0e40*/  @!P4 IMAD.WIDE.U32 R12, R17, R36, R12 ;  /* 0x00000024110cc225 */ /* 0x000fe200078e000c */
[----:B------:R-:W-:Y:S02]  /*0e50*/  ISETP.GE.U32.AND P3, PT, R0, UR14, PT ;  /* 0x0000000e00007c0c */ /* 0x000fe4000bf66070 */
[----:B------:R-:W-:Y:S01]  /*0e60*/  SHF.R.S32.HI R29, RZ, 0x1f, R0 ;  /* 0x0000001fff1d7819 */ /* 0x000fe20000011400 */
[----:B------:R-:W-:Y:S01]  /*0e70*/  @!P5 IMAD R31, R23, R9, R2 ;  /* 0x00000009171fd224 */ /* 0x000fe200078e0202 */
[----:B------:R-:W-:Y:S01]  /*0e80*/  @!P5 MOV R16, R86 ;  /* 0x000000560010d202 */ /* 0x000fe20000000f00 */
[----:B------:R-:W4:Y:S01]  /*0e90*/  @!P2 LDC.64 R2, c[0x0][0x3e0] ;  /* 0x0000f800ff02ab82 */ /* 0x000f220000000a00 */
[----:B------:R-:W-:-:S02]  /*0ea0*/  @!P5 MOV R17, R89 ;  /* 0x000000590011d202 */ /* 0x000fc40000000f00 */
[----:B------:R-:W-:Y:S02]  /*0eb0*/  @!P4 IADD3 R4, PT, PT, R13, R33, RZ ;  /* 0x000000210d04c210 */ /* 0x000fe40007ffe0ff */
[C---:B-1----:R-:W-:Y:S01]  /*0ec0*/  @!P4 LEA R14, P6, R12.reuse, R34, 0x1 ;  /* 0x000000220c0ec211 */ /* 0x042fe200078c08ff */
[----:B------:R-:W-:Y:S01]  /*0ed0*/  @!P5 IMAD.WIDE.U32 R16, R23, R8, R16 ;  /* 0x000000081710d225 */ /* 0x000fe200078e0010 */
[----:B------:R-:W-:Y:S01]  /*0ee0*/  ISETP.GE.AND.EX P3, PT, R29, UR15, PT, P3 ;  /* 0x0000000f1d007c0c */ /* 0x000fe2000bf66330 */
[----:B------:R-:W1:Y:S01]  /*0ef0*/  @!P1 LDC.64 R8, c[0x0][0x390] ;  /* 0x0000e400ff089b82 */ /* 0x000e620000000a00 */
[----:B------:R-:W-:Y:S02]  /*0f00*/  MOV R62, RZ ;  /* 0x000000ff003e7202 */ /* 0x000fe40000000f00 */
[----:B------:R-:W-:Y:S02]  /*0f10*/  @!P4 LEA.HI.X R15, R12, R35, R4, 0x1, P6 ;  /* 0x000000230c0fc211 */ /* 0x000fe400030f0c04 */
[C---:B------:R-:W-:Y:S01]  /*0f20*/  @!P5 LEA R18, P6, R16.reuse, R10, 0x1 ;  /* 0x0000000a1012d211 */ /* 0x040fe200078c08ff */
[----:B0-----:R-:W-:Y:S01]  /*0f30*/  @!P1 IMAD R10, R19, R6, RZ ;  /* 0x00000006130a9224 */ /* 0x001fe200078e02ff */
[----:B------:R-:W-:Y:S01]  /*0f40*/  @!P5 IADD3 R4, PT, PT, R17, R31, RZ ;  /* 0x0000001f1104d210 */ /* 0x000fe20007ffe0ff */
[----:B------:R0:W2:Y:S01]  /*0f50*/  @!P4 LDG.E R62, desc[UR12][R14.64] ;  /* 0x0000000c0e3ec981 */ /* 0x0000a2000c1e1900 */
[----:B------:R-:W-:Y:S01]  /*0f60*/  IADD3 R23, PT, PT, R5, 0x68, RZ ;  /* 0x0000006805177810 */ /* 0x000fe20007ffe0ff */
[----:B------:R-:W-:Y:S01]  /*0f70*/  @!P1 IMAD R17, R25, R7, R10 ;  /* 0x0000000719119224 */ /* 0x000fe200078e020a */
[----:B------:R-:W-:Y:S01]  /*0f80*/  @!P5 LEA.HI.X R19, R16, R11, R4, 0x1, P6 ;  /* 0x0000000b1013d211 */ /* 0x000fe200030f0c04 */
[----:B------:R-:W1:Y:S01]  /*0f90*/  @!P2 LDC.64 R12, c[0x0][0x390] ;  /* 0x0000e400ff0cab82 */ /* 0x000e620000000a00 */
[----:B------:R-:W-:-:S02]  /*0fa0*/  MOV R60, RZ ;  /* 0x000000ff003c7202 */ /* 0x000fc40000000f00 */
[----:B------:R-:W-:Y:S02]  /*0fb0*/  ISETP.GE.U32.AND P4, PT, R23, UR14, PT ;  /* 0x0000000e17007c0c */ /* 0x000fe4000bf86070 */
[----:B------:R-:W-:Y:S02]  /*0fc0*/  IADD3 R4, PT, PT, R5, 0x70, RZ ;  /* 0x0000007005047810 */ /* 0x000fe40007ffe0ff */
[----:B0-----:R-:W-:Y:S01]  /*0fd0*/  @!P1 MOV R14, R86 ;  /* 0x00000056000e9202 */ /* 0x001fe20000000f00 */
[----:B------:R-:W0:Y:S01]  /*0fe0*/  @!P3 LDC.64 R10, c[0x0][0x3e0] ;  /* 0x0000f800ff0abb82 */ /* 0x000e220000000a00 */
[----:B------:R-:W-:Y:S01]  /*0ff0*/  @!P1 MOV R15, R89 ;  /* 0x00000059000f9202 */ /* 0x000fe20000000f00 */
[----:B------:R1:W2:Y:S02]  /*1000*/  @!P5 LDG.E R60, desc[UR12][R18.64] ;  /* 0x0000000c123cd981 */ /* 0x0002a4000c1e1900 */
[----:B------:R-:W-:Y:S01]  /*1010*/  @!P1 IMAD.WIDE.U32 R6, R25, R6, R14 ;  /* 0x0000000619069225 */ /* 0x000fe200078e000e */
[----:B------:R-:W-:-:S02]  /*1020*/  SHF.R.S32.HI R25, RZ, 0x1f, R23 ;  /* 0x0000001fff197819 */ /* 0x000fc40000011417 */
[----:B------:R-:W-:Y:S01]  /*1030*/  ISETP.GE.U32.AND P5, PT, R4, UR14, PT ;  /* 0x0000000e04007c0c */ /* 0x000fe2000bfa6070 */
[----:B----4-:R-:W-:Y:S01]  /*1040*/  @!P2 IMAD R14, R21, R2, RZ ;  /* 0x00000002150ea224 */ /* 0x010fe200078e02ff */
[----:B------:R-:W-:Y:S02]  /*1050*/  ISETP.GE.AND.EX P4, PT, R25, UR15, PT, P4 ;  /* 0x0000000f19007c0c */ /* 0x000fe4000bf86340 */
[----:B------:R-:W-:Y:S01]  /*1060*/  SHF.R.S32.HI R31, RZ, 0x1f, R4 ;  /* 0x0000001fff1f7819 */ /* 0x000fe20000011404 */
[----:B------:R-:W-:Y:S01]  /*1070*/  @!P2 IMAD R33, R27, R3, R14 ;  /* 0x000000031b21a224 */ /* 0x000fe200078e020e */
[----:B------:R-:W-:Y:S01]  /*1080*/  @!P1 IADD3 R3, PT, PT, R7, R17, RZ ;  /* 0x0000001107039210 */ /* 0x000fe20007ffe0ff */
[----:B------:R-:W4:Y:S01]  /*1090*/  @!P3 LDC.64 R14, c[0x0][0x390] ;  /* 0x0000e400ff0ebb82 */ /* 0x000f220000000a00 */
[----:B------:R-:W-:Y:S02]  /*10a0*/  ISETP.GE.AND.EX P5, PT, R31, UR15, PT, P5 ;  /* 0x0000000f1f007c0c */ /* 0x000fe4000bfa6350 */
[----:B------:R-:W-:-:S02]  /*10b0*/  @!P2 MOV R20, R86 ;  /* 0x000000560014a202 */ /* 0x000fc40000000f00 */
[----:B------:R-:W-:Y:S02]  /*10c0*/  @!P2 MOV R21, R89 ;  /* 0x000000590015a202 */ /* 0x000fe40000000f00 */
[----:B-1----:R-:W-:Y:S01]  /*10d0*/  @!P1 LEA R16, P6, R6, R8, 0x1 ;  /* 0x0000000806109211 */ /* 0x002fe200078c08ff */
[----:B------:R-:W-:-:S03]  /*10e0*/  @!P2 IMAD.WIDE.U32 R20, R27, R2, R20 ;  /* 0x000000021b14a225 */ /* 0x000fc600078e0014 */
[----:B------:R-:W-:Y:S02]  /*10f0*/  @!P1 LEA.HI.X R17, R6, R9, R3, 0x1, P6 ;  /* 0x0000000906119211 */ /* 0x000fe400030f0c03 */
[----:B------:R-:W1:Y:S01]  /*1100*/  @!P4 LDC.64 R2, c[0x0][0x3e0] ;  /* 0x0000f800ff02cb82 */ /* 0x000e620000000a00 */
[----:B------:R-:W-:Y:S01]  /*1110*/  @!P3 MOV R18, R86 ;  /* 0x000000560012b202 */ /* 0x000fe20000000f00 */
[----:B0-----:R-:W-:Y:S01]  /*1120*/  @!P3 IMAD R29, R29, R10, RZ ;  /* 0x0000000a1d1db224 */ /* 0x001fe200078e02ff */
[----:B------:R-:W-:Y:S02]  /*1130*/  @!P3 MOV R19, R89 ;  /* 0x000000590013b202 */ /* 0x000fe40000000f00 */
[----:B------:R-:W-:Y:S02]  /*1140*/  @!P2 IADD3 R6, PT, PT, R21, R33, RZ ;  /* 0x000000211506a210 */ /* 0x000fe40007ffe0ff */
[----:B------:R-:W-:Y:S01]  /*1150*/  @!P2 LEA R12, P6, R20, R12, 0x1 ;  /* 0x0000000c140ca211 */ /* 0x000fe200078c08ff */
[----:B------:R-:W0:Y:S01]  /*1160*/  @!P5 LDC.64 R8, c[0x0][0x3e0] ;  /* 0x0000f800ff08db82 */ /* 0x000e220000000a00 */
[C---:B------:R-:W-:Y:S01]  /*1170*/  @!P3 IMAD R7, R0.reuse, R11, R29 ;  /* 0x0000000b0007b224 */ /* 0x040fe200078e021d */
[----:B------:R-:W-:Y:S01]  /*1180*/  IADD3 R21, PT, PT, R5, 0x78, RZ ;  /* 0x0000007805157810 */ /* 0x000fe20007ffe0ff */
[----:B------:R-:W-:Y:S01]  /*1190*/  @!P3 IMAD.WIDE.U32 R18, R0, R10, R18 ;  /* 0x0000000a0012b225 */ /* 0x000fe200078e0012 */
[----:B------:R-:W-:-:S02]  /*11a0*/  MOV R0, RZ ;  /* 0x000000ff00007202 */ /* 0x000fc40000000f00 */
[----:B------:R-:W-:Y:S02]  /*11b0*/  @!P2 LEA.HI.X R13, R20, R13, R6, 0x1, P6 ;  /* 0x0000000d140da211 */ /* 0x000fe400030f0c06 */
[----:B------:R-:W-:Y:S01]  /*11c0*/  ISETP.GE.U32.AND P6, PT, R21, UR14, PT ;  /* 0x0000000e15007c0c */ /* 0x000fe2000bfc6070 */
[----:B------:R-:W3:Y:S01]  /*11d0*/  @!P4 LDC.64 R10, c[0x0][0x390] ;  /* 0x0000e400ff0acb82 */ /* 0x000ee20000000a00 */
[----:B------:R-:W-:Y:S01]  /*11e0*/  SHF.R.S32.HI R27, RZ, 0x1f, R21 ;  /* 0x0000001fff1b7819 */ /* 0x000fe20000011415 */
[----:B------:R-:W2:Y:S01]  /*11f0*/  @!P2 LDG.E R0, desc[UR12][R12.64] ;  /* 0x0000000c0c00a981 */ /* 0x000ea2000c1e1900 */
[----:B------:R-:W-:Y:S02]  /*1200*/  MOV R58, RZ ;  /* 0x000000ff003a7202 */ /* 0x000fe40000000f00 */
[----:B------:R-:W-:Y:S02]  /*1210*/  ISETP.GE.AND.EX P2, PT, R27, UR15, PT, P6 ;  /* 0x0000000f1b007c0c */ /* 0x000fe4000bf46360 */
[----:B------:R-:W-:-:S02]  /*1220*/  IADD3 R20, PT, PT, R5, 0x80, RZ ;  /* 0x0000008005147810 */ /* 0x000fc40007ffe0ff */
[----:B------:R4:W2:Y:S02]  /*1230*/  @!P1 LDG.E R58, desc[UR12][R16.64] ;  /* 0x0000000c103a9981 */ /* 0x0008a4000c1e1900 */
[----:B------:R-:W-:Y:S02]  /*1240*/  ISETP.GE.U32.AND P1, PT, R20, UR14, PT ;  /* 0x0000000e14007c0c */ /* 0x000fe4000bf26070 */
[----:B------:R-:W-:Y:S02]  /*1250*/  SHF.R.S32.HI R29, RZ, 0x1f, R20 ;  /* 0x0000001fff1d7819 */ /* 0x000fe40000011414 */
[----:B----4-:R-:W-:Y:S02]  /*1260*/  @!P3 IADD3 R17, PT, PT, R19, R7, RZ ;  /* 0x000000071311b210 */ /* 0x010fe40007ffe0ff */
[----:B------:R-:W-:Y:S01]  /*1270*/  @!P3 LEA R16, P6, R18, R14, 0x1 ;  /* 0x0000000e1210b211 */ /* 0x000fe200078c08ff */
[----:B------:R-:W4:Y:S01]  /*1280*/  @!P5 LDC.64 R6, c[0x0][0x390] ;  /* 0x0000e400ff06db82 */ /* 0x000f220000000a00 */
[----:B-1----:R-:W-:Y:S01]  /*1290*/  @!P4 IMAD R14, R25, R2, RZ ;  /* 0x00000002190ec224 */ /* 0x002fe200078e02ff */
[----:B------:R-:W-:-:S02]  /*12a0*/  ISETP.GE.AND.EX P1, PT, R29, UR15, PT, P1 ;  /* 0x0000000f1d007c0c */ /* 0x000fc4000bf26310 */
[----:B------:R-:W-:Y:S01]  /*12b0*/  MOV R12, RZ ;  /* 0x000000ff000c7202 */ /* 0x000fe20000000f00 */
[----:B------:R-:W-:Y:S01]  /*12c0*/  @!P4 IMAD R25, R23, R3, R14 ;  /* 0x000000031719c224 */ /* 0x000fe200078e020e */
[----:B------:R-:W-:Y:S01]  /*12d0*/  @!P3 LEA.HI.X R17, R18, R15, R17, 0x1, P6 ;  /* 0x0000000f1211b211 */ /* 0x000fe200030f0c11 */
[----:B0-----:R-:W-:Y:S01]  /*12e0*/  @!P5 IMAD R31, R31, R8, RZ ;  /* 0x000000081f1fd224 */ /* 0x001fe200078e02ff */
[----:B------:R-:W0:Y:S01]  /*12f0*/  @!P2 LDC.64 R14, c[0x0][0x3e0] ;  /* 0x0000f800ff0eab82 */ /* 0x000e220000000a00 */
[----:B------:R-:W-:Y:S02]  /*1300*/  IADD3 R13, PT, PT, R5, 0x88, RZ ;  /* 0x00000088050d7810 */ /* 0x000fe40007ffe0ff */
[----:B------:R-:W-:Y:S01]  /*1310*/  @!P4 MOV R18, R86 ;  /* 0x000000560012c202 */ /* 0x000fe20000000f00 */
[----:B------:R1:W2:Y:S01]  /*1320*/  @!P3 LDG.E R12, desc[UR12][R16.64] ;  /* 0x0000000c100cb981 */ /* 0x0002a2000c1e1900 */
[----:B------:R-:W-:Y:S01]  /*1330*/  @!P4 MOV R19, R89 ;  /* 0x000000590013c202 */ /* 0x000fe20000000f00 */
[----:B------:R-:W-:Y:S01]  /*1340*/  @!P5 IMAD R33, R4, R9, R31 ;  /* 0x000000090421d224 */ /* 0x000fe200078e021f */
[----:B------:R-:W-:-:S02]  /*1350*/  ISETP.GE.U32.AND P3, PT, R13, UR14, PT ;  /* 0x0000000e0d007c0c */ /* 0x000fc4000bf66070 */
[----:B------:R-:W-:Y:S01]  /*1360*/  SHF.R.S32.HI R31, RZ, 0x1f, R13 ;  /* 0x0000001fff1f7819 */ /* 0x000fe2000001140d */
[----:B------:R-:W-:Y:S02]  /*1370*/  @!P4 IMAD.WIDE.U32 R18, R23, R2, R18 ;  /* 0x000000021712c225 */ /* 0x000fe400078e0012 */
[----:B------:R-:W0:Y:S01]  /*1380*/  @!P1 LDC.64 R2, c[0x0][0x3e0] ;  /* 0x0000f800ff029b82 */ /* 0x000e220000000a00 */
[----:B-1----:R-:W-:Y:S02]  /*1390*/  @!P5 MOV R16, R86 ;  /* 0x000000560010d202 */ /* 0x002fe40000000f00 */
[----:B------:R-:W-:Y:S02]  /*13a0*/  @!P5 MOV R17, R89 ;  /* 0x000000590011d202 */ /* 0x000fe40000000f00 */
[----:B------:R-:W-:Y:S02]  /*13b0*/  ISETP.GE.AND.EX P3, PT, R31, UR15, PT, P3 ;  /* 0x0000000f1f007c0c */ /* 0x000fe4000bf66330 */
[----:B------:R-:W-:Y:S01]  /*13c0*/  @!P4 IADD3 R19, PT, PT, R19, R25, RZ ;  /* 0x000000191313c210 */ /* 0x000fe20007ffe0ff */
[----:B------:R-:W-:Y:S01]  /*13d0*/  @!P5 IMAD.WIDE.U32 R8, R4, R8, R16 ;  /* 0x000000080408d225 */ /* 0x000fe200078e0010 */
[C---:B---3--:R-:W-:Y:S01]  /*13e0*/  @!P4 LEA R22, P6, R18.reuse, R10, 0x1 ;  /* 0x0000000a1216c211 */ /* 0x048fe200078c08ff */
[----:B------:R-:W1:Y:S03]  /*13f0*/  @!P2 LDC.64 R16, c[0x0][0x390] ;  /* 0x0000e400ff10ab82 */ /* 0x000e660000000a00 */
[----:B------:R-:W-:-:S02]  /*1400*/  @!P4 LEA.HI.X R23, R18, R11, R19, 0x1, P6 ;  /* 0x0000000b1217c211 */ /* 0x000fc400030f0c13 */
[----:B------:R-:W-:Y:S02]  /*1410*/  CS2R R10, SRZ ;  /* 0x00000000000a7805 */ /* 0x000fe4000001ff00 */
[----:B------:R-:W-:Y:S02]  /*1420*/  @!P5 IADD3 R9, PT, PT, R9, R33, RZ ;  /* 0x000000210909d210 */ /* 0x000fe40007ffe0ff */
[C---:B----4-:R-:W-:Y:S01]  /*1430*/  @!P5 LEA R24, P6, R8.reuse, R6, 0x1 ;  /* 0x000000060818d211 */ /* 0x050fe200078c08ff */
[----:B------:R-:W3:Y:S01]  /*1440*/  @!P1 LDC.64 R18, c[0x0][0x390] ;  /* 0x0000e400ff129b82 */ /* 0x000ee20000000a00 */
[----:B------:R-:W-:Y:S01]  /*1450*/  IADD3 R4, PT, PT, R5, 0x90, RZ ;  /* 0x0000009005047810 */ /* 0x000fe20007ffe0ff */
[----:B------:R4:W2:Y:S01]  /*1460*/  @!P4 LDG.E R10, desc[UR12][R22.64] ;  /* 0x0000000c160ac981 */ /* 0x0008a2000c1e1900 */
[----:B------:R-:W-:Y:S02]  /*1470*/  @!P5 LEA.HI.X R25, R8, R7, R9, 0x1, P6 ;  /* 0x000000070819d211 */ /* 0x000fe400030f0c09 */
[----:B------:R-:W-:Y:S01]  /*1480*/  MOV R8, RZ ;  /* 0x000000ff00087202 */ /* 0x000fe20000000f00 */
[----:B0-----:R-:W-:-:S02]  /*1490*/  @!P2 IMAD R26, R27, R14, RZ ;  /* 0x0000000e1b1aa224 */ /* 0x001fc400078e02ff */
[----:B------:R-:W0:Y:S01]  /*14a0*/  @!P3 LDC.64 R6, c[0x0][0x3e0] ;  /* 0x0000f800ff06bb82 */ /* 0x000e220000000a00 */
[----:B------:R-:W-:Y:S02]  /*14b0*/  ISETP.GE.U32.AND P4, PT, R4, UR14, PT ;  /* 0x0000000e04007c0c */ /* 0x000fe4000bf86070 */
[----:B------:R-:W-:Y:S01]  /*14c0*/  SHF.R.S32.HI R33, RZ, 0x1f, R4 ;  /* 0x0000001fff217819 */ /* 0x000fe20000011404 */
[----:B------:R3:W2:Y:S01]  /*14d0*/  @!P5 LDG.E R8, desc[UR12][R24.64] ;  /* 0x0000000c1808d981 */ /* 0x0006a2000c1e1900 */
[----:B------:R-:W-:Y:S01]  /*14e0*/  @!P2 IMAD R9, R21, R15, R26 ;  /* 0x0000000f1509a224 */ /* 0x000fe200078e021a */
[----:B------:R-:W-:Y:S02]  /*14f0*/  @!P2 MOV R26, R86 ;  /* 0x00000056001aa202 */ /* 0x000fe40000000f00 */
[----:B------:R-:W-:Y:S02]  /*1500*/  ISETP.GE.AND.EX P5, PT, R33, UR15, PT, P4 ;  /* 0x0000000f21007c0c */ /* 0x000fe4000bfa6340 */
[----:B------:R-:W-:-:S02]  /*1510*/  @!P2 MOV R27, R89 ;  /* 0x00000059001ba202 */ /* 0x000fc40000000f00 */
[----:B----4-:R-:W-:Y:S01]  /*1520*/  IADD3 R23, PT, PT, R5, 0x98, RZ ;  /* 0x0000009805177810 */ /* 0x010fe20007ffe0ff */
[----:B------:R-:W-:Y:S01]  /*1530*/  @!P1 IMAD R29, R29, R2, RZ ;  /* 0x000000021d1d9224 */ /* 0x000fe200078e02ff */
[----:B------:R-:W-:Y:S01]  /*1540*/  @!P1 MOV R15, R89 ;  /* 0x00000059000f9202 */ /* 0x000fe20000000f00 */
[----:B------:R-:W-:Y:S01]  /*1550*/  @!P2 IMAD.WIDE.U32 R26, R21, R14, R26 ;  /* 0x0000000e151aa225 */ /* 0x000fe200078e001a */
[----:B------:R-:W-:Y:S02]  /*1560*/  ISETP.GE.U32.AND P4, PT, R23, UR14, PT ;  /* 0x0000000e17007c0c */ /* 0x000fe4000bf86070 */
[----:B------:R-:W-:Y:S02]  /*1570*/  SHF.R.S32.HI R35, RZ, 0x1f, R23 ;  /* 0x0000001fff237819 */ /* 0x000fe40000011417 */
[----:B------:R-:W-:Y:S01]  /*1580*/  @!P1 MOV R14, R86 ;  /* 0x00000056000e9202 */ /* 0x000fe20000000f00 */
[----:B------:R-:W-:Y:S01]  /*1590*/  @!P1 IMAD R29, R20, R3, R29 ;  /* 0x00000003141d9224 */ /* 0x000fe200078e021d */
[----:B------:R-:W-:-:S02]  /*15a0*/  ISETP.GE.AND.EX P4, PT, R35, UR15, PT, P4 ;  /* 0x0000000f23007c0c */ /* 0x000fc4000bf86340 */
[----:B------:R-:W-:Y:S01]  /*15b0*/  @!P2 IADD3 R9, PT, PT, R27, R9, RZ ;  /* 0x000000091b09a210 */ /* 0x000fe20007ffe0ff */
[----:B------:R-:W-:Y:S01]  /*15c0*/  @!P1 IMAD.WIDE.U32 R2, R20, R2, R14 ;  /* 0x0000000214029225 */ /* 0x000fe200078e000e */
[C---:B-1----:R-:W-:Y:S01]  /*15d0*/  @!P2 LEA R16, P6, R26.reuse, R16, 0x1 ;  /* 0x000000101a10a211 */ /* 0x042fe200078c08ff */
[----:B------:R-:W1:Y:S03]  /*15e0*/  @!P3 LDC.64 R20, c[0x0][0x390] ;  /* 0x0000e400ff14bb82 */ /* 0x000e660000000a00 */
[----:B------:R-:W-:Y:S02]  /*15f0*/  @!P2 LEA.HI.X R17, R26, R17, R9, 0x1, P6 ;  /* 0x000000111a11a211 */ /* 0x000fe400030f0c09 */
[----:B---3--:R-:W-:-:S03]  /*1600*/  @!P1 LEA R24, P6, R2, R18, 0x1 ;  /* 0x0000001202189211 */ /* 0x008fc600078c08ff */
[----:B------:R-:W3:Y:S01]  /*1610*/  @!P5 LDC.64 R14, c[0x0][0x3e0] ;  /* 0x0000f800ff0edb82 */ /* 0x000ee20000000a00 */
[----:B------:R-:W-:Y:S01]  /*1620*/  @!P1 IADD3 R3, PT, PT, R3, R29, RZ ;  /* 0x0000001d03039210 */ /* 0x000fe20007ffe0ff */
[----:B0-----:R-:W-:Y:S01]  /*1630*/  @!P3 IMAD R18, R31, R6, RZ ;  /* 0x000000061f12b224 */ /* 0x001fe200078e02ff */
[----:B------:R-:W-:Y:S02]  /*1640*/  MOV R9, RZ ;  /* 0x000000ff00097202 */ /* 0x000fe40000000f00 */
[----:B------:R-:W-:Y:S02]  /*1650*/  IADD3 R22, PT, PT, R5, 0xa0, RZ ;  /* 0x000000a005167810 */ /* 0x000fe40007ffe0ff */
[----:B------:R-:W-:Y:S01]  /*1660*/  @!P1 LEA.HI.X R25, R2, R19, R3, 0x1, P6 ;  /* 0x0000001302199211 */ /* 0x000fe200030f0c03 */
[----:B------:R-:W-:Y:S01]  /*1670*/  @!P3 IMAD R3, R13, R7, R18 ;  /* 0x000000070d03b224 */ /* 0x000fe200078e0212 */
[----:B------:R-:W-:Y:S01]  /*1680*/  @!P3 MOV R28, R86 ;  /* 0x00000056001cb202 */ /* 0x000fe20000000f00 */
[----:B------:R-:W0:Y:S01]  /*1690*/  @!P4 LDC.64 R18, c[0x0][0x3e0] ;  /* 0x0000f800ff12cb82 */ /* 0x000e220000000a00 */
[----:B------:R-:W-:Y:S01]  /*16a0*/  @!P3 MOV R29, R89 ;  /* 0x00000059001db202 */ /* 0x000fe20000000f00 */
[----:B------:R-:W4:Y:S01]  /*16b0*/  @!P2 LDG.E R9, desc[UR12][R16.64] ;  /* 0x0000000c1009a981 */ /* 0x000f22000c1e1900 */
[----:B------:R-:W-:-:S02]  /*16c0*/  ISETP.GE.U32.AND P2, PT, R22, UR14, PT ;  /* 0x0000000e16007c0c */ /* 0x000fc4000bf46070 */
[----:B------:R-:W-:Y:S01]  /*16d0*/  SHF.R.S32.HI R37, RZ, 0x1f, R22 ;  /* 0x0000001fff257819 */ /* 0x000fe20000011416 */
[----:B------:R-:W-:Y:S01]  /*16e0*/  @!P3 IMAD.WIDE.U32 R28, R13, R6, R28 ;  /* 0x000000060d1cb225 */ /* 0x000fe200078e001c */
[----:B------:R5:W4:Y:S01]  /*16f0*/  @!P1 LDG.E R11, desc[UR12][R24.64] ;  /* 0x0000000c180b9981 */ /* 0x000b22000c1e1900 */
[----:B------:R-:W0:Y:S01]  /*1700*/  @!P5 LDC.64 R6, c[0x0][0x390] ;  /* 0x0000e400ff06db82 */ /* 0x000e220000000a00 */
[----:B------:R-:W-:Y:S02]  /*1710*/  ISETP.GE.AND.EX P2, PT, R37, UR15, PT, P2 ;  /* 0x0000000f25007c0c */ /* 0x000fe4000bf46320 */
[----:B------:R-:W-:-:S05]  /*1720*/  @!P3 IADD3 R13, PT, PT, R29, R3, RZ ;  /* 0x000000031d0db210 */ /* 0x000fca0007ffe0ff */
[----:B------:R-:W0:Y:S01]  /*1730*/  @!P4 LDC.64 R2, c[0x0][0x390] ;  /* 0x0000e400ff02cb82 */ /* 0x000e220000000a00 */
[----:B-1----:R-:W-:Y:S01]  /*1740*/  @!P3 LEA R20, P1, R28, R20, 0x1 ;  /* 0x000000141c14b211 */ /* 0x002fe200078208ff */
[----:B---3--:R-:W-:Y:S01]  /*1750*/  @!P5 IMAD R33, R33, R14, RZ ;  /* 0x0000000e2121d224 */ /* 0x008fe200078e02ff */
[----:B------:R-:W-:Y:S02]  /*1760*/  IADD3 R26, PT, PT, R5, 0xa8, RZ ;  /* 0x000000a8051a7810 */ /* 0x000fe40007ffe0ff */
[----:B-----5:R-:W-:Y:S01]  /*1770*/  @!P5 MOV R24, R86 ;  /* 0x000000560018d202 */ /* 0x020fe20000000f00 */
[----:B------:R-:W-:Y:S01]  /*1780*/  @!P5 IMAD R27, R4, R15, R33 ;  /* 0x0000000f041bd224 */ /* 0x000fe200078e0221 */
[----:B------:R-:W-:Y:S01]  /*1790*/  @!P5 MOV R25, R89 ;  /* 0x000000590019d202 */ /* 0x000fe20000000f00 */
[----:B------:R-:W1:Y:S01]  /*17a0*/  @!P2 LDC.64 R16, c[0x0][0x3e0] ;  /* 0x0000f800ff10ab82 */ /* 0x000e620000000a00 */
[----:B------:R-:W-:Y:S02]  /*17b0*/  @!P3 LEA.HI.X R21, R28, R21, R13, 0x1, P1 ;  /* 0x000000151c15b211 */ /* 0x000fe400008f0c0d */
[----:B------:R-:W-:-:S02]  /*17c0*/  ISETP.GE.U32.AND P1, PT, R26, UR14, PT ;  /* 0x0000000e1a007c0c */ /* 0x000fc4000bf26070 */
[----:B------:R-:W-:Y:S01]  /*17d0*/  SHF.R.S32.HI R33, RZ, 0x1f, R26 ;  /* 0x0000001fff217819 */ /* 0x000fe2000001141a */
[----:B------:R-:W-:Y:S01]  /*17e0*/  @!P5 IMAD.WIDE.U32 R14, R4, R14, R24 ;  /* 0x0000000e040ed225 */ /* 0x000fe200078e0018 */
[----:B------:R-:W-:Y:S02]  /*17f0*/  MOV R13, RZ ;  /* 0x000000ff000d7202 */ /* 0x000fe40000000f00 */
[----:B------:R-:W-:Y:S01]  /*1800*/  ISETP.GE.AND.EX P1, PT, R33, UR15, PT, P1 ;  /* 0x0000000f21007c0c */ /* 0x000fe2000bf26310 */
[----:B0-----:R-:W-:Y:S01]  /*1810*/  @!P4 IMAD R28, R35, R18, RZ ;  /* 0x00000012231cc224 */ /* 0x001fe200078e02ff */
[----:B------:R-:W-:Y:S02]  /*1820*/  @!P4 MOV R30, R86 ;  /* 0x00000056001ec202 */ /* 0x000fe40000000f00 */
[----:B------:R-:W-:Y:S01]  /*1830*/  @!P4 MOV R31, R89 ;  /* 0x00000059001fc202 */ /* 0x000fe20000000f00 */
[----:B------:R-:W3:Y:S01]  /*1840*/  @!P3 LDG.E R13, desc[UR12][R20.64] ;  /* 0x0000000c140db981 */ /* 0x000ee2000c1e1900 */
[----:B------:R-:W-:Y:S01]  /*1850*/  @!P5 IADD3 R4, PT, PT, R15, R27, RZ ;  /* 0x0000001b0f04d210 */ /* 0x000fe20007ffe0ff */
[C---:B------:R-:W-:Y:S01]  /*1860*/  @!P4 IMAD R27, R23.reuse, R19, R28 ;  /* 0x00000013171bc224 */ /* 0x040fe200078e021c */
[----:B------:R-:W-:Y:S01]  /*1870*/  @!P5 LEA R24, P3, R14, R6, 0x1 ;  /* 0x000000060e18d211 */ /* 0x000fe200078608ff */
[----:B------:R-:W-:-:S02]  /*1880*/  @!P4 IMAD.WIDE.U32 R30, R23, R18, R30 ;  /* 0x00000012171ec225 */ /* 0x000fc400078e001e */
[----:B------:R-:W0:Y:S01]  /*1890*/  @!P2 LDC.64 R18, c[0x0][0x390] ;  /* 0x0000e400ff12ab82 */ /* 0x000e220000000a00 */
[----:B------:R-:W-:Y:S02]  /*18a0*/  @!P5 LEA.HI.X R25, R14, R7, R4, 0x1, P3 ;  /* 0x000000070e19d211 */ /* 0x000fe400018f0c04 */
[----:B------:R-:W-:Y:S02]  /*18b0*/  @!P4 IADD3 R4, PT, PT, R31, R27, RZ ;  /* 0x0000001b1f04c210 */ /* 0x000fe40007ffe0ff */
[C---:B------:R-:W-:Y:S02]  /*18c0*/  @!P4 LEA R28, P3, R30.reuse, R2, 0x1 ;  /* 0x000000021e1cc211 */ /* 0x040fe400078608ff */
[----:B------:R-:W-:Y:S01]  /*18d0*/  IADD3 R27, PT, PT, R5, 0xb0, RZ ;  /* 0x000000b0051b7810 */ /* 0x000fe20007ffe0ff */
[----:B------:R-:W5:Y:S01]  /*18e0*/  @!P1 LDC.64 R6, c[0x0][0x3e0] ;  /* 0x0000f800ff069b82 */ /* 0x000f620000000a00 */
[----:B------:R-:W-:Y:S02]  /*18f0*/  MOV R15, RZ ;  /* 0x000000ff000f7202 */ /* 0x000fe40000000f00 */
[----:B------:R-:W-:-:S02]  /*1900*/  @!P4 LEA.HI.X R29, R30, R3, R4, 0x1, P3 ;  /* 0x000000031e1dc211 */ /* 0x000fc400018f0c04 */
[----:B------:R-:W-:Y:S02]  /*1910*/  ISETP.GE.U32.AND P3, PT, R27, UR14, PT ;  /* 0x0000000e1b007c0c */ /* 0x000fe4000bf66070 */
[----:B------:R-:W-:Y:S01]  /*1920*/  SHF.R.S32.HI R39, RZ, 0x1f, R27 ;  /* 0x0000001fff277819 */ /* 0x000fe2000001141b */
[----:B------:R1:W3:Y:S01]  /*1930*/  @!P5 LDG.E R15, desc[UR12][R24.64] ;  /* 0x0000000c180fd981 */ /* 0x0002e2000c1e1900 */
[----:B------:R-:W-:Y:S01]  /*1940*/  IADD3 R35, PT, PT, R5, 0xb8, RZ ;  /* 0x000000b805237810 */ /* 0x000fe20007ffe0ff */
[----:B-1----:R-:W-:Y:S01]  /*1950*/  @!P2 IMAD R37, R37, R16, RZ ;  /* 0x000000102525a224 */ /* 0x002fe200078e02ff */
[----:B------:R-:W-:Y:S02]  /*1960*/  ISETP.GE.AND.EX P3, PT, R39, UR15, PT, P3 ;  /* 0x0000000f27007c0c */ /* 0x000fe4000bf66330 */
[----:B------:R-:W-:Y:S02]  /*1970*/  ISETP.GE.U32.AND P5, PT, R35, UR14, PT ;  /* 0x0000000e23007c0c */ /* 0x000fe4000bfa6070 */
[----:B------:R-:W-:-:S02]  /*1980*/  SHF.R.S32.HI R41, RZ, 0x1f, R35 ;  /* 0x0000001fff297819 */ /* 0x000fc40000011423 */
[----:B------:R-:W-:Y:S01]  /*1990*/  @!P2 MOV R2, R86 ;  /* 0x000000560002a202 */ /* 0x000fe20000000f00 */
[----:B------:R-:W1:Y:S01]  /*19a0*/  @!P1 LDC.64 R24, c[0x0][0x390] ;  /* 0x0000e400ff189b82 */ /* 0x000e620000000a00 */
[----:B------:R-:W-:Y:S01]  /*19b0*/  @!P2 MOV R3, R89 ;  /* 0x000000590003a202 */ /* 0x000fe20000000f00 */
[C---:B------:R-:W-:Y:S01]  /*19c0*/  @!P2 IMAD R37, R22.reuse, R17, R37 ;  /* 0x000000111625a224 */ /* 0x040fe200078e0225 */
[----:B------:R-:W-:Y:S02]  /*19d0*/  MOV R17, RZ ;  /* 0x000000ff00117202 */ /* 0x000fe40000000f00 */
[----:B------:R-:W-:Y:S01]  /*19e0*/  ISETP.GE.AND.EX P5, PT, R41, UR15, PT, P5 ;  /* 0x0000000f29007c0c */ /* 0x000fe2000bfa6350 */
[----:B------:R-:W-:Y:S02]  /*19f0*/  @!P2 IMAD.WIDE.U32 R22, R22, R16, R2 ;  /* 0x000000101616a225 */ /* 0x000fe400078e0002 */
[----:B------:R-:W1:Y:S01]  /*1a00*/  @!P3 LDC.64 R2, c[0x0][0x3e0] ;  /* 0x0000f800ff02bb82 */ /* 0x000e620000000a00 */
[----:B------:R1:W3:Y:S02]  /*1a10*/  @!P4 LDG.E R17, desc[UR12][R28.64] ;  /* 0x0000000c1c11c981 */ /* 0x0002e4000c1e1900 */
[----:B------:R-:W-:-:S02]  /*1a20*/  @!P2 IADD3 R4, PT, PT, R23, R37, RZ ;  /* 0x000000251704a210 */ /* 0x000fc40007ffe0ff */
[C---:B0-----:R-:W-:Y:S01]  /*1a30*/  @!P2 LEA R30, P4, R22.reuse, R18, 0x1 ;  /* 0x00000012161ea211 */ /* 0x041fe200078808ff */
[----:B-----5:R-:W-:Y:S01]  /*1a40*/  @!P1 IMAD R33, R33, R6, RZ ;  /* 0x0000000621219224 */ /* 0x020fe200078e02ff */
[----:B------:R-:W-:Y:S02]  /*1a50*/  IADD3 R14, PT, PT, R5, 0xc0, RZ ;  /* 0x000000c0050e7810 */ /* 0x000fe40007ffe0ff */
[----:B------:R-:W-:Y:S01]  /*1a60*/  @!P2 LEA.HI.X R31, R22, R19, R4, 0x1, P4 ;  /* 0x00000013161fa211 */ /* 0x000fe200020f0c04 */
[----:B------:R-:W0:Y:S01]  /*1a70*/  @!P5 LDC.64 R20, c[0x0][0x3e0] ;  /* 0x0000f800ff14db82 */ /* 0x000e220000000a00 */
[----:B------:R-:W-:Y:S02]  /*1a80*/  @!P1 MOV R22, R86 ;  /* 0x0000005600169202 */ /* 0x000fe40000000f00 */
[----:B------:R-:W-:Y:S01]  /*1a90*/  @!P1 MOV R23, R89 ;  /* 0x0000005900179202 */ /* 0x000fe20000000f00 */
[----:B------:R-:W-:Y:S01]  /*1aa0*/  @!P1 IMAD R33, R26, R7, R33 ;  /* 0x000000071a219224 */ /* 0x000fe200078e0221 */
[----:B------:R-:W-:-:S02]  /*1ab0*/  ISETP.GE.U32.AND P4, PT, R14, UR14, PT ;  /* 0x0000000e0e007c0c */ /* 0x000fc4000bf86070 */
[----:B------:R-:W-:Y:S01]  /*1ac0*/  SHF.R.S32.HI R45, RZ, 0x1f, R14 ;  /* 0x0000001fff2d7819 */ /* 0x000fe2000001140e */
[----:B------:R-:W-:Y:S01]  /*1ad0*/  @!P1 IMAD.WIDE.U32 R6, R26, R6, R22 ;  /* 0x000000061a069225 */ /* 0x000fe200078e0016 */
[----:B------:R-:W-:Y:S01]  /*1ae0*/  MOV R19, RZ ;  /* 0x000000ff00137202 */ /* 0x000fe20000000f00 */
[----:B------:R-:W5:Y:S01]  /*1af0*/  @!P3 LDC.64 R22, c[0x0][0x390] ;  /* 0x0000e400ff16bb82 */ /* 0x000f620000000a00 */
[----:B------:R-:W-:Y:S02]  /*1b00*/  ISETP.GE.AND.EX P4, PT, R45, UR15, PT, P4 ;  /* 0x0000000f2d007c0c */ /* 0x000fe4000bf86340 */
[----:B------:R-:W-:Y:S02]  /*1b10*/  IADD3 R4, PT, PT, R5, 0xc8, RZ ;  /* 0x000000c805047810 */ /* 0x000fe40007ffe0ff */
[----:B------:R-:W-:Y:S01]  /*1b20*/  @!P1 IADD3 R7, PT, PT, R7, R33, RZ ;  /* 0x0000002107079210 */ /* 0x000fe20007ffe0ff */
[----:B------:R1:W3:Y:S02]  /*1b30*/  @!P2 LDG.E R19, desc[UR12][R30.64] ;  /* 0x0000000c1e13a981 */ /* 0x0002e4000c1e1900 */
[----:B-1----:R-:W-:-:S02]  /*1b40*/  @!P1 LEA R32, P6, R6, R24, 0x1 ;  /* 0x0000001806209211 */ /* 0x002fc400078c08ff */
[----:B------:R-:W-:Y:S02]  /*1b50*/  ISETP.GE.U32.AND P2, PT, R4, UR14, PT ;  /* 0x0000000e04007c0c */ /* 0x000fe4000bf46070 */
[----:B------:R-:W-:Y:S02]  /*1b60*/  SHF.R.S32.HI R43, RZ, 0x1f, R4 ;  /* 0x0000001fff2b7819 */ /* 0x000fe40000011404 */
[----:B------:R-:W-:Y:S02]  /*1b70*/  @!P1 LEA.HI.X R33, R6, R25, R7, 0x1, P6 ;  /* 0x0000001906219211 */ /* 0x000fe400030f0c07 */
[----:B------:R-:W1:Y:S01]  /*1b80*/  @!P5 LDC.64 R24, c[0x0][0x390] ;  /* 0x0000e400ff18db82 */ /* 0x000e620000000a00 */
[----:B------:R-:W-:Y:S01]  /*1b90*/  ISETP.GE.AND.EX P2, PT, R43, UR15, PT, P2 ;  /* 0x0000000f2b007c0c */ /* 0x000fe2000bf46320 */
[----:B------:R-:W-:Y:S01]  /*1ba0*/  @!P3 IMAD R16, R39, R2, RZ ;  /* 0x000000022710b224 */ /* 0x000fe200078e02ff */
[----:B------:R-:W-:Y:S02]  /*1bb0*/  @!P3 MOV R28, R86 ;  /* 0x00000056001cb202 */ /* 0x000fe40000000f00 */
[----:B------:R-:W-:Y:S01]  /*1bc0*/  @!P3 MOV R29, R89 ;  /* 0x00000059001db202 */ /* 0x000fe20000000f00 */
[----:B------:R-:W-:-:S02]  /*1bd0*/  @!P3 IMAD R31, R27, R3, R16 ;  /* 0x000000031b1fb224 */ /* 0x000fc400078e0210 */
[----:B------:R-:W1:Y:S01]  /*1be0*/  @!P4 LDC.64 R6, c[0x0][0x3e0] ;  /* 0x0000f800ff06cb82 */ /* 0x000e620000000a00 */
[----:B------:R-:W-:Y:S01]  /*1bf0*/  @!P5 MOV R26, R86 ;  /* 0x00000056001ad202 */ /* 0x000fe20000000f00 */
[----:B------:R-:W-:Y:S01]  /*1c00*/  @!P3 IMAD.WIDE.U32 R28, R27, R2, R28 ;  /* 0x000000021b1cb225 */ /* 0x000fe200078e001c */
[----:B------:R-:W-:-:S03]  /*1c10*/  @!P5 MOV R27, R89 ;  /* 0x00000059001bd202 */ /* 0x000fc60000000f00 */
[-C--:B0-----:R-:W-:Y:S01]  /*1c20*/  @!P5 IMAD R18, R41, R20.reuse, RZ ;  /* 0x000000142912d224 */ /* 0x081fe200078e02ff */
[----:B------:R-:W-:Y:S01]  /*1c30*/  MOV R37, RZ ;  /* 0x000000ff00257202 */ /* 0x000fe20000000f00 */
[C---:B------:R-:W-:Y:S01]  /*1c40*/  @!P5 IMAD.WIDE.U32 R26, R35.reuse, R20, R26 ;  /* 0x00000014231ad225 */ /* 0x040fe200078e001a */
[----:B------:R-:W0:Y:S03]  /*1c50*/  @!P2 LDC.64 R2, c[0x0][0x3e0] ;  /* 0x0000f800ff02ab82 */ /* 0x000e260000000a00 */
[----:B------:R-:W-:Y:S01]  /*1c60*/  @!P5 IMAD R41, R35, R21, R18 ;  /* 0x000000152329d224 */ /* 0x000fe200078e0212 */
[----:B------:R-:W-:Y:S01]  /*1c70*/  IADD3 R16, PT, PT, R5, 0xd0, RZ ;  /* 0x000000d005107810 */ /* 0x000fe20007ffe0ff */
[----:B------:R0:W3:Y:S03]  /*1c80*/  @!P1 LDG.E R37, desc[UR12][R32.64] ;  /* 0x0000000c20259981 */ /* 0x0000e6000c1e1900 */
[----:B------:R-:W0:Y:S01]  /*1c90*/  @!P4 LDC.64 R20, c[0x0][0x390] ;  /* 0x0000e400ff14cb82 */ /* 0x000e220000000a00 */
[----:B------:R-:W-:-:S02]  /*1ca0*/  @!P3 IADD3 R18, PT, PT, R29, R31, RZ ;  /* 0x0000001f1d12b210 */ /* 0x000fc40007ffe0ff */
[----:B-----5:R-:W-:Y:S02]  /*1cb0*/  @!P3 LEA R30, P6, R28, R22, 0x1 ;  /* 0x000000161c1eb211 */ /* 0x020fe400078c08ff */
[----:B------:R-:W-:Y:S02]  /*1cc0*/  ISETP.GE.U32.AND P1, PT, R16, UR14, PT ;  /* 0x0000000e10007c0c */ /* 0x000fe4000bf26070 */
[----:B------:R-:W-:Y:S02]  /*1cd0*/  SHF.R.S32.HI R47, RZ, 0x1f, R16 ;  /* 0x0000001fff2f7819 */ /* 0x000fe40000011410 */
[----:B------:R-:W-:Y:S02]  /*1ce0*/  @!P3 LEA.HI.X R31, R28, R23, R18, 0x1, P6 ;  /* 0x000000171c1fb211 */ /* 0x000fe400030f0c12 */
[----:B------:R-:W-:Y:S01]  /*1cf0*/  @!P5 IADD3 R18, PT, PT, R27, R41, RZ ;  /* 0x000000291b12d210 */ /* 0x000fe20007ffe0ff */
[----:B-1----:R-:W-:Y:S01]  /*1d00*/  @!P4 IMAD R45, R45, R6, RZ ;  /* 0x000000062d2dc224 */ /* 0x002fe200078e02ff */
[----:B------:R-:W-:Y:S01]  /*1d10*/  @!P5 LEA R24, P6, R26, R24, 0x1 ;  /* 0x000000181a18d211 */ /* 0x000fe200078c08ff */
[----:B------:R-:W1:Y:S01]  /*1d20*/  @!P2 LDC.64 R22, c[0x0][0x390] ;  /* 0x0000e400ff16ab82 */ /* 0x000e620000000a00 */
[----:B------:R-:W-:-:S02]  /*1d30*/  ISETP.GE.AND.EX P1, PT, R47, UR15, PT, P1 ;  /* 0x0000000f2f007c0c */ /* 0x000fc4000bf26310 */
[----:B------:R-:W-:Y:S02]  /*1d40*/  @!P5 LEA.HI.X R25, R26, R25, R18, 0x1, P6 ;  /* 0x000000191a19d211 */ /* 0x000fe400030f0c12 */
[----:B------:R-:W-:Y:S02]  /*1d50*/  @!P4 MOV R26, R86 ;  /* 0x00000056001ac202 */ /* 0x000fe40000000f00 */
[----:B------:R-:W-:Y:S02]  /*1d60*/  @!P4 MOV R27, R89 ;  /* 0x00000059001bc202 */ /* 0x000fe40000000f00 */
[----:B------:R-:W-:Y:S01]  /*1d70*/  MOV R39, RZ ;  /* 0x000000ff00277202 */ /* 0x000fe20000000f00 */
[C---:B------:R-:W-:Y:S01]  /*1d80*/  @!P4 IMAD R45, R14.reuse, R7, R45 ;  /* 0x000000070e2dc224 */ /* 0x040fe200078e022d */
[----:B------:R-:W-:Y:S01]  /*1d90*/  IADD3 R35, PT, PT, R5, 0xd8, RZ ;  /* 0x000000d805237810 */ /* 0x000fe20007ffe0ff */
[----:B------:R-:W-:Y:S02]  /*1da0*/  @!P4 IMAD.WIDE.U32 R26, R14, R6, R26 ;  /* 0x000000060e1ac225 */ /* 0x000fe400078e001a */
[----:B------:R-:W5:Y:S01]  /*1db0*/  @!P1 LDC.64 R6, c[0x0][0x3e0] ;  /* 0x0000f800ff069b82 */ /* 0x000f620000000a00 */
[----:B------:R1:W3:Y:S01]  /*1dc0*/  @!P3 LDG.E R39, desc[UR12][R30.64] ;  /* 0x0000000c1e27b981 */ /* 0x0002e2000c1e1900 */
[----:B------:R-:W-:Y:S01]  /*1dd0*/  ISETP.GE.U32.AND P3, PT, R35, UR14, PT ;  /* 0x0000000e23007c0c */ /* 0x000fe2000bf66070 */
[----:B0-----:R-:W-:Y:S01]  /*1de0*/  @!P2 IMAD R43, R43, R2, RZ ;  /* 0x000000022b2ba224 */ /* 0x001fe200078e02ff */
[----:B------:R-:W-:-:S02]  /*1df0*/  SHF.R.S32.HI R51, RZ, 0x1f, R35 ;  /* 0x0000001fff337819 */ /* 0x000fc40000011423 */
[----:B------:R-:W-:Y:S02]  /*1e00*/  @!P4 IADD3 R14, PT, PT, R27, R45, RZ ;  /* 0x0000002d1b0ec210 */ /* 0x000fe40007ffe0ff */
[----:B------:R-:W-:Y:S01]  /*1e10*/  @!P4 LEA R20, P6, R26, R20, 0x1 ;  /* 0x000000141a14c211 */ /* 0x000fe200078c08ff */
[----:B------:R-:W-:Y:S01]  /*1e20*/  @!P2 IMAD R3, R4, R3, R43 ;  /* 0x000000030403a224 */ /* 0x000fe200078e022b */
[----:B------:R-:W-:Y:S01]  /*1e30*/  ISETP.GE.AND.EX P3, PT, R51, UR15, PT, P3 ;  /* 0x0000000f33007c0c */ /* 0x000fe2000bf66330 */
[----:B------:R-:W0:Y:S01]  /*1e40*/  @!P1 LDC.64 R28, c[0x0][0x390] ;  /* 0x0000e400ff1c9b82 */ /* 0x000e220000000a00 */
[----:B------:R-:W-:Y:S02]  /*1e50*/  @!P4 LEA.HI.X R21, R26, R21, R14, 0x1, P6 ;  /* 0x000000151a15c211 */ /* 0x000fe400030f0c0e */
[----:B------:R-:W-:Y:S02]  /*1e60*/  MOV R43, RZ ;  /* 0x000000ff002b7202 */ /* 0x000fe40000000f00 */
[----:B------:R-:W-:-:S02]  /*1e70*/  @!P2 MOV R26, R86 ;  /* 0x00000056001aa202 */ /* 0x000fc40000000f00 */
[----:B------:R-:W-:Y:S02]  /*1e80*/  @!P2 MOV R27, R89 ;  /* 0x00000059001ba202 */ /* 0x000fe40000000f00 */
[----:B------:R-:W-:Y:S01]  /*1e90*/  MOV R41, RZ ;  /* 0x000000ff00297202 */ /* 0x000fe20000000f00 */
[----:B------:R-:W3:Y:S01]  /*1ea0*/  @!P4 LDG.E R43, desc[UR12][R20.64] ;  /* 0x0000000c142bc981 */ /* 0x000ee2000c1e1900 */
[C---:B------:R-:W-:Y:S01]  /*1eb0*/  IADD3 R49, PT, PT, R5.reuse, 0xe0, RZ ;  /* 0x000000e005317810 */ /* 0x040fe20007ffe0ff */
[----:B------:R-:W-:Y:S01]  /*1ec0*/  @!P2 IMAD.WIDE.U32 R26, R4, R2, R26 ;  /* 0x00000002041aa225 */ /* 0x000fe200078e001a */
[----:B------:R-:W-:Y:S02]  /*1ed0*/  IADD3 R33, PT, PT, R5, 0xe8, RZ ;  /* 0x000000e805217810 */ /* 0x000fe40007ffe0ff */
[----:B------:R-:W-:Y:S01]  /*1ee0*/  ISETP.GE.U32.AND P4, PT, R49, UR14, PT ;  /* 0x0000000e31007c0c */ /* 0x000fe2000bf86070 */
[----:B------:R2:W3:Y:S01]  /*1ef0*/  @!P5 LDG.E R41, desc[UR12][R24.64] ;  /* 0x0000000c1829d981 */ /* 0x0004e2000c1e1900 */
[----:B------:R-:W-:-:S02]  /*1f00*/  SHF.R.S32.HI R57, RZ, 0x1f, R49 ;  /* 0x0000001fff397819 */ /* 0x000fc40000011431 */
[----:B------:R-:W-:Y:S02]  /*1f10*/  ISETP.GE.U32.AND P5, PT, R33, UR14, PT ;  /* 0x0000000e21007c0c */ /* 0x000fe4000bfa6070 */
[----:B------:R-:W-:Y:S02]  /*1f20*/  @!P2 IADD3 R4, PT, PT, R27, R3, RZ ;  /* 0x000000031b04a210 */ /* 0x000fe40007ffe0ff */
[----:B------:R-:W-:Y:S01]  /*1f30*/  SHF.R.S32.HI R59, RZ, 0x1f, R33 ;  /* 0x0000001fff3b7819 */ /* 0x000fe20000011421 */
[----:B------:R-:W4:Y:S01]  /*1f40*/  @!P3 LDC.64 R2, c[0x0][0x3e0] ;  /* 0x0000f800ff02bb82 */ /* 0x000f220000000a00 */
[----:B------:R-:W-:Y:S02]  /*1f50*/  ISETP.GE.AND.EX P4, PT, R57, UR15, PT, P4 ;  /* 0x0000000f39007c0c */ /* 0x000fe4000bf86340 */
[----:B-1----:R-:W-:Y:S02]  /*1f60*/  @!P2 LEA R30, P6, R26, R22, 0x1 ;  /* 0x000000161a1ea211 */ /* 0x002fe400078c08ff */
[----:B------:R-:W-:-:S02]  /*1f70*/  ISETP.GE.AND.EX P5, PT, R59, UR15, PT, P5 ;  /* 0x0000000f3b007c0c */ /* 0x000fc4000bfa6350 */
[----:B------:R-:W-:Y:S01]  /*1f80*/  MOV R45, RZ ;  /* 0x000000ff002d7202 */ /* 0x000fe20000000f00 */
[----:B-----5:R-:W-:Y:S01]  /*1f90*/  @!P1 IMAD R47, R47, R6, RZ ;  /* 0x000000062f2f9224 */ /* 0x020fe200078e02ff */
[----:B------:R-:W-:Y:S01]  /*1fa0*/  @!P2 LEA.HI.X R31, R26, R23, R4, 0x1, P6 ;  /* 0x000000171a1fa211 */ /* 0x000fe200030f0c04 */
[----:B--2---:R-:W1:Y:S01]  /*1fb0*/  @!P3 LDC.64 R24, c[0x0][0x390] ;  /* 0x0000e400ff18bb82 */ /* 0x004e620000000a00 */
[----:B------:R-:W-:Y:S02]  /*1fc0*/  IADD3 R14, PT, PT, R5, 0xf0, RZ ;  /* 0x000000f0050e7810 */ /* 0x000fe40007ffe0ff */
[----:B------:R-:W-:Y:S01]  /*1fd0*/  @!P1 MOV R20, R86 ;  /* 0x0000005600149202 */ /* 0x000fe20000000f00 */
[----:B------:R2:W5:Y:S01]  /*1fe0*/  @!P2 LDG.E R45, desc[UR12][R30.64] ;  /* 0x0000000c1e2da981 */ /* 0x000562000c1e1900 */
[----:B------:R-:W-:Y:S01]  /*1ff0*/  @!P1 MOV R21, R89 ;  /* 0x0000005900159202 */ /* 0x000fe20000000f00 */
[----:B------:R-:W-:Y:S01]  /*2000*/  @!P1 IMAD R47, R16, R7, R47 ;  /* 0x00000007102f9224 */ /* 0x000fe200078e022f */
[----:B------:R-:W-:Y:S01]  /*2010*/  ISETP.GE.U32.AND P2, PT, R14, UR14, PT ;  /* 0x0000000e0e007c0c */ /* 0x000fe2000bf46070 */
[----:B------:R-:W1:Y:S01]  /*2020*/  @!P4 LDC.64 R22, c[0x0][0x3e0] ;  /* 0x0000f800ff16cb82 */ /* 0x000e620000000a00 */
[----:B------:R-:W-:Y:S01]  /*2030*/  SHF.R.S32.HI R53, RZ, 0x1f, R14 ;  /* 0x0000001fff357819 */ /* 0x000fe2000001140e */
[----:B------:R-:W-:-:S03]  /*2040*/  @!P1 IMAD.WIDE.U32 R6, R16, R6, R20 ;  /* 0x0000000610069225 */ /* 0x000fc600078e0014 */
[----:B------:R-:W-:-:S03]  /*2050*/  ISETP.GE.AND.EX P2, PT, R53, UR15, PT, P2 ;  /* 0x0000000f35007c0c */ /* 0x000fc6000bf46320 */
[----:B------:R-:W1:Y:S01]  /*2060*/  @!P5 LDC.64 R26, c[0x0][0x3e0] ;  /* 0x0000f800ff1adb82 */ /* 0x000e620000000a00 */
[----:B------:R-:W-:Y:S02]  /*2070*/  @!P1 IADD3 R4, PT, PT, R7, R47, RZ ;  /* 0x0000002f07049210 */ /* 0x000fe40007ffe0ff */
[C---:B0-----:R-:W-:Y:S02]  /*2080*/  @!P1 LEA R28, P6, R6.reuse, R28, 0x1 ;  /* 0x0000001c061c9211 */ /* 0x041fe400078c08ff */
[----:B------:R-:W-:Y:S02]  /*2090*/  IADD3 R16, PT, PT, R5, 0xf8, RZ ;  /* 0x000000f805107810 */ /* 0x000fe40007ffe0ff */
[----:B------:R-:W-:Y:S01]  /*20a0*/  @!P1 LEA.HI.X R29, R6, R29, R4, 0x1, P6 ;  /* 0x0000001d061d9211 */ /* 0x000fe200030f0c04 */
[----:B------:R-:W0:Y:S01]  /*20b0*/  @!P4 LDC.64 R20, c[0x0][0x390] ;  /* 0x0000e400ff14cb82 */ /* 0x000e220000000a00 */
[----:B------:R-:W-:Y:S01]  /*20c0*/  @!P3 MOV R6, R86 ;  /* 0x000000560006b202 */ /* 0x000fe20000000f00 */
[----:B----4-:R-:W-:Y:S01]  /*20d0*/  @!P3 IMAD R18, R51, R2, RZ ;  /* 0x000000023312b224 */ /* 0x010fe200078e02ff */
[----:B------:R-:W-:-:S02]  /*20e0*/  @!P3 MOV R7, R89 ;  /* 0x000000590007b202 */ /* 0x000fc40000000f00 */
[----:B------:R-:W-:Y:S02]  /*20f0*/  ISETP.GE.U32.AND P6, PT, R16, UR14, PT ;  /* 0x0000000e10007c0c */ /* 0x000fe4000bfc6070 */
[----:B------:R-:W-:Y:S01]  /*2100*/  SHF.R.S32.HI R55, RZ, 0x1f, R16 ;  /* 0x0000001fff377819 */ /* 0x000fe20000011410 */
[C---:B--2---:R-:W-:Y:S01]  /*2110*/  @!P3 IMAD R31, R35.reuse, R3, R18 ;  /* 0x00000003231fb224 */ /* 0x044fe200078e0212 */
[----:B------:R-:W-:Y:S01]  /*2120*/  MOV R47, RZ ;  /* 0x000000ff002f7202 */ /* 0x000fe20000000f00 */
[----:B------:R-:W-:Y:S01]  /*2130*/  @!P3 IMAD.WIDE.U32 R6, R35, R2, R6 ;  /* 0x000000022306b225 */ /* 0x000fe200078e0006 */
[----:B------:R-:W-:Y:S01]  /*2140*/  ISETP.GE.AND.EX P6, PT, R55, UR15, PT, P6 ;  /* 0x0000000f37007c0c */ /* 0x000fe2000bfc6360 */
[----:B------:R-:W2:Y:S03]  /*2150*/  @!P2 LDC.64 R2, c[0x0][0x3e0] ;  /* 0x0000f800ff02ab82 */ /* 0x000ea60000000a00 */
[----:B------:R4:W5:Y:S01]  /*2160*/  @!P1 LDG.E R47, desc[UR12][R28.64] ;  /* 0x0000000c1c2f9981 */ /* 0x000962000c1e1900 */
[----:B------:R-:W-:-:S04]  /*2170*/  @!P3 IADD3 R7, PT, PT, R7, R31, RZ ;  /* 0x0000001f0707b210 */ /* 0x000fc80007ffe0ff */
[----:B------:R-:W2:Y:S01]  /*2180*/  @!P5 LDC.64 R4, c[0x0][0x390] ;  /* 0x0000e400ff04db82 */ /* 0x000ea20000000a00 */
[C---:B-1----:R-:W-:Y:S01]  /*2190*/  @!P3 LEA R24, P1, R6.reuse, R24, 0x1 ;  /* 0x000000180618b211 */ /* 0x042fe200078208ff */
[----:B------:R-:W-:Y:S01]  /*21a0*/  @!P4 IMAD R18, R57, R22, RZ ;  /* 0x000000163912c224 */ /* 0x000fe200078e02ff */
[----:B----4-:R-:W-:Y:S02]  /*21b0*/  @!P4 MOV R28, R86 ;  /* 0x00000056001cc202 */ /* 0x010fe40000000f00 */
[----:B------:R-:W-:Y:S01]  /*21c0*/  @!P4 MOV R29, R89 ;  /* 0x00000059001dc202 */ /* 0x000fe20000000f00 */
[----:B------:R-:W-:Y:S01]  /*21d0*/  @!P5 IMAD R30, R59, R26, RZ ;  /* 0x0000001a3b1ed224 */ /* 0x000fe200078e02ff */
[----:B------:R-:W-:Y:S01]  /*21e0*/  @!P3 LEA.HI.X R25, R6, R25, R7, 0x1, P1 ;  /* 0x000000190619b211 */ /* 0x000fe200008f0c07 */
[C---:B------:R-:W-:Y:S01]  /*21f0*/  @!P4 IMAD R35, R49.reuse, R23, R18 ;  /* 0x000000173123c224 */ /* 0x040fe200078e0212 */
[----:B------:R-:W1:Y:S01]  /*2200*/  @!P6 LDC.64 R6, c[0x0][0x3e0] ;  /* 0x0000f800ff06eb82 */ /* 0x000e620000000a00 */
[----:B------:R-:W-:Y:S01]  /*2210*/  @!P4 IMAD.WIDE.U32 R28, R49, R22, R28 ;  /* 0x00000016311cc225 */ /* 0x000fe200078e001c */
[----:B------:R-:W-:-:S03]  /*2220*/  @!P5 MOV R31, R89 ;  /* 0x00000059001fd202 */ /* 0x000fc60000000f00 */
[----:B------:R-:W-:Y:S01]  /*2230*/  @!P5 IMAD R57, R33, R27, R30 ;  /* 0x0000001b2139d224 */ /* 0x000fe200078e021e */
[----:B------:R-:W-:Y:S02]  /*2240*/  @!P5 MOV R30, R86 ;  /* 0x00000056001ed202 */ /* 0x000fe40000000f00 */
[----:B------:R-:W4:Y:S01]  /*2250*/  @!P2 LDC.64 R22, c[0x0][0x390] ;  /* 0x0000e400ff16ab82 */ /* 0x000f220000000a00 */
[----:B------:R-:W-:Y:S02]  /*2260*/  @!P4 IADD3 R18, PT, PT, R29, R35, RZ ;  /* 0x000000231d12c210 */ /* 0x000fe40007ffe0ff */
[----:B0-----:R-:W-:Y:S01]  /*2270*/  @!P4 LEA R20, P1, R28, R20, 0x1 ;  /* 0x000000141c14c211 */ /* 0x001fe200078208ff */
[----:B------:R-:W-:-:S03]  /*2280*/  @!P5 IMAD.WIDE.U32 R26, R33, R26, R30 ;  /* 0x0000001a211ad225 */ /* 0x000fc600078e001e */
[----:B------:R-:W-:Y:S02]  /*2290*/  @!P4 LEA.HI.X R21, R28, R21, R18, 0x1, P1 ;  /* 0x000000151c15c211 */ /* 0x000fe400008f0c12 */
[----:B------:R-:W0:Y:S01]  /*22a0*/  @!P6 LDC.64 R28, c[0x0][0x390] ;  /* 0x0000e400ff1ceb82 */ /* 0x000e220000000a00 */
[----:B------:R-:W-:Y:S01]  /*22b0*/  MOV R51, RZ ;  /* 0x000000ff00337202 */ /* 0x000fe20000000f00 */
[----:B--2---:R-:W-:Y:S01]  /*22c0*/  @!P2 IMAD R53, R53, R2, RZ ;  /* 0x000000023535a224 */ /* 0x004fe200078e02ff */
[----:B------:R-:W-:Y:S02]  /*22d0*/  @!P5 IADD3 R18, PT, PT, R27, R57, RZ ;  /* 0x000000391b12d210 */ /* 0x000fe40007ffe0ff */
[----:B------:R-:W-:Y:S01]  /*22e0*/  @!P5 LEA R4, P1, R26, R4, 0x1 ;  /* 0x000000041a04d211 */ /* 0x000fe200078208ff */
[----:B------:R-:W-:Y:S01]  /*22f0*/  @!P2 IMAD R27, R14, R3, R53 ;  /* 0x000000030e1ba224 */ /* 0x000fe200078e0235 */
[----:B------:R-:W-:Y:S01]  /*2300*/  MOV R49, RZ ;  /* 0x000000ff00317202 */ /* 0x000fe20000000f00 */
[----:B------:R2:W5:Y:S01]  /*2310*/  @!P4 LDG.E R51, desc[UR12][R20.64] ;  /* 0x0000000c1433c981 */ /* 0x000562000c1e1900 */
[----:B------:R-:W-:-:S02]  /*2320*/  MOV R53, RZ ;  /* 0x000000ff00357202 */ /* 0x000fc40000000f00 */
[----:B------:R-:W-:Y:S01]  /*2330*/  @!P5 LEA.HI.X R5, R26, R5, R18, 0x1, P1 ;  /* 0x000000051a05d211 */ /* 0x000fe200008f0c12 */
[----:B-1----:R-:W-:Y:S01]  /*2340*/  @!P6 IMAD R55, R55, R6, RZ ;  /* 0x000000063737e224 */ /* 0x002fe200078e02ff */
[----:B------:R-:W5:Y:S04]  /*2350*/  @!P3 LDG.E R49, desc[UR12][R24.64] ;  /* 0x0000000c1831b981 */ /* 0x000f68000c1e1900 */
[----:B------:R1:W5:Y:S01]  /*2360*/  @!P5 LDG.E R53, desc[UR12][R4.64] ;  /* 0x0000000c0435d981 */ /* 0x000362000c1e1900 */
[----:B--2---:R-:W-:Y:S02]  /*2370*/  @!P2 MOV R20, R86 ;  /* 0x000000560014a202 */ /* 0x004fe40000000f00 */
[----:B------:R-:W-:-:S03]  /*2380*/  @!P2 MOV R21, R89 ;  /* 0x000000590015a202 */ /* 0x000fc60000000f00 */
[----:B------:R-:W-:Y:S01]  /*2390*/  @!P2 IMAD.WIDE.U32 R2, R14, R2, R20 ;  /* 0x000000020e02a225 */ /* 0x000fe200078e0014 */
[----:B-1----:R-:W-:Y:S02]  /*23a0*/  @!P6 MOV R4, R86 ;  /* 0x000000560004e202 */ /* 0x002fe40000000f00 */
[----:B------:R-:W-:Y:S01]  /*23b0*/  @!P6 MOV R5, R89 ;  /* 0x000000590005e202 */ /* 0x000fe20000000f00 */
[----:B------:R-:W-:Y:S01]  /*23c0*/  @!P6 IMAD R25, R16, R7, R55 ;  /* 0x000000071019e224 */ /* 0x000fe200078e0237 */
[----:B------:R-:W-:Y:S02]  /*23d0*/  @!P2 IADD3 R3, PT, PT, R3, R27, RZ ;  /* 0x0000001b0303a210 */ /* 0x000fe40007ffe0ff */
[----:B----4-:R-:W-:Y:S01]  /*23e0*/  @!P2 LEA R22, P1, R2, R22, 0x1 ;  /* 0x000000160216a211 */ /* 0x010fe200078208ff */
[----:B------:R-:W-:Y:S01]  /*23f0*/  @!P6 IMAD.WIDE.U32 R6, R16, R6, R4 ;  /* 0x000000061006e225 */ /* 0x000fe200078e0004 */
[----:B------:R-:W-:Y:S02]  /*2400*/  MOV R55, RZ ;  /* 0x000000ff00377202 */ /* 0x000fe40000000f00 */
[----:B------:R-:W-:-:S02]  /*2410*/  @!P2 LEA.HI.X R23, R2, R23, R3, 0x1, P1 ;  /* 0x000000170217a211 */ /* 0x000fc400008f0c03 */
[----:B------:R-:W-:Y:S02]  /*2420*/  @!P6 IADD3 R2, PT, PT, R7, R25, RZ ;  /* 0x000000190702e210 */ /* 0x000fe40007ffe0ff */
[C---:B0-----:R-:W-:Y:S01]  /*2430*/  @!P6 LEA R28, P1, R6.reuse, R28, 0x1 ;  /* 0x0000001c061ce211 */ /* 0x041fe200078208ff */
[----:B------:R0:W2:Y:S01]  /*2440*/  @!P2 LDG.E R55, desc[UR12][R22.64] ;  /* 0x0000000c1637a981 */ /* 0x0000a2000c1e1900 */
[----:B------:R-:W-:Y:S02]  /*2450*/  MOV R57, RZ ;  /* 0x000000ff00397202 */ /* 0x000fe40000000f00 */
[----:B------:R-:W-:-:S05]  /*2460*/  @!P6 LEA.HI.X R29, R6, R29, R2, 0x1, P1 ;  /* 0x0000001d061de211 */ /* 0x000fca00008f0c02 */
[----:B------:R-:W4:Y:S01]  /*2470*/  @!P6 LDG.E R57, desc[UR12][R28.64] ;  /* 0x0000000c1c39e981 */ /* 0x000f22000c1e1900 */
[--C-:B------:R-:W-:Y:S02]  /*2480*/  HADD2.F32 R81, -RZ, R78.reuse.H0_H0 ;  /* 0x2000004eff517230 */ /* 0x100fe40000004100 */
[----:B------:R-:W-:Y:S02]  /*2490*/  HADD2.F32 R78, -RZ, R78.H1_H1 ;  /* 0x3000004eff4e7230 */ /* 0x000fe40000004100 */
[--C-:B------:R-:W-:Y:S02]  /*24a0*/  HADD2.F32 R79, -RZ, R76.reuse.H0_H0 ;  /* 0x2000004cff4f7230 */ /* 0x100fe40000004100 */
[----:B------:R-:W-:Y:S02]  /*24b0*/  HADD2.F32 R76, -RZ, R76.H1_H1 ;  /* 0x3000004cff4c7230 */ /* 0x000fe40000004100 */
[----:B------:R-:W-:Y:S01]  /*24c0*/  FADD.FTZ R2, R81, R78 ;  /* 0x0000004e51027221 */ /* 0x000fe20000010000 */
[----:B------:R-:W-:-:S02]  /*24d0*/  HADD2.F32 R77, -RZ, R74.H0_H0 ;  /* 0x2000004aff4d7230 */ /* 0x000fc40000004100 */
[----:B------:R-:W-:Y:S01]  /*24e0*/  FMUL.FTZ R4, R78, R78 ;  /* 0x0000004e4e047220 */ /* 0x000fe20000410000 */
[----:B------:R-:W-:Y:S02]  /*24f0*/  HADD2.F32 R74, -RZ, R74.H1_H1 ;  /* 0x3000004aff4a7230 */ /* 0x000fe40000004100 */
[----:B------:R-:W-:Y:S01]  /*2500*/  FADD.FTZ R3, R79, R76 ;  /* 0x0000004c4f037221 */ /* 0x000fe20000010000 */
[----:B------:R-:W-:Y:S01]  /*2510*/  FADD.FTZ R2, RZ, R2 ;  /* 0x00000002ff027221 */ /* 0x000fe20000010000 */
[----:B------:R-:W-:Y:S01]  /*2520*/  FMUL.FTZ R6, R76, R76 ;  /* 0x0000004c4c067220 */ /* 0x000fe20000410000 */
[--C-:B------:R-:W-:Y:S02]  /*2530*/  HADD2.F32 R75, -RZ, R72.reuse.H0_H0 ;  /* 0x20000048ff4b7230 */ /* 0x100fe40000004100 */
[----:B------:R-:W-:Y:S01]  /*2540*/  FFMA.FTZ R4, R81, R81, R4 ;  /* 0x0000005151047223 */ /* 0x000fe20000010004 */
[----:B------:R-:W-:Y:S01]  /*2550*/  FADD.FTZ R2, R2, R3 ;  /* 0x0000000302027221 */ /* 0x000fe20000010000 */
[----:B------:R-:W-:Y:S01]  /*2560*/  FADD.FTZ R5, R77, R74 ;  /* 0x0000004a4d057221 */ /* 0x000fe20000010000 */
[----:B------:R-:W-:-:S02]  /*2570*/  HADD2.F32 R72, -RZ, R72.H1_H1 ;  /* 0x30000048ff487230 */ /* 0x000fc40000004100 */
[----:B------:R-:W-:Y:S01]  /*2580*/  FFMA.FTZ R3, R79, R79, R6 ;  /* 0x0000004f4f037223 */ /* 0x000fe20000010006 */
[----:B------:R-:W-:Y:S01]  /*2590*/  FADD.FTZ R4, RZ, R4 ;  /* 0x00000004ff047221 */ /* 0x000fe20000010000 */
[----:B------:R-:W-:Y:S01]  /*25a0*/  FMUL.FTZ R6, R74, R74 ;  /* 0x0000004a4a067220 */ /* 0x000fe20000410000 */
[----:B------:R-:W-:Y:S01]  /*25b0*/  FADD.FTZ R2, R2, R5 ;  /* 0x0000000502027221 */ /* 0x000fe20000010000 */
[--C-:B------:R-:W-:Y:S02]  /*25c0*/  HADD2.F32 R73, -RZ, R70.reuse.H0_H0 ;  /* 0x20000046ff497230 */ /* 0x100fe40000004100 */
[----:B------:R-:W-:Y:S01]  /*25d0*/  FADD.FTZ R5, R75, R72 ;  /* 0x000000484b057221 */ /* 0x000fe20000010000 */
[----:B------:R-:W-:Y:S02]  /*25e0*/  HADD2.F32 R70, -RZ, R70.H1_H1 ;  /* 0x30000046ff467230 */ /* 0x000fe40000004100 */
[----:B------:R-:W-:Y:S01]  /*25f0*/  FADD.FTZ R3, R4, R3 ;  /* 0x0000000304037221 */ /* 0x000fe20000010000 */
[----:B------:R-:W-:Y:S01]  /*2600*/  FFMA.FTZ R6, R77, R77, R6 ;  /* 0x0000004d4d067223 */ /* 0x000fe20000010006 */
[----:B------:R-:W-:Y:S01]  /*2610*/  FMUL.FTZ R4, R72, R72 ;  /* 0x0000004848047220 */ /* 0x000fe20000410000 */
[----:B------:R-:W-:Y:S01]  /*2620*/  FADD.FTZ R2, R2, R5 ;  /* 0x0000000502027221 */ /* 0x000fe20000010000 */
[----:B------:R-:W-:-:S02]  /*2630*/  HADD2.F32 R71, -RZ, R68.H0_H0 ;  /* 0x20000044ff477230 */ /* 0x000fc40000004100 */
[----:B------:R-:W-:Y:S01]  /*2640*/  FADD.FTZ R5, R73, R70 ;  /* 0x0000004649057221 */ /* 0x000fe20000010000 */
[----:B------:R-:W-:Y:S02]  /*2650*/  HADD2.F32 R68, -RZ, R68.H1_H1 ;  /* 0x30000044ff447230 */ /* 0x000fe40000004100 */
[----:B------:R-:W-:Y:S01]  /*2660*/  FADD.FTZ R3, R3, R6 ;  /* 0x0000000603037221 */ /* 0x000fe20000010000 */
[----:B------:R-:W-:Y:S01]  /*2670*/  FFMA.FTZ R4, R75, R75, R4 ;  /* 0x0000004b4b047223 */ /* 0x000fe20000010004 */
[----:B------:R-:W-:Y:S01]  /*2680*/  FMUL.FTZ R6, R70, R70 ;  /* 0x0000004646067220 */ /* 0x000fe20000410000 */
[----:B------:R-:W-:Y:S01]  /*2690*/  FADD.FTZ R2, R2, R5 ;  /* 0x0000000502027221 */ /* 0x000fe20000010000 */
[--C-:B------:R-:W-:Y:S02]  /*26a0*/  HADD2.F32 R69, -RZ, R66.reuse.H0_H0 ;  /* 0x20000042ff457230 */ /* 0x100fe40000004100 */
[----:B------:R-:W-:Y:S01]  /*26b0*/  FADD.FTZ R5, R71, R68 ;  /* 0x0000004447057221 */ /* 0x000fe20000010000 */
[----:B------:R-:W-:-:S02]  /*26c0*/  HADD2.F32 R66, -RZ, R66.H1_H1 ;  /* 0x30000042ff427230 */ /* 0x000fc40000004100 */
[----:B------:R-:W-:Y:S01]  /*26d0*/  FADD.FTZ R3, R3, R4 ;  /* 0x0000000403037221 */ /* 0x000fe20000010000 */
[----:B------:R-:W-:Y:S01]  /*26e0*/  FFMA.FTZ R6, R73, R73, R6 ;  /* 0x0000004949067223 */ /* 0x000fe20000010006 */
        /* <DEDUP_REMOVED lines=18> */
[----:B------:R-:W-:Y:S01]  /*2810*/  FADD.FTZ R5, R65, R62 ;  /* 0x0000003e41057221 */ /* 0x000fe20000010000 */
[----:B------:R-:W-:-:S02]  /*2820*/  HADD2.F32 R60, -RZ, R60.H1_H1 ;  /* 0x3000003cff3c7230 */ /* 0x000fc40000004100 */
[----:B------:R-:W-:Y:S01]  /*2830*/  FFMA.FTZ R4, R67, R67, R4 ;  /* 0x0000004343047223 */ /* 0x000fe20000010004 */
[----:B------:R-:W-:Y:S01]  /*2840*/  FMUL.FTZ R6, R62, R62 ;  /* 0x0000003e3e067220 */ /* 0x000fe20000410000 */
[----:B------:R-:W-:Y:S01]  /*2850*/  FADD.FTZ R2, R2, R5 ;  /* 0x0000000502027221 */ /* 0x000fe20000010000 */
[--C-:B------:R-:W-:Y:S02]  /*2860*/  HADD2.F32 R61, -RZ, R58.reuse.H0_H0 ;  /* 0x2000003aff3d7230 */ /* 0x100fe40000004100 */
        /* <DEDUP_REMOVED lines=8> */
[----:B------:R-:W-:Y:S01]  /*28f0*/  FFMA.FTZ R4, R63, R63, R4 ;  /* 0x0000003f3f047223 */ /* 0x000fe20000010004 */
[----:B------:R-:W-:Y:S01]  /*2900*/  FADD.FTZ R5, R61, R58 ;  /* 0x0000003a3d057221 */ /* 0x000fe20000010000 */
[----:B------:R-:W-:Y:S02]  /*2910*/  HADD2.F32 R0, -RZ, R0.H1_H1 ;  /* 0x30000000ff007230 */ /* 0x000fe40000004100 */
[----:B------:R-:W-:Y:S01]  /*2920*/  FMUL.FTZ R6, R58, R58 ;  /* 0x0000003a3a067220 */ /* 0x000fe20000410000 */
[----:B------:R-:W-:Y:S01]  /*2930*/  FADD.FTZ R4, R3, R4 ;  /* 0x0000000403047221 */ /* 0x000fe20000010000 */
[----:B------:R-:W-:Y:S01]  /*2940*/  FADD.FTZ R5, R2, R5 ;  /* 0x0000000502057221 */ /* 0x000fe20000010000 */
[--C-:B------:R-:W-:Y:S02]  /*2950*/  HADD2.F32 R2, -RZ, R12.reuse.H0_H0 ;  /* 0x2000000cff027230 */ /* 0x100fe40000004100 */
[----:B------:R-:W-:Y:S01]  /*2960*/  FFMA.FTZ R7, R61, R61, R6 ;  /* 0x0000003d3d077223 */ /* 0x000fe20000010006 */
[----:B------:R-:W-:Y:S01]  /*2970*/  FADD.FTZ R6, R59, R0 ;  /* 0x000000003b067221 */ /* 0x000fe20000010000 */
[----:B------:R-:W-:-:S02]  /*2980*/  HADD2.F32 R3, -RZ, R12.H1_H1 ;  /* 0x3000000cff037230 */ /* 0x000fc40000004100 */
[----:B------:R-:W-:Y:S01]  /*2990*/  FMUL.FTZ R12, R0, R0 ;  /* 0x00000000000c7220 */ /* 0x000fe20000410000 */
[----:B------:R-:W-:Y:S01]  /*29a0*/  FADD.FTZ R7, R4, R7 ;  /* 0x0000000704077221 */ /* 0x000fe20000010000 */
[----:B------:R-:W-:Y:S01]  /*29b0*/  FADD.FTZ R6, R5, R6 ;  /* 0x0000000605067221 */ /* 0x000fe20000010000 */
[--C-:B------:R-:W-:Y:S02]  /*29c0*/  HADD2.F32 R4, -RZ, R10.reuse.H0_H0 ;  /* 0x2000000aff047230 */ /* 0x100fe40000004100 */
[----:B------:R-:W-:Y:S01]  /*29d0*/  FFMA.FTZ R12, R59, R59, R12 ;  /* 0x0000003b3b0c7223 */ /* 0x000fe2000001000c */
[----:B------:R-:W-:Y:S01]  /*29e0*/  FADD.FTZ R21, R2, R3 ;  /* 0x0000000302157221 */ /* 0x000fe20000010000 */
[----:B------:R-:W-:Y:S02]  /*29f0*/  HADD2.F32 R5, -RZ, R10.H1_H1 ;  /* 0x3000000aff057230 */ /* 0x000fe40000004100 */
[----:B0-----:R-:W-:Y:S01]  /*2a00*/  FMUL.FTZ R23, R3, R3 ;  /* 0x0000000303177220 */ /* 0x001fe20000410000 */
[----:B------:R-:W-:Y:S01]  /*2a10*/  FADD.FTZ R12, R7, R12 ;  /* 0x0000000c070c7221 */ /* 0x000fe20000010000 */
[----:B------:R-:W-:Y:S01]  /*2a20*/  FADD.FTZ R21, R6, R21 ;  /* 0x0000001506157221 */ /* 0x000fe20000010000 */
[----:B------:R-:W-:-:S02]  /*2a30*/  HADD2.F32 R6, -RZ, R8.H0_H0 ;  /* 0x20000008ff067230 */ /* 0x000fc40000004100 */
[----:B------:R-:W-:Y:S01]  /*2a40*/  FADD.FTZ R10, R4, R5 ;  /* 0x00000005040a7221 */ /* 0x000fe20000010000 */
[----:B------:R-:W-:Y:S02]  /*2a50*/  HADD2.F32 R7, -RZ, R8.H1_H1 ;  /* 0x30000008ff077230 */ /* 0x000fe40000004100 */
        /* <DEDUP_REMOVED lines=18> */
[----:B---3--:R-:W-:-:S02]  /*2b80*/  HADD2.F32 R12, -RZ, R13.H0_H0 ;  /* 0x2000000dff0c7230 */ /* 0x008fc40000004100 */
[----:B------:R-:W-:Y:S01]  /*2b90*/  FADD.FTZ R21, R10, R11 ;  /* 0x0000000b0a157221 */ /* 0x000fe20000010000 */
[----:B------:R-:W-:Y:S01]  /*2ba0*/  FFMA.FTZ R16, R8, R8, R25 ;  /* 0x0000000808107223 */ /* 0x000fe20000010019 */
[----:B------:R-:W-:Y:S02]  /*2bb0*/  HADD2.F32 R13, -RZ, R13.H1_H1 ;  /* 0x3000000dff0d7230 */ /* 0x000fe40000004100 */
[----:B------:R-:W-:Y:S01]  /*2bc0*/  FMUL.FTZ R25, R11, R11 ;  /* 0x0000000b0b197220 */ /* 0x000fe20000410000 */
[----:B------:R-:W-:Y:S01]  /*2bd0*/  FADD.FTZ R21, R14, R21 ;  /* 0x000000150e157221 */ /* 0x000fe20000010000 */
[--C-:B------:R-:W-:Y:S02]  /*2be0*/  HADD2.F32 R14, -RZ, R15.reuse.H0_H0 ;  /* 0x2000000fff0e7230 */ /* 0x100fe40000004100 */
[----:B------:R-:W-:Y:S01]  /*2bf0*/  FADD.FTZ R16, R23, R16 ;  /* 0x0000001017107221 */ /* 0x000fe20000010000 */
[----:B------:R-:W-:Y:S01]  /*2c00*/  FFMA.FTZ R25, R10, R10, R25 ;  /* 0x0000000a0a197223 */ /* 0x000fe20000010019 */
[----:B------:R-:W-:Y:S01]  /*2c10*/  FADD.FTZ R18, R12, R13 ;  /* 0x0000000d0c127221 */ /* 0x000fe20000010000 */
[----:B------:R-:W-:-:S02]  /*2c20*/  HADD2.F32 R15, -RZ, R15.H1_H1 ;  /* 0x3000000fff0f7230 */ /* 0x000fc40000004100 */
[----:B------:R-:W-:Y:S01]  /*2c30*/  FMUL.FTZ R23, R13, R13 ;  /* 0x0000000d0d177220 */ /* 0x000fe20000410000 */
[----:B------:R-:W-:Y:S01]  /*2c40*/  FADD.FTZ R25, R16, R25 ;  /* 0x0000001910197221 */ /* 0x000fe20000010000 */
[----:B------:R-:W-:Y:S01]  /*2c50*/  FADD.FTZ R18, R21, R18 ;  /* 0x0000001215127221 */ /* 0x000fe20000010000 */
[--C-:B------:R-:W-:Y:S02]  /*2c60*/  HADD2.F32 R16, -RZ, R17.reuse.H0_H0 ;  /* 0x20000011ff107230 */ /* 0x100fe40000004100 */
[----:B------:R-:W-:Y:S01]  /*2c70*/  FADD.FTZ R21, R14, R15 ;  /* 0x0000000f0e157221 */ /* 0x000fe20000010000 */
[----:B------:R-:W-:Y:S01]  /*2c80*/  FFMA.FTZ R20, R12, R12, R23 ;  /* 0x0000000c0c147223 */ /* 0x000fe20000010017 */
        /* <DEDUP_REMOVED lines=9> */
[--C-:B------:R-:W-:Y:S02]  /*2d20*/  HADD2.F32 R36, -RZ, R37.reuse.H0_H0 ;  /* 0x20000025ff247230 */ /* 0x100fe40000004100 */
[----:B------:R-:W-:Y:S01]  /*2d30*/  FADD.FTZ R20, R20, R23 ;  /* 0x0000001714147221 */ /* 0x000fe20000010000 */
[----:B------:R-:W-:Y:S01]  /*2d40*/  FADD.FTZ R21, R21, R22 ;  /* 0x0000001615157221 */ /* 0x000fe20000010000 */
[----:B------:R-:W-:Y:S01]  /*2d50*/  FFMA.FTZ R25, R16, R16, R25 ;  /* 0x0000001010197223 */ /* 0x000fe20000010019 */
[----:B------:R-:W-:-:S02]  /*2d60*/  HADD2.F32 R37, -RZ, R37.H1_H1 ;  /* 0x30000025ff257230 */ /* 0x000fc40000004100 */
[----:B------:R-:W-:Y:S01]  /*2d70*/  FADD.FTZ R22, R18, R19 ;  /* 0x0000001312167221 */ /* 0x000fe20000010000 */
[----:B------:R-:W-:Y:S01]  /*2d80*/  FMUL.FTZ R23, R19, R19 ;  /* 0x0000001313177220 */ /* 0x000fe20000410000 */
[----:B------:R-:W-:Y:S01]  /*2d90*/  FADD.FTZ R20, R20, R25 ;  /* 0x0000001914147221 */ /* 0x000fe20000010000 */
[--C-:B------:R-:W-:Y:S02]  /*2da0*/  HADD2.F32 R38, -RZ, R39.reuse.H0_H0 ;  /* 0x20000027ff267230 */ /* 0x100fe40000004100 */
[----:B------:R-:W-:Y:S01]  /*2db0*/  FADD.FTZ R21, R21, R22 ;  /* 0x0000001615157221 */ /* 0x000fe20000010000 */
[----:B------:R-:W-:Y:S01]  /*2dc0*/  FFMA.FTZ R23, R18, R18, R23 ;  /* 0x0000001212177223 */ /* 0x000fe20000010017 */
[----:B------:R-:W-:Y:S02]  /*2dd0*/  HADD2.F32 R39, -RZ, R39.H1_H1 ;  /* 0x30000027ff277230 */ /* 0x000fe40000004100 */
[----:B------:R-:W-:Y:S01]  /*2de0*/  FMUL.FTZ R25, R37, R37 ;  /* 0x0000002525197220 */ /* 0x000fe20000410000 */
[----:B------:R-:W-:Y:S01]  /*2df0*/  FADD.FTZ R22, R36, R37 ;  /* 0x0000002524167221 */ /* 0x000fe20000010000 */
[----:B------:R-:W-:-:S02]  /*2e00*/  FADD.FTZ R20, R20, R23 ;  /* 0x0000001714147221 */ /* 0x000fc40000010000 */
[----:B------:R-:W-:Y:S01]  /*2e10*/  FFMA.FTZ R25, R36, R36, R25 ;  /* 0x0000002424197223 */ /* 0x000fe20000010019 */
[--C-:B------:R-:W-:Y:S02]  /*2e20*/  HADD2.F32 R40, -RZ, R41.reuse.H0_H0 ;  /* 0x20000029ff287230 */ /* 0x100fe40000004100 */
[----:B------:R-:W-:Y:S01]  /*2e30*/  FADD.FTZ R21, R21, R22 ;  /* 0x0000001615157221 */ /* 0x000fe20000010000 */
[----:B------:R-:W-:Y:S02]  /*2e40*/  HADD2.F32 R41, -RZ, R41.H1_H1 ;  /* 0x30000029ff297230 */ /* 0x000fe40000004100 */
[----:B------:R-:W-:Y:S01]  /*2e50*/  FMUL.FTZ R23, R39, R39 ;  /* 0x0000002727177220 */ /* 0x000fe20000410000 */
[----:B------:R-:W-:Y:S01]  /*2e60*/  FADD.FTZ R22, R38, R39 ;  /* 0x0000002726167221 */ /* 0x000fe20000010000 */
[----:B------:R-:W-:Y:S01]  /*2e70*/  FADD.FTZ R20, R20, R25 ;  /* 0x0000001914147221 */ /* 0x000fe20000010000 */
[--C-:B------:R-:W-:Y:S02]  /*2e80*/  HADD2.F32 R42, -RZ, R43.reuse.H0_H0 ;  /* 0x2000002bff2a7230 */ /* 0x100fe40000004100 */
[----:B------:R-:W-:Y:S01]  /*2e90*/  FFMA.FTZ R23, R38, R38, R23 ;  /* 0x0000002626177223 */ /* 0x000fe20000010017 */
[----:B------:R-:W-:-:S02]  /*2ea0*/  HADD2.F32 R43, -RZ, R43.H1_H1 ;  /* 0x3000002bff2b7230 */ /* 0x000fc40000004100 */
[----:B------:R-:W-:Y:S01]  /*2eb0*/  FMUL.FTZ R25, R41, R41 ;  /* 0x0000002929197220 */ /* 0x000fe20000410000 */
[----:B------:R-:W-:Y:S01]  /*2ec0*/  FADD.FTZ R21, R21, R22 ;  /* 0x0000001615157221 */ /* 0x000fe20000010000 */
[----:B------:R-:W-:Y:S01]  /*2ed0*/  FADD.FTZ R22, R40, R41 ;  /* 0x0000002928167221 */ /* 0x000fe20000010000 */
[----:B------:R-:W-:Y:S01]  /*2ee0*/  FADD.FTZ R20, R20, R23 ;  /* 0x0000001714147221 */ /* 0x000fe20000010000 */
[----:B------:R-:W-:Y:S01]  /*2ef0*/  FFMA.FTZ R25, R40, R40, R25 ;  /* 0x0000002828197223 */ /* 0x000fe20000010019 */
[----:B------:R-:W-:Y:S01]  /*2f00*/  FMUL.FTZ R23, R43, R43 ;  /* 0x0000002b2b177220 */ /* 0x000fe20000410000 */
[----:B------:R-:W-:Y:S01]  /*2f10*/  FADD.FTZ R21, R21, R22 ;  /* 0x0000001615157221 */ /* 0x000fe20000010000 */
[----:B------:R-:W-:Y:S01]  /*2f20*/  FADD.FTZ R22, R42, R43 ;  /* 0x0000002b2a167221 */ /* 0x000fe20000010000 */
[----:B------:R-:W-:Y:S01]  /*2f30*/  FADD.FTZ R20, R20, R25 ;  /* 0x0000001914147221 */ /* 0x000fe20000010000 */
[--C-:B-----5:R-:W-:Y:S02]  /*2f40*/  HADD2.F32 R44, -RZ, R45.reuse.H0_H0 ;  /* 0x2000002dff2c7230 */ /* 0x120fe40000004100 */
[----:B------:R-:W-:-:S02]  /*2f50*/  HADD2.F32 R45, -RZ, R45.H1_H1 ;  /* 0x3000002dff2d7230 */ /* 0x000fc40000004100 */
[----:B------:R-:W-:Y:S01]  /*2f60*/  FFMA.FTZ R23, R42, R42, R23 ;  /* 0x0000002a2a177223 */ /* 0x000fe20000010017 */
[----:B------:R-:W-:Y:S02]  /*2f70*/  FADD.FTZ R21, R21, R22 ;  /* 0x0000001615157221 */ /* 0x000fe40000010000 */
[----:B------:R-:W-:Y:S01]  /*2f80*/  FMUL.FTZ R25, R45, R45 ;  /* 0x0000002d2d197220 */ /* 0x000fe20000410000 */
[----:B------:R-:W-:Y:S01]  /*2f90*/  FADD.FTZ R22, R44, R45 ;  /* 0x0000002d2c167221 */ /* 0x000fe20000010000 */
[----:B------:R-:W-:Y:S02]  /*2fa0*/  FADD.FTZ R20, R20, R23 ;  /* 0x0000001714147221 */ /* 0x000fe40000010000 */
[----:B------:R-:W-:Y:S01]  /*2fb0*/  FFMA.FTZ R25, R44, R44, R25 ;  /* 0x0000002c2c197223 */ /* 0x000fe20000010019 */
[----:B------:R-:W-:-:S03]  /*2fc0*/  FADD.FTZ R21, R21, R22 ;  /* 0x0000001615157221 */ /* 0x000fc60000010000 */
[----:B------:R-:W-:Y:S01]  /*2fd0*/  FADD.FTZ R20, R20, R25 ;  /* 0x0000001914147221 */ /* 0x000fe20000010000 */
[--C-:B------:R-:W-:Y:S02]  /*2fe0*/  HADD2.F32 R46, -RZ, R47.reuse.H1_H1 ;  /* 0x3000002fff2e7230 */ /* 0x100fe40000004100 */
[----:B------:R-:W-:-:S03]  /*2ff0*/  HADD2.F32 R47, -RZ, R47.H0_H0 ;  /* 0x2000002fff2f7230 */ /* 0x000fc60000004100 */
[----:B------:R-:W-:Y:S02]  /*3000*/  FMUL.FTZ R24, R46, R46 ;  /* 0x0000002e2e187220 */ /* 0x000fe40000410000 */
[C---:B------:R-:W-:Y:S02]  /*3010*/  FADD.FTZ R22, R47.reuse, R46 ;  /* 0x0000002e2f167221 */ /* 0x040fe40000010000 */
[----:B------:R-:W-:Y:S02]  /*3020*/  FFMA.FTZ R23, R47, R47, R24 ;  /* 0x0000002f2f177223 */ /* 0x000fe40000010018 */
[----:B------:R-:W-:Y:S02]  /*3030*/  FADD.FTZ R21, R21, R22 ;  /* 0x0000001615157221 */ /* 0x000fe40000010000 */
[----:B------:R-:W-:Y:S01]  /*3040*/  FADD.FTZ R20, R20, R23 ;  /* 0x0000001714147221 */ /* 0x000fe20000010000 */
[----:B------:R-:W-:Y:S02]  /*3050*/  HADD2.F32 R50, -RZ, R51.H1_H1 ;  /* 0x30000033ff327230 */ /* 0x000fe40000004100 */
[----:B------:R-:W-:-:S02]  /*3060*/  HADD2.F32 R48, -RZ, R49.H1_H1 ;  /* 0x30000031ff307230 */ /* 0x000fc40000004100 */
[----:B------:R-:W-:-:S03]  /*3070*/  HADD2.F32 R49, -RZ, R49.H0_H0 ;  /* 0x20000031ff317230 */ /* 0x000fc60000004100 */
[----:B------:R-:W-:Y:S01]  /*3080*/  FMUL.FTZ R24, R48, R48 ;  /* 0x0000003030187220 */ /* 0x000fe20000410000 */
[----:B------:R-:W-:Y:S02]  /*3090*/  HADD2.F32 R51, -RZ, R51.H0_H0 ;  /* 0x20000033ff337230 */ /* 0x000fe40000004100 */
[C---:B------:R-:W-:Y:S01]  /*30a0*/  FADD.FTZ R22, R49.reuse, R48 ;  /* 0x0000003031167221 */ /* 0x040fe20000010000 */
[--C-:B------:R-:W-:Y:S02]  /*30b0*/  HADD2.F32 R52, -RZ, R53.reuse.H1_H1 ;  /* 0x30000035ff347230 */ /* 0x100fe40000004100 */
[----:B------:R-:W-:Y:S01]  /*30c0*/  FFMA.FTZ R23, R49, R49, R24 ;  /* 0x0000003131177223 */ /* 0x000fe20000010018 */
[----:B------:R-:W-:Y:S01]  /*30d0*/  FMUL.FTZ R24, R50, R50 ;  /* 0x0000003232187220 */ /* 0x000fe20000410000 */
[----:B------:R-:W-:Y:S01]  /*30e0*/  FADD.FTZ R21, R21, R22 ;  /* 0x0000001615157221 */ /* 0x000fe20000010000 */
[----:B------:R-:W-:Y:S01]  /*30f0*/  FADD.FTZ R22, R51, R50 ;  /* 0x0000003233167221 */ /* 0x000fe20000010000 */
[----:B------:R-:W-:Y:S01]  /*3100*/  FADD.FTZ R20, R20, R23 ;  /* 0x0000001714147221 */ /* 0x000fe20000010000 */
[----:B------:R-:W-:-:S02]  /*3110*/  HADD2.F32 R53, -RZ, R53.H0_H0 ;  /* 0x20000035ff357230 */ /* 0x000fc40000004100 */
[----:B------:R-:W-:Y:S01]  /*3120*/  FFMA.FTZ R23, R51, R51, R24 ;  /* 0x0000003333177223 */ /* 0x000fe20000010018 */
[----:B------:R-:W-:Y:S01]  /*3130*/  FMUL.FTZ R24, R52, R52 ;  /* 0x0000003434187220 */ /* 0x000fe20000410000 */
[----:B------:R-:W-:Y:S02]  /*3140*/  FADD.FTZ R21, R21, R22 ;  /* 0x0000001615157221 */ /* 0x000fe40000010000 */
[----:B------:R-:W-:Y:S01]  /*3150*/  FADD.FTZ R20, R20, R23 ;  /* 0x0000001714147221 */ /* 0x000fe20000010000 */
[C---:B------:R-:W-:Y:S01]  /*3160*/  FADD.FTZ R22, R53.reuse, R52 ;  /* 0x0000003435167221 */ /* 0x040fe20000010000 */
[----:B------:R-:W-:Y:S01]  /*3170*/  FFMA.FTZ R23, R53, R53, R24 ;  /* 0x0000003535177223 */ /* 0x000fe20000010018 */
[--C-:B--2---:R-:W-:Y:S02]  /*3180*/  HADD2.F32 R54, -RZ, R55.reuse.H1_H1 ;  /* 0x30000037ff367230 */ /* 0x104fe40000004100 */
[----:B------:R-:W-:-:S03]  /*3190*/  HADD2.F32 R55, -RZ, R55.H0_H0 ;  /* 0x20000037ff377230 */ /* 0x000fc60000004100 */
[----:B------:R-:W-:Y:S01]  /*31a0*/  FMUL.FTZ R24, R54, R54 ;  /* 0x0000003636187220 */ /* 0x000fe20000410000 */
[--C-:B----4-:R-:W-:Y:S02]  /*31b0*/  HADD2.F32 R56, -RZ, R57.reuse.H1_H1 ;  /* 0x30000039ff387230 */ /* 0x110fe40000004100 */
        /* <DEDUP_REMOVED lines=52> */
.L_x_2848:
[----:B------:R-:W-:Y:S05]  /*3500*/  BSYNC.RECONVERGENT B0 ;  /* 0x0000000000007941 */ /* 0x000fea0003800200 */
.L_x_2847:
        /* <DEDUP_REMOVED lines=54> */
.L_x_2850:
[----:B------:R-:W-:Y:S05]  /*3870*/  BSYNC.RECONVERGENT B0 ;  /* 0x0000000000007941 */ /* 0x000fea0003800200 */
.L_x_2849:
        /* <DEDUP_REMOVED lines=30> */
.L_x_2853:
        /* <DEDUP_REMOVED lines=10> */
.L_x_2852:
        /* <DEDUP_REMOVED lines=18> */
.L_x_2855:
        /* <DEDUP_REMOVED lines=145> */
.L_x_2854:
        /* <DEDUP_REMOVED lines=78> */
.L_x_2856:
        /* <DEDUP_REMOVED lines=42> */
.L_x_2857:
        /* <DEDUP_REMOVED lines=21> */
.L_x_2858:
[----:B------:R-:W-:Y:S05]  /*4e00*/  BSYNC.RECONVERGENT B0 ;  /* 0x0000000000007941 */ /* 0x000fea0003800200 */
.L_x_2851:
        /* <DEDUP_REMOVED lines=70> */
[----:B------:R-:W-:Y:S02]  /*5270*/  F2FP.F16.F32.PACK_AB R25, R78, R81 ;  /* 0x000000514e19723e */ /* 0x000fe400000000ff */
[----:B------:R-:W-:-:S05]  /*5280*/  LEA.HI.X R31, R24, UR15, R31, 0x1, P1 ;  /* 0x0000000f181f7c11 */ /* 0x000fca00088f0c1f */
[----:B------:R0:W-:Y:S04]  /*5290*/  STG.E desc[UR12][R30.64], R25 ;  /* 0x000000191e007986 */ /* 0x0001e8000c10190c */
.L_x_2862:
[----:B------:R-:W-:Y:S05]  /*52a0*/  BSYNC.RECONVERGENT B1 ;  /* 0x0000000000017941 */ /* 0x000fea0003800200 */
.L_x_2861:
        /* <DEDUP_REMOVED lines=20> */
.L_x_2864:
[----:B------:R-:W-:Y:S05]  /*53f0*/  BSYNC.RECONVERGENT B1 ;  /* 0x0000000000017941 */ /* 0x000fea0003800200 */
.L_x_2863:
        /* <DEDUP_REMOVED lines=40> */
[----:B------:R-:W-:-:S05]  /*5680*/  F2FP.F16.F32.PACK_AB R25, R74, R25 ;  /* 0x000000194a19723e */ /* 0x000fca00000000ff */
[----:B------:R0:W-:Y:S02]  /*5690*/  STG.E desc[UR12][R26.64], R25 ;  /* 0x000000191a007986 */ /* 0x0001e4000c10190c */
.L_x_2866:
[----:B------:R-:W-:Y:S05]  /*56a0*/  BSYNC.RECONVERGENT B1 ;  /* 0x0000000000017941 */ /* 0x000fea0003800200 */
.L_x_2865:
        /* <DEDUP_REMOVED lines=19> */
[----:B------:R-:W-:Y:S02]  /*57e0*/  F2FP.F16.F32.PACK_AB R25, R72, R75 ;  /* 0x0000004b4819723e */ /* 0x000fe400000000ff */
[----:B------:R-:W-:-:S05]  /*57f0*/  LEA.HI.X R27, R24, UR17, R27, 0x1, P2 ;  /* 0x00000011181b7c11 */ /* 0x000fca00090f0c1b */
[----:B------:R1:W-:Y:S04]  /*5800*/  STG.E desc[UR12][R26.64], R25 ;  /* 0x000000191a007986 */ /* 0x0003e8000c10190c */
.L_x_2868:
[----:B------:R-:W-:Y:S05]  /*5810*/  BSYNC.RECONVERGENT B1 ;  /* 0x0000000000017941 */ /* 0x000fea0003800200 */
.L_x_2867:
        /* <DEDUP_REMOVED lines=17> */
[----:B------:R-:W-:Y:S02]  /*5930*/  F2FP.F16.F32.PACK_AB R25, R70, R73 ;  /* 0x000000494619723e */ /* 0x000fe400000000ff */
[----:B------:R-:W-:-:S05]  /*5940*/  LEA.HI.X R27, R24, UR17, R35, 0x1, P1 ;  /* 0x00000011181b7c11 */ /* 0x000fca00088f0c23 */
[----:B------:R2:W-:Y:S02]  /*5950*/  STG.E desc[UR12][R26.64], R25 ;  /* 0x000000191a007986 */ /* 0x0005e4000c10190c */
.L_x_2870:
[----:B------:R-:W-:Y:S05]  /*5960*/  BSYNC.RECONVERGENT B1 ;  /* 0x0000000000017941 */ /* 0x000fea0003800200 */
.L_x_2869:
        /* <DEDUP_REMOVED lines=17> */
[----:B------:R-:W-:Y:S02]  /*5a80*/  F2FP.F16.F32.PACK_AB R25, R68, R71 ;  /* 0x000000474419723e */ /* 0x000fe400000000ff */
[----:B------:R-:W-:-:S05]  /*5a90*/  LEA.HI.X R27, R24, UR17, R31, 0x1, P1 ;  /* 0x00000011181b7c11 */ /* 0x000fca00088f0c1f */
[----:B------:R3:W-:Y:S02]  /*5aa0*/  STG.E desc[UR12][R26.64], R25 ;  /* 0x000000191a007986 */ /* 0x0007e4000c10190c */
.L_x_2872:
[----:B------:R-:W-:Y:S05]  /*5ab0*/  BSYNC.RECONVERGENT B1 ;  /* 0x0000000000017941 */ /* 0x000fea0003800200 */
.L_x_2871:
        /* <DEDUP_REMOVED lines=17> */
[----:B------:R-:W-:Y:S02]  /*5bd0*/  F2FP.F16.F32.PACK_AB R25, R66, R69 ;  /* 0x000000454219723e */ /* 0x000fe400000000ff */
[----:B------:R-:W-:-:S05]  /*5be0*/  LEA.HI.X R27, R24, UR17, R27, 0x1, P1 ;  /* 0x00000011181b7c11 */ /* 0x000fca00088f0c1b */
[----:B------:R4:W-:Y:S02]  /*5bf0*/  STG.E desc[UR12][R26.64], R25 ;  /* 0x000000191a007986 */ /* 0x0009e4000c10190c */
.L_x_2874:
[----:B------:R-:W-:Y:S05]  /*5c00*/  BSYNC.RECONVERGENT B1 ;  /* 0x0000000000017941 */ /* 0x000fea0003800200 */
.L_x_2873:
        /* <DEDUP_REMOVED lines=17> */
[----:B------:R-:W-:Y:S02]  /*5d20*/  F2FP.F16.F32.PACK_AB R25, R64, R67 ;  /* 0x000000434019723e */ /* 0x000fe400000000ff */
[----:B------:R-:W-:-:S05]  /*5d30*/  LEA.HI.X R27, R24, UR17, R33, 0x1, P1 ;  /* 0x00000011181b7c11 */ /* 0x000fca00088f0c21 */
[----:B------:R0:W-:Y:S02]  /*5d40*/  STG.E desc[UR12][R26.64], R25 ;  /* 0x000000191a007986 */ /* 0x0001e4000c10190c */
.L_x_2876:
[----:B------:R-:W-:Y:S05]  /*5d50*/  BSYNC.RECONVERGENT B1 ;  /* 0x0000000000017941 */ /* 0x000fea0003800200 */
.L_x_2875:
        /* <DEDUP_REMOVED lines=44> */
.L_x_2878:
[----:B------:R-:W-:Y:S05]  /*6020*/  BSYNC.RECONVERGENT B1 ;  /* 0x0000000000017941 */ /* 0x000fea0003800200 */
.L_x_2877:
        /* <DEDUP_REMOVED lines=20> */
.L_x_2880:
[----:B------:R-:W-:Y:S05]  /*6170*/  BSYNC.RECONVERGENT B1 ;  /* 0x0000000000017941 */ /* 0x000fea0003800200 */
.L_x_2879:
        /* <DEDUP_REMOVED lines=20> */
.L_x_2882:
[----:B------:R-:W-:Y:S05]  /*62c0*/  BSYNC.RECONVERGENT B1 ;  /* 0x0000000000017941 */ /* 0x000fea0003800200 */
.L_x_2881:
        /* <DEDUP_REMOVED lines=20> */
.L_x_2884:
[----:B------:R-:W-:Y:S05]  /*6410*/  BSYNC.RECONVERGENT B1 ;  /* 0x0000000000017941 */ /* 0x000fea0003800200 */
.L_x_2883:
        /* <DEDUP_REMOVED lines=17> */
[----:B------:R-:W-:Y:S02]  /*6530*/  F2FP.F16.F32.PACK_AB R3, R27, R0 ;  /* 0x000000001b03723e */ /* 0x000fe400000000ff */
[----:B------:R-:W-:-:S05]  /*6540*/  LEA.HI.X R25, R2, UR17, R29, 0x1, P1 ;  /* 0x0000001102197c11 */ /* 0x000fca00088f0c1d */
[----:B------:R4:W-:Y:S02]  /*6550*/  STG.E desc[UR12][R24.64], R3 ;  /* 0x0000000318007986 */ /* 0x0009e4000c10190c */
.L_x_2886:
[----:B------:R-:W-:Y:S05]  /*6560*/  BSYNC.RECONVERGENT B1 ;  /* 0x0000000000017941 */ /* 0x000fea0003800200 */
.L_x_2885:
        /* <DEDUP_REMOVED lines=17> */
[----:B------:R-:W-:Y:S02]  /*6680*/  F2FP.F16.F32.PACK_AB R3, R25, R24 ;  /* 0x000000181903723e */ /* 0x000fe400000000ff */
[----:B------:R-:W-:-:S05]  /*6690*/  LEA.HI.X R5, R2, UR17, R27, 0x1, P1 ;  /* 0x0000001102057c11 */ /* 0x000fca00088f0c1b */
[----:B------:R0:W-:Y:S02]  /*66a0*/  STG.E desc[UR12][R4.64], R3 ;  /* 0x0000000304007986 */ /* 0x0001e4000c10190c */
.L_x_2888:
[----:B------:R-:W-:Y:S05]  /*66b0*/  BSYNC.RECONVERGENT B1 ;  /* 0x0000000000017941 */ /* 0x000fea0003800200 */
.L_x_2887:
        /* <DEDUP_REMOVED lines=41> */
[----:B------:R-:W-:Y:S02]  /*6950*/  F2FP.F16.F32.PACK_AB R3, R7, R6 ;  /* 0x000000060703723e */ /* 0x000fe400000000ff */
[----:B------:R-:W-:-:S05]  /*6960*/  LEA.HI.X R5, R2, UR17, R33, 0x1, P5 ;  /* 0x0000001102057c11 */ /* 0x000fca000a8f0c21 */
[----:B------:R0:W-:Y:S02]  /*6970*/  STG.E desc[UR12][R4.64], R3 ;  /* 0x0000000304007986 */ /* 0x0001e4000c10190c */
.L_x_2890:
[----:B------:R-:W-:Y:S05]  /*6980*/  BSYNC.RECONVERGENT B1 ;  /* 0x0000000000017941 */ /* 0x000fea0003800200 */
.L_x_2889:
        /* <DEDUP_REMOVED lines=20> */
.L_x_2892:
[----:B------:R-:W-:Y:S05]  /*6ad0*/  BSYNC.RECONVERGENT B1 ;  /* 0x0000000000017941 */ /* 0x000fea0003800200 */
.L_x_2891:
        /* <DEDUP_REMOVED lines=20> */
.L_x_2894:
[----:B------:R-:W-:Y:S05]  /*6c20*/  BSYNC.RECONVERGENT B1 ;  /* 0x0000000000017941 */ /* 0x000fea0003800200 */
.L_x_2893:
        /* <DEDUP_REMOVED lines=20> */
.L_x_2896:
[----:B------:R-:W-:Y:S05]  /*6d70*/  BSYNC.RECONVERGENT B1 ;  /* 0x0000000000017941 */ /* 0x000fea0003800200 */
.L_x_2895:
        /* <DEDUP_REMOVED lines=20> */
.L_x_2898:
[----:B------:R-:W-:Y:S05]  /*6ec0*/  BSYNC.RECONVERGENT B1 ;  /* 0x0000000000017941 */ /* 0x000fea0003800200 */
.L_x_2897:
        /* <DEDUP_REMOVED lines=20> */
.L_x_2900:
[----:B------:R-:W-:Y:S05]  /*7010*/  BSYNC.RECONVERGENT B1 ;  /* 0x0000000000017941 */ /* 0x000fea0003800200 */
.L_x_2899:
        /* <DEDUP_REMOVED lines=37> */
[----:B------:R-:W-:Y:S02]  /*7270*/  IMAD R17, R24, UR15, R15 ;  /* 0x0000000f18117c24 */ /* 0x000fe4000f8e020f */
[----:B------:R-:W-:Y:S01]  /*7280*/  FFMA.FTZ R15, R21, R12, R23 ;  /* 0x0000000c150f7223 */ /* 0x000fe20000010017 */
[C---:B-1----:R-:W-:Y:S02]  /*7290*/  LEA R12, P5, R4.reuse, UR16, 0x1 ;  /* 0x00000010040c7c11 */ /* 0x042fe4000f8a08ff */
[----:B------:R-:W-:Y:S02]  /*72a0*/  IADD3 R17, PT, PT, R5, R17, RZ ;  /* 0x0000001105117210 */ /* 0x000fe40007ffe0ff */
[----:B------:R-:W-:Y:S02]  /*72b0*/  F2FP.F16.F32.PACK_AB R5, R15, R14 ;  /* 0x0000000e0f05723e */ /* 0x000fe400000000ff */
[----:B------:R-:W-:-:S05]  /*72c0*/  LEA.HI.X R13, R4, UR17, R17, 0x1, P5 ;  /* 0x00000011040d7c11 */ /* 0x000fca000a8f0c11 */
[----:B------:R0:W-:Y:S02]  /*72d0*/  STG.E desc[UR12][R12.64], R5 ;  /* 0x000000050c007986 */ /* 0x0001e4000c10190c */
.L_x_2902:
[----:B------:R-:W-:Y:S05]  /*72e0*/  BSYNC.RECONVERGENT B1 ;  /* 0x0000000000017941 */ /* 0x000fea0003800200 */
.L_x_2901:
        /* <DEDUP_REMOVED lines=17> */
[----:B------:R-:W-:Y:S02]  /*7400*/  F2FP.F16.F32.PACK_AB R5, R15, R0 ;  /* 0x000000000f05723e */ /* 0x000fe400000000ff */
[----:B------:R-:W-:-:S05]  /*7410*/  LEA.HI.X R13, R4, UR17, R17, 0x1, P2 ;  /* 0x00000011040d7c11 */ /* 0x000fca00090f0c11 */
[----:B------:R1:W-:Y:S02]  /*7420*/  STG.E desc[UR12][R12.64], R5 ;  /* 0x000000050c007986 */ /* 0x0003e4000c10190c */
.L_x_2904:
[----:B------:R-:W-:Y:S05]  /*7430*/  BSYNC.RECONVERGENT B1 ;  /* 0x0000000000017941 */ /* 0x000fea0003800200 */
.L_x_2903:
        /* <DEDUP_REMOVED lines=20> */
.L_x_2906:
[----:B------:R-:W-:Y:S05]  /*7580*/  BSYNC.RECONVERGENT B1 ;  /* 0x0000000000017941 */ /* 0x000fea0003800200 */
.L_x_2905:
        /* <DEDUP_REMOVED lines=16> */
[----:B------:R-:W-:Y:S02]  /*7690*/  F2FP.F16.F32.PACK_AB R11, R0, R11 ;  /* 0x0000000b000b723e */ /* 0x000fe400000000ff */
[----:B------:R-:W-:-:S04]  /*76a0*/  IADD3 R15, PT, PT, R13, R15, RZ ;  /* 0x0000000f0d0f7210 */ /* 0x000fc80007ffe0ff */
[----:B------:R-:W-:-:S05]  /*76b0*/  LEA.HI.X R5, R12, UR17, R15, 0x1, P1 ;  /* 0x000000110c057c11 */ /* 0x000fca00088f0c0f */
[----:B------:R3:W-:Y:S02]  /*76c0*/  STG.E desc[UR12][R4.64], R11 ;  /* 0x0000000b04007986 */ /* 0x0007e4000c10190c */
.L_x_2908:
[----:B------:R-:W-:Y:S05]  /*76d0*/  BSYNC.RECONVERGENT B1 ;  /* 0x0000000000017941 */ /* 0x000fea0003800200 */
.L_x_2907:
        /* <DEDUP_REMOVED lines=20> */
.L_x_2910:
[----:B------:R-:W-:Y:S05]  /*7820*/  BSYNC.RECONVERGENT B1 ;  /* 0x0000000000017941 */ /* 0x000fea0003800200 */
.L_x_2909:
        /* <DEDUP_REMOVED lines=20> */
.L_x_2912:
[----:B------:R-:W-:Y:S05]  /*7970*/  BSYNC.RECONVERGENT B1 ;  /* 0x0000000000017941 */ /* 0x000fea0003800200 */
.L_x_2911:
        /* <DEDUP_REMOVED lines=42> */
.L_x_2914:
[----:B------:R-:W-:Y:S05]  /*7c20*/  BSYNC.RECONVERGENT B1 ;  /* 0x0000000000017941 */ /* 0x000fea0003800200 */
.L_x_2913:
        /* <DEDUP_REMOVED lines=20> */
.L_x_2916:
[----:B------:R-:W-:Y:S05]  /*7d70*/  BSYNC.RECONVERGENT B1 ;  /* 0x0000000000017941 */ /* 0x000fea0003800200 */
.L_x_2915:
        /* <DEDUP_REMOVED lines=16> */
[----:B0-----:R-:W-:-:S04]  /*7e80*/  LEA R2, P1, R8, UR16, 0x1 ;  /* 0x0000001008027c11 */ /* 0x001fc8000f8208ff */
[----:B------:R-:W-:-:S04]  /*7e90*/  IADD3 R15, PT, PT, R9, R15, RZ ;  /* 0x0000000f090f7210 */ /* 0x000fc80007ffe0ff */
[----:B------:R-:W-:-:S05]  /*7ea0*/  LEA.HI.X R3, R8, UR17, R15, 0x1, P1 ;  /* 0x0000001108037c11 */ /* 0x000fca00088f0c0f */
[----:B------:R2:W-:Y:S02]  /*7eb0*/  STG.E desc[UR12][R2.64], R7 ;  /* 0x0000000702007986 */ /* 0x0005e4000c10190c */
.L_x_2918:
[----:B------:R-:W-:Y:S05]  /*7ec0*/  BSYNC.RECONVERGENT B1 ;  /* 0x0000000000017941 */ /* 0x000fea0003800200 */
.L_x_2917:
        /* <DEDUP_REMOVED lines=17> */
[----:B------:R-:W-:Y:S02]  /*7fe0*/  F2FP.F16.F32.PACK_AB R7, R52, R7 ;  /* 0x000000073407723e */ /* 0x000fe400000000ff */
[----:B------:R-:W-:-:S05]  /*7ff0*/  LEA.HI.X R3, R8, UR17, R3, 0x1, P1 ;  /* 0x0000001108037c11 */ /* 0x000fca00088f0c03 */
[----:B------:R3:W-:Y:S02]  /*8000*/  STG.E desc[UR12][R2.64], R7 ;  /* 0x0000000702007986 */ /* 0x0007e4000c10190c */
.L_x_2920:
[----:B------:R-:W-:Y:S05]  /*8010*/  BSYNC.RECONVERGENT B1 ;  /* 0x0000000000017941 */ /* 0x000fea0003800200 */
.L_x_2919:
        /* <DEDUP_REMOVED lines=20> */
.L_x_2922:
[----:B------:R-:W-:Y:S05]  /*8160*/  BSYNC.RECONVERGENT B1 ;  /* 0x0000000000017941 */ /* 0x000fea0003800200 */
.L_x_2921:
        /* <DEDUP_REMOVED lines=10> */
[----:B------:R-:W-:Y:S01]  /*8210*/  F2FP.F16.F32.PACK_AB R5, R56, R5 ;  /* 0x000000053805723e */ /* 0x000fe200000000ff */
        /* <DEDUP_REMOVED lines=8> */
.L_x_2860:
        /* <DEDUP_REMOVED lines=41> */
[----:B------:R-:W-:-:S05]  /*8530*/  F2FP.F16.F32.PACK_AB R33, R33, R32 ;  /* 0x000000202121723e */ /* 0x000fca00000000ff */
[----:B------:R0:W-:Y:S02]  /*8540*/  STG.E desc[UR12][R24.64], R33 ;  /* 0x0000002118007986 */ /* 0x0001e4000c10190c */
.L_x_2925:
[----:B------:R-:W-:Y:S05]  /*8550*/  BSYNC.RECONVERGENT B1 ;  /* 0x0000000000017941 */ /* 0x000fea0003800200 */
.L_x_2924:
        /* <DEDUP_REMOVED lines=28> */
[----:B------:R-:W-:-:S05]  /*8720*/  F2FP.F16.F32.PACK_AB R29, R76, R29 ;  /* 0x0000001d4c1d723e */ /* 0x000fca00000000ff */
[----:B------:R1:W-:Y:S02]  /*8730*/  STG.E desc[UR12][R24.64], R29 ;  /* 0x0000001d18007986 */ /* 0x0003e4000c10190c */
.L_x_2927:
[----:B------:R-:W-:Y:S05]  /*8740*/  BSYNC.RECONVERGENT B1 ;  /* 0x0000000000017941 */ /* 0x000fea0003800200 */
.L_x_2926:
        /* <DEDUP_REMOVED lines=50> */
[----:B------:R-:W-:-:S05]  /*8a70*/  F2FP.F16.F32.PACK_AB R91, R91, R90 ;  /* 0x0000005a5b5b723e */ /* 0x000fca00000000ff */
[----:B------:R0:W-:Y:S02]  /*8a80*/  STG.E desc[UR12][R24.64], R91 ;  /* 0x0000005b18007986 */ /* 0x0001e4000c10190c */
.L_x_2929:
[----:B------:R-:W-:Y:S05]  /*8a90*/  BSYNC.RECONVERGENT B1 ;  /* 0x0000000000017941 */ /* 0x000fea0003800200 */
.L_x_2928:
        /* <DEDUP_REMOVED lines=30> */
[----:B------:R-:W-:-:S05]  /*8c80*/  F2FP.F16.F32.PACK_AB R75, R90, R75 ;  /* 0x0000004b5a4b723e */ /* 0x000fca00000000ff */
[----:B------:R1:W-:Y:S02]  /*8c90*/  STG.E desc[UR12][R24.64], R75 ;  /* 0x0000004b18007986 */ /* 0x0003e4000c10190c */
.L_x_2931:
[----:B------:R-:W-:Y:S05]  /*8ca0*/  BSYNC.RECONVERGENT B1 ;  /* 0x0000000000017941 */ /* 0x000fea0003800200 */
.L_x_2930:
        /* <DEDUP_REMOVED lines=28> */
[----:B------:R-:W-:-:S05]  /*8e70*/  F2FP.F16.F32.PACK_AB R73, R90, R73 ;  /* 0x000000495a49723e */ /* 0x000fca00000000ff */
[----:B------:R2:W-:Y:S02]  /*8e80*/  STG.E desc[UR12][R26.64], R73 ;  /* 0x000000491a007986 */ /* 0x0005e4000c10190c */
.L_x_2933:
[----:B------:R-:W-:Y:S05]  /*8e90*/  BSYNC.RECONVERGENT B1 ;  /* 0x0000000000017941 */ /* 0x000fea0003800200 */
.L_x_2932:
        /* <DEDUP_REMOVED lines=30> */
.L_x_2935:
[----:B------:R-:W-:Y:S05]  /*9080*/  BSYNC.RECONVERGENT B1 ;  /* 0x0000000000017941 */ /* 0x000fea0003800200 */
.L_x_2934:
        /* <DEDUP_REMOVED lines=28> */
[----:B------:R-:W-:-:S05]  /*9250*/  F2FP.F16.F32.PACK_AB R29, R66, R29 ;  /* 0x0000001d421d723e */ /* 0x000fca00000000ff */
[----:B------:R4:W-:Y:S02]  /*9260*/  STG.E desc[UR12][R26.64], R29 ;  /* 0x0000001d1a007986 */ /* 0x0009e4000c10190c */
.L_x_2937:
[----:B------:R-:W-:Y:S05]  /*9270*/  BSYNC.RECONVERGENT B1 ;  /* 0x0000000000017941 */ /* 0x000fea0003800200 */
.L_x_2936:
        /* <DEDUP_REMOVED lines=30> */
.L_x_2939:
[----:B------:R-:W-:Y:S05]  /*9460*/  BSYNC.RECONVERGENT B1 ;  /* 0x0000000000017941 */ /* 0x000fea0003800200 */
.L_x_2938:
        /* <DEDUP_REMOVED lines=52> */
[----:B------:R-:W-:-:S05]  /*97b0*/  F2FP.F16.F32.PACK_AB R71, R71, R62 ;  /* 0x0000003e4747723e */ /* 0x000fca00000000ff */
[----:B------:R0:W-:Y:S02]  /*97c0*/  STG.E desc[UR12][R26.64], R71 ;  /* 0x000000471a007986 */ /* 0x0001e4000c10190c */
.L_x_2941:
[----:B------:R-:W-:Y:S05]  /*97d0*/  BSYNC.RECONVERGENT B1 ;  /* 0x0000000000017941 */ /* 0x000fea0003800200 */
.L_x_2940:
        /* <DEDUP_REMOVED lines=28> */
[----:B------:R-:W-:-:S05]  /*99a0*/  F2FP.F16.F32.PACK_AB R63, R63, R60 ;  /* 0x0000003c3f3f723e */ /* 0x000fca00000000ff */
[----:B------:R1:W-:Y:S02]  /*99b0*/  STG.E desc[UR12][R26.64], R63 ;  /* 0x0000003f1a007986 */ /* 0x0003e4000c10190c */
.L_x_2943:
[----:B------:R-:W-:Y:S05]  /*99c0*/  BSYNC.RECONVERGENT B1 ;  /* 0x0000000000017941 */ /* 0x000fea0003800200 */
.L_x_2942:
        /* <DEDUP_REMOVED lines=28> */
[----:B------:R-:W-:-:S05]  /*9b90*/  F2FP.F16.F32.PACK_AB R61, R61, R58 ;  /* 0x0000003a3d3d723e */ /* 0x000fca00000000ff */
[----:B------:R3:W-:Y:S02]  /*9ba0*/  STG.E desc[UR12][R24.64], R61 ;  /* 0x0000003d18007986 */ /* 0x0007e4000c10190c */
.L_x_2945:
[----:B------:R-:W-:Y:S05]  /*9bb0*/  BSYNC.RECONVERGENT B1 ;  /* 0x0000000000017941 */ /* 0x000fea0003800200 */
.L_x_2944:
        /* <DEDUP_REMOVED lines=28> */
[----:B------:R-:W-:-:S05]  /*9d80*/  F2FP.F16.F32.PACK_AB R59, R59, R0 ;  /* 0x000000003b3b723e */ /* 0x000fca00000000ff */
[----:B------:R4:W-:Y:S02]  /*9d90*/  STG.E desc[UR12][R24.64], R59 ;  /* 0x0000003b18007986 */ /* 0x0009e4000c10190c */
.L_x_2947:
[----:B------:R-:W-:Y:S05]  /*9da0*/  BSYNC.RECONVERGENT B1 ;  /* 0x0000000000017941 */ /* 0x000fea0003800200 */
.L_x_2946:
[----:B------:R-:W-:Y:S04]  /*9db0*/  BSSY.RECONVERGENT B1, `(.L_x_2948) ;  /* 0x000001e000017945 */ /* 0x000fe80003800200 */
[----:B------:R-:W-:Y:S05]  /*9dc0*/  @P3 BRA `(.L_x_2949) ;  /* 0x0000000000703947 */ /* 0x000fea0003800000 */
[----:B------:R-:W-:Y:S01]  /*9dd0*/  FADD.FTZ R2, R2, -UR4 ;  /* 0x8000000402027e21 */ /* 0x000fe20008010000 */
[----:B------:R-:W-:Y:S01]  /*9de0*/  FADD.FTZ R3, R3, -UR4 ;  /* 0x8000000403037e21 */ /* 0x000fe20008010000 */
[----:B------:R-:W0:Y:S02]  /*9df0*/  LDCU.64 UR14, c[0x0][0x3e0] ;  /* 0x00007c00ff0e77ac */ /* 0x000e240008000a00 */
[----:B---34-:R-:W-:Y:S01]  /*9e00*/  FMUL.FTZ R25, R2, UR6 ;  /* 0x0000000602197c20 */ /* 0x018fe20008410000 */
[----:B------:R-:W-:Y:S01]  /*9e10*/  FMUL.FTZ R2, R3, UR6 ;  /* 0x0000000603027c20 */ /* 0x000fe20008410000 */
[----:B------:R-:W3:Y:S01]  /*9e20*/  LDCU.64 UR16, c[0x0][0x380] ;  /* 0x00007000ff1077ac */ /* 0x000ee20008000a00 */
[----:B------:R-:W-:Y:S01]  /*9e30*/  MOV R3, R89 ;  /* 0x0000005900037202 */ /* 0x000fe20000000f00 */
[----:B012--5:R-:W-:Y:S01]  /*9e40*/  FFMA.FTZ R27, R20, R25, R22 ;  /* 0x00000019141b7223 */ /* 0x027fe20000010016 */
[----:B------:R-:W-:Y:S01]  /*9e50*/  FFMA.FTZ R59, R21, R2, R23 ;  /* 0x00000002153b7223 */ /* 0x000fe20000010017 */
[----:B------:R-:W-:-:S02]  /*9e60*/  MOV R2, R86 ;  /* 0x0000005600027202 */ /* 0x000fc40000000f00 */
        /* <DEDUP_REMOVED lines=16> */
[----:B------:R-:W-:-:S05]  /*9f70*/  F2FP.F16.F32.PACK_AB R27, R27, R0 ;  /* 0x000000001b1b723e */ /* 0x000fca00000000ff */
[----:B------:R0:W-:Y:S02]  /*9f80*/  STG.E desc[UR12][R24.64], R27 ;  /* 0x0000001b18007986 */ /* 0x0001e4000c10190c */
.L_x_2949:
[----:B------:R-:W-:Y:S05]  /*9f90*/  BSYNC.RECONVERGENT B1 ;  /* 0x0000000000017941 */ /* 0x000fea0003800200 */
.L_x_2948:
[----:B------:R-:W-:Y:S04]  /*9fa0*/  BSSY.RECONVERGENT B1, `(.L_x_2950) ;  /* 0x000001e000017945 */ /* 0x000fe80003800200 */
[----:B------:R-:W-:Y:S05]  /*9fb0*/  @P4 BRA `(.L_x_2951) ;  /* 0x0000000000704947 */ /* 0x000fea0003800000 */
[----:B------:R-:W-:Y:S01]  /*9fc0*/  FADD.FTZ R4, R4, -UR4 ;  /* 0x8000000404047e21 */ /* 0x000fe20008010000 */
[----:B------:R-:W-:Y:S01]  /*9fd0*/  FADD.FTZ R5, R5, -UR4 ;  /* 0x8000000405057e21 */ /* 0x000fe20008010000 */
[----:B------:R-:W1:Y:S02]  /*9fe0*/  LDCU.64 UR14, c[0x0][0x3e0] ;  /* 0x00007c00ff0e77ac */ /* 0x000e640008000a00 */
[----:B------:R-:W-:Y:S01]  /*9ff0*/  FMUL.FTZ R3, R4, UR6 ;  /* 0x0000000604037c20 */ /* 0x000fe20008410000 */
[----:B------:R-:W-:Y:S01]  /*a000*/  FMUL.FTZ R2, R5, UR6 ;  /* 0x0000000605027c20 */ /* 0x000fe20008410000 */
[----:B------:R-:W1:Y:S02]  /*a010*/  LDCU.64 UR16, c[0x0][0x380] ;  /* 0x00007000ff1077ac */ /* 0x000e640008000a00 */
[----:B0--345:R-:W-:Y:S01]  /*a020*/  FFMA.FTZ R25, R20, R3, R22 ;  /* 0x0000000314197223 */ /* 0x039fe20000010016 */
[----:B-12---:R-:W-:Y:S01]  /*a030*/  FFMA.FTZ R27, R21, R2, R23 ;  /* 0x00000002151b7223 */ /* 0x006fe20000010017 */
[----:B------:R-:W-:-:S02]  /*a040*/  MOV R2, R86 ;  /* 0x0000005600027202 */ /* 0x000fc40000000f00 */
[----:B------:R-:W-:Y:S01]  /*a050*/  FMUL.FTZ R0, R25, -1.4426950216293334961 ;  /* 0xbfb8aa3b19007820 */ /* 0x000fe20000410000 */
[----:B------:R-:W-:Y:S01]  /*a060*/  FMUL.FTZ R5, R27, -1.4426950216293334961 ;  /* 0xbfb8aa3b1b057820 */ /* 0x000fe20000410000 */
        /* <DEDUP_REMOVED lines=15> */
[----:B------:R-:W-:-:S05]  /*a160*/  F2FP.F16.F32.PACK_AB R25, R25, R0 ;  /* 0x000000001919723e */ /* 0x000fca00000000ff */
[----:B------:R0:W-:Y:S02]  /*a170*/  STG.E desc[UR12][R4.64], R25 ;  /* 0x0000001904007986 */ /* 0x0001e4000c10190c */
.L_x_2951:
[----:B------:R-:W-:Y:S05]  /*a180*/  BSYNC.RECONVERGENT B1 ;  /* 0x0000000000017941 */ /* 0x000fea0003800200 */
.L_x_2950:
        /* <DEDUP_REMOVED lines=54> */
.L_x_2953:
[----:B------:R-:W-:Y:S05]  /*a4f0*/  BSYNC.RECONVERGENT B1 ;  /* 0x0000000000017941 */ /* 0x000fea0003800200 */
.L_x_2952:
        /* <DEDUP_REMOVED lines=16> */
[----:B--2---:R-:W-:Y:S01]  /*a600*/  FADD.FTZ R4, R2, 1 ;  /* 0x3f80000002047421 */ /* 0x004fe20000010000 */
[----:B------:R-:W-:Y:S01]  /*a610*/  MOV R2, R86 ;  /* 0x0000005600027202 */ /* 0x000fe20000000f00 */
[----:B-1----:R-:W-:-:S04]  /*a620*/  FADD.FTZ R7, R5, 1 ;  /* 0x3f80000005077421 */ /* 0x002fc80000010000 */
        /* <DEDUP_REMOVED lines=11> */
.L_x_2955:
[----:B------:R-:W-:Y:S05]  /*a6e0*/  BSYNC.RECONVERGENT B1 ;  /* 0x0000000000017941 */ /* 0x000fea0003800200 */
.L_x_2954:
[----:B------:R-:W-:Y:S04]  /*a6f0*/  BSSY.RECONVERGENT B1, `(.L_x_2956) ;  /* 0x000001e000017945 */ /* 0x000fe80003800200 */
[----:B------:R-:W-:Y:S05]  /*a700*/  @P1 BRA `(.L_x_2957) ;  /* 0x0000000000701947 */ /* 0x000fea0003800000 */
[----:B------:R-:W-:Y:S01]  /*a710*/  FADD.FTZ R10, R10, -UR4 ;  /* 0x800000040a0a7e21 */ /* 0x000fe20008010000 */
[----:B------:R-:W-:Y:S01]  /*a720*/  FADD.FTZ R11, R11, -UR4 ;  /* 0x800000040b0b7e21 */ /* 0x000fe20008010000 */
[----:B------:R-:W2:Y:S02]  /*a730*/  LDCU.64 UR14, c[0x0][0x3e0] ;  /* 0x00007c00ff0e77ac */ /* 0x000ea40008000a00 */
[----:B------:R-:W-:Y:S01]  /*a740*/  FMUL.FTZ R3, R10, UR6 ;  /* 0x000000060a037c20 */ /* 0x000fe20008410000 */
[----:B01----:R-:W-:Y:S01]  /*a750*/  FMUL.FTZ R4, R11, UR6 ;  /* 0x000000060b047c20 */ /* 0x003fe20008410000 */
[----:B------:R-:W0:Y:S02]  /*a760*/  LDCU.64 UR16, c[0x0][0x380] ;  /* 0x00007000ff1077ac */ /* 0x000e240008000a00 */
[----:B-----5:R-:W-:Y:S01]  /*a770*/  FFMA.FTZ R9, R20, R3, R22 ;  /* 0x0000000314097223 */ /* 0x020fe20000010016 */
[----:B------:R-:W-:Y:S01]  /*a780*/  FFMA.FTZ R8, R21, R4, R23 ;  /* 0x0000000415087223 */ /* 0x000fe20000010017 */
[----:B------:R-:W-:-:S02]  /*a790*/  MOV R3, R89 ;  /* 0x0000005900037202 */ /* 0x000fc40000000f00 */
[----:B------:R-:W-:Y:S01]  /*a7a0*/  FMUL.FTZ R2, R9, -1.4426950216293334961 ;  /* 0xbfb8aa3b09027820 */ /* 0x000fe20000410000 */
[----:B------:R-:W-:-:S05]  /*a7b0*/  FMUL.FTZ R5, R8, -1.4426950216293334961 ;  /* 0xbfb8aa3b08057820 */ /* 0x000fca0000410000 */
[----:B------:R-:W1:Y:S01]  /*a7c0*/  MUFU.EX2 R2, R2 ;  /* 0x0000000200027308 */ /* 0x000e620000000800 */
[----:B--2---:R-:W-:-:S03]  /*a7d0*/  IMAD R32, R32, UR14, RZ ;  /* 0x0000000e20207c24 */ /* 0x004fc6000f8e02ff */
        /* <DEDUP_REMOVED lines=15> */
.L_x_2957:
[----:B------:R-:W-:Y:S05]  /*a8d0*/  BSYNC.RECONVERGENT B1 ;  /* 0x0000000000017941 */ /* 0x000fea0003800200 */
.L_x_2956:
[----:B------:R-:W-:Y:S04]  /*a8e0*/  BSSY.RECONVERGENT B1, `(.L_x_2958) ;  /* 0x000001e000017945 */ /* 0x000fe80003800200 */
[----:B------:R-:W-:Y:S05]  /*a8f0*/  @P6 BRA `(.L_x_2959) ;  /* 0x0000000000706947 */ /* 0x000fea0003800000 */
[----:B------:R-:W-:Y:S01]  /*a900*/  FADD.FTZ R12, R12, -UR4 ;  /* 0x800000040c0c7e21 */ /* 0x000fe20008010000 */
[----:B------:R-:W-:Y:S01]  /*a910*/  FADD.FTZ R13, R13, -UR4 ;  /* 0x800000040d0d7e21 */ /* 0x000fe20008010000 */
[----:B------:R-:W3:Y:S02]  /*a920*/  LDCU.64 UR14, c[0x0][0x3e0] ;  /* 0x00007c00ff0e77ac */ /* 0x000ee40008000a00 */
[----:B------:R-:W-:Y:S01]  /*a930*/  FMUL.FTZ R3, R12, UR6 ;  /* 0x000000060c037c20 */ /* 0x000fe20008410000 */
[----:B012---:R-:W-:Y:S01]  /*a940*/  FMUL.FTZ R4, R13, UR6 ;  /* 0x000000060d047c20 */ /* 0x007fe20008410000 */
[----:B------:R-:W0:Y:S02]  /*a950*/  LDCU.64 UR16, c[0x0][0x380] ;  /* 0x00007000ff1077ac */ /* 0x000e240008000a00 */
[----:B-----5:R-:W-:Y:S01]  /*a960*/  FFMA.FTZ R9, R20, R3, R22 ;  /* 0x0000000314097223 */ /* 0x020fe20000010016 */
[----:B------:R-:W-:Y:S01]  /*a970*/  FFMA.FTZ R8, R21, R4, R23 ;  /* 0x0000000415087223 */ /* 0x000fe20000010017 */
[----:B------:R-:W-:-:S02]  /*a980*/  MOV R3, R89 ;  /* 0x0000005900037202 */ /* 0x000fc40000000f00 */
        /* <DEDUP_REMOVED lines=19> */
.L_x_2959:
[----:B------:R-:W-:Y:S05]  /*aac0*/  BSYNC.RECONVERGENT B1 ;  /* 0x0000000000017941 */ /* 0x000fea0003800200 */
.L_x_2958:
        /* <DEDUP_REMOVED lines=30> */
.L_x_2961:
[----:B------:R-:W-:Y:S05]  /*acb0*/  BSYNC.RECONVERGENT B1 ;  /* 0x0000000000017941 */ /* 0x000fea0003800200 */
.L_x_2960:
[----:B------:R-:W-:Y:S04]  /*acc0*/  BSSY.RECONVERGENT B1, `(.L_x_2962) ;  /* 0x000001e000017945 */ /* 0x000fe80003800200 */
[----:B------:R-:W-:Y:S05]  /*acd0*/  @P4 BRA `(.L_x_2963) ;  /* 0x0000000000704947 */ /* 0x000fea0003800000 */
[----:B------:R-:W-:Y:S01]  /*ace0*/  FADD.FTZ R16, R16, -UR4 ;  /* 0x8000000410107e21 */ /* 0x000fe20008010000 */
[----:B------:R-:W-:Y:S01]  /*acf0*/  FADD.FTZ R17, R17, -UR4 ;  /* 0x8000000411117e21 */ /* 0x000fe20008010000 */
[----:B------:R-:W0:Y:S02]  /*ad00*/  LDCU.64 UR14, c[0x0][0x3e0] ;  /* 0x00007c00ff0e77ac */ /* 0x000e240008000a00 */
[----:B------:R-:W-:Y:S01]  /*ad10*/  FMUL.FTZ R3, R16, UR6 ;  /* 0x0000000610037c20 */ /* 0x000fe20008410000 */
[----:B01234-:R-:W-:Y:S01]  /*ad20*/  FMUL.FTZ R4, R17, UR6 ;  /* 0x0000000611047c20 */ /* 0x01ffe20008410000 */
[----:B------:R-:W0:Y:S02]  /*ad30*/  LDCU.64 UR16, c[0x0][0x380] ;  /* 0x00007000ff1077ac */ /* 0x000e240008000a00 */
[----:B-----5:R-:W-:Y:S01]  /*ad40*/  FFMA.FTZ R9, R20, R3, R22 ;  /* 0x0000000314097223 */ /* 0x020fe20000010016 */
[----:B------:R-:W-:Y:S01]  /*ad50*/  FFMA.FTZ R8, R21, R4, R23 ;  /* 0x0000000415087223 */ /* 0x000fe20000010017 */
[----:B------:R-:W-:-:S02]  /*ad60*/  MOV R3, R89 ;  /* 0x0000005900037202 */ /* 0x000fc40000000f00 */
[----:B------:R-:W-:Y:S01]  /*ad70*/  FMUL.FTZ R2, R9, -1.4426950216293334961 ;  /* 0xbfb8aa3b09027820 */ /* 0x000fe20000410000 */
[----:B------:R-:W-:-:S05]  /*ad80*/  FMUL.FTZ R5, R8, -1.4426950216293334961 ;  /* 0xbfb8aa3b08057820 */ /* 0x000fca0000410000 */
[----:B------:R-:W1:Y:S01]  /*ad90*/  MUFU.EX2 R2, R2 ;  /* 0x0000000200027308 */ /* 0x000e620000000800 */
[----:B------:R-:W-:-:S03]  /*ada0*/  IMAD R26, R26, UR14, RZ ;  /* 0x0000000e1a1a7c24 */ /* 0x000fc6000f8e02ff */
        /* <DEDUP_REMOVED lines=15> */
.L_x_2963:
[----:B------:R-:W-:Y:S05]  /*aea0*/  BSYNC.RECONVERGENT B1 ;  /* 0x0000000000017941 */ /* 0x000fea0003800200 */
.L_x_2962:
        /* <DEDUP_REMOVED lines=54> */
.L_x_2965:
[----:B------:R-:W-:Y:S05]  /*b210*/  BSYNC.RECONVERGENT B1 ;  /* 0x0000000000017941 */ /* 0x000fea0003800200 */
.L_x_2964:
        /* <DEDUP_REMOVED lines=30> */
.L_x_2967:
[----:B------:R-:W-:Y:S05]  /*b400*/  BSYNC.RECONVERGENT B1 ;  /* 0x0000000000017941 */ /* 0x000fea0003800200 */
.L_x_2966:
        /* <DEDUP_REMOVED lines=30> */
.L_x_2969:
[----:B------:R-:W-:Y:S05]  /*b5f0*/  BSYNC.RECONVERGENT B1 ;  /* 0x0000000000017941 */ /* 0x000fea0003800200 */
.L_x_2968:
        /* <DEDUP_REMOVED lines=28> */
[----:B------:R-:W-:-:S05]  /*b7c0*/  F2FP.F16.F32.PACK_AB R13, R13, R0 ;  /* 0x000000000d0d723e */ /* 0x000fca00000000ff */
[----:B------:R3:W-:Y:S02]  /*b7d0*/  STG.E desc[UR12][R8.64], R13 ;  /* 0x0000000d08007986 */ /* 0x0007e4000c10190c */
.L_x_2971:
[----:B------:R-:W-:Y:S05]  /*b7e0*/  BSYNC.RECONVERGENT B1 ;  /* 0x0000000000017941 */ /* 0x000fea0003800200 */
.L_x_2970:
        /* <DEDUP_REMOVED lines=30> */
.L_x_2973:
[----:B------:R-:W-:Y:S05]  /*b9d0*/  BSYNC.RECONVERGENT B1 ;  /* 0x0000000000017941 */ /* 0x000fea0003800200 */
.L_x_2972:
        /* <DEDUP_REMOVED lines=30> */
.L_x_2975:
[----:B------:R-:W-:Y:S05]  /*bbc0*/  BSYNC.RECONVERGENT B1 ;  /* 0x0000000000017941 */ /* 0x000fea0003800200 */
.L_x_2974:
        /* <DEDUP_REMOVED lines=52> */
.L_x_2977:
[----:B------:R-:W-:Y:S05]  /*bf10*/  BSYNC.RECONVERGENT B1 ;  /* 0x0000000000017941 */ /* 0x000fea0003800200 */
.L_x_2976:
        /* <DEDUP_REMOVED lines=28> */
[----:B------:R-:W-:-:S05]  /*c0e0*/  F2FP.F16.F32.PACK_AB R13, R16, R13 ;  /* 0x0000000d100d723e */ /* 0x000fca00000000ff */
[----:B------:R1:W-:Y:S02]  /*c0f0*/  STG.E desc[UR12][R2.64], R13 ;  /* 0x0000000d02007986 */ /* 0x0003e4000c10190c */
.L_x_2979:
[----:B------:R-:W-:Y:S05]  /*c100*/  BSYNC.RECONVERGENT B1 ;  /* 0x0000000000017941 */ /* 0x000fea0003800200 */
.L_x_2978:
        /* <DEDUP_REMOVED lines=9> */
[----:B-----5:R-:W-:Y:S01]  /*c1a0*/  FFMA.FTZ R51, R20, R51, R22 ;  /* 0x0000003314337223 */ /* 0x020fe20000010016 */
[----:B0-----:R-:W-:-:S03]  /*c1b0*/  FFMA.FTZ R13, R21, R50, R23 ;  /* 0x00000032150d7223 */ /* 0x001fc60000010017 */
        /* <DEDUP_REMOVED lines=17> */
[----:B------:R-:W-:-:S05]  /*c2d0*/  F2FP.F16.F32.PACK_AB R11, R14, R11 ;  /* 0x0000000b0e0b723e */ /* 0x000fca00000000ff */
[----:B------:R2:W-:Y:S02]  /*c2e0*/  STG.E desc[UR12][R8.64], R11 ;  /* 0x0000000b08007986 */ /* 0x0005e4000c10190c */
.L_x_2981:
[----:B------:R-:W-:Y:S05]  /*c2f0*/  BSYNC.RECONVERGENT B1 ;  /* 0x0000000000017941 */ /* 0x000fea0003800200 */
.L_x_2980:
        /* <DEDUP_REMOVED lines=28> */
[----:B------:R-:W-:-:S05]  /*c4c0*/  F2FP.F16.F32.PACK_AB R9, R12, R9 ;  /* 0x000000090c09723e */ /* 0x000fca00000000ff */
[----:B------:R3:W-:Y:S02]  /*c4d0*/  STG.E desc[UR12][R6.64], R9 ;  /* 0x0000000906007986 */ /* 0x0007e4000c10190c */
.L_x_2983:
[----:B------:R-:W-:Y:S05]  /*c4e0*/  BSYNC.RECONVERGENT B1 ;  /* 0x0000000000017941 */ /* 0x000fea0003800200 */
.L_x_2982:
        /* <DEDUP_REMOVED lines=28> */
[----:B------:R-:W-:-:S05]  /*c6b0*/  F2FP.F16.F32.PACK_AB R7, R10, R7 ;  /* 0x000000070a07723e */ /* 0x000fca00000000ff */
[----:B------:R4:W-:Y:S02]  /*c6c0*/  STG.E desc[UR12][R4.64], R7 ;  /* 0x0000000704007986 */ /* 0x0009e4000c10190c */
.L_x_2985:
[----:B------:R-:W-:Y:S05]  /*c6d0*/  BSYNC.RECONVERGENT B1 ;  /* 0x0000000000017941 */ /* 0x000fea0003800200 */
.L_x_2984:
        /* <DEDUP_REMOVED lines=26> */
[----:B------:R-:W-:-:S05]  /*c880*/  F2FP.F16.F32.PACK_AB R7, R7, R0 ;  /* 0x000000000707723e */ /* 0x000fca00000000ff */
[----:B------:R0:W-:Y:S02]  /*c890*/  STG.E desc[UR12][R2.64], R7 ;  /* 0x0000000702007986 */ /* 0x0001e4000c10190c */
.L_x_2923:
[----:B------:R-:W-:Y:S05]  /*c8a0*/  BSYNC.RECONVERGENT B0 ;  /* 0x0000000000007941 */ /* 0x000fea0003800200 */
.L_x_2859:
        /* <DEDUP_REMOVED lines=9> */
.L_x_2987:
        /* <DEDUP_REMOVED lines=12> */
.L_x_4930:


//--------------------- .text._Z35group_norm_nhwc_fwd_one_pass_kernelI11Fp16IOFp32WLi512ELi160ELi640EEv26Group_norm_nhwc_fwd_params --------------------------
	.section	.text._Z35group_norm_nhwc_fwd_one_pass_kernelI11Fp16IOFp32WLi512ELi160ELi640EEv26Group_norm_nhwc_fwd_params,"ax",@progbits
	.align	128
        .global         _Z35group_norm_nhwc_fwd_one_pass_kernelI11Fp16IOFp32WLi512ELi160ELi640EEv26Group_norm_nhwc_fwd_params
        .type           _Z35group_norm_nhwc_fwd_one_pass_kernelI11Fp16IOFp32WLi512ELi160ELi640EEv26Group_norm_nhwc_fwd_params,@function
        .size           _Z35group_norm_nhwc_fwd_one_pass_kernelI11Fp16IOFp32WLi512ELi160ELi640EEv26Group_norm_nhwc_fwd_params,(.L_x_4931 - _Z35group_norm_nhwc_fwd_one_pass_kernelI11Fp16IOFp32WLi512ELi160ELi640EEv26Group_norm_nhwc_fwd_params)
        .other          _Z35group_norm_nhwc_fwd_one_pass_kernelI11Fp16IOFp32WLi512ELi160ELi640EEv26Group_norm_nhwc_fwd_params,@"STO_CUDA_ENTRY STV_DEFAULT"
_Z35group_norm_nhwc_fwd_one_pass_kernelI11Fp16IOFp32WLi512ELi160ELi640EEv26Group_norm_nhwc_fwd_params:
.text._Z35group_norm_nhwc_fwd_one_pass_kernelI11Fp16IOFp32WLi512ELi160ELi640EEv26Group_norm_nhwc_fwd_params:
        /* <DEDUP_REMOVED lines=36> */
.L_x_3025:
[----:B------:R-:W0:Y:S01]  /*0240*/  LDCU UR12, c[0x0][0x3f8] ;  /* 0x00007f00ff0c77ac */ /* 0x000e220008000800 */
[----:B-12-4-:R-:W-:Y:S01]  /*0250*/  IABS R3, UR9 ;  /* 0x0000000900037c13 */ /* 0x016fe20008000000 */
[----:B-----5:R-:W-:Y:S01]  /*0260*/  VIADD R5, R51, 0x8 ;  /* 0x0000000833057836 */ /* 0x020fe20000000000 */
[----:B---3--:R-:W1:Y:S01]  /*0270*/  @!P0 LDC.64 R20, c[0x0][0x3e0] ;  /* 0x0000f800ff148b82 */ /* 0x008e620000000a00 */
[----:B------:R-:W-:Y:S01]  /*0280*/  UMOV UR6, URZ ;  /* 0x000000ff00067c82 */ /* 0x000fe20008000000 */
[----:B------:R-:W-:Y:S01]  /*0290*/  R2UR UR10, R3 ;  /* 0x00000000030a72ca */ /* 0x000fe200000e0000 */
[----:B------:R-:W2:Y:S01]  /*02a0*/  LDCU.64 UR16, c[0x0][0x3e8] ;  /* 0x00007d00ff1077ac */ /* 0x000ea20008000a00 */
[C---:B------:R-:W-:Y:S01]  /*02b0*/  VIADD R9, R51.reuse, 0x10 ;  /* 0x0000001033097836 */ /* 0x040fe20000000000 */
[----:B------:R-:W-:Y:S01]  /*02c0*/  SHF.R.S32.HI R7, RZ, 0x1f, R5 ;  /* 0x0000001fff077819 */ /* 0x000fe20000011405 */
[C---:B------:R-:W-:Y:S01]  /*02d0*/  VIADD R11, R51.reuse, 0x18 ;  /* 0x00000018330b7836 */ /* 0x040fe20000000000 */
[----:B------:R-:W3:Y:S01]  /*02e0*/  LDCU.64 UR14, c[0x0][0x3f0] ;  /* 0x00007e00ff0e77ac */ /* 0x000ee20008000a00 */
[----:B------:R-:W4:Y:S01]  /*02f0*/  @!P0 LDC.64 R22, c[0x0][0x390] ;  /* 0x0000e400ff168b82 */ /* 0x000f220000000a00 */
[----:B------:R-:W-:Y:S01]  /*0300*/  SHF.R.S32.HI R15, RZ, 0x1f, R9 ;  /* 0x0000001fff0f7819 */ /* 0x000fe20000011409 */
[----:B------:R-:W-:Y:S01]  /*0310*/  VIADD R13, R51, 0x20 ;  /* 0x00000020330d7836 */ /* 0x000fe20000000000 */
[----:B------:R-:W-:-:S02]  /*0320*/  SHF.R.S32.HI R17, RZ, 0x1f, R11 ;  /* 0x0000001fff117819 */ /* 0x000fc4000001140b */
[----:B------:R-:W-:Y:S02]  /*0330*/  CS2R R80, SRZ ;  /* 0x0000000000507805 */ /* 0x000fe4000001ff00 */
[----:B------:R-:W-:Y:S01]  /*0340*/  @!P0 SHF.R.S32.HI R3, RZ, 0x1f, R51 ;  /* 0x0000001fff038819 */ /* 0x000fe20000011433 */
[----:B0-----:R-:W-:Y:S01]  /*0350*/  IMAD.U32 R0, RZ, RZ, UR12 ;  /* 0x0000000cff007e24 */ /* 0x001fe2000f8e00ff */
[----:B------:R-:W-:Y:S01]  /*0360*/  UISETP.NE.AND UP1, UPT, UR12, URZ, UPT ;  /* 0x000000ff0c00728c */ /* 0x000fe2000bf25270 */
[----:B------:R-:W-:Y:S02]  /*0370*/  SHF.R.S32.HI R19, RZ, 0x1f, R13 ;  /* 0x0000001fff137819 */ /* 0x000fe4000001140d */
[----:B------:R-:W-:Y:S02]  /*0380*/  LOP3.LUT R52, R52, 0xff7fffff, RZ, 0xc0, !PT ;  /* 0xff7fffff34347812 */ /* 0x000fe400078ec0ff */
[----:B------:R-:W-:Y:S02]  /*0390*/  IABS R0, R0 ;  /* 0x0000000000007213 */ /* 0x000fe40000000000 */
[----:B--2---:R-:W-:-:S02]  /*03a0*/  ISETP.GE.U32.AND P1, PT, R5, UR16, PT ;  /* 0x0000001005007c0c */ /* 0x004fc4000bf26070 */
[----:B------:R-:W-:Y:S02]  /*03b0*/  R2UR UR11, R0 ;  /* 0x00000000000b72ca */ /* 0x000fe400000e0000 */
[----:B------:R-:W-:Y:S02]  /*03c0*/  ISETP.GE.AND.EX P6, PT, R7, UR17, PT, P1 ;  /* 0x0000001107007c0c */ /* 0x000fe4000bfc6310 */
[----:B------:R-:W-:Y:S02]  /*03d0*/  ISETP.GE.U32.AND P2, PT, R9, UR16, PT ;  /* 0x0000001009007c0c */ /* 0x000fe4000bf46070 */
[----:B------:R-:W-:Y:S02]  /*03e0*/  ISETP.GE.U32.AND P1, PT, R11, UR16, PT ;  /* 0x000000100b007c0c */ /* 0x000fe4000bf26070 */
[----:B------:R-:W-:Y:S02]  /*03f0*/  ISETP.GE.AND.EX P5, PT, R15, UR17, PT, P2 ;  /* 0x000000110f007c0c */ /* 0x000fe4000bfa6320 */
[----:B------:R-:W-:-:S02]  /*0400*/  ISETP.GE.AND.EX P4, PT, R17, UR17, PT, P1 ;  /* 0x0000001111007c0c */ /* 0x000fc4000bf86310 */
[----:B---3--:R-:W-:Y:S01]  /*0410*/  MOV R29, UR14 ;  /* 0x0000000e001d7c02 */ /* 0x008fe20008000f00 */
[----:B------:R-:W0:Y:S01]  /*0420*/  I2F.RP R0, UR11 ;  /* 0x0000000b00007d06 */ /* 0x000e220008209400 */
[----:B------:R-:W-:Y:S01]  /*0430*/  LOP3.LUT R67, R67, 0x7fffffff, RZ, 0xc0, !PT ;  /* 0x7fffffff43437812 */ /* 0x000fe200078ec0ff */
[----:B------:R-:W2:Y:S01]  /*0440*/  @!P6 LDC.64 R24, c[0x0][0x3e0] ;  /* 0x0000f800ff18eb82 */ /* 0x000ea20000000a00 */
[----:B------:R-:W-:-:S04]  /*0450*/  @P6 LOP3.LUT R52, R52, 0x800000, RZ, 0xfc, !PT ;  /* 0x0080000034346812 */ /* 0x000fc800078efcff */
[----:B------:R-:W-:-:S03]  /*0460*/  LOP3.LUT R52, R52, 0xffbfffff, RZ, 0xc0, !PT ;  /* 0xffbfffff34347812 */ /* 0x000fc600078ec0ff */
[----:B------:R-:W3:Y:S01]  /*0470*/  @!P5 LDC.64 R32, c[0x0][0x3e0] ;  /* 0x0000f800ff20db82 */ /* 0x000ee20000000a00 */
[----:B------:R-:W-:Y:S01]  /*0480*/  @P5 LOP3.LUT R52, R52, 0x400000, RZ, 0xfc, !PT ;  /* 0x0040000034345812 */ /* 0x000fe200078efcff */
[----:B0-----:R-:W0:Y:S03]  /*0490*/  MUFU.RCP R0, R0 ;  /* 0x0000000000007308 */ /* 0x001e260000001000 */
[----:B------:R-:W-:-:S03]  /*04a0*/  LOP3.LUT R52, R52, 0xffdfffff, RZ, 0xc0, !PT ;  /* 0xffdfffff34347812 */ /* 0x000fc600078ec0ff */
[----:B------:R-:W5:Y:S01]  /*04b0*/  @!P6 LDC.64 R30, c[0x0][0x390] ;  /* 0x0000e400ff1eeb82 */ /* 0x000f620000000a00 */
[----:B------:R-:W-:-:S04]  /*04c0*/  @P4 LOP3.LUT R52, R52, 0x200000, RZ, 0xfc, !PT ;  /* 0x0020000034344812 */ /* 0x000fc800078efcff */
[----:B------:R-:W-:-:S03]  /*04d0*/  LOP3.LUT R52, R52, 0xffefffff, RZ, 0xc0, !PT ;  /* 0xffefffff34347812 */ /* 0x000fc600078ec0ff */
[----:B------:R-:W5:Y:S01]  /*04e0*/  @!P4 LDC.64 R36, c[0x0][0x3e0] ;  /* 0x0000f800ff24cb82 */ /* 0x000f620000000a00 */
[----:B--2---:R-:W-:Y:S01]  /*04f0*/  @!P6 IMAD R4, R7, R24, RZ ;  /* 0x000000180704e224 */ /* 0x004fe200078e02ff */
[----:B0-----:R-:W-:-:S06]  /*0500*/  IADD3 R2, PT, PT, R0, 0xffffffe, RZ ;  /* 0x0ffffffe00027810 */ /* 0x001fcc0007ffe0ff */
[----:B------:R-:W0:Y:S01]  /*0510*/  @!P5 LDC.64 R34, c[0x0][0x390] ;  /* 0x0000e400ff22db82 */ /* 0x000e220000000a00 */
[----:B------:R-:W2:Y:S07]  /*0520*/  F2I.FTZ.U32.TRUNC.NTZ R2, R2 ;  /* 0x0000000200027305 */ /* 0x000eae000021f000 */
[----:B------:R-:W0:Y:S01]  /*0530*/  @!P4 LDC.64 R74, c[0x0][0x390] ;  /* 0x0000e400ff4acb82 */ /* 0x000e220000000a00 */
[----:B--2---:R-:W-:-:S13]  /*0540*/  R2UR UR7, R2 ;  /* 0x00000000020772ca */ /* 0x004fda00000e0000 */
        /* <DEDUP_REMOVED lines=23> */
[----:B------:R-:W-:Y:S01]  /*06c0*/  LEA.HI.X.SX32 R27, R0, RZ, 0x1, P2 ;  /* 0x000000ff001b7211 */ /* 0x000fe200010f0eff */
[----:B-1----:R-:W-:Y:S01]  /*06d0*/  @!P0 IMAD R0, R3, R20, RZ ;  /* 0x0000001403008224 */ /* 0x002fe200078e02ff */
[----:B------:R-:W-:Y:S01]  /*06e0*/  ISETP.GE.U32.AND P2, PT, R13, UR16, PT ;  /* 0x000000100d007c0c */ /* 0x000fe2000bf46070 */
[----:B------:R-:W-:-:S03]  /*06f0*/  IMAD.WIDE.U32 R26, R29, UR7, R26 ;  /* 0x000000071d1a7c25 */ /* 0x000fc6000f8e001a */
[----:B------:R-:W-:Y:S01]  /*0700*/  ISETP.GE.AND.EX P3, PT, R19, UR17, PT, P2 ;  /* 0x0000001113007c0c */ /* 0x000fe2000bf66320 */
[----:B------:R-:W-:Y:S01]  /*0710*/  VIADD R29, R27, UR5 ;  /* 0x000000051b1d7c36 */ /* 0x000fe20008000000 */
[----:B------:R-:W-:Y:S01]  /*0720*/  @!P5 MOV R6, R26 ;  /* 0x0000001a0006d202 */ /* 0x000fe20000000f00 */
[----:B------:R-:W-:Y:S02]  /*0730*/  @!P0 IMAD.MOV.U32 R28, RZ, RZ, R26 ;  /* 0x000000ffff1c8224 */ /* 0x000fe400078e001a */
[C---:B------:R-:W-:Y:S02]  /*0740*/  @!P0 IMAD R21, R51.reuse, R21, R0 ;  /* 0x0000001533158224 */ /* 0x040fe400078e0200 */
[----:B------:R-:W-:-:S06]  /*0750*/  @!P0 IMAD.WIDE.U32 R2, R51, R20, R28 ;  /* 0x0000001433028225 */ /* 0x000fcc00078e001c */
[----:B------:R-:W1:Y:S01]  /*0760*/  @!P3 LDC.64 R38, c[0x0][0x3e0] ;  /* 0x0000f800ff26bb82 */ /* 0x000e620000000a00 */
[----:B------:R-:W-:Y:S01]  /*0770*/  @!P0 IADD3 R21, PT, PT, R3, R21, RZ ;  /* 0x0000001503158210 */ /* 0x000fe20007ffe0ff */
[--C-:B------:R-:W-:Y:S01]  /*0780*/  @!P6 IMAD.MOV.U32 R3, RZ, RZ, R29.reuse ;  /* 0x000000ffff03e224 */ /* 0x100fe200078e001d */
[----:B----4-:R-:W-:Y:S01]  /*0790*/  @!P0 LEA R0, P1, R2, R22, 0x1 ;  /* 0x0000001602008211 */ /* 0x010fe200078208ff */
[----:B------:R-:W-:Y:S01]  /*07a0*/  @!P5 IMAD.MOV.U32 R7, RZ, RZ, R29 ;  /* 0x000000ffff07d224 */ /* 0x000fe200078e001d */
[----:B------:R-:W-:Y:S02]  /*07b0*/  @P3 LOP3.LUT R52, R52, 0x100000, RZ, 0xfc, !PT ;  /* 0x0010000034343812 */ /* 0x000fe400078efcff */
[----:B------:R-:W-:Y:S01]  /*07c0*/  @!P0 LEA.HI.X R21, R2, R23, R21, 0x1, P1 ;  /* 0x0000001702158211 */ /* 0x000fe200008f0c15 */
[----:B------:R-:W-:Y:S01]  /*07d0*/  @!P6 IMAD.MOV.U32 R2, RZ, RZ, R26 ;  /* 0x000000ffff02e224 */ /* 0x000fe200078e001a */
[----:B------:R-:W2:Y:S01]  /*07e0*/  @!P3 LDC.64 R70, c[0x0][0x390] ;  /* 0x0000e400ff46bb82 */ /* 0x000ea20000000a00 */
[----:B------:R-:W-:Y:S01]  /*07f0*/  @!P6 IMAD R23, R5, R25, R4 ;  /* 0x000000190517e224 */ /* 0x000fe200078e0204 */
[----:B------:R-:W-:Y:S01]  /*0800*/  LOP3.LUT R52, R52, 0xfff7ffff, RZ, 0xc0, !PT ;  /* 0xfff7ffff34347812 */ /* 0x000fe200078ec0ff */
[----:B---3--:R-:W-:Y:S01]  /*0810*/  @!P5 IMAD R4, R15, R32, RZ ;  /* 0x000000200f04d224 */ /* 0x008fe200078e02ff */
[----:B------:R-:W-:Y:S01]  /*0820*/  @!P0 MOV R78, R0 ;  /* 0x00000000004e8202 */ /* 0x000fe20000000f00 */
[----:B------:R-:W-:-:S04]  /*0830*/  @!P6 IMAD.WIDE.U32 R2, R5, R24, R2 ;  /* 0x000000180502e225 */ /* 0x000fc800078e0002 */
[----:B------:R-:W-:Y:S01]  /*0840*/  @!P5 IMAD R5, R9, R33, R4 ;  /* 0x000000210905d224 */ /* 0x000fe200078e0204 */
[----:B-----5:R-:W-:Y:S01]  /*0850*/  @!P6 LEA R22, P1, R2, R30, 0x1 ;  /* 0x0000001e0216e211 */ /* 0x020fe200078208ff */
[----:B------:R-:W-:Y:S02]  /*0860*/  @!P6 IMAD.IADD R3, R3, 0x1, R23 ;  /* 0x000000010303e824 */ /* 0x000fe400078e0217 */
[----:B------:R-:W-:-:S03]  /*0870*/  @!P5 IMAD.WIDE.U32 R6, R9, R32, R6 ;  /* 0x000000200906d225 */ /* 0x000fc600078e0006 */
[----:B------:R-:W-:Y:S01]  /*0880*/  @!P6 LEA.HI.X R23, R2, R31, R3, 0x1, P1 ;  /* 0x0000001f0217e211 */ /* 0x000fe200008f0c03 */
[----:B------:R-:W-:Y:S01]  /*0890*/  @!P4 IMAD R4, R17, R36, RZ ;  /* 0x000000241104c224 */ /* 0x000fe200078e02ff */
[----:B------:R-:W-:Y:S01]  /*08a0*/  @!P5 IADD3 R5, PT, PT, R7, R5, RZ ;  /* 0x000000050705d210 */ /* 0x000fe20007ffe0ff */
[----:B------:R-:W-:Y:S02]  /*08b0*/  @!P4 IMAD.MOV.U32 R2, RZ, RZ, R26 ;  /* 0x000000ffff02c224 */ /* 0x000fe400078e001a */
[----:B------:R-:W-:Y:S01]  /*08c0*/  @!P4 IMAD R9, R11, R37, R4 ;  /* 0x000000250b09c224 */ /* 0x000fe200078e0204 */
[C---:B0-----:R-:W-:Y:S01]  /*08d0*/  @!P5 LEA R4, P1, R6.reuse, R34, 0x1 ;  /* 0x000000220604d211 */ /* 0x041fe200078208ff */
[----:B------:R-:W-:Y:S02]  /*08e0*/  @!P4 IMAD.MOV.U32 R3, RZ, RZ, R29 ;  /* 0x000000ffff03c224 */ /* 0x000fe400078e001d */
[----:B-1----:R-:W-:Y:S01]  /*08f0*/  @!P3 IMAD R8, R19, R38, RZ ;  /* 0x000000261308b224 */ /* 0x002fe200078e02ff */
[----:B------:R-:W-:Y:S01]  /*0900*/  @!P5 LEA.HI.X R5, R6, R35, R5, 0x1, P1 ;  /* 0x000000230605d211 */ /* 0x000fe200008f0c05 */
[----:B------:R-:W-:Y:S01]  /*0910*/  @!P4 IMAD.WIDE.U32 R2, R11, R36, R2 ;  /* 0x000000240b02c225 */ /* 0x000fe200078e0002 */
[----:B------:R-:W-:-:S03]  /*0920*/  @!P3 MOV R6, R26 ;  /* 0x0000001a0006b202 */ /* 0x000fc60000000f00 */
[----:B------:R-:W-:Y:S01]  /*0930*/  @!P3 IMAD.MOV.U32 R7, RZ, RZ, R29 ;  /* 0x000000ffff07b224 */ /* 0x000fe200078e001d */
[C---:B------:R-:W-:Y:S01]  /*0940*/  @!P4 LEA R74, P1, R2.reuse, R74, 0x1 ;  /* 0x0000004a024ac211 */ /* 0x040fe200078208ff */
[----:B------:R-:W-:Y:S02]  /*0950*/  @!P4 IMAD.IADD R3, R3, 0x1, R9 ;  /* 0x000000010303c824 */ /* 0x000fe400078e0209 */
[C---:B------:R-:W-:Y:S02]  /*0960*/  @!P3 IMAD R11, R13.reuse, R39, R8 ;  /* 0x000000270d0bb224 */ /* 0x040fe400078e0208 */
[----:B------:R-:W-:Y:S01]  /*0970*/  @!P3 IMAD.WIDE.U32 R6, R13, R38, R6 ;  /* 0x000000260d06b225 */ /* 0x000fe200078e0006 */
[----:B------:R-:W-:-:S03]  /*0980*/  @!P4 LEA.HI.X R75, R2, R75, R3, 0x1, P1 ;  /* 0x0000004b024bc211 */ /* 0x000fc600008f0c03 */
[----:B------:R-:W-:Y:S01]  /*0990*/  @!P0 IMAD.MOV.U32 R79, RZ, RZ, R21 ;  /* 0x000000ffff4f8224 */ /* 0x000fe200078e0015 */
[----:B------:R-:W-:Y:S01]  /*09a0*/  @!P3 IADD3 R2, PT, PT, R7, R11, RZ ;  /* 0x0000000b0702b210 */ /* 0x000fe20007ffe0ff */
[C---:B------:R-:W-:Y:S01]  /*09b0*/  VIADD R7, R51.reuse, 0x28 ;  /* 0x0000002833077836 */ /* 0x040fe20000000000 */
[C---:B--2---:R-:W-:Y:S01]  /*09c0*/  @!P3 LEA R70, P1, R6.reuse, R70, 0x1 ;  /* 0x000000460646b211 */ /* 0x044fe200078208ff */
[----:B------:R-:W-:Y:S01]  /*09d0*/  VIADD R21, R51, 0x110 ;  /* 0x0000011033157836 */ /* 0x000fe20000000000 */
[----:B------:R0:W2:Y:S02]  /*09e0*/  @!P0 LDG.E R81, desc[UR18][R78.64] ;  /* 0x000000124e518981 */ /* 0x0000a4000c1e1900 */
[----:B------:R-:W-:Y:S02]  /*09f0*/  @!P3 LEA.HI.X R71, R6, R71, R2, 0x1, P1 ;  /* 0x000000470647b211 */ /* 0x000fe400008f0c02 */
[----:B------:R-:W-:Y:S02]  /*0a00*/  ISETP.GE.U32.AND P1, PT, R7, UR16, PT ;  /* 0x0000001007007c0c */ /* 0x000fe4000bf26070 */
[----:B------:R-:W-:-:S04]  /*0a10*/  SHF.R.S32.HI R3, RZ, 0x1f, R7 ;  /* 0x0000001fff037819 */ /* 0x000fc80000011407 */
[----:B------:R-:W-:-:S13]  /*0a20*/  ISETP.GE.AND.EX P2, PT, R3, UR17, PT, P1 ;  /* 0x0000001103007c0c */ /* 0x000fda000bf46310 */
[----:B------:R-:W1:Y:S01]  /*0a30*/  @!P2 LDC.64 R8, c[0x0][0x3e0] ;  /* 0x0000f800ff08ab82 */ /* 0x000e620000000a00 */
[----:B------:R-:W-:-:S04]  /*0a40*/  @P2 LOP3.LUT R52, R52, 0x80000, RZ, 0xfc, !PT ;  /* 0x0008000034342812 */ /* 0x000fc800078efcff */
[----:B------:R-:W-:-:S03]  /*0a50*/  LOP3.LUT R52, R52, 0xfffbffff, RZ, 0xc0, !PT ;  /* 0xfffbffff34347812 */ /* 0x000fc600078ec0ff */
[----:B------:R-:W3:Y:S01]  /*0a60*/  @!P2 LDC.64 R68, c[0x0][0x390] ;  /* 0x0000e400ff44ab82 */ /* 0x000ee20000000a00 */
[----:B-1----:R-:W-:Y:S01]  /*0a70*/  @!P2 IMAD R2, R3, R8, RZ ;  /* 0x000000080302a224 */ /* 0x002fe200078e02ff */
[----:B------:R-:W-:-:S03]  /*0a80*/  @!P2 MOV R3, R29 ;  /* 0x0000001d0003a202 */ /* 0x000fc60000000f00 */
[----:B------:R-:W-:Y:S02]  /*0a90*/  @!P2 IMAD R9, R7, R9, R2 ;  /* 0x000000090709a224 */ /* 0x000fe400078e0202 */
[----:B------:R-:W-:-:S04]  /*0aa0*/  @!P2 IMAD.MOV.U32 R2, RZ, RZ, R26 ;  /* 0x000000ffff02a224 */ /* 0x000fc800078e001a */
[----:B------:R-:W-:-:S04]  /*0ab0*/  @!P2 IMAD.WIDE.U32 R2, R7, R8, R2 ;  /* 0x000000080702a225 */ /* 0x000fc800078e0002 */
[----:B------:R-:W-:Y:S01]  /*0ac0*/  @!P2 IMAD.IADD R3, R3, 0x1, R9 ;  /* 0x000000010303a824 */ /* 0x000fe200078e0209 */
[----:B---3--:R-:W-:Y:S01]  /*0ad0*/  @!P2 LEA R68, P1, R2, R68, 0x1 ;  /* 0x000000440244a211 */ /* 0x008fe200078208ff */
[----:B------:R-:W-:-:S03]  /*0ae0*/  VIADD R7, R51, 0x30 ;  /* 0x0000003033077836 */ /* 0x000fc60000000000 */
[----:B------:R-:W-:Y:S02]  /*0af0*/  @!P2 LEA.HI.X R69, R2, R69, R3, 0x1, P1 ;  /* 0x000000450245a211 */ /* 0x000fe400008f0c03 */
[----:B------:R-:W-:Y:S02]  /*0b00*/  SHF.R.S32.HI R3, RZ, 0x1f, R7 ;  /* 0x0000001fff037819 */ /* 0x000fe40000011407 */
[----:B------:R-:W-:-:S04]  /*0b10*/  ISETP.GE.U32.AND P1, PT, R7, UR16, PT ;  /* 0x0000001007007c0c */ /* 0x000fc8000bf26070 */
[----:B------:R-:W-:-:S13]  /*0b20*/  ISETP.GE.AND.EX P2, PT, R3, UR17, PT, P1 ;  /* 0x0000001103007c0c */ /* 0x000fda000bf46310 */
[----:B------:R-:W1:Y:S01]  /*0b30*/  @!P2 LDC.64 R8, c[0x0][0x3e0] ;  /* 0x0000f800ff08ab82 */ /* 0x000e620000000a00 */
[----:B------:R-:W-:-:S04]  /*0b40*/  @P2 LOP3.LUT R52, R52, 0x40000, RZ, 0xfc, !PT ;  /* 0x0004000034342812 */ /* 0x000fc800078efcff */
[----:B------:R-:W-:-:S03]  /*0b50*/  LOP3.LUT R52, R52, 0xfffdffff, RZ, 0xc0, !PT ;  /* 0xfffdffff34347812 */ /* 0x000fc600078ec0ff */
[----:B------:R-:W3:Y:S01]  /*0b60*/  @!P2 LDC.64 R46, c[0x0][0x390] ;  /* 0x0000e400ff2eab82 */ /* 0x000ee20000000a00 */
[----:B-1----:R-:W-:Y:S02]  /*0b70*/  @!P2 IMAD R2, R3, R8, RZ ;  /* 0x000000080302a224 */ /* 0x002fe400078e02ff */
[----:B------:R-:W-:Y:S02]  /*0b80*/  @!P2 IMAD.MOV.U32 R3, RZ, RZ, R29 ;  /* 0x000000ffff03a224 */ /* 0x000fe400078e001d */
[----:B------:R-:W-:Y:S01]  /*0b90*/  @!P2 IMAD R9, R7, R9, R2 ;  /* 0x000000090709a224 */ /* 0x000fe200078e0202 */
[----:B------:R-:W-:-:S05]  /*0ba0*/  @!P2 MOV R2, R26 ;  /* 0x0000001a0002a202 */ /* 0x000fca0000000f00 */
[----:B------:R-:W-:Y:S01]  /*0bb0*/  @!P2 IMAD.WIDE.U32 R2, R7, R8, R2 ;  /* 0x000000080702a225 */ /* 0x000fe200078e0002 */
[----:B------:R-:W-:-:S03]  /*0bc0*/  IADD3 R7, PT, PT, R51, 0x38, RZ ;  /* 0x0000003833077810 */ /* 0x000fc60007ffe0ff */
[----:B------:R-:W-:Y:S01]  /*0bd0*/  @!P2 IMAD.IADD R3, R3, 0x1, R9 ;  /* 0x000000010303a824 */ /* 0x000fe200078e0209 */
[----:B---3--:R-:W-:-:S04]  /*0be0*/  @!P2 LEA R46, P1, R2, R46, 0x1 ;  /* 0x0000002e022ea211 */ /* 0x008fc800078208ff */
        /* <DEDUP_REMOVED lines=10> */
[----:B------:R-:W-:Y:S02]  /*0c90*/  @!P2 IMAD R9, R7, R9, R2 ;  /* 0x000000090709a224 */ /* 0x000fe400078e0202 */
[----:B------:R-:W-:-:S04]  /*0ca0*/  @!P2 IMAD.MOV.U32 R2, RZ, RZ, R26 ;  /* 0x000000ffff02a224 */ /* 0x000fc800078e001a */
[----:B------:R-:W-:-:S05]  /*0cb0*/  @!P2 IMAD.WIDE.U32 R2, R7, R8, R2 ;  /* 0x000000080702a225 */ /* 0x000fca00078e0002 */
[----:B------:R-:W-:Y:S01]  /*0cc0*/  @!P2 IADD3 R3, PT, PT, R3, R9, RZ ;  /* 0x000000090303a210 */ /* 0x000fe20007ffe0ff */
[----:B------:R-:W-:Y:S01]  /*0cd0*/  VIADD R9, R51, 0x40 ;  /* 0x0000004033097836 */ /* 0x000fe20000000000 */
        /* <DEDUP_REMOVED lines=15> */
[----:B---3--:R-:W-:-:S04]  /*0dd0*/  @!P2 LEA R38, P1, R2, R38, 0x1 ;  /* 0x000000260226a211 */ /* 0x008fc800078208ff */
[----:B------:R-:W-:Y:S01]  /*0de0*/  @!P2 LEA.HI.X R39, R2, R39, R3, 0x1, P1 ;  /* 0x000000270227a211 */ /* 0x000fe200008f0c03 */
[----:B------:R-:W-:-:S05]  /*0df0*/  VIADD R3, R51, 0x48 ;  /* 0x0000004833037836 */ /* 0x000fca0000000000 */
[----:B------:R-:W-:Y:S02]  /*0e00*/  SHF.R.S32.HI R9, RZ, 0x1f, R3 ;  /* 0x0000001fff097819 */ /* 0x000fe40000011403 */
[----:B------:R-:W-:-:S04]  /*0e10*/  ISETP.GE.U32.AND P1, PT, R3, UR16, PT ;  /* 0x0000001003007c0c */ /* 0x000fc8000bf26070 */
[----:B------:R-:W-:-:S13]  /*0e20*/  ISETP.GE.AND.EX P2, PT, R9, UR17, PT, P1 ;  /* 0x0000001109007c0c */ /* 0x000fda000bf46310 */
[----:B------:R-:W1:Y:S01]  /*0e30*/  @!P2 LDC.64 R10, c[0x0][0x3e0] ;  /* 0x0000f800ff0aab82 */ /* 0x000e620000000a00 */
[----:B------:R-:W-:Y:S02]  /*0e40*/  @!P2 MOV R8, R26 ;  /* 0x0000001a0008a202 */ /* 0x000fe40000000f00 */
[----:B------:R-:W-:-:S04]  /*0e50*/  @P2 LOP3.LUT R52, R52, 0x8000, RZ, 0xfc, !PT ;  /* 0x0000800034342812 */ /* 0x000fc800078efcff */
[----:B------:R-:W-:Y:S01]  /*0e60*/  LOP3.LUT R52, R52, 0xffffbfff, RZ, 0xc0, !PT ;  /* 0xffffbfff34347812 */ /* 0x000fe200078ec0ff */
[----:B------:R-:W3:Y:S01]  /*0e70*/  @!P2 LDC.64 R12, c[0x0][0x390] ;  /* 0x0000e400ff0cab82 */ /* 0x000ee20000000a00 */
[-C--:B-1----:R-:W-:Y:S02]  /*0e80*/  @!P2 IMAD R2, R9, R10.reuse, RZ ;  /* 0x0000000a0902a224 */ /* 0x082fe400078e02ff */
[----:B------:R-:W-:Y:S02]  /*0e90*/  @!P2 IMAD.MOV.U32 R9, RZ, RZ, R29 ;  /* 0x000000ffff09a224 */ /* 0x000fe400078e001d */
[C---:B------:R-:W-:Y:S02]  /*0ea0*/  @!P2 IMAD R11, R3.reuse, R11, R2 ;  /* 0x0000000b030ba224 */ /* 0x040fe400078e0202 */
[----:B------:R-:W-:-:S04]  /*0eb0*/  @!P2 IMAD.WIDE.U32 R8, R3, R10, R8 ;  /* 0x0000000a0308a225 */ /* 0x000fc800078e0008 */
[----:B------:R-:W-:Y:S01]  /*0ec0*/  @!P2 IMAD.IADD R3, R9, 0x1, R11 ;  /* 0x000000010903a824 */ /* 0x000fe200078e020b */
[C---:B---3--:R-:W-:Y:S02]  /*0ed0*/  @!P2 LEA R2, P1, R8.reuse, R12, 0x1 ;  /* 0x0000000c0802a211 */ /* 0x048fe400078208ff */
[----:B------:R-:W-:Y:S02]  /*0ee0*/  IADD3 R11, PT, PT, R51, 0x50, RZ ;  /* 0x00000050330b7810 */ /* 0x000fe40007ffe0ff */
        /* <DEDUP_REMOVED lines=12> */
[----:B------:R-:W-:-:S04]  /*0fb0*/  @!P2 IMAD.WIDE.U32 R8, R11, R12, R8 ;  /* 0x0000000c0b08a225 */ /* 0x000fc800078e0008 */
[----:B------:R-:W-:Y:S01]  /*0fc0*/  VIADD R11, R51, 0x58 ;  /* 0x00000058330b7836 */ /* 0x000fe20000000000 */
[----:B------:R-:W-:Y:S02]  /*0fd0*/  @!P2 IADD3 R9, PT, PT, R9, R13, RZ ;  /* 0x0000000d0909a210 */ /* 0x000fe40007ffe0ff */
[----:B---3--:R-:W-:-:S04]  /*0fe0*/  @!P2 LEA R58, P1, R8, R58, 0x1 ;  /* 0x0000003a083aa211 */ /* 0x008fc800078208ff */
[----:B------:R-:W-:Y:S02]  /*0ff0*/  @!P2 LEA.HI.X R59, R8, R59, R9, 0x1, P1 ;  /* 0x0000003b083ba211 */ /* 0x000fe400008f0c09 */
[----:B------:R-:W-:Y:S02]  /*1000*/  SHF.R.S32.HI R9, RZ, 0x1f, R11 ;  /* 0x0000001fff097819 */ /* 0x000fe4000001140b */
[----:B------:R-:W-:-:S04]  /*1010*/  ISETP.GE.U32.AND P1, PT, R11, UR16, PT ;  /* 0x000000100b007c0c */ /* 0x000fc8000bf26070 */
[----:B------:R-:W-:Y:S02]  /*1020*/  ISETP.GE.AND.EX P5, PT, R9, UR17, PT, P1 ;  /* 0x0000001109007c0c */ /* 0x000fe4000bfa6310 */
[----:B------:R-:W-:Y:S02]  /*1030*/  P2R R0, PR, RZ, 0x1 ;  /* 0x00000001ff007803 */ /* 0x000fe40000000000 */
[----:B------:R-:W-:-:S09]  /*1040*/  P2R R20, PR, RZ, 0x20 ;  /* 0x00000020ff147803 */ /* 0x000fd20000000000 */
        /* <DEDUP_REMOVED lines=210> */
[----:B------:R-:W-:-:S03]  /*1d70*/  LOP3.LUT P5, RZ, R52, 0x800000, RZ, 0xc0, !PT ;  /* 0x0080000034ff7812 */ /* 0x000fc600078ac0ff */
[----:B------:R-:W3:Y:S01]  /*1d80*/  @!P2 LDC.64 R32, c[0x0][0x390] ;  /* 0x0000e400ff20ab82 */ /* 0x000ee20000000a00 */
[----:B0-----:R-:W-:-:S06]  /*1d90*/  CS2R R78, SRZ ;  /* 0x00000000004e7805 */ /* 0x001fcc000001ff00 */
[----:B------:R-:W4:Y:S04]  /*1da0*/  @!P4 LDG.E R78, desc[UR18][R74.64] ;  /* 0x000000124a4ec981 */ /* 0x000f28000c1e1900 */
[----:B------:R0:W5:Y:S01]  /*1db0*/  @!P5 LDG.E R80, desc[UR18][R22.64] ;  /* 0x000000121650d981 */ /* 0x000162000c1e1900 */
        /* <DEDUP_REMOVED lines=52> */
[----:B------:R-:W-:-:S04]  /*2100*/  @!P2 IMAD.WIDE.U32 R8, R11, R24, R8 ;  /* 0x000000180b08a225 */ /* 0x000fc800078e0008 */
[----:B------:R-:W-:Y:S01]  /*2110*/  @!P2 IMAD.IADD R9, R9, 0x1, R25 ;  /* 0x000000010909a824 */ /* 0x000fe200078e0219 */
[----:B---3--:R-:W-:-:S04]  /*2120*/  @!P2 LEA R42, P1, R8, R42, 0x1 ;  /* 0x0000002a082aa211 */ /* 0x008fc800078208ff */
[----:B------:R-:W-:Y:S02]  /*2130*/  @!P2 LEA.HI.X R43, R8, R43, R9, 0x1, P1 ;  /* 0x0000002b082ba211 */ /* 0x000fe400008f0c09 */
[----:B------:R-:W-:Y:S02]  /*2140*/  IADD3 R9, PT, PT, R51, 0xe0, RZ ;  /* 0x000000e033097810 */ /* 0x000fe40007ffe0ff */
[----:B------:R-:W-:Y:S02]  /*2150*/  P2R R8, PR, RZ, 0x4 ;  /* 0x00000004ff087803 */ /* 0x000fe40000000000 */
        /* <DEDUP_REMOVED lines=12> */
[----:B------:R-:W-:Y:S02]  /*2220*/  @!P3 IADD3 R9, PT, PT, R11, R25, RZ ;  /* 0x000000190b09b210 */ /* 0x000fe40007ffe0ff */
[----:B---3--:R-:W-:-:S04]  /*2230*/  @!P3 LEA R24, P1, R10, R30, 0x1 ;  /* 0x0000001e0a18b211 */ /* 0x008fc800078208ff */
[----:B------:R-:W-:Y:S01]  /*2240*/  @!P3 LEA.HI.X R25, R10, R31, R9, 0x1, P1 ;  /* 0x0000001f0a19b211 */ /* 0x000fe200008f0c09 */
[----:B------:R-:W-:-:S05]  /*2250*/  VIADD R9, R51, 0xe8 ;  /* 0x000000e833097836 */ /* 0x000fca0000000000 */
        /* <DEDUP_REMOVED lines=31> */
[----:B------:R-:W-:-:S04]  /*2450*/  IADD3 R9, PT, PT, R51, 0xf8, RZ ;  /* 0x000000f833097810 */ /* 0x000fc80007ffe0ff */
        /* <DEDUP_REMOVED lines=17> */
[----:B------:R-:W-:Y:S02]  /*2570*/  ISETP.GE.U32.AND P1, PT, R53, UR16, PT ;  /* 0x0000001035007c0c */ /* 0x000fe4000bf26070 */
[----:B------:R-:W-:Y:S02]  /*2580*/  P2R R9, PR, RZ, 0x8 ;  /* 0x00000008ff097803 */ /* 0x000fe40000000000 */
[----:B------:R-:W-:Y:S02]  /*2590*/  ISETP.GE.AND.EX P2, PT, R73, UR17, PT, P1 ;  /* 0x0000001149007c0c */ /* 0x000fe4000bf46310 */
[----:B------:R-:W-:-:S11]  /*25a0*/  LOP3.LUT P3, RZ, R52, 0x400000, RZ, 0xc0, !PT ;  /* 0x0040000034ff7812 */ /* 0x000fd6000786c0ff */
[----:B------:R-:W1:Y:S01]  /*25b0*/  @!P2 LDC.64 R40, c[0x0][0x3e0] ;  /* 0x0000f800ff28ab82 */ /* 0x000e620000000a00 */
[----:B------:R-:W-:Y:S01]  /*25c0*/  @!P2 IMAD.MOV.U32 R72, RZ, RZ, R26 ;  /* 0x000000ffff48a224 */ /* 0x000fe200078e001a */
[----:B------:R-:W-:Y:S01]  /*25d0*/  @P2 LOP3.LUT R67, R67, 0x1000000, RZ, 0xfc, !PT ;  /* 0x0100000043432812 */ /* 0x000fe200078efcff */
[----:B------:R3:W4:Y:S01]  /*25e0*/  @!P3 LDG.E R79, desc[UR18][R4.64] ;  /* 0x00000012044fb981 */ /* 0x000722000c1e1900 */
[----:B------:R-:W-:Y:S02]  /*25f0*/  LOP3.LUT P5, RZ, R52, 0x80000, RZ, 0xc0, !PT ;  /* 0x0008000034ff7812 */ /* 0x000fe400078ac0ff */
[----:B------:R-:W-:Y:S02]  /*2600*/  LOP3.LUT R67, R67, 0xff7fffff, RZ, 0xc0, !PT ;  /* 0xff7fffff43437812 */ /* 0x000fe400078ec0ff */
[----:B------:R-:W2:Y:S01]  /*2610*/  @!P2 LDC.64 R86, c[0x0][0x390] ;  /* 0x0000e400ff56ab82 */ /* 0x000ea20000000a00 */
[----:B-1----:R-:W-:Y:S01]  /*2620*/  @!P2 IMAD R50, R73, R40, RZ ;  /* 0x000000284932a224 */ /* 0x002fe200078e02ff */
[----:B------:R-:W-:-:S03]  /*2630*/  @!P2 MOV R73, R29 ;  /* 0x0000001d0049a202 */ /* 0x000fc60000000f00 */
[C---:B------:R-:W-:Y:S02]  /*2640*/  @!P2 IMAD R77, R53.reuse, R41, R50 ;  /* 0x00000029354da224 */ /* 0x040fe400078e0232 */
[----:B------:R-:W-:-:S04]  /*2650*/  @!P2 IMAD.WIDE.U32 R40, R53, R40, R72 ;  /* 0x000000283528a225 */ /* 0x000fc800078e0048 */
[----:B------:R-:W-:Y:S01]  /*2660*/  @!P2 IMAD.IADD R41, R41, 0x1, R77 ;  /* 0x000000012929a824 */ /* 0x000fe200078e024d */
[----:B--2---:R-:W-:Y:S01]  /*2670*/  @!P2 LEA R86, P1, R40, R86, 0x1 ;  /* 0x000000562856a211 */ /* 0x004fe200078208ff */
[----:B------:R-:W-:-:S03]  /*2680*/  VIADD R53, R51, 0x108 ;  /* 0x0000010833357836 */ /* 0x000fc60000000000 */
[----:B------:R-:W-:Y:S02]  /*2690*/  @!P2 LEA.HI.X R87, R40, R87, R41, 0x1, P1 ;  /* 0x000000572857a211 */ /* 0x000fe400008f0c29 */
[----:B------:R-:W-:Y:S02]  /*26a0*/  SHF.R.S32.HI R73, RZ, 0x1f, R53 ;  /* 0x0000001fff497819 */ /* 0x000fe40000011435 */
[----:B------:R-:W-:-:S04]  /*26b0*/  ISETP.GE.U32.AND P1, PT, R53, UR16, PT ;  /* 0x0000001035007c0c */ /* 0x000fc8000bf26070 */
[----:B------:R-:W-:-:S13]  /*26c0*/  ISETP.GE.AND.EX P2, PT, R73, UR17, PT, P1 ;  /* 0x0000001149007c0c */ /* 0x000fda000bf46310 */
[----:B------:R-:W1:Y:S01]  /*26d0*/  @!P2 LDC.64 R40, c[0x0][0x3e0] ;  /* 0x0000f800ff28ab82 */ /* 0x000e620000000a00 */
[----:B------:R-:W-:Y:S02]  /*26e0*/  @!P2 MOV R72, R26 ;  /* 0x0000001a0048a202 */ /* 0x000fe40000000f00 */
[----:B------:R-:W-:Y:S01]  /*26f0*/  @P2 LOP3.LUT R67, R67, 0x800000, RZ, 0xfc, !PT ;  /* 0x0080000043432812 */ /* 0x000fe200078efcff */
[-C--:B-1----:R-:W-:Y:S02]  /*2700*/  @!P2 IMAD R50, R73, R40.reuse, RZ ;  /* 0x000000284932a224 */ /* 0x082fe400078e02ff */
[----:B------:R-:W-:Y:S02]  /*2710*/  @!P2 IMAD.MOV.U32 R73, RZ, RZ, R29 ;  /* 0x000000ffff49a224 */ /* 0x000fe400078e001d */
[----:B------:R-:W-:-:S04]  /*2720*/  @!P2 IMAD.WIDE.U32 R72, R53, R40, R72 ;  /* 0x000000283548a225 */ /* 0x000fc800078e0048 */
[----:B------:R-:W-:Y:S02]  /*2730*/  @!P2 IMAD R53, R53, R41, R50 ;  /* 0x000000293535a224 */ /* 0x000fe400078e0232 */
[----:B------:R-:W1:Y:S02]  /*2740*/  @!P2 LDC.64 R40, c[0x0][0x390] ;  /* 0x0000e400ff28ab82 */ /* 0x000e640000000a00 */
[----:B------:R-:W-:Y:S01]  /*2750*/  @!P2 IMAD.IADD R50, R73, 0x1, R53 ;  /* 0x000000014932a824 */ /* 0x000fe200078e0235 */
[----:B------:R-:W-:Y:S02]  /*2760*/  SHF.R.S32.HI R53, RZ, 0x1f, R21 ;  /* 0x0000001fff357819 */ /* 0x000fe40000011415 */
[----:B-1----:R-:W-:-:S04]  /*2770*/  @!P2 LEA R40, P1, R72, R40, 0x1 ;  /* 0x000000284828a211 */ /* 0x002fc800078208ff */
[----:B------:R-:W-:Y:S02]  /*2780*/  @!P2 LEA.HI.X R41, R72, R41, R50, 0x1, P1 ;  /* 0x000000294829a211 */ /* 0x000fe400008f0c32 */
[----:B------:R-:W-:-:S04]  /*2790*/  ISETP.GE.U32.AND P1, PT, R21, UR16, PT ;  /* 0x0000001015007c0c */ /* 0x000fc8000bf26070 */
[----:B------:R-:W-:-:S13]  /*27a0*/  ISETP.GE.AND.EX P0, PT, R53, UR17, PT, P1 ;  /* 0x0000001135007c0c */ /* 0x000fda000bf06310 */
[----:B------:R-:W1:Y:S01]  /*27b0*/  @!P0 LDC.64 R76, c[0x0][0x3e0] ;  /* 0x0000f800ff4c8b82 */ /* 0x000e620000000a00 */
[----:B------:R-:W-:Y:S01]  /*27c0*/  @!P0 MOV R72, R26 ;  /* 0x0000001a00488202 */ /* 0x000fe20000000f00 */
[----:B------:R-:W-:Y:S02]  /*27d0*/  @!P0 IMAD.MOV.U32 R73, RZ, RZ, R29 ;  /* 0x000000ffff498224 */ /* 0x000fe400078e001d */
[-C--:B-1----:R-:W-:Y:S02]  /*27e0*/  @!P0 IMAD R50, R53, R76.reuse, RZ ;  /* 0x0000004c35328224 */ /* 0x082fe400078e02ff */
[----:B------:R-:W-:-:S04]  /*27f0*/  @!P0 IMAD.WIDE.U32 R72, R21, R76, R72 ;  /* 0x0000004c15488225 */ /* 0x000fc800078e0048 */
[----:B------:R-:W-:Y:S02]  /*2800*/  @!P0 IMAD R21, R21, R77, R50 ;  /* 0x0000004d15158224 */ /* 0x000fe400078e0232 */
[----:B------:R-:W0:Y:S02]  /*2810*/  @!P0 LDC.64 R76, c[0x0][0x390] ;  /* 0x0000e400ff4c8b82 */ /* 0x000e240000000a00 */
[----:B------:R-:W-:Y:S01]  /*2820*/  @!P0 IMAD.IADD R21, R73, 0x1, R21 ;  /* 0x0000000149158824 */ /* 0x000fe200078e0215 */
[----:B0-----:R-:W-:-:S04]  /*2830*/  @!P0 LEA R22, P1, R72, R76, 0x1 ;  /* 0x0000004c48168211 */ /* 0x001fc800078208ff */
[----:B------:R-:W-:Y:S02]  /*2840*/  @!P0 LEA.HI.X R23, R72, R77, R21, 0x1, P1 ;  /* 0x0000004d48178211 */ /* 0x000fe400008f0c15 */
[----:B------:R-:W-:-:S04]  /*2850*/  IADD3 R21, PT, PT, R51, 0x118, RZ ;  /* 0x0000011833157810 */ /* 0x000fc80007ffe0ff */
[----:B------:R-:W-:Y:S02]  /*2860*/  SHF.R.S32.HI R53, RZ, 0x1f, R21 ;  /* 0x0000001fff357819 */ /* 0x000fe40000011415 */
[----:B------:R-:W-:-:S04]  /*2870*/  ISETP.GE.U32.AND P1, PT, R21, UR16, PT ;  /* 0x0000001015007c0c */ /* 0x000fc8000bf26070 */
[----:B------:R-:W-:-:S13]  /*2880*/  ISETP.GE.AND.EX P4, PT, R53, UR17, PT, P1 ;  /* 0x0000001135007c0c */ /* 0x000fda000bf86310 */
[----:B------:R-:W0:Y:S08]  /*2890*/  @!P4 LDC.64 R76, c[0x0][0x3e0] ;  /* 0x0000f800ff4ccb82 */ /* 0x000e300000000a00 */
[----:B---3--:R-:W1:Y:S01]  /*28a0*/  @!P4 LDC.64 R4, c[0x0][0x390] ;  /* 0x0000e400ff04cb82 */ /* 0x008e620000000a00 */
[----:B------:R-:W-:Y:S02]  /*28b0*/  @!P4 IMAD.MOV.U32 R72, RZ, RZ, R26 ;  /* 0x000000ffff48c224 */ /* 0x000fe400078e001a */
[----:B------:R-:W-:-:S02]  /*28c0*/  @!P4 IMAD.MOV.U32 R73, RZ, RZ, R29 ;  /* 0x000000ffff49c224 */ /* 0x000fc400078e001d */
[-C--:B0-----:R-:W-:Y:S02]  /*28d0*/  @!P4 IMAD R50, R53, R76.reuse, RZ ;  /* 0x0000004c3532c224 */ /* 0x081fe400078e02ff */
[----:B------:R-:W-:-:S04]  /*28e0*/  @!P4 IMAD.WIDE.U32 R72, R21, R76, R72 ;  /* 0x0000004c1548c225 */ /* 0x000fc800078e0048 */
[----:B------:R-:W-:Y:S01]  /*28f0*/  @!P4 IMAD R21, R21, R77, R50 ;  /* 0x0000004d1515c224 */ /* 0x000fe200078e0232 */
[----:B-1----:R-:W-:Y:S01]  /*2900*/  @!P4 LEA R4, P1, R72, R4, 0x1 ;  /* 0x000000044804c211 */ /* 0x002fe200078208ff */
[----:B------:R-:W-:-:S03]  /*2910*/  VIADD R53, R51, 0x120 ;  /* 0x0000012033357836 */ /* 0x000fc60000000000 */
[----:B------:R-:W-:Y:S02]  /*2920*/  @!P4 IADD3 R21, PT, PT, R73, R21, RZ ;  /* 0x000000154915c210 */ /* 0x000fe40007ffe0ff */
[----:B------:R-:W-:Y:S02]  /*2930*/  CS2R R76, SRZ ;  /* 0x00000000004c7805 */ /* 0x000fe4000001ff00 */
[----:B------:R-:W-:Y:S02]  /*2940*/  SHF.R.S32.HI R73, RZ, 0x1f, R53 ;  /* 0x0000001fff497819 */ /* 0x000fe40000011435 */
[----:B------:R-:W-:Y:S02]  /*2950*/  @!P4 LEA.HI.X R5, R72, R5, R21, 0x1, P1 ;  /* 0x000000054805c211 */ /* 0x000fe400008f0c15 */
[----:B------:R-:W-:Y:S01]  /*2960*/  ISETP.GE.U32.AND P1, PT, R53, UR16, PT ;  /* 0x0000001035007c0c */ /* 0x000fe2000bf26070 */
[----:B------:R0:W2:Y:S03]  /*2970*/  @!P5 LDG.E R77, desc[UR18][R68.64] ;  /* 0x00000012444dd981 */ /* 0x0000a6000c1e1900 */
[----:B------:R-:W-:-:S02]  /*2980*/  ISETP.GE.AND.EX P5, PT, R73, UR17, PT, P1 ;  /* 0x0000001149007c0c */ /* 0x000fc4000bfa6310 */
[----:B------:R-:W-:-:S11]  /*2990*/  LOP3.LUT P2, RZ, R52, 0x100000, RZ, 0xc0, !PT ;  /* 0x0010000034ff7812 */ /* 0x000fd6000784c0ff */
[----:B0-----:R-:W0:Y:S01]  /*29a0*/  @!P5 LDC.64 R68, c[0x0][0x3e0] ;  /* 0x0000f800ff44db82 */ /* 0x001e220000000a00 */
[----:B------:R-:W-:Y:S02]  /*29b0*/  CS2R R74, SRZ ;  /* 0x00000000004a7805 */ /* 0x000fe4000001ff00 */
[----:B------:R-:W-:-:S04]  /*29c0*/  LOP3.LUT R67, R67, 0xffbfffff, RZ, 0xc0, !PT ;  /* 0xffbfffff43437812 */ /* 0x000fc800078ec0ff */
[----:B------:R1:W3:Y:S01]  /*29d0*/  @!P2 LDG.E R74, desc[UR18][R70.64] ;  /* 0x00000012464aa981 */ /* 0x0002e2000c1e1900 */
[----:B------:R-:W5:Y:S01]  /*29e0*/  @!P5 LDC.64 R84, c[0x0][0x390] ;  /* 0x0000e400ff54db82 */ /* 0x000f620000000a00 */
[----:B------:R-:W-:Y:S02]  /*29f0*/  @P0 LOP3.LUT R67, R67, 0x400000, RZ, 0xfc, !PT ;  /* 0x0040000043430812 */ /* 0x000fe400078efcff */
[----:B------:R-:W-:Y:S02]  /*2a00*/  LOP3.LUT P0, RZ, R52, 0x20000, RZ, 0xc0, !PT ;  /* 0x0002000034ff7812 */ /* 0x000fe4000780c0ff */
[----:B-1----:R-:W-:Y:S01]  /*2a10*/  @!P5 MOV R71, R29 ;  /* 0x0000001d0047d202 */ /* 0x002fe20000000f00 */
[----:B------:R-:W-:Y:S02]  /*2a20*/  @!P5 IMAD.MOV.U32 R70, RZ, RZ, R26 ;  /* 0x000000ffff46d224 */ /* 0x000fe400078e001a */
[----:B0-----:R-:W-:-:S08]  /*2a30*/  @!P5 IMAD R50, R73, R68, RZ ;  /* 0x000000444932d224 */ /* 0x001fd000078e02ff */
[----:B------:R0:W2:Y:S01]  /*2a40*/  @!P0 LDG.E R75, desc[UR18][R6.64] ;  /* 0x00000012064b8981 */ /* 0x0000a2000c1e1900 */
[----:B------:R-:W-:-:S04]  /*2a50*/  @!P5 IMAD.WIDE.U32 R70, R53, R68, R70 ;  /* 0x000000443546d225 */ /* 0x000fc800078e0046 */
[----:B------:R-:W-:Y:S01]  /*2a60*/  @!P5 IMAD R53, R53, R69, R50 ;  /* 0x000000453535d224 */ /* 0x000fe200078e0232 */
[----:B-----5:R-:W-:-:S03]  /*2a70*/  @!P5 LEA R84, P1, R70, R84, 0x1 ;  /* 0x000000544654d211 */ /* 0x020fc600078208ff */
[----:B------:R-:W-:Y:S02]  /*2a80*/  @!P5 IMAD.IADD R50, R71, 0x1, R53 ;  /* 0x000000014732d824 */ /* 0x000fe400078e0235 */
[----:B------:R-:W-:-:S03]  /*2a90*/  VIADD R53, R51, 0x128 ;  /* 0x0000012833357836 */ /* 0x000fc60000000000 */
[----:B------:R-:W-:Y:S02]  /*2aa0*/  @!P5 LEA.HI.X R85, R70, R85, R50, 0x1, P1 ;  /* 0x000000554655d211 */ /* 0x000fe400008f0c32 */
[----:B------:R-:W-:Y:S02]  /*2ab0*/  SHF.R.S32.HI R69, RZ, 0x1f, R53 ;  /* 0x0000001fff457819 */ /* 0x000fe40000011435 */
[----:B------:R-:W-:-:S04]  /*2ac0*/  ISETP.GE.U32.AND P1, PT, R53, UR16, PT ;  /* 0x0000001035007c0c */ /* 0x000fc8000bf26070 */
[----:B------:R-:W-:Y:S02]  /*2ad0*/  ISETP.GE.AND.EX P0, PT, R69, UR17, PT, P1 ;  /* 0x0000001145007c0c */ /* 0x000fe4000bf06310 */
[----:B------:R-:W-:Y:S02]  /*2ae0*/  LOP3.LUT R67, R67, 0xffdfffff, RZ, 0xc0, !PT ;  /* 0xffdfffff43437812 */ /* 0x000fe400078ec0ff */
[----:B------:R-:W-:Y:S02]  /*2af0*/  P2R R21, PR, RZ, 0x10 ;  /* 0x00000010ff157803 */ /* 0x000fe40000000000 */
[----:B------:R-:W-:-:S07]  /*2b00*/  @P4 LOP3.LUT R67, R67, 0x200000, RZ, 0xfc, !PT ;  /* 0x0020000043434812 */ /* 0x000fce00078efcff */
[----:B0-----:R-:W0:Y:S01]  /*2b10*/  @!P0 LDC.64 R6, c[0x0][0x3e0] ;  /* 0x0000f800ff068b82 */ /* 0x001e220000000a00 */
[----:B------:R-:W-:Y:S02]  /*2b20*/  LOP3.LUT P4, RZ, R52, 0x40000, RZ, 0xc0, !PT ;  /* 0x0004000034ff7812 */ /* 0x000fe4000788c0ff */
[----:B------:R-:W-:-:S04]  /*2b30*/  LOP3.LUT R67, R67, 0xffefffff, RZ, 0xc0, !PT ;  /* 0xffefffff43437812 */ /* 0x000fc800078ec0ff */
[----:B------:R-:W-:Y:S02]  /*2b40*/  @P5 LOP3.LUT R67, R67, 0x100000, RZ, 0xfc, !PT ;  /* 0x0010000043435812 */ /* 0x000fe400078efcff */
[----:B------:R-:W-:-:S05]  /*2b50*/  ISETP.NE.AND P5, PT, R20, RZ, PT ;  /* 0x000000ff1400720c */ /* 0x000fca0003fa5270 */
[----:B------:R1:W5:Y:S02]  /*2b60*/  @!P4 LDG.E R76, desc[UR18][R46.64] ;  /* 0x000000122e4cc981 */ /* 0x000364000c1e1900 */
[----:B-1----:R-:W-:Y:S01]  /*2b70*/  @!P0 MOV R46, R26 ;  /* 0x0000001a002e8202 */ /* 0x002fe20000000f00 */
[----:B------:R-:W-:Y:S02]  /*2b80*/  @!P0 IMAD.MOV.U32 R47, RZ, RZ, R29 ;  /* 0x000000ffff2f8224 */ /* 0x000fe400078e001d */
[-C--:B0-----:R-:W-:Y:S02]  /*2b90*/  @!P0 IMAD R20, R69, R6.reuse, RZ ;  /* 0x0000000645148224 */ /* 0x081fe400078e02ff */
[----:B------:R-:W-:-:S04]  /*2ba0*/  @!P0 IMAD.WIDE.U32 R46, R53, R6, R46 ;  /* 0x00000006352e8225 */ /* 0x000fc800078e002e */
[----:B------:R-:W-:Y:S02]  /*2bb0*/  @!P0 IMAD R53, R53, R7, R20 ;  /* 0x0000000735358224 */ /* 0x000fe400078e0214 */
[----:B------:R-:W0:Y:S02]  /*2bc0*/  @!P0 LDC.64 R6, c[0x0][0x390] ;  /* 0x0000e400ff068b82 */ /* 0x000e240000000a00 */
[----:B------:R-:W-:Y:S02]  /*2bd0*/  @!P0 IMAD.IADD R20, R47, 0x1, R53 ;  /* 0x000000012f148824 */ /* 0x000fe400078e0235 */
[----:B------:R-:W-:Y:S01]  /*2be0*/  VIADD R53, R51, 0x130 ;  /* 0x0000013033357836 */ /* 0x000fe20000000000 */
[----:B------:R-:W-:-:S04]  /*2bf0*/  LOP3.LUT R67, R67, 0xfff7ffff, RZ, 0xc0, !PT ;  /* 0xfff7ffff43437812 */ /* 0x000fc800078ec0ff */
[----:B------:R-:W-:Y:S02]  /*2c00*/  SHF.R.S32.HI R71, RZ, 0x1f, R53 ;  /* 0x0000001fff477819 */ /* 0x000fe40000011435 */
[----:B------:R-:W-:Y:S02]  /*2c10*/  LOP3.LUT P2, RZ, R52, 0x8000, RZ, 0xc0, !PT ;  /* 0x0000800034ff7812 */ /* 0x000fe4000784c0ff */
[----:B------:R-:W-:Y:S02]  /*2c20*/  @P0 LOP3.LUT R67, R67, 0x80000, RZ, 0xfc, !PT ;  /* 0x0008000043430812 */ /* 0x000fe400078efcff */
[----:B------:R-:W-:Y:S02]  /*2c30*/  P2R R47, PR, RZ, 0x1 ;  /* 0x00000001ff2f7803 */ /* 0x000fe40000000000 */
[----:B0-----:R-:W-:-:S04]  /*2c40*/  @!P0 LEA R6, P1, R46, R6, 0x1 ;  /* 0x000000062e068211 */ /* 0x001fc800078208ff */
[----:B------:R-:W-:Y:S02]  /*2c50*/  @!P0 LEA.HI.X R7, R46, R7, R20, 0x1, P1 ;  /* 0x000000072e078211 */ /* 0x000fe400008f0c14 */
[----:B------:R-:W-:-:S04]  /*2c60*/  ISETP.GE.U32.AND P1, PT, R53, UR16, PT ;  /* 0x0000001035007c0c */ /* 0x000fc8000bf26070 */
[----:B------:R-:W-:Y:S02]  /*2c70*/  ISETP.GE.AND.EX P0, PT, R71, UR17, PT, P1 ;  /* 0x0000001147007c0c */ /* 0x000fe4000bf06310 */
[----:B------:R-:W-:Y:S02]  /*2c80*/  CS2R R72, SRZ ;  /* 0x0000000000487805 */ /* 0x000fe4000001ff00 */
[----:B------:R-:W-:-:S04]  /*2c90*/  LOP3.LUT P3, RZ, R52, 0x10000, RZ, 0xc0, !PT ;  /* 0x0001000034ff7812 */ /* 0x000fc8000786c0ff */
[----:B------:R0:W5:Y:S01]  /*2ca0*/  @!P2 LDG.E R73, desc[UR18][R2.64] ;  /* 0x000000120249a981 */ /* 0x000162000c1e1900 */
[----:B------:R-:W-:-:S08]  /*2cb0*/  HFMA2 R69, -RZ, RZ, 0, 0 ;  /* 0x00000000ff457431 */ /* 0x000fd000000001ff */
[----:B------:R1:W5:Y:S01]  /*2cc0*/  @!P3 LDG.E R69, desc[UR18][R38.64] ;  /* 0x000000122645b981 */ /* 0x000362000c1e1900 */
[----:B0-----:R-:W0:Y:S08]  /*2cd0*/  @!P0 LDC.64 R2, c[0x0][0x3e0] ;  /* 0x0000f800ff028b82 */ /* 0x001e300000000a00 */
[----:B-1----:R-:W1:Y:S01]  /*2ce0*/  @!P0 LDC.64 R38, c[0x0][0x390] ;  /* 0x0000e400ff268b82 */ /* 0x002e620000000a00 */
[----:B------:R-:W-:-:S02]  /*2cf0*/  @!P0 IMAD.MOV.U32 R70, RZ, RZ, R26 ;  /* 0x000000ffff468224 */ /* 0x000fc400078e001a */
[----:B0-----:R-:W-:Y:S01]  /*2d00*/  @!P0 IMAD R20, R71, R2, RZ ;  /* 0x0000000247148224 */ /* 0x001fe200078e02ff */
[----:B------:R-:W-:-:S03]  /*2d10*/  @!P0 MOV R71, R29 ;  /* 0x0000001d00478202 */ /* 0x000fc60000000f00 */
[----:B------:R-:W-:-:S04]  /*2d20*/  @!P0 IMAD.WIDE.U32 R70, R53, R2, R70 ;  /* 0x0000000235468225 */ /* 0x000fc800078e0046 */
[----:B------:R-:W-:Y:S01]  /*2d30*/  @!P0 IMAD R53, R53, R3, R20 ;  /* 0x0000000335358224 */ /* 0x000fe200078e0214 */
[----:B-1----:R-:W-:-:S03]  /*2d40*/  @!P0 LEA R38, P1, R70, R38, 0x1 ;  /* 0x0000002646268211 */ /* 0x002fc600078208ff */
[----:B------:R-:W-:Y:S02]  /*2d50*/  @!P0 IMAD.IADD R2, R71, 0x1, R53 ;  /* 0x0000000147028824 */ /* 0x000fe400078e0235 */
[----:B------:R-:W-:-:S03]  /*2d60*/  VIADD R53, R51, 0x138 ;  /* 0x0000013833357836 */ /* 0x000fc60000000000 */
[----:B------:R-:W-:Y:S02]  /*2d70*/  @!P0 LEA.HI.X R39, R70, R39, R2, 0x1, P1 ;  /* 0x0000002746278211 */ /* 0x000fe400008f0c02 */
[----:B------:R-:W-:Y:S02]  /*2d80*/  CS2R R70, SRZ ;  /* 0x0000000000467805 */ /* 0x000fe4000001ff00 */
[----:B------:R-:W-:Y:S02]  /*2d90*/  SHF.R.S32.HI R93, RZ, 0x1f, R53 ;  /* 0x0000001fff5d7819 */ /* 0x000fe40000011435 */
[----:B------:R-:W-:Y:S02]  /*2da0*/  ISETP.GE.U32.AND P1, PT, R53, UR16, PT ;  /* 0x0000001035007c0c */ /* 0x000fe4000bf26070 */
[----:B------:R0:W5:Y:S02]  /*2db0*/  @!P5 LDG.E R71, desc[UR18][R18.64] ;  /* 0x000000121247d981 */ /* 0x000164000c1e1900 */
[----:B------:R-:W-:-:S02]  /*2dc0*/  ISETP.GE.AND.EX P5, PT, R93, UR17, PT, P1 ;  /* 0x000000115d007c0c */ /* 0x000fc4000bfa6310 */
[----:B------:R-:W-:-:S11]  /*2dd0*/  LOP3.LUT P4, RZ, R52, 0x4000, RZ, 0xc0, !PT ;  /* 0x0000400034ff7812 */ /* 0x000fd6000788c0ff */
[----:B------:R-:W1:Y:S02]  /*2de0*/  @!P5 LDC.64 R2, c[0x0][0x3e0] ;  /* 0x0000f800ff02db82 */ /* 0x000e640000000a00 */
[----:B------:R4:W5:Y:S06]  /*2df0*/  @!P4 LDG.E R72, desc[UR18][R58.64] ;  /* 0x000000123a48c981 */ /* 0x00096c000c1e1900 */
[----:B0-----:R-:W0:Y:S01]  /*2e00*/  @!P5 LDC.64 R18, c[0x0][0x390] ;  /* 0x0000e400ff12db82 */ /* 0x001e220000000a00 */
[----:B----4-:R-:W-:Y:S01]  /*2e10*/  @!P5 MOV R58, R26 ;  /* 0x0000001a003ad202 */ /* 0x010fe20000000f00 */
[----:B------:R-:W-:-:S02]  /*2e20*/  @!P5 IMAD.MOV.U32 R59, RZ, RZ, R29 ;  /* 0x000000ffff3bd224 */ /* 0x000fc400078e001d */
[-C--:B-1----:R-:W-:Y:S02]  /*2e30*/  @!P5 IMAD R20, R93, R2.reuse, RZ ;  /* 0x000000025d14d224 */ /* 0x082fe400078e02ff */
[----:B------:R-:W-:-:S04]  /*2e40*/  @!P5 IMAD.WIDE.U32 R58, R53, R2, R58 ;  /* 0x00000002353ad225 */ /* 0x000fc800078e003a */
[----:B------:R-:W-:Y:S01]  /*2e50*/  @!P5 IMAD R3, R53, R3, R20 ;  /* 0x000000033503d224 */ /* 0x000fe200078e0214 */
[----:B------:R-:W-:Y:S02]  /*2e60*/  IADD3 R53, PT, PT, R51, 0x140, RZ ;  /* 0x0000014033357810 */ /* 0x000fe40007ffe0ff */
[C---:B0-----:R-:W-:Y:S01]  /*2e70*/  @!P5 LEA R18, P1, R58.reuse, R18, 0x1 ;  /* 0x000000123a12d211 */ /* 0x041fe200078208ff */
[----:B------:R-:W-:Y:S01]  /*2e80*/  @!P5 IMAD.IADD R2, R59, 0x1, R3 ;  /* 0x000000013b02d824 */ /* 0x000fe200078e0203 */
[----:B------:R-:W-:Y:S02]  /*2e90*/  LOP3.LUT R67, R67, 0xfffbffff, RZ, 0xc0, !PT ;  /* 0xfffbffff43437812 */ /* 0x000fe400078ec0ff */
[----:B------:R-:W-:Y:S02]  /*2ea0*/  SHF.R.S32.HI R59, RZ, 0x1f, R53 ;  /* 0x0000001fff3b7819 */ /* 0x000fe40000011435 */
[----:B------:R-:W-:Y:S02]  /*2eb0*/  @!P5 LEA.HI.X R19, R58, R19, R2, 0x1, P1 ;  /* 0x000000133a13d211 */ /* 0x000fe400008f0c02 */
[----:B------:R-:W-:-:S02]  /*2ec0*/  ISETP.GE.U32.AND P1, PT, R53, UR16, PT ;  /* 0x0000001035007c0c */ /* 0x000fc4000bf26070 */
[----:B------:R-:W-:Y:S02]  /*2ed0*/  @P0 LOP3.LUT R67, R67, 0x40000, RZ, 0xfc, !PT ;  /* 0x0004000043430812 */ /* 0x000fe400078efcff */
[----:B------:R-:W-:Y:S02]  /*2ee0*/  ISETP.GE.AND.EX P0, PT, R59, UR17, PT, P1 ;  /* 0x000000113b007c0c */ /* 0x000fe4000bf06310 */
[C---:B------:R-:W-:Y:S02]  /*2ef0*/  LOP3.LUT P3, RZ, R52.reuse, 0x1000, RZ, 0xc0, !PT ;  /* 0x0000100034ff7812 */ /* 0x040fe4000786c0ff */
[----:B------:R-:W-:-:S09]  /*2f00*/  LOP3.LUT P2, RZ, R52, 0x800, RZ, 0xc0, !PT ;  /* 0x0000080034ff7812 */ /* 0x000fd2000784c0ff */
[----:B------:R-:W0:Y:S02]  /*2f10*/  @!P0 LDC.64 R2, c[0x0][0x3e0] ;  /* 0x0000f800ff028b82 */ /* 0x000e240000000a00 */
[----:B------:R1:W4:Y:S02]  /*2f20*/  @!P3 LDG.E R70, desc[UR18][R54.64] ;  /* 0x000000123646b981 */ /* 0x000324000c1e1900 */
[----:B-1----:R-:W-:-:S06]  /*2f30*/  CS2R R54, SRZ ;  /* 0x0000000000367805 */ /* 0x002fcc000001ff00 */
[----:B------:R1:W4:Y:S02]  /*2f40*/  @!P2 LDG.E R55, desc[UR18][R16.64] ;  /* 0x000000121037a981 */ /* 0x000324000c1e1900 */
[----:B-1----:R-:W1:Y:S01]  /*2f50*/  @!P0 LDC.64 R16, c[0x0][0x390] ;  /* 0x0000e400ff108b82 */ /* 0x002e620000000a00 */
[-C--:B0-----:R-:W-:Y:S02]  /*2f60*/  @!P0 IMAD R46, R59, R2.reuse, RZ ;  /* 0x000000023b2e8224 */ /* 0x081fe400078e02ff */
[----:B------:R-:W-:Y:S02]  /*2f70*/  @!P0 IMAD.MOV.U32 R58, RZ, RZ, R26 ;  /* 0x000000ffff3a8224 */ /* 0x000fe400078e001a */
[----:B------:R-:W-:Y:S02]  /*2f80*/  @!P0 IMAD.MOV.U32 R59, RZ, RZ, R29 ;  /* 0x000000ffff3b8224 */ /* 0x000fe400078e001d */
[C---:B------:R-:W-:Y:S02]  /*2f90*/  @!P0 IMAD R3, R53.reuse, R3, R46 ;  /* 0x0000000335038224 */ /* 0x040fe400078e022e */
[----:B------:R-:W-:Y:S01]  /*2fa0*/  @!P0 IMAD.WIDE.U32 R58, R53, R2, R58 ;  /* 0x00000002353a8225 */ /* 0x000fe200078e003a */
[----:B------:R-:W-:-:S04]  /*2fb0*/  LOP3.LUT P4, RZ, R52, 0x400, RZ, 0xc0, !PT ;  /* 0x0000040034ff7812 */ /* 0x000fc8000788c0ff */
[----:B------:R-:W-:Y:S02]  /*2fc0*/  @!P0 IADD3 R2, PT, PT, R59, R3, RZ ;  /* 0x000000033b028210 */ /* 0x000fe40007ffe0ff */
[----:B-1----:R-:W-:-:S04]  /*2fd0*/  @!P0 LEA R16, P1, R58, R16, 0x1 ;  /* 0x000000103a108211 */ /* 0x002fc800078208ff */
[----:B------:R-:W-:Y:S01]  /*2fe0*/  @!P0 LEA.HI.X R17, R58, R17, R2, 0x1, P1 ;  /* 0x000000113a118211 */ /* 0x000fe200008f0c02 */
[----:B------:R-:W-:Y:S02]  /*2ff0*/  IMAD.MOV.U32 R58, RZ, RZ, RZ ;  /* 0x000000ffff3a7224 */ /* 0x000fe400078e00ff */
[----:B------:R-:W-:-:S04]  /*3000*/  VIADD R53, R51, 0x148 ;  /* 0x0000014833357836 */ /* 0x000fc80000000000 */
[----:B------:R0:W4:Y:S01]  /*3010*/  @!P4 LDG.E R58, desc[UR18][R56.64] ;  /* 0x00000012383ac981 */ /* 0x000122000c1e1900 */
[----:B------:R-:W-:Y:S02]  /*3020*/  SHF.R.S32.HI R59, RZ, 0x1f, R53 ;  /* 0x0000001fff3b7819 */ /* 0x000fe40000011435 */
[----:B------:R-:W-:Y:S02]  /*3030*/  ISETP.GE.U32.AND P1, PT, R53, UR16, PT ;  /* 0x0000001035007c0c */ /* 0x000fe4000bf26070 */
[----:B0-----:R-:W-:-:S06]  /*3040*/  CS2R R56, SRZ ;  /* 0x0000000000387805 */ /* 0x001fcc000001ff00 */
[----:B------:R0:W4:Y:S01]  /*3050*/  @!P6 LDG.E R57, desc[UR18][R34.64] ;  /* 0x000000122239e981 */ /* 0x000122000c1e1900 */
[----:B------:R-:W-:-:S13]  /*3060*/  ISETP.GE.AND.EX P6, PT, R59, UR17, PT, P1 ;  /* 0x000000113b007c0c */ /* 0x000fda000bfc6310 */
[----:B------:R-:W1:Y:S08]  /*3070*/  @!P6 LDC.64 R2, c[0x0][0x3e0] ;  /* 0x0000f800ff02eb82 */ /* 0x000e700000000a00 */
[----:B0-----:R-:W0:Y:S01]  /*3080*/  @!P6 LDC.64 R34, c[0x0][0x390] ;  /* 0x0000e400ff22eb82 */ /* 0x001e220000000a00 */
[----:B------:R-:W-:Y:S01]  /*3090*/  @!P6 MOV R92, R26 ;  /* 0x0000001a005ce202 */ /* 0x000fe20000000f00 */
[----:B------:R-:W-:Y:S01]  /*30a0*/  @!P6 IMAD.MOV.U32 R93, RZ, RZ, R29 ;  /* 0x000000ffff5de224 */ /* 0x000fe200078e001d */
[----:B------:R-:W-:Y:S01]  /*30b0*/  LOP3.LUT R67, R67, 0xfffdffff, RZ, 0xc0, !PT ;  /* 0xfffdffff43437812 */ /* 0x000fe200078ec0ff */
[----:B-1----:R-:W-:-:S02]  /*30c0*/  @!P6 IMAD R46, R59, R2, RZ ;  /* 0x000000023b2ee224 */ /* 0x002fc400078e02ff */
[----:B------:R-:W-:-:S04]  /*30d0*/  @!P6 IMAD.WIDE.U32 R92, R53, R2, R92 ;  /* 0x00000002355ce225 */ /* 0x000fc800078e005c */
[----:B------:R-:W-:Y:S01]  /*30e0*/  @!P6 IMAD R3, R53, R3, R46 ;  /* 0x000000033503e224 */ /* 0x000fe200078e022e */
[----:B------:R-:W-:Y:S02]  /*30f0*/  IADD3 R53, PT, PT, R51, 0x150, RZ ;  /* 0x0000015033357810 */ /* 0x000fe40007ffe0ff */
[----:B0-----:R-:W-:Y:S01]  /*3100*/  @!P6 LEA R34, P1, R92, R34, 0x1 ;  /* 0x000000225c22e211 */ /* 0x001fe200078208ff */
[----:B------:R-:W-:Y:S01]  /*3110*/  @!P6 IMAD.IADD R2, R93, 0x1, R3 ;  /* 0x000000015d02e824 */ /* 0x000fe200078e0203 */
[----:B------:R-:W-:-:S04]  /*3120*/  SHF.R.S32.HI R59, RZ, 0x1f, R53 ;  /* 0x0000001fff3b7819 */ /* 0x000fc80000011435 */
[----:B------:R-:W-:Y:S02]  /*3130*/  @!P6 LEA.HI.X R35, R92, R35, R2, 0x1, P1 ;  /* 0x000000235c23e211 */ /* 0x000fe400008f0c02 */
[----:B------:R-:W-:Y:S02]  /*3140*/  ISETP.GE.U32.AND P1, PT, R53, UR16, PT ;  /* 0x0000001035007c0c */ /* 0x000fe4000bf26070 */
[----:B------:R-:W-:Y:S02]  /*3150*/  @P5 LOP3.LUT R67, R67, 0x20000, RZ, 0xfc, !PT ;  /* 0x0002000043435812 */ /* 0x000fe400078efcff */
[----:B------:R-:W-:Y:S02]  /*3160*/  P2R R20, PR, RZ, 0x20 ;  /* 0x00000020ff147803 */ /* 0x000fe40000000000 */
[----:B------:R-:W-:Y:S02]  /*3170*/  ISETP.GE.AND.EX P5, PT, R59, UR17, PT, P1 ;  /* 0x000000113b007c0c */ /* 0x000fe4000bfa6310 */
[----:B------:R-:W-:-:S11]  /*3180*/  LOP3.LUT P2, RZ, R52, 0x80, RZ, 0xc0, !PT ;  /* 0x0000008034ff7812 */ /* 0x000fd6000784c0ff */
[----:B------:R-:W0:Y:S02]  /*3190*/  @!P5 LDC.64 R2, c[0x0][0x3e0] ;  /* 0x0000f800ff02db82 */ /* 0x000e240000000a00 */
[----:B------:R1:W4:Y:S01]  /*31a0*/  @!P2 LDG.E R54, desc[UR18][R36.64] ;  /* 0x000000122436a981 */ /* 0x000322000c1e1900 */
[----:B------:R-:W-:-:S05]  /*31b0*/  LOP3.LUT P3, RZ, R52, 0x100, RZ, 0xc0, !PT ;  /* 0x0000010034ff7812 */ /* 0x000fca000786c0ff */
[----:B-1----:R-:W1:Y:S01]  /*31c0*/  @!P5 LDC.64 R36, c[0x0][0x390] ;  /* 0x0000e400ff24db82 */ /* 0x002e620000000a00 */
[----:B------:R-:W-:-:S07]  /*31d0*/  LOP3.LUT R67, R67, 0xfffeffff, RZ, 0xc0, !PT ;  /* 0xfffeffff43437812 */ /* 0x000fce00078ec0ff */
[----:B------:R3:W4:Y:S01]  /*31e0*/  @!P3 LDG.E R56, desc[UR18][R90.64] ;  /* 0x000000125a38b981 */ /* 0x000722000c1e1900 */
[----:B------:R-:W-:Y:S02]  /*31f0*/  @P0 LOP3.LUT R67, R67, 0x10000, RZ, 0xfc, !PT ;  /* 0x0001000043430812 */ /* 0x000fe400078efcff */
[----:B------:R-:W-:Y:S01]  /*3200*/  LOP3.LUT P0, RZ, R52, 0x40, RZ, 0xc0, !PT ;  /* 0x0000004034ff7812 */ /* 0x000fe2000780c0ff */
[----:B0-----:R-:W-:Y:S02]  /*3210*/  @!P5 IMAD R46, R59, R2, RZ ;  /* 0x000000023b2ed224 */ /* 0x001fe400078e02ff */
[----:B---3--:R-:W-:Y:S02]  /*3220*/  @!P5 IMAD.MOV.U32 R90, RZ, RZ, R26 ;  /* 0x000000ffff5ad224 */ /* 0x008fe400078e001a */
[----:B------:R-:W-:Y:S02]  /*3230*/  @!P5 IMAD.MOV.U32 R91, RZ, RZ, R29 ;  /* 0x000000ffff5bd224 */ /* 0x000fe400078e001d */
[----:B------:R-:W-:-:S02]  /*3240*/  @!P5 IMAD R3, R53, R3, R46 ;  /* 0x000000033503d224 */ /* 0x000fc400078e022e */
[----:B------:R-:W-:Y:S01]  /*3250*/  @!P5 IMAD.WIDE.U32 R90, R53, R2, R90 ;  /* 0x00000002355ad225 */ /* 0x000fe200078e005a */
[----:B------:R-:W-:-:S04]  /*3260*/  IADD3 R59, PT, PT, R51, 0x158, RZ ;  /* 0x00000158333b7810 */ /* 0x000fc80007ffe0ff */
[----:B------:R-:W-:Y:S02]  /*3270*/  @!P5 IADD3 R2, PT, PT, R91, R3, RZ ;  /* 0x000000035b02d210 */ /* 0x000fe40007ffe0ff */
[C---:B-1----:R-:W-:Y:S01]  /*3280*/  @!P5 LEA R36, P1, R90.reuse, R36, 0x1 ;  /* 0x000000245a24d211 */ /* 0x042fe200078208ff */
[----:B------:R-:W-:Y:S01]  /*3290*/  IMAD.MOV.U32 R53, RZ, RZ, RZ ;  /* 0x000000ffff357224 */ /* 0x000fe200078e00ff */
[----:B------:R-:W-:Y:S02]  /*32a0*/  SHF.R.S32.HI R91, RZ, 0x1f, R59 ;  /* 0x0000001fff5b7819 */ /* 0x000fe4000001143b */
[----:B------:R-:W-:Y:S02]  /*32b0*/  @!P5 LEA.HI.X R37, R90, R37, R2, 0x1, P1 ;  /* 0x000000255a25d211 */ /* 0x000fe400008f0c02 */
[----:B------:R-:W-:Y:S01]  /*32c0*/  ISETP.GE.U32.AND P1, PT, R59, UR16, PT ;  /* 0x000000103b007c0c */ /* 0x000fe2000bf26070 */
[----:B------:R-:W3:Y:S03]  /*32d0*/  @!P0 LDG.E R53, desc[UR18][R88.64] ;  /* 0x0000001258358981 */ /* 0x000ee6000c1e1900 */
[----:B------:R-:W-:-:S02]  /*32e0*/  ISETP.GE.AND.EX P0, PT, R91, UR17, PT, P1 ;  /* 0x000000115b007c0c */ /* 0x000fc4000bf06310 */
[----:B------:R-:W-:Y:S01]  /*32f0*/  LOP3.LUT P4, RZ, R52, 0x20, RZ, 0xc0, !PT ;  /* 0x0000002034ff7812 */ /* 0x000fe2000788c0ff */
[----:B------:R-:W-:-:S10]  /*3300*/  IMAD.MOV.U32 R46, RZ, RZ, RZ ;  /* 0x000000ffff2e7224 */ /* 0x000fd400078e00ff */
[----:B------:R-:W0:Y:S02]  /*3310*/  @!P0 LDC.64 R2, c[0x0][0x3e0] ;  /* 0x0000f800ff028b82 */ /* 0x000e240000000a00 */
[----:B------:R1:W3:Y:S01]  /*3320*/  @!P4 LDG.E R46, desc[UR18][R14.64] ;  /* 0x000000120e2ec981 */ /* 0x0002e2000c1e1900 */
[----:B------:R-:W-:-:S04]  /*3330*/  LOP3.LUT R67, R67, 0xffff7fff, RZ, 0xc0, !PT ;  /* 0xffff7fff43437812 */ /* 0x000fc800078ec0ff */
[----:B------:R-:W-:Y:S01]  /*3340*/  @P6 LOP3.LUT R67, R67, 0x8000, RZ, 0xfc, !PT ;  /* 0x0000800043436812 */ /* 0x000fe200078efcff */
[----:B-1----:R-:W1:Y:S03]  /*3350*/  @!P0 LDC.64 R14, c[0x0][0x390] ;  /* 0x0000e400ff0e8b82 */ /* 0x002e660000000a00 */
[----:B------:R-:W-:Y:S01]  /*3360*/  LOP3.LUT R67, R67, 0xffffbfff, RZ, 0xc0, !PT ;  /* 0xffffbfff43437812 */ /* 0x000fe200078ec0ff */
[----:B------:R-:W-:-:S03]  /*3370*/  @!P0 IMAD.MOV.U32 R88, RZ, RZ, R26 ;  /* 0x000000ffff588224 */ /* 0x000fc600078e001a */
[----:B------:R-:W-:Y:S01]  /*3380*/  @P5 LOP3.LUT R67, R67, 0x4000, RZ, 0xfc, !PT ;  /* 0x0000400043435812 */ /* 0x000fe200078efcff */
[----:B------:R-:W-:Y:S01]  /*3390*/  @!P0 IMAD.MOV.U32 R89, RZ, RZ, R29 ;  /* 0x000000ffff598224 */ /* 0x000fe200078e001d */
[----:B------:R-:W-:Y:S01]  /*33a0*/  ISETP.NE.AND P5, PT, R20, RZ, PT ;  /* 0x000000ff1400720c */ /* 0x000fe20003fa5270 */
[-C--:B0-----:R-:W-:Y:S02]  /*33b0*/  @!P0 IMAD R20, R91, R2.reuse, RZ ;  /* 0x000000025b148224 */ /* 0x081fe400078e02ff */
[----:B------:R-:W-:-:S04]  /*33c0*/  @!P0 IMAD.WIDE.U32 R88, R59, R2, R88 ;  /* 0x000000023b588225 */ /* 0x000fc800078e0058 */
[----:B------:R-:W-:Y:S02]  /*33d0*/  @!P0 IMAD R3, R59, R3, R20 ;  /* 0x000000033b038224 */ /* 0x000fe400078e0214 */
[----:B------:R-:W-:-:S03]  /*33e0*/  VIADD R59, R51, 0x160 ;  /* 0x00000160333b7836 */ /* 0x000fc60000000000 */
[----:B------:R-:W-:Y:S02]  /*33f0*/  @!P0 IADD3 R2, PT, PT, R89, R3, RZ ;  /* 0x0000000359028210 */ /* 0x000fe40007ffe0ff */
[C---:B-1----:R-:W-:Y:S02]  /*3400*/  @!P0 LEA R14, P1, R88.reuse, R14, 0x1 ;  /* 0x0000000e580e8211 */ /* 0x042fe400078208ff */
[----:B------:R-:W-:Y:S02]  /*3410*/  LOP3.LUT R67, R67, 0xffffdfff, RZ, 0xc0, !PT ;  /* 0xffffdfff43437812 */ /* 0x000fe400078ec0ff */
[----:B------:R-:W-:Y:S02]  /*3420*/  @!P0 LEA.HI.X R15, R88, R15, R2, 0x1, P1 ;  /* 0x0000000f580f8211 */ /* 0x000fe400008f0c02 */
[----:B------:R-:W-:Y:S02]  /*3430*/  SHF.R.S32.HI R89, RZ, 0x1f, R59 ;  /* 0x0000001fff597819 */ /* 0x000fe4000001143b */
[----:B------:R-:W-:-:S02]  /*3440*/  ISETP.GE.U32.AND P1, PT, R59, UR16, PT ;  /* 0x000000103b007c0c */ /* 0x000fc4000bf26070 */
[----:B------:R-:W-:Y:S02]  /*3450*/  @P0 LOP3.LUT R67, R67, 0x2000, RZ, 0xfc, !PT ;  /* 0x0000200043430812 */ /* 0x000fe400078efcff */
[----:B------:R-:W-:Y:S02]  /*3460*/  ISETP.GE.AND.EX P0, PT, R89, UR17, PT, P1 ;  /* 0x0000001159007c0c */ /* 0x000fe4000bf06310 */
[C---:B------:R-:W-:Y:S01]  /*3470*/  LOP3.LUT P3, RZ, R52.reuse, 0x10, RZ, 0xc0, !PT ;  /* 0x0000001034ff7812 */ /* 0x040fe2000786c0ff */
[----:B------:R-:W-:Y:S01]  /*3480*/  IMAD.MOV.U32 R20, RZ, RZ, RZ ;  /* 0x000000ffff147224 */ /* 0x000fe200078e00ff */
[----:B------:R-:W-:-:S09]  /*3490*/  LOP3.LUT P2, RZ, R52, 0x8, RZ, 0xc0, !PT ;  /* 0x0000000834ff7812 */ /* 0x000fd2000784c0ff */
[----:B------:R-:W0:Y:S02]  /*34a0*/  @!P0 LDC.64 R2, c[0x0][0x3e0] ;  /* 0x0000f800ff028b82 */ /* 0x000e240000000a00 */
[----:B------:R1:W3:Y:S01]  /*34b0*/  @!P3 LDG.E R20, desc[UR18][R82.64] ;  /* 0x000000125214b981 */ /* 0x0002e2000c1e1900 */
[----:B------:R-:W-:-:S06]  /*34c0*/  HFMA2 R50, -RZ, RZ, 0, 0 ;  /* 0x00000000ff327431 */ /* 0x000fcc00000001ff */
[----:B------:R2:W3:Y:S01]  /*34d0*/  @!P2 LDG.E R50, desc[UR18][R48.64] ;  /* 0x000000123032a981 */ /* 0x0004e2000c1e1900 */
[----:B-1----:R-:W1:Y:S01]  /*34e0*/  @!P0 LDC.64 R82, c[0x0][0x390] ;  /* 0x0000e400ff528b82 */ /* 0x002e620000000a00 */
[----:B--2---:R-:W-:Y:S01]  /*34f0*/  @!P0 MOV R48, R26 ;  /* 0x0000001a00308202 */ /* 0x004fe20000000f00 */
[----:B------:R-:W-:Y:S02]  /*3500*/  @!P0 IMAD.MOV.U32 R49, RZ, RZ, R29 ;  /* 0x000000ffff318224 */ /* 0x000fe400078e001d */
[-C--:B0-----:R-:W-:Y:S02]  /*3510*/  @!P0 IMAD R66, R89, R2.reuse, RZ ;  /* 0x0000000259428224 */ /* 0x081fe400078e02ff */
[----:B------:R-:W-:-:S04]  /*3520*/  @!P0 IMAD.WIDE.U32 R48, R59, R2, R48 ;  /* 0x000000023b308225 */ /* 0x000fc800078e0030 */
[----:B------:R-:W-:-:S05]  /*3530*/  @!P0 IMAD R3, R59, R3, R66 ;  /* 0x000000033b038224 */ /* 0x000fca00078e0242 */
[----:B------:R-:W-:Y:S02]  /*3540*/  @!P0 IADD3 R2, PT, PT, R49, R3, RZ ;  /* 0x0000000331028210 */ /* 0x000fe40007ffe0ff */
[----:B-1----:R-:W-:-:S04]  /*3550*/  @!P0 LEA R82, P1, R48, R82, 0x1 ;  /* 0x0000005230528211 */ /* 0x002fc800078208ff */
[----:B------:R-:W-:Y:S02]  /*3560*/  @!P0 LEA.HI.X R83, R48, R83, R2, 0x1, P1 ;  /* 0x0000005330538211 */ /* 0x000fe400008f0c02 */
[C---:B------:R-:W-:Y:S02]  /*3570*/  LOP3.LUT P1, RZ, R52.reuse, 0x4, RZ, 0xc0, !PT ;  /* 0x0000000434ff7812 */ /* 0x040fe4000782c0ff */
[C---:B------:R-:W-:Y:S02]  /*3580*/  LOP3.LUT P2, RZ, R67.reuse, 0x80000000, RZ, 0xc0, !PT ;  /* 0x8000000043ff7812 */ /* 0x040fe4000784c0ff */
[----:B------:R-:W-:Y:S02]  /*3590*/  LOP3.LUT R67, R67, 0xffffefff, RZ, 0xc0, !PT ;  /* 0xffffefff43437812 */ /* 0x000fe400078ec0ff */
[----:B------:R-:W-:Y:S02]  /*35a0*/  LOP3.LUT P4, RZ, R52, 0x2, RZ, 0xc0, !PT ;  /* 0x0000000234ff7812 */ /* 0x000fe4000788c0ff */
[----:B------:R-:W-:-:S02]  /*35b0*/  CS2R R48, SRZ ;  /* 0x0000000000307805 */ /* 0x000fc4000001ff00 */
[----:B------:R-:W-:Y:S02]  /*35c0*/  @P0 LOP3.LUT R67, R67, 0x1000, RZ, 0xfc, !PT ;  /* 0x0000100043430812 */ /* 0x000fe400078efcff */
[----:B------:R-:W-:Y:S01]  /*35d0*/  ISETP.NE.AND P0, PT, R47, RZ, PT ;  /* 0x000000ff2f00720c */ /* 0x000fe20003f05270 */
[----:B------:R-:W-:Y:S01]  /*35e0*/  VIADD R47, R51, 0x168 ;  /* 0x00000168332f7836 */ /* 0x000fe20000000000 */
[----:B------:R0:W2:Y:S04]  /*35f0*/  @!P1 LDG.E R49, desc[UR18][R64.64] ;  /* 0x0000001240319981 */ /* 0x0000a8000c1e1900 */
[----:B------:R-:W-:Y:S02]  /*3600*/  SHF.R.S32.HI R59, RZ, 0x1f, R47 ;  /* 0x0000001fff3b7819 */ /* 0x000fe4000001142f */
[----:B------:R-:W-:Y:S01]  /*3610*/  ISETP.GE.U32.AND P1, PT, R47, UR16, PT ;  /* 0x000000102f007c0c */ /* 0x000fe2000bf26070 */
[----:B------:R1:W2:Y:S03]  /*3620*/  @!P4 LDG.E R48, desc[UR18][R44.64] ;  /* 0x000000122c30c981 */ /* 0x0002a6000c1e1900 */
[----:B------:R-:W-:-:S13]  /*3630*/  ISETP.GE.AND.EX P4, PT, R59, UR17, PT, P1 ;  /* 0x000000113b007c0c */ /* 0x000fda000bf86310 */
[----:B------:R-:W5:Y:S08]  /*3640*/  @!P4 LDC.64 R2, c[0x0][0x3e0] ;  /* 0x0000f800ff02cb82 */ /* 0x000f700000000a00 */
[----:B0-----:R-:W0:Y:S01]  /*3650*/  @!P4 LDC.64 R64, c[0x0][0x390] ;  /* 0x0000e400ff40cb82 */ /* 0x001e220000000a00 */
[----:B------:R-:W-:Y:S01]  /*3660*/  LOP3.LUT P3, RZ, R52, 0x1, RZ, 0xc0, !PT ;  /* 0x0000000134ff7812 */ /* 0x000fe2000786c0ff */
[----:B-1----:R-:W-:Y:S01]  /*3670*/  @!P4 IMAD.MOV.U32 R45, RZ, RZ, R29 ;  /* 0x000000ffff2dc224 */ /* 0x002fe200078e001d */
[----:B------:R-:W-:Y:S01]  /*3680*/  @!P4 MOV R44, R26 ;  /* 0x0000001a002cc202 */ /* 0x000fe20000000f00 */
[----:B-----5:R-:W-:-:S04]  /*3690*/  @!P4 IMAD R66, R59, R2, RZ ;  /* 0x000000023b42c224 */ /* 0x020fc800078e02ff */
[----:B------:R-:W-:-:S04]  /*36a0*/  @!P4 IMAD.WIDE.U32 R44, R47, R2, R44 ;  /* 0x000000022f2cc225 */ /* 0x000fc800078e002c */
[----:B------:R-:W-:Y:S02]  /*36b0*/  @!P4 IMAD R3, R47, R3, R66 ;  /* 0x000000032f03c224 */ /* 0x000fe400078e0242 */
[----:B------:R-:W-:Y:S01]  /*36c0*/  IMAD.MOV.U32 R47, RZ, RZ, RZ ;  /* 0x000000ffff2f7224 */ /* 0x000fe200078e00ff */
[----:B0-----:R-:W-:Y:S01]  /*36d0*/  @!P4 LEA R64, P1, R44, R64, 0x1 ;  /* 0x000000402c40c211 */ /* 0x001fe200078208ff */
[----:B------:R-:W-:Y:S01]  /*36e0*/  VIADD R59, R51, 0x170 ;  /* 0x00000170333b7836 */ /* 0x000fe20000000000 */
[----:B------:R-:W-:-:S03]  /*36f0*/  @!P4 IADD3 R2, PT, PT, R45, R3, RZ ;  /* 0x000000032d02c210 */ /* 0x000fc60007ffe0ff */
[----:B------:R0:W5:Y:S01]  /*3700*/  @!P3 LDG.E R47, desc[UR18][R32.64] ;  /* 0x00000012202fb981 */ /* 0x000162000c1e1900 */
[----:B------:R-:W-:Y:S02]  /*3710*/  @!P4 LEA.HI.X R65, R44, R65, R2, 0x1, P1 ;  /* 0x000000412c41c211 */ /* 0x000fe400008f0c02 */
[----:B------:R-:W-:Y:S02]  /*3720*/  SHF.R.S32.HI R45, RZ, 0x1f, R59 ;  /* 0x0000001fff2d7819 */ /* 0x000fe4000001143b */
[----:B------:R-:W-:Y:S01]  /*3730*/  ISETP.GE.U32.AND P1, PT, R59, UR16, PT ;  /* 0x000000103b007c0c */ /* 0x000fe2000bf26070 */
[----:B0-----:R-:W-:-:S06]  /*3740*/  HFMA2 R33, -RZ, RZ, 0, 0 ;  /* 0x00000000ff217431 */ /* 0x001fcc00000001ff */
[----:B------:R0:W5:Y:S01]  /*3750*/  @!P2 LDG.E R33, desc[UR18][R12.64] ;  /* 0x000000120c21a981 */ /* 0x000162000c1e1900 */
[----:B------:R-:W-:-:S13]  /*3760*/  ISETP.GE.AND.EX P2, PT, R45, UR17, PT, P1 ;  /* 0x000000112d007c0c */ /* 0x000fda000bf46310 */
[----:B------:R-:W1:Y:S08]  /*3770*/  @!P2 LDC.64 R2, c[0x0][0x3e0] ;  /* 0x0000f800ff02ab82 */ /* 0x000e700000000a00 */
[----:B0-----:R-:W0:Y:S01]  /*3780*/  @!P2 LDC.64 R12, c[0x0][0x390] ;  /* 0x0000e400ff0cab82 */ /* 0x001e220000000a00 */
[----:B------:R-:W-:Y:S02]  /*3790*/  LOP3.LUT R67, R67, 0xfffff7ff, RZ, 0xc0, !PT ;  /* 0xfffff7ff43437812 */ /* 0x000fe400078ec0ff */
[----:B------:R-:W-:-:S02]  /*37a0*/  @!P2 MOV R44, R26 ;  /* 0x0000001a002ca202 */ /* 0x000fc40000000f00 */
[----:B------:R-:W-:-:S04]  /*37b0*/  @P4 LOP3.LUT R67, R67, 0x800, RZ, 0xfc, !PT ;  /* 0x0000080043434812 */ /* 0x000fc800078efcff */
[----:B------:R-:W-:Y:S01]  /*37c0*/  LOP3.LUT P4, RZ, R67, 0x10000000, RZ, 0xc0, !PT ;  /* 0x1000000043ff7812 */ /* 0x000fe2000788c0ff */
[-C--:B-1----:R-:W-:Y:S02]  /*37d0*/  @!P2 IMAD R66, R45, R2.reuse, RZ ;  /* 0x000000022d42a224 */ /* 0x082fe400078e02ff */
[----:B------:R-:W-:Y:S01]  /*37e0*/  @!P2 IMAD.MOV.U32 R45, RZ, RZ, R29 ;  /* 0x000000ffff2da224 */ /* 0x000fe200078e001d */
[----:B------:R-:W-:Y:S01]  /*37f0*/  LOP3.LUT P3, RZ, R67, 0x8000000, RZ, 0xc0, !PT ;  /* 0x0800000043ff7812 */ /* 0x000fe2000786c0ff */
[C---:B------:R-:W-:Y:S02]  /*3800*/  @!P2 IMAD R3, R59.reuse, R3, R66 ;  /* 0x000000033b03a224 */ /* 0x040fe400078e0242 */
[----:B------:R-:W-:Y:S01]  /*3810*/  @!P2 IMAD.WIDE.U32 R44, R59, R2, R44 ;  /* 0x000000023b2ca225 */ /* 0x000fe200078e002c */
[----:B------:R-:W-:-:S04]  /*3820*/  LOP3.LUT R67, R67, 0xfffffbff, RZ, 0xc0, !PT ;  /* 0xfffffbff43437812 */ /* 0x000fc800078ec0ff */
[----:B------:R-:W-:Y:S02]  /*3830*/  @!P2 IADD3 R2, PT, PT, R45, R3, RZ ;  /* 0x000000032d02a210 */ /* 0x000fe40007ffe0ff */
[C---:B0-----:R-:W-:Y:S02]  /*3840*/  @!P2 LEA R12, P1, R44.reuse, R12, 0x1 ;  /* 0x0000000c2c0ca211 */ /* 0x041fe400078208ff */
[----:B------:R-:W-:Y:S02]  /*3850*/  @P2 LOP3.LUT R67, R67, 0x400, RZ, 0xfc, !PT ;  /* 0x0000040043432812 */ /* 0x000fe400078efcff */
[----:B------:R-:W-:Y:S02]  /*3860*/  @!P2 LEA.HI.X R13, R44, R13, R2, 0x1, P1 ;  /* 0x0000000d2c0da211 */ /* 0x000fe400008f0c02 */
[----:B------:R-:W-:Y:S02]  /*3870*/  LOP3.LUT P1, RZ, R67, 0x40000000, RZ, 0xc0, !PT ;  /* 0x4000000043ff7812 */ /* 0x000fe4000782c0ff */
[----:B------:R-:W-:-:S02]  /*3880*/  ISETP.NE.AND P2, PT, R8, RZ, PT ;  /* 0x000000ff0800720c */ /* 0x000fc40003f45270 */
[----:B------:R-:W-:Y:S01]  /*3890*/  CS2R R44, SRZ ;  /* 0x00000000002c7805 */ /* 0x000fe2000001ff00 */
[----:B------:R-:W-:-:S05]  /*38a0*/  VIADD R59, R51, 0x178 ;  /* 0x00000178333b7836 */ /* 0x000fca0000000000 */
[----:B------:R-:W-:-:S03]  /*38b0*/  SHF.R.S32.HI R89, RZ, 0x1f, R59 ;  /* 0x0000001fff597819 */ /* 0x000fc6000001143b */
[----:B------:R0:W5:Y:S01]  /*38c0*/  @!P1 LDG.E R45, desc[UR18][R62.64] ;  /* 0x000000123e2d9981 */ /* 0x000162000c1e1900 */
[----:B------:R-:W-:-:S03]  /*38d0*/  ISETP.GE.U32.AND P1, PT, R59, UR16, PT ;  /* 0x000000103b007c0c */ /* 0x000fc6000bf26070 */
[----:B------:R1:W5:Y:S01]  /*38e0*/  @!P2 LDG.E R44, desc[UR18][R42.64] ;  /* 0x000000122a2ca981 */ /* 0x000362000c1e1900 */
[----:B------:R-:W-:-:S13]  /*38f0*/  ISETP.GE.AND.EX P2, PT, R89, UR17, PT, P1 ;  /* 0x0000001159007c0c */ /* 0x000fda000bf46310 */
[----:B------:R-:W4:Y:S08]  /*3900*/  @!P2 LDC.64 R2, c[0x0][0x3e0] ;  /* 0x0000f800ff02ab82 */ /* 0x000f300000000a00 */
[----:B0-----:R-:W0:Y:S01]  /*3910*/  @!P2 LDC.64 R62, c[0x0][0x390] ;  /* 0x0000e400ff3eab82 */ /* 0x001e220000000a00 */
[----:B-1----:R-:W-:Y:S01]  /*3920*/  @!P2 MOV R42, R26 ;  /* 0x0000001a002aa202 */ /* 0x002fe20000000f00 */
[----:B------:R-:W-:-:S02]  /*3930*/  @!P2 IMAD.MOV.U32 R43, RZ, RZ, R29 ;  /* 0x000000ffff2ba224 */ /* 0x000fc400078e001d */
[-C--:B----4-:R-:W-:Y:S02]  /*3940*/  @!P2 IMAD R8, R89, R2.reuse, RZ ;  /* 0x000000025908a224 */ /* 0x090fe400078e02ff */
[----:B------:R-:W-:-:S04]  /*3950*/  @!P2 IMAD.WIDE.U32 R42, R59, R2, R42 ;  /* 0x000000023b2aa225 */ /* 0x000fc800078e002a */
[----:B------:R-:W-:Y:S01]  /*3960*/  @!P2 IMAD R3, R59, R3, R8 ;  /* 0x000000033b03a224 */ /* 0x000fe200078e0208 */
[----:B0-----:R-:W-:-:S04]  /*3970*/  @!P2 LEA R62, P1, R42, R62, 0x1 ;  /* 0x0000003e2a3ea211 */ /* 0x001fc800078208ff */
[----:B------:R-:W-:Y:S01]  /*3980*/  @!P2 IADD3 R2, PT, PT, R43, R3, RZ ;  /* 0x000000032b02a210 */ /* 0x000fe20007ffe0ff */
[----:B------:R-:W-:-:S03]  /*3990*/  VIADD R59, R51, 0x180 ;  /* 0x00000180333b7836 */ /* 0x000fc60000000000 */
[----:B------:R-:W-:Y:S02]  /*39a0*/  @!P2 LEA.HI.X R63, R42, R63, R2, 0x1, P1 ;  /* 0x0000003f2a3fa211 */ /* 0x000fe400008f0c02 */
[----:B------:R-:W-:Y:S02]  /*39b0*/  CS2R R42, SRZ ;  /* 0x00000000002a7805 */ /* 0x000fe4000001ff00 */
[----:B------:R-:W-:Y:S02]  /*39c0*/  SHF.R.S32.HI R89, RZ, 0x1f, R59 ;  /* 0x0000001fff597819 */ /* 0x000fe4000001143b */
[----:B------:R-:W-:Y:S02]  /*39d0*/  ISETP.GE.U32.AND P1, PT, R59, UR16, PT ;  /* 0x000000103b007c0c */ /* 0x000fe4000bf26070 */
[----:B------:R0:W4:Y:S02]  /*39e0*/  @!P3 LDG.E R42, desc[UR18][R10.64] ;  /* 0x000000120a2ab981 */ /* 0x000124000c1e1900 */
[----:B------:R-:W-:-:S02]  /*39f0*/  ISETP.GE.AND.EX P3, PT, R89, UR17, PT, P1 ;  /* 0x0000001159007c0c */ /* 0x000fc4000bf66310 */
[----:B------:R-:W-:Y:S01]  /*3a00*/  LOP3.LUT R67, R67, 0xfffffdff, RZ, 0xc0, !PT ;  /* 0xfffffdff43437812 */ /* 0x000fe200078ec0ff */
[----:B------:R1:W4:Y:S10]  /*3a10*/  @!P4 LDG.E R43, desc[UR18][R24.64] ;  /* 0x00000012182bc981 */ /* 0x000334000c1e1900 */
[----:B------:R-:W3:Y:S08]  /*3a20*/  @!P3 LDC.64 R2, c[0x0][0x3e0] ;  /* 0x0000f800ff02bb82 */ /* 0x000ef00000000a00 */
[----:B0-----:R-:W0:Y:S01]  /*3a30*/  @!P3 LDC.64 R10, c[0x0][0x390] ;  /* 0x0000e400ff0abb82 */ /* 0x001e220000000a00 */
[----:B-1----:R-:W-:Y:S01]  /*3a40*/  @!P3 MOV R24, R26 ;  /* 0x0000001a0018b202 */ /* 0x002fe20000000f00 */
[----:B------:R-:W-:Y:S01]  /*3a50*/  @!P3 IMAD.MOV.U32 R25, RZ, RZ, R29 ;  /* 0x000000ffff19b224 */ /* 0x000fe200078e001d */
[----:B------:R-:W-:-:S02]  /*3a60*/  @P2 LOP3.LUT R67, R67, 0x200, RZ, 0xfc, !PT ;  /* 0x0000020043432812 */ /* 0x000fc400078efcff */
[----:B------:R-:W-:Y:S02]  /*3a70*/  P2R R8, PR, RZ, 0x4 ;  /* 0x00000004ff087803 */ /* 0x000fe40000000000 */
[C---:B------:R-:W-:Y:S02]  /*3a80*/  LOP3.LUT P2, RZ, R67.reuse, 0x1000000, RZ, 0xc0, !PT ;  /* 0x0100000043ff7812 */ /* 0x040fe4000784c0ff */
[----:B------:R-:W-:Y:S01]  /*3a90*/  LOP3.LUT P4, RZ, R67, 0x800000, RZ, 0xc0, !PT ;  /* 0x0080000043ff7812 */ /* 0x000fe2000788c0ff */
[-C--:B---3--:R-:W-:Y:S02]  /*3aa0*/  @!P3 IMAD R32, R89, R2.reuse, RZ ;  /* 0x000000025920b224 */ /* 0x088fe400078e02ff */
[----:B------:R-:W-:Y:S01]  /*3ab0*/  @!P3 IMAD.WIDE.U32 R24, R59, R2, R24 ;  /* 0x000000023b18b225 */ /* 0x000fe200078e0018 */
[----:B------:R-:W-:-:S03]  /*3ac0*/  LOP3.LUT R67, R67, 0xfffffeff, RZ, 0xc0, !PT ;  /* 0xfffffeff43437812 */ /* 0x000fc600078ec0ff */
[----:B------:R-:W-:Y:S01]  /*3ad0*/  @!P3 IMAD R3, R59, R3, R32 ;  /* 0x000000033b03b224 */ /* 0x000fe200078e0220 */
[----:B------:R-:W-:Y:S02]  /*3ae0*/  @P3 LOP3.LUT R67, R67, 0x100, RZ, 0xfc, !PT ;  /* 0x0000010043433812 */ /* 0x000fe400078efcff */
[----:B0-----:R-:W-:Y:S02]  /*3af0*/  @!P3 LEA R10, P1, R24, R10, 0x1 ;  /* 0x0000000a180ab211 */ /* 0x001fe400078208ff */
[----:B------:R-:W-:-:S04]  /*3b00*/  @!P3 IADD3 R2, PT, PT, R25, R3, RZ ;  /* 0x000000031902b210 */ /* 0x000fc80007ffe0ff */
[----:B------:R-:W-:Y:S02]  /*3b10*/  @!P3 LEA.HI.X R11, R24, R11, R2, 0x1, P1 ;  /* 0x0000000b180bb211 */ /* 0x000fe400008f0c02 */
[----:B------:R-:W-:Y:S02]  /*3b20*/  LOP3.LUT P1, RZ, R67, 0x4000000, RZ, 0xc0, !PT ;  /* 0x0400000043ff7812 */ /* 0x000fe4000782c0ff */
[----:B------:R-:W-:Y:S01]  /*3b30*/  ISETP.NE.AND P3, PT, R9, RZ, PT ;  /* 0x000000ff0900720c */ /* 0x000fe20003f65270 */
[----:B------:R-:W-:Y:S02]  /*3b40*/  IMAD.MOV.U32 R24, RZ, RZ, RZ ;  /* 0x000000ffff187224 */ /* 0x000fe400078e00ff */
[----:B------:R-:W-:Y:S02]  /*3b50*/  VIADD R9, R51, 0x188 ;  /* 0x0000018833097836 */ /* 0x000fe40000000000 */
[----:B------:R-:W-:-:S03]  /*3b60*/  HFMA2 R32, -RZ, RZ, 0, 0 ;  /* 0x00000000ff207431 */ /* 0x000fc600000001ff */
[----:B------:R-:W-:-:S03]  /*3b70*/  SHF.R.S32.HI R25, RZ, 0x1f, R9 ;  /* 0x0000001fff197819 */ /* 0x000fc60000011409 */
[----:B------:R0:W3:Y:S01]  /*3b80*/  @!P1 LDG.E R24, desc[UR18][R60.64] ;  /* 0x000000123c189981 */ /* 0x0000e2000c1e1900 */
[----:B------:R-:W-:-:S03]  /*3b90*/  ISETP.GE.U32.AND P1, PT, R9, UR16, PT ;  /* 0x0000001009007c0c */ /* 0x000fc6000bf26070 */
[----:B------:R1:W3:Y:S01]  /*3ba0*/  @!P3 LDG.E R32, desc[UR18][R30.64] ;  /* 0x000000121e20b981 */ /* 0x0002e2000c1e1900 */
[----:B------:R-:W-:-:S13]  /*3bb0*/  ISETP.GE.AND.EX P3, PT, R25, UR17, PT, P1 ;  /* 0x0000001119007c0c */ /* 0x000fda000bf66310 */
[----:B------:R-:W2:Y:S08]  /*3bc0*/  @!P3 LDC.64 R2, c[0x0][0x3e0] ;  /* 0x0000f800ff02bb82 */ /* 0x000eb00000000a00 */
[----:B0-----:R-:W0:Y:S01]  /*3bd0*/  @!P3 LDC.64 R60, c[0x0][0x390] ;  /* 0x0000e400ff3cbb82 */ /* 0x001e220000000a00 */
[----:B-1----:R-:W-:Y:S01]  /*3be0*/  @!P3 MOV R30, R26 ;  /* 0x0000001a001eb202 */ /* 0x002fe20000000f00 */
[----:B------:R-:W-:-:S02]  /*3bf0*/  @!P3 IMAD.MOV.U32 R31, RZ, RZ, R29 ;  /* 0x000000ffff1fb224 */ /* 0x000fc400078e001d */
[-C--:B--2---:R-:W-:Y:S02]  /*3c00*/  @!P3 IMAD R66, R25, R2.reuse, RZ ;  /* 0x000000021942b224 */ /* 0x084fe400078e02ff */
        /* <DEDUP_REMOVED lines=9> */
[----:B------:R0:W2:Y:S02]  /*3ca0*/  @!P4 LDG.E R30, desc[UR18][R40.64] ;  /* 0x00000012281ec981 */ /* 0x0000a4000c1e1900 */
[----:B------:R-:W-:-:S02]  /*3cb0*/  ISETP.GE.AND.EX P4, PT, R59, UR17, PT, P1 ;  /* 0x000000113b007c0c */ /* 0x000fc4000bf86310 */
[----:B------:R1:W2:Y:S11]  /*3cc0*/  @!P2 LDG.E R31, desc[UR18][R86.64] ;  /* 0x00000012561fa981 */ /* 0x0002b6000c1e1900 */
[----:B------:R-:W5:Y:S08]  /*3cd0*/  @!P4 LDC.64 R2, c[0x0][0x3e0] ;  /* 0x0000f800ff02cb82 */ /* 0x000f700000000a00 */
[----:B0-----:R-:W0:Y:S01]  /*3ce0*/  @!P4 LDC.64 R40, c[0x0][0x390] ;  /* 0x0000e400ff28cb82 */ /* 0x001e220000000a00 */
[----:B-1----:R-:W-:Y:S01]  /*3cf0*/  @!P4 MOV R86, R26 ;  /* 0x0000001a0056c202 */ /* 0x002fe20000000f00 */
[----:B------:R-:W-:Y:S01]  /*3d00*/  @!P4 IMAD.MOV.U32 R87, RZ, RZ, R29 ;  /* 0x000000ffff57c224 */ /* 0x000fe200078e001d */
[----:B------:R-:W-:-:S04]  /*3d10*/  LOP3.LUT R67, R67, 0xffffff7f, RZ, 0xc0, !PT ;  /* 0xffffff7f43437812 */ /* 0x000fc800078ec0ff */
[----:B------:R-:W-:Y:S02]  /*3d20*/  @P3 LOP3.LUT R67, R67, 0x80, RZ, 0xfc, !PT ;  /* 0x0000008043433812 */ /* 0x000fe400078efcff */
[----:B------:R-:W-:Y:S01]  /*3d30*/  P2R R9, PR, RZ, 0x8 ;  /* 0x00000008ff097803 */ /* 0x000fe20000000000 */
[-C--:B-----5:R-:W-:Y:S02]  /*3d40*/  @!P4 IMAD R66, R59, R2.reuse, RZ ;  /* 0x000000023b42c224 */ /* 0x0a0fe400078e02ff */
[----:B------:R-:W-:-:S04]  /*3d50*/  @!P4 IMAD.WIDE.U32 R86, R25, R2, R86 ;  /* 0x000000021956c225 */ /* 0x000fc800078e0056 */
[----:B------:R-:W-:Y:S01]  /*3d60*/  @!P4 IMAD R3, R25, R3, R66 ;  /* 0x000000031903c224 */ /* 0x000fe200078e0242 */
[C---:B------:R-:W-:Y:S02]  /*3d70*/  LOP3.LUT P3, RZ, R67.reuse, 0x400000, RZ, 0xc0, !PT ;  /* 0x0040000043ff7812 */ /* 0x040fe4000786c0ff */
[C---:B------:R-:W-:Y:S02]  /*3d80*/  LOP3.LUT P2, RZ, R67.reuse, 0x100000, RZ, 0xc0, !PT ;  /* 0x0010000043ff7812 */ /* 0x040fe4000784c0ff */
[----:B------:R-:W-:Y:S02]  /*3d90*/  LOP3.LUT R67, R67, 0xffffffbf, RZ, 0xc0, !PT ;  /* 0xffffffbf43437812 */ /* 0x000fe400078ec0ff */
[----:B------:R-:W-:Y:S02]  /*3da0*/  @!P4 IADD3 R2, PT, PT, R87, R3, RZ ;  /* 0x000000035702c210 */ /* 0x000fe40007ffe0ff */
[----:B0-----:R-:W-:Y:S02]  /*3db0*/  @!P4 LEA R40, P1, R86, R40, 0x1 ;  /* 0x000000285628c211 */ /* 0x001fe400078208ff */
[----:B------:R-:W-:-:S02]  /*3dc0*/  @P4 LOP3.LUT R67, R67, 0x40, RZ, 0xfc, !PT ;  /* 0x0000004043434812 */ /* 0x000fc400078efcff */
[----:B------:R-:W-:Y:S02]  /*3dd0*/  @!P4 LEA.HI.X R41, R86, R41, R2, 0x1, P1 ;  /* 0x000000295629c211 */ /* 0x000fe400008f0c02 */
[----:B------:R-:W-:Y:S01]  /*3de0*/  ISETP.NE.AND P4, PT, R21, RZ, PT ;  /* 0x000000ff1500720c */ /* 0x000fe20003f85270 */
[----:B------:R-:W-:Y:S01]  /*3df0*/  IMAD.MOV.U32 R25, RZ, RZ, RZ ;  /* 0x000000ffff197224 */ /* 0x000fe200078e00ff */
[----:B------:R-:W-:-:S04]  /*3e00*/  IADD3 R21, PT, PT, R51, 0x198, RZ ;  /* 0x0000019833157810 */ /* 0x000fc80007ffe0ff */
[----:B------:R-:W-:Y:S02]  /*3e10*/  SHF.R.S32.HI R59, RZ, 0x1f, R21 ;  /* 0x0000001fff3b7819 */ /* 0x000fe40000011415 */
[----:B------:R-:W-:-:S05]  /*3e20*/  ISETP.GE.U32.AND P1, PT, R21, UR16, PT ;  /* 0x0000001015007c0c */ /* 0x000fca000bf26070 */
[----:B------:R0:W5:Y:S01]  /*3e30*/  @!P4 LDG.E R25, desc[UR18][R4.64] ;  /* 0x000000120419c981 */ /* 0x000162000c1e1900 */
[----:B------:R-:W-:-:S13]  /*3e40*/  ISETP.GE.AND.EX P4, PT, R59, UR17, PT, P1 ;  /* 0x000000113b007c0c */ /* 0x000fda000bf86310 */
[----:B------:R-:W1:Y:S01]  /*3e50*/  @!P4 LDC.64 R2, c[0x0][0x3e0] ;  /* 0x0000f800ff02cb82 */ /* 0x000e620000000a00 */
[----:B------:R-:W-:-:S06]  /*3e60*/  CS2R R86, SRZ ;  /* 0x0000000000567805 */ /* 0x000fcc000001ff00 */
[----:B------:R4:W5:Y:S01]  /*3e70*/  @!P3 LDG.E R87, desc[UR18][R22.64] ;  /* 0x000000121657b981 */ /* 0x000962000c1e1900 */
[----:B0-----:R-:W0:Y:S03]  /*3e80*/  @!P4 LDC.64 R4, c[0x0][0x390] ;  /* 0x0000e400ff04cb82 */ /* 0x001e260000000a00 */
[----:B------:R-:W5:Y:S01]  /*3e90*/  @!P5 LDG.E R86, desc[UR18][R18.64] ;  /* 0x000000121256d981 */ /* 0x000f62000c1e1900 */
[----:B----4-:R-:W-:Y:S01]  /*3ea0*/  @!P4 MOV R23, R29 ;  /* 0x0000001d0017c202 */ /* 0x010fe20000000f00 */
[----:B------:R-:W-:Y:S02]  /*3eb0*/  @!P4 IMAD.MOV.U32 R22, RZ, RZ, R26 ;  /* 0x000000ffff16c224 */ /* 0x000fe400078e001a */
[-C--:B-1----:R-:W-:Y:S02]  /*3ec0*/  @!P4 IMAD R66, R59, R2.reuse, RZ ;  /* 0x000000023b42c224 */ /* 0x082fe400078e02ff */
[----:B------:R-:W-:-:S04]  /*3ed0*/  @!P4 IMAD.WIDE.U32 R22, R21, R2, R22 ;  /* 0x000000021516c225 */ /* 0x000fc800078e0016 */
[----:B------:R-:W-:Y:S01]  /*3ee0*/  @!P4 IMAD R3, R21, R3, R66 ;  /* 0x000000031503c224 */ /* 0x000fe200078e0242 */
[----:B0-----:R-:W-:-:S03]  /*3ef0*/  @!P4 LEA R4, P1, R22, R4, 0x1 ;  /* 0x000000041604c211 */ /* 0x001fc600078208ff */
[----:B------:R-:W-:Y:S01]  /*3f00*/  @!P4 IMAD.IADD R2, R23, 0x1, R3 ;  /* 0x000000011702c824 */ /* 0x000fe200078e0203 */
[----:B------:R-:W-:-:S04]  /*3f10*/  IADD3 R21, PT, PT, R51, 0x1a0, RZ ;  /* 0x000001a033157810 */ /* 0x000fc80007ffe0ff */
[----:B------:R-:W-:Y:S02]  /*3f20*/  @!P4 LEA.HI.X R5, R22, R5, R2, 0x1, P1 ;  /* 0x000000051605c211 */ /* 0x000fe400008f0c02 */
[----:B------:R-:W-:Y:S02]  /*3f30*/  CS2R R22, SRZ ;  /* 0x0000000000167805 */ /* 0x000fe4000001ff00 */
[----:B------:R-:W-:Y:S02]  /*3f40*/  SHF.R.S32.HI R59, RZ, 0x1f, R21 ;  /* 0x0000001fff3b7819 */ /* 0x000fe40000011415 */
[----:B------:R-:W-:Y:S02]  /*3f50*/  ISETP.GE.U32.AND P1, PT, R21, UR16, PT ;  /* 0x0000001015007c0c */ /* 0x000fe4000bf26070 */
[----:B------:R0:W4:Y:S02]  /*3f60*/  @!P0 LDG.E R22, desc[UR18][R6.64] ;  /* 0x0000001206168981 */ /* 0x000124000c1e1900 */
[----:B------:R-:W-:-:S02]  /*3f70*/  ISETP.GE.AND.EX P0, PT, R59, UR17, PT, P1 ;  /* 0x000000113b007c0c */ /* 0x000fc4000bf06310 */
[----:B------:R1:W4:Y:S11]  /*3f80*/  @!P2 LDG.E R23, desc[UR18][R84.64] ;  /* 0x000000125417a981 */ /* 0x000336000c1e1900 */
[----:B------:R-:W3:Y:S08]  /*3f90*/  @!P0 LDC.64 R2, c[0x0][0x3e0] ;  /* 0x0000f800ff028b82 */ /* 0x000ef00000000a00 */
[----:B0-----:R-:W0:Y:S01]  /*3fa0*/  @!P0 LDC.64 R6, c[0x0][0x390] ;  /* 0x0000e400ff068b82 */ /* 0x001e220000000a00 */
[----:B-1----:R-:W-:Y:S01]  /*3fb0*/  @!P0 MOV R85, R29 ;  /* 0x0000001d00558202 */ /* 0x002fe20000000f00 */
[----:B------:R-:W-:-:S02]  /*3fc0*/  @!P0 IMAD.MOV.U32 R84, RZ, RZ, R26 ;  /* 0x000000ffff548224 */ /* 0x000fc400078e001a */
[-C--:B---3--:R-:W-:Y:S02]  /*3fd0*/  @!P0 IMAD R66, R59, R2.reuse, RZ ;  /* 0x000000023b428224 */ /* 0x088fe400078e02ff */
[----:B------:R-:W-:-:S04]  /*3fe0*/  @!P0 IMAD.WIDE.U32 R84, R21, R2, R84 ;  /* 0x0000000215548225 */ /* 0x000fc800078e0054 */
[----:B------:R-:W-:Y:S01]  /*3ff0*/  @!P0 IMAD R3, R21, R3, R66 ;  /* 0x0000000315038224 */ /* 0x000fe200078e0242 */
[----:B0-----:R-:W-:Y:S01]  /*4000*/  @!P0 LEA R6, P1, R84, R6, 0x1 ;  /* 0x0000000654068211 */ /* 0x001fe200078208ff */
[----:B------:R-:W-:Y:S02]  /*4010*/  VIADD R59, R51, 0x1a8 ;  /* 0x000001a8333b7836 */ /* 0x000fe40000000000 */
[----:B------:R-:W-:-:S03]  /*4020*/  @!P0 IMAD.IADD R2, R85, 0x1, R3 ;  /* 0x0000000155028824 */ /* 0x000fc600078e0203 */
[----:B------:R-:W-:Y:S02]  /*4030*/  SHF.R.S32.HI R85, RZ, 0x1f, R59 ;  /* 0x0000001fff557819 */ /* 0x000fe4000001143b */
[----:B------:R-:W-:Y:S02]  /*4040*/  @!P0 LEA.HI.X R7, R84, R7, R2, 0x1, P1 ;  /* 0x0000000754078211 */ /* 0x000fe400008f0c02 */
[----:B------:R-:W-:-:S04]  /*4050*/  ISETP.GE.U32.AND P1, PT, R59, UR16, PT ;  /* 0x000000103b007c0c */ /* 0x000fc8000bf26070 */
[----:B------:R-:W-:-:S13]  /*4060*/  ISETP.GE.AND.EX P5, PT, R85, UR17, PT, P1 ;  /* 0x0000001155007c0c */ /* 0x000fda000bfa6310 */
[----:B------:R-:W0:Y:S01]  /*4070*/  @!P5 LDC.64 R2, c[0x0][0x3e0] ;  /* 0x0000f800ff02db82 */ /* 0x000e220000000a00 */
[----:B------:R-:W-:Y:S01]  /*4080*/  @!P5 MOV R18, R26 ;  /* 0x0000001a0012d202 */ /* 0x000fe20000000f00 */
[----:B------:R-:W-:Y:S01]  /*4090*/  @!P5 IMAD.MOV.U32 R19, RZ, RZ, R29 ;  /* 0x000000ffff13d224 */ /* 0x000fe200078e001d */
[C---:B------:R-:W-:Y:S02]  /*40a0*/  LOP3.LUT P3, RZ, R67.reuse, 0x40000, RZ, 0xc0, !PT ;  /* 0x0004000043ff7812 */ /* 0x040fe4000786c0ff */
[----:B------:R-:W-:Y:S01]  /*40b0*/  LOP3.LUT R67, R67, 0xffffffdf, RZ, 0xc0, !PT ;  /* 0xffffffdf43437812 */ /* 0x000fe200078ec0ff */
[-C--:B0-----:R-:W-:Y:S02]  /*40c0*/  @!P5 IMAD R66, R85, R2.reuse, RZ ;  /* 0x000000025542d224 */ /* 0x081fe400078e02ff */
[----:B------:R-:W-:-:S04]  /*40d0*/  @!P5 IMAD.WIDE.U32 R18, R59, R2, R18 ;  /* 0x000000023b12d225 */ /* 0x000fc800078e0012 */
[----:B------:R-:W-:Y:S02]  /*40e0*/  @!P5 IMAD R59, R59, R3, R66 ;  /* 0x000000033b3bd224 */ /* 0x000fe400078e0242 */
[----:B------:R-:W0:Y:S01]  /*40f0*/  @!P5 LDC.64 R2, c[0x0][0x390] ;  /* 0x0000e400ff02db82 */ /* 0x000e220000000a00 */
[----:B------:R-:W-:Y:S01]  /*4100*/  HFMA2 R21, -RZ, RZ, 0, 0 ;  /* 0x00000000ff157431 */ /* 0x000fe200000001ff */
[----:B------:R-:W-:Y:S02]  /*4110*/  @P4 LOP3.LUT R67, R67, 0x20, RZ, 0xfc, !PT ;  /* 0x0000002043434812 */ /* 0x000fe400078efcff */
[----:B------:R-:W-:Y:S02]  /*4120*/  @!P5 IADD3 R19, PT, PT, R19, R59, RZ ;  /* 0x0000003b1313d210 */ /* 0x000fe40007ffe0ff */
[----:B------:R-:W-:Y:S01]  /*4130*/  LOP3.LUT P2, RZ, R67, 0x10000, RZ, 0xc0, !PT ;  /* 0x0001000043ff7812 */ /* 0x000fe2000784c0ff */
[----:B------:R0:W3:Y:S01]  /*4140*/  @!P3 LDG.E R21, desc[UR18][R38.64] ;  /* 0x000000122615b981 */ /* 0x0000e2000c1e1900 */
[----:B------:R-:W-:Y:S01]  /*4150*/  VIADD R59, R51, 0x1b0 ;  /* 0x000001b0333b7836 */ /* 0x000fe20000000000 */
[----:B0-----:R-:W-:-:S04]  /*4160*/  @!P5 LEA R38, P1, R18, R2, 0x1 ;  /* 0x000000021226d211 */ /* 0x001fc800078208ff */
[----:B------:R-:W-:Y:S01]  /*4170*/  @!P5 LEA.HI.X R39, R18, R3, R19, 0x1, P1 ;  /* 0x000000031227d211 */ /* 0x000fe200008f0c13 */
[----:B------:R-:W-:Y:S01]  /*4180*/  IMAD.MOV.U32 R19, RZ, RZ, RZ ;  /* 0x000000ffff137224 */ /* 0x000fe200078e00ff */
[----:B------:R-:W-:-:S05]  /*4190*/  SHF.R.S32.HI R85, RZ, 0x1f, R59 ;  /* 0x0000001fff557819 */ /* 0x000fca000001143b */
[----:B------:R0:W3:Y:S01]  /*41a0*/  @!P2 LDG.E R19, desc[UR18][R16.64] ;  /* 0x000000121013a981 */ /* 0x0000e2000c1e1900 */
[----:B------:R-:W-:Y:S01]  /*41b0*/  ISETP.GE.U32.AND P1, PT, R59, UR16, PT ;  /* 0x000000103b007c0c */ /* 0x000fe2000bf26070 */
[----:B0-----:R-:W-:-:S06]  /*41c0*/  HFMA2 R17, -RZ, RZ, 0, 0 ;  /* 0x00000000ff117431 */ /* 0x001fcc00000001ff */
[----:B------:R0:W3:Y:S01]  /*41d0*/  @!P6 LDG.E R17, desc[UR18][R34.64] ;  /* 0x000000122211e981 */ /* 0x0000e2000c1e1900 */
[----:B------:R-:W-:-:S13]  /*41e0*/  ISETP.GE.AND.EX P6, PT, R85, UR17, PT, P1 ;  /* 0x0000001155007c0c */ /* 0x000fda000bfc6310 */
[----:B------:R-:W1:Y:S01]  /*41f0*/  @!P6 LDC.64 R2, c[0x0][0x3e0] ;  /* 0x0000f800ff02eb82 */ /* 0x000e620000000a00 */
[----:B------:R-:W-:Y:S02]  /*4200*/  @!P6 MOV R84, R26 ;  /* 0x0000001a0054e202 */ /* 0x000fe40000000f00 */
[----:B------:R-:W-:-:S04]  /*4210*/  LOP3.LUT R67, R67, 0xffffffef, RZ, 0xc0, !PT ;  /* 0xffffffef43437812 */ /* 0x000fc800078ec0ff */
[----:B------:R-:W-:Y:S01]  /*4220*/  @P0 LOP3.LUT R67, R67, 0x10, RZ, 0xfc, !PT ;  /* 0x0000001043430812 */ /* 0x000fe200078efcff */
[-C--:B-1----:R-:W-:Y:S02]  /*4230*/  @!P6 IMAD R18, R85, R2.reuse, RZ ;  /* 0x000000025512e224 */ /* 0x082fe400078e02ff */
[----:B------:R-:W-:Y:S02]  /*4240*/  @!P6 IMAD.MOV.U32 R85, RZ, RZ, R29 ;  /* 0x000000ffff55e224 */ /* 0x000fe400078e001d */
[----:B------:R-:W-:-:S04]  /*4250*/  @!P6 IMAD.WIDE.U32 R84, R59, R2, R84 ;  /* 0x000000023b54e225 */ /* 0x000fc800078e0054 */
[----:B------:R-:W-:Y:S02]  /*4260*/  @!P6 IMAD R59, R59, R3, R18 ;  /* 0x000000033b3be224 */ /* 0x000fe400078e0212 */
[----:B------:R-:W0:Y:S01]  /*4270*/  @!P6 LDC.64 R2, c[0x0][0x390] ;  /* 0x0000e400ff02eb82 */ /* 0x000e220000000a00 */
[C---:B------:R-:W-:Y:S02]  /*4280*/  LOP3.LUT P3, RZ, R67.reuse, 0x2000, RZ, 0xc0, !PT ;  /* 0x0000200043ff7812 */ /* 0x040fe4000786c0ff */
[----:B------:R-:W-:-:S04]  /*4290*/  LOP3.LUT R67, R67, 0xfffffff7, RZ, 0xc0, !PT ;  /* 0xfffffff743437812 */ /* 0x000fc800078ec0ff */
[----:B------:R-:W-:-:S04]  /*42a0*/  @P5 LOP3.LUT R67, R67, 0x8, RZ, 0xfc, !PT ;  /* 0x0000000843435812 */ /* 0x000fc800078efcff */
[C---:B------:R-:W-:Y:S02]  /*42b0*/  LOP3.LUT P2, RZ, R67.reuse, 0x800, RZ, 0xc0, !PT ;  /* 0x0000080043ff7812 */ /* 0x040fe4000784c0ff */
[----:B------:R-:W-:Y:S02]  /*42c0*/  LOP3.LUT R67, R67, 0xfffffffb, RZ, 0xc0, !PT ;  /* 0xfffffffb43437812 */ /* 0x000fe400078ec0ff */
[----:B------:R-:W-:Y:S02]  /*42d0*/  @!P6 IADD3 R16, PT, PT, R85, R59, RZ ;  /* 0x0000003b5510e210 */ /* 0x000fe40007ffe0ff */
[----:B------:R-:W-:Y:S02]  /*42e0*/  @P6 LOP3.LUT R67, R67, 0x4, RZ, 0xfc, !PT ;  /* 0x0000000443436812 */ /* 0x000fe400078efcff */
[----:B0-----:R-:W-:-:S04]  /*42f0*/  @!P6 LEA R34, P1, R84, R2, 0x1 ;  /* 0x000000025422e211 */ /* 0x001fc800078208ff */
[----:B------:R-:W-:Y:S02]  /*4300*/  @!P6 LEA.HI.X R35, R84, R3, R16, 0x1, P1 ;  /* 0x000000035423e211 */ /* 0x000fe400008f0c10 */
[----:B------:R-:W-:Y:S01]  /*4310*/  LOP3.LUT P1, RZ, R67, 0x4000, RZ, 0xc0, !PT ;  /* 0x0000400043ff7812 */ /* 0x000fe2000782c0ff */
[----:B------:R-:W-:Y:S02]  /*4320*/  IMAD.MOV.U32 R18, RZ, RZ, RZ ;  /* 0x000000ffff127224 */ /* 0x000fe400078e00ff */
[----:B------:R-:W-:Y:S02]  /*4330*/  VIADD R59, R51, 0x1b8 ;  /* 0x000001b8333b7836 */ /* 0x000fe40000000000 */
[----:B------:R-:W-:-:S03]  /*4340*/  HFMA2 R16, -RZ, RZ, 0, 0 ;  /* 0x00000000ff107431 */ /* 0x000fc600000001ff */
[----:B------:R-:W-:-:S03]  /*4350*/  SHF.R.S32.HI R85, RZ, 0x1f, R59 ;  /* 0x0000001fff557819 */ /* 0x000fc6000001143b */
[----:B------:R0:W3:Y:S04]  /*4360*/  @!P3 LDG.E R16, desc[UR18][R14.64] ;  /* 0x000000120e10b981 */ /* 0x0000e8000c1e1900 */
[----:B------:R1:W3:Y:S01]  /*4370*/  @!P1 LDG.E R18, desc[UR18][R36.64] ;  /* 0x0000001224129981 */ /* 0x0002e2000c1e1900 */
[----:B------:R-:W-:-:S04]  /*4380*/  ISETP.GE.U32.AND P1, PT, R59, UR16, PT ;  /* 0x000000103b007c0c */ /* 0x000fc8000bf26070 */
[----:B------:R-:W-:-:S13]  /*4390*/  ISETP.GE.AND.EX P3, PT, R85, UR17, PT, P1 ;  /* 0x0000001155007c0c */ /* 0x000fda000bf66310 */
[----:B------:R-:W2:Y:S01]  /*43a0*/  @!P3 LDC.64 R2, c[0x0][0x3e0] ;  /* 0x0000f800ff02bb82 */ /* 0x000ea20000000a00 */
[----:B0-----:R-:W-:Y:S01]  /*43b0*/  @!P3 MOV R14, R26 ;  /* 0x0000001a000eb202 */ /* 0x001fe20000000f00 */
[----:B------:R-:W-:Y:S02]  /*43c0*/  @!P3 IMAD.MOV.U32 R15, RZ, RZ, R29 ;  /* 0x000000ffff0fb224 */ /* 0x000fe400078e001d */
[-C--:B--2---:R-:W-:Y:S02]  /*43d0*/  @!P3 IMAD R66, R85, R2.reuse, RZ ;  /* 0x000000025542b224 */ /* 0x084fe400078e02ff */
[----:B------:R-:W-:-:S04]  /*43e0*/  @!P3 IMAD.WIDE.U32 R14, R59, R2, R14 ;  /* 0x000000023b0eb225 */ /* 0x000fc800078e000e */
[----:B------:R-:W-:Y:S02]  /*43f0*/  @!P3 IMAD R59, R59, R3, R66 ;  /* 0x000000033b3bb224 */ /* 0x000fe400078e0242 */
[----:B------:R-:W1:Y:S01]  /*4400*/  @!P3 LDC.64 R2, c[0x0][0x390] ;  /* 0x0000e400ff02bb82 */ /* 0x000e620000000a00 */
[----:B------:R-:W-:Y:S02]  /*4410*/  LOP3.LUT R67, R67, 0xfffffffd, RZ, 0xc0, !PT ;  /* 0xfffffffd43437812 */ /* 0x000fe400078ec0ff */
[----:B------:R-:W-:Y:S02]  /*4420*/  @!P3 IADD3 R15, PT, PT, R15, R59, RZ ;  /* 0x0000003b0f0fb210 */ /* 0x000fe40007ffe0ff */
[----:B------:R-:W-:Y:S02]  /*4430*/  @P3 LOP3.LUT R67, R67, 0x2, RZ, 0xfc, !PT ;  /* 0x0000000243433812 */ /* 0x000fe400078efcff */
[----:B-1----:R-:W-:-:S04]  /*4440*/  @!P3 LEA R36, P1, R14, R2, 0x1 ;  /* 0x000000020e24b211 */ /* 0x002fc800078208ff */
[----:B------:R-:W-:Y:S02]  /*4450*/  @!P3 LEA.HI.X R37, R14, R3, R15, 0x1, P1 ;  /* 0x000000030e25b211 */ /* 0x000fe400008f0c0f */
[----:B------:R-:W-:Y:S02]  /*4460*/  LOP3.LUT P1, RZ, R67, 0x1000, RZ, 0xc0, !PT ;  /* 0x0000100043ff7812 */ /* 0x000fe4000782c0ff */
[----:B------:R-:W-:Y:S02]  /*4470*/  CS2R R14, SRZ ;  /* 0x00000000000e7805 */ /* 0x000fe4000001ff00 */
[----:B------:R-:W-:Y:S01]  /*4480*/  ISETP.NE.AND P3, PT, R9, RZ, PT ;  /* 0x000000ff0900720c */ /* 0x000fe20003f65270 */
[----:B------:R-:W-:-:S03]  /*4490*/  VIADD R9, R51, 0x1c0 ;  /* 0x000001c033097836 */ /* 0x000fc60000000000 */
[----:B------:R0:W2:Y:S02]  /*44a0*/  @!P2 LDG.E R15, desc[UR18][R64.64] ;  /* 0x00000012400fa981 */ /* 0x0000a4000c1e1900 */
[----:B------:R-:W-:-:S03]  /*44b0*/  SHF.R.S32.HI R59, RZ, 0x1f, R9 ;  /* 0x0000001fff3b7819 */ /* 0x000fc60000011409 */
[----:B------:R-:W2:Y:S01]  /*44c0*/  @!P1 LDG.E R14, desc[UR18][R82.64] ;  /* 0x00000012520e9981 */ /* 0x000ea2000c1e1900 */
[----:B------:R-:W-:-:S04]  /*44d0*/  ISETP.GE.U32.AND P1, PT, R9, UR16, PT ;  /* 0x0000001009007c0c */ /* 0x000fc8000bf26070 */
[----:B------:R-:W-:-:S13]  /*44e0*/  ISETP.GE.AND.EX P2, PT, R59, UR17, PT, P1 ;  /* 0x000000113b007c0c */ /* 0x000fda000bf46310 */
[----:B------:R-:W1:Y:S01]  /*44f0*/  @!P2 LDC.64 R2, c[0x0][0x3e0] ;  /* 0x0000f800ff02ab82 */ /* 0x000e620000000a00 */
[----:B0-----:R-:W-:Y:S01]  /*4500*/  @!P2 MOV R64, R26 ;  /* 0x0000001a0040a202 */ /* 0x001fe20000000f00 */
[----:B------:R-:W-:Y:S02]  /*4510*/  @!P2 IMAD.MOV.U32 R65, RZ, RZ, R29 ;  /* 0x000000ffff41a224 */ /* 0x000fe400078e001d */
[-C--:B-1----:R-:W-:Y:S02]  /*4520*/  @!P2 IMAD R66, R59, R2.reuse, RZ ;  /* 0x000000023b42a224 */ /* 0x082fe400078e02ff */
[----:B------:R-:W-:-:S04]  /*4530*/  @!P2 IMAD.WIDE.U32 R64, R9, R2, R64 ;  /* 0x000000020940a225 */ /* 0x000fc800078e0040 */
[----:B------:R-:W-:Y:S02]  /*4540*/  @!P2 IMAD R9, R9, R3, R66 ;  /* 0x000000030909a224 */ /* 0x000fe400078e0242 */
[----:B------:R-:W0:Y:S01]  /*4550*/  @!P2 LDC.64 R2, c[0x0][0x390] ;  /* 0x0000e400ff02ab82 */ /* 0x000e220000000a00 */
[----:B------:R-:W-:Y:S02]  /*4560*/  LOP3.LUT R67, R67, 0xfffffffe, RZ, 0xc0, !PT ;  /* 0xfffffffe43437812 */ /* 0x000fe400078ec0ff */
[----:B------:R-:W-:Y:S02]  /*4570*/  @!P2 IADD3 R9, PT, PT, R65, R9, RZ ;  /* 0x000000094109a210 */ /* 0x000fe40007ffe0ff */
[----:B------:R-:W-:Y:S02]  /*4580*/  @P2 LOP3.LUT R67, R67, 0x1, RZ, 0xfc, !PT ;  /* 0x0000000143432812 */ /* 0x000fe400078efcff */
[----:B0-----:R-:W-:-:S04]  /*4590*/  @!P2 LEA R84, P1, R64, R2, 0x1 ;  /* 0x000000024054a211 */ /* 0x001fc800078208ff */
[----:B------:R-:W-:Y:S02]  /*45a0*/  @!P2 LEA.HI.X R85, R64, R3, R9, 0x1, P1 ;  /* 0x000000034055a211 */ /* 0x000fe400008f0c09 */
[----:B------:R-:W-:Y:S02]  /*45b0*/  LOP3.LUT P1, RZ, R67, 0x400, RZ, 0xc0, !PT ;  /* 0x0000040043ff7812 */ /* 0x000fe4000782c0ff */
[----:B------:R-:W-:Y:S01]  /*45c0*/  ISETP.NE.AND P2, PT, R8, RZ, PT ;  /* 0x000000ff0800720c */ /* 0x000fe20003f45270 */
[----:B------:R-:W-:Y:S01]  /*45d0*/  IMAD.MOV.U32 R8, RZ, RZ, RZ ;  /* 0x000000ffff087224 */ /* 0x000fe200078e00ff */
[----:B------:R-:W-:-:S04]  /*45e0*/  IADD3 R9, PT, PT, R51, 0x1c8, RZ ;  /* 0x000001c833097810 */ /* 0x000fc80007ffe0ff */
[----:B------:R-:W-:-:S05]  /*45f0*/  SHF.R.S32.HI R59, RZ, 0x1f, R9 ;  /* 0x0000001fff3b7819 */ /* 0x000fca0000011409 */
[----:B------:R0:W2:Y:S01]  /*4600*/  @!P1 LDG.E R8, desc[UR18][R12.64] ;  /* 0x000000120c089981 */ /* 0x0000a2000c1e1900 */
[----:B------:R-:W-:-:S04]  /*4610*/  ISETP.GE.U32.AND P1, PT, R9, UR16, PT ;  /* 0x0000001009007c0c */ /* 0x000fc8000bf26070 */
[----:B------:R-:W-:-:S13]  /*4620*/  ISETP.GE.AND.EX P1, PT, R59, UR17, PT, P1 ;  /* 0x000000113b007c0c */ /* 0x000fda000bf26310 */
[----:B------:R-:W1:Y:S01]  /*4630*/  @!P1 LDC.64 R2, c[0x0][0x3e0] ;  /* 0x0000f800ff029b82 */ /* 0x000e620000000a00 */
[----:B0-----:R-:W-:-:S06]  /*4640*/  CS2R R12, SRZ ;  /* 0x00000000000c7805 */ /* 0x001fcc000001ff00 */
[----:B------:R0:W2:Y:S02]  /*4650*/  @!P2 LDG.E R13, desc[UR18][R62.64] ;  /* 0x000000123e0da981 */ /* 0x0000a4000c1e1900 */
[----:B0-----:R-:W-:Y:S01]  /*4660*/  @!P1 MOV R63, R29 ;  /* 0x0000001d003f9202 */ /* 0x001fe20000000f00 */
        /* <DEDUP_REMOVED lines=8> */
[----:B------:R-:W-:Y:S02]  /*46f0*/  LOP3.LUT P2, RZ, R67, 0x100, RZ, 0xc0, !PT ;  /* 0x0000010043ff7812 */ /* 0x000fe4000784c0ff */
[----:B------:R-:W-:-:S04]  /*4700*/  IADD3 R9, PT, PT, R51, 0x1d0, RZ ;  /* 0x000001d033097810 */ /* 0x000fc80007ffe0ff */
[----:B------:R-:W-:-:S07]  /*4710*/  SHF.R.S32.HI R59, RZ, 0x1f, R9 ;  /* 0x0000001fff3b7819 */ /* 0x000fce0000011409 */
        /* <DEDUP_REMOVED lines=15> */
[----:B------:R-:W-:Y:S01]  /*4810*/  LOP3.LUT P3, RZ, R67, 0x40, RZ, 0xc0, !PT ;  /* 0x0000004043ff7812 */ /* 0x000fe2000786c0ff */
[----:B------:R-:W-:-:S05]  /*4820*/  VIADD R9, R51, 0x1d8 ;  /* 0x000001d833097836 */ /* 0x000fca0000000000 */
[----:B------:R-:W-:-:S07]  /*4830*/  SHF.R.S32.HI R59, RZ, 0x1f, R9 ;  /* 0x0000001fff3b7819 */ /* 0x000fce0000011409 */
[----:B------:R0:W2:Y:S01]  /*4840*/  @!P3 LDG.E R10, desc[UR18][R40.64] ;  /* 0x00000012280ab981 */ /* 0x0000a2000c1e1900 */
[----:B------:R-:W-:-:S04]  /*4850*/  ISETP.GE.U32.AND P3, PT, R9, UR16, PT ;  /* 0x0000001009007c0c */ /* 0x000fc8000bf66070 */
[----:B------:R-:W-:Y:S01]  /*4860*/  ISETP.GE.AND.EX P3, PT, R59, UR17, PT, P3 ;  /* 0x000000113b007c0c */ /* 0x000fe2000bf66330 */
[----:B------:R-:W-:-:S06]  /*4870*/  HFMA2 R3, -RZ, RZ, 0, 0 ;  /* 0x00000000ff037431 */ /* 0x000fcc00000001ff */
[----:B------:R1:W2:Y:S06]  /*4880*/  @!P4 LDG.E R3, desc[UR18][R4.64] ;  /* 0x000000120403c981 */ /* 0x0002ac000c1e1900 */
[----:B0-----:R-:W0:Y:S08]  /*4890*/  @!P3 LDC.64 R40, c[0x0][0x390] ;  /* 0x0000e400ff28bb82 */ /* 0x001e300000000a00 */
[----:B-1----:R-:W1:Y:S01]  /*48a0*/  @!P3 LDC.64 R4, c[0x0][0x3e0] ;  /* 0x0000f800ff04bb82 */ /* 0x002e620000000a00 */
[----:B------:R-:W-:Y:S01]  /*48b0*/  @!P3 MOV R60, R26 ;  /* 0x0000001a003cb202 */ /* 0x000fe20000000f00 */
[----:B------:R-:W-:-:S02]  /*48c0*/  @!P3 IMAD.MOV.U32 R61, RZ, RZ, R29 ;  /* 0x000000ffff3db224 */ /* 0x000fc400078e001d */
[-C--:B-1----:R-:W-:Y:S02]  /*48d0*/  @!P3 IMAD R2, R59, R4.reuse, RZ ;  /* 0x000000043b02b224 */ /* 0x082fe400078e02ff */
[----:B------:R-:W-:-:S04]  /*48e0*/  @!P3 IMAD.WIDE.U32 R60, R9, R4, R60 ;  /* 0x00000004093cb225 */ /* 0x000fc800078e003c */
[----:B------:R-:W-:Y:S01]  /*48f0*/  @!P3 IMAD R9, R9, R5, R2 ;  /* 0x000000050909b224 */ /* 0x000fe200078e0202 */
[C---:B0-----:R-:W-:Y:S02]  /*4900*/  @!P3 LEA R40, P4, R60.reuse, R40, 0x1 ;  /* 0x000000283c28b211 */ /* 0x041fe400078808ff */
[----:B------:R-:W-:Y:S02]  /*4910*/  IADD3 R59, PT, PT, R51, 0x1e0, RZ ;  /* 0x000001e0333b7810 */ /* 0x000fe40007ffe0ff */
[----:B------:R-:W-:Y:S02]  /*4920*/  @!P3 IADD3 R2, PT, PT, R61, R9, RZ ;  /* 0x000000093d02b210 */ /* 0x000fe40007ffe0ff */
[----:B------:R-:W-:Y:S02]  /*4930*/  SHF.R.S32.HI R61, RZ, 0x1f, R59 ;  /* 0x0000001fff3d7819 */ /* 0x000fe4000001143b */
[----:B------:R-:W-:Y:S02]  /*4940*/  @!P3 LEA.HI.X R41, R60, R41, R2, 0x1, P4 ;  /* 0x000000293c29b211 */ /* 0x000fe400020f0c02 */
[----:B------:R-:W-:-:S04]  /*4950*/  ISETP.GE.U32.AND P4, PT, R59, UR16, PT ;  /* 0x000000103b007c0c */ /* 0x000fc8000bf86070 */
[----:B------:R-:W-:Y:S01]  /*4960*/  ISETP.GE.AND.EX P4, PT, R61, UR17, PT, P4 ;  /* 0x000000113d007c0c */ /* 0x000fe2000bf86340 */
[----:B------:R-:W-:-:S06]  /*4970*/  IMAD.MOV.U32 R9, RZ, RZ, RZ ;  /* 0x000000ffff097224 */ /* 0x000fcc00078e00ff */
[----:B------:R0:W2:Y:S06]  /*4980*/  @!P0 LDG.E R9, desc[UR18][R6.64] ;  /* 0x0000001206098981 */ /* 0x0000ac000c1e1900 */
[----:B------:R-:W1:Y:S01]  /*4990*/  @!P4 LDC.64 R4, c[0x0][0x3e0] ;  /* 0x0000f800ff04cb82 */ /* 0x000e620000000a00 */
[----:B0-----:R-:W-:-:S06]  /*49a0*/  CS2R R6, SRZ ;  /* 0x0000000000067805 */ /* 0x001fcc000001ff00 */
[----:B------:R0:W2:Y:S01]  /*49b0*/  @!P5 LDG.E R7, desc[UR18][R38.64] ;  /* 0x000000122607d981 */ /* 0x0000a2000c1e1900 */
[----:B------:R-:W-:Y:S01]  /*49c0*/  ISETP.NE.AND P0, PT, R0, RZ, PT ;  /* 0x000000ff0000720c */ /* 0x000fe20003f05270 */
[----:B------:R-:W-:Y:S01]  /*49d0*/  @!P4 IMAD.MOV.U32 R62, RZ, RZ, R26 ;  /* 0x000000ffff3ec224 */ /* 0x000fe200078e001a */
[----:B------:R-:W-:Y:S01]  /*49e0*/  @!P4 MOV R63, R29 ;  /* 0x0000001d003fc202 */ /* 0x000fe20000000f00 */
[----:B------:R5:W2:Y:S01]  /*49f0*/  @!P6 LDG.E R6, desc[UR18][R34.64] ;  /* 0x000000122206e981 */ /* 0x000aa2000c1e1900 */
[----:B0-----:R-:W0:Y:S01]  /*4a00*/  @!P4 LDC.64 R38, c[0x0][0x390] ;  /* 0x0000e400ff26cb82 */ /* 0x001e220000000a00 */
[-C--:B-1----:R-:W-:Y:S02]  /*4a10*/  @!P4 IMAD R0, R61, R4.reuse, RZ ;  /* 0x000000043d00c224 */ /* 0x082fe400078e02ff */
[----:B------:R-:W-:-:S04]  /*4a20*/  @!P4 IMAD.WIDE.U32 R62, R59, R4, R62 ;  /* 0x000000043b3ec225 */ /* 0x000fc800078e003e */
[----:B------:R-:W-:Y:S01]  /*4a30*/  @!P4 IMAD R5, R59, R5, R0 ;  /* 0x000000053b05c224 */ /* 0x000fe200078e0200 */
[----:B------:R-:W-:-:S03]  /*4a40*/  IADD3 R89, PT, PT, R51, 0x1e8, RZ ;  /* 0x000001e833597810 */ /* 0x000fc60007ffe0ff */
[----:B------:R-:W-:Y:S01]  /*4a50*/  @!P4 IMAD.IADD R0, R63, 0x1, R5 ;  /* 0x000000013f00c824 */ /* 0x000fe200078e0205 */
[----:B------:R-:W-:Y:S02]  /*4a60*/  SHF.R.S32.HI R63, RZ, 0x1f, R89 ;  /* 0x0000001fff3f7819 */ /* 0x000fe40000011459 */
[----:B0-----:R-:W-:-:S04]  /*4a70*/  @!P4 LEA R38, P5, R62, R38, 0x1 ;  /* 0x000000263e26c211 */ /* 0x001fc800078a08ff */
[----:B------:R-:W-:Y:S02]  /*4a80*/  @!P4 LEA.HI.X R39, R62, R39, R0, 0x1, P5 ;  /* 0x000000273e27c211 */ /* 0x000fe400028f0c00 */
[----:B------:R-:W-:-:S04]  /*4a90*/  ISETP.GE.U32.AND P5, PT, R89, UR16, PT ;  /* 0x0000001059007c0c */ /* 0x000fc8000bfa6070 */
[----:B------:R-:W-:Y:S02]  /*4aa0*/  ISETP.GE.AND.EX P5, PT, R63, UR17, PT, P5 ;  /* 0x000000113f007c0c */ /* 0x000fe4000bfa6350 */
[----:B------:R-:W-:Y:S02]  /*4ab0*/  P2R R59, PR, RZ, 0x10 ;  /* 0x00000010ff3b7803 */ /* 0x000fe40000000000 */
[----:B------:R-:W-:Y:S02]  /*4ac0*/  LOP3.LUT P4, RZ, R67, 0x2, RZ, 0xc0, !PT ;  /* 0x0000000243ff7812 */ /* 0x000fe4000788c0ff */
[----:B------:R-:W-:-:S07]  /*4ad0*/  CS2R R4, SRZ ;  /* 0x0000000000047805 */ /* 0x000fce000001ff00 */
[----:B-----5:R-:W0:Y:S04]  /*4ae0*/  @!P5 LDC.64 R34, c[0x0][0x3e0] ;  /* 0x0000f800ff22db82 */ /* 0x020e280000000a00 */
[----:B------:R1:W5:Y:S04]  /*4af0*/  @!P4 LDG.E R5, desc[UR18][R36.64] ;  /* 0x000000122405c981 */ /* 0x000368000c1e1900 */
[----:B-1----:R-:W1:Y:S01]  /*4b00*/  @!P5 LDC.64 R36, c[0x0][0x390] ;  /* 0x0000e400ff24db82 */ /* 0x002e620000000a00 */
[----:B------:R-:W-:Y:S02]  /*4b10*/  @!P5 IMAD.MOV.U32 R62, RZ, RZ, R26 ;  /* 0x000000ffff3ed224 */ /* 0x000fe400078e001a */
[----:B0-----:R-:W-:Y:S01]  /*4b20*/  @!P5 IMAD R0, R63, R34, RZ ;  /* 0x000000223f00d224 */ /* 0x001fe200078e02ff */
[----:B------:R-:W-:-:S03]  /*4b30*/  @!P5 MOV R63, R29 ;  /* 0x0000001d003fd202 */ /* 0x000fc60000000f00 */
[C---:B------:R-:W-:Y:S02]  /*4b40*/  @!P5 IMAD R35, R89.reuse, R35, R0 ;  /* 0x000000235923d224 */ /* 0x040fe400078e0200 */
[----:B------:R-:W-:-:S04]  /*4b50*/  @!P5 IMAD.WIDE.U32 R62, R89, R34, R62 ;  /* 0x00000022593ed225 */ /* 0x000fc800078e003e */
[----:B------:R-:W-:Y:S02]  /*4b60*/  @!P5 IMAD.IADD R0, R63, 0x1, R35 ;  /* 0x000000013f00d824 */ /* 0x000fe400078e0223 */
[----:B------:R-:W-:Y:S01]  /*4b70*/  VIADD R89, R51, 0x1f0 ;  /* 0x000001f033597836 */ /* 0x000fe20000000000 */
[C---:B-1----:R-:W-:Y:S02]  /*4b80*/  @!P5 LEA R36, P6, R62.reuse, R36, 0x1 ;  /* 0x000000243e24d211 */ /* 0x042fe400078c08ff */
[----:B------:R-:W-:Y:S02]  /*4b90*/  P2R R60, PR, RZ, 0x8 ;  /* 0x00000008ff3c7803 */ /* 0x000fe40000000000 */
[----:B------:R-:W-:Y:S02]  /*4ba0*/  LOP3.LUT P3, RZ, R67, 0x1, RZ, 0xc0, !PT ;  /* 0x0000000143ff7812 */ /* 0x000fe4000786c0ff */
[----:B------:R-:W-:Y:S02]  /*4bb0*/  @!P5 LEA.HI.X R37, R62, R37, R0, 0x1, P6 ;  /* 0x000000253e25d211 */ /* 0x000fe400030f0c00 */
[----:B------:R-:W-:-:S02]  /*4bc0*/  SHF.R.S32.HI R91, RZ, 0x1f, R89 ;  /* 0x0000001fff5b7819 */ /* 0x000fc40000011459 */
[----:B------:R-:W-:-:S04]  /*4bd0*/  ISETP.GE.U32.AND P6, PT, R89, UR16, PT ;  /* 0x0000001059007c0c */ /* 0x000fc8000bfc6070 */
[----:B------:R-:W-:-:S03]  /*4be0*/  ISETP.GE.AND.EX P6, PT, R91, UR17, PT, P6 ;  /* 0x000000115b007c0c */ /* 0x000fc6000bfc6360 */
[----:B------:R0:W5:Y:S10]  /*4bf0*/  @!P3 LDG.E R4, desc[UR18][R84.64] ;  /* 0x000000125404b981 */ /* 0x000174000c1e1900 */
[----:B------:R-:W1:Y:S01]  /*4c00*/  @!P6 LDC.64 R34, c[0x0][0x3e0] ;  /* 0x0000f800ff22eb82 */ /* 0x000e620000000a00 */
[----:B0-----:R-:W-:Y:S01]  /*4c10*/  @!P6 MOV R84, R26 ;  /* 0x0000001a0054e202 */ /* 0x001fe20000000f00 */
[----:B------:R-:W-:-:S02]  /*4c20*/  @!P6 IMAD.MOV.U32 R85, RZ, RZ, R29 ;  /* 0x000000ffff55e224 */ /* 0x000fc400078e001d */
[-C--:B-1----:R-:W-:Y:S02]  /*4c30*/  @!P6 IMAD R0, R91, R34.reuse, RZ ;  /* 0x000000225b00e224 */ /* 0x082fe400078e02ff */
[----:B------:R-:W-:-:S04]  /*4c40*/  @!P6 IMAD.WIDE.U32 R84, R89, R34, R84 ;  /* 0x000000225954e225 */ /* 0x000fc800078e0054 */
[----:B------:R-:W-:Y:S02]  /*4c50*/  @!P6 IMAD R89, R89, R35, R0 ;  /* 0x000000235959e224 */ /* 0x000fe400078e0200 */
[----:B------:R-:W0:Y:S01]  /*4c60*/  @!P6 LDC.64 R34, c[0x0][0x390] ;  /* 0x0000e400ff22eb82 */ /* 0x000e220000000a00 */
[----:B------:R-:W-:Y:S01]  /*4c70*/  HFMA2 R2, -RZ, RZ, 0, 0 ;  /* 0x00000000ff027431 */ /* 0x000fe200000001ff */
[----:B------:R-:W-:Y:S02]  /*4c80*/  P2R R61, PR, RZ, 0x10 ;  /* 0x00000010ff3d7803 */ /* 0x000fe40000000000 */
[----:B------:R-:W-:-:S03]  /*4c90*/  @!P6 IADD3 R0, PT, PT, R85, R89, RZ ;  /* 0x000000595500e210 */ /* 0x000fc60007ffe0ff */
[----:B------:R1:W5:Y:S01]  /*4ca0*/  @!P1 LDG.E R2, desc[UR18][R64.64] ;  /* 0x0000001240029981 */ /* 0x000362000c1e1900 */
[----:B------:R-:W-:Y:S02]  /*4cb0*/  P2R R62, PR, RZ, 0x8 ;  /* 0x00000008ff3e7803 */ /* 0x000fe40000000000 */
[----:B-1----:R-:W-:Y:S02]  /*4cc0*/  P2R R65, PR, RZ, 0x2 ;  /* 0x00000002ff417803 */ /* 0x002fe40000000000 */
[----:B------:R-:W-:Y:S02]  /*4cd0*/  P2R R64, PR, RZ, 0x40 ;  /* 0x00000040ff407803 */ /* 0x000fe40000000000 */
[----:B0-----:R-:W-:Y:S02]  /*4ce0*/  @!P6 LEA R34, P4, R84, R34, 0x1 ;  /* 0x000000225422e211 */ /* 0x001fe400078808ff */
[----:B------:R-:W-:Y:S02]  /*4cf0*/  LOP3.LUT P1, RZ, R52, 0x400000, RZ, 0xc0, !PT ;  /* 0x0040000034ff7812 */ /* 0x000fe4000782c0ff */
[----:B------:R-:W-:-:S02]  /*4d00*/  @!P6 LEA.HI.X R35, R84, R35, R0, 0x1, P4 ;  /* 0x000000235423e211 */ /* 0x000fc400020f0c00 */
[C---:B------:R-:W-:Y:S01]  /*4d10*/  LOP3.LUT P6, RZ, R52.reuse, 0x800000, RZ, 0xc0, !PT ;  /* 0x0080000034ff7812 */ /* 0x040fe200078cc0ff */
[----:B------:R-:W-:Y:S01]  /*4d20*/  IMAD.MOV.U32 R0, RZ, RZ, RZ ;  /* 0x000000ffff007224 */ /* 0x000fe200078e00ff */
[----:B------:R-:W-:Y:S02]  /*4d30*/  P2R R63, PR, RZ, 0x20 ;  /* 0x00000020ff3f7803 */ /* 0x000fe40000000000 */
[C---:B------:R-:W-:Y:S02]  /*4d40*/  LOP3.LUT P3, RZ, R52.reuse, 0x200000, RZ, 0xc0, !PT ;  /* 0x0020000034ff7812 */ /* 0x040fe4000786c0ff */
[C---:B------:R-:W-:Y:S01]  /*4d50*/  LOP3.LUT P5, RZ, R52.reuse, 0x100000, RZ, 0xc0, !PT ;  /* 0x0010000034ff7812 */ /* 0x040fe200078ac0ff */
[----:B------:R0:W5:Y:S01]  /*4d60*/  @!P2 LDG.E R0, desc[UR18][R82.64] ;  /* 0x000000125200a981 */ /* 0x000162000c1e1900 */
[----:B------:R-:W-:Y:S02]  /*4d70*/  LOP3.LUT P4, RZ, R52, 0x80000, RZ, 0xc0, !PT ;  /* 0x0008000034ff7812 */ /* 0x000fe4000788c0ff */
[----:B------:R-:W-:-:S02]  /*4d80*/  PRMT R84, RZ, 0x5410, RZ ;  /* 0x00005410ff547816 */ /* 0x000fc400000000ff */
[----:B------:R-:W-:Y:S02]  /*4d90*/  PRMT R85, RZ, 0x5410, RZ ;  /* 0x00005410ff557816 */ /* 0x000fe400000000ff */
[----:B0-----:R-:W-:Y:S02]  /*4da0*/  PRMT R83, RZ, 0x5410, RZ ;  /* 0x00005410ff537816 */ /* 0x001fe400000000ff */
[----:B------:R-:W-:Y:S02]  /*4db0*/  P2R R66, PR, RZ, 0x4 ;  /* 0x00000004ff427803 */ /* 0x000fe40000000000 */
[----:B------:R-:W-:Y:S02]  /*4dc0*/  @!P6 PRMT R84, R84, 0x5410, R80 ;  /* 0x000054105454e816 */ /* 0x000fe40000000050 */
[----:B------:R-:W-:Y:S02]  /*4dd0*/  @!P0 PRMT R85, R81, 0x7610, R85 ;  /* 0x0000761051558816 */ /* 0x000fe40000000055 */
[----:B------:R-:W-:-:S02]  /*4de0*/  @!P1 PRMT R83, R79, 0x7610, R83 ;  /* 0x000076104f539816 */ /* 0x000fc40000000053 */
[----:B------:R-:W-:Y:S01]  /*4df0*/  LOP3.LUT P2, RZ, R52, 0x40000, RZ, 0xc0, !PT ;  /* 0x0004000034ff7812 */ /* 0x000fe2000784c0ff */
[----:B------:R0:W-:Y:S01]  /*4e00*/  STL [R1+0x10], R81 ;  /* 0x0000105101007387 */ /* 0x0001e20000100800 */
[----:B------:R-:W-:Y:S02]  /*4e10*/  @!P6 PRMT R84, R80, 0x7632, R84 ;  /* 0x000076325054e816 */ /* 0x000fe40000000054 */
[----:B------:R-:W-:Y:S01]  /*4e20*/  @!P0 PRMT R85, R85, 0x7610, R81 ;  /* 0x0000761055558816 */ /* 0x000fe20000000051 */
[----:B------:R1:W-:Y:S01]  /*4e30*/  STL [R1+0x14], R80 ;  /* 0x0000145001007387 */ /* 0x0003e20000100800 */
[----:B------:R-:W-:Y:S02]  /*4e40*/  @!P1 PRMT R83, R83, 0x7610, R79 ;  /* 0x0000761053539816 */ /* 0x000fe4000000004f */
[----:B------:R-:W-:Y:S02]  /*4e50*/  PRMT R82, RZ, 0x5410, RZ ;  /* 0x00005410ff527816 */ /* 0x000fe400000000ff */
[----:B------:R-:W-:-:S02]  /*4e60*/  LOP3.LUT P6, RZ, R52, 0x20000, RZ, 0xc0, !PT ;  /* 0x0002000034ff7812 */ /* 0x000fc400078cc0ff */
[----:B------:R-:W-:Y:S02]  /*4e70*/  LOP3.LUT P1, RZ, R52, 0x10000, RZ, 0xc0, !PT ;  /* 0x0001000034ff7812 */ /* 0x000fe4000782c0ff */
[----:B0-----:R-:W-:Y:S02]  /*4e80*/  PRMT R81, RZ, 0x5410, RZ ;  /* 0x00005410ff517816 */ /* 0x001fe400000000ff */
[----:B-1----:R-:W-:Y:S01]  /*4e90*/  PRMT R80, RZ, 0x5410, RZ ;  /* 0x00005410ff507816 */ /* 0x002fe200000000ff */
[----:B------:R0:W-:Y:S01]  /*4ea0*/  STL [R1+0x18], R79 ;  /* 0x0000184f01007387 */ /* 0x0001e20000100800 */
[----:B------:R-:W-:Y:S02]  /*4eb0*/  @!P3 PRMT R82, R78, 0x7610, R82 ;  /* 0x000076104e52b816 */ /* 0x000fe40000000052 */
[----:B------:R-:W-:Y:S02]  /*4ec0*/  @!P5 PRMT R81, R74, 0x7610, R81 ;  /* 0x000076104a51d816 */ /* 0x000fe40000000051 */
[----:B------:R-:W-:Y:S01]  /*4ed0*/  @!P4 PRMT R80, R77, 0x7610, R80 ;  /* 0x000076104d50c816 */ /* 0x000fe20000000050 */
[----:B------:R1:W-:Y:S01]  /*4ee0*/  STL [R1+0x1c], R78 ;  /* 0x00001c4e01007387 */ /* 0x0003e20000100800 */
[----:B------:R-:W-:-:S02]  /*4ef0*/  @!P3 PRMT R82, R82, 0x7610, R78 ;  /* 0x000076105252b816 */ /* 0x000fc4000000004e */
[----:B0-----:R-:W-:Y:S01]  /*4f00*/  PRMT R79, R79, 0x5410, RZ ;  /* 0x000054104f4f7816 */ /* 0x001fe200000000ff */
[----:B------:R0:W-:Y:S01]  /*4f10*/  STL [R1+0x24], R77 ;  /* 0x0000244d01007387 */ /* 0x0001e20000100800 */
[----:B------:R-:W-:Y:S02]  /*4f20*/  LOP3.LUT P3, RZ, R52, 0x8000, RZ, 0xc0, !PT ;  /* 0x0000800034ff7812 */ /* 0x000fe4000786c0ff */
[----:B------:R-:W-:Y:S02]  /*4f30*/  @!P5 PRMT R81, R81, 0x7610, R74 ;  /* 0x000076105151d816 */ /* 0x000fe4000000004a */
[----:B------:R-:W-:Y:S02]  /*4f40*/  @!P4 PRMT R80, R80, 0x7610, R77 ;  /* 0x000076105050c816 */ /* 0x000fe4000000004d */
[----:B------:R-:W-:Y:S02]  /*4f50*/  LOP3.LUT P5, RZ, R52, 0x4000, RZ, 0xc0, !PT ;  /* 0x0000400034ff7812 */ /* 0x000fe400078ac0ff */
[----:B------:R-:W-:-:S02]  /*4f60*/  @!P2 PRMT R79, R79, 0x7610, R76 ;  /* 0x000076104f4fa816 */ /* 0x000fc4000000004c */
[----:B-1----:R-:W-:Y:S02]  /*4f70*/  PRMT R78, R78, 0x5410, RZ ;  /* 0x000054104e4e7816 */ /* 0x002fe400000000ff */
[----:B0-----:R-:W-:Y:S01]  /*4f80*/  PRMT R77, R77, 0x5410, RZ ;  /* 0x000054104d4d7816 */ /* 0x001fe200000000ff */
[----:B------:R0:W-:Y:S01]  /*4f90*/  STL [R1+0x20], R74 ;  /* 0x0000204a01007387 */ /* 0x0001e20000100800 */
[----:B------:R-:W-:Y:S02]  /*4fa0*/  PRMT R79, RZ, 0x7610, R79 ;  /* 0x00007610ff4f7816 */ /* 0x000fe4000000004f */
[----:B------:R-:W-:Y:S02]  /*4fb0*/  @!P6 PRMT R78, R78, 0x5410, R75 ;  /* 0x000054104e4ee816 */ /* 0x000fe4000000004b */
[----:B------:R-:W-:Y:S02]  /*4fc0*/  @!P1 PRMT R77, R77, 0x5410, R69 ;  /* 0x000054104d4d9816 */ /* 0x000fe40000000045 */
[----:B0-----:R-:W-:Y:S01]  /*4fd0*/  PRMT R74, R74, 0x5410, RZ ;  /* 0x000054104a4a7816 */ /* 0x001fe200000000ff */
[----:B------:R0:W-:Y:S01]  /*4fe0*/  STL [R1+0x28], R76 ;  /* 0x0000284c01007387 */ /* 0x0001e20000100800 */
[----:B------:R-:W-:-:S02]  /*4ff0*/  LOP3.LUT P4, RZ, R52, 0x2000, RZ, 0xc0, !PT ;  /* 0x0000200034ff7812 */ /* 0x000fc4000788c0ff */
[----:B------:R-:W-:Y:S01]  /*5000*/  @!P2 PRMT R74, R74, 0x5410, R76 ;  /* 0x000054104a4aa816 */ /* 0x000fe2000000004c */
[----:B------:R1:W-:Y:S01]  /*5010*/  STL [R1+0x2c], R75 ;  /* 0x00002c4b01007387 */ /* 0x0003e20000100800 */
[----:B------:R-:W-:Y:S02]  /*5020*/  LOP3.LUT P2, RZ, R52, 0x1000, RZ, 0xc0, !PT ;  /* 0x0000100034ff7812 */ /* 0x000fe4000784c0ff */
[----:B------:R-:W-:Y:S02]  /*5030*/  @!P6 PRMT R79, R75, 0x7632, R79 ;  /* 0x000076324b4fe816 */ /* 0x000fe4000000004f */
[----:B------:R-:W-:Y:S02]  /*5040*/  PRMT R77, RZ, 0x7610, R77 ;  /* 0x00007610ff4d7816 */ /* 0x000fe4000000004d */
[----:B------:R-:W-:Y:S02]  /*5050*/  PRMT R78, RZ, 0x7610, R78 ;  /* 0x00007610ff4e7816 */ /* 0x000fe4000000004e */
[----:B0-----:R-:W-:-:S02]  /*5060*/  PRMT R76, R76, 0x5410, RZ ;  /* 0x000054104c4c7816 */ /* 0x001fc400000000ff */
[----:B-1----:R-:W-:Y:S02]  /*5070*/  PRMT R75, R75, 0x5410, RZ ;  /* 0x000054104b4b7816 */ /* 0x002fe400000000ff */
[C---:B------:R-:W-:Y:S02]  /*5080*/  @!P3 PRMT R77, R73.reuse, 0x7610, R77 ;  /* 0x00007610494db816 */ /* 0x040fe4000000004d */
[----:B------:R-:W-:Y:S02]  /*5090*/  @!P3 PRMT R78, R73, 0x7632, R78 ;  /* 0x00007632494eb816 */ /* 0x000fe4000000004e */
[----:B------:R-:W-:Y:S02]  /*50a0*/  LOP3.LUT P6, RZ, R52, 0x800, RZ, 0xc0, !PT ;  /* 0x0000080034ff7812 */ /* 0x000fe400078cc0ff */
[----:B------:R-:W-:Y:S02]  /*50b0*/  @!P1 PRMT R76, R76, 0x7610, R69 ;  /* 0x000076104c4c9816 */ /* 0x000fe40000000045 */
[----:B------:R-:W-:-:S02]  /*50c0*/  LOP3.LUT P3, RZ, R52, 0x200, RZ, 0xc0, !PT ;  /* 0x0000020034ff7812 */ /* 0x000fc4000786c0ff */
[----:B------:R-:W-:Y:S01]  /*50d0*/  @!P5 PRMT R75, R75, 0x7610, R72 ;  /* 0x000076104b4bd816 */ /* 0x000fe20000000048 */
[----:B------:R0:W-:Y:S01]  /*50e0*/  STL [R1+0x30], R69 ;  /* 0x0000304501007387 */ /* 0x0001e20000100800 */
[----:B------:R-:W-:Y:S02]  /*50f0*/  PRMT R76, RZ, 0x7610, R76 ;  /* 0x00007610ff4c7816 */ /* 0x000fe4000000004c */
[----:B------:R-:W-:Y:S01]  /*5100*/  PRMT R75, RZ, 0x7610, R75 ;  /* 0x00007610ff4b7816 */ /* 0x000fe2000000004b */
[----:B------:R1:W-:Y:S01]  /*5110*/  STL [R1+0x34], R73 ;  /* 0x0000344901007387 */ /* 0x0003e20000100800 */
[----:B------:R-:W-:Y:S02]  /*5120*/  PRMT R74, RZ, 0x7610, R74 ;  /* 0x00007610ff4a7816 */ /* 0x000fe4000000004a */
[----:B0-----:R-:W-:Y:S02]  /*5130*/  PRMT R69, R69, 0x5410, RZ ;  /* 0x0000541045457816 */ /* 0x001fe400000000ff */
[----:B-1----:R-:W-:Y:S01]  /*5140*/  PRMT R73, R73, 0x5410, RZ ;  /* 0x0000541049497816 */ /* 0x002fe200000000ff */
[----:B------:R0:W-:Y:S01]  /*5150*/  STL [R1+0x38], R72 ;  /* 0x0000384801007387 */ /* 0x0001e20000100800 */
[----:B------:R-:W-:-:S02]  /*5160*/  @!P5 PRMT R69, R69, 0x5410, R72 ;  /* 0x000054104545d816 */ /* 0x000fc40000000048 */
[C---:B------:R-:W-:Y:S01]  /*5170*/  LOP3.LUT P1, RZ, R52.reuse, 0x400, RZ, 0xc0, !PT ;  /* 0x0000040034ff7812 */ /* 0x040fe2000782c0ff */
[----:B------:R1:W-:Y:S01]  /*5180*/  STL [R1+0x3c], R71 ;  /* 0x00003c4701007387 */ /* 0x0003e20000100800 */
[----:B------:R-:W-:Y:S02]  /*5190*/  LOP3.LUT P5, RZ, R52, 0x100, RZ, 0xc0, !PT ;  /* 0x0000010034ff7812 */ /* 0x000fe400078ac0ff */
[C---:B------:R-:W-:Y:S01]  /*51a0*/  @!P4 PRMT R75, R71.reuse, 0x7610, R75 ;  /* 0x00007610474bc816 */ /* 0x040fe2000000004b */
[----:B------:R4:W-:Y:S01]  /*51b0*/  STL [R1+0x40], R70 ;  /* 0x0000404601007387 */ /* 0x0009e20000100800 */
[----:B------:R-:W-:Y:S02]  /*51c0*/  @!P4 PRMT R76, R71, 0x7632, R76 ;  /* 0x00007632474cc816 */ /* 0x000fe4000000004c */
[----:B------:R-:W-:Y:S02]  /*51d0*/  @!P2 PRMT R73, R73, 0x5410, R70 ;  /* 0x000054104949a816 */ /* 0x000fe40000000046 */
[----:B------:R-:W-:-:S02]  /*51e0*/  @!P2 PRMT R74, R70, 0x7632, R74 ;  /* 0x00007632464aa816 */ /* 0x000fc4000000004a */
[----:B0-----:R-:W-:Y:S02]  /*51f0*/  PRMT R72, R72, 0x5410, RZ ;  /* 0x0000541048487816 */ /* 0x001fe400000000ff */
[----:B-1----:R-:W-:Y:S02]  /*5200*/  PRMT R71, R71, 0x5410, RZ ;  /* 0x0000541047477816 */ /* 0x002fe400000000ff */
[----:B----4-:R-:W-:Y:S02]  /*5210*/  PRMT R70, R70, 0x5410, RZ ;  /* 0x0000541046467816 */ /* 0x010fe400000000ff */
[C---:B------:R-:W-:Y:S02]  /*5220*/  LOP3.LUT P4, RZ, R52.reuse, 0x80, RZ, 0xc0, !PT ;  /* 0x0000008034ff7812 */ /* 0x040fe4000788c0ff */
[----:B------:R-:W-:Y:S02]  /*5230*/  LOP3.LUT P2, RZ, R52, 0x40, RZ, 0xc0, !PT ;  /* 0x0000004034ff7812 */ /* 0x000fe4000784c0ff */
[----:B------:R-:W-:-:S02]  /*5240*/  @!P6 PRMT R72, R72, 0x5410, R55 ;  /* 0x000054104848e816 */ /* 0x000fc40000000037 */
[----:B------:R-:W-:Y:S02]  /*5250*/  @!P6 PRMT R71, R71, 0x7610, R55 ;  /* 0x000076104747e816 */ /* 0x000fe40000000037 */
[----:B------:R-:W-:Y:S01]  /*5260*/  @!P3 PRMT R70, R70, 0x7610, R57 ;  /* 0x000076104646b816 */ /* 0x000fe20000000039 */
[----:B------:R0:W-:Y:S01]  /*5270*/  STL [R1+0x44], R55 ;  /* 0x0000443701007387 */ /* 0x0001e20000100800 */
[----:B------:R-:W-:Y:S02]  /*5280*/  PRMT R72, RZ, 0x7610, R72 ;  /* 0x00007610ff487816 */ /* 0x000fe40000000048 */
[----:B------:R-:W-:Y:S02]  /*5290*/  PRMT R73, RZ, 0x7610, R73 ;  /* 0x00007610ff497816 */ /* 0x000fe40000000049 */
[----:B------:R-:W-:Y:S02]  /*52a0*/  PRMT R70, RZ, 0x7610, R70 ;  /* 0x00007610ff467816 */ /* 0x000fe40000000046 */
[----:B------:R-:W-:-:S02]  /*52b0*/  PRMT R71, RZ, 0x7610, R71 ;  /* 0x00007610ff477816 */ /* 0x000fc40000000047 */
[----:B0-----:R-:W-:Y:S01]  /*52c0*/  PRMT R55, RZ, 0x7610, R55 ;  /* 0x00007610ff377816 */ /* 0x001fe20000000037 */
[----:B------:R0:W-:Y:S01]  /*52d0*/  STL [R1+0x48], R58 ;  /* 0x0000483a01007387 */ /* 0x0001e20000100800 */
[----:B------:R-:W-:Y:S02]  /*52e0*/  LOP3.LUT P6, RZ, R52, 0x20, RZ, 0xc0, !PT ;  /* 0x0000002034ff7812 */ /* 0x000fe400078cc0ff */
[C---:B------:R-:W-:Y:S01]  /*52f0*/  @!P1 PRMT R72, R58.reuse, 0x7610, R72 ;  /* 0x000076103a489816 */ /* 0x040fe20000000048 */
[----:B------:R1:W-:Y:S01]  /*5300*/  STL [R1+0x4c], R57 ;  /* 0x00004c3901007387 */ /* 0x0003e20000100800 */
[----:B------:R-:W-:Y:S02]  /*5310*/  @!P1 PRMT R73, R58, 0x7632, R73 ;  /* 0x000076323a499816 */ /* 0x000fe40000000049 */
[----:B------:R-:W-:Y:S02]  /*5320*/  @!P3 PRMT R55, R57, 0x7610, R55 ;  /* 0x000076103937b816 */ /* 0x000fe40000000037 */
[----:B------:R-:W-:-:S02]  /*5330*/  @!P5 PRMT R70, R56, 0x7610, R70 ;  /* 0x000076103846d816 */ /* 0x000fc40000000046 */
[----:B------:R-:W-:Y:S02]  /*5340*/  @!P5 PRMT R71, R56, 0x7632, R71 ;  /* 0x000076323847d816 */ /* 0x000fe40000000047 */
[C---:B------:R-:W-:Y:S02]  /*5350*/  LOP3.LUT P1, RZ, R52.reuse, 0x10, RZ, 0xc0, !PT ;  /* 0x0000001034ff7812 */ /* 0x040fe4000782c0ff */
[----:B------:R-:W-:Y:S02]  /*5360*/  LOP3.LUT P5, RZ, R52, 0x4, RZ, 0xc0, !PT ;  /* 0x0000000434ff7812 */ /* 0x000fe400078ac0ff */
[----:B0-----:R-:W-:Y:S02]  /*5370*/  PRMT R58, R58, 0x5410, RZ ;  /* 0x000054103a3a7816 */ /* 0x001fe400000000ff */
[----:B-1----:R-:W-:Y:S01]  /*5380*/  PRMT R57, R57, 0x5410, RZ ;  /* 0x0000541039397816 */ /* 0x002fe200000000ff */
[----:B------:R0:W-:Y:S01]  /*5390*/  STL [R1+0x50], R56 ;  /* 0x0000503801007387 */ /* 0x0001e20000100800 */
[----:B------:R-:W-:-:S02]  /*53a0*/  PRMT R69, RZ, 0x7610, R69 ;  /* 0x00007610ff457816 */ /* 0x000fc40000000045 */
[----:B------:R-:W-:Y:S02]  /*53b0*/  LOP3.LUT P3, RZ, R52, 0x8, RZ, 0xc0, !PT ;  /* 0x0000000834ff7812 */ /* 0x000fe4000786c0ff */
[----:B------:R-:W-:Y:S02]  /*53c0*/  @!P4 PRMT R58, R58, 0x5410, R54 ;  /* 0x000054103a3ac816 */ /* 0x000fe40000000036 */
[----:B------:R-:W-:Y:S02]  /*53d0*/  @!P2 PRMT R57, R57, 0x5410, R53 ;  /* 0x000054103939a816 */ /* 0x000fe40000000035 */
[----:B0-----:R-:W-:Y:S01]  /*53e0*/  PRMT R56, R56, 0x5410, RZ ;  /* 0x0000541038387816 */ /* 0x001fe200000000ff */
[----:B------:R0:W-:Y:S01]  /*53f0*/  STL [R1+0x54], R54 ;  /* 0x0000543601007387 */ /* 0x0001e20000100800 */
[----:B------:R-:W-:Y:S02]  /*5400*/  @!P4 PRMT R69, R54, 0x7632, R69 ;  /* 0x000076323645c816 */ /* 0x000fe40000000045 */
[----:B------:R-:W-:Y:S01]  /*5410*/  LOP3.LUT P4, RZ, R52, 0x2, RZ, 0xc0, !PT ;  /* 0x0000000234ff7812 */ /* 0x000fe2000788c0ff */
[----:B------:R1:W-:Y:S01]  /*5420*/  STL [R1+0x58], R53 ;  /* 0x0000583501007387 */ /* 0x0003e20000100800 */
[----:B------:R-:W-:-:S02]  /*5430*/  @!P2 PRMT R56, R56, 0x7610, R53 ;  /* 0x000076103838a816 */ /* 0x000fc40000000035 */
[----:B------:R-:W-:Y:S02]  /*5440*/  PRMT R57, RZ, 0x7610, R57 ;  /* 0x00007610ff397816 */ /* 0x000fe40000000039 */
[----:B------:R-:W-:Y:S02]  /*5450*/  PRMT R58, RZ, 0x7610, R58 ;  /* 0x00007610ff3a7816 */ /* 0x000fe4000000003a */
[----:B------:R-:W-:Y:S02]  /*5460*/  LOP3.LUT P2, RZ, R52, 0x1, RZ, 0xc0, !PT ;  /* 0x0000000134ff7812 */ /* 0x000fe4000784c0ff */
[----:B0-----:R-:W-:Y:S02]  /*5470*/  PRMT R54, RZ, 0x7610, R54 ;  /* 0x00007610ff367816 */ /* 0x001fe40000000036 */
[----:B-1----:R-:W-:Y:S01]  /*5480*/  PRMT R53, RZ, 0x7610, R53 ;  /* 0x00007610ff357816 */ /* 0x002fe20000000035 */
[----:B------:R0:W-:Y:S01]  /*5490*/  STL [R1+0x5c], R46 ;  /* 0x00005c2e01007387 */ /* 0x0001e20000100800 */
[----:B------:R-:W-:-:S02]  /*54a0*/  @!P6 PRMT R57, R46, 0x7610, R57 ;  /* 0x000076102e39e816 */ /* 0x000fc40000000039 */
[----:B------:R-:W-:Y:S02]  /*54b0*/  @!P6 PRMT R58, R46, 0x7632, R58 ;  /* 0x000076322e3ae816 */ /* 0x000fe4000000003a */
[----:B------:R-:W-:Y:S02]  /*54c0*/  PRMT R55, R55, 0x5410, RZ ;  /* 0x0000541037377816 */ /* 0x000fe400000000ff */
[----:B------:R-:W-:Y:S02]  /*54d0*/  LOP3.LUT P6, RZ, R67, 0x80000000, RZ, 0xc0, !PT ;  /* 0x8000000043ff7812 */ /* 0x000fe400078cc0ff */
[----:B------:R-:W-:Y:S02]  /*54e0*/  @!P1 PRMT R53, R20, 0x7610, R53 ;  /* 0x0000761014359816 */ /* 0x000fe40000000035 */
[----:B0-----:R-:W-:Y:S02]  /*54f0*/  PRMT R46, RZ, 0x7610, R46 ;  /* 0x00007610ff2e7816 */ /* 0x001fe4000000002e */
[----:B------:R-:W-:-:S02]  /*5500*/  PRMT R56, RZ, 0x7610, R56 ;  /* 0x00007610ff387816 */ /* 0x000fc40000000038 */
[----:B------:R-:W-:Y:S01]  /*5510*/  @!P5 PRMT R54, R49, 0x7610, R54 ;  /* 0x000076103136d816 */ /* 0x000fe20000000036 */
[----:B------:R0:W-:Y:S01]  /*5520*/  STL [R1+0x60], R20 ;  /* 0x0000601401007387 */ /* 0x0001e20000100800 */
[----:B------:R-:W-:Y:S02]  /*5530*/  @!P1 PRMT R55, R55, 0x7610, R20 ;  /* 0x0000761037379816 */ /* 0x000fe40000000014 */
[C---:B------:R-:W-:Y:S01]  /*5540*/  @!P3 PRMT R46, R50.reuse, 0x7610, R46 ;  /* 0x00007610322eb816 */ /* 0x040fe2000000002e */
[----:B------:R1:W-:Y:S01]  /*5550*/  STL [R1+0x64], R50 ;  /* 0x0000643201007387 */ /* 0x0003e20000100800 */
[----:B------:R-:W-:Y:S02]  /*5560*/  @!P3 PRMT R56, R50, 0x7632, R56 ;  /* 0x000076323238b816 */ /* 0x000fe40000000038 */
[----:B------:R-:W-:Y:S02]  /*5570*/  PRMT R53, R53, 0x5410, RZ ;  /* 0x0000541035357816 */ /* 0x000fe400000000ff */
[----:B------:R-:W-:-:S02]  /*5580*/  PRMT R54, R54, 0x5410, RZ ;  /* 0x0000541036367816 */ /* 0x000fc400000000ff */
[----:B0-----:R-:W-:Y:S02]  /*5590*/  PRMT R20, RZ, 0x7610, R20 ;  /* 0x00007610ff147816 */ /* 0x001fe40000000014 */
[C---:B------:R-:W-:Y:S02]  /*55a0*/  LOP3.LUT P3, RZ, R67.reuse, 0x20000000, RZ, 0xc0, !PT ;  /* 0x2000000043ff7812 */ /* 0x040fe4000786c0ff */
[----:B-1----:R-:W-:Y:S01]  /*55b0*/  PRMT R50, RZ, 0x5410, RZ ;  /* 0x00005410ff327816 */ /* 0x002fe200000000ff */
[----:B------:R0:W-:Y:S01]  /*55c0*/  STL [R1+0x68], R49 ;  /* 0x0000683101007387 */ /* 0x0001e20000100800 */
[----:B------:R-:W-:Y:S02]  /*55d0*/  LOP3.LUT P1, RZ, R67, 0x40000000, RZ, 0xc0, !PT ;  /* 0x4000000043ff7812 */ /* 0x000fe4000782c0ff */
[----:B------:R-:W-:Y:S01]  /*55e0*/  @!P5 PRMT R20, R49, 0x7632, R20 ;  /* 0x000076323114d816 */ /* 0x000fe20000000014 */
[----:B------:R1:W-:Y:S01]  /*55f0*/  STL [R1+0x6c], R48 ;  /* 0x00006c3001007387 */ /* 0x0003e20000100800 */
[----:B------:R-:W-:-:S02]  /*5600*/  @!P4 PRMT R53, R53, 0x5410, R48 ;  /* 0x000054103535c816 */ /* 0x000fc40000000030 */
[----:B------:R-:W-:Y:S02]  /*5610*/  @!P4 PRMT R54, R54, 0x7610, R48 ;  /* 0x000076103636c816 */ /* 0x000fe40000000030 */
[----:B------:R-:W-:Y:S02]  /*5620*/  @!P2 PRMT R50, R47, 0x7610, R50 ;  /* 0x000076102f32a816 */ /* 0x000fe40000000032 */
[----:B0-----:R-:W-:Y:S02]  /*5630*/  PRMT R49, RZ, 0x7610, R49 ;  /* 0x00007610ff317816 */ /* 0x001fe40000000031 */
[----:B-1----:R-:W-:Y:S01]  /*5640*/  PRMT R48, RZ, 0x7610, R48 ;  /* 0x00007610ff307816 */ /* 0x002fe20000000030 */
[----:B------:R0:W-:Y:S01]  /*5650*/  STL [R1+0x70], R47 ;  /* 0x0000702f01007387 */ /* 0x0001e20000100800 */
[C---:B------:R-:W-:Y:S02]  /*5660*/  LOP3.LUT P5, RZ, R67.reuse, 0x10000000, RZ, 0xc0, !PT ;  /* 0x1000000043ff7812 */ /* 0x040fe400078ac0ff */
[----:B------:R-:W-:-:S02]  /*5670*/  LOP3.LUT P4, RZ, R67, 0x8000000, RZ, 0xc0, !PT ;  /* 0x0800000043ff7812 */ /* 0x000fc4000788c0ff */
[----:B------:R-:W-:Y:S02]  /*5680*/  @!P2 PRMT R50, R50, 0x7610, R47 ;  /* 0x000076103232a816 */ /* 0x000fe4000000002f */
[C---:B------:R-:W-:Y:S02]  /*5690*/  @!P6 PRMT R49, R33.reuse, 0x7610, R49 ;  /* 0x000076102131e816 */ /* 0x040fe40000000031 */
[----:B------:R-:W-:Y:S02]  /*56a0*/  @!P6 PRMT R48, R33, 0x7632, R48 ;  /* 0x000076322130e816 */ /* 0x000fe40000000030 */
[----:B0-----:R-:W-:Y:S02]  /*56b0*/  PRMT R47, RZ, 0x7610, R47 ;  /* 0x00007610ff2f7816 */ /* 0x001fe4000000002f */
[----:B------:R-:W-:Y:S02]  /*56c0*/  PRMT R48, R48, 0x5410, RZ ;  /* 0x0000541030307816 */ /* 0x000fe400000000ff */
[----:B------:R-:W-:-:S02]  /*56d0*/  PRMT R49, R49, 0x5410, RZ ;  /* 0x0000541031317816 */ /* 0x000fc400000000ff */
[----:B------:R-:W-:Y:S02]  /*56e0*/  LOP3.LUT P2, RZ, R67, 0x4000000, RZ, 0xc0, !PT ;  /* 0x0400000043ff7812 */ /* 0x000fe4000784c0ff */
[----:B------:R-:W-:Y:S01]  /*56f0*/  @!P3 PRMT R47, R44, 0x7632, R47 ;  /* 0x000076322c2fb816 */ /* 0x000fe2000000002f */
[----:B------:R0:W-:Y:S01]  /*5700*/  STL [R1+0x74], R33 ;  /* 0x0000742101007387 */ /* 0x0001e20000100800 */
[--C-:B------:R-:W-:Y:S02]  /*5710*/  @!P1 PRMT R48, R48, 0x5410, R45.reuse ;  /* 0x0000541030309816 */ /* 0x100fe4000000002d */
[----:B------:R-:W-:Y:S01]  /*5720*/  @!P1 PRMT R49, R49, 0x7610, R45 ;  /* 0x0000761031319816 */ /* 0x000fe2000000002d */
[----:B------:R1:W-:Y:S01]  /*5730*/  STL [R1+0x78], R45 ;  /* 0x0000782d01007387 */ /* 0x0003e20000100800 */
[----:B------:R-:W-:Y:S02]  /*5740*/  LOP3.LUT P1, RZ, R67, 0x1000000, RZ, 0xc0, !PT ;  /* 0x0100000043ff7812 */ /* 0x000fe4000782c0ff */
[----:B------:R-:W-:-:S02]  /*5750*/  PRMT R46, R46, 0x5410, RZ ;  /* 0x000054102e2e7816 */ /* 0x000fc400000000ff */
[----:B------:R-:W-:Y:S02]  /*5760*/  PRMT R47, R47, 0x5410, RZ ;  /* 0x000054102f2f7816 */ /* 0x000fe400000000ff */
[----:B0-----:R-:W-:Y:S02]  /*5770*/  PRMT R33, RZ, 0x7610, R33 ;  /* 0x00007610ff217816 */ /* 0x001fe40000000021 */
        /* <DEDUP_REMOVED lines=11> */
[----:B------:R-:W-:Y:S02]  /*5830*/  LOP3.LUT P3, RZ, R67, 0x800000, RZ, 0xc0, !PT ;  /* 0x0080000043ff7812 */ /* 0x000fe4000786c0ff */
[----:B------:R-:W-:-:S02]  /*5840*/  @!P4 PRMT R45, R45, 0x7610, R42 ;  /* 0x000076102d2dc816 */ /* 0x000fc4000000002a */
[C---:B------:R-:W-:Y:S02]  /*5850*/  @!P2 PRMT R44, R24.reuse, 0x7610, R44 ;  /* 0x00007610182ca816 */ /* 0x040fe4000000002c */
[----:B------:R-:W-:Y:S02]  /*5860*/  @!P2 PRMT R43, R24, 0x7632, R43 ;  /* 0x00007632182ba816 */ /* 0x000fe4000000002b */
[----:B0-----:R-:W-:Y:S02]  /*5870*/  PRMT R42, RZ, 0x7610, R42 ;  /* 0x00007610ff2a7816 */ /* 0x001fe4000000002a */
[C---:B------:R-:W-:Y:S02]  /*5880*/  LOP3.LUT P5, RZ, R67.reuse, 0x400000, RZ, 0xc0, !PT ;  /* 0x0040000043ff7812 */ /* 0x040fe400078ac0ff */
[----:B------:R-:W-:Y:S02]  /*5890*/  LOP3.LUT P4, RZ, R67, 0x200000, RZ, 0xc0, !PT ;  /* 0x0020000043ff7812 */ /* 0x000fe4000788c0ff */
[----:B------:R-:W-:-:S02]  /*58a0*/  PRMT R43, R43, 0x5410, RZ ;  /* 0x000054102b2b7816 */ /* 0x000fc400000000ff */
[----:B------:R-:W-:Y:S02]  /*58b0*/  PRMT R44, R44, 0x5410, RZ ;  /* 0x000054102c2c7816 */ /* 0x000fe400000000ff */
[----:B------:R-:W-:Y:S01]  /*58c0*/  @!P1 PRMT R42, R31, 0x7632, R42 ;  /* 0x000076321f2a9816 */ /* 0x000fe2000000002a */
[----:B------:R0:W-:Y:S01]  /*58d0*/  STL [R1+0x88], R24 ;  /* 0x0000881801007387 */ /* 0x0001e20000100800 */
[--C-:B------:R-:W-:Y:S02]  /*58e0*/  @!P6 PRMT R43, R43, 0x5410, R32.reuse ;  /* 0x000054102b2be816 */ /* 0x100fe40000000020 */
[----:B------:R-:W-:Y:S02]  /*58f0*/  @!P6 PRMT R44, R44, 0x7610, R32 ;  /* 0x000076102c2ce816 */ /* 0x000fe40000000020 */
[----:B------:R-:W-:Y:S02]  /*5900*/  PRMT R33, R33, 0x5410, RZ ;  /* 0x0000541021217816 */ /* 0x000fe400000000ff */
[----:B------:R-:W-:-:S02]  /*5910*/  PRMT R42, R42, 0x5410, RZ ;  /* 0x000054102a2a7816 */ /* 0x000fc400000000ff */
[----:B------:R-:W-:Y:S02]  /*5920*/  LOP3.LUT P6, RZ, R67, 0x80000, RZ, 0xc0, !PT ;  /* 0x0008000043ff7812 */ /* 0x000fe400078cc0ff */
[----:B0-----:R-:W-:Y:S01]  /*5930*/  PRMT R24, RZ, 0x7610, R24 ;  /* 0x00007610ff187816 */ /* 0x001fe20000000018 */
[----:B------:R0:W-:Y:S01]  /*5940*/  STL [R1+0x8c], R32 ;  /* 0x00008c2001007387 */ /* 0x0001e20000100800 */
[----:B------:R-:W-:Y:S02]  /*5950*/  @!P3 PRMT R33, R33, 0x5410, R30 ;  /* 0x000054102121b816 */ /* 0x000fe4000000001e */
[----:B------:R-:W-:Y:S01]  /*5960*/  @!P1 PRMT R24, R31, 0x7610, R24 ;  /* 0x000076101f189816 */ /* 0x000fe20000000018 */
[----:B------:R1:W-:Y:S01]  /*5970*/  STL [R1+0x90], R31 ;  /* 0x0000901f01007387 */ /* 0x0003e20000100800 */
[----:B------:R-:W-:-:S03]  /*5980*/  @!P3 PRMT R42, R42, 0x7610, R30 ;  /* 0x000076102a2ab816 */ /* 0x000fc6000000001e */
[----:B------:R4:W-:Y:S01]  /*5990*/  STL [R1+0x94], R30 ;  /* 0x0000941e01007387 */ /* 0x0009e20000100800 */
[----:B0-----:R-:W-:Y:S02]  /*59a0*/  PRMT R32, RZ, 0x5410, RZ ;  /* 0x00005410ff207816 */ /* 0x001fe400000000ff */
[----:B-1----:R-:W-:Y:S02]  /*59b0*/  PRMT R31, RZ, 0x7610, R31 ;  /* 0x00007610ff1f7816 */ /* 0x002fe4000000001f */
[----:B----4-:R-:W-:Y:S01]  /*59c0*/  PRMT R30, RZ, 0x7610, R30 ;  /* 0x00007610ff1e7816 */ /* 0x010fe2000000001e */
[----:B------:R0:W-:Y:S01]  /*59d0*/  STL [R1+0x9c], R25 ;  /* 0x00009c1901007387 */ /* 0x0001e20000100800 */
[----:B------:R-:W-:Y:S02]  /*59e0*/  LOP3.LUT P1, RZ, R67, 0x40000, RZ, 0xc0, !PT ;  /* 0x0004000043ff7812 */ /* 0x000fe4000782c0ff */
[----:B------:R-:W-:Y:S02]  /*59f0*/  @!P5 PRMT R32, R87, 0x7610, R32 ;  /* 0x000076105720d816 */ /* 0x000fe40000000020 */
[----:B------:R-:W-:-:S02]  /*5a00*/  @!P4 PRMT R31, R25, 0x7610, R31 ;  /* 0x00007610191fc816 */ /* 0x000fc4000000001f */
[----:B------:R-:W-:Y:S02]  /*5a10*/  @!P4 PRMT R30, R25, 0x7632, R30 ;  /* 0x00007632191ec816 */ /* 0x000fe4000000001e */
[----:B0-----:R-:W-:Y:S02]  /*5a20*/  PRMT R25, RZ, 0x7610, R25 ;  /* 0x00007610ff197816 */ /* 0x001fe40000000019 */
[C---:B------:R-:W-:Y:S02]  /*5a30*/  LOP3.LUT P2, RZ, R67.reuse, 0x100000, RZ, 0xc0, !PT ;  /* 0x0010000043ff7812 */ /* 0x040fe4000784c0ff */
[----:B------:R-:W-:Y:S02]  /*5a40*/  @!P5 PRMT R32, R32, 0x7610, R87 ;  /* 0x000076102020d816 */ /* 0x000fe40000000057 */
[----:B------:R-:W-:Y:S02]  /*5a50*/  LOP3.LUT P5, RZ, R67, 0x10000, RZ, 0xc0, !PT ;  /* 0x0001000043ff7812 */ /* 0x000fe400078ac0ff */
[----:B------:R-:W-:-:S02]  /*5a60*/  @!P6 PRMT R25, R22, 0x7632, R25 ;  /* 0x000076321619e816 */ /* 0x000fc40000000019 */
[----:B------:R-:W-:Y:S02]  /*5a70*/  LOP3.LUT P3, RZ, R67, 0x20000, RZ, 0xc0, !PT ;  /* 0x0002000043ff7812 */ /* 0x000fe4000786c0ff */
[----:B------:R-:W-:Y:S02]  /*5a80*/  PRMT R20, R20, 0x5410, RZ ;  /* 0x0000541014147816 */ /* 0x000fe400000000ff */
[----:B------:R-:W-:Y:S02]  /*5a90*/  PRMT R24, R24, 0x5410, RZ ;  /* 0x0000541018187816 */ /* 0x000fe400000000ff */
[----:B------:R-:W-:Y:S01]  /*5aa0*/  PRMT R25, R25, 0x5410, RZ ;  /* 0x0000541019197816 */ /* 0x000fe200000000ff */
[----:B------:R0:W-:Y:S01]  /*5ab0*/  STL [R1+0xa4], R22 ;  /* 0x0000a41601007387 */ /* 0x0001e20000100800 */
[----:B------:R-:W-:Y:S02]  /*5ac0*/  LOP3.LUT P4, RZ, R67, 0x8000, RZ, 0xc0, !PT ;  /* 0x0000800043ff7812 */ /* 0x000fe4000788c0ff */
[----:B------:R-:W-:Y:S01]  /*5ad0*/  PRMT R30, R30, 0x5410, RZ ;  /* 0x000054101e1e7816 */ /* 0x000fe200000000ff */
[----:B---3--:R1:W-:Y:S01]  /*5ae0*/  STL [R1+0xa8], R21 ;  /* 0x0000a81501007387 */ /* 0x0083e20000100800 */
[----:B------:R-:W-:-:S02]  /*5af0*/  PRMT R31, R31, 0x5410, RZ ;  /* 0x000054101f1f7816 */ /* 0x000fc400000000ff */
[--C-:B------:R-:W-:Y:S02]  /*5b00*/  @!P6 PRMT R20, R20, 0x5410, R22.reuse ;  /* 0x000054101414e816 */ /* 0x100fe40000000016 */
[--C-:B------:R-:W-:Y:S02]  /*5b10*/  @!P1 PRMT R24, R24, 0x5410, R21.reuse ;  /* 0x0000541018189816 */ /* 0x100fe40000000015 */
[--C-:B------:R-:W-:Y:S02]  /*5b20*/  @!P1 PRMT R25, R25, 0x7610, R21.reuse ;  /* 0x0000761019199816 */ /* 0x100fe40000000015 */
[----:B0-----:R-:W-:Y:S02]  /*5b30*/  PRMT R22, RZ, 0x7610, R22 ;  /* 0x00007610ff167816 */ /* 0x001fe40000000016 */
[----:B-1----:R-:W-:Y:S01]  /*5b40*/  PRMT R21, RZ, 0x7610, R21 ;  /* 0x00007610ff157816 */ /* 0x002fe20000000015 */
[----:B------:R0:W-:Y:S01]  /*5b50*/  STL [R1+0xa0], R23 ;  /* 0x0000a01701007387 */ /* 0x0001e20000100800 */
[----:B------:R-:W-:-:S02]  /*5b60*/  @!P2 PRMT R30, R30, 0x5410, R23 ;  /* 0x000054101e1ea816 */ /* 0x000fc40000000017 */
[----:B------:R-:W-:Y:S02]  /*5b70*/  @!P2 PRMT R31, R31, 0x7610, R23 ;  /* 0x000076101f1fa816 */ /* 0x000fe40000000017 */
[C---:B------:R-:W-:Y:S02]  /*5b80*/  LOP3.LUT P2, RZ, R67.reuse, 0x4000, RZ, 0xc0, !PT ;  /* 0x0000400043ff7812 */ /* 0x040fe4000784c0ff */
[----:B------:R-:W-:Y:S02]  /*5b90*/  LOP3.LUT P6, RZ, R67, 0x2000, RZ, 0xc0, !PT ;  /* 0x0000200043ff7812 */ /* 0x000fe400078cc0ff */
[C---:B------:R-:W-:Y:S02]  /*5ba0*/  @!P5 PRMT R22, R19.reuse, 0x7610, R22 ;  /* 0x000076101316d816 */ /* 0x040fe40000000016 */
[----:B0-----:R-:W-:Y:S02]  /*5bb0*/  PRMT R23, RZ, 0x5410, RZ ;  /* 0x00005410ff177816 */ /* 0x001fe400000000ff */
[----:B------:R-:W-:-:S02]  /*5bc0*/  @!P5 PRMT R21, R19, 0x7632, R21 ;  /* 0x000076321315d816 */ /* 0x000fc40000000015 */
[----:B------:R-:W-:Y:S02]  /*5bd0*/  @!P3 PRMT R23, R86, 0x7610, R23 ;  /* 0x000076105617b816 */ /* 0x000fe40000000017 */
[----:B------:R-:W-:Y:S02]  /*5be0*/  PRMT R21, R21, 0x5410, RZ ;  /* 0x0000541015157816 */ /* 0x000fe400000000ff */
[----:B------:R-:W-:Y:S01]  /*5bf0*/  PRMT R22, R22, 0x5410, RZ ;  /* 0x0000541016167816 */ /* 0x000fe200000000ff */
[----:B------:R0:W-:Y:S01]  /*5c00*/  STL [R1+0xb0], R19 ;  /* 0x0000b01301007387 */ /* 0x0001e20000100800 */
[----:B------:R-:W-:Y:S02]  /*5c10*/  @!P3 PRMT R23, R23, 0x7610, R86 ;  /* 0x000076101717b816 */ /* 0x000fe40000000056 */
[--C-:B------:R-:W-:Y:S01]  /*5c20*/  @!P4 PRMT R21, R21, 0x5410, R17.reuse ;  /* 0x000054101515c816 */ /* 0x100fe20000000011 */
[----:B------:R1:W-:Y:S01]  /*5c30*/  STL [R1+0xb4], R17 ;  /* 0x0000b41101007387 */ /* 0x0003e20000100800 */
[----:B------:R-:W-:-:S02]  /*5c40*/  @!P4 PRMT R22, R22, 0x7610, R17 ;  /* 0x000076101616c816 */ /* 0x000fc40000000011 */
[C---:B------:R-:W-:Y:S02]  /*5c50*/  LOP3.LUT P1, RZ, R67.reuse, 0x1000, RZ, 0xc0, !PT ;  /* 0x0000100043ff7812 */ /* 0x040fe4000782c0ff */
[----:B------:R-:W-:Y:S02]  /*5c60*/  LOP3.LUT P3, RZ, R67, 0x800, RZ, 0xc0, !PT ;  /* 0x0000080043ff7812 */ /* 0x000fe4000786c0ff */
[----:B0-----:R-:W-:Y:S02]  /*5c70*/  PRMT R19, RZ, 0x5410, RZ ;  /* 0x00005410ff137816 */ /* 0x001fe400000000ff */
[----:B-1----:R-:W-:Y:S02]  /*5c80*/  PRMT R17, RZ, 0x5410, RZ ;  /* 0x00005410ff117816 */ /* 0x002fe400000000ff */
[----:B------:R-:W-:Y:S02]  /*5c90*/  @!P2 PRMT R19, R18, 0x7610, R19 ;  /* 0x000076101213a816 */ /* 0x000fe40000000013 */
[----:B------:R-:W-:Y:S01]  /*5ca0*/  @!P6 PRMT R17, R16, 0x7610, R17 ;  /* 0x000076101011e816 */ /* 0x000fe20000000011 */
[----:B------:R0:W-:Y:S01]  /*5cb0*/  STL [R1+0xb8], R18 ;  /* 0x0000b81201007387 */ /* 0x0001e20000100800 */
[----:B------:R-:W-:-:S02]  /*5cc0*/  @!P2 PRMT R19, R19, 0x7610, R18 ;  /* 0x000076101313a816 */ /* 0x000fc40000000012 */
[----:B------:R-:W-:Y:S01]  /*5cd0*/  @!P6 PRMT R17, R17, 0x7610, R16 ;  /* 0x000076101111e816 */ /* 0x000fe20000000010 */
[----:B------:R1:W-:Y:S01]  /*5ce0*/  STL [R1+0xbc], R16 ;  /* 0x0000bc1001007387 */ /* 0x0003e20000100800 */
[C---:B------:R-:W-:Y:S02]  /*5cf0*/  LOP3.LUT P5, RZ, R67.reuse, 0x400, RZ, 0xc0, !PT ;  /* 0x0000040043ff7812 */ /* 0x040fe400078ac0ff */
[----:B------:R-:W-:Y:S02]  /*5d00*/  LOP3.LUT P4, RZ, R67, 0x200, RZ, 0xc0, !PT ;  /* 0x0000020043ff7812 */ /* 0x000fe4000788c0ff */
[----:B0-----:R-:W-:Y:S02]  /*5d10*/  PRMT R18, RZ, 0x5410, RZ ;  /* 0x00005410ff127816 */ /* 0x001fe400000000ff */
[----:B-1----:R-:W-:Y:S02]  /*5d20*/  PRMT R16, RZ, 0x5410, RZ ;  /* 0x00005410ff107816 */ /* 0x002fe400000000ff */
[----:B--2---:R-:W-:-:S02]  /*5d30*/  @!P1 PRMT R18, R14, 0x7610, R18 ;  /* 0x000076100e129816 */ /* 0x004fc40000000012 */
[----:B------:R-:W-:Y:S01]  /*5d40*/  @!P3 PRMT R16, R15, 0x7610, R16 ;  /* 0x000076100f10b816 */ /* 0x000fe20000000010 */
[----:B------:R0:W-:Y:S01]  /*5d50*/  STL [R1+0xc0], R14 ;  /* 0x0000c00e01007387 */ /* 0x0001e20000100800 */
[----:B------:R-:W-:Y:S02]  /*5d60*/  @!P1 PRMT R18, R18, 0x7610, R14 ;  /* 0x0000761012129816 */ /* 0x000fe4000000000e */
[----:B------:R-:W-:Y:S01]  /*5d70*/  @!P3 PRMT R16, R16, 0x7610, R15 ;  /* 0x000076101010b816 */ /* 0x000fe2000000000f */
[----:B------:R1:W-:Y:S01]  /*5d80*/  STL [R1+0xc4], R15 ;  /* 0x0000c40f01007387 */ /* 0x0003e20000100800 */
[----:B------:R-:W-:Y:S02]  /*5d90*/  P2R R68, PR, RZ, 0x1 ;  /* 0x00000001ff447803 */ /* 0x000fe40000000000 */
[----:B------:R-:W-:Y:S02]  /*5da0*/  LOP3.LUT P0, RZ, R67, 0x100, RZ, 0xc0, !PT ;  /* 0x0000010043ff7812 */ /* 0x000fe4000780c0ff */
[----:B0-----:R-:W-:-:S02]  /*5db0*/  PRMT R14, RZ, 0x5410, RZ ;  /* 0x00005410ff0e7816 */ /* 0x001fc400000000ff */
[----:B-1----:R-:W-:Y:S02]  /*5dc0*/  PRMT R15, RZ, 0x5410, RZ ;  /* 0x00005410ff0f7816 */ /* 0x002fe400000000ff */
[----:B------:R-:W-:Y:S02]  /*5dd0*/  @!P5 PRMT R14, R8, 0x7610, R14 ;  /* 0x00007610080ed816 */ /* 0x000fe4000000000e */
[----:B------:R-:W-:Y:S02]  /*5de0*/  @!P4 PRMT R15, R13, 0x7610, R15 ;  /* 0x000076100d0fc816 */ /* 0x000fe4000000000f */
[----:B------:R-:W-:Y:S02]  /*5df0*/  @!P5 PRMT R14, R14, 0x7610, R8 ;  /* 0x000076100e0ed816 */ /* 0x000fe40000000008 */
[----:B------:R-:W-:Y:S02]  /*5e00*/  @!P4 PRMT R15, R15, 0x7610, R13 ;  /* 0x000076100f0fc816 */ /* 0x000fe4000000000d */
[----:B------:R-:W-:-:S02]  /*5e10*/  LOP3.LUT P2, RZ, R67, 0x80, RZ, 0xc0, !PT ;  /* 0x0000008043ff7812 */ /* 0x000fc4000784c0ff */
[C---:B------:R-:W-:Y:S02]  /*5e20*/  LOP3.LUT P6, RZ, R67.reuse, 0x40, RZ, 0xc0, !PT ;  /* 0x0000004043ff7812 */ /* 0x040fe400078cc0ff */
[C---:B------:R-:W-:Y:S02]  /*5e30*/  LOP3.LUT P1, RZ, R67.reuse, 0x20, RZ, 0xc0, !PT ;  /* 0x0000002043ff7812 */ /* 0x040fe4000782c0ff */
[C---:B------:R-:W-:Y:S02]  /*5e40*/  LOP3.LUT P3, RZ, R67.reuse, 0x10, RZ, 0xc0, !PT ;  /* 0x0000001043ff7812 */ /* 0x040fe4000786c0ff */
[C---:B------:R-:W-:Y:S02]  /*5e50*/  LOP3.LUT P5, RZ, R67.reuse, 0x8, RZ, 0xc0, !PT ;  /* 0x0000000843ff7812 */ /* 0x040fe400078ac0ff */
[----:B------:R-:W-:Y:S02]  /*5e60*/  LOP3.LUT P4, RZ, R67, 0x4, RZ, 0xc0, !PT ;  /* 0x0000000443ff7812 */ /* 0x000fe4000788c0ff */
[----:B------:R-:W-:-:S04]  /*5e70*/  PRMT R67, RZ, 0x5410, RZ ;  /* 0x00005410ff437816 */ /* 0x000fc800000000ff */
[----:B------:R-:W-:Y:S01]  /*5e80*/  @!P0 PRMT R67, R12, 0x7610, R67 ;  /* 0x000076100c438816 */ /* 0x000fe20000000043 */
[----:B------:R0:W-:Y:S03]  /*5e90*/  STL [R1+0xd0], R12 ;  /* 0x0000d00c01007387 */ /* 0x0001e60000100800 */
[----:B------:R-:W-:Y:S02]  /*5ea0*/  @!P0 PRMT R67, R67, 0x7610, R12 ;  /* 0x0000761043438816 */ /* 0x000fe4000000000c */
[----:B0-----:R-:W-:-:S04]  /*5eb0*/  PRMT R12, RZ, 0x5410, RZ ;  /* 0x00005410ff0c7816 */ /* 0x001fc800000000ff */
        /* <DEDUP_REMOVED lines=8> */
[----:B------:R-:W-:-:S04]  /*5f40*/  @!P4 PRMT R9, R6, 0x7610, R9 ;  /* 0x000076100609c816 */ /* 0x000fc80000000009 */
[----:B------:R-:W-:Y:S02]  /*5f50*/  @!P4 PRMT R9, R9, 0x7610, R6 ;  /* 0x000076100909c816 */ /* 0x000fe40000000006 */
[----:B------:R-:W-:Y:S02]  /*5f60*/  ISETP.NE.AND P4, PT, R61, RZ, PT ;  /* 0x000000ff3d00720c */ /* 0x000fe40003f85270 */
[----:B------:R-:W-:Y:S02]  /*5f70*/  PRMT R61, RZ, 0x5410, RZ ;  /* 0x00005410ff3d7816 */ /* 0x000fe400000000ff */
[----:B------:R-:W-:Y:S01]  /*5f80*/  ISETP.NE.AND P3, PT, R62, RZ, PT ;  /* 0x000000ff3e00720c */ /* 0x000fe20003f65270 */
[----:B------:R0:W-:Y:S08]  /*5f90*/  STL [R1+0xcc], R13 ;  /* 0x0000cc0d01007387 */ /* 0x0001f00000100800 */
[----:B-----5:R-:W-:-:S02]  /*5fa0*/  @!P4 PRMT R61, R5, 0x7610, R61 ;  /* 0x00007610053dc816 */ /* 0x020fc4000000003d */
[----:B0-----:R-:W-:Y:S02]  /*5fb0*/  PRMT R13, RZ, 0x5410, RZ ;  /* 0x00005410ff0d7816 */ /* 0x001fe400000000ff */
[----:B------:R-:W-:Y:S02]  /*5fc0*/  @!P4 PRMT R61, R61, 0x7610, R5 ;  /* 0x000076103d3dc816 */ /* 0x000fe40000000005 */
[----:B------:R-:W-:Y:S02]  /*5fd0*/  ISETP.NE.AND P4, PT, R59, RZ, PT ;  /* 0x000000ff3b00720c */ /* 0x000fe40003f85270 */
[----:B------:R-:W-:Y:S02]  /*5fe0*/  PRMT R59, RZ, 0x5410, RZ ;  /* 0x00005410ff3b7816 */ /* 0x000fe400000000ff */
[----:B------:R-:W-:Y:S02]  /*5ff0*/  @!P2 PRMT R13, R11, 0x7610, R13 ;  /* 0x000076100b0da816 */ /* 0x000fe4000000000d */
[----:B------:R-:W-:Y:S01]  /*6000*/  @!P3 PRMT R59, R4, 0x7610, R59 ;  /* 0x00007610043bb816 */ /* 0x000fe2000000003b */
[----:B------:R0:W-:Y:S01]  /*6010*/  STL [R1+0xd4], R11 ;  /* 0x0000d40b01007387 */ /* 0x0001e20000100800 */
[----:B------:R-:W-:-:S02]  /*6020*/  @!P2 PRMT R13, R13, 0x7610, R11 ;  /* 0x000076100d0da816 */ /* 0x000fc4000000000b */
[----:B------:R-:W-:Y:S02]  /*6030*/  @!P3 PRMT R59, R59, 0x7610, R4 ;  /* 0x000076103b3bb816 */ /* 0x000fe40000000004 */
[----:B------:R-:W-:Y:S02]  /*6040*/  ISETP.NE.AND P3, PT, R60, RZ, PT ;  /* 0x000000ff3c00720c */ /* 0x000fe40003f65270 */
[----:B0-----:R-:W-:-:S04]  /*6050*/  PRMT R11, RZ, 0x5410, RZ ;  /* 0x00005410ff0b7816 */ /* 0x001fc800000000ff */
[----:B------:R-:W-:Y:S01]  /*6060*/  @!P1 PRMT R11, R3, 0x7610, R11 ;  /* 0x00007610030b9816 */ /* 0x000fe2000000000b */
[----:B------:R0:W-:Y:S03]  /*6070*/  STL [R1+0xdc], R3 ;  /* 0x0000dc0301007387 */ /* 0x0001e60000100800 */
[----:B------:R-:W-:Y:S01]  /*6080*/  @!P1 PRMT R11, R11, 0x7610, R3 ;  /* 0x000076100b0b9816 */ /* 0x000fe20000000003 */
[----:B0-----:R-:W-:Y:S01]  /*6090*/  HFMA2 R3, -RZ, RZ, 0, 0 ;  /* 0x00000000ff037431 */ /* 0x001fe200000001ff */
[----:B------:R-:W-:-:S05]  /*60a0*/  PRMT R62, RZ, 0x5410, RZ ;  /* 0x00005410ff3e7816 */ /* 0x000fca00000000ff */
[----:B------:R-:W2:Y:S01]  /*60b0*/  @!P3 LDG.E R3, desc[UR18][R40.64] ;  /* 0x000000122803b981 */ /* 0x000ea2000c1e1900 */
[----:B------:R-:W-:-:S04]  /*60c0*/  @!P5 PRMT R62, R7, 0x7610, R62 ;  /* 0x00007610073ed816 */ /* 0x000fc8000000003e */
[----:B------:R-:W-:Y:S02]  /*60d0*/  @!P5 PRMT R62, R62, 0x7610, R7 ;  /* 0x000076103e3ed816 */ /* 0x000fe40000000007 */
[----:B------:R-:W-:Y:S01]  /*60e0*/  ISETP.NE.AND P5, PT, R63, RZ, PT ;  /* 0x000000ff3f00720c */ /* 0x000fe20003fa5270 */
[----:B------:R-:W-:Y:S04]  /*60f0*/  STL [R1+0xec], R5 ;  /* 0x0000ec0501007387 */ /* 0x000fe80000100800 */
[----:B------:R0:W-:Y:S02]  /*6100*/  STL [R1+0xf0], R4 ;  /* 0x0000f00401007387 */ /* 0x0001e40000100800 */
[----:B0-----:R-:W-:-:S06]  /*6110*/  CS2R R4, SRZ ;  /* 0x0000000000047805 */ /* 0x001fcc000001ff00 */
[----:B------:R-:W3:Y:S04]  /*6120*/  @!P5 LDG.E R5, desc[UR18][R36.64] ;  /* 0x000000122405d981 */ /* 0x000ee8000c1e1900 */
[----:B------:R-:W4:Y:S01]  /*6130*/  @!P4 LDG.E R4, desc[UR18][R38.64] ;  /* 0x000000122604c981 */ /* 0x000f22000c1e1900 */
[----:B------:R-:W-:-:S03]  /*6140*/  ISETP.NE.AND P6, PT, R64, RZ, PT ;  /* 0x000000ff4000720c */ /* 0x000fc60003fc5270 */
[----:B------:R0:W-:Y:S02]  /*6150*/  STL [R1+0xe8], R6 ;  /* 0x0000e80601007387 */ /* 0x0001e40000100800 */
[----:B0-----:R-:W-:-:S08]  /*6160*/  IMAD.MOV.U32 R6, RZ, RZ, RZ ;  /* 0x000000ffff067224 */ /* 0x001fd000078e00ff */
[----:B------:R0:W5:Y:S01]  /*6170*/  @!P6 LDG.E R6, desc[UR18][R34.64] ;  /* 0x000000122206e981 */ /* 0x000162000c1e1900 */
[----:B------:R-:W-:Y:S02]  /*6180*/  ISETP.NE.AND P1, PT, R65, RZ, PT ;  /* 0x000000ff4100720c */ /* 0x000fe40003f25270 */
[----:B------:R-:W-:Y:S01]  /*6190*/  PRMT R60, RZ, 0x5410, RZ ;  /* 0x00005410ff3c7816 */ /* 0x000fe200000000ff */
[----:B------:R1:W-:Y:S04]  /*61a0*/  STL [R1+0xe4], R7 ;  /* 0x0000e40701007387 */ /* 0x0003e80000100800 */
[----:B------:R0:W-:Y:S06]  /*61b0*/  STL [R1+0xc8], R8 ;  /* 0x0000c80801007387 */ /* 0x0001ec0000100800 */
[----:B------:R-:W-:-:S02]  /*61c0*/  @!P1 PRMT R60, R2, 0x7610, R60 ;  /* 0x00007610023c9816 */ /* 0x000fc4000000003c */
[----:B-1----:R-:W-:Y:S02]  /*61d0*/  IADD3 R7, PT, PT, R51, 0x1f8, RZ ;  /* 0x000001f833077810 */ /* 0x002fe40007ffe0ff */
[----:B------:R-:W-:Y:S02]  /*61e0*/  @!P1 PRMT R60, R60, 0x7610, R2 ;  /* 0x000076103c3c9816 */ /* 0x000fe40000000002 */
[----:B------:R-:W-:Y:S02]  /*61f0*/  ISETP.GE.U32.AND P1, PT, R7, UR16, PT ;  /* 0x0000001007007c0c */ /* 0x000fe4000bf26070 */
[----:B0-----:R-:W-:-:S04]  /*6200*/  SHF.R.S32.HI R8, RZ, 0x1f, R7 ;  /* 0x0000001fff087819 */ /* 0x001fc80000011407 */
[----:B------:R-:W-:Y:S02]  /*6210*/  ISETP.GE.AND.EX P1, PT, R8, UR17, PT, P1 ;  /* 0x0000001108007c0c */ /* 0x000fe4000bf26310 */
[----:B------:R-:W-:Y:S01]  /*6220*/  PRMT R35, RZ, 0x5410, RZ ;  /* 0x00005410ff237816 */ /* 0x000fe200000000ff */
[----:B------:R-:W-:Y:S01]  /*6230*/  STL [R1+0xf4], R2 ;  /* 0x0000f40201007387 */ /* 0x000fe20000100800 */
[----:B------:R-:W-:Y:S02]  /*6240*/  ISETP.NE.AND P2, PT, R66, RZ, PT ;  /* 0x000000ff4200720c */ /* 0x000fe40003f45270 */
[----:B------:R-:W-:Y:S02]  /*6250*/  PRMT R37, RZ, 0x5410, RZ ;  /* 0x00005410ff257816 */ /* 0x000fe400000000ff */
[----:B------:R-:W-:Y:S02]  /*6260*/  PRMT R34, RZ, 0x5410, RZ ;  /* 0x00005410ff227816 */ /* 0x000fe400000000ff */
[----:B------:R-:W-:Y:S01]  /*6270*/  PRMT R36, RZ, 0x5410, RZ ;  /* 0x00005410ff247816 */ /* 0x000fe200000000ff */
[----:B------:R-:W-:Y:S06]  /*6280*/  STL [R1+0xf8], R0 ;  /* 0x0000f80001007387 */ /* 0x000fec0000100800 */
[----:B------:R-:W-:-:S04]  /*6290*/  @!P2 PRMT R34, R0, 0x7610, R34 ;  /* 0x000076100022a816 */ /* 0x000fc80000000022 */
[----:B------:R-:W-:Y:S02]  /*62a0*/  @!P2 PRMT R34, R34, 0x7610, R0 ;  /* 0x000076102222a816 */ /* 0x000fe40000000000 */
[----:B------:R-:W-:Y:S02]  /*62b0*/  PRMT R38, RZ, 0x5410, RZ ;  /* 0x00005410ff267816 */ /* 0x000fe400000000ff */
[----:B--2---:R-:W-:Y:S01]  /*62c0*/  @!P3 PRMT R35, R3, 0x7610, R35 ;  /* 0x000076100323b816 */ /* 0x004fe20000000023 */
[----:B------:R0:W-:Y:S03]  /*62d0*/  STL [R1+0xfc], R3 ;  /* 0x0000fc0301007387 */ /* 0x0001e60000100800 */
[----:B------:R-:W-:Y:S02]  /*62e0*/  @!P3 PRMT R35, R35, 0x7610, R3 ;  /* 0x000076102323b816 */ /* 0x000fe40000000003 */
[----:B0-----:R-:W0:Y:S01]  /*62f0*/  @!P1 LDC.64 R2, c[0x0][0x3e0] ;  /* 0x0000f800ff029b82 */ /* 0x001e220000000a00 */
[----:B---3--:R-:W-:Y:S01]  /*6300*/  @!P5 PRMT R37, R5, 0x7610, R37 ;  /* 0x000076100525d816 */ /* 0x008fe20000000025 */
[----:B------:R1:W-:Y:S01]  /*6310*/  STL [R1+0x104], R5 ;  /* 0x0001040501007387 */ /* 0x0003e20000100800 */
[----:B----4-:R-:W-:-:S03]  /*6320*/  @!P4 PRMT R36, R4, 0x7610, R36 ;  /* 0x000076100424c816 */ /* 0x010fc60000000024 */
[----:B------:R2:W-:Y:S01]  /*6330*/  STL [R1+0x100], R4 ;  /* 0x0001000401007387 */ /* 0x0005e20000100800 */
[----:B------:R-:W-:Y:S01]  /*6340*/  @!P5 PRMT R37, R37, 0x7610, R5 ;  /* 0x000076102525d816 */ /* 0x000fe20000000005 */
[-C--:B0-----:R-:W-:Y:S01]  /*6350*/  @!P1 IMAD R0, R8, R2.reuse, RZ ;  /* 0x0000000208009224 */ /* 0x081fe200078e02ff */
[----:B------:R-:W-:Y:S02]  /*6360*/  @!P4 PRMT R36, R36, 0x7610, R4 ;  /* 0x000076102424c816 */ /* 0x000fe40000000004 */
[----:B-1----:R-:W-:Y:S01]  /*6370*/  @!P1 MOV R5, R29 ;  /* 0x0000001d00059202 */ /* 0x002fe20000000f00 */
[----:B--2---:R-:W-:Y:S02]  /*6380*/  @!P1 IMAD.MOV.U32 R4, RZ, RZ, R26 ;  /* 0x000000ffff049224 */ /* 0x004fe400078e001a */
[C---:B------:R-:W-:Y:S02]  /*6390*/  @!P1 IMAD R0, R7.reuse, R3, R0 ;  /* 0x0000000307009224 */ /* 0x040fe400078e0200 */
[----:B------:R-:W-:-:S02]  /*63a0*/  @!P1 IMAD.WIDE.U32 R4, R7, R2, R4 ;  /* 0x0000000207049225 */ /* 0x000fc400078e0004 */
[----:B------:R-:W0:Y:S02]  /*63b0*/  @!P1 LDC.64 R2, c[0x0][0x390] ;  /* 0x0000e400ff029b82 */ /* 0x000e240000000a00 */
[----:B------:R-:W-:Y:S01]  /*63c0*/  @!P1 IMAD.IADD R0, R5, 0x1, R0 ;  /* 0x0000000105009824 */ /* 0x000fe200078e0200 */
[----:B-----5:R-:W-:Y:S01]  /*63d0*/  @!P6 PRMT R38, R6, 0x7610, R38 ;  /* 0x000076100626e816 */ /* 0x020fe20000000026 */
[----:B------:R-:W-:Y:S01]  /*63e0*/  HADD2.F32 R5, -RZ, R85.H1_H1 ;  /* 0x30000055ff057230 */ /* 0x000fe20000004100 */
[----:B------:R1:W-:Y:S02]  /*63f0*/  STL [R1+0x108], R6 ;  /* 0x0001080601007387 */ /* 0x0003e40000100800 */
[----:B------:R-:W-:Y:S02]  /*6400*/  @!P6 PRMT R38, R38, 0x7610, R6 ;  /* 0x000076102626e816 */ /* 0x000fe40000000006 */
[----:B------:R-:W-:Y:S01]  /*6410*/  FMUL.FTZ R7, R5, R5 ;  /* 0x0000000505077220 */ /* 0x000fe20000410000 */
[----:B-1----:R-:W-:Y:S01]  /*6420*/  HADD2.F32 R6, -RZ, R84.H0_H0 ;  /* 0x20000054ff067230 */ /* 0x002fe20000004100 */
[----:B0-----:R-:W-:-:S04]  /*6430*/  @!P1 LEA R2, P2, R4, R2, 0x1 ;  /* 0x0000000204029211 */ /* 0x001fc800078408ff */
[----:B------:R-:W-:Y:S01]  /*6440*/  @!P1 LEA.HI.X R3, R4, R3, R0, 0x1, P2 ;  /* 0x0000000304039211 */ /* 0x000fe200010f0c00 */
[----:B------:R-:W-:Y:S02]  /*6450*/  HADD2.F32 R4, -RZ, R85.H0_H0 ;  /* 0x20000055ff047230 */ /* 0x000fe40000004100 */
[----:B------:R-:W-:-:S03]  /*6460*/  HADD2.F32 R0, -RZ, R84.H1_H1 ;  /* 0x30000054ff007230 */ /* 0x000fc60000004100 */
[C---:B------:R-:W-:Y:S01]  /*6470*/  FADD.FTZ R5, R4.reuse, R5 ;  /* 0x0000000504057221 */ /* 0x040fe20000010000 */
[----:B------:R-:W-:Y:S01]  /*6480*/  FFMA.FTZ R4, R4, R4, R7 ;  /* 0x0000000404047223 */ /* 0x000fe20000010007 */
[----:B------:R-:W-:Y:S01]  /*6490*/  FADD.FTZ R7, R0, R6 ;  /* 0x0000000600077221 */ /* 0x000fe20000010000 */
[----:B------:R-:W-:Y:S01]  /*64a0*/  FMUL.FTZ R6, R6, R6 ;  /* 0x0000000606067220 */ /* 0x000fe20000410000 */
[----:B------:R-:W-:-:S03]  /*64b0*/  FADD.FTZ R5, RZ, R5 ;  /* 0x00000005ff057221 */ /* 0x000fc60000010000 */
[----:B------:R-:W-:Y:S01]  /*64c0*/  FFMA.FTZ R0, R0, R0, R6 ;  /* 0x0000000000007223 */ /* 0x000fe20000010006 */
[----:B------:R-:W-:Y:S01]  /*64d0*/  FADD.FTZ R7, R5, R7 ;  /* 0x0000000705077221 */ /* 0x000fe20000010000 */
[----:B------:R-:W-:Y:S01]  /*64e0*/  FADD.FTZ R6, RZ, R4 ;  /* 0x00000004ff067221 */ /* 0x000fe20000010000 */
[--C-:B------:R-:W-:Y:S02]  /*64f0*/  HADD2.F32 R5, -RZ, R83.reuse.H1_H1 ;  /* 0x30000053ff057230 */ /* 0x100fe40000004100 */
[----:B------:R-:W-:Y:S02]  /*6500*/  HADD2.F32 R4, -RZ, R83.H0_H0 ;  /* 0x20000053ff047230 */ /* 0x000fe40000004100 */
[----:B------:R-:W-:Y:S01]  /*6510*/  FADD.FTZ R0, R6, R0 ;  /* 0x0000000006007221 */ /* 0x000fe20000010000 */
[----:B------:R-:W-:Y:S02]  /*6520*/  FMUL.FTZ R6, R5, R5 ;  /* 0x0000000505067220 */ /* 0x000fe40000410000 */
[----:B------:R-:W-:-:S02]  /*6530*/  FADD.FTZ R5, R4, R5 ;  /* 0x0000000504057221 */ /* 0x000fc40000010000 */
[----:B------:R-:W-:Y:S01]  /*6540*/  FFMA.FTZ R4, R4, R4, R6 ;  /* 0x0000000404047223 */ /* 0x000fe20000010006 */
[--C-:B------:R-:W-:Y:S02]  /*6550*/  HADD2.F32 R6, -RZ, R82.reuse.H1_H1 ;  /* 0x30000052ff067230 */ /* 0x100fe40000004100 */
[----:B------:R-:W-:Y:S01]  /*6560*/  FADD.FTZ R7, R7, R5 ;  /* 0x0000000507077221 */ /* 0x000fe20000010000 */
[----:B------:R-:W-:Y:S02]  /*6570*/  HADD2.F32 R5, -RZ, R82.H0_H0 ;  /* 0x20000052ff057230 */ /* 0x000fe40000004100 */
[----:B------:R-:W-:Y:S01]  /*6580*/  FADD.FTZ R0, R0, R4 ;  /* 0x0000000400007221 */ /* 0x000fe20000010000 */
[----:B------:R-:W-:Y:S02]  /*6590*/  FMUL.FTZ R4, R6, R6 ;  /* 0x0000000606047220 */ /* 0x000fe40000410000 */
[C---:B------:R-:W-:Y:S02]  /*65a0*/  FADD.FTZ R6, R5.reuse, R6 ;  /* 0x0000000605067221 */ /* 0x040fe40000010000 */
[----:B------:R-:W-:Y:S01]  /*65b0*/  FFMA.FTZ R5, R5, R5, R4 ;  /* 0x0000000505057223 */ /* 0x000fe20000010004 */
[----:B------:R-:W-:-:S02]  /*65c0*/  HADD2.F32 R4, -RZ, R81.H1_H1 ;  /* 0x30000051ff047230 */ /* 0x000fc40000004100 */
[----:B------:R-:W-:Y:S01]  /*65d0*/  FADD.FTZ R7, R7, R6 ;  /* 0x0000000607077221 */ /* 0x000fe20000010000 */
[----:B------:R-:W-:Y:S01]  /*65e0*/  FADD.FTZ R0, R0, R5 ;  /* 0x0000000500007221 */ /* 0x000fe20000010000 */
[----:B------:R-:W-:Y:S02]  /*65f0*/  HADD2.F32 R5, -RZ, R81.H0_H0 ;  /* 0x20000051ff057230 */ /* 0x000fe40000004100 */
[----:B------:R-:W-:Y:S01]  /*6600*/  FMUL.FTZ R6, R4, R4 ;  /* 0x0000000404067220 */ /* 0x000fe20000410000 */
[--C-:B------:R-:W-:Y:S02]  /*6610*/  HADD2.F32 R8, -RZ, R80.reuse.H0_H0 ;  /* 0x20000050ff087230 */ /* 0x100fe40000004100 */
[C---:B------:R-:W-:Y:S01]  /*6620*/  FADD.FTZ R4, R5.reuse, R4 ;  /* 0x0000000405047221 */ /* 0x040fe20000010000 */
[----:B------:R-:W-:Y:S01]  /*6630*/  FFMA.FTZ R6, R5, R5, R6 ;  /* 0x0000000505067223 */ /* 0x000fe20000010006 */
[----:B------:R-:W-:Y:S02]  /*6640*/  HADD2.F32 R5, -RZ, R80.H1_H1 ;  /* 0x30000050ff057230 */ /* 0x000fe40000004100 */
[----:B------:R-:W-:Y:S01]  /*6650*/  FADD.FTZ R4, R7, R4 ;  /* 0x0000000407047221 */ /* 0x000fe20000010000 */
[----:B------:R-:W-:Y:S01]  /*6660*/  FADD.FTZ R6, R0, R6 ;  /* 0x0000000600067221 */ /* 0x000fe20000010000 */
[----:B------:R-:W-:-:S02]  /*6670*/  HADD2.F32 R7, -RZ, R79.H1_H1 ;  /* 0x3000004fff077230 */ /* 0x000fc40000004100 */
[----:B------:R-:W-:Y:S01]  /*6680*/  FMUL.FTZ R0, R5, R5 ;  /* 0x0000000505007220 */ /* 0x000fe20000410000 */
[----:B------:R-:W-:-:S03]  /*6690*/  FADD.FTZ R5, R8, R5 ;  /* 0x0000000508057221 */ /* 0x000fc60000010000 */
[----:B------:R-:W-:Y:S01]  /*66a0*/  FFMA.FTZ R0, R8, R8, R0 ;  /* 0x0000000808007223 */ /* 0x000fe20000010000 */
[----:B------:R-:W-:Y:S02]  /*66b0*/  HADD2.F32 R8, -RZ, R74.H1_H1 ;  /* 0x3000004aff087230 */ /* 0x000fe40000004100 */
[----:B------:R-:W-:Y:S01]  /*66c0*/  FADD.FTZ R5, R4, R5 ;  /* 0x0000000504057221 */ /* 0x000fe20000010000 */
[----:B------:R-:W-:Y:S01]  /*66d0*/  FMUL.FTZ R4, R7, R7 ;  /* 0x0000000707047220 */ /* 0x000fe20000410000 */
[----:B------:R-:W-:Y:S01]  /*66e0*/  FADD.FTZ R0, R6, R0 ;  /* 0x0000000006007221 */ /* 0x000fe20000010000 */
[----:B------:R-:W-:Y:S02]  /*66f0*/  HADD2.F32 R79, -RZ, R79.H0_H0 ;  /* 0x2000004fff4f7230 */ /* 0x000fe40000004100 */
[C---:B------:R-:W-:Y:S01]  /*6700*/  FADD.FTZ R7, R8.reuse, R7 ;  /* 0x0000000708077221 */ /* 0x040fe20000010000 */
[----:B------:R-:W-:Y:S01]  /*6710*/  FFMA.FTZ R4, R8, R8, R4 ;  /* 0x0000000808047223 */ /* 0x000fe20000010004 */
[----:B------:R-:W-:-:S02]  /*6720*/  HADD2.F32 R6, -RZ, R78.H1_H1 ;  /* 0x3000004eff067230 */ /* 0x000fc40000004100 */
[----:B------:R-:W-:Y:S01]  /*6730*/  FADD.FTZ R5, R5, R7 ;  /* 0x0000000705057221 */ /* 0x000fe20000010000 */
[----:B------:R-:W-:Y:S01]  /*6740*/  FADD.FTZ R4, R0, R4 ;  /* 0x0000000400047221 */ /* 0x000fe20000010000 */
[----:B------:R-:W-:Y:S01]  /*6750*/  FMUL.FTZ R0, R79, R79 ;  /* 0x0000004f4f007220 */ /* 0x000fe20000410000 */
[----:B------:R-:W-:Y:S02]  /*6760*/  HADD2.F32 R7, -RZ, R76.H1_H1 ;  /* 0x3000004cff077230 */ /* 0x000fe40000004100 */
[C---:B------:R-:W-:Y:S01]  /*6770*/  FADD.FTZ R79, R6.reuse, R79 ;  /* 0x0000004f064f7221 */ /* 0x040fe20000010000 */
[--C-:B------:R-:W-:Y:S02]  /*6780*/  HADD2.F32 R8, -RZ, R77.reuse.H1_H1 ;  /* 0x3000004dff087230 */ /* 0x100fe40000004100 */
[----:B------:R-:W-:Y:S01]  /*6790*/  FFMA.FTZ R0, R6, R6, R0 ;  /* 0x0000000606007223 */ /* 0x000fe20000010000 */
[----:B------:R-:W-:Y:S02]  /*67a0*/  HADD2.F32 R78, -RZ, R78.H0_H0 ;  /* 0x2000004eff4e7230 */ /* 0x000fe40000004100 */
[----:B------:R-:W-:Y:S01]  /*67b0*/  FMUL.FTZ R6, R7, R7 ;  /* 0x0000000707067220 */ /* 0x000fe20000410000 */
[----:B------:R-:W-:Y:S01]  /*67c0*/  FADD.FTZ R5, R5, R79 ;  /* 0x0000004f05057221 */ /* 0x000fe20000010000 */
[----:B------:R-:W-:Y:S01]  /*67d0*/  FADD.FTZ R7, R8, R7 ;  /* 0x0000000708077221 */ /* 0x000fe20000010000 */
[----:B------:R-:W-:-:S02]  /*67e0*/  HADD2.F32 R77, -RZ, R77.H0_H0 ;  /* 0x2000004dff4d7230 */ /* 0x000fc40000004100 */
[----:B------:R-:W-:Y:S01]  /*67f0*/  FADD.FTZ R0, R4, R0 ;  /* 0x0000000004007221 */ /* 0x000fe20000010000 */
[----:B------:R-:W-:Y:S01]  /*6800*/  FFMA.FTZ R6, R8, R8, R6 ;  /* 0x0000000808067223 */ /* 0x000fe20000010006 */
[----:B------:R-:W-:Y:S01]  /*6810*/  FADD.FTZ R5, R5, R7 ;  /* 0x0000000705057221 */ /* 0x000fe20000010000 */
[----:B------:R-:W-:Y:S01]  /*6820*/  FMUL.FTZ R4, R78, R78 ;  /* 0x0000004e4e047220 */ /* 0x000fe20000410000 */
[----:B------:R-:W-:Y:S02]  /*6830*/  HADD2.F32 R7, -RZ, R75.H1_H1 ;  /* 0x3000004bff077230 */ /* 0x000fe40000004100 */
[C---:B------:R-:W-:Y:S01]  /*6840*/  FADD.FTZ R78, R77.reuse, R78 ;  /* 0x0000004e4d4e7221 */ /* 0x040fe20000010000 */
[----:B------:R-:W-:Y:S01]  /*6850*/  FADD.FTZ R0, R0, R6 ;  /* 0x0000000600007221 */ /* 0x000fe20000010000 */
[----:B------:R-:W-:Y:S01]  /*6860*/  FFMA.FTZ R4, R77, R77, R4 ;  /* 0x0000004d4d047223 */ /* 0x000fe20000010004 */
[----:B------:R-:W-:Y:S02]  /*6870*/  HADD2.F32 R6, -RZ, R69.H1_H1 ;  /* 0x30000045ff067230 */ /* 0x000fe40000004100 */
[----:B------:R-:W-:Y:S01]  /*6880*/  FADD.FTZ R78, R5, R78 ;  /* 0x0000004e054e7221 */ /* 0x000fe20000010000 */
[----:B------:R-:W-:-:S02]  /*6890*/  HADD2.F32 R76, -RZ, R76.H0_H0 ;  /* 0x2000004cff4c7230 */ /* 0x000fc40000004100 */
[----:B------:R-:W-:Y:S01]  /*68a0*/  FMUL.FTZ R5, R7, R7 ;  /* 0x0000000707057220 */ /* 0x000fe20000410000 */
[----:B------:R-:W-:Y:S01]  /*68b0*/  FADD.FTZ R0, R0, R4 ;  /* 0x0000000400007221 */ /* 0x000fe20000010000 */
[----:B------:R-:W-:Y:S02]  /*68c0*/  HADD2.F32 R75, -RZ, R75.H0_H0 ;  /* 0x2000004bff4b7230 */ /* 0x000fe40000004100 */
[----:B------:R-:W-:Y:S01]  /*68d0*/  FFMA.FTZ R5, R6, R6, R5 ;  /* 0x0000000606057223 */ /* 0x000fe20000010005 */
[----:B------:R-:W-:Y:S01]  /*68e0*/  FMUL.FTZ R4, R76, R76 ;  /* 0x0000004c4c047220 */ /* 0x000fe20000410000 */
[----:B------:R-:W-:Y:S01]  /*68f0*/  FADD.FTZ R7, R6, R7 ;  /* 0x0000000706077221 */ /* 0x000fe20000010000 */
[----:B------:R-:W-:Y:S02]  /*6900*/  HADD2.F32 R74, -RZ, R74.H0_H0 ;  /* 0x2000004aff4a7230 */ /* 0x000fe40000004100 */
[----:B------:R-:W-:Y:S01]  /*6910*/  FADD.FTZ R0, R0, R5 ;  /* 0x0000000500007221 */ /* 0x000fe20000010000 */
[----:B------:R-:W-:Y:S01]  /*6920*/  FFMA.FTZ R4, R75, R75, R4 ;  /* 0x0000004b4b047223 */ /* 0x000fe20000010004 */
[----:B------:R-:W-:-:S02]  /*6930*/  HADD2.F32 R5, -RZ, R73.H1_H1 ;  /* 0x30000049ff057230 */ /* 0x000fc40000004100 */
[----:B------:R-:W-:Y:S01]  /*6940*/  FADD.FTZ R7, R78, R7 ;  /* 0x000000074e077221 */ /* 0x000fe20000010000 */
[----:B------:R-:W-:Y:S01]  /*6950*/  FADD.FTZ R76, R75, R76 ;  /* 0x0000004c4b4c7221 */ /* 0x000fe20000010000 */
[----:B------:R-:W-:Y:S01]  /*6960*/  FADD.FTZ R4, R0, R4 ;  /* 0x0000000400047221 */ /* 0x000fe20000010000 */
[----:B------:R-:W-:Y:S01]  /*6970*/  FMUL.FTZ R0, R74, R74 ;  /* 0x0000004a4a007220 */ /* 0x000fe20000410000 */
[----:B------:R-:W-:Y:S02]  /*6980*/  HADD2.F32 R6, -RZ, R71.H1_H1 ;  /* 0x30000047ff067230 */ /* 0x000fe40000004100 */
[----:B------:R-:W-:Y:S01]  /*6990*/  FADD.FTZ R7, R7, R76 ;  /* 0x0000004c07077221 */ /* 0x000fe20000010000 */
[----:B------:R-:W-:Y:S02]  /*69a0*/  HADD2.F32 R8, -RZ, R72.H1_H1 ;  /* 0x30000048ff087230 */ /* 0x000fe40000004100 */
[C---:B------:R-:W-:Y:S01]  /*69b0*/  FADD.FTZ R74, R5.reuse, R74 ;  /* 0x0000004a054a7221 */ /* 0x040fe20000010000 */
[----:B------:R-:W-:Y:S01]  /*69c0*/  FFMA.FTZ R0, R5, R5, R0 ;  /* 0x0000000505007223 */ /* 0x000fe20000010000 */
[----:B------:R-:W-:-:S02]  /*69d0*/  HADD2.F32 R73, -RZ, R73.H0_H0 ;  /* 0x20000049ff497230 */ /* 0x000fc40000004100 */
[----:B------:R-:W-:Y:S01]  /*69e0*/  FMUL.FTZ R5, R6, R6 ;  /* 0x0000000606057220 */ /* 0x000fe20000410000 */
[----:B------:R-:W-:Y:S01]  /*69f0*/  FADD.FTZ R7, R7, R74 ;  /* 0x0000004a07077221 */ /* 0x000fe20000010000 */
[----:B------:R-:W-:Y:S01]  /*6a00*/  FADD.FTZ R6, R8, R6 ;  /* 0x0000000608067221 */ /* 0x000fe20000010000 */
[----:B------:R-:W-:Y:S02]  /*6a10*/  HADD2.F32 R72, -RZ, R72.H0_H0 ;  /* 0x20000048ff487230 */ /* 0x000fe40000004100 */
[----:B------:R-:W-:Y:S01]  /*6a20*/  FADD.FTZ R0, R4, R0 ;  /* 0x0000000004007221 */ /* 0x000fe20000010000 */
[----:B------:R-:W-:Y:S01]  /*6a30*/  FFMA.FTZ R5, R8, R8, R5 ;  /* 0x0000000808057223 */ /* 0x000fe20000010005 */
[----:B------:R-:W-:Y:S01]  /*6a40*/  FADD.FTZ R6, R7, R6 ;  /* 0x0000000607067221 */ /* 0x000fe20000010000 */
[----:B------:R-:W-:Y:S01]  /*6a50*/  FMUL.FTZ R4, R73, R73 ;  /* 0x0000004949047220 */ /* 0x000fe20000410000 */
[----:B------:R-:W-:Y:S02]  /*6a60*/  HADD2.F32 R7, -RZ, R70.H1_H1 ;  /* 0x30000046ff077230 */ /* 0x000fe40000004100 */
[----:B------:R-:W-:Y:S01]  /*6a70*/  FADD.FTZ R73, R72, R73 ;  /* 0x0000004948497221 */ /* 0x000fe20000010000 */
[----:B------:R-:W-:Y:S01]  /*6a80*/  FADD.FTZ R0, R0, R5 ;  /* 0x0000000500007221 */ /* 0x000fe20000010000 */
[----:B------:R-:W-:Y:S01]  /*6a90*/  FFMA.FTZ R4, R72, R72, R4 ;  /* 0x0000004848047223 */ /* 0x000fe20000010004 */
[----:B------:R-:W-:-:S02]  /*6aa0*/  HADD2.F32 R5, -RZ, R55.H0_H0 ;  /* 0x20000037ff057230 */ /* 0x000fc40000004100 */
[----:B------:R-:W-:Y:S01]  /*6ab0*/  FADD.FTZ R73, R6, R73 ;  /* 0x0000004906497221 */ /* 0x000fe20000010000 */
[----:B------:R-:W-:Y:S02]  /*6ac0*/  HADD2.F32 R71, -RZ, R71.H0_H0 ;  /* 0x20000047ff477230 */ /* 0x000fe40000004100 */
[----:B------:R-:W-:Y:S01]  /*6ad0*/  FMUL.FTZ R6, R7, R7 ;  /* 0x0000000707067220 */ /* 0x000fe20000410000 */
[----:B------:R-:W-:Y:S01]  /*6ae0*/  FADD.FTZ R0, R0, R4 ;  /* 0x0000000400007221 */ /* 0x000fe20000010000 */
[----:B------:R-:W-:Y:S02]  /*6af0*/  HADD2.F32 R70, -RZ, R70.H0_H0 ;  /* 0x20000046ff467230 */ /* 0x000fe40000004100 */
[----:B------:R-:W-:Y:S01]  /*6b00*/  FFMA.FTZ R6, R5, R5, R6 ;  /* 0x0000000505067223 */ /* 0x000fe20000010006 */
[----:B------:R-:W-:Y:S01]  /*6b10*/  FMUL.FTZ R4, R71, R71 ;  /* 0x0000004747047220 */ /* 0x000fe20000410000 */
[----:B------:R-:W-:Y:S01]  /*6b20*/  FADD.FTZ R7, R5, R7 ;  /* 0x0000000705077221 */ /* 0x000fe20000010000 */
[----:B------:R-:W-:-:S02]  /*6b30*/  HADD2.F32 R69, -RZ, R69.H0_H0 ;  /* 0x20000045ff457230 */ /* 0x000fc40000004100 */
[----:B------:R-:W-:Y:S01]  /*6b40*/  FADD.FTZ R0, R0, R6 ;  /* 0x0000000600007221 */ /* 0x000fe20000010000 */
[C---:B------:R-:W-:Y:S01]  /*6b50*/  FFMA.FTZ R4, R70.reuse, R70, R4 ;  /* 0x0000004646047223 */ /* 0x040fe20000010004 */
[----:B------:R-:W-:Y:S02]  /*6b60*/  HADD2.F32 R5, -RZ, R58.H1_H1 ;  /* 0x3000003aff057230 */ /* 0x000fe40000004100 */
[----:B------:R-:W-:Y:S01]  /*6b70*/  FADD.FTZ R7, R73, R7 ;  /* 0x0000000749077221 */ /* 0x000fe20000010000 */
[----:B------:R-:W-:Y:S01]  /*6b80*/  FADD.FTZ R71, R70, R71 ;  /* 0x0000004746477221 */ /* 0x000fe20000010000 */
[----:B------:R-:W-:Y:S01]  /*6b90*/  FADD.FTZ R4, R0, R4 ;  /* 0x0000000400047221 */ /* 0x000fe20000010000 */
[----:B------:R-:W-:Y:S01]  /*6ba0*/  FMUL.FTZ R0, R69, R69 ;  /* 0x0000004545007220 */ /* 0x000fe20000410000 */
[----:B------:R-:W-:Y:S02]  /*6bb0*/  HADD2.F32 R6, -RZ, R56.H1_H1 ;  /* 0x30000038ff067230 */ /* 0x000fe40000004100 */
[----:B------:R-:W-:Y:S01]  /*6bc0*/  FADD.FTZ R7, R7, R71 ;  /* 0x0000004707077221 */ /* 0x000fe20000010000 */
[----:B------:R-:W-:-:S02]  /*6bd0*/  HADD2.F32 R8, -RZ, R57.H1_H1 ;  /* 0x30000039ff087230 */ /* 0x000fc40000004100 */
[C---:B------:R-:W-:Y:S01]  /*6be0*/  FADD.FTZ R69, R5.reuse, R69 ;  /* 0x0000004505457221 */ /* 0x040fe20000010000 */
[----:B------:R-:W-:Y:S01]  /*6bf0*/  FFMA.FTZ R0, R5, R5, R0 ;  /* 0x0000000505007223 */ /* 0x000fe20000010000 */
[----:B------:R-:W-:Y:S02]  /*6c00*/  HADD2.F32 R58, -RZ, R58.H0_H0 ;  /* 0x2000003aff3a7230 */ /* 0x000fe40000004100 */
[----:B------:R-:W-:Y:S01]  /*6c10*/  FMUL.FTZ R5, R6, R6 ;  /* 0x0000000606057220 */ /* 0x000fe20000410000 */
[----:B------:R-:W-:Y:S02]  /*6c20*/  HADD2.F32 R57, -RZ, R57.H0_H0 ;  /* 0x20000039ff397230 */ /* 0x000fe40000004100 */
[----:B------:R-:W-:Y:S01]  /*6c30*/  FADD.FTZ R7, R7, R69 ;  /* 0x0000004507077221 */ /* 0x000fe20000010000 */
[----:B------:R-:W-:Y:S01]  /*6c40*/  FADD.FTZ R6, R8, R6 ;  /* 0x0000000608067221 */ /* 0x000fe20000010000 */
[----:B------:R-:W-:Y:S01]  /*6c50*/  FADD.FTZ R0, R4, R0 ;  /* 0x0000000004007221 */ /* 0x000fe20000010000 */
[----:B------:R-:W-:Y:S01]  /*6c60*/  FFMA.FTZ R5, R8, R8, R5 ;  /* 0x0000000808057223 */ /* 0x000fe20000010005 */
[----:B------:R-:W-:Y:S01]  /*6c70*/  FMUL.FTZ R4, R58, R58 ;  /* 0x0000003a3a047220 */ /* 0x000fe20000410000 */
[----:B------:R-:W-:Y:S01]  /*6c80*/  FADD.FTZ R6, R7, R6 ;  /* 0x0000000607067221 */ /* 0x000fe20000010000 */
[----:B------:R-:W-:-:S02]  /*6c90*/  HADD2.F32 R55, -RZ, R55.H1_H1 ;  /* 0x30000037ff377230 */ /* 0x000fc40000004100 */
[----:B------:R-:W-:Y:S01]  /*6ca0*/  FADD.FTZ R58, R57, R58 ;  /* 0x0000003a393a7221 */ /* 0x000fe20000010000 */
[----:B------:R-:W-:Y:S01]  /*6cb0*/  FADD.FTZ R0, R0, R5 ;  /* 0x0000000500007221 */ /* 0x000fe20000010000 */
[----:B------:R-:W-:Y:S02]  /*6cc0*/  HADD2.F32 R5, -RZ, R53.H0_H0 ;  /* 0x20000035ff057230 */ /* 0x000fe40000004100 */
[----:B------:R-:W-:Y:S01]  /*6cd0*/  FADD.FTZ R58, R6, R58 ;  /* 0x0000003a063a7221 */ /* 0x000fe20000010000 */
[----:B------:R-:W-:Y:S01]  /*6ce0*/  FMUL.FTZ R6, R55, R55 ;  /* 0x0000003737067220 */ /* 0x000fe20000410000 */
[----:B------:R-:W-:Y:S01]  /*6cf0*/  FFMA.FTZ R4, R57, R57, R4 ;  /* 0x0000003939047223 */ /* 0x000fe20000010004 */
[----:B------:R-:W-:Y:S02]  /*6d00*/  HADD2.F32 R56, -RZ, R56.H0_H0 ;  /* 0x20000038ff387230 */ /* 0x000fe40000004100 */
[C---:B------:R-:W-:Y:S01]  /*6d10*/  FADD.FTZ R55, R5.reuse, R55 ;  /* 0x0000003705377221 */ /* 0x040fe20000010000 */
[----:B------:R-:W-:Y:S01]  /*6d20*/  FFMA.FTZ R6, R5, R5, R6 ;  /* 0x0000000505067223 */ /* 0x000fe20000010006 */
[----:B------:R-:W-:-:S02]  /*6d30*/  HADD2.F32 R5, -RZ, R46.H0_H0 ;  /* 0x2000002eff057230 */ /* 0x000fc40000004100 */
[----:B------:R-:W-:Y:S01]  /*6d40*/  FADD.FTZ R0, R0, R4 ;  /* 0x0000000400007221 */ /* 0x000fe20000010000 */
[----:B------:R-:W-:Y:S02]  /*6d50*/  FMUL.FTZ R4, R56, R56 ;  /* 0x0000003838047220 */ /* 0x000fe40000410000 */
[C---:B------:R-:W-:Y:S02]  /*6d60*/  FADD.FTZ R56, R5.reuse, R56 ;  /* 0x0000003805387221 */ /* 0x040fe40000010000 */
[----:B------:R-:W-:Y:S01]  /*6d70*/  FFMA.FTZ R5, R5, R5, R4 ;  /* 0x0000000505057223 */ /* 0x000fe20000010004 */
[----:B------:R-:W-:-:S06]  /*6d80*/  HFMA2 R4, -RZ, RZ, 0, 0 ;  /* 0x00000000ff047431 */ /* 0x000fcc00000001ff */
[----:B------:R0:W2:Y:S01]  /*6d90*/  @!P1 LDG.E R4, desc[UR18][R2.64] ;  /* 0x0000001202049981 */ /* 0x0000a2000c1e1900 */
[----:B------:R-:W-:Y:S01]  /*6da0*/  FADD.FTZ R0, R0, R6 ;  /* 0x0000000600007221 */ /* 0x000fe20000010000 */
[----:B------:R-:W-:Y:S02]  /*6db0*/  HADD2.F32 R6, -RZ, R20.H0_H0 ;  /* 0x20000014ff067230 */ /* 0x000fe40000004100 */
[--C-:B------:R-:W-:Y:S02]  /*6dc0*/  HADD2.F32 R7, -RZ, R54.reuse.H0_H0 ;  /* 0x20000036ff077230 */ /* 0x100fe40000004100 */
[----:B------:R-:W-:Y:S01]  /*6dd0*/  FADD.FTZ R55, R58, R55 ;  /* 0x000000373a377221 */ /* 0x000fe20000010000 */
[----:B------:R-:W-:Y:S02]  /*6de0*/  HADD2.F32 R54, -RZ, R54.H1_H1 ;  /* 0x30000036ff367230 */ /* 0x000fe40000004100 */
[----:B------:R-:W-:Y:S01]  /*6df0*/  FMUL.FTZ R8, R6, R6 ;  /* 0x0000000606087220 */ /* 0x000fe20000410000 */
[----:B------:R-:W-:Y:S01]  /*6e00*/  FADD.FTZ R6, R7, R6 ;  /* 0x0000000607067221 */ /* 0x000fe20000010000 */
[----:B------:R-:W-:-:S02]  /*6e10*/  FADD.FTZ R0, R0, R5 ;  /* 0x0000000500007221 */ /* 0x000fc40000010000 */
[----:B------:R-:W-:Y:S01]  /*6e20*/  FFMA.FTZ R7, R7, R7, R8 ;  /* 0x0000000707077223 */ /* 0x000fe20000010008 */
[----:B------:R-:W-:Y:S02]  /*6e30*/  HADD2.F32 R8, -RZ, R53.H1_H1 ;  /* 0x30000035ff087230 */ /* 0x000fe40000004100 */
[----:B------:R-:W-:Y:S01]  /*6e40*/  FADD.FTZ R55, R55, R56 ;  /* 0x0000003837377221 */ /* 0x000fe20000010000 */
[----:B------:R-:W-:Y:S01]  /*6e50*/  FMUL.FTZ R5, R54, R54 ;  /* 0x0000003636057220 */ /* 0x000fe20000410000 */
[----:B------:R-:W-:Y:S01]  /*6e60*/  FADD.FTZ R0, R0, R7 ;  /* 0x0000000700007221 */ /* 0x000fe20000010000 */
[--C-:B0-----:R-:W-:Y:S02]  /*6e70*/  HADD2.F32 R3, -RZ, R50.reuse.H1_H1 ;  /* 0x30000032ff037230 */ /* 0x101fe40000004100 */
[----:B------:R-:W-:Y:S01]  /*6e80*/  FADD.FTZ R6, R55, R6 ;  /* 0x0000000637067221 */ /* 0x000fe20000010000 */
[C---:B------:R-:W-:Y:S01]  /*6e90*/  FADD.FTZ R7, R8.reuse, R54 ;  /* 0x0000003608077221 */ /* 0x040fe20000010000 */
[----:B------:R-:W-:Y:S01]  /*6ea0*/  FFMA.FTZ R5, R8, R8, R5 ;  /* 0x0000000808057223 */ /* 0x000fe20000010005 */
[----:B------:R-:W-:-:S02]  /*6eb0*/  HADD2.F32 R50, -RZ, R50.H0_H0 ;  /* 0x20000032ff327230 */ /* 0x000fc40000004100 */
[----:B------:R-:W-:Y:S01]  /*6ec0*/  FADD.FTZ R6, R6, R7 ;  /* 0x0000000706067221 */ /* 0x000fe20000010000 */
[----:B------:R-:W-:Y:S01]  /*6ed0*/  FADD.FTZ R0, R0, R5 ;  /* 0x0000000500007221 */ /* 0x000fe20000010000 */
[----:B------:R-:W-:Y:S01]  /*6ee0*/  FMUL.FTZ R5, R3, R3 ;  /* 0x0000000303057220 */ /* 0x000fe20000410000 */
[--C-:B------:R-:W-:Y:S02]  /*6ef0*/  HADD2.F32 R7, -RZ, R48.reuse.H0_H0 ;  /* 0x20000030ff077230 */ /* 0x100fe40000004100 */
[----:B------:R-:W-:Y:S01]  /*6f00*/  FADD.FTZ R3, R50, R3 ;  /* 0x0000000332037221 */ /* 0x000fe20000010000 */
[--C-:B------:R-:W-:Y:S02]  /*6f10*/  HADD2.F32 R2, -RZ, R49.reuse.H0_H0 ;  /* 0x20000031ff027230 */ /* 0x100fe40000004100 */
[----:B------:R-:W-:Y:S02]  /*6f20*/  HADD2.F32 R49, -RZ, R49.H1_H1 ;  /* 0x30000031ff317230 */ /* 0x000fe40000004100 */
[----:B------:R-:W-:Y:S01]  /*6f30*/  FADD.FTZ R3, R6, R3 ;  /* 0x0000000306037221 */ /* 0x000fe20000010000 */
[----:B------:R-:W-:Y:S01]  /*6f40*/  FMUL.FTZ R39, R7, R7 ;  /* 0x0000000707277220 */ /* 0x000fe20000410000 */
[----:B------:R-:W-:-:S02]  /*6f50*/  HADD2.F32 R48, -RZ, R48.H1_H1 ;  /* 0x30000030ff307230 */ /* 0x000fc40000004100 */
[----:B------:R-:W-:Y:S01]  /*6f60*/  FADD.FTZ R6, R2, R7 ;  /* 0x0000000702067221 */ /* 0x000fe20000010000 */
[----:B------:R-:W-:Y:S01]  /*6f70*/  FFMA.FTZ R5, R50, R50, R5 ;  /* 0x0000003232057223 */ /* 0x000fe20000010005 */
[----:B------:R-:W-:Y:S01]  /*6f80*/  FFMA.FTZ R39, R2, R2, R39 ;  /* 0x0000000202277223 */ /* 0x000fe20000010027 */
[----:B------:R-:W-:Y:S02]  /*6f90*/  HADD2.F32 R7, -RZ, R47.H0_H0 ;  /* 0x2000002fff077230 */ /* 0x000fe40000004100 */
[----:B------:R-:W-:Y:S01]  /*6fa0*/  FADD.FTZ R3, R3, R6 ;  /* 0x0000000603037221 */ /* 0x000fe20000010000 */
[----:B------:R-:W-:Y:S01]  /*6fb0*/  FADD.FTZ R2, R48, R49 ;  /* 0x0000003130027221 */ /* 0x000fe20000010000 */
[----:B------:R-:W-:Y:S01]  /*6fc0*/  FADD.FTZ R0, R0, R5 ;  /* 0x0000000500007221 */ /* 0x000fe20000010000 */
[----:B------:R-:W-:Y:S01]  /*6fd0*/  FMUL.FTZ R5, R49, R49 ;  /* 0x0000003131057220 */ /* 0x000fe20000410000 */
[----:B------:R-:W-:Y:S02]  /*6fe0*/  HADD2.F32 R6, -RZ, R33.H0_H0 ;  /* 0x20000021ff067230 */ /* 0x000fe40000004100 */
[----:B------:R-:W-:Y:S01]  /*6ff0*/  FADD.FTZ R2, R3, R2 ;  /* 0x0000000203027221 */ /* 0x000fe20000010000 */
[----:B------:R-:W-:Y:S01]  /*7000*/  FMUL.FTZ R3, R7, R7 ;  /* 0x0000000707037220 */ /* 0x000fe20000410000 */
[----:B------:R-:W-:Y:S01]  /*7010*/  FADD.FTZ R0, R0, R39 ;  /* 0x0000002700007221 */ /* 0x000fe20000010000 */
[----:B------:R-:W-:Y:S01]  /*7020*/  FFMA.FTZ R5, R48, R48, R5 ;  /* 0x0000003030057223 */ /* 0x000fe20000010005 */
[----:B------:R-:W-:-:S02]  /*7030*/  HADD2.F32 R47, -RZ, R47.H1_H1 ;  /* 0x3000002fff2f7230 */ /* 0x000fc40000004100 */
[C---:B------:R-:W-:Y:S01]  /*7040*/  FADD.FTZ R7, R6.reuse, R7 ;  /* 0x0000000706077221 */ /* 0x040fe20000010000 */
[----:B------:R-:W-:Y:S01]  /*7050*/  FFMA.FTZ R3, R6, R6, R3 ;  /* 0x0000000606037223 */ /* 0x000fe20000010003 */
[----:B------:R-:W-:Y:S01]  /*7060*/  FADD.FTZ R0, R0, R5 ;  /* 0x0000000500007221 */ /* 0x000fe20000010000 */
[----:B------:R-:W-:Y:S02]  /*7070*/  HADD2.F32 R46, -RZ, R46.H1_H1 ;  /* 0x3000002eff2e7230 */ /* 0x000fe40000004100 */
[----:B------:R-:W-:Y:S01]  /*7080*/  FMUL.FTZ R5, R47, R47 ;  /* 0x0000002f2f057220 */ /* 0x000fe20000410000 */
[--C-:B------:R-:W-:Y:S02]  /*7090*/  HADD2.F32 R6, -RZ, R45.reuse.H1_H1 ;  /* 0x3000002dff067230 */ /* 0x100fe40000004100 */
[----:B------:R-:W-:Y:S02]  /*70a0*/  HADD2.F32 R45, -RZ, R45.H0_H0 ;  /* 0x2000002dff2d7230 */ /* 0x000fe40000004100 */
[----:B------:R-:W-:Y:S01]  /*70b0*/  FADD.FTZ R0, R0, R3 ;  /* 0x0000000300007221 */ /* 0x000fe20000010000 */
[----:B------:R-:W-:Y:S01]  /*70c0*/  FFMA.FTZ R5, R46, R46, R5 ;  /* 0x0000002e2e057223 */ /* 0x000fe20000010005 */
[----:B------:R-:W-:Y:S01]  /*70d0*/  FADD.FTZ R2, R2, R7 ;  /* 0x0000000702027221 */ /* 0x000fe20000010000 */
[----:B------:R-:W-:Y:S01]  /*70e0*/  FADD.FTZ R47, R46, R47 ;  /* 0x0000002f2e2f7221 */ /* 0x000fe20000010000 */
[----:B------:R-:W-:Y:S01]  /*70f0*/  FMUL.FTZ R8, R6, R6 ;  /* 0x0000000606087220 */ /* 0x000fe20000410000 */
[----:B------:R-:W-:Y:S01]  /*7100*/  FADD.FTZ R3, R45, R6 ;  /* 0x000000062d037221 */ /* 0x000fe20000010000 */
[----:B------:R-:W-:-:S02]  /*7110*/  HADD2.F32 R6, -RZ, R43.H0_H0 ;  /* 0x2000002bff067230 */ /* 0x000fc40000004100 */
[----:B------:R-:W-:Y:S01]  /*7120*/  FADD.FTZ R0, R0, R5 ;  /* 0x0000000500007221 */ /* 0x000fe20000010000 */
[----:B------:R-:W-:Y:S01]  /*7130*/  FADD.FTZ R2, R2, R47 ;  /* 0x0000002f02027221 */ /* 0x000fe20000010000 */
[--C-:B------:R-:W-:Y:S02]  /*7140*/  HADD2.F32 R5, -RZ, R44.reuse.H0_H0 ;  /* 0x2000002cff057230 */ /* 0x100fe40000004100 */
[----:B------:R-:W-:Y:S01]  /*7150*/  FFMA.FTZ R45, R45, R45, R8 ;  /* 0x0000002d2d2d7223 */ /* 0x000fe20000010008 */
[----:B------:R-:W-:Y:S01]  /*7160*/  FMUL.FTZ R8, R6, R6 ;  /* 0x0000000606087220 */ /* 0x000fe20000410000 */
[----:B------:R-:W-:Y:S02]  /*7170*/  HADD2.F32 R44, -RZ, R44.H1_H1 ;  /* 0x3000002cff2c7230 */ /* 0x000fe40000004100 */
[----:B------:R-:W-:Y:S01]  /*7180*/  FADD.FTZ R2, R2, R3 ;  /* 0x0000000302027221 */ /* 0x000fe20000010000 */
[----:B------:R-:W-:Y:S01]  /*7190*/  FADD.FTZ R3, R5, R6 ;  /* 0x0000000605037221 */ /* 0x000fe20000010000 */
[----:B------:R-:W-:Y:S01]  /*71a0*/  FADD.FTZ R0, R0, R45 ;  /* 0x0000002d00007221 */ /* 0x000fe20000010000 */
[----:B------:R-:W-:-:S02]  /*71b0*/  HADD2.F32 R43, -RZ, R43.H1_H1 ;  /* 0x3000002bff2b7230 */ /* 0x000fc40000004100 */
[----:B------:R-:W-:Y:S01]  /*71c0*/  FFMA.FTZ R5, R5, R5, R8 ;  /* 0x0000000505057223 */ /* 0x000fe20000010008 */
[----:B------:R-:W-:Y:S01]  /*71d0*/  FMUL.FTZ R6, R44, R44 ;  /* 0x0000002c2c067220 */ /* 0x000fe20000410000 */
[----:B------:R-:W-:Y:S02]  /*71e0*/  HADD2.F32 R8, -RZ, R42.H0_H0 ;  /* 0x2000002aff087230 */ /* 0x000fe40000004100 */
[----:B------:R-:W-:Y:S01]  /*71f0*/  FADD.FTZ R2, R2, R3 ;  /* 0x0000000302027221 */ /* 0x000fe20000010000 */
[----:B------:R-:W-:Y:S01]  /*7200*/  FADD.FTZ R0, R0, R5 ;  /* 0x0000000500007221 */ /* 0x000fe20000010000 */
[C---:B------:R-:W-:Y:S01]  /*7210*/  FADD.FTZ R3, R43.reuse, R44 ;  /* 0x0000002c2b037221 */ /* 0x040fe20000010000 */
[----:B------:R-:W-:Y:S02]  /*7220*/  HADD2.F32 R5, -RZ, R24.H0_H0 ;  /* 0x20000018ff057230 */ /* 0x000fe40000004100 */
[----:B------:R-:W-:Y:S01]  /*7230*/  FFMA.FTZ R43, R43, R43, R6 ;  /* 0x0000002b2b2b7223 */ /* 0x000fe20000010006 */
[----:B------:R-:W-:Y:S01]  /*7240*/  FMUL.FTZ R6, R8, R8 ;  /* 0x0000000808067220 */ /* 0x000fe20000410000 */
[----:B------:R-:W-:Y:S01]  /*7250*/  FADD.FTZ R2, R2, R3 ;  /* 0x0000000302027221 */ /* 0x000fe20000010000 */
[----:B------:R-:W-:-:S02]  /*7260*/  HADD2.F32 R42, -RZ, R42.H1_H1 ;  /* 0x3000002aff2a7230 */ /* 0x000fc40000004100 */
[C---:B------:R-:W-:Y:S01]  /*7270*/  FADD.FTZ R3, R5.reuse, R8 ;  /* 0x0000000805037221 */ /* 0x040fe20000010000 */
[----:B------:R-:W-:Y:S01]  /*7280*/  FADD.FTZ R0, R0, R43 ;  /* 0x0000002b00007221 */ /* 0x000fe20000010000 */
[----:B------:R-:W-:Y:S01]  /*7290*/  FFMA.FTZ R5, R5, R5, R6 ;  /* 0x0000000505057223 */ /* 0x000fe20000010006 */
[----:B------:R-:W-:Y:S02]  /*72a0*/  HADD2.F32 R33, -RZ, R33.H1_H1 ;  /* 0x30000021ff217230 */ /* 0x000fe40000004100 */
[----:B------:R-:W-:Y:S01]  /*72b0*/  FADD.FTZ R2, R2, R3 ;  /* 0x0000000302027221 */ /* 0x000fe20000010000 */
[----:B------:R-:W-:Y:S01]  /*72c0*/  FADD.FTZ R0, R0, R5 ;  /* 0x0000000500007221 */ /* 0x000fe20000010000 */
[--C-:B------:R-:W-:Y:S02]  /*72d0*/  HADD2.F32 R5, -RZ, R32.reuse.H1_H1 ;  /* 0x30000020ff057230 */ /* 0x100fe40000004100 */
[----:B------:R-:W-:Y:S01]  /*72e0*/  FADD.FTZ R3, R33, R42 ;  /* 0x0000002a21037221 */ /* 0x000fe20000010000 */
[----:B------:R-:W-:-:S02]  /*72f0*/  HADD2.F32 R32, -RZ, R32.H0_H0 ;  /* 0x20000020ff207230 */ /* 0x000fc40000004100 */
[----:B------:R-:W-:Y:S01]  /*7300*/  FMUL.FTZ R6, R42, R42 ;  /* 0x0000002a2a067220 */ /* 0x000fe20000410000 */
[----:B------:R-:W-:Y:S01]  /*7310*/  FADD.FTZ R2, R2, R3 ;  /* 0x0000000302027221 */ /* 0x000fe20000010000 */
[----:B------:R-:W-:Y:S02]  /*7320*/  FMUL.FTZ R3, R5, R5 ;  /* 0x0000000505037220 */ /* 0x000fe40000410000 */
[----:B------:R-:W-:Y:S01]  /*7330*/  FFMA.FTZ R33, R33, R33, R6 ;  /* 0x0000002121217223 */ /* 0x000fe20000010006 */
[----:B------:R-:W-:Y:S01]  /*7340*/  FADD.FTZ R5, R32, R5 ;  /* 0x0000000520057221 */ /* 0x000fe20000010000 */
[----:B------:R-:W-:Y:S02]  /*7350*/  HADD2.F32 R7, -RZ, R30.H0_H0 ;  /* 0x2000001eff077230 */ /* 0x000fe40000004100 */
[--C-:B------:R-:W-:Y:S02]  /*7360*/  HADD2.F32 R6, -RZ, R31.reuse.H0_H0 ;  /* 0x2000001fff067230 */ /* 0x100fe40000004100 */
[----:B------:R-:W-:Y:S01]  /*7370*/  FADD.FTZ R2, R2, R5 ;  /* 0x0000000502027221 */ /* 0x000fe20000010000 */
[----:B------:R-:W-:Y:S01]  /*7380*/  FADD.FTZ R0, R0, R33 ;  /* 0x0000002100007221 */ /* 0x000fe20000010000 */
[----:B------:R-:W-:Y:S01]  /*7390*/  FMUL.FTZ R5, R7, R7 ;  /* 0x0000000707057220 */ /* 0x000fe20000410000 */
[----:B------:R-:W-:Y:S01]  /*73a0*/  FFMA.FTZ R3, R32, R32, R3 ;  /* 0x0000002020037223 */ /* 0x000fe20000010003 */
[----:B------:R-:W-:-:S02]  /*73b0*/  HADD2.F32 R31, -RZ, R31.H1_H1 ;  /* 0x3000001fff1f7230 */ /* 0x000fc40000004100 */
[----:B------:R-:W-:Y:S01]  /*73c0*/  FADD.FTZ R7, R6, R7 ;  /* 0x0000000706077221 */ /* 0x000fe20000010000 */
[----:B------:R-:W-:Y:S02]  /*73d0*/  HADD2.F32 R30, -RZ, R30.H1_H1 ;  /* 0x3000001eff1e7230 */ /* 0x000fe40000004100 */
[----:B------:R-:W-:Y:S01]  /*73e0*/  FADD.FTZ R0, R0, R3 ;  /* 0x0000000300007221 */ /* 0x000fe20000010000 */
[----:B------:R-:W-:Y:S01]  /*73f0*/  FFMA.FTZ R5, R6, R6, R5 ;  /* 0x0000000606057223 */ /* 0x000fe20000010005 */
[----:B------:R-:W-:Y:S01]  /*7400*/  FADD.FTZ R2, R2, R7 ;  /* 0x0000000702027221 */ /* 0x000fe20000010000 */
[----:B------:R-:W-:Y:S01]  /*7410*/  FMUL.FTZ R3, R31, R31 ;  /* 0x0000001f1f037220 */ /* 0x000fe20000410000 */
[----:B------:R-:W-:Y:S02]  /*7420*/  HADD2.F32 R7, -RZ, R25.H0_H0 ;  /* 0x20000019ff077230 */ /* 0x000fe40000004100 */
[----:B------:R-:W-:Y:S01]  /*7430*/  FADD.FTZ R0, R0, R5 ;  /* 0x0000000500007221 */ /* 0x000fe20000010000 */
[----:B------:R-:W-:-:S02]  /*7440*/  HADD2.F32 R20, -RZ, R20.H1_H1 ;  /* 0x30000014ff147230 */ /* 0x000fc40000004100 */
[C---:B------:R-:W-:Y:S01]  /*7450*/  FFMA.FTZ R3, R30.reuse, R30, R3 ;  /* 0x0000001e1e037223 */ /* 0x040fe20000010003 */
[----:B------:R-:W-:Y:S02]  /*7460*/  HADD2.F32 R25, -RZ, R25.H1_H1 ;  /* 0x30000019ff197230 */ /* 0x000fe40000004100 */
[----:B------:R-:W-:Y:S01]  /*7470*/  FMUL.FTZ R5, R7, R7 ;  /* 0x0000000707057220 */ /* 0x000fe20000410000 */
[----:B------:R-:W-:Y:S01]  /*7480*/  FADD.FTZ R31, R30, R31 ;  /* 0x0000001f1e1f7221 */ /* 0x000fe20000010000 */
[----:B------:R-:W-:Y:S01]  /*7490*/  FADD.FTZ R0, R0, R3 ;  /* 0x0000000300007221 */ /* 0x000fe20000010000 */
[----:B------:R-:W-:Y:S02]  /*74a0*/  HADD2.F32 R24, -RZ, R24.H1_H1 ;  /* 0x30000018ff187230 */ /* 0x000fe40000004100 */
[----:B------:R-:W-:Y:S01]  /*74b0*/  FFMA.FTZ R5, R20, R20, R5 ;  /* 0x0000001414057223 */ /* 0x000fe20000010005 */
[----:B------:R-:W-:Y:S01]  /*74c0*/  FMUL.FTZ R3, R25, R25 ;  /* 0x0000001919037220 */ /* 0x000fe20000410000 */
[----:B------:R-:W-:Y:S01]  /*74d0*/  FADD.FTZ R2, R2, R31 ;  /* 0x0000001f02027221 */ /* 0x000fe20000010000 */
[----:B------:R-:W-:Y:S01]  /*74e0*/  FADD.FTZ R7, R20, R7 ;  /* 0x0000000714077221 */ /* 0x000fe20000010000 */
[----:B------:R-:W-:-:S02]  /*74f0*/  HADD2.F32 R6, -RZ, R23.H1_H1 ;  /* 0x30000017ff067230 */ /* 0x000fc40000004100 */
[----:B------:R-:W-:Y:S01]  /*7500*/  FADD.FTZ R0, R0, R5 ;  /* 0x0000000500007221 */ /* 0x000fe20000010000 */
[----:B------:R-:W-:Y:S01]  /*7510*/  FFMA.FTZ R3, R24, R24, R3 ;  /* 0x0000001818037223 */ /* 0x000fe20000010003 */
[----:B------:R-:W-:Y:S02]  /*7520*/  HADD2.F32 R23, -RZ, R23.H0_H0 ;  /* 0x20000017ff177230 */ /* 0x000fe40000004100 */
[----:B------:R-:W-:Y:S01]  /*7530*/  FADD.FTZ R2, R2, R7 ;  /* 0x0000000702027221 */ /* 0x000fe20000010000 */
[----:B------:R-:W-:Y:S01]  /*7540*/  FADD.FTZ R25, R24, R25 ;  /* 0x0000001918197221 */ /* 0x000fe20000010000 */
[----:B------:R-:W-:Y:S01]  /*7550*/  FADD.FTZ R0, R0, R3 ;  /* 0x0000000300007221 */ /* 0x000fe20000010000 */
[----:B------:R-:W-:Y:S01]  /*7560*/  FMUL.FTZ R8, R6, R6 ;  /* 0x0000000606087220 */ /* 0x000fe20000410000 */
[----:B------:R-:W-:Y:S01]  /*7570*/  FADD.FTZ R3, R23, R6 ;  /* 0x0000000617037221 */ /* 0x000fe20000010000 */
[----:B------:R-:W-:Y:S02]  /*7580*/  HADD2.F32 R6, -RZ, R21.H0_H0 ;  /* 0x20000015ff067230 */ /* 0x000fe40000004100 */
[----:B------:R-:W-:Y:S01]  /*7590*/  FADD.FTZ R2, R2, R25 ;  /* 0x0000001902027221 */ /* 0x000fe20000010000 */
[----:B------:R-:W-:-:S02]  /*75a0*/  HADD2.F32 R5, -RZ, R22.H0_H0 ;  /* 0x20000016ff057230 */ /* 0x000fc40000004100 */
[----:B------:R-:W-:Y:S01]  /*75b0*/  FFMA.FTZ R23, R23, R23, R8 ;  /* 0x0000001717177223 */ /* 0x000fe20000010008 */
[----:B------:R-:W-:Y:S02]  /*75c0*/  HADD2.F32 R22, -RZ, R22.H1_H1 ;  /* 0x30000016ff167230 */ /* 0x000fe40000004100 */
[----:B------:R-:W-:Y:S01]  /*75d0*/  FADD.FTZ R2, R2, R3 ;  /* 0x0000000302027221 */ /* 0x000fe20000010000 */
[----:B------:R-:W-:Y:S01]  /*75e0*/  FMUL.FTZ R8, R6, R6 ;  /* 0x0000000606087220 */ /* 0x000fe20000410000 */
[C---:B------:R-:W-:Y:S01]  /*75f0*/  FADD.FTZ R3, R5.reuse, R6 ;  /* 0x0000000605037221 */ /* 0x040fe20000010000 */
[----:B------:R-:W-:Y:S02]  /*7600*/  HADD2.F32 R21, -RZ, R21.H1_H1 ;  /* 0x30000015ff157230 */ /* 0x000fe40000004100 */
[----:B------:R-:W-:Y:S01]  /*7610*/  FFMA.FTZ R5, R5, R5, R8 ;  /* 0x0000000505057223 */ /* 0x000fe20000010008 */
[----:B------:R-:W-:Y:S01]  /*7620*/  FADD.FTZ R2, R2, R3 ;  /* 0x0000000302027221 */ /* 0x000fe20000010000 */
[----:B------:R-:W-:-:S02]  /*7630*/  HADD2.F32 R8, -RZ, R19.H1_H1 ;  /* 0x30000013ff087230 */ /* 0x000fc40000004100 */
[C---:B------:R-:W-:Y:S01]  /*7640*/  FADD.FTZ R3, R21.reuse, R22 ;  /* 0x0000001615037221 */ /* 0x040fe20000010000 */
[----:B------:R-:W-:Y:S02]  /*7650*/  HADD2.F32 R19, -RZ, R19.H0_H0 ;  /* 0x20000013ff137230 */ /* 0x000fe40000004100 */
[----:B------:R-:W-:Y:S01]  /*7660*/  FMUL.FTZ R6, R22, R22 ;  /* 0x0000001616067220 */ /* 0x000fe20000410000 */
[----:B------:R-:W-:Y:S01]  /*7670*/  FADD.FTZ R0, R0, R23 ;  /* 0x0000001700007221 */ /* 0x000fe20000010000 */
[----:B------:R-:W-:Y:S01]  /*7680*/  FADD.FTZ R2, R2, R3 ;  /* 0x0000000302027221 */ /* 0x000fe20000010000 */
[--C-:B------:R-:W-:Y:S02]  /*7690*/  HADD2.F32 R20, -RZ, R17.reuse.H1_H1 ;  /* 0x30000011ff147230 */ /* 0x100fe40000004100 */
[----:B------:R-:W-:Y:S01]  /*76a0*/  FFMA.FTZ R21, R21, R21, R6 ;  /* 0x0000001515157223 */ /* 0x000fe20000010006 */
[----:B------:R-:W-:Y:S01]  /*76b0*/  FADD.FTZ R3, R19, R8 ;  /* 0x0000000813037221 */ /* 0x000fe20000010000 */
[----:B------:R-:W-:-:S02]  /*76c0*/  HADD2.F32 R17, -RZ, R17.H0_H0 ;  /* 0x20000011ff117230 */ /* 0x000fc40000004100 */
[----:B------:R-:W-:Y:S01]  /*76d0*/  FMUL.FTZ R6, R8, R8 ;  /* 0x0000000808067220 */ /* 0x000fe20000410000 */
[----:B------:R-:W-:Y:S01]  /*76e0*/  FADD.FTZ R0, R0, R5 ;  /* 0x0000000500007221 */ /* 0x000fe20000010000 */
[----:B------:R-:W-:Y:S01]  /*76f0*/  FADD.FTZ R2, R2, R3 ;  /* 0x0000000302027221 */ /* 0x000fe20000010000 */
[--C-:B------:R-:W-:Y:S02]  /*7700*/  HADD2.F32 R5, -RZ, R18.reuse.H1_H1 ;  /* 0x30000012ff057230 */ /* 0x100fe40000004100 */
[----:B------:R-:W-:Y:S01]  /*7710*/  FFMA.FTZ R19, R19, R19, R6 ;  /* 0x0000001313137223 */ /* 0x000fe20000010006 */
[C---:B------:R-:W-:Y:S01]  /*7720*/  FADD.FTZ R3, R17.reuse, R20 ;  /* 0x0000001411037221 */ /* 0x040fe20000010000 */
[----:B------:R-:W-:Y:S01]  /*7730*/  FADD.FTZ R0, R0, R21 ;  /* 0x0000001500007221 */ /* 0x000fe20000010000 */
[----:B------:R-:W-:Y:S01]  /*7740*/  FMUL.FTZ R6, R20, R20 ;  /* 0x0000001414067220 */ /* 0x000fe20000410000 */
[----:B------:R-:W-:Y:S02]  /*7750*/  HADD2.F32 R18, -RZ, R18.H0_H0 ;  /* 0x20000012ff127230 */ /* 0x000fe40000004100 */
[----:B------:R-:W-:Y:S01]  /*7760*/  FADD.FTZ R2, R2, R3 ;  /* 0x0000000302027221 */ /* 0x000fe20000010000 */
[----:B------:R-:W-:Y:S01]  /*7770*/  FADD.FTZ R0, R0, R19 ;  /* 0x0000001300007221 */ /* 0x000fe20000010000 */
[----:B------:R-:W-:Y:S01]  /*7780*/  FFMA.FTZ R17, R17, R17, R6 ;  /* 0x0000001111117223 */ /* 0x000fe20000010006 */
[----:B------:R-:W-:Y:S01]  /*7790*/  FMUL.FTZ R3, R5, R5 ;  /* 0x0000000505037220 */ /* 0x000fe20000410000 */
[----:B------:R-:W-:Y:S01]  /*77a0*/  FADD.FTZ R5, R18, R5 ;  /* 0x0000000512057221 */ /* 0x000fe20000010000 */
[----:B------:R-:W-:-:S02]  /*77b0*/  HADD2.F32 R7, -RZ, R16.H1_H1 ;  /* 0x30000010ff077230 */ /* 0x000fc40000004100 */
[----:B------:R-:W-:Y:S01]  /*77c0*/  FADD.FTZ R0, R0, R17 ;  /* 0x0000001100007221 */ /* 0x000fe20000010000 */
[----:B------:R-:W-:Y:S02]  /*77d0*/  HADD2.F32 R16, -RZ, R16.H0_H0 ;  /* 0x20000010ff107230 */ /* 0x000fe40000004100 */
[----:B------:R-:W-:Y:S01]  /*77e0*/  FFMA.FTZ R3, R18, R18, R3 ;  /* 0x0000001212037223 */ /* 0x000fe20000010003 */
[----:B------:R-:W-:Y:S01]  /*77f0*/  FADD.FTZ R2, R2, R5 ;  /* 0x0000000502027221 */ /* 0x000fe20000010000 */
[--C-:B------:R-:W-:Y:S02]  /*7800*/  HADD2.F32 R17, -RZ, R14.reuse.H1_H1 ;  /* 0x3000000eff117230 */ /* 0x100fe40000004100 */
[----:B------:R-:W-:Y:S01]  /*7810*/  FMUL.FTZ R5, R7, R7 ;  /* 0x0000000707057220 */ /* 0x000fe20000410000 */
[----:B------:R-:W-:Y:S01]  /*7820*/  FADD.FTZ R0, R0, R3 ;  /* 0x0000000300007221 */ /* 0x000fe20000010000 */
[----:B------:R-:W-:Y:S02]  /*7830*/  HADD2.F32 R14, -RZ, R14.H0_H0 ;  /* 0x2000000eff0e7230 */ /* 0x000fe40000004100 */
[C---:B------:R-:W-:Y:S01]  /*7840*/  FADD.FTZ R7, R16.reuse, R7 ;  /* 0x0000000710077221 */ /* 0x040fe20000010000 */
[----:B------:R-:W-:Y:S01]  /*7850*/  FFMA.FTZ R5, R16, R16, R5 ;  /* 0x0000001010057223 */ /* 0x000fe20000010005 */
[----:B------:R-:W-:Y:S01]  /*7860*/  FMUL.FTZ R3, R17, R17 ;  /* 0x0000001111037220 */ /* 0x000fe20000410000 */
[----:B------:R-:W-:-:S02]  /*7870*/  HADD2.F32 R6, -RZ, R15.H1_H1 ;  /* 0x3000000fff067230 */ /* 0x000fc40000004100 */
[----:B------:R-:W-:Y:S01]  /*7880*/  FADD.FTZ R2, R2, R7 ;  /* 0x0000000702027221 */ /* 0x000fe20000010000 */
[----:B------:R-:W-:Y:S01]  /*7890*/  FADD.FTZ R0, R0, R5 ;  /* 0x0000000500007221 */ /* 0x000fe20000010000 */
[C---:B------:R-:W-:Y:S01]  /*78a0*/  FFMA.FTZ R3, R14.reuse, R14, R3 ;  /* 0x0000000e0e037223 */ /* 0x040fe20000010003 */
[----:B------:R-:W-:Y:S02]  /*78b0*/  HADD2.F32 R15, -RZ, R15.H0_H0 ;  /* 0x2000000fff0f7230 */ /* 0x000fe40000004100 */
[----:B------:R-:W-:Y:S01]  /*78c0*/  FADD.FTZ R17, R14, R17 ;  /* 0x000000110e117221 */ /* 0x000fe20000010000 */
[--C-:B------:R-:W-:Y:S02]  /*78d0*/  HADD2.F32 R14, -RZ, R67.reuse.H1_H1 ;  /* 0x30000043ff0e7230 */ /* 0x100fe40000004100 */
[----:B------:R-:W-:Y:S01]  /*78e0*/  FADD.FTZ R0, R0, R3 ;  /* 0x0000000300007221 */ /* 0x000fe20000010000 */
[----:B------:R-:W-:Y:S02]  /*78f0*/  HADD2.F32 R67, -RZ, R67.H0_H0 ;  /* 0x20000043ff437230 */ /* 0x000fe40000004100 */
[----:B------:R-:W-:Y:S01]  /*7900*/  FADD.FTZ R2, R2, R17 ;  /* 0x0000001102027221 */ /* 0x000fe20000010000 */
[----:B------:R-:W-:Y:S01]  /*7910*/  FADD.FTZ R3, R15, R6 ;  /* 0x000000060f037221 */ /* 0x000fe20000010000 */
[----:B------:R-:W-:Y:S01]  /*7920*/  FMUL.FTZ R8, R6, R6 ;  /* 0x0000000606087220 */ /* 0x000fe20000410000 */
[----:B------:R-:W-:-:S02]  /*7930*/  FMUL.FTZ R6, R14, R14 ;  /* 0x0000000e0e067220 */ /* 0x000fc40000410000 */
[----:B------:R-:W-:Y:S01]  /*7940*/  FADD.FTZ R2, R2, R3 ;  /* 0x0000000302027221 */ /* 0x000fe20000010000 */
[C---:B------:R-:W-:Y:S01]  /*7950*/  FADD.FTZ R3, R67.reuse, R14 ;  /* 0x0000000e43037221 */ /* 0x040fe20000010000 */
[----:B------:R-:W-:Y:S01]  /*7960*/  FFMA.FTZ R67, R67, R67, R6 ;  /* 0x0000004343437223 */ /* 0x000fe20000010006 */
[--C-:B------:R-:W-:Y:S02]  /*7970*/  HADD2.F32 R6, -RZ, R13.reuse.H1_H1 ;  /* 0x3000000dff067230 */ /* 0x100fe40000004100 */
[----:B------:R-:W-:Y:S02]  /*7980*/  HADD2.F32 R13, -RZ, R13.H0_H0 ;  /* 0x2000000dff0d7230 */ /* 0x000fe40000004100 */
[----:B------:R-:W-:Y:S01]  /*7990*/  FFMA.FTZ R15, R15, R15, R8 ;  /* 0x0000000f0f0f7223 */ /* 0x000fe20000010008 */
[----:B------:R-:W-:Y:S01]  /*79a0*/  FADD.FTZ R2, R2, R3 ;  /* 0x0000000302027221 */ /* 0x000fe20000010000 */
[--C-:B------:R-:W-:Y:S02]  /*79b0*/  HADD2.F32 R5, -RZ, R12.reuse.H0_H0 ;  /* 0x2000000cff057230 */ /* 0x100fe40000004100 */
[----:B------:R-:W-:Y:S01]  /*79c0*/  FADD.FTZ R3, R13, R6 ;  /* 0x000000060d037221 */ /* 0x000fe20000010000 */
[----:B------:R-:W-:-:S02]  /*79d0*/  HADD2.F32 R12, -RZ, R12.H1_H1 ;  /* 0x3000000cff0c7230 */ /* 0x000fc40000004100 */
[----:B------:R-:W-:Y:S01]  /*79e0*/  FADD.FTZ R0, R0, R15 ;  /* 0x0000000f00007221 */ /* 0x000fe20000010000 */
[----:B------:R-:W-:Y:S01]  /*79f0*/  FMUL.FTZ R8, R6, R6 ;  /* 0x0000000606087220 */ /* 0x000fe20000410000 */
[----:B------:R-:W-:Y:S01]  /*7a00*/  FADD.FTZ R2, R2, R3 ;  /* 0x0000000302027221 */ /* 0x000fe20000010000 */
[--C-:B------:R-:W-:Y:S02]  /*7a10*/  HADD2.F32 R6, -RZ, R11.reuse.H1_H1 ;  /* 0x3000000bff067230 */ /* 0x100fe40000004100 */
[----:B------:R-:W-:Y:S01]  /*7a20*/  FMUL.FTZ R3, R5, R5 ;  /* 0x0000000505037220 */ /* 0x000fe20000410000 */
[----:B------:R-:W-:Y:S01]  /*7a30*/  FADD.FTZ R0, R0, R67 ;  /* 0x0000004300007221 */ /* 0x000fe20000010000 */
[----:B------:R-:W-:Y:S01]  /*7a40*/  FFMA.FTZ R13, R13, R13, R8 ;  /* 0x0000000d0d0d7223 */ /* 0x000fe20000010008 */
[C---:B------:R-:W-:Y:S01]  /*7a50*/  FADD.FTZ R5, R12.reuse, R5 ;  /* 0x000000050c057221 */ /* 0x040fe20000010000 */
[----:B------:R-:W-:Y:S02]  /*7a60*/  HADD2.F32 R11, -RZ, R11.H0_H0 ;  /* 0x2000000bff0b7230 */ /* 0x000fe40000004100 */
[----:B------:R-:W-:Y:S01]  /*7a70*/  FFMA.FTZ R3, R12, R12, R3 ;  /* 0x0000000c0c037223 */ /* 0x000fe20000010003 */
[----:B------:R-:W-:Y:S01]  /*7a80*/  FADD.FTZ R0, R0, R13 ;  /* 0x0000000d00007221 */ /* 0x000fe20000010000 */
[----:B------:R-:W-:Y:S01]  /*7a90*/  FADD.FTZ R2, R2, R5 ;  /* 0x0000000502027221 */ /* 0x000fe20000010000 */
[----:B------:R-:W-:-:S02]  /*7aa0*/  HADD2.F32 R7, -RZ, R10.H1_H1 ;  /* 0x3000000aff077230 */ /* 0x000fc40000004100 */
[----:B------:R-:W-:Y:S01]  /*7ab0*/  FMUL.FTZ R8, R6, R6 ;  /* 0x0000000606087220 */ /* 0x000fe20000410000 */
[C---:B------:R-:W-:Y:S01]  /*7ac0*/  FADD.FTZ R5, R11.reuse, R6 ;  /* 0x000000060b057221 */ /* 0x040fe20000010000 */
[----:B------:R-:W-:Y:S02]  /*7ad0*/  HADD2.F32 R10, -RZ, R10.H0_H0 ;  /* 0x2000000aff0a7230 */ /* 0x000fe40000004100 */
[----:B------:R-:W-:Y:S01]  /*7ae0*/  FADD.FTZ R0, R0, R3 ;  /* 0x0000000300007221 */ /* 0x000fe20000010000 */
[----:B------:R-:W-:Y:S01]  /*7af0*/  FFMA.FTZ R11, R11, R11, R8 ;  /* 0x0000000b0b0b7223 */ /* 0x000fe20000010008 */
[----:B------:R-:W-:Y:S01]  /*7b00*/  FADD.FTZ R2, R2, R5 ;  /* 0x0000000502027221 */ /* 0x000fe20000010000 */
[----:B------:R-:W-:Y:S01]  /*7b10*/  FMUL.FTZ R3, R7, R7 ;  /* 0x0000000707037220 */ /* 0x000fe20000410000 */
[--C-:B------:R-:W-:Y:S02]  /*7b20*/  HADD2.F32 R5, -RZ, R62.reuse.H1_H1 ;  /* 0x3000003eff057230 */ /* 0x100fe40000004100 */
[----:B------:R-:W-:Y:S01]  /*7b30*/  FADD.FTZ R7, R10, R7 ;  /* 0x000000070a077221 */ /* 0x000fe20000010000 */
[----:B------:R-:W-:-:S02]  /*7b40*/  HADD2.F32 R62, -RZ, R62.H0_H0 ;  /* 0x2000003eff3e7230 */ /* 0x000fc40000004100 */
[----:B------:R-:W-:Y:S01]  /*7b50*/  FADD.FTZ R0, R0, R11 ;  /* 0x0000000b00007221 */ /* 0x000fe20000010000 */
[--C-:B------:R-:W-:Y:S02]  /*7b60*/  HADD2.F32 R6, -RZ, R9.reuse.H1_H1 ;  /* 0x30000009ff067230 */ /* 0x100fe40000004100 */
[----:B------:R-:W-:Y:S01]  /*7b70*/  FFMA.FTZ R3, R10, R10, R3 ;  /* 0x0000000a0a037223 */ /* 0x000fe20000010003 */
[----:B------:R-:W-:Y:S02]  /*7b80*/  HADD2.F32 R9, -RZ, R9.H0_H0 ;  /* 0x20000009ff097230 */ /* 0x000fe40000004100 */
[----:B------:R-:W-:Y:S01]  /*7b90*/  FMUL.FTZ R11, R5, R5 ;  /* 0x00000005050b7220 */ /* 0x000fe20000410000 */
[----:B------:R-:W-:Y:S01]  /*7ba0*/  FADD.FTZ R2, R2, R7 ;  /* 0x0000000702027221 */ /* 0x000fe20000010000 */
[----:B------:R-:W-:Y:S01]  /*7bb0*/  FADD.FTZ R5, R62, R5 ;  /* 0x000000053e057221 */ /* 0x000fe20000010000 */
[----:B------:R-:W-:Y:S01]  /*7bc0*/  FADD.FTZ R0, R0, R3 ;  /* 0x0000000300007221 */ /* 0x000fe20000010000 */
[----:B------:R-:W-:Y:S01]  /*7bd0*/  FMUL.FTZ R8, R6, R6 ;  /* 0x0000000606087220 */ /* 0x000fe20000410000 */
[----:B------:R-:W-:Y:S01]  /*7be0*/  FADD.FTZ R3, R9, R6 ;  /* 0x0000000609037221 */ /* 0x000fe20000010000 */
[----:B------:R-:W-:-:S02]  /*7bf0*/  HADD2.F32 R6, -RZ, R61.H1_H1 ;  /* 0x3000003dff067230 */ /* 0x000fc40000004100 */
[----:B------:R-:W-:Y:S01]  /*7c00*/  FADD.FTZ R2, R2, R5 ;  /* 0x0000000502027221 */ /* 0x000fe20000010000 */
[----:B------:R-:W-:Y:S02]  /*7c10*/  HADD2.F32 R61, -RZ, R61.H0_H0 ;  /* 0x2000003dff3d7230 */ /* 0x000fe40000004100 */
[----:B------:R-:W-:Y:S01]  /*7c20*/  FFMA.FTZ R11, R62, R62, R11 ;  /* 0x0000003e3e0b7223 */ /* 0x000fe2000001000b */
[--C-:B------:R-:W-:Y:S02]  /*7c30*/  HADD2.F32 R10, -RZ, R59.reuse.H1_H1 ;  /* 0x3000003bff0a7230 */ /* 0x100fe40000004100 */
[----:B------:R-:W-:Y:S01]  /*7c40*/  FADD.FTZ R2, R2, R3 ;  /* 0x0000000302027221 */ /* 0x000fe20000010000 */
[----:B------:R-:W-:Y:S02]  /*7c50*/  HADD2.F32 R59, -RZ, R59.H0_H0 ;  /* 0x2000003bff3b7230 */ /* 0x000fe40000004100 */
[----:B------:R-:W-:Y:S01]  /*7c60*/  FADD.FTZ R3, R61, R6 ;  /* 0x000000063d037221 */ /* 0x000fe20000010000 */
[----:B------:R-:W-:Y:S01]  /*7c70*/  FFMA.FTZ R9, R9, R9, R8 ;  /* 0x0000000909097223 */ /* 0x000fe20000010008 */
[----:B------:R-:W-:Y:S01]  /*7c80*/  FADD.FTZ R0, R0, R11 ;  /* 0x0000000b00007221 */ /* 0x000fe20000010000 */
[----:B------:R-:W-:Y:S01]  /*7c90*/  FMUL.FTZ R8, R6, R6 ;  /* 0x0000000606087220 */ /* 0x000fe20000410000 */
[----:B------:R-:W-:Y:S01]  /*7ca0*/  FADD.FTZ R2, R2, R3 ;  /* 0x0000000302027221 */ /* 0x000fe20000010000 */
[----:B------:R-:W-:-:S02]  /*7cb0*/  HADD2.F32 R5, -RZ, R60.H1_H1 ;  /* 0x3000003cff057230 */ /* 0x000fc40000004100 */
[----:B------:R-:W-:Y:S01]  /*7cc0*/  FADD.FTZ R3, R59, R10 ;  /* 0x0000000a3b037221 */ /* 0x000fe20000010000 */
[----:B------:R-:W-:Y:S01]  /*7cd0*/  FADD.FTZ R0, R0, R9 ;  /* 0x0000000900007221 */ /* 0x000fe20000010000 */
[----:B------:R-:W-:Y:S01]  /*7ce0*/  FFMA.FTZ R61, R61, R61, R8 ;  /* 0x0000003d3d3d7223 */ /* 0x000fe20000010008 */
[----:B------:R-:W-:Y:S01]  /*7cf0*/  FMUL.FTZ R6, R10, R10 ;  /* 0x0000000a0a067220 */ /* 0x000fe20000410000 */
[----:B------:R-:W-:Y:S02]  /*7d00*/  HADD2.F32 R60, -RZ, R60.H0_H0 ;  /* 0x2000003cff3c7230 */ /* 0x000fe40000004100 */
[----:B------:R-:W-:Y:S01]  /*7d10*/  FADD.FTZ R2, R2, R3 ;  /* 0x0000000302027221 */ /* 0x000fe20000010000 */
[--C-:B------:R-:W-:Y:S02]  /*7d20*/  HADD2.F32 R7, -RZ, R34.reuse.H1_H1 ;  /* 0x30000022ff077230 */ /* 0x100fe40000004100 */
[----:B------:R-:W-:Y:S01]  /*7d30*/  FADD.FTZ R0, R0, R61 ;  /* 0x0000003d00007221 */ /* 0x000fe20000010000 */
[----:B------:R-:W-:Y:S01]  /*7d40*/  FFMA.FTZ R59, R59, R59, R6 ;  /* 0x0000003b3b3b7223 */ /* 0x000fe20000010006 */
[----:B------:R-:W-:Y:S01]  /*7d50*/  FMUL.FTZ R3, R5, R5 ;  /* 0x0000000505037220 */ /* 0x000fe20000410000 */
[----:B------:R-:W-:-:S02]  /*7d60*/  HADD2.F32 R34, -RZ, R34.H0_H0 ;  /* 0x20000022ff227230 */ /* 0x000fc40000004100 */
[----:B------:R-:W-:Y:S01]  /*7d70*/  FADD.FTZ R5, R60, R5 ;  /* 0x000000053c057221 */ /* 0x000fe20000010000 */
[--C-:B------:R-:W-:Y:S02]  /*7d80*/  HADD2.F32 R6, -RZ, R35.reuse.H1_H1 ;  /* 0x30000023ff067230 */ /* 0x100fe40000004100 */
[----:B------:R-:W-:Y:S01]  /*7d90*/  FADD.FTZ R0, R0, R59 ;  /* 0x0000003b00007221 */ /* 0x000fe20000010000 */
[----:B------:R-:W-:Y:S01]  /*7da0*/  FFMA.FTZ R3, R60, R60, R3 ;  /* 0x0000003c3c037223 */ /* 0x000fe20000010003 */
[----:B------:R-:W-:Y:S01]  /*7db0*/  FMUL.FTZ R9, R7, R7 ;  /* 0x0000000707097220 */ /* 0x000fe20000410000 */
[----:B------:R-:W-:Y:S02]  /*7dc0*/  HADD2.F32 R35, -RZ, R35.H0_H0 ;  /* 0x20000023ff237230 */ /* 0x000fe40000004100 */
[----:B------:R-:W-:Y:S01]  /*7dd0*/  FADD.FTZ R2, R2, R5 ;  /* 0x0000000502027221 */ /* 0x000fe20000010000 */
[----:B------:R-:W-:Y:S01]  /*7de0*/  FADD.FTZ R7, R34, R7 ;  /* 0x0000000722077221 */ /* 0x000fe20000010000 */
[----:B------:R-:W-:Y:S01]  /*7df0*/  FADD.FTZ R0, R0, R3 ;  /* 0x0000000300007221 */ /* 0x000fe20000010000 */
[----:B------:R-:W-:-:S02]  /*7e00*/  HADD2.F32 R5, -RZ, R36.H1_H1 ;  /* 0x30000024ff057230 */ /* 0x000fc40000004100 */
[C---:B------:R-:W-:Y:S01]  /*7e10*/  FADD.FTZ R3, R35.reuse, R6 ;  /* 0x0000000623037221 */ /* 0x040fe20000010000 */
[----:B------:R-:W-:Y:S01]  /*7e20*/  FADD.FTZ R2, R2, R7 ;  /* 0x0000000702027221 */ /* 0x000fe20000010000 */
[----:B------:R-:W-:Y:S01]  /*7e30*/  FFMA.FTZ R9, R34, R34, R9 ;  /* 0x0000002222097223 */ /* 0x000fe20000010009 */
[----:B------:R-:W-:Y:S01]  /*7e40*/  FMUL.FTZ R8, R6, R6 ;  /* 0x0000000606087220 */ /* 0x000fe20000410000 */
[----:B------:R-:W-:Y:S02]  /*7e50*/  HADD2.F32 R36, -RZ, R36.H0_H0 ;  /* 0x20000024ff247230 */ /* 0x000fe40000004100 */
[----:B------:R-:W-:Y:S01]  /*7e60*/  FADD.FTZ R2, R2, R3 ;  /* 0x0000000302027221 */ /* 0x000fe20000010000 */
[----:B------:R-:W-:Y:S01]  /*7e70*/  FADD.FTZ R0, R0, R9 ;  /* 0x0000000900007221 */ /* 0x000fe20000010000 */
[----:B------:R-:W-:Y:S01]  /*7e80*/  FFMA.FTZ R35, R35, R35, R8 ;  /* 0x0000002323237223 */ /* 0x000fe20000010008 */
[----:B------:R-:W-:Y:S01]  /*7e90*/  FMUL.FTZ R3, R5, R5 ;  /* 0x0000000505037220 */ /* 0x000fe20000410000 */
[----:B------:R-:W-:-:S02]  /*7ea0*/  HADD2.F32 R6, -RZ, R37.H1_H1 ;  /* 0x30000025ff067230 */ /* 0x000fc40000004100 */
[----:B------:R-:W-:Y:S01]  /*7eb0*/  FADD.FTZ R0, R0, R35 ;  /* 0x0000002300007221 */ /* 0x000fe20000010000 */
[C---:B------:R-:W-:Y:S01]  /*7ec0*/  FFMA.FTZ R3, R36.reuse, R36, R3 ;  /* 0x0000002424037223 */ /* 0x040fe20000010003 */
[----:B------:R-:W-:Y:S01]  /*7ed0*/  FADD.FTZ R5, R36, R5 ;  /* 0x0000000524057221 */ /* 0x000fe20000010000 */
[----:B------:R-:W-:Y:S02]  /*7ee0*/  HADD2.F32 R37, -RZ, R37.H0_H0 ;  /* 0x20000025ff257230 */ /* 0x000fe40000004100 */
[----:B------:R-:W-:Y:S01]  /*7ef0*/  FADD.FTZ R3, R0, R3 ;  /* 0x0000000300037221 */ /* 0x000fe20000010000 */
[----:B------:R-:W-:Y:S01]  /*7f00*/  PRMT R0, RZ, 0x5410, RZ ;  /* 0x00005410ff007816 */ /* 0x000fe200000000ff */
[----:B------:R-:W-:Y:S01]  /*7f10*/  FADD.FTZ R2, R2, R5 ;  /* 0x0000000502027221 */ /* 0x000fe20000010000 */
[----:B------:R-:W-:Y:S02]  /*7f20*/  FADD.FTZ R5, R37, R6 ;  /* 0x0000000625057221 */ /* 0x000fe40000010000 */
[----:B--2---:R-:W-:-:S02]  /*7f30*/  @!P1 PRMT R0, R4, 0x7632, R0 ;  /* 0x0000763204009816 */ /* 0x004fc40000000000 */
[----:B------:R-:W-:Y:S01]  /*7f40*/  FADD.FTZ R2, R2, R5 ;  /* 0x0000000502027221 */ /* 0x000fe20000010000 */
[--C-:B------:R-:W-:Y:S01]  /*7f50*/  HADD2.F32 R5, -RZ, R38.reuse.H1_H1 ;  /* 0x30000026ff057230 */ /* 0x100fe20000004100 */
[----:B------:R-:W-:Y:S01]  /*7f60*/  @!P1 PRMT R0, R0, 0x5410, R4 ;  /* 0x0000541000009816 */ /* 0x000fe20000000004 */
[----:B------:R-:W-:Y:S01]  /*7f70*/  FMUL.FTZ R8, R6, R6 ;  /* 0x0000000606087220 */ /* 0x000fe20000410000 */
[----:B------:R-:W0:Y:S01]  /*7f80*/  S2R R10, SR_LANEID ;  /* 0x00000000000a7919 */ /* 0x000e220000000000 */
[----:B------:R-:W-:Y:S02]  /*7f90*/  HADD2.F32 R38, -RZ, R38.H0_H0 ;  /* 0x20000026ff267230 */ /* 0x000fe40000004100 */
[----:B------:R-:W-:Y:S01]  /*7fa0*/  FMUL.FTZ R7, R5, R5 ;  /* 0x0000000505077220 */ /* 0x000fe20000410000 */
[--C-:B------:R-:W-:Y:S02]  /*7fb0*/  HADD2.F32 R9, -RZ, R0.reuse.H0_H0 ;  /* 0x20000000ff097230 */ /* 0x100fe40000004100 */
[----:B------:R-:W-:Y:S01]  /*7fc0*/  FFMA.FTZ R8, R37, R37, R8 ;  /* 0x0000002525087223 */ /* 0x000fe20000010008 */
[----:B------:R-:W-:-:S02]  /*7fd0*/  HADD2.F32 R0, -RZ, R0.H1_H1 ;  /* 0x30000000ff007230 */ /* 0x000fc40000004100 */
[C---:B------:R-:W-:Y:S01]  /*7fe0*/  FADD.FTZ R5, R38.reuse, R5 ;  /* 0x0000000526057221 */ /* 0x040fe20000010000 */
[----:B------:R-:W-:Y:S01]  /*7ff0*/  FFMA.FTZ R38, R38, R38, R7 ;  /* 0x0000002626267223 */ /* 0x000fe20000010007 */
[----:B------:R-:W-:Y:S01]  /*8000*/  FADD.FTZ R3, R3, R8 ;  /* 0x0000000803037221 */ /* 0x000fe20000010000 */
[----:B------:R-:W-:Y:S01]  /*8010*/  FMUL.FTZ R7, R9, R9 ;  /* 0x0000000909077220 */ /* 0x000fe20000410000 */
[----:B------:R-:W-:Y:S01]  /*8020*/  FADD.FTZ R9, R0, R9 ;  /* 0x0000000900097221 */ /* 0x000fe20000010000 */
[----:B------:R-:W-:Y:S01]  /*8030*/  FADD.FTZ R2, R2, R5 ;  /* 0x0000000502027221 */ /* 0x000fe20000010000 */
[----:B------:R-:W-:Y:S01]  /*8040*/  FADD.FTZ R3, R3, R38 ;  /* 0x0000002603037221 */ /* 0x000fe20000010000 */
[----:B------:R-:W-:Y:S02]  /*8050*/  FFMA.FTZ R0, R0, R0, R7 ;  /* 0x0000000000007223 */ /* 0x000fe40000010007 */
[----:B------:R-:W-:Y:S02]  /*8060*/  FADD.FTZ R9, R2, R9 ;  /* 0x0000000902097221 */ /* 0x000fe40000010000 */
[----:B------:R-:W-:-:S03]  /*8070*/  FADD.FTZ R8, R3, R0 ;  /* 0x0000000003087221 */ /* 0x000fc60000010000 */
[----:B------:R-:W1:Y:S04]  /*8080*/  SHFL.DOWN PT, R0, R9, 0x1, 0x1f ;  /* 0x08201f0009007f89 */ /* 0x000e6800000e0000 */
[----:B------:R-:W2:Y:S01]  /*8090*/  SHFL.DOWN PT, R3, R8, 0x1, 0x1f ;  /* 0x08201f0008037f89 */ /* 0x000ea200000e0000 */
[----:B0-----:R-:W-:-:S13]  /*80a0*/  ISETP.GT.AND P1, PT, R10, 0x1e, PT ;  /* 0x0000001e0a00780c */ /* 0x001fda0003f24270 */
[----:B-1----:R-:W-:Y:S01]  /*80b0*/  @!P1 FADD.FTZ R9, R9, R0 ;  /* 0x0000000009099221 */ /* 0x002fe20000010000 */
[----:B--2---:R-:W-:-:S04]  /*80c0*/  @!P1 FADD.FTZ R8, R8, R3 ;  /* 0x0000000308089221 */ /* 0x004fc80000010000 */
        /* <DEDUP_REMOVED lines=12> */
[----:B------:R-:W1:Y:S04]  /*8190*/  SHFL.DOWN PT, R5, R8, 0x8, 0x1f ;  /* 0x09001f0008057f89 */ /* 0x000e6800000e0000 */
[----:B------:R3:W-:Y:S04]  /*81a0*/  STL [R1+0x98], R87 ;  /* 0x0000985701007387 */ /* 0x0007e80000100800 */
[----:B------:R3:W-:Y:S04]  /*81b0*/  STL [R1+0xac], R86 ;  /* 0x0000ac5601007387 */ /* 0x0007e80000100800 */
[----:B------:R3:W-:Y:S01]  /*81c0*/  STL [R1+0x10c], R4 ;  /* 0x00010c0401007387 */ /* 0x0007e20000100800 */
[----:B------:R-:W-:-:S02]  /*81d0*/  ISETP.GT.AND P2, PT, R10, 0xf, PT ;  /* 0x0000000f0a00780c */ /* 0x000fc40003f44270 */
[----:B------:R-:W-:Y:S01]  /*81e0*/  ISETP.GT.AND P1, PT, R10, 0x17, PT ;  /* 0x000000170a00780c */ /* 0x000fe20003f24270 */
[----:B0-----:R-:W-:Y:S01]  /*81f0*/  FADD.FTZ R0, R9, R0 ;  /* 0x0000000009007221 */ /* 0x001fe20000010000 */
[----:B-1----:R-:W-:-:S04]  /*8200*/  FADD.FTZ R5, R8, R5 ;  /* 0x0000000508057221 */ /* 0x002fc80000010000 */
[----:B------:R-:W-:Y:S02]  /*8210*/  FSEL R2, R9, R0, P1 ;  /* 0x0000000009027208 */ /* 0x000fe40000800000 */
[----:B------:R-:W-:Y:S01]  /*8220*/  FSEL R3, R8, R5, P1 ;  /* 0x0000000508037208 */ /* 0x000fe20000800000 */
[----:B------:R-:W0:Y:S02]  /*8230*/  LDCU UR10, c[0x0][0x374] ;  /* 0x00006e80ff0a77ac */ /* 0x000e240008000800 */
[----:B------:R3:W1:Y:S01]  /*8240*/  SHFL.DOWN PT, R7, R2, 0x10, 0x1f ;  /* 0x0a001f0002077f89 */ /* 0x00066200000e0000 */
[----:B------:R-:W-:Y:S01]  /*8250*/  BSSY.RECONVERGENT B0, `(.L_x_2988) ;  /* 0x0000011000007945 */ /* 0x000fe20003800200 */
[----:B------:R-:W4:Y:S02]  /*8260*/  LDCU UR12, c[0x0][0x370] ;  /* 0x00006e00ff0c77ac */ /* 0x000f240008000800 */
[----:B------:R3:W0:Y:S01]  /*8270*/  SHFL.DOWN PT, R8, R3, 0x10, 0x1f ;  /* 0x0a001f0003087f89 */ /* 0x00062200000e0000 */
[----:B------:R-:W-:-:S02]  /*8280*/  ISETP.NE.AND P0, PT, R68, RZ, PT ;  /* 0x000000ff4400720c */ /* 0x000fc40003f05270 */
[----:B--2---:R-:W-:Y:S01]  /*8290*/  ISETP.NE.AND P3, PT, R6, RZ, PT ;  /* 0x000000ff0600720c */ /* 0x004fe20003f65270 */
[----:B------:R-:W-:-:S12]  /*82a0*/  @P2 BRA `(.L_x_2989) ;  /* 0x00000000002c2947 */ /* 0x000fd80003800000 */
[----:B---3--:R-:W2:Y:S02]  /*82b0*/  S2R R2, SR_LANEID ;  /* 0x0000000000027919 */ /* 0x008ea40000000000 */
[----:B--2---:R-:W-:-:S13]  /*82c0*/  ISETP.NE.AND P1, PT, R2, RZ, PT ;  /* 0x000000ff0200720c */ /* 0x004fda0003f25270 */
[----:B------:R-:W2:Y:S01]  /*82d0*/  @!P1 S2R R4, SR_CgaCtaId ;  /* 0x0000000000049919 */ /* 0x000ea20000008800 */
[----:B------:R-:W-:Y:S02]  /*82e0*/  @!P1 MOV R3, 0x400 ;  /* 0x0000040000039802 */ /* 0x000fe40000000f00 */
[----:B------:R-:W-:Y:S02]  /*82f0*/  @!P1 SHF.R.U32.HI R2, RZ, 0x2, R6 ;  /* 0x00000002ff029819 */ /* 0x000fe40000011606 */
[----:B--2---:R-:W-:Y:S01]  /*8300*/  @!P1 LEA R9, R4, R3, 0x18 ;  /* 0x0000000304099211 */ /* 0x004fe200078ec0ff */
[----:B0-----:R-:W-:Y:S01]  /*8310*/  FADD.FTZ R3, R5, R8 ;  /* 0x0000000805037221 */ /* 0x001fe20000010000 */
[----:B------:R-:W-:Y:S01]  /*8320*/  @!P1 LOP3.LUT R4, R2, 0xf8, RZ, 0xc0, !PT ;  /* 0x000000f802049812 */ /* 0x000fe200078ec0ff */
[----:B-1----:R-:W-:-:S04]  /*8330*/  FADD.FTZ R2, R0, R7 ;  /* 0x0000000700027221 */ /* 0x002fc80000010000 */
[----:B------:R-:W-:-:S05]  /*8340*/  @!P1 IMAD.IADD R4, R4, 0x1, R9 ;  /* 0x0000000104049824 */ /* 0x000fca00078e0209 */
[----:B------:R2:W-:Y:S02]  /*8350*/  @!P1 STS.64 [R4+0x18], R2 ;  /* 0x0000180204009388 */ /* 0x0005e40000000a00 */
.L_x_2989:
[----:B0---4-:R-:W-:Y:S05]  /*8360*/  BSYNC.RECONVERGENT B0 ;  /* 0x0000000000007941 */ /* 0x011fea0003800200 */
.L_x_2988:
[----:B------:R-:W-:Y:S06]  /*8370*/  BAR.SYNC.DEFER_BLOCKING 0x0 ;  /* 0x0000000000007b1d */ /* 0x000fec0000010000 */
[----:B------:R-:W-:Y:S04]  /*8380*/  BSSY.RECONVERGENT B0, `(.L_x_2990) ;  /* 0x0000035000007945 */ /* 0x000fe80003800200 */
[----:B------:R-:W-:Y:S05]  /*8390*/  @P3 BRA `(.L_x_2991) ;  /* 0x0000000000cc3947 */ /* 0x000fea0003800000 */
[----:B------:R-:W0:Y:S01]  /*83a0*/  S2UR UR6, SR_CgaCtaId ;  /* 0x00000000000679c3 */ /* 0x000e220000008800 */
[----:B------:R-:W-:Y:S02]  /*83b0*/  UMOV UR5, 0x400 ;  /* 0x0000040000057882 */ /* 0x000fe40000000000 */
[----:B0-----:R-:W-:-:S09]  /*83c0*/  ULEA UR5, UR6, UR5, 0x18 ;  /* 0x0000000506057291 */ /* 0x001fd2000f8ec0ff */
[----:B------:R-:W0:Y:S04]  /*83d0*/  LDS.128 R32, [UR5+0x20] ;  /* 0x00002005ff207984 */ /* 0x000e280008000c00 */
[----:B------:R-:W4:Y:S04]  /*83e0*/  LDS.128 R36, [UR5+0x30] ;  /* 0x00003005ff247984 */ /* 0x000f280008000c00 */
[----:B------:R-:W5:Y:S04]  /*83f0*/  LDS.128 R20, [UR5+0x40] ;  /* 0x00004005ff147984 */ /* 0x000f680008000c00 */
[----:B------:R-:W1:Y:S04]  /*8400*/  LDS.128 R8, [UR5+0x50] ;  /* 0x00005005ff087984 */ /* 0x000e680008000c00 */
[----:B------:R-:W1:Y:S04]  /*8410*/  LDS.128 R16, [UR5+0x60] ;  /* 0x00006005ff107984 */ /* 0x000e680008000c00 */
[----:B------:R-:W1:Y:S01]  /*8420*/  LDS.128 R12, [UR5+0x70] ;  /* 0x00007005ff0c7984 */ /* 0x000e620008000c00 */
[----:B0-----:R-:W-:Y:S01]  /*8430*/  FADD.FTZ R5, R2, R32 ;  /* 0x0000002002057221 */ /* 0x001fe20000010000 */
[----:B------:R-:W-:-:S02]  /*8440*/  FADD.FTZ R0, R3, R33 ;  /* 0x0000002103007221 */ /* 0x000fc40000010000 */
[----:B--23--:R-:W-:Y:S01]  /*8450*/  LDS.64 R2, [UR5+0xb0] ;  /* 0x0000b005ff027984 */ /* 0x00cfe20008000a00 */
        /* <DEDUP_REMOVED lines=37> */
[----:B------:R-:W-:Y:S01]  /*86b0*/  FADD.FTZ R2, R5, R2 ;  /* 0x0000000205027221 */ /* 0x000fe20000010000 */
[----:B------:R-:W-:-:S07]  /*86c0*/  FADD.FTZ R3, R0, R3 ;  /* 0x0000000300037221 */ /* 0x000fce0000010000 */
.L_x_2991:
[----:B------:R-:W-:Y:S05]  /*86d0*/  BSYNC.RECONVERGENT B0 ;  /* 0x0000000000007941 */ /* 0x000fea0003800200 */
.L_x_2990:
[----:B------:R-:W-:-:S09]  /*86e0*/  UISETP.GE.U32.AND UP0, UPT, UR12, 0x2, UPT ;  /* 0x000000020c00788c */ /* 0x000fd2000bf06070 */
[----:B------:R-:W-:Y:S05]  /*86f0*/  BRA.U !UP0, `(.L_x_2992) ;  /* 0x0000000d08ec7547 */ /* 0x000fea000b800000 */
[----:B------:R-:W-:Y:S01]  /*8700*/  ULOP3.LUT UR5, UR4, 0x1, URZ, 0xc0, !UPT ;  /* 0x0000000104057892 */ /* 0x000fe2000f8ec0ff */
[----:B------:R-:W0:Y:S01]  /*8710*/  S2UR UR23, SR_CTAID.X ;  /* 0x00000000001779c3 */ /* 0x000e220000002500 */
[----:B------:R-:W4:Y:S01]  /*8720*/  LDCU.64 UR6, c[0x0][0x3b8] ;  /* 0x00007700ff0677ac */ /* 0x000f220008000a00 */
[----:B------:R-:W-:Y:S01]  /*8730*/  BSSY.RECONVERGENT B0, `(.L_x_2993) ;  /* 0x0000024000007945 */ /* 0x000fe20003800200 */
[----:B------:R-:W-:-:S04]  /*8740*/  UIMAD UR5, UR5, UR10, URZ ;  /* 0x0000000a050572a4 */ /* 0x000fc8000f8e02ff */
[----:B------:R-:W-:-:S04]  /*8750*/  UIMAD UR13, UR5, UR12, URZ ;  /* 0x0000000c050d72a4 */ /* 0x000fc8000f8e02ff */
[----:B------:R-:W-:-:S04]  /*8760*/  USHF.L.U32 UR14, UR13, 0x1, URZ ;  /* 0x000000010d0e7899 */ /* 0x000fc800080006ff */
[----:B----4-:R-:W-:-:S03]  /*8770*/  UIMAD.WIDE UR6, UR14, 0x4, UR6 ;  /* 0x000000040e0678a5 */ /* 0x010fc6000f8e0206 */
[----:B------:R-:W4:Y:S01]  /*8780*/  S2UR UR13, SR_CTAID.Y ;  /* 0x00000000000d79c3 */ /* 0x000f220000002600 */
[----:B------:R-:W-:Y:S08]  /*8790*/  @P3 BRA `(.L_x_2994) ;  /* 0x0000000000743947 */ /* 0x000ff00003800000 */
[----:B------:R-:W5:Y:S01]  /*87a0*/  LDCU.64 UR20, c[0x0][0x3b0] ;  /* 0x00007600ff1477ac */ /* 0x000f620008000a00 */
[----:B----4-:R-:W-:Y:S02]  /*87b0*/  UIADD3 UR22, UPT, UPT, UR5, UR13, URZ ;  /* 0x0000000d05167290 */ /* 0x010fe4000fffe0ff */
[----:B0-----:R-:W-:Y:S02]  /*87c0*/  UIMAD UR14, UR23, UR10, UR13 ;  /* 0x0000000a170e72a4 */ /* 0x001fe4000f8e020d */
[----:B------:R-:W-:Y:S02]  /*87d0*/  ULOP3.LUT UP0, UR16, UR4, 0x2, URZ, 0xc0, !UPT ;  /* 0x0000000204107892 */ /* 0x000fe4000f80c0ff */
[----:B------:R-:W-:Y:S02]  /*87e0*/  UIMAD.WIDE.U32 UR14, UR14, 0x8, UR6 ;  /* 0x000000080e0e78a5 */ /* 0x000fe4000f8e0006 */
[----:B------:R-:W-:Y:S01]  /*87f0*/  UIADD3 UR16, UPT, UPT, -UR16, 0x1, URZ ;  /* 0x0000000110107890 */ /* 0x000fe2000fffe1ff */
[----:B------:R-:W-:-:S03]  /*8800*/  IMAD.MOV.U32 R0, RZ, RZ, -0x1 ;  /* 0xffffffffff007424 */ /* 0x000fc600078e00ff */
[----:B------:R-:W-:Y:S01]  /*8810*/  IMAD.U32 R8, RZ, RZ, UR14 ;  /* 0x0000000eff087e24 */ /* 0x000fe2000f8e00ff */
[----:B------:R-:W-:Y:S01]  /*8820*/  MOV R9, UR15 ;  /* 0x0000000f00097c02 */ /* 0x000fe20008000f00 */
[----:B-----5:R-:W-:Y:S01]  /*8830*/  ULEA UR17, UP1, UR22, UR20, 0x2 ;  /* 0x0000001416117291 */ /* 0x020fe2000f8210ff */
[----:B-1----:R-:W-:-:S03]  /*8840*/  MOV R7, UR16 ;  /* 0x0000001000077c02 */ /* 0x002fc60008000f00 */
[----:B------:R-:W-:Y:S01]  /*8850*/  ULEA.HI.X UR20, UR22, UR21, URZ, 0x2, UP1 ;  /* 0x0000001516147291 */ /* 0x000fe200088f14ff */
[----:B------:R0:W-:Y:S01]  /*8860*/  STG.E.64 desc[UR18][R8.64], R2 ;  /* 0x0000000208007986 */ /* 0x0001e2000c101b12 */
[----:B--23--:R-:W-:-:S04]  /*8870*/  MOV R4, UR17 ;  /* 0x0000001100047c02 */ /* 0x00cfc80008000f00 */
[----:B------:R-:W-:Y:S01]  /*8880*/  IMAD.U32 R5, RZ, RZ, UR20 ;  /* 0x00000014ff057e24 */ /* 0x000fe2000f8e00ff */
        /* <DEDUP_REMOVED lines=9> */
.L_x_2995:
[----:B------:R-:W2:Y:S04]  /*8920*/  LDG.E.STRONG.GPU R0, desc[UR18][R4.64] ;  /* 0x0000001204007981 */ /* 0x000ea8000c1ef900 */
[----:B--2---:R-:W-:Y:S04]  /*8930*/  CCTL.IVALL ;  /* 0x00000000ff00798f */ /* 0x004fe80002000000 */
[----:B------:R0:W-:Y:S01]  /*8940*/  STL [R1], R0 ;  /* 0x0000000001007387 */ /* 0x0001e20000100800 */
[----:B------:R-:W-:-:S13]  /*8950*/  ISETP.NE.AND P1, PT, R0, UR14, PT ;  /* 0x0000000e00007c0c */ /* 0x000fda000bf25270 */
[----:B0-----:R-:W-:Y:S05]  /*8960*/  @P1 BRA `(.L_x_2995) ;  /* 0xfffffffc00ec1947 */ /* 0x001fea000383ffff */
.L_x_2994:
[----:B0---4-:R-:W-:Y:S05]  /*8970*/  BSYNC.RECONVERGENT B0 ;  /* 0x0000000000007941 */ /* 0x011fea0003800200 */
.L_x_2993:
        /* <DEDUP_REMOVED lines=15> */
.L_x_2997:
        /* <DEDUP_REMOVED lines=13> */
[----:B--23--:R-:W-:Y:S01]  /*8b40*/  MOV R4, UR28 ;  /* 0x0000001c00047c02 */ /* 0x00cfe20008000f00 */
[----:B------:R-:W-:Y:S01]  /*8b50*/  IMAD.U32 R5, RZ, RZ, UR29 ;  /* 0x0000001dff057e24 */ /* 0x000fe2000f8e00ff */
[----:B------:R-:W-:Y:S02]  /*8b60*/  @!UP0 UIMAD.WIDE.U32 UR28, UR25, 0x8, UR6 ;  /* 0x00000008191c88a5 */ /* 0x000fe4000f8e0006 */
[----:B------:R-:W-:-:S03]  /*8b70*/  VOTEU.ALL UP0, P4 ;  /* 0x0000000000ff7886 */ /* 0x000fc60002000000 */
[----:B------:R-:W2:Y:S01]  /*8b80*/  @!P1 LDG.E.64 R4, desc[UR18][R4.64] ;  /* 0x0000001204049981 */ /* 0x000ea2000c1e1b00 */
[----:B------:R-:W-:Y:S01]  /*8b90*/  MOV R8, UR28 ;  /* 0x0000001c00087c02 */ /* 0x000fe20008000f00 */
[----:B------:R-:W-:Y:S01]  /*8ba0*/  IMAD.U32 R9, RZ, RZ, UR29 ;  /* 0x0000001dff097e24 */ /* 0x000fe2000f8e00ff */
[----:B------:R-:W-:-:S05]  /*8bb0*/  @!UP0 UIMAD.WIDE.U32 UR28, UR20, 0x8, UR6 ;  /* 0x00000008141c88a5 */ /* 0x000fca000f8e0006 */
[----:B------:R-:W3:Y:S01]  /*8bc0*/  @!P2 LDG.E.64 R8, desc[UR18][R8.64] ;  /* 0x000000120808a981 */ /* 0x000ee2000c1e1b00 */
[----:B------:R-:W-:Y:S01]  /*8bd0*/  MOV R10, UR28 ;  /* 0x0000001c000a7c02 */ /* 0x000fe20008000f00 */
[----:B------:R-:W-:-:S06]  /*8be0*/  IMAD.U32 R11, RZ, RZ, UR29 ;  /* 0x0000001dff0b7e24 */ /* 0x000fcc000f8e00ff */
[----:B------:R-:W4:Y:S01]  /*8bf0*/  @!P4 LDG.E.64 R10, desc[UR18][R10.64] ;  /* 0x000000120a0ac981 */ /* 0x000f22000c1e1b00 */
        /* <DEDUP_REMOVED lines=16> */
[----:B---3--:R-:W-:Y:S01]  /*8d00*/  @!P2 FADD.FTZ R2, R2, R8 ;  /* 0x000000080202a221 */ /* 0x008fe20000010000 */
[----:B------:R-:W-:Y:S01]  /*8d10*/  @!P2 FADD.FTZ R3, R3, R9 ;  /* 0x000000090303a221 */ /* 0x000fe20000010000 */
[----:B------:R-:W-:Y:S02]  /*8d20*/  ISETP.NE.OR P2, PT, R6, RZ, !P3 ;  /* 0x000000ff0600720c */ /* 0x000fe40005f45670 */
[----:B------:R-:W-:Y:S01]  /*8d30*/  PLOP3.LUT P3, PT, PT, PT, UP0, 0x80, 0x8 ;  /* 0x000000000008781c */ /* 0x000fe20003f6f008 */
[----:B----4-:R-:W-:Y:S01]  /*8d40*/  @!P4 FADD.FTZ R2, R2, R10 ;  /* 0x0000000a0202c221 */ /* 0x010fe20000010000 */
        /* <DEDUP_REMOVED lines=10> */
[----:B------:R-:W-:Y:S01]  /*8df0*/  MOV R4, UR28 ;  /* 0x0000001c00047c02 */ /* 0x000fe20008000f00 */
[----:B------:R-:W-:Y:S02]  /*8e00*/  IMAD.U32 R5, RZ, RZ, UR29 ;  /* 0x0000001dff057e24 */ /* 0x000fe4000f8e00ff */
[----:B------:R-:W-:Y:S01]  /*8e10*/  MOV R8, UR30 ;  /* 0x0000001e00087c02 */ /* 0x000fe20008000f00 */
[----:B------:R-:W-:Y:S01]  /*8e20*/  VOTEU.ALL UP1, P3 ;  /* 0x0000000000ff7886 */ /* 0x000fe20001820000 */
[----:B------:R-:W-:Y:S01]  /*8e30*/  @!UP0 UIMAD.WIDE.U32 UR28, UR24, 0x8, UR6 ;  /* 0x00000008181c88a5 */ /* 0x000fe2000f8e0006 */
[----:B------:R-:W-:Y:S01]  /*8e40*/  IMAD.U32 R9, RZ, RZ, UR31 ;  /* 0x0000001fff097e24 */ /* 0x000fe2000f8e00ff */
[----:B------:R-:W-:Y:S01]  /*8e50*/  VOTEU.ALL UP0, P5 ;  /* 0x0000000000ff7886 */ /* 0x000fe20002800000 */
[----:B------:R-:W2:Y:S01]  /*8e60*/  @!P1 LDG.E.64 R4, desc[UR18][R4.64] ;  /* 0x0000001204049981 */ /* 0x000ea2000c1e1b00 */
[----:B------:R-:W-:-:S02]  /*8e70*/  @!UP1 UIMAD.WIDE.U32 UR30, UR22, 0x8, UR6 ;  /* 0x00000008161e98a5 */ /* 0x000fc4000f8e0006 */
[----:B------:R-:W-:Y:S01]  /*8e80*/  MOV R10, UR28 ;  /* 0x0000001c000a7c02 */ /* 0x000fe20008000f00 */
[----:B------:R-:W-:Y:S01]  /*8e90*/  IMAD.U32 R11, RZ, RZ, UR29 ;  /* 0x0000001dff0b7e24 */ /* 0x000fe2000f8e00ff */
[----:B------:R-:W3:Y:S01]  /*8ea0*/  @!P2 LDG.E.64 R8, desc[UR18][R8.64] ;  /* 0x000000120808a981 */ /* 0x000ee2000c1e1b00 */
[----:B------:R-:W-:Y:S01]  /*8eb0*/  @!UP0 UIMAD.WIDE.U32 UR28, UR21, 0x8, UR6 ;  /* 0x00000008151c88a5 */ /* 0x000fe2000f8e0006 */
[----:B------:R-:W-:Y:S01]  /*8ec0*/  MOV R12, UR30 ;  /* 0x0000001e000c7c02 */ /* 0x000fe20008000f00 */
[----:B------:R-:W-:Y:S02]  /*8ed0*/  IMAD.U32 R13, RZ, RZ, UR31 ;  /* 0x0000001fff0d7e24 */ /* 0x000fe4000f8e00ff */
[----:B------:R-:W4:Y:S02]  /*8ee0*/  @!P4 LDG.E.64 R10, desc[UR18][R10.64] ;  /* 0x000000120a0ac981 */ /* 0x000f24000c1e1b00 */
[----:B------:R-:W-:Y:S01]  /*8ef0*/  MOV R14, UR28 ;  /* 0x0000001c000e7c02 */ /* 0x000fe20008000f00 */
[----:B------:R-:W-:Y:S01]  /*8f00*/  IMAD.U32 R15, RZ, RZ, UR29 ;  /* 0x0000001dff0f7e24 */ /* 0x000fe2000f8e00ff */
[----:B------:R-:W5:Y:S05]  /*8f10*/  @!P3 LDG.E.64 R12, desc[UR18][R12.64] ;  /* 0x000000120c0cb981 */ /* 0x000f6a000c1e1b00 */
[----:B------:R-:W5:Y:S01]  /*8f20*/  @!P5 LDG.E.64 R14, desc[UR18][R14.64] ;  /* 0x000000120e0ed981 */ /* 0x000f62000c1e1b00 */
[----:B------:R-:W-:-:S02]  /*8f30*/  UIADD3 UR5, UPT, UPT, UR5, 0x8, URZ ;  /* 0x0000000805057890 */ /* 0x000fc4000fffe0ff */
[----:B------:R-:W-:Y:S02]  /*8f40*/  UIADD3 UR26, UPT, UPT, UR26, 0x8, URZ ;  /* 0x000000081a1a7890 */ /* 0x000fe4000fffe0ff */
[----:B------:R-:W-:Y:S02]  /*8f50*/  UISETP.NE.AND UP0, UPT, UR5, UR15, UPT ;  /* 0x0000000f0500728c */ /* 0x000fe4000bf05270 */
[----:B------:R-:W-:Y:S02]  /*8f60*/  ULEA UR14, UR10, UR14, 0x3 ;  /* 0x0000000e0a0e7291 */ /* 0x000fe4000f8e18ff */
[----:B------:R-:W-:Y:S02]  /*8f70*/  ULEA UR25, UR10, UR25, 0x3 ;  /* 0x000000190a197291 */ /* 0x000fe4000f8e18ff */
[----:B------:R-:W-:Y:S02]  /*8f80*/  ULEA UR20, UR10, UR20, 0x3 ;  /* 0x000000140a147291 */ /* 0x000fe4000f8e18ff */
[----:B------:R-:W-:-:S02]  /*8f90*/  ULEA UR17, UR10, UR17, 0x3 ;  /* 0x000000110a117291 */ /* 0x000fc4000f8e18ff */
[----:B------:R-:W-:Y:S02]  /*8fa0*/  ULEA UR16, UR10, UR16, 0x3 ;  /* 0x000000100a107291 */ /* 0x000fe4000f8e18ff */
[----:B------:R-:W-:Y:S02]  /*8fb0*/  ULEA UR24, UR10, UR24, 0x3 ;  /* 0x000000180a187291 */ /* 0x000fe4000f8e18ff */
        /* <DEDUP_REMOVED lines=11> */
[----:B------:R-:W-:Y:S01]  /*9070*/  @!P5 FADD.FTZ R3, R3, R15 ;  /* 0x0000000f0303d221 */ /* 0x000fe20000010000 */
[----:B------:R-:W-:Y:S06]  /*9080*/  BRA.U UP0, `(.L_x_2997) ;  /* 0xfffffff900787547 */ /* 0x000fec000b83ffff */
[----:B------:R-:W-:-:S05]  /*9090*/  UMOV UR5, UR15 ;  /* 0x0000000f00057c82 */ /* 0x000fca0008000000 */
.L_x_2996:
        /* <DEDUP_REMOVED lines=28> */
[----:B--23--:R-:W-:Y:S02]  /*9260*/  MOV R4, UR14 ;  /* 0x0000000e00047c02 */ /* 0x00cfe40008000f00 */
[----:B------:R-:W-:Y:S01]  /*9270*/  @!UP3 UIMAD UR20, UR20, UR10, UR13 ;  /* 0x0000000a1414b2a4 */ /* 0x000fe2000f8e020d */
[----:B------:R-:W-:Y:S01]  /*9280*/  IMAD.U32 R5, RZ, RZ, UR15 ;  /* 0x0000000fff057e24 */ /* 0x000fe2000f8e00ff */
[----:B------:R-:W-:Y:S02]  /*9290*/  @!UP2 UIMAD.WIDE.U32 UR16, UR16, 0x8, UR6 ;  /* 0x000000081010a8a5 */ /* 0x000fe4000f8e0006 */
[----:B------:R-:W-:Y:S02]  /*92a0*/  @!UP4 UIMAD UR21, UR21, UR10, UR13 ;  /* 0x0000000a1515c2a4 */ /* 0x000fe4000f8e020d */
[----:B------:R-:W-:Y:S01]  /*92b0*/  @!UP3 UIMAD.WIDE.U32 UR14, UR20, 0x8, UR6 ;  /* 0x00000008140eb8a5 */ /* 0x000fe2000f8e0006 */
[----:B------:R-:W2:Y:S01]  /*92c0*/  @!P1 LDG.E.64 R4, desc[UR18][R4.64] ;  /* 0x0000001204049981 */ /* 0x000ea2000c1e1b00 */
[----:B------:R-:W-:Y:S01]  /*92d0*/  MOV R8, UR16 ;  /* 0x0000001000087c02 */ /* 0x000fe20008000f00 */
[----:B------:R-:W-:Y:S01]  /*92e0*/  IMAD.U32 R9, RZ, RZ, UR17 ;  /* 0x00000011ff097e24 */ /* 0x000fe2000f8e00ff */
[----:B------:R-:W-:-:S02]  /*92f0*/  @!UP4 UIMAD.WIDE.U32 UR16, UR21, 0x8, UR6 ;  /* 0x000000081510c8a5 */ /* 0x000fc4000f8e0006 */
[----:B------:R-:W-:Y:S01]  /*9300*/  MOV R10, UR14 ;  /* 0x0000000e000a7c02 */ /* 0x000fe20008000f00 */
[----:B------:R-:W-:Y:S02]  /*9310*/  IMAD.U32 R11, RZ, RZ, UR15 ;  /* 0x0000000fff0b7e24 */ /* 0x000fe4000f8e00ff */
[----:B------:R-:W3:Y:S01]  /*9320*/  @!P3 LDG.E.64 R8, desc[UR18][R8.64] ;  /* 0x000000120808b981 */ /* 0x000ee2000c1e1b00 */
[----:B------:R-:W-:Y:S01]  /*9330*/  MOV R12, UR16 ;  /* 0x00000010000c7c02 */ /* 0x000fe20008000f00 */
[----:B------:R-:W-:Y:S02]  /*9340*/  IMAD.U32 R13, RZ, RZ, UR17 ;  /* 0x00000011ff0d7e24 */ /* 0x000fe4000f8e00ff */
        /* <DEDUP_REMOVED lines=11> */
.L_x_2998:
        /* <DEDUP_REMOVED lines=15> */
[----:B--23--:R-:W-:Y:S01]  /*94f0*/  MOV R4, UR16 ;  /* 0x0000001000047c02 */ /* 0x00cfe20008000f00 */
[----:B------:R-:W-:Y:S01]  /*9500*/  @!UP1 UIMAD.WIDE.U32 UR14, UR14, 0x8, UR6 ;  /* 0x000000080e0e98a5 */ /* 0x000fe2000f8e0006 */
[----:B------:R-:W-:-:S05]  /*9510*/  IMAD.U32 R5, RZ, RZ, UR17 ;  /* 0x00000011ff057e24 */ /* 0x000fca000f8e00ff */
[----:B------:R-:W-:Y:S01]  /*9520*/  MOV R8, UR14 ;  /* 0x0000000e00087c02 */ /* 0x000fe20008000f00 */
[----:B------:R-:W-:Y:S01]  /*9530*/  IMAD.U32 R9, RZ, RZ, UR15 ;  /* 0x0000000fff097e24 */ /* 0x000fe2000f8e00ff */
[----:B------:R-:W2:Y:S05]  /*9540*/  @!P2 LDG.E.64 R4, desc[UR18][R4.64] ;  /* 0x000000120404a981 */ /* 0x000eaa000c1e1b00 */
[----:B------:R-:W3:Y:S01]  /*9550*/  @!P1 LDG.E.64 R8, desc[UR18][R8.64] ;  /* 0x0000001208089981 */ /* 0x000ee2000c1e1b00 */
[----:B------:R-:W-:Y:S01]  /*9560*/  UIADD3 UR5, UPT, UPT, UR5, 0x2, URZ ;  /* 0x0000000205057890 */ /* 0x000fe2000fffe0ff */
[----:B--2---:R-:W-:Y:S01]  /*9570*/  @!P2 FADD.FTZ R2, R2, R4 ;  /* 0x000000040202a221 */ /* 0x004fe20000010000 */
[----:B------:R-:W-:-:S03]  /*9580*/  @!P2 FADD.FTZ R3, R3, R5 ;  /* 0x000000050303a221 */ /* 0x000fc60000010000 */
[----:B---3--:R-:W-:Y:S01]  /*9590*/  @!P1 FADD.FTZ R2, R2, R8 ;  /* 0x0000000802029221 */ /* 0x008fe20000010000 */
[----:B------:R-:W-:-:S07]  /*95a0*/  @!P1 FADD.FTZ R3, R3, R9 ;  /* 0x0000000903039221 */ /* 0x000fce0000010000 */
.L_x_2999:
[----:B------:R-:W-:Y:S01]  /*95b0*/  UISETP.NE.AND UP0, UPT, UR5, UR23, UPT ;  /* 0x000000170500728c */ /* 0x000fe2000bf05270 */
[----:B------:R-:W-:Y:S01]  /*95c0*/  BSSY.RECONVERGENT B0, `(.L_x_2992) ;  /* 0x000000e000007945 */ /* 0x000fe20003800200 */
[----:B------:R-:W-:-:S04]  /*95d0*/  ULOP3.LUT UR12, UR12, 0x1, URZ, 0xc0, !UPT ;  /* 0x000000010c0c7892 */ /* 0x000fc8000f8ec0ff */
[----:B------:R-:W-:Y:S02]  /*95e0*/  PLOP3.LUT P1, PT, PT, PT, UP0, 0x80, 0x8 ;  /* 0x000000000008781c */ /* 0x000fe40003f2f008 */
[----:B------:R-:W-:Y:S02]  /*95f0*/  MOV R0, UR12 ;  /* 0x0000000c00007c02 */ /* 0x000fe40008000f00 */
[----:B------:R-:W-:-:S04]  /*9600*/  ISETP.NE.OR P1, PT, R6, RZ, !P1 ;  /* 0x000000ff0600720c */ /* 0x000fc80004f25670 */
[----:B------:R-:W-:-:S13]  /*9610*/  ISETP.NE.U32.OR P1, PT, R0, 0x1, P1 ;  /* 0x000000010000780c */ /* 0x000fda0000f25470 */
[----:B------:R-:W-:Y:S05]  /*9620*/  @P1 BRA `(.L_x_3000) ;  /* 0x00000000001c1947 */ /* 0x000fea0003800000 */
[----:B------:R-:W-:-:S04]  /*9630*/  UIMAD UR14, UR10, UR5, UR13 ;  /* 0x000000050a0e72a4 */ /* 0x000fc8000f8e020d */
[----:B------:R-:W-:-:S06]  /*9640*/  UIMAD.WIDE.U32 UR14, UR14, 0x8, UR6 ;  /* 0x000000080e0e78a5 */ /* 0x000fcc000f8e0006 */
[----:B--23--:R-:W-:Y:S01]  /*9650*/  IMAD.U32 R4, RZ, RZ, UR14 ;  /* 0x0000000eff047e24 */ /* 0x00cfe2000f8e00ff */
[----:B------:R-:W-:-:S06]  /*9660*/  MOV R5, UR15 ;  /* 0x0000000f00057c02 */ /* 0x000fcc0008000f00 */
[----:B------:R-:W2:Y:S02]  /*9670*/  LDG.E.64 R4, desc[UR18][R4.64] ;  /* 0x0000001204047981 */ /* 0x000ea4000c1e1b00 */
[----:B--2---:R-:W-:Y:S01]  /*9680*/  FADD.FTZ R2, R2, R4 ;  /* 0x0000000402027221 */ /* 0x004fe20000010000 */
[----:B------:R-:W-:-:S07]  /*9690*/  FADD.FTZ R3, R3, R5 ;  /* 0x0000000503037221 */ /* 0x000fce0000010000 */
.L_x_3000:
[----:B------:R-:W-:Y:S05]  /*96a0*/  BSYNC.RECONVERGENT B0 ;  /* 0x0000000000007941 */ /* 0x000fea0003800200 */
.L_x_2992:
[----:B------:R-:W2:Y:S01]  /*96b0*/  S2R R0, SR_TID.X ;  /* 0x0000000000007919 */ /* 0x000ea20000002100 */
[----:B------:R-:W-:Y:S01]  /*96c0*/  LOP3.LUT P2, RZ, R52, 0x2000000, RZ, 0xc0, !PT ;  /* 0x0200000034ff7812 */ /* 0x000fe2000784c0ff */
[----:B------:R-:W0:Y:S01]  /*96d0*/  S2UR UR6, SR_CgaCtaId ;  /* 0x00000000000679c3 */ /* 0x000e220000008800 */
[----:B------:R-:W4:Y:S01]  /*96e0*/  LDCU UR7, c[0x0][0x414] ;  /* 0x00008280ff0777ac */ /* 0x000f220008000800 */
[----:B------:R-:W-:Y:S02]  /*96f0*/  ISETP.NE.AND P1, PT, R6, RZ, PT ;  /* 0x000000ff0600720c */ /* 0x000fe40003f25270 */
[----:B------:R-:W-:Y:S01]  /*9700*/  MOV R15, UR9 ;  /* 0x00000009000f7c02 */ /* 0x000fe20008000f00 */
[----:B------:R-:W-:-:S03]  /*9710*/  UMOV UR5, 0x400 ;  /* 0x0000040000057882 */ /* 0x000fc60000000000 */
[----:B------:R-:W1:Y:S08]  /*9720*/  LDC.64 R8, c[0x0][0x398] ;  /* 0x0000e600ff087b82 */ /* 0x000e700000000a00 */
[----:B------:R-:W1:Y:S01]  /*9730*/  LDC.64 R12, c[0x0][0x3a0] ;  /* 0x0000e800ff0c7b82 */ /* 0x000e620000000a00 */
[----:B----4-:R-:W-:Y:S01]  /*9740*/  @P2 FMUL.FTZ R6, R2, UR7 ;  /* 0x0000000702062c20 */ /* 0x010fe20008410000 */
[----:B0-----:R-:W-:Y:S01]  /*9750*/  ULEA UR5, UR6, UR5, 0x18 ;  /* 0x0000000506057291 */ /* 0x001fe2000f8ec0ff */
[----:B--23--:R-:W-:-:S08]  /*9760*/  LOP3.LUT R4, R0, 0xffff, RZ, 0xc0, !PT ;  /* 0x0000ffff00047812 */ /* 0x00cfd000078ec0ff */
[----:B------:R-:W-:Y:S01]  /*9770*/  @!P1 STS.64 [UR5+0xc0], R2 ;  /* 0x0000c002ff009988 */ /* 0x000fe20008000a05 */
[----:B------:R-:W-:-:S05]  /*9780*/  IMAD R4, R4, 0x334, RZ ;  /* 0x0000033404047824 */ /* 0x000fca00078e02ff */
[----:B------:R-:W-:-:S04]  /*9790*/  SHF.R.U32.HI R4, RZ, 0x10, R4 ;  /* 0x00000010ff047819 */ /* 0x000fc80000011604 */
[----:B------:R-:W-:-:S05]  /*97a0*/  PRMT R4, R4, 0x9910, RZ ;  /* 0x0000991004047816 */ /* 0x000fca00000000ff */
[----:B-1----:R-:W-:Y:S02]  /*97b0*/  IMAD R7, R4, 0x50, RZ ;  /* 0x0000005004077824 */ /* 0x002fe400078e02ff */
[----:B------:R-:W0:Y:S02]  /*97c0*/  @P2 LDC.64 R4, c[0x0][0x388] ;  /* 0x0000e200ff042b82 */ /* 0x000e240000000a00 */
[----:B------:R-:W-:-:S05]  /*97d0*/  IMAD.MOV R7, RZ, RZ, -R7 ;  /* 0x000000ffff077224 */ /* 0x000fca00078e0a07 */
[----:B------:R-:W-:-:S04]  /*97e0*/  PRMT R7, R7, 0x7710, RZ ;  /* 0x0000771007077816 */ /* 0x000fc800000000ff */
[----:B------:R-:W-:-:S05]  /*97f0*/  IADD3 R7, PT, PT, R7, R0, RZ ;  /* 0x0000000007077210 */ /* 0x000fca0007ffe0ff */
[----:B------:R-:W-:-:S05]  /*9800*/  IMAD.SHL.U32 R7, R7, 0x2, RZ ;  /* 0x0000000207077824 */ /* 0x000fca00078e00ff */
[----:B------:R-:W-:Y:S01]  /*9810*/  LOP3.LUT R10, R7, 0xffff, RZ, 0xc0, !PT ;  /* 0x0000ffff070a7812 */ /* 0x000fe200078ec0ff */
[----:B------:R-:W-:Y:S01]  /*9820*/  @P2 FMUL.FTZ R7, R3, UR7 ;  /* 0x0000000703072c20 */ /* 0x000fe20008410000 */
[----:B0-----:R-:W-:-:S04]  /*9830*/  @P2 IMAD.WIDE R4, R15, 0x8, R4 ;  /* 0x000000080f042825 */ /* 0x001fc800078e0204 */
[----:B------:R-:W-:Y:S01]  /*9840*/  VIADD R11, R10, UR11 ;  /* 0x0000000b0a0b7c36 */ /* 0x000fe20008000000 */
[----:B------:R-:W-:Y:S03]  /*9850*/  @P2 STG.E.64 desc[UR18][R4.64], R6 ;  /* 0x0000000604002986 */ /* 0x000fe6000c101b12 */
[C---:B------:R-:W-:Y:S01]  /*9860*/  IMAD.WIDE R8, R11.reuse, 0x4, R8 ;  /* 0x000000040b087825 */ /* 0x040fe200078e0208 */
[----:B------:R-:W-:Y:S03]  /*9870*/  BAR.SYNC.DEFER_BLOCKING 0x0 ;  /* 0x0000000000007b1d */ /* 0x000fe60000010000 */
[----:B------:R-:W-:-:S03]  /*9880*/  IMAD.WIDE R12, R11, 0x4, R12 ;  /* 0x000000040b0c7825 */ /* 0x000fc600078e020c */
[----:B------:R-:W5:Y:S04]  /*9890*/  LDG.E.64 R8, desc[UR18][R8.64] ;  /* 0x0000001208087981 */ /* 0x000f68000c1e1b00 */
[----:B------:R-:W5:Y:S04]  /*98a0*/  LDG.E.64 R12, desc[UR18][R12.64] ;  /* 0x000000120c0c7981 */ /* 0x000f68000c1e1b00 */
[----:B------:R-:W0:Y:S01]  /*98b0*/  LDS.64 R14, [UR5+0xc0] ;  /* 0x0000c005ff0e7984 */ /* 0x000e220008000a00 */
[----:B------:R-:W1:Y:S02]  /*98c0*/  LDCU.U8 UR5, c[0x0][0x3fc] ;  /* 0x00007f80ff0577ac */ /* 0x000e640008000000 */
[----:B-1----:R-:W-:Y:S01]  /*98d0*/  UISETP.NE.AND UP0, UPT, UR5, URZ, UPT ;  /* 0x000000ff0500728c */ /* 0x002fe2000bf05270 */
[----:B0-----:R-:W-:Y:S01]  /*98e0*/  FMUL.FTZ R11, R14, UR7 ;  /* 0x000000070e0b7c20 */ /* 0x001fe20008410000 */
[----:B------:R-:W-:-:S03]  /*98f0*/  HFMA2 R14, -RZ, RZ, 1.875, 0 ;  /* 0x3f800000ff0e7431 */ /* 0x000fc600000001ff */
[----:B------:R-:W-:-:S04]  /*9900*/  FMUL.FTZ R0, R11, R11 ;  /* 0x0000000b0b007220 */ /* 0x000fc80000410000 */
[----:B------:R-:W-:-:S05]  /*9910*/  FFMA.FTZ R0, R15, UR7, -R0 ;  /* 0x000000070f007c23 */ /* 0x000fca0008010800 */
[----:B------:R-:W-:-:S13]  /*9920*/  FSETP.GTU.FTZ.AND P1, PT, R0, RZ, PT ;  /* 0x000000ff0000720b */ /* 0x000fda0003f3c000 */
[----:B------:R-:W0:Y:S02]  /*9930*/  @P1 LDC R15, c[0x0][0x3a8] ;  /* 0x0000ea00ff0f1b82 */ /* 0x000e240000000800 */
[----:B0-----:R-:W-:-:S04]  /*9940*/  @P1 FADD.FTZ R0, R0, R15 ;  /* 0x0000000f00001221 */ /* 0x001fc80000010000 */
[----:B------:R0:W1:Y:S01]  /*9950*/  @P1 MUFU.RSQ R14, R0 ;  /* 0x00000000000e1308 */ /* 0x0000620000001400 */
[----:B------:R-:W-:Y:S05]  /*9960*/  BRA.U !UP0, `(.L_x_3001) ;  /* 0x0000000908587547 */ /* 0x000fea000b800000 */
[----:B0-----:R-:W-:Y:S01]  /*9970*/  IMAD.MOV.U32 R0, RZ, RZ, RZ ;  /* 0x000000ffff007224 */ /* 0x001fe200078e00ff */
[----:B------:R-:W0:Y:S01]  /*9980*/  LDCU.64 UR14, c[0x0][0x3e0] ;  /* 0x00007c00ff0e77ac */ /* 0x000e220008000a00 */
[----:B------:R-:W2:Y:S01]  /*9990*/  LDCU.64 UR6, c[0x0][0x380] ;  /* 0x00007000ff0677ac */ /* 0x000ea20008000a00 */
[----:B------:R-:W3:Y:S04]  /*99a0*/  LDCU.64 UR12, c[0x0][0x3e8] ;  /* 0x00007d00ff0c77ac */ /* 0x000ee80008000a00 */
.L_x_3010:
[----:B----45:R-:W-:-:S06]  /*99b0*/  LEA R4, R0, UR8, 0x2 ;  /* 0x0000000800047c11 */ /* 0x030fcc000f8e10ff */
[----:B0-2--5:R-:W5:Y:S01]  /*99c0*/  LDL.128 R4, [R4] ;  /* 0x0000000004047983 */ /* 0x025f620000100c00 */
[C---:B------:R-:W-:Y:S01]  /*99d0*/  LEA R24, R0.reuse, R51, 0x3 ;  /* 0x0000003300187211 */ /* 0x040fe200078e18ff */
[----:B------:R-:W-:Y:S01]  /*99e0*/  VIADD R0, R0, 0x4 ;  /* 0x0000000400007836 */ /* 0x000fe20000000000 */
[----:B------:R-:W-:Y:S02]  /*99f0*/  BSSY.RECONVERGENT B0, `(.L_x_3002) ;  /* 0x000002e000007945 */ /* 0x000fe40003800200 */
[C---:B---3--:R-:W-:Y:S01]  /*9a00*/  ISETP.GE.U32.AND P3, PT, R24.reuse, UR12, PT ;  /* 0x0000000c18007c0c */ /* 0x048fe2000bf66070 */
[C---:B------:R-:W-:Y:S01]  /*9a10*/  VIADD R15, R24.reuse, 0x10 ;  /* 0x00000010180f7836 */ /* 0x040fe20000000000 */
[----:B------:R-:W-:Y:S02]  /*9a20*/  SHF.R.S32.HI R21, RZ, 0x1f, R24 ;  /* 0x0000001fff157819 */ /* 0x000fe40000011418 */
[----:B------:R-:W-:Y:S02]  /*9a30*/  IADD3 R30, PT, PT, R24, 0x8, RZ ;  /* 0x00000008181e7810 */ /* 0x000fe40007ffe0ff */
[----:B------:R-:W-:-:S02]  /*9a40*/  ISETP.GE.AND.EX P3, PT, R21, UR13, PT, P3 ;  /* 0x0000000d15007c0c */ /* 0x000fc4000bf66330 */
[----:B------:R-:W-:Y:S02]  /*9a50*/  IADD3 R2, PT, PT, R24, 0x18, RZ ;  /* 0x0000001818027810 */ /* 0x000fe40007ffe0ff */
        /* <DEDUP_REMOVED lines=11> */
[--C-:B-----5:R-:W-:Y:S02]  /*9b10*/  HADD2.F32 R18, -RZ, R4.reuse.H0_H0 ;  /* 0x20000004ff127230 */ /* 0x120fe40000004100 */
[----:B------:R-:W-:Y:S02]  /*9b20*/  HADD2.F32 R4, -RZ, R4.H1_H1 ;  /* 0x30000004ff047230 */ /* 0x000fe40000004100 */
[----:B0-----:R-:W-:Y:S02]  /*9b30*/  IMAD R21, R21, UR14, RZ ;  /* 0x0000000e15157c24 */ /* 0x001fe4000f8e02ff */
[C---:B------:R-:W-:Y:S01]  /*9b40*/  FADD.FTZ R17, -R11.reuse, R18 ;  /* 0x000000120b117221 */ /* 0x040fe20000010100 */
[----:B------:R-:W-:Y:S02]  /*9b50*/  IMAD.MOV.U32 R18, RZ, RZ, R26 ;  /* 0x000000ffff127224 */ /* 0x000fe400078e001a */
[----:B------:R-:W-:Y:S01]  /*9b60*/  FADD.FTZ R19, -R11, R4 ;  /* 0x000000040b137221 */ /* 0x000fe20000010100 */
[----:B------:R-:W-:-:S02]  /*9b70*/  IMAD R21, R24, UR15, R21 ;  /* 0x0000000f18157c24 */ /* 0x000fc4000f8e0215 */
[-C--:B-1----:R-:W-:Y:S01]  /*9b80*/  FMUL.FTZ R17, R17, R14.reuse ;  /* 0x0000000e11117220 */ /* 0x082fe20000410000 */
[----:B------:R-:W-:Y:S01]  /*9b90*/  FMUL.FTZ R4, R19, R14 ;  /* 0x0000000e13047220 */ /* 0x000fe20000410000 */
[----:B------:R-:W-:Y:S02]  /*9ba0*/  MOV R19, R29 ;  /* 0x0000001d00137202 */ /* 0x000fe40000000f00 */
[----:B------:R-:W-:Y:S01]  /*9bb0*/  FFMA.FTZ R23, R8, R17, R12 ;  /* 0x0000001108177223 */ /* 0x000fe2000001000c */
[----:B------:R-:W-:-:S03]  /*9bc0*/  FFMA.FTZ R25, R9, R4, R13 ;  /* 0x0000000409197223 */ /* 0x000fc6000001000d */
[----:B------:R-:W-:Y:S01]  /*9bd0*/  FMUL.FTZ R17, R23, -1.4426950216293334961 ;  /* 0xbfb8aa3b17117820 */ /* 0x000fe20000410000 */
[----:B------:R-:W-:-:S04]  /*9be0*/  IMAD.WIDE.U32 R18, R24, UR14, R18 ;  /* 0x0000000e18127c25 */ /* 0x000fc8000f8e0012 */
[----:B------:R-:W-:Y:S01]  /*9bf0*/  FMUL.FTZ R20, R25, -1.4426950216293334961 ;  /* 0xbfb8aa3b19147820 */ /* 0x000fe20000410000 */
[----:B------:R-:W-:Y:S01]  /*9c00*/  IMAD.IADD R19, R19, 0x1, R21 ;  /* 0x0000000113137824 */ /* 0x000fe200078e0215 */
[----:B------:R-:W0:Y:S04]  /*9c10*/  MUFU.EX2 R17, R17 ;  /* 0x0000001100117308 */ /* 0x000e280000000800 */
[----:B------:R-:W1:Y:S01]  /*9c20*/  MUFU.EX2 R20, R20 ;  /* 0x0000001400147308 */ /* 0x000e620000000800 */
[----:B0-----:R-:W-:Y:S01]  /*9c30*/  FADD.FTZ R4, R17, 1 ;  /* 0x3f80000011047421 */ /* 0x001fe20000010000 */
[----:B-1----:R-:W-:Y:S01]  /*9c40*/  FADD.FTZ R22, R20, 1 ;  /* 0x3f80000014167421 */ /* 0x002fe20000010000 */
[----:B--2---:R-:W-:-:S04]  /*9c50*/  LEA R20, P3, R18, UR6, 0x1 ;  /* 0x0000000612147c11 */ /* 0x004fc8000f8608ff */
[----:B------:R-:W0:Y:S01]  /*9c60*/  MUFU.RCP R4, R4 ;  /* 0x0000000400047308 */ /* 0x000e220000001000 */
[----:B------:R-:W-:-:S07]  /*9c70*/  LEA.HI.X R21, R18, UR7, R19, 0x1, P3 ;  /* 0x0000000712157c11 */ /* 0x000fce00098f0c13 */
[----:B------:R-:W1:Y:S01]  /*9c80*/  MUFU.RCP R22, R22 ;  /* 0x0000001600167308 */ /* 0x000e620000001000 */
[----:B0-----:R-:W-:Y:S01]  /*9c90*/  FMUL.FTZ R17, R23, R4 ;  /* 0x0000000417117220 */ /* 0x001fe20000410000 */
[----:B-1----:R-:W-:-:S05]  /*9ca0*/  FMUL.FTZ R24, R25, R22 ;  /* 0x0000001619187220 */ /* 0x002fca0000410000 */
[----:B------:R-:W-:-:S05]  /*9cb0*/  F2FP.F16.F32.PACK_AB R17, R24, R17 ;  /* 0x000000111811723e */ /* 0x000fca00000000ff */
[----:B------:R3:W-:Y:S02]  /*9cc0*/  STG.E desc[UR18][R20.64], R17 ;  /* 0x0000001114007986 */ /* 0x0007e4000c101912 */
.L_x_3003:
[----:B0-2---:R-:W-:Y:S05]  /*9cd0*/  BSYNC.RECONVERGENT B0 ;  /* 0x0000000000007941 */ /* 0x005fea0003800200 */
.L_x_3002:
[----:B------:R-:W-:Y:S04]  /*9ce0*/  BSSY.RECONVERGENT B0, `(.L_x_3004) ;  /* 0x000001e000007945 */ /* 0x000fe80003800200 */
[----:B------:R-:W-:Y:S05]  /*9cf0*/  @P1 BRA `(.L_x_3005) ;  /* 0x0000000000701947 */ /* 0x000fea0003800000 */
[--C-:B-----5:R-:W-:Y:S02]  /*9d00*/  HADD2.F32 R4, -RZ, R5.reuse.H0_H0 ;  /* 0x20000005ff047230 */ /* 0x120fe40000004100 */
[----:B------:R-:W-:Y:S02]  /*9d10*/  HADD2.F32 R18, -RZ, R5.H1_H1 ;  /* 0x30000005ff127230 */ /* 0x000fe40000004100 */
[----:B------:R-:W-:Y:S02]  /*9d20*/  IMAD R19, R31, UR14, RZ ;  /* 0x0000000e1f137c24 */ /* 0x000fe4000f8e02ff */
[C---:B------:R-:W-:Y:S01]  /*9d30*/  FADD.FTZ R5, -R11.reuse, R4 ;  /* 0x000000040b057221 */ /* 0x040fe20000010100 */
[----:B---3--:R-:W-:Y:S01]  /*9d40*/  FADD.FTZ R17, -R11, R18 ;  /* 0x000000120b117221 */ /* 0x008fe20000010100 */
[----:B------:R-:W-:Y:S02]  /*9d50*/  IMAD R19, R30, UR15, R19 ;  /* 0x0000000f1e137c24 */ /* 0x000fe4000f8e0213 */
[-C--:B-1----:R-:W-:Y:S01]  /*9d60*/  FMUL.FTZ R5, R5, R14.reuse ;  /* 0x0000000e05057220 */ /* 0x082fe20000410000 */
[----:B------:R-:W-:-:S03]  /*9d70*/  FMUL.FTZ R4, R17, R14 ;  /* 0x0000000e11047220 */ /* 0x000fc60000410000 */
[----:B------:R-:W-:Y:S01]  /*9d80*/  FFMA.FTZ R23, R8, R5, R12 ;  /* 0x0000000508177223 */ /* 0x000fe2000001000c */
[----:B------:R-:W-:Y:S02]  /*9d90*/  IMAD.MOV.U32 R5, RZ, RZ, R29 ;  /* 0x000000ffff057224 */ /* 0x000fe400078e001d */
[----:B------:R-:W-:Y:S01]  /*9da0*/  FFMA.FTZ R22, R9, R4, R13 ;  /* 0x0000000409167223 */ /* 0x000fe2000001000d */
[----:B------:R-:W-:Y:S01]  /*9db0*/  MOV R4, R26 ;  /* 0x0000001a00047202 */ /* 0x000fe20000000f00 */
[----:B------:R-:W-:Y:S02]  /*9dc0*/  FMUL.FTZ R17, R23, -1.4426950216293334961 ;  /* 0xbfb8aa3b17117820 */ /* 0x000fe40000410000 */
[----:B------:R-:W-:Y:S02]  /*9dd0*/  FMUL.FTZ R18, R22, -1.4426950216293334961 ;  /* 0xbfb8aa3b16127820 */ /* 0x000fe40000410000 */
[----:B------:R-:W-:Y:S02]  /*9de0*/  IMAD.WIDE.U32 R4, R30, UR14, R4 ;  /* 0x0000000e1e047c25 */ /* 0x000fe4000f8e0004 */
[----:B------:R-:W0:Y:S04]  /*9df0*/  MUFU.EX2 R17, R17 ;  /* 0x0000001100117308 */ /* 0x000e280000000800 */
        /* <DEDUP_REMOVED lines=10> */
[----:B------:R-:W-:-:S05]  /*9ea0*/  F2FP.F16.F32.PACK_AB R5, R22, R5 ;  /* 0x000000051605723e */ /* 0x000fca00000000ff */
[----:B------:R0:W-:Y:S02]  /*9eb0*/  STG.E desc[UR18][R18.64], R5 ;  /* 0x0000000512007986 */ /* 0x0001e4000c101912 */
.L_x_3005:
[----:B------:R-:W-:Y:S05]  /*9ec0*/  BSYNC.RECONVERGENT B0 ;  /* 0x0000000000007941 */ /* 0x000fea0003800200 */
.L_x_3004:
[----:B------:R-:W-:Y:S04]  /*9ed0*/  BSSY.RECONVERGENT B0, `(.L_x_3006) ;  /* 0x000001e000007945 */ /* 0x000fe80003800200 */
[----:B------:R-:W-:Y:S05]  /*9ee0*/  @P4 BRA `(.L_x_3007) ;  /* 0x0000000000704947 */ /* 0x000fea0003800000 */
[--C-:B-----5:R-:W-:Y:S02]  /*9ef0*/  HADD2.F32 R4, -RZ, R6.reuse.H0_H0 ;  /* 0x20000006ff047230 */ /* 0x120fe40000004100 */
[----:B------:R-:W-:Y:S02]  /*9f00*/  HADD2.F32 R6, -RZ, R6.H1_H1 ;  /* 0x30000006ff067230 */ /* 0x000fe40000004100 */
[----:B------:R-:W-:Y:S02]  /*9f10*/  IMAD R16, R16, UR14, RZ ;  /* 0x0000000e10107c24 */ /* 0x000fe4000f8e02ff */
[C---:B0-----:R-:W-:Y:S01]  /*9f20*/  FADD.FTZ R5, -R11.reuse, R4 ;  /* 0x000000040b057221 */ /* 0x041fe20000010100 */
[----:B---3--:R-:W-:Y:S01]  /*9f30*/  FADD.FTZ R17, -R11, R6 ;  /* 0x000000060b117221 */ /* 0x008fe20000010100 */
[----:B------:R-:W-:Y:S02]  /*9f40*/  IMAD R21, R15, UR15, R16 ;  /* 0x0000000f0f157c24 */ /* 0x000fe4000f8e0210 */
[-C--:B-1----:R-:W-:Y:S01]  /*9f50*/  FMUL.FTZ R5, R5, R14.reuse ;  /* 0x0000000e05057220 */ /* 0x082fe20000410000 */
[----:B------:R-:W-:-:S03]  /*9f60*/  FMUL.FTZ R4, R17, R14 ;  /* 0x0000000e11047220 */ /* 0x000fc60000410000 */
[----:B------:R-:W-:Y:S01]  /*9f70*/  FFMA.FTZ R23, R8, R5, R12 ;  /* 0x0000000508177223 */ /* 0x000fe2000001000c */
[----:B------:R-:W-:Y:S01]  /*9f80*/  MOV R5, R29 ;  /* 0x0000001d00057202 */ /* 0x000fe20000000f00 */
[----:B------:R-:W-:Y:S01]  /*9f90*/  FFMA.FTZ R20, R9, R4, R13 ;  /* 0x0000000409147223 */ /* 0x000fe2000001000d */
[----:B------:R-:W-:Y:S02]  /*9fa0*/  IMAD.MOV.U32 R4, RZ, RZ, R26 ;  /* 0x000000ffff047224 */ /* 0x000fe400078e001a */
[----:B------:R-:W-:Y:S01]  /*9fb0*/  FMUL.FTZ R6, R23, -1.4426950216293334961 ;  /* 0xbfb8aa3b17067820 */ /* 0x000fe20000410000 */
[----:B------:R-:W-:Y:S01]  /*9fc0*/  FMUL.FTZ R17, R20, -1.4426950216293334961 ;  /* 0xbfb8aa3b14117820 */ /* 0x000fe20000410000 */
[----:B------:R-:W-:-:S04]  /*9fd0*/  IMAD.WIDE.U32 R4, R15, UR14, R4 ;  /* 0x0000000e0f047c25 */ /* 0x000fc8000f8e0004 */
[----:B------:R-:W0:Y:S01]  /*9fe0*/  MUFU.EX2 R6, R6 ;  /* 0x0000000600067308 */ /* 0x000e220000000800 */
[----:B------:R-:W-:Y:S01]  /*9ff0*/  IMAD.IADD R15, R5, 0x1, R21 ;  /* 0x00000001050f7824 */ /* 0x000fe200078e0215 */
[----:B------:R-:W-:Y:S02]  /*a000*/  LEA R16, P1, R4, UR6, 0x1 ;  /* 0x0000000604107c11 */ /* 0x000fe4000f8208ff */
[----:B------:R-:W1:Y:S01]  /*a010*/  MUFU.EX2 R17, R17 ;  /* 0x0000001100117308 */ /* 0x000e620000000800 */
[----:B0-----:R-:W-:Y:S01]  /*a020*/  FADD.FTZ R18, R6, 1 ;  /* 0x3f80000006127421 */ /* 0x001fe20000010000 */
[----:B-1----:R-:W-:Y:S01]  /*a030*/  FADD.FTZ R19, R17, 1 ;  /* 0x3f80000011137421 */ /* 0x002fe20000010000 */
[----:B------:R-:W-:-:S04]  /*a040*/  LEA.HI.X R17, R4, UR7, R15, 0x1, P1 ;  /* 0x0000000704117c11 */ /* 0x000fc800088f0c0f */
[----:B------:R-:W0:Y:S08]  /*a050*/  MUFU.RCP R18, R18 ;  /* 0x0000001200127308 */ /* 0x000e300000001000 */
[----:B------:R-:W1:Y:S01]  /*a060*/  MUFU.RCP R19, R19 ;  /* 0x0000001300137308 */ /* 0x000e620000001000 */
[----:B0-----:R-:W-:Y:S01]  /*a070*/  FMUL.FTZ R5, R23, R18 ;  /* 0x0000001217057220 */ /* 0x001fe20000410000 */
[----:B-1----:R-:W-:-:S05]  /*a080*/  FMUL.FTZ R6, R20, R19 ;  /* 0x0000001314067220 */ /* 0x002fca0000410000 */
[----:B------:R-:W-:-:S05]  /*a090*/  F2FP.F16.F32.PACK_AB R5, R6, R5 ;  /* 0x000000050605723e */ /* 0x000fca00000000ff */
[----:B------:R2:W-:Y:S02]  /*a0a0*/  STG.E desc[UR18][R16.64], R5 ;  /* 0x0000000510007986 */ /* 0x0005e4000c101912 */
.L_x_3007:
[----:B------:R-:W-:Y:S05]  /*a0b0*/  BSYNC.RECONVERGENT B0 ;  /* 0x0000000000007941 */ /* 0x000fea0003800200 */
.L_x_3006:
[----:B------:R-:W-:Y:S04]  /*a0c0*/  BSSY.RECONVERGENT B0, `(.L_x_3008) ;  /* 0x000001e000007945 */ /* 0x000fe80003800200 */
[----:B------:R-:W-:Y:S05]  /*a0d0*/  @P2 BRA `(.L_x_3009) ;  /* 0x0000000000702947 */ /* 0x000fea0003800000 */
[--C-:B-----5:R-:W-:Y:S02]  /*a0e0*/  HADD2.F32 R4, -RZ, R7.reuse.H0_H0 ;  /* 0x20000007ff047230 */ /* 0x120fe40000004100 */
[----:B------:R-:W-:Y:S02]  /*a0f0*/  HADD2.F32 R6, -RZ, R7.H1_H1 ;  /* 0x30000007ff067230 */ /* 0x000fe40000004100 */
[----:B------:R-:W-:Y:S02]  /*a100*/  IMAD R3, R3, UR14, RZ ;  /* 0x0000000e03037c24 */ /* 0x000fe4000f8e02ff */
[C---:B0-2---:R-:W-:Y:S01]  /*a110*/  FADD.FTZ R5, -R11.reuse, R4 ;  /* 0x000000040b057221 */ /* 0x045fe20000010100 */
[----:B------:R-:W-:Y:S01]  /*a120*/  FADD.FTZ R7, -R11, R6 ;  /* 0x000000060b077221 */ /* 0x000fe20000010100 */
[----:B------:R-:W-:Y:S02]  /*a130*/  IMAD R15, R2, UR15, R3 ;  /* 0x0000000f020f7c24 */ /* 0x000fe4000f8e0203 */
[-C--:B-1----:R-:W-:Y:S01]  /*a140*/  FMUL.FTZ R5, R5, R14.reuse ;  /* 0x0000000e05057220 */ /* 0x082fe20000410000 */
[----:B------:R-:W-:-:S03]  /*a150*/  FMUL.FTZ R4, R7, R14 ;  /* 0x0000000e07047220 */ /* 0x000fc60000410000 */
[----:B---3--:R-:W-:Y:S01]  /*a160*/  FFMA.FTZ R17, R8, R5, R12 ;  /* 0x0000000508117223 */ /* 0x008fe2000001000c */
        /* <DEDUP_REMOVED lines=9> */
[----:B------:R-:W0:Y:S03]  /*a200*/  MUFU.RCP R6, R6 ;  /* 0x0000000600067308 */ /* 0x000e260000001000 */
[----:B------:R-:W-:-:S05]  /*a210*/  IMAD.WIDE.U32 R2, R2, UR14, R4 ;  /* 0x0000000e02027c25 */ /* 0x000fca000f8e0004 */
[----:B------:R-:W1:Y:S01]  /*a220*/  MUFU.RCP R7, R7 ;  /* 0x0000000700077308 */ /* 0x000e620000001000 */
[----:B------:R-:W-:Y:S02]  /*a230*/  IADD3 R5, PT, PT, R3, R15, RZ ;  /* 0x0000000f03057210 */ /* 0x000fe40007ffe0ff */
[----:B------:R-:W-:-:S04]  /*a240*/  LEA R4, P1, R2, UR6, 0x1 ;  /* 0x0000000602047c11 */ /* 0x000fc8000f8208ff */
[----:B------:R-:W-:Y:S01]  /*a250*/  LEA.HI.X R5, R2, UR7, R5, 0x1, P1 ;  /* 0x0000000702057c11 */ /* 0x000fe200088f0c05 */
[----:B0-----:R-:W-:Y:S01]  /*a260*/  FMUL.FTZ R3, R17, R6 ;  /* 0x0000000611037220 */ /* 0x001fe20000410000 */
[----:B-1----:R-:W-:-:S05]  /*a270*/  FMUL.FTZ R16, R16, R7 ;  /* 0x0000000710107220 */ /* 0x002fca0000410000 */
[----:B------:R-:W-:-:S05]  /*a280*/  F2FP.F16.F32.PACK_AB R3, R16, R3 ;  /* 0x000000031003723e */ /* 0x000fca00000000ff */
[----:B------:R4:W-:Y:S02]  /*a290*/  STG.E desc[UR18][R4.64], R3 ;  /* 0x0000000304007986 */ /* 0x0009e4000c101912 */
.L_x_3009:
[----:B------:R-:W-:Y:S05]  /*a2a0*/  BSYNC.RECONVERGENT B0 ;  /* 0x0000000000007941 */ /* 0x000fea0003800200 */
.L_x_3008:
[----:B------:R-:W-:Y:S05]  /*a2b0*/  @P5 BRA `(.L_x_3010) ;  /* 0xfffffff400bc5947 */ /* 0x000fea000383ffff */
[----:B------:R-:W-:Y:S05]  /*a2c0*/  BRA `(.L_x_3011) ;  /* 0x0000000c005c7947 */ /* 0x000fea0003800000 */
.L_x_3001:
[----:B------:R-:W2:Y:S01]  /*a2d0*/  LDL.128 R16, [R1+0x10] ;  /* 0x0000100001107983 */ /* 0x000ea20000100c00 */
[----:B------:R-:W3:Y:S01]  /*a2e0*/  LDCU.64 UR6, c[0x0][0x3e8] ;  /* 0x00007d00ff0677ac */ /* 0x000ee20008000a00 */
[----:B------:R-:W-:Y:S01]  /*a2f0*/  SHF.R.S32.HI R3, RZ, 0x1f, R51 ;  /* 0x0000001fff037819 */ /* 0x000fe20000011433 */
[C---:B------:R-:W-:Y:S01]  /*a300*/  VIADD R23, R51.reuse, 0x8 ;  /* 0x0000000833177836 */ /* 0x040fe20000000000 */
[C---:B------:R-:W-:Y:S01]  /*a310*/  IADD3 R25, PT, PT, R51.reuse, 0x10, RZ ;  /* 0x0000001033197810 */ /* 0x040fe20007ffe0ff */
[C---:B------:R-:W-:Y:S01]  /*a320*/  VIADD R31, R51.reuse, 0x18 ;  /* 0x00000018331f7836 */ /* 0x040fe20000000000 */
[----:B------:R-:W4:Y:S01]  /*a330*/  LDCU.64 UR20, c[0x0][0x3e0] ;  /* 0x00007c00ff1477ac */ /* 0x000f220008000a00 */
[----:B------:R-:W-:Y:S03]  /*a340*/  BSSY.RECONVERGENT B0, `(.L_x_3012) ;  /* 0x0000038000007945 */ /* 0x000fe60003800200 */
[----:B------:R-:W-:Y:S01]  /*a350*/  SHF.R.S32.HI R20, RZ, 0x1f, R31 ;  /* 0x0000001fff147819 */ /* 0x000fe2000001141f */
[----:B------:R-:W0:Y:S01]  /*a360*/  LDCU.64 UR22, c[0x0][0x380] ;  /* 0x00007000ff1677ac */ /* 0x000e220008000a00 */
[----:B------:R-:W0:Y:S01]  /*a370*/  LDCU.64 UR16, c[0x0][0x3e8] ;  /* 0x00007d00ff1077ac */ /* 0x000e220008000a00 */
[----:B---3--:R-:W-:-:S02]  /*a380*/  ISETP.GE.U32.AND P0, PT, R51, UR6, PT ;  /* 0x0000000633007c0c */ /* 0x008fc4000bf06070 */
[----:B------:R-:W-:Y:S02]  /*a390*/  ISETP.GE.U32.AND P2, PT, R23, UR6, PT ;  /* 0x0000000617007c0c */ /* 0x000fe4000bf46070 */
[----:B------:R-:W-:Y:S02]  /*a3a0*/  ISETP.GE.AND.EX P0, PT, R3, UR7, PT, P0 ;  /* 0x0000000703007c0c */ /* 0x000fe4000bf06300 */
[----:B------:R-:W-:Y:S02]  /*a3b0*/  ISETP.GE.U32.AND P3, PT, R25, UR6, PT ;  /* 0x0000000619007c0c */ /* 0x000fe4000bf66070 */
[----:B------:R-:W-:-:S04]  /*a3c0*/  ISETP.GE.U32.AND P1, PT, R31, UR6, PT ;  /* 0x000000061f007c0c */ /* 0x000fc8000bf26070 */
[----:B------:R-:W-:-:S05]  /*a3d0*/  ISETP.GE.AND.EX P1, PT, R20, UR7, PT, P1 ;  /* 0x0000000714007c0c */ /* 0x000fca000bf26310 */
[----:B------:R-:W0:Y:S01]  /*a3e0*/  @!P0 LDC.64 R4, c[0x0][0x3e0] ;  /* 0x0000f800ff048b82 */ /* 0x000e220000000a00 */
[----:B------:R-:W-:-:S07]  /*a3f0*/  @!P0 IMAD.MOV.U32 R2, RZ, RZ, R26 ;  /* 0x000000ffff028224 */ /* 0x000fce00078e001a */
[----:B------:R-:W3:Y:S01]  /*a400*/  @!P0 LDC.64 R6, c[0x0][0x380] ;  /* 0x0000e000ff068b82 */ /* 0x000ee20000000a00 */
[----:B0-----:R-:W-:Y:S01]  /*a410*/  @!P0 IMAD R0, R3, R4, RZ ;  /* 0x0000000403008224 */ /* 0x001fe200078e02ff */
[----:B------:R-:W-:-:S03]  /*a420*/  @!P0 MOV R3, R29 ;  /* 0x0000001d00038202 */ /* 0x000fc60000000f00 */
[C---:B------:R-:W-:Y:S02]  /*a430*/  @!P0 IMAD R21, R51.reuse, R5, R0 ;  /* 0x0000000533158224 */ /* 0x040fe400078e0200 */
[----:B------:R-:W-:Y:S01]  /*a440*/  @!P0 IMAD.WIDE.U32 R2, R51, R4, R2 ;  /* 0x0000000433028225 */ /* 0x000fe200078e0002 */
[----:B------:R-:W-:Y:S02]  /*a450*/  SHF.R.S32.HI R4, RZ, 0x1f, R23 ;  /* 0x0000001fff047819 */ /* 0x000fe40000011417 */
[----:B---3--:R-:W-:Y:S02]  /*a460*/  @!P0 LEA R6, P4, R2, R6, 0x1 ;  /* 0x0000000602068211 */ /* 0x008fe400078808ff */
[----:B------:R-:W-:Y:S02]  /*a470*/  @!P0 IADD3 R3, PT, PT, R3, R21, RZ ;  /* 0x0000001503038210 */ /* 0x000fe40007ffe0ff */
[----:B------:R-:W-:Y:S02]  /*a480*/  ISETP.GE.AND.EX P2, PT, R4, UR7, PT, P2 ;  /* 0x0000000704007c0c */ /* 0x000fe4000bf46320 */
[----:B------:R-:W-:Y:S01]  /*a490*/  @!P0 LEA.HI.X R3, R2, R7, R3, 0x1, P4 ;  /* 0x0000000702038211 */ /* 0x000fe200020f0c03 */
[----:B------:R-:W-:-:S02]  /*a4a0*/  @!P0 IMAD.MOV.U32 R2, RZ, RZ, R6 ;  /* 0x000000ffff028224 */ /* 0x000fc400078e0006 */
[--C-:B--2---:R-:W-:Y:S02]  /*a4b0*/  HADD2.F32 R0, -RZ, R16.reuse.H0_H0 ;  /* 0x20000010ff007230 */ /* 0x104fe40000004100 */
[----:B------:R-:W-:-:S03]  /*a4c0*/  HADD2.F32 R16, -RZ, R16.H1_H1 ;  /* 0x30000010ff107230 */ /* 0x000fc60000004100 */
[C---:B------:R-:W-:Y:S02]  /*a4d0*/  FADD.FTZ R5, -R11.reuse, R0 ;  /* 0x000000000b057221 */ /* 0x040fe40000010100 */
[----:B------:R-:W-:Y:S02]  /*a4e0*/  FADD.FTZ R15, -R11, R16 ;  /* 0x000000100b0f7221 */ /* 0x000fe40000010100 */
[-C--:B-1----:R-:W-:Y:S02]  /*a4f0*/  FMUL.FTZ R5, R5, R14.reuse ;  /* 0x0000000e05057220 */ /* 0x082fe40000410000 */
[----:B------:R-:W-:Y:S01]  /*a500*/  FMUL.FTZ R0, R15, R14 ;  /* 0x0000000e0f007220 */ /* 0x000fe20000410000 */
[----:B------:R-:W-:Y:S01]  /*a510*/  SHF.R.S32.HI R15, RZ, 0x1f, R25 ;  /* 0x0000001fff0f7819 */ /* 0x000fe20000011419 */
[----:B-----5:R-:W-:Y:S02]  /*a520*/  FFMA.FTZ R5, R8, R5, R12 ;  /* 0x0000000508057223 */ /* 0x020fe4000001000c */
[----:B------:R-:W-:Y:S01]  /*a530*/  FFMA.FTZ R0, R9, R0, R13 ;  /* 0x0000000009007223 */ /* 0x000fe2000001000d */
[----:B------:R-:W-:-:S04]  /*a540*/  ISETP.GE.AND.EX P3, PT, R15, UR7, PT, P3 ;  /* 0x000000070f007c0c */ /* 0x000fc8000bf66330 */
[----:B------:R-:W-:-:S05]  /*a550*/  @!P0 F2FP.F16.F32.PACK_AB R5, R0, R5 ;  /* 0x000000050005823e */ /* 0x000fca00000000ff */
[----:B------:R0:W-:Y:S01]  /*a560*/  @!P0 STG.E desc[UR18][R2.64], R5 ;  /* 0x0000000502008986 */ /* 0x0001e2000c101912 */
[----:B----4-:R-:W-:Y:S05]  /*a570*/  @P2 BRA `(.L_x_3013) ;  /* 0x0000000000502947 */ /* 0x010fea0003800000 */
[----:B------:R-:W1:Y:S01]  /*a580*/  LDCU.64 UR12, c[0x0][0x3e0] ;  /* 0x00007c00ff0c77ac */ /* 0x000e620008000a00 */
[----:B0-----:R-:W-:Y:S01]  /*a590*/  MOV R2, R26 ;  /* 0x0000001a00027202 */ /* 0x001fe20000000f00 */
[--C-:B------:R-:W-:Y:S01]  /*a5a0*/  HADD2.F32 R0, -RZ, R17.reuse.H0_H0 ;  /* 0x20000011ff007230 */ /* 0x100fe20000004100 */
[----:B------:R-:W0:Y:S01]  /*a5b0*/  LDCU.64 UR14, c[0x0][0x380] ;  /* 0x00007000ff0e77ac */ /* 0x000e220008000a00 */
[----:B------:R-:W-:Y:S02]  /*a5c0*/  HADD2.F32 R6, -RZ, R17.H1_H1 ;  /* 0x30000011ff067230 */ /* 0x000fe40000004100 */
[----:B------:R-:W-:-:S03]  /*a5d0*/  IMAD.MOV.U32 R3, RZ, RZ, R29 ;  /* 0x000000ffff037224 */ /* 0x000fc600078e001d */
[----:B------:R-:W-:Y:S01]  /*a5e0*/  FADD.FTZ R7, -R11, R6 ;  /* 0x000000060b077221 */ /* 0x000fe20000010100 */
[----:B-1----:R-:W-:Y:S02]  /*a5f0*/  IMAD R16, R4, UR12, RZ ;  /* 0x0000000c04107c24 */ /* 0x002fe4000f8e02ff */
[----:B------:R-:W-:-:S04]  /*a600*/  IMAD.WIDE.U32 R4, R23, UR12, R2 ;  /* 0x0000000c17047c25 */ /* 0x000fc8000f8e0002 */
[----:B------:R-:W-:Y:S01]  /*a610*/  FADD.FTZ R3, -R11, R0 ;  /* 0x000000000b037221 */ /* 0x000fe20000010100 */
[-C--:B------:R-:W-:Y:S01]  /*a620*/  FMUL.FTZ R0, R7, R14.reuse ;  /* 0x0000000e07007220 */ /* 0x080fe20000410000 */
[----:B------:R-:W-:Y:S02]  /*a630*/  IMAD R23, R23, UR13, R16 ;  /* 0x0000000d17177c24 */ /* 0x000fe4000f8e0210 */
[----:B------:R-:W-:Y:S01]  /*a640*/  FMUL.FTZ R3, R3, R14 ;  /* 0x0000000e03037220 */ /* 0x000fe20000410000 */
[----:B------:R-:W-:Y:S01]  /*a650*/  FFMA.FTZ R0, R9, R0, R13 ;  /* 0x0000000009007223 */ /* 0x000fe2000001000d */
[----:B0-----:R-:W-:Y:S02]  /*a660*/  LEA R2, P2, R4, UR14, 0x1 ;  /* 0x0000000e04027c11 */ /* 0x001fe4000f8408ff */
[----:B------:R-:W-:Y:S01]  /*a670*/  IADD3 R23, PT, PT, R5, R23, RZ ;  /* 0x0000001705177210 */ /* 0x000fe20007ffe0ff */
[----:B------:R-:W-:-:S03]  /*a680*/  FFMA.FTZ R5, R8, R3, R12 ;  /* 0x0000000308057223 */ /* 0x000fc6000001000c */
[----:B------:R-:W-:Y:S02]  /*a690*/  LEA.HI.X R3, R4, UR15, R23, 0x1, P2 ;  /* 0x0000000f04037c11 */ /* 0x000fe400090f0c17 */
[----:B------:R-:W-:-:S05]  /*a6a0*/  F2FP.F16.F32.PACK_AB R5, R0, R5 ;  /* 0x000000050005723e */ /* 0x000fca00000000ff */
[----:B------:R1:W-:Y:S02]  /*a6b0*/  STG.E desc[UR18][R2.64], R5 ;  /* 0x0000000502007986 */ /* 0x0003e4000c101912 */
.L_x_3013:
[----:B------:R-:W-:Y:S05]  /*a6c0*/  BSYNC.RECONVERGENT B0 ;  /* 0x0000000000007941 */ /* 0x000fea0003800200 */
.L_x_3012:
[----:B------:R-:W-:Y:S04]  /*a6d0*/  BSSY.RECONVERGENT B0, `(.L_x_3014) ;  /* 0x0000016000007945 */ /* 0x000fe80003800200 */
[----:B------:R-:W-:Y:S05]  /*a6e0*/  @P3 BRA `(.L_x_3015) ;  /* 0x0000000000503947 */ /* 0x000fea0003800000 */
[----:B------:R-:W2:Y:S01]  /*a6f0*/  LDCU.64 UR12, c[0x0][0x3e0] ;  /* 0x00007c00ff0c77ac */ /* 0x000ea20008000a00 */
[--C-:B------:R-:W-:Y:S01]  /*a700*/  HADD2.F32 R0, -RZ, R18.reuse.H0_H0 ;  /* 0x20000012ff007230 */ /* 0x100fe20000004100 */
[----:B01----:R-:W-:Y:S01]  /*a710*/  MOV R3, R29 ;  /* 0x0000001d00037202 */ /* 0x003fe20000000f00 */
[----:B------:R-:W-:Y:S01]  /*a720*/  HADD2.F32 R18, -RZ, R18.H1_H1 ;  /* 0x30000012ff127230 */ /* 0x000fe20000004100 */
[----:B------:R-:W0:Y:S01]  /*a730*/  LDCU.64 UR14, c[0x0][0x380] ;  /* 0x00007000ff0e77ac */ /* 0x000e220008000a00 */
[----:B------:R-:W-:-:S03]  /*a740*/  IMAD.MOV.U32 R2, RZ, RZ, R26 ;  /* 0x000000ffff027224 */ /* 0x000fc600078e001a */
[----:B------:R-:W-:Y:S01]  /*a750*/  FADD.FTZ R7, -R11, R18 ;  /* 0x000000120b077221 */ /* 0x000fe20000010100 */
[----:B--2---:R-:W-:Y:S02]  /*a760*/  IMAD R6, R15, UR12, RZ ;  /* 0x0000000c0f067c24 */ /* 0x004fe4000f8e02ff */
[----:B------:R-:W-:-:S04]  /*a770*/  IMAD.WIDE.U32 R4, R25, UR12, R2 ;  /* 0x0000000c19047c25 */ /* 0x000fc8000f8e0002 */
[----:B------:R-:W-:Y:S01]  /*a780*/  FADD.FTZ R3, -R11, R0 ;  /* 0x000000000b037221 */ /* 0x000fe20000010100 */
[-C--:B------:R-:W-:Y:S01]  /*a790*/  FMUL.FTZ R0, R7, R14.reuse ;  /* 0x0000000e07007220 */ /* 0x080fe20000410000 */
[----:B------:R-:W-:Y:S02]  /*a7a0*/  IMAD R25, R25, UR13, R6 ;  /* 0x0000000d19197c24 */ /* 0x000fe4000f8e0206 */
[----:B------:R-:W-:Y:S01]  /*a7b0*/  FMUL.FTZ R3, R3, R14 ;  /* 0x0000000e03037220 */ /* 0x000fe20000410000 */
[----:B------:R-:W-:Y:S01]  /*a7c0*/  FFMA.FTZ R0, R9, R0, R13 ;  /* 0x0000000009007223 */ /* 0x000fe2000001000d */
[----:B0-----:R-:W-:Y:S01]  /*a7d0*/  LEA R2, P2, R4, UR14, 0x1 ;  /* 0x0000000e04027c11 */ /* 0x001fe2000f8408ff */
[----:B------:R-:W-:Y:S02]  /*a7e0*/  IMAD.IADD R25, R5, 0x1, R25 ;  /* 0x0000000105197824 */ /* 0x000fe400078e0219 */
[----:B------:R-:W-:-:S03]  /*a7f0*/  FFMA.FTZ R5, R8, R3, R12 ;  /* 0x0000000308057223 */ /* 0x000fc6000001000c */
[----:B------:R-:W-:Y:S02]  /*a800*/  LEA.HI.X R3, R4, UR15, R25, 0x1, P2 ;  /* 0x0000000f04037c11 */ /* 0x000fe400090f0c19 */
[----:B------:R-:W-:-:S05]  /*a810*/  F2FP.F16.F32.PACK_AB R5, R0, R5 ;  /* 0x000000050005723e */ /* 0x000fca00000000ff */
[----:B------:R2:W-:Y:S02]  /*a820*/  STG.E desc[UR18][R2.64], R5 ;  /* 0x0000000502007986 */ /* 0x0005e4000c101912 */
.L_x_3015:
[----:B------:R-:W-:Y:S05]  /*a830*/  BSYNC.RECONVERGENT B0 ;  /* 0x0000000000007941 */ /* 0x000fea0003800200 */
.L_x_3014:
[----:B------:R-:W-:Y:S04]  /*a840*/  BSSY.RECONVERGENT B0, `(.L_x_3016) ;  /* 0x0000016000007945 */ /* 0x000fe80003800200 */
[----:B------:R-:W-:Y:S05]  /*a850*/  @P1 BRA `(.L_x_3017) ;  /* 0x0000000000501947 */ /* 0x000fea0003800000 */
[----:B------:R-:W3:Y:S01]  /*a860*/  LDCU.64 UR6, c[0x0][0x3e0] ;  /* 0x00007c00ff0677ac */ /* 0x000ee20008000a00 */
[----:B012---:R-:W-:Y:S01]  /*a870*/  MOV R2, R26 ;  /* 0x0000001a00027202 */ /* 0x007fe20000000f00 */
[--C-:B------:R-:W-:Y:S01]  /*a880*/  HADD2.F32 R0, -RZ, R19.reuse.H0_H0 ;  /* 0x20000013ff007230 */ /* 0x100fe20000004100 */
[----:B------:R-:W0:Y:S01]  /*a890*/  LDCU.64 UR12, c[0x0][0x380] ;  /* 0x00007000ff0c77ac */ /* 0x000e220008000a00 */
[----:B------:R-:W-:Y:S02]  /*a8a0*/  HADD2.F32 R6, -RZ, R19.H1_H1 ;  /* 0x30000013ff067230 */ /* 0x000fe40000004100 */
[----:B------:R-:W-:-:S03]  /*a8b0*/  IMAD.MOV.U32 R3, RZ, RZ, R29 ;  /* 0x000000ffff037224 */ /* 0x000fc600078e001d */
[----:B------:R-:W-:Y:S01]  /*a8c0*/  FADD.FTZ R7, -R11, R6 ;  /* 0x000000060b077221 */ /* 0x000fe20000010100 */
[----:B---3--:R-:W-:Y:S02]  /*a8d0*/  IMAD R20, R20, UR6, RZ ;  /* 0x0000000614147c24 */ /* 0x008fe4000f8e02ff */
        /* <DEDUP_REMOVED lines=12> */
.L_x_3017:
[----:B------:R-:W-:Y:S05]  /*a9a0*/  BSYNC.RECONVERGENT B0 ;  /* 0x0000000000007941 */ /* 0x000fea0003800200 */
.L_x_3016:
[----:B------:R-:W-:-:S07]  /*a9b0*/  IMAD.MOV.U32 R0, RZ, RZ, 0x4 ;  /* 0x00000004ff007424 */ /* 0x000fce00078e00ff */
.L_x_3024:
[----:B012---:R-:W-:-:S06]  /*a9c0*/  LEA R4, R0, UR8, 0x2 ;  /* 0x0000000800047c11 */ /* 0x007fcc000f8e10ff */
[----:B0123--:R-:W2:Y:S01]  /*a9d0*/  LDL.128 R4, [R4] ;  /* 0x0000000004047983 */ /* 0x00fea20000100c00 */
[C---:B------:R-:W-:Y:S01]  /*a9e0*/  LEA R19, R0.reuse, R51, 0x3 ;  /* 0x0000003300137211 */ /* 0x040fe200078e18ff */
[----:B------:R-:W-:Y:S01]  /*a9f0*/  VIADD R0, R0, 0x4 ;  /* 0x0000000400007836 */ /* 0x000fe20000000000 */
[----:B------:R-:W-:Y:S02]  /*aa00*/  BSSY.RECONVERGENT B0, `(.L_x_3018) ;  /* 0x0000038000007945 */ /* 0x000fe40003800200 */
[C---:B------:R-:W-:Y:S01]  /*aa10*/  ISETP.GE.U32.AND P1, PT, R19.reuse, UR16, PT ;  /* 0x0000001013007c0c */ /* 0x040fe2000bf26070 */
[----:B------:R-:W-:Y:S01]  /*aa20*/  VIADD R20, R19, 0x10 ;  /* 0x0000001013147836 */ /* 0x000fe20000000000 */
[----:B------:R-:W-:Y:S02]  /*aa30*/  SHF.R.S32.HI R21, RZ, 0x1f, R19 ;  /* 0x0000001fff157819 */ /* 0x000fe40000011413 */
[----:B------:R-:W-:Y:S02]  /*aa40*/  ISETP.NE.AND P5, PT, R0, 0x40, PT ;  /* 0x000000400000780c */ /* 0x000fe40003fa5270 */
[----:B------:R-:W-:-:S02]  /*aa50*/  ISETP.GE.AND.EX P1, PT, R21, UR17, PT, P1 ;  /* 0x0000001115007c0c */ /* 0x000fc4000bf26310 */
[----:B------:R-:W-:-:S11]  /*aa60*/  ISETP.GE.U32.AND P4, PT, R20, UR16, PT ;  /* 0x0000001014007c0c */ /* 0x000fd6000bf86070 */
[----:B------:R-:W0:Y:S01]  /*aa70*/  @!P1 LDC.64 R22, c[0x0][0x3e0] ;  /* 0x0000f800ff169b82 */ /* 0x000e220000000a00 */
[----:B------:R-:W-:-:S07]  /*aa80*/  @!P1 MOV R3, R29 ;  /* 0x0000001d00039202 */ /* 0x000fce0000000f00 */
[----:B------:R-:W1:Y:S01]  /*aa90*/  @!P1 LDC.64 R24, c[0x0][0x380] ;  /* 0x0000e000ff189b82 */ /* 0x000e620000000a00 */
[--C-:B--2---:R-:W-:Y:S02]  /*aaa0*/  HADD2.F32 R2, -RZ, R4.reuse.H0_H0 ;  /* 0x20000004ff027230 */ /* 0x104fe40000004100 */
[----:B------:R-:W-:-:S03]  /*aab0*/  HADD2.F32 R16, -RZ, R4.H1_H1 ;  /* 0x30000004ff107230 */ /* 0x000fc60000004100 */
[C---:B------:R-:W-:Y:S01]  /*aac0*/  FADD.FTZ R15, -R11.reuse, R2 ;  /* 0x000000020b0f7221 */ /* 0x040fe20000010100 */
[----:B------:R-:W-:Y:S02]  /*aad0*/  @!P1 IMAD.MOV.U32 R2, RZ, RZ, R26 ;  /* 0x000000ffff029224 */ /* 0x000fe400078e001a */
[----:B------:R-:W-:Y:S01]  /*aae0*/  FADD.FTZ R17, -R11, R16 ;  /* 0x000000100b117221 */ /* 0x000fe20000010100 */
[----:B0-----:R-:W-:Y:S02]  /*aaf0*/  @!P1 IMAD R16, R21, R22, RZ ;  /* 0x0000001615109224 */ /* 0x001fe400078e02ff */
[----:B------:R-:W-:Y:S01]  /*ab00*/  FMUL.FTZ R15, R15, R14 ;  /* 0x0000000e0f0f7220 */ /* 0x000fe20000410000 */
[----:B------:R-:W-:-:S04]  /*ab10*/  @!P1 IMAD.WIDE.U32 R2, R19, R22, R2 ;  /* 0x0000001613029225 */ /* 0x000fc800078e0002 */
[----:B------:R-:W-:Y:S01]  /*ab20*/  FMUL.FTZ R4, R17, R14 ;  /* 0x0000000e11047220 */ /* 0x000fe20000410000 */
[C---:B------:R-:W-:Y:S01]  /*ab30*/  IADD3 R21, PT, PT, R19.reuse, 0x18, RZ ;  /* 0x0000001813157810 */ /* 0x040fe20007ffe0ff */
[----:B------:R-:W-:Y:S01]  /*ab40*/  FFMA.FTZ R15, R8, R15, R12 ;  /* 0x0000000f080f7223 */ /* 0x000fe2000001000c */
[----:B------:R-:W-:Y:S02]  /*ab50*/  @!P1 IMAD R17, R19, R23, R16 ;  /* 0x0000001713119224 */ /* 0x000fe400078e0210 */
[----:B------:R-:W-:Y:S01]  /*ab60*/  FFMA.FTZ R18, R9, R4, R13 ;  /* 0x0000000409127223 */ /* 0x000fe2000001000d */
[----:B-1----:R-:W-:Y:S01]  /*ab70*/  @!P1 LEA R16, P2, R2, R24, 0x1 ;  /* 0x0000001802109211 */ /* 0x002fe200078408ff */
[----:B------:R-:W-:Y:S01]  /*ab80*/  @!P1 IMAD.IADD R4, R3, 0x1, R17 ;  /* 0x0000000103049824 */ /* 0x000fe200078e0211 */
[----:B------:R-:W-:Y:S02]  /*ab90*/  SHF.R.S32.HI R22, RZ, 0x1f, R21 ;  /* 0x0000001fff167819 */ /* 0x000fe40000011415 */
[----:B------:R-:W-:-:S02]  /*aba0*/  @!P1 F2FP.F16.F32.PACK_AB R3, R18, R15 ;  /* 0x0000000f1203923e */ /* 0x000fc400000000ff */
[----:B------:R-:W-:Y:S02]  /*abb0*/  @!P1 LEA.HI.X R17, R2, R25, R4, 0x1, P2 ;  /* 0x0000001902119211 */ /* 0x000fe400010f0c04 */
[----:B------:R-:W-:Y:S02]  /*abc0*/  IADD3 R18, PT, PT, R19, 0x8, RZ ;  /* 0x0000000813127810 */ /* 0x000fe40007ffe0ff */
[----:B------:R-:W-:Y:S01]  /*abd0*/  ISETP.GE.U32.AND P2, PT, R21, UR16, PT ;  /* 0x0000001015007c0c */ /* 0x000fe2000bf46070 */
[----:B------:R0:W-:Y:S01]  /*abe0*/  @!P1 STG.E desc[UR18][R16.64], R3 ;  /* 0x0000000310009986 */ /* 0x0001e2000c101912 */
[----:B------:R-:W-:Y:S02]  /*abf0*/  ISETP.GE.U32.AND P3, PT, R18, UR16, PT ;  /* 0x0000001012007c0c */ /* 0x000fe4000bf66070 */
[----:B------:R-:W-:Y:S02]  /*ac00*/  SHF.R.S32.HI R15, RZ, 0x1f, R18 ;  /* 0x0000001fff0f7819 */ /* 0x000fe40000011412 */
[----:B------:R-:W-:-:S02]  /*ac10*/  SHF.R.S32.HI R19, RZ, 0x1f, R20 ;  /* 0x0000001fff137819 */ /* 0x000fc40000011414 */
[----:B------:R-:W-:Y:S02]  /*ac20*/  ISETP.GE.AND.EX P3, PT, R15, UR17, PT, P3 ;  /* 0x000000110f007c0c */ /* 0x000fe4000bf66330 */
[----:B------:R-:W-:Y:S02]  /*ac30*/  ISETP.GE.AND.EX P4, PT, R19, UR17, PT, P4 ;  /* 0x0000001113007c0c */ /* 0x000fe4000bf86340 */
[----:B------:R-:W-:-:S09]  /*ac40*/  ISETP.GE.AND.EX P2, PT, R22, UR17, PT, P2 ;  /* 0x0000001116007c0c */ /* 0x000fd2000bf46320 */
[----:B0-----:R-:W-:Y:S05]  /*ac50*/  @P3 BRA `(.L_x_3019) ;  /* 0x0000000000483947 */ /* 0x001fea0003800000 */
[----:B------:R-:W-:Y:S01]  /*ac60*/  IMAD R15, R15, UR20, RZ ;  /* 0x000000140f0f7c24 */ /* 0x000fe2000f8e02ff */
[----:B------:R-:W-:Y:S01]  /*ac70*/  MOV R2, R26 ;  /* 0x0000001a00027202 */ /* 0x000fe20000000f00 */
[--C-:B------:R-:W-:Y:S02]  /*ac80*/  HADD2.F32 R4, -RZ, R5.reuse.H0_H0 ;  /* 0x20000005ff047230 */ /* 0x100fe40000004100 */
[----:B------:R-:W-:Y:S02]  /*ac90*/  HADD2.F32 R16, -RZ, R5.H1_H1 ;  /* 0x30000005ff107230 */ /* 0x000fe40000004100 */
[----:B------:R-:W-:Y:S02]  /*aca0*/  IMAD.MOV.U32 R3, RZ, RZ, R29 ;  /* 0x000000ffff037224 */ /* 0x000fe400078e001d */
[C---:B------:R-:W-:Y:S01]  /*acb0*/  FADD.FTZ R5, -R11.reuse, R4 ;  /* 0x000000040b057221 */ /* 0x040fe20000010100 */
[C---:B------:R-:W-:Y:S02]  /*acc0*/  IMAD R17, R18.reuse, UR21, R15 ;  /* 0x0000001512117c24 */ /* 0x040fe4000f8e020f */
        /* <DEDUP_REMOVED lines=9> */
[----:B------:R-:W-:-:S05]  /*ad60*/  F2FP.F16.F32.PACK_AB R3, R16, R15 ;  /* 0x0000000f1003723e */ /* 0x000fca00000000ff */
[----:B------:R0:W-:Y:S02]  /*ad70*/  STG.E desc[UR18][R4.64], R3 ;  /* 0x0000000304007986 */ /* 0x0001e4000c101912 */
.L_x_3019:
[----:B------:R-:W-:Y:S05]  /*ad80*/  BSYNC.RECONVERGENT B0 ;  /* 0x0000000000007941 */ /* 0x000fea0003800200 */
.L_x_3018:
[----:B------:R-:W-:Y:S04]  /*ad90*/  BSSY.RECONVERGENT B0, `(.L_x_3020) ;  /* 0x0000014000007945 */ /* 0x000fe80003800200 */
[----:B------:R-:W-:Y:S05]  /*ada0*/  @P4 BRA `(.L_x_3021) ;  /* 0x0000000000484947 */ /* 0x000fea0003800000 */
[--C-:B0-----:R-:W-:Y:S01]  /*adb0*/  HADD2.F32 R4, -RZ, R6.reuse.H0_H0 ;  /* 0x20000006ff047230 */ /* 0x101fe20000004100 */
[----:B------:R-:W-:Y:S01]  /*adc0*/  MOV R3, R29 ;  /* 0x0000001d00037202 */ /* 0x000fe20000000f00 */
[----:B------:R-:W-:Y:S02]  /*add0*/  IMAD R5, R19, UR20, RZ ;  /* 0x0000001413057c24 */ /* 0x000fe4000f8e02ff */
[----:B------:R-:W-:Y:S02]  /*ade0*/  HADD2.F32 R6, -RZ, R6.H1_H1 ;  /* 0x30000006ff067230 */ /* 0x000fe40000004100 */
        /* <DEDUP_REMOVED lines=12> */
[----:B------:R-:W-:-:S05]  /*aeb0*/  F2FP.F16.F32.PACK_AB R3, R6, R15 ;  /* 0x0000000f0603723e */ /* 0x000fca00000000ff */
[----:B------:R1:W-:Y:S02]  /*aec0*/  STG.E desc[UR18][R4.64], R3 ;  /* 0x0000000304007986 */ /* 0x0003e4000c101912 */
.L_x_3021:
[----:B------:R-:W-:Y:S05]  /*aed0*/  BSYNC.RECONVERGENT B0 ;  /* 0x0000000000007941 */ /* 0x000fea0003800200 */
.L_x_3020:
[----:B------:R-:W-:Y:S04]  /*aee0*/  BSSY.RECONVERGENT B0, `(.L_x_3022) ;  /* 0x0000014000007945 */ /* 0x000fe80003800200 */
[----:B------:R-:W-:Y:S05]  /*aef0*/  @P2 BRA `(.L_x_3023) ;  /* 0x0000000000482947 */ /* 0x000fea0003800000 */
[----:B01----:R-:W-:Y:S01]  /*af00*/  IMAD R5, R22, UR20, RZ ;  /* 0x0000001416057c24 */ /* 0x003fe2000f8e02ff */
[----:B------:R-:W-:Y:S01]  /*af10*/  MOV R2, R26 ;  /* 0x0000001a00027202 */ /* 0x000fe20000000f00 */
[--C-:B------:R-:W-:Y:S02]  /*af20*/  HADD2.F32 R4, -RZ, R7.reuse.H0_H0 ;  /* 0x20000007ff047230 */ /* 0x100fe40000004100 */
[----:B------:R-:W-:Y:S02]  /*af30*/  HADD2.F32 R6, -RZ, R7.H1_H1 ;  /* 0x30000007ff067230 */ /* 0x000fe40000004100 */
[----:B------:R-:W-:Y:S02]  /*af40*/  IMAD.MOV.U32 R3, RZ, RZ, R29 ;  /* 0x000000ffff037224 */ /* 0x000fe400078e001d */
[----:B------:R-:W-:Y:S02]  /*af50*/  IMAD R15, R21, UR21, R5 ;  /* 0x00000015150f7c24 */ /* 0x000fe4000f8e0205 */
        /* <DEDUP_REMOVED lines=12> */
.L_x_3023:
[----:B------:R-:W-:Y:S05]  /*b020*/  BSYNC.RECONVERGENT B0 ;  /* 0x0000000000007941 */ /* 0x000fea0003800200 */
.L_x_3022:
[----:B------:R-:W-:Y:S05]  /*b030*/  @P5 BRA `(.L_x_3024) ;  /* 0xfffffff800605947 */ /* 0x000fea000383ffff */
.L_x_3011:
        /* <DEDUP_REMOVED lines=8> */
.L_x_3026:
        /* <DEDUP_REMOVED lines=12> */
.L_x_4931:


//--------------------- .text._Z35group_norm_nhwc_fwd_one_pass_kernelI11Fp16IOBf16WLi64ELi160ELi640EEv26Group_norm_nhwc_fwd_params --------------------------
	.section	.text._Z35group_norm_nhwc_fwd_one_pass_kernelI11Fp16IOBf16WLi64ELi160ELi640EEv26Group_norm_nhwc_fwd_params,"ax",@progbits
	.align	128
        .global         _Z35group_norm_nhwc_fwd_one_pass_kernelI11Fp16IOBf16WLi64ELi160ELi640EEv26Group_norm_nhwc_fwd_params
        .type           _Z35group_norm_nhwc_fwd_one_pass_kernelI11Fp16IOBf16WLi64ELi160ELi640EEv26Group_norm_nhwc_fwd_params,@function
        .size           _Z35group_norm_nhwc_fwd_one_pass_kernelI11Fp16IOBf16WLi64ELi160ELi640EEv26Group_norm_nhwc_fwd_params,(.L_x_4932 - _Z35group_norm_nhwc_fwd_one_pass_kernelI11Fp16IOBf16WLi64ELi160ELi640EEv26Group_norm_nhwc_fwd_params)
        .other          _Z35group_norm_nhwc_fwd_one_pass_kernelI11Fp16IOBf16WLi64ELi160ELi640EEv26Group_norm_nhwc_fwd_params,@"STO_CUDA_ENTRY STV_DEFAULT"
_Z35group_norm_nhwc_fwd_one_pass_kernelI11Fp16IOBf16WLi64ELi160ELi640EEv26Group_norm_nhwc_fwd_params:
.text._Z35group_norm_nhwc_fwd_one_pass_kernelI11Fp16IOBf16WLi64ELi160ELi640EEv26Group_norm_nhwc_fwd_params:
        /* <DEDUP_REMOVED lines=47> */
.L_x_3070:
[----:B-1----:R-:W1:Y:S01]  /*02f0*/  LDCU UR5, c[0x0][0x3f8] ;  /* 0x00007f00ff0577ac */ /* 0x002e620008000800 */
        /* <DEDUP_REMOVED lines=254> */
.L_x_3028:
[----:B------:R-:W-:Y:S05]  /*12e0*/  BSYNC.RECONVERGENT B0 ;  /* 0x0000000000007941 */ /* 0x000fea0003800200 */
.L_x_3027:
        /* <DEDUP_REMOVED lines=56> */
.L_x_3030:
[----:B------:R-:W-:Y:S05]  /*1670*/  BSYNC.RECONVERGENT B0 ;  /* 0x0000000000007941 */ /* 0x000fea0003800200 */
.L_x_3029:
        /* <DEDUP_REMOVED lines=33> */
.L_x_3033:
[----:B------:R-:W2:Y:S04]  /*1890*/  LDG.E.STRONG.GPU R15, desc[UR16][R12.64] ;  /* 0x000000100c0f7981 */ /* 0x000ea8000c1ef900 */
[----:B--2---:R-:W-:Y:S01]  /*18a0*/  CCTL.IVALL ;  /* 0x00000000ff00798f */ /* 0x004fe20002000000 */
[----:B------:R-:W-:Y:S05]  /*18b0*/  YIELD ;  /* 0x0000000000007946 */ /* 0x000fea0003800000 */
[----:B------:R-:W-:-:S13]  /*18c0*/  ISETP.NE.AND P4, PT, R15, R14, PT ;  /* 0x0000000e0f00720c */ /* 0x000fda0003f85270 */
[----:B------:R-:W-:Y:S05]  /*18d0*/  @P4 BRA `(.L_x_3033) ;  /* 0xfffffffc00ec4947 */ /* 0x000fea000383ffff */
.L_x_3032:
        /* <DEDUP_REMOVED lines=15> */
.L_x_3035:
        /* <DEDUP_REMOVED lines=91> */
.L_x_3034:
        /* <DEDUP_REMOVED lines=52> */
.L_x_3036:
        /* <DEDUP_REMOVED lines=28> */
.L_x_3037:
        /* <DEDUP_REMOVED lines=13> */
.L_x_3038:
[----:B------:R-:W-:Y:S05]  /*2550*/  BSYNC.RECONVERGENT B0 ;  /* 0x0000000000007941 */ /* 0x000fea0003800200 */
.L_x_3031:
        /* <DEDUP_REMOVED lines=74> */
.L_x_3042:
[----:B------:R-:W-:Y:S05]  /*2a00*/  BSYNC.RECONVERGENT B1 ;  /* 0x0000000000017941 */ /* 0x000fea0003800200 */
.L_x_3041:
        /* <DEDUP_REMOVED lines=20> */
.L_x_3044:
[----:B------:R-:W-:Y:S05]  /*2b50*/  BSYNC.RECONVERGENT B1 ;  /* 0x0000000000017941 */ /* 0x000fea0003800200 */
.L_x_3043:
        /* <DEDUP_REMOVED lines=23> */
[----:B------:R-:W-:Y:S01]  /*2cd0*/  FFMA.FTZ R21, R12, R21, R18 ;  /* 0x000000150c157223 */ /* 0x000fe20000010012 */
        /* <DEDUP_REMOVED lines=9> */
.L_x_3046:
[----:B------:R-:W-:Y:S05]  /*2d70*/  BSYNC.RECONVERGENT B1 ;  /* 0x0000000000017941 */ /* 0x000fea0003800200 */
.L_x_3045:
        /* <DEDUP_REMOVED lines=20> */
.L_x_3048:
[----:B------:R-:W-:Y:S05]  /*2ec0*/  BSYNC.RECONVERGENT B1 ;  /* 0x0000000000017941 */ /* 0x000fea0003800200 */
.L_x_3047:
        /* <DEDUP_REMOVED lines=10> */
[----:B------:R-:W-:Y:S01]  /*2f70*/  FFMA.FTZ R3, R12, R3, R18 ;  /* 0x000000030c037223 */ /* 0x000fe20000010012 */
        /* <DEDUP_REMOVED lines=9> */
.L_x_3050:
[----:B------:R-:W-:Y:S05]  /*3010*/  BSYNC.RECONVERGENT B1 ;  /* 0x0000000000017941 */ /* 0x000fea0003800200 */
.L_x_3049:
        /* <DEDUP_REMOVED lines=10> */
[----:B------:R-:W-:Y:S01]  /*30c0*/  FFMA.FTZ R4, R13, R4, R19 ;  /* 0x000000040d047223 */ /* 0x000fe20000010013 */
        /* <DEDUP_REMOVED lines=9> */
.L_x_3052:
[----:B------:R-:W-:Y:S05]  /*3160*/  BSYNC.RECONVERGENT B1 ;  /* 0x0000000000017941 */ /* 0x000fea0003800200 */
.L_x_3051:
        /* <DEDUP_REMOVED lines=20> */
.L_x_3054:
[----:B------:R-:W-:Y:S05]  /*32b0*/  BSYNC.RECONVERGENT B1 ;  /* 0x0000000000017941 */ /* 0x000fea0003800200 */
.L_x_3053:
[----:B------:R-:W-:Y:S05]  /*32c0*/  @P4 BRA `(.L_x_3055) ;  /* 0x0000001000744947 */ /* 0x000fea0003800000 */
[----:B------:R-:W2:Y:S01]  /*32d0*/  LDCU.64 UR10, c[0x0][0x3e0] ;  /* 0x00007c00ff0a77ac */ /* 0x000ea20008000a00 */
[----:B------:R-:W-:Y:S01]  /*32e0*/  MOV R7, R9 ;  /* 0x0000000900077202 */ /* 0x000fe20000000f00 */
[----:B------:R-:W-:Y:S01]  /*32f0*/  FADD.FTZ R27, R27, -UR5 ;  /* 0x800000051b1b7e21 */ /* 0x000fe20008010000 */
[----:B------:R-:W-:Y:S01]  /*3300*/  FADD.FTZ R10, R10, -UR5 ;  /* 0x800000050a0a7e21 */ /* 0x000fe20008010000 */
[----:B------:R-:W5:Y:S02]  /*3310*/  LDCU.64 UR12, c[0x0][0x380] ;  /* 0x00007000ff0c77ac */ /* 0x000f640008000a00 */
[----:B------:R-:W-:Y:S01]  /*3320*/  FMUL.FTZ R27, R27, UR8 ;  /* 0x000000081b1b7c20 */ /* 0x000fe20008410000 */
[----:B------:R-:W-:-:S04]  /*3330*/  FMUL.FTZ R10, R10, UR8 ;  /* 0x000000080a0a7c20 */ /* 0x000fc80008410000 */
[----:B------:R-:W-:Y:S01]  /*3340*/  FFMA.FTZ R10, R13, R10, R19 ;  /* 0x0000000a0d0a7223 */ /* 0x000fe20000010013 */
[----:B--234-:R-:W-:Y:S02]  /*3350*/  IMAD R3, R43, UR10, RZ ;  /* 0x0000000a2b037c24 */ /* 0x01cfe4000f8e02ff */
[----:B------:R-:W-:-:S04]  /*3360*/  IMAD.WIDE.U32 R6, R40, UR10, R6 ;  /* 0x0000000a28067c25 */ /* 0x000fc8000f8e0006 */
[----:B------:R-:W-:Y:S02]  /*3370*/  IMAD R5, R40, UR11, R3 ;  /* 0x0000000b28057c24 */ /* 0x000fe4000f8e0203 */
[----:B------:R-:W-:Y:S01]  /*3380*/  FFMA.FTZ R3, R12, R27, R18 ;  /* 0x0000001b0c037223 */ /* 0x000fe20000010012 */
[----:B-----5:R-:W-:Y:S02]  /*3390*/  LEA R4, P1, R6, UR12, 0x1 ;  /* 0x0000000c06047c11 */ /* 0x020fe4000f8208ff */
[----:B------:R-:W-:Y:S02]  /*33a0*/  IADD3 R5, PT, PT, R7, R5, RZ ;  /* 0x0000000507057210 */ /* 0x000fe40007ffe0ff */
[----:B------:R-:W-:Y:S02]  /*33b0*/  F2FP.F16.F32.PACK_AB R3, R10, R3 ;  /* 0x000000030a03723e */ /* 0x000fe400000000ff */
[----:B------:R-:W-:-:S05]  /*33c0*/  LEA.HI.X R5, R6, UR13, R5, 0x1, P1 ;  /* 0x0000000d06057c11 */ /* 0x000fca00088f0c05 */
[----:B------:R2:W-:Y:S01]  /*33d0*/  STG.E desc[UR16][R4.64], R3 ;  /* 0x0000000304007986 */ /* 0x0005e2000c101910 */
[----:B------:R-:W-:Y:S05]  /*33e0*/  BRA `(.L_x_3055) ;  /* 0x00000010002c7947 */ /* 0x000fea0003800000 */
.L_x_3040:
        /* <DEDUP_REMOVED lines=34> */
[----:B------:R-:W-:Y:S02]  /*3610*/  F2FP.F16.F32.PACK_AB R21, R21, R20 ;  /* 0x000000141515723e */ /* 0x000fe400000000ff */
[----:B------:R-:W-:-:S05]  /*3620*/  LEA.HI.X R17, R14, UR13, R22, 0x1, P1 ;  /* 0x0000000d0e117c11 */ /* 0x000fca00088f0c16 */
[----:B------:R0:W-:Y:S04]  /*3630*/  STG.E desc[UR16][R16.64], R21 ;  /* 0x0000001510007986 */ /* 0x0001e8000c101910 */
.L_x_3057:
[----:B------:R-:W-:Y:S05]  /*3640*/  BSYNC.RECONVERGENT B1 ;  /* 0x0000000000017941 */ /* 0x000fea0003800200 */
.L_x_3056:
        /* <DEDUP_REMOVED lines=29> */
[----:B------:R-:W-:-:S05]  /*3820*/  F2FP.F16.F32.PACK_AB R21, R20, R21 ;  /* 0x000000151415723e */ /* 0x000fca00000000ff */
[----:B------:R1:W-:Y:S02]  /*3830*/  STG.E desc[UR16][R16.64], R21 ;  /* 0x0000001510007986 */ /* 0x0003e4000c101910 */
.L_x_3059:
[----:B------:R-:W-:Y:S05]  /*3840*/  BSYNC.RECONVERGENT B1 ;  /* 0x0000000000017941 */ /* 0x000fea0003800200 */
.L_x_3058:
        /* <DEDUP_REMOVED lines=41> */
[----:B------:R-:W-:-:S05]  /*3ae0*/  F2FP.F16.F32.PACK_AB R21, R20, R21 ;  /* 0x000000151415723e */ /* 0x000fca00000000ff */
[----:B------:R2:W-:Y:S02]  /*3af0*/  STG.E desc[UR16][R16.64], R21 ;  /* 0x0000001510007986 */ /* 0x0005e4000c101910 */
.L_x_3061:
[----:B------:R-:W-:Y:S05]  /*3b00*/  BSYNC.RECONVERGENT B1 ;  /* 0x0000000000017941 */ /* 0x000fea0003800200 */
.L_x_3060:
        /* <DEDUP_REMOVED lines=30> */
.L_x_3063:
[----:B------:R-:W-:Y:S05]  /*3cf0*/  BSYNC.RECONVERGENT B1 ;  /* 0x0000000000017941 */ /* 0x000fea0003800200 */
.L_x_3062:
        /* <DEDUP_REMOVED lines=30> */
.L_x_3065:
[----:B------:R-:W-:Y:S05]  /*3ee0*/  BSYNC.RECONVERGENT B1 ;  /* 0x0000000000017941 */ /* 0x000fea0003800200 */
.L_x_3064:
        /* <DEDUP_REMOVED lines=18> */
[----:B------:R-:W-:Y:S02]  /*4010*/  IMAD R23, R36, UR11, R23 ;  /* 0x0000000b24177c24 */ /* 0x000fe4000f8e0217 */
[----:B0123--:R-:W-:-:S03]  /*4020*/  FADD.FTZ R16, R11, 1 ;  /* 0x3f8000000b107421 */ /* 0x00ffc60000010000 */
[----:B------:R-:W-:Y:S01]  /*4030*/  IADD3 R23, PT, PT, R15, R23, RZ ;  /* 0x000000170f177210 */ /* 0x000fe20007ffe0ff */
[----:B----4-:R-:W-:Y:S01]  /*4040*/  FADD.FTZ R21, R20, 1 ;  /* 0x3f80000014157421 */ /* 0x010fe20000010000 */
        /* <DEDUP_REMOVED lines=8> */
.L_x_3067:
[----:B------:R-:W-:Y:S05]  /*40d0*/  BSYNC.RECONVERGENT B1 ;  /* 0x0000000000017941 */ /* 0x000fea0003800200 */
.L_x_3066:
[----:B------:R-:W-:Y:S04]  /*40e0*/  BSSY.RECONVERGENT B1, `(.L_x_3068) ;  /* 0x000001e000017945 */ /* 0x000fe80003800200 */
[----:B------:R-:W-:Y:S05]  /*40f0*/  @P3 BRA `(.L_x_3069) ;  /* 0x0000000000703947 */ /* 0x000fea0003800000 */
[----:B------:R-:W-:Y:S01]  /*4100*/  FADD.FTZ R28, R28, -UR5 ;  /* 0x800000051c1c7e21 */ /* 0x000fe20008010000 */
[----:B------:R-:W-:Y:S01]  /*4110*/  FADD.FTZ R5, R5, -UR5 ;  /* 0x8000000505057e21 */ /* 0x000fe20008010000 */
[----:B------:R-:W5:Y:S02]  /*4120*/  LDCU.64 UR10, c[0x0][0x3e0] ;  /* 0x00007c00ff0a77ac */ /* 0x000f640008000a00 */
        /* <DEDUP_REMOVED lines=9> */
[----:B-----5:R-:W-:-:S03]  /*41c0*/  IMAD R20, R44, UR10, RZ ;  /* 0x0000000a2c147c24 */ /* 0x020fc6000f8e02ff */
[----:B------:R-:W5:Y:S01]  /*41d0*/  MUFU.EX2 R15, R15 ;  /* 0x0000000f000f7308 */ /* 0x000f620000000800 */
[----:B-123--:R-:W-:Y:S02]  /*41e0*/  IMAD R17, R35, UR11, R20 ;  /* 0x0000000b23117c24 */ /* 0x00efe4000f8e0214 */
[----:B----4-:R-:W-:Y:S01]  /*41f0*/  FADD.FTZ R14, R4, 1 ;  /* 0x3f800000040e7421 */ /* 0x010fe20000010000 */
[----:B------:R-:W-:Y:S01]  /*4200*/  MOV R4, R6 ;  /* 0x0000000600047202 */ /* 0x000fe20000000f00 */
[----:B-----5:R-:W-:-:S04]  /*4210*/  FADD.FTZ R16, R15, 1 ;  /* 0x3f8000000f107421 */ /* 0x020fc80000010000 */
        /* <DEDUP_REMOVED lines=10> */
.L_x_3069:
[----:B------:R-:W-:Y:S05]  /*42c0*/  BSYNC.RECONVERGENT B1 ;  /* 0x0000000000017941 */ /* 0x000fea0003800200 */
.L_x_3068:
        /* <DEDUP_REMOVED lines=9> */
[----:B------:R-:W-:Y:S01]  /*4360*/  FFMA.FTZ R12, R12, R27, R18 ;  /* 0x0000001b0c0c7223 */ /* 0x000fe20000010012 */
[----:B------:R-:W-:-:S03]  /*4370*/  FFMA.FTZ R13, R13, R10, R19 ;  /* 0x0000000a0d0d7223 */ /* 0x000fc60000010013 */
[----:B0-----:R-:W-:Y:S01]  /*4380*/  FMUL.FTZ R3, R12, -1.4426950216293334961 ;  /* 0xbfb8aa3b0c037820 */ /* 0x001fe20000410000 */
[----:B------:R-:W-:-:S05]  /*4390*/  FMUL.FTZ R8, R13, -1.4426950216293334961 ;  /* 0xbfb8aa3b0d087820 */ /* 0x000fca0000410000 */
[----:B------:R-:W0:Y:S01]  /*43a0*/  MUFU.EX2 R3, R3 ;  /* 0x0000000300037308 */ /* 0x000e220000000800 */
[----:B----4-:R-:W-:-:S03]  /*43b0*/  IMAD R11, R43, UR10, RZ ;  /* 0x0000000a2b0b7c24 */ /* 0x010fc6000f8e02ff */
[----:B------:R-:W4:Y:S01]  /*43c0*/  MUFU.EX2 R8, R8 ;  /* 0x0000000800087308 */ /* 0x000f220000000800 */
[----:B------:R-:W-:-:S04]  /*43d0*/  IMAD.WIDE.U32 R4, R40, UR10, R4 ;  /* 0x0000000a28047c25 */ /* 0x000fc8000f8e0004 */
[----:B------:R-:W-:Y:S01]  /*43e0*/  IMAD R11, R40, UR11, R11 ;  /* 0x0000000b280b7c24 */ /* 0x000fe2000f8e020b */
[----:B-----5:R-:W-:Y:S01]  /*43f0*/  LEA R6, P1, R4, UR12, 0x1 ;  /* 0x0000000c04067c11 */ /* 0x020fe2000f8208ff */
[----:B0-----:R-:W-:-:S03]  /*4400*/  FADD.FTZ R7, R3, 1 ;  /* 0x3f80000003077421 */ /* 0x001fc60000010000 */
[----:B------:R-:W-:Y:S01]  /*4410*/  IADD3 R11, PT, PT, R5, R11, RZ ;  /* 0x0000000b050b7210 */ /* 0x000fe20007ffe0ff */
[----:B----4-:R-:W-:Y:S02]  /*4420*/  FADD.FTZ R10, R8, 1 ;  /* 0x3f800000080a7421 */ /* 0x010fe40000010000 */
[----:B------:R-:W0:Y:S08]  /*4430*/  MUFU.RCP R7, R7 ;  /* 0x0000000700077308 */ /* 0x000e300000001000 */
[----:B------:R-:W4:Y:S01]  /*4440*/  MUFU.RCP R10, R10 ;  /* 0x0000000a000a7308 */ /* 0x000f220000001000 */
[----:B0-----:R-:W-:Y:S01]  /*4450*/  FMUL.FTZ R3, R12, R7 ;  /* 0x000000070c037220 */ /* 0x001fe20000410000 */
[----:B------:R-:W-:Y:S01]  /*4460*/  LEA.HI.X R7, R4, UR13, R11, 0x1, P1 ;  /* 0x0000000d04077c11 */ /* 0x000fe200088f0c0b */
[----:B----4-:R-:W-:-:S05]  /*4470*/  FMUL.FTZ R8, R13, R10 ;  /* 0x0000000a0d087220 */ /* 0x010fca0000410000 */
[----:B------:R-:W-:-:S05]  /*4480*/  F2FP.F16.F32.PACK_AB R3, R8, R3 ;  /* 0x000000030803723e */ /* 0x000fca00000000ff */
[----:B------:R0:W-:Y:S02]  /*4490*/  STG.E desc[UR16][R6.64], R3 ;  /* 0x0000000306007986 */ /* 0x0001e4000c101910 */
.L_x_3055:
[----:B------:R-:W-:Y:S05]  /*44a0*/  BSYNC.RECONVERGENT B0 ;  /* 0x0000000000007941 */ /* 0x000fea0003800200 */
.L_x_3039:
        /* <DEDUP_REMOVED lines=8> */
.L_x_3071:
        /* <DEDUP_REMOVED lines=13> */
.L_x_4932:


//--------------------- .text._Z35group_norm_nhwc_fwd_one_pass_kernelI11Fp16IOBf16WLi128ELi160ELi640EEv26Group_norm_nhwc_fwd_params --------------------------
	.section	.text._Z35group_norm_nhwc_fwd_one_pass_kernelI11Fp16IOBf16WLi128ELi160ELi640EEv26Group_norm_nhwc_fwd_params,"ax",@progbits
	.align	128
        .global         _Z35group_norm_nhwc_fwd_one_pass_kernelI11Fp16IOBf16WLi128ELi160ELi640EEv26Group_norm_nhwc_fwd_params
        .type           _Z35group_norm_nhwc_fwd_one_pass_kernelI11Fp16IOBf16WLi128ELi160ELi640EEv26Group_norm_nhwc_fwd_params,@function
        .size           _Z35group_norm_nhwc_fwd_one_pass_kernelI11Fp16IOBf16WLi128ELi160ELi640EEv26Group_norm_nhwc_fwd_params,(.L_x_4933 - _Z35group_norm_nhwc_fwd_one_pass_kernelI11Fp16IOBf16WLi128ELi160ELi640EEv26Group_norm_nhwc_fwd_params)
        .other          _Z35group_norm_nhwc_fwd_one_pass_kernelI11Fp16IOBf16WLi128ELi160ELi640EEv26Group_norm_nhwc_fwd_params,@"STO_CUDA_ENTRY STV_DEFAULT"
_Z35group_norm_nhwc_fwd_one_pass_kernelI11Fp16IOBf16WLi128ELi160ELi640EEv26Group_norm_nhwc_fwd_params:
.text._Z35group_norm_nhwc_fwd_one_pass_kernelI11Fp16IOBf16WLi128ELi160ELi640EEv26Group_norm_nhwc_fwd_params:
        /* <DEDUP_REMOVED lines=43> */
.L_x_3147:
[----:B0-----:R-:W0:Y:S01]  /*02b0*/  LDC R10, c[0x0][0x3f8] ;  /* 0x0000fe00ff0a7b82 */ /* 0x001e220000000800 */
[----:B-1----:R-:W1:Y:S01]  /*02c0*/  LDCU UR8, c[0x0][0x404] ;  /* 0x00008080ff0877ac */ /* 0x002e620008000800 */
[----:B------:R-:W-:Y:S01]  /*02d0*/  LOP3.LUT R70, R52, 0xffff, RZ, 0xc0, !PT ;  /* 0x0000ffff34467812 */ /* 0x000fe200078ec0ff */
[----:B--2---:R-:W2:Y:S01]  /*02e0*/  LDCU.64 UR4, c[0x0][0x3e8] ;  /* 0x00007d00ff0477ac */ /* 0x004ea20008000a00 */
[----:B-1----:R-:W-:Y:S01]  /*02f0*/  IMAD R25, R3, UR8, R68 ;  /* 0x0000000803197c24 */ /* 0x002fe2000f8e0244 */
[----:B------:R-:W1:Y:S01]  /*0300*/  LDCU.64 UR8, c[0x0][0x3f0] ;  /* 0x00007e00ff0877ac */ /* 0x000e620008000a00 */
[----:B0--34-:R-:W-:-:S03]  /*0310*/  IABS R21, R10 ;  /* 0x0000000a00157213 */ /* 0x019fc60000000000 */
[----:B------:R-:W-:Y:S01]  /*0320*/  SHF.R.S32.HI R29, RZ, 0x1f, R25 ;  /* 0x0000001fff1d7819 */ /* 0x000fe20000011419 */
[----:B------:R-:W0:Y:S01]  /*0330*/  I2F.RP R6, R21 ;  /* 0x0000001500067306 */ /* 0x000e220000209400 */
[C---:B------:R-:W-:Y:S02]  /*0340*/  IADD3 R27, PT, PT, R25.reuse, 0x20, RZ ;  /* 0x00000020191b7810 */ /* 0x040fe40007ffe0ff */
[----:B------:R-:W-:Y:S02]  /*0350*/  IADD3 R37, PT, PT, R25, 0x30, RZ ;  /* 0x0000003019257810 */ /* 0x000fe40007ffe0ff */
[----:B------:R-:W-:Y:S02]  /*0360*/  SHF.R.S32.HI R33, RZ, 0x1f, R27 ;  /* 0x0000001fff217819 */ /* 0x000fe4000001141b */
[----:B--2---:R-:W-:Y:S02]  /*0370*/  ISETP.GE.U32.AND P4, PT, R37, UR4, PT ;  /* 0x0000000425007c0c */ /* 0x004fe4000bf86070 */
[----:B------:R-:W-:-:S02]  /*0380*/  SHF.R.S32.HI R35, RZ, 0x1f, R37 ;  /* 0x0000001fff237819 */ /* 0x000fc40000011425 */
[----:B------:R-:W-:Y:S02]  /*0390*/  IADD3 R39, PT, PT, R25, 0x40, RZ ;  /* 0x0000004019277810 */ /* 0x000fe40007ffe0ff */
[----:B------:R-:W-:Y:S01]  /*03a0*/  ISETP.GE.AND.EX P4, PT, R35, UR5, PT, P4 ;  /* 0x0000000523007c0c */ /* 0x000fe2000bf86340 */
[----:B0-----:R-:W0:Y:S01]  /*03b0*/  MUFU.RCP R6, R6 ;  /* 0x0000000600067308 */ /* 0x001e220000001000 */
[----:B------:R-:W-:Y:S02]  /*03c0*/  SHF.R.S32.HI R41, RZ, 0x1f, R39 ;  /* 0x0000001fff297819 */ /* 0x000fe40000011427 */
[----:B------:R-:W-:-:S04]  /*03d0*/  IADD3 R12, PT, PT, R25, 0x48, RZ ;  /* 0x00000048190c7810 */ /* 0x000fc80007ffe0ff */
[----:B------:R-:W-:Y:S02]  /*03e0*/  ISETP.GE.U32.AND P6, PT, R12, UR4, PT ;  /* 0x000000040c007c0c */ /* 0x000fe4000bfc6070 */
[----:B------:R-:W-:Y:S02]  /*03f0*/  SHF.R.S32.HI R45, RZ, 0x1f, R12 ;  /* 0x0000001fff2d7819 */ /* 0x000fe4000001140c */
        /* <DEDUP_REMOVED lines=15> */
[----:B------:R-:W-:Y:S02]  /*04f0*/  ISETP.NE.AND P2, PT, R10, RZ, PT ;  /* 0x000000ff0a00720c */ /* 0x000fe40003f45270 */
[----:B------:R-:W-:-:S07]  /*0500*/  ISETP.GE.AND P3, PT, R6, RZ, PT ;  /* 0x000000ff0600720c */ /* 0x000fce0003f66270 */
[----:B------:R-:W-:Y:S02]  /*0510*/  @P1 IADD3 R19, PT, PT, R19, 0x1, RZ ;  /* 0x0000000113131810 */ /* 0x000fe40007ffe0ff */
[----:B------:R-:W-:Y:S02]  /*0520*/  ISETP.GE.U32.AND P1, PT, R25, UR4, PT ;  /* 0x0000000419007c0c */ /* 0x000fe4000bf26070 */
[----:B------:R-:W-:Y:S02]  /*0530*/  MOV R23, R19 ;  /* 0x0000001300177202 */ /* 0x000fe40000000f00 */
[----:B------:R-:W-:Y:S02]  /*0540*/  ISETP.GE.AND.EX P1, PT, R29, UR5, PT, P1 ;  /* 0x000000051d007c0c */ /* 0x000fe4000bf26310 */
[----:B------:R-:W-:Y:S02]  /*0550*/  @!P3 IADD3 R23, PT, PT, -R23, RZ, RZ ;  /* 0x000000ff1717b210 */ /* 0x000fe40007ffe1ff */
[----:B------:R-:W-:-:S02]  /*0560*/  @!P2 LOP3.LUT R23, RZ, R10, RZ, 0x33, !PT ;  /* 0x0000000aff17a212 */ /* 0x000fc400078e33ff */
[----:B------:R-:W-:Y:S02]  /*0570*/  ISETP.GE.U32.AND P3, PT, R27, UR4, PT ;  /* 0x000000041b007c0c */ /* 0x000fe4000bf66070 */
[----:B------:R-:W-:Y:S02]  /*0580*/  IADD3 R6, PT, PT, -R23, RZ, RZ ;  /* 0x000000ff17067210 */ /* 0x000fe40007ffe1ff */
[----:B------:R-:W-:-:S03]  /*0590*/  ISETP.GE.AND.EX P3, PT, R33, UR5, PT, P3 ;  /* 0x0000000521007c0c */ /* 0x000fc6000bf66330 */
[----:B------:R-:W0:Y:S01]  /*05a0*/  @!P1 LDC.64 R18, c[0x0][0x3e0] ;  /* 0x0000f800ff129b82 */ /* 0x000e220000000a00 */
[----:B------:R-:W-:Y:S01]  /*05b0*/  IMAD R67, R10, R6, R65 ;  /* 0x000000060a437224 */ /* 0x000fe200078e0241 */
[----:B------:R-:W-:-:S03]  /*05c0*/  SHF.R.S32.HI R6, RZ, 0x1f, R23 ;  /* 0x0000001fff067819 */ /* 0x000fc60000011417 */
[----:B------:R-:W-:Y:S02]  /*05d0*/  IMAD R67, R67, 0xa0, RZ ;  /* 0x000000a043437824 */ /* 0x000fe400078e02ff */
[----:B-1----:R-:W-:Y:S01]  /*05e0*/  IMAD R6, R6, UR8, RZ ;  /* 0x0000000806067c24 */ /* 0x002fe2000f8e02ff */
[----:B------:R-:W1:Y:S02]  /*05f0*/  @!P1 LDC.64 R30, c[0x0][0x390] ;  /* 0x0000e400ff1e9b82 */ /* 0x000e640000000a00 */
[----:B------:R-:W-:Y:S01]  /*0600*/  IADD3 R70, P2, PT, R67, R70, RZ ;  /* 0x0000004643467210 */ /* 0x000fe20007f5e0ff */
[----:B------:R-:W-:-:S03]  /*0610*/  IMAD R73, R23, UR9, R6 ;  /* 0x0000000917497c24 */ /* 0x000fc6000f8e0206 */
[----:B------:R-:W-:Y:S02]  /*0620*/  LEA.HI.X.SX32 R71, R67, RZ, 0x1, P2 ;  /* 0x000000ff43477211 */ /* 0x000fe400010f0eff */
[----:B------:R-:W2:Y:S01]  /*0630*/  @!P3 LDC.64 R20, c[0x0][0x3e0] ;  /* 0x0000f800ff14bb82 */ /* 0x000ea20000000a00 */
[----:B------:R-:W-:Y:S01]  /*0640*/  ISETP.GE.U32.AND P2, PT, R39, UR4, PT ;  /* 0x0000000427007c0c */ /* 0x000fe2000bf46070 */
[----:B------:R-:W-:-:S03]  /*0650*/  IMAD.WIDE.U32 R70, R23, UR8, R70 ;  /* 0x0000000817467c25 */ /* 0x000fc6000f8e0046 */
[----:B------:R-:W-:Y:S02]  /*0660*/  ISETP.GE.AND.EX P2, PT, R41, UR5, PT, P2 ;  /* 0x0000000529007c0c */ /* 0x000fe4000bf46320 */
[----:B------:R-:W-:Y:S01]  /*0670*/  IADD3 R73, PT, PT, R71, R73, RZ ;  /* 0x0000004947497210 */ /* 0x000fe20007ffe0ff */
[----:B0-----:R-:W-:Y:S01]  /*0680*/  @!P1 IMAD R6, R29, R18, RZ ;  /* 0x000000121d069224 */ /* 0x001fe200078e02ff */
[-C--:B------:R-:W-:Y:S01]  /*0690*/  @!P1 MOV R72, R70.reuse ;  /* 0x0000004600489202 */ /* 0x080fe20000000f00 */
[----:B------:R-:W0:Y:S01]  /*06a0*/  @!P3 LDC.64 R28, c[0x0][0x390] ;  /* 0x0000e400ff1cbb82 */ /* 0x000e220000000a00 */
[----:B------:R-:W-:Y:S01]  /*06b0*/  @!P3 MOV R32, R70 ;  /* 0x000000460020b202 */ /* 0x000fe20000000f00 */
[C---:B------:R-:W-:Y:S02]  /*06c0*/  @!P1 IMAD R43, R25.reuse, R19, R6 ;  /* 0x00000013192b9224 */ /* 0x040fe400078e0206 */
[----:B------:R-:W-:-:S04]  /*06d0*/  @!P1 IMAD.WIDE.U32 R22, R25, R18, R72 ;  /* 0x0000001219169225 */ /* 0x000fc800078e0048 */
[----:B------:R-:W3:Y:S01]  /*06e0*/  @!P4 LDC.64 R18, c[0x0][0x3e0] ;  /* 0x0000f800ff12cb82 */ /* 0x000ee20000000a00 */
[----:B------:R-:W-:Y:S02]  /*06f0*/  @!P1 IADD3 R6, PT, PT, R23, R43, RZ ;  /* 0x0000002b17069210 */ /* 0x000fe40007ffe0ff */
[C---:B-1----:R-:W-:Y:S01]  /*0700*/  @!P1 LEA R30, P5, R22.reuse, R30, 0x1 ;  /* 0x0000001e161e9211 */ /* 0x042fe200078a08ff */
[-C--:B--2---:R-:W-:Y:S01]  /*0710*/  @!P3 IMAD R8, R33, R20.reuse, RZ ;  /* 0x000000142108b224 */ /* 0x084fe200078e02ff */
[----:B------:R-:W-:Y:S02]  /*0720*/  @!P3 MOV R33, R73 ;  /* 0x000000490021b202 */ /* 0x000fe40000000f00 */
[----:B------:R-:W-:Y:S01]  /*0730*/  @!P1 LEA.HI.X R31, R22, R31, R6, 0x1, P5 ;  /* 0x0000001f161f9211 */ /* 0x000fe200028f0c06 */
[C---:B------:R-:W-:Y:S01]  /*0740*/  @!P3 IMAD R21, R27.reuse, R21, R8 ;  /* 0x000000151b15b224 */ /* 0x040fe200078e0208 */
[----:B------:R-:W1:Y:S01]  /*0750*/  @!P2 LDC.64 R22, c[0x0][0x3e0] ;  /* 0x0000f800ff16ab82 */ /* 0x000e620000000a00 */
[----:B------:R-:W-:Y:S01]  /*0760*/  @!P3 IMAD.WIDE.U32 R32, R27, R20, R32 ;  /* 0x000000141b20b225 */ /* 0x000fe200078e0020 */
[----:B------:R-:W-:-:S02]  /*0770*/  MOV R8, RZ ;  /* 0x000000ff00087202 */ /* 0x000fc40000000f00 */
[----:B------:R-:W-:-:S04]  /*0780*/  IADD3 R6, PT, PT, R25, 0x50, RZ ;  /* 0x0000005019067810 */ /* 0x000fc80007ffe0ff */
[----:B------:R-:W2:Y:S01]  /*0790*/  @!P4 LDC.64 R26, c[0x0][0x390] ;  /* 0x0000e400ff1acb82 */ /* 0x000ea20000000a00 */
[----:B------:R4:W5:Y:S01]  /*07a0*/  @!P1 LDG.E R8, desc[UR6][R30.64] ;  /* 0x000000061e089981 */ /* 0x000962000c1e1900 */
[----:B------:R-:W-:Y:S02]  /*07b0*/  @!P3 IADD3 R10, PT, PT, R33, R21, RZ ;  /* 0x00000015210ab210 */ /* 0x000fe40007ffe0ff */
[----:B------:R-:W-:Y:S02]  /*07c0*/  ISETP.GE.U32.AND P5, PT, R6, UR4, PT ;  /* 0x0000000406007c0c */ /* 0x000fe4000bfa6070 */
[----:B------:R-:W-:Y:S01]  /*07d0*/  SHF.R.S32.HI R49, RZ, 0x1f, R6 ;  /* 0x0000001fff317819 */ /* 0x000fe20000011406 */
[----:B---3--:R-:W-:Y:S01]  /*07e0*/  @!P4 IMAD R14, R35, R18, RZ ;  /* 0x00000012230ec224 */ /* 0x008fe200078e02ff */
[----:B------:R-:W-:Y:S01]  /*07f0*/  ISETP.GE.AND.EX P1, PT, R45, UR5, PT, P6 ;  /* 0x000000052d007c0c */ /* 0x000fe2000bf26360 */
[----:B------:R-:W3:Y:S01]  /*0800*/  @!P2 LDC.64 R20, c[0x0][0x390] ;  /* 0x0000e400ff14ab82 */ /* 0x000ee20000000a00 */
[----:B0-----:R-:W-:Y:S01]  /*0810*/  @!P3 LEA R34, P6, R32, R28, 0x1 ;  /* 0x0000001c2022b211 */ /* 0x001fe200078c08ff */
[----:B------:R-:W-:Y:S01]  /*0820*/  @!P4 IMAD R19, R37, R19, R14 ;  /* 0x000000132513c224 */ /* 0x000fe200078e020e */
[----:B------:R-:W-:-:S02]  /*0830*/  ISETP.GE.AND.EX P5, PT, R49, UR5, PT, P5 ;  /* 0x0000000531007c0c */ /* 0x000fc4000bfa6350 */
[----:B------:R-:W-:Y:S02]  /*0840*/  @!P3 LEA.HI.X R35, R32, R29, R10, 0x1, P6 ;  /* 0x0000001d2023b211 */ /* 0x000fe400030f0c0a */
[----:B------:R-:W-:Y:S01]  /*0850*/  @!P4 MOV R28, R70 ;  /* 0x00000046001cc202 */ /* 0x000fe20000000f00 */
[----:B-1----:R-:W-:Y:S01]  /*0860*/  @!P2 IMAD R10, R41, R22, RZ ;  /* 0x00000016290aa224 */ /* 0x002fe200078e02ff */
[-C--:B------:R-:W-:Y:S02]  /*0870*/  @!P4 MOV R29, R73.reuse ;  /* 0x00000049001dc202 */ /* 0x080fe40000000f00 */
[----:B------:R-:W-:Y:S01]  /*0880*/  MOV R16, RZ ;  /* 0x000000ff00107202 */ /* 0x000fe20000000f00 */
[----:B----4-:R-:W0:Y:S01]  /*0890*/  @!P1 LDC.64 R30, c[0x0][0x3e0] ;  /* 0x0000f800ff1e9b82 */ /* 0x010e220000000a00 */
[----:B------:R-:W-:Y:S01]  /*08a0*/  @!P4 IMAD.WIDE.U32 R28, R37, R18, R28 ;  /* 0x00000012251cc225 */ /* 0x000fe200078e001c */
[----:B------:R-:W-:Y:S02]  /*08b0*/  @!P2 MOV R32, R70 ;  /* 0x000000460020a202 */ /* 0x000fe40000000f00 */
[----:B------:R-:W-:Y:S01]  /*08c0*/  @!P2 MOV R33, R73 ;  /* 0x000000490021a202 */ /* 0x000fe20000000f00 */
[----:B------:R3:W4:Y:S01]  /*08d0*/  @!P3 LDG.E R16, desc[UR6][R34.64] ;  /* 0x000000062210b981 */ /* 0x000722000c1e1900 */
[----:B------:R-:W-:Y:S01]  /*08e0*/  @!P4 IADD3 R14, PT, PT, R29, R19, RZ ;  /* 0x000000131d0ec210 */ /* 0x000fe20007ffe0ff */
[C---:B------:R-:W-:Y:S01]  /*08f0*/  @!P2 IMAD R23, R39.reuse, R23, R10 ;  /* 0x000000172717a224 */ /* 0x040fe200078e020a */
[----:B------:R-:W1:Y:S01]  /*0900*/  @!P5 LDC.64 R18, c[0x0][0x3e0] ;  /* 0x0000f800ff12db82 */ /* 0x000e620000000a00 */
[----:B--2---:R-:W-:Y:S01]  /*0910*/  @!P4 LEA R26, P3, R28, R26, 0x1 ;  /* 0x0000001a1c1ac211 */ /* 0x004fe200078608ff */
[----:B------:R-:W-:Y:S01]  /*0920*/  @!P2 IMAD.WIDE.U32 R32, R39, R22, R32 ;  /* 0x000000162720a225 */ /* 0x000fe200078e0020 */
[----:B------:R-:W-:-:S02]  /*0930*/  IADD3 R10, PT, PT, R25, 0x68, RZ ;  /* 0x00000068190a7810 */ /* 0x000fc40007ffe0ff */
[----:B------:R-:W-:Y:S02]  /*0940*/  MOV R43, RZ ;  /* 0x000000ff002b7202 */ /* 0x000fe40000000f00 */
[----:B------:R-:W-:Y:S02]  /*0950*/  @!P4 LEA.HI.X R27, R28, R27, R14, 0x1, P3 ;  /* 0x0000001b1c1bc211 */ /* 0x000fe400018f0c0e */
[----:B------:R-:W-:Y:S01]  /*0960*/  ISETP.GE.U32.AND P3, PT, R10, UR4, PT ;  /* 0x000000040a007c0c */ /* 0x000fe2000bf66070 */
[----:B------:R-:W2:Y:S01]  /*0970*/  @!P5 LDC.64 R28, c[0x0][0x390] ;  /* 0x0000e400ff1cdb82 */ /* 0x000ea20000000a00 */
[----:B------:R-:W-:Y:S01]  /*0980*/  SHF.R.S32.HI R39, RZ, 0x1f, R10 ;  /* 0x0000001fff277819 */ /* 0x000fe2000001140a */
[----:B------:R1:W4:Y:S01]  /*0990*/  @!P4 LDG.E R43, desc[UR6][R26.64] ;  /* 0x000000061a2bc981 */ /* 0x000322000c1e1900 */
[----:B------:R-:W-:Y:S02]  /*09a0*/  @!P2 IADD3 R14, PT, PT, R33, R23, RZ ;  /* 0x00000017210ea210 */ /* 0x000fe40007ffe0ff */
[----:B---3--:R-:W-:-:S02]  /*09b0*/  @!P2 LEA R34, P6, R32, R20, 0x1 ;  /* 0x000000142022a211 */ /* 0x008fc400078c08ff */
[----:B------:R-:W-:Y:S01]  /*09c0*/  ISETP.GE.AND.EX P4, PT, R39, UR5, PT, P3 ;  /* 0x0000000527007c0c */ /* 0x000fe2000bf86330 */
[----:B------:R-:W3:Y:S01]  /*09d0*/  @!P1 LDC.64 R22, c[0x0][0x390] ;  /* 0x0000e400ff169b82 */ /* 0x000ee20000000a00 */
[----:B------:R-:W-:Y:S02]  /*09e0*/  @!P2 LEA.HI.X R35, R32, R21, R14, 0x1, P6 ;  /* 0x000000152023a211 */ /* 0x000fe400030f0c0e */
[----:B------:R-:W-:-:S04]  /*09f0*/  ISETP.GE.U32.AND P6, PT, R64, UR4, PT ;  /* 0x0000000440007c0c */ /* 0x000fc8000bfc6070 */
[----:B------:R-:W-:Y:S02]  /*0a00*/  ISETP.GE.AND.EX P3, PT, R7, UR5, PT, P6 ;  /* 0x0000000507007c0c */ /* 0x000fe4000bf66360 */
[----:B------:R-:W-:Y:S01]  /*0a10*/  MOV R47, RZ ;  /* 0x000000ff002f7202 */ /* 0x000fe20000000f00 */
[----:B0-----:R-:W-:Y:S01]  /*0a20*/  @!P1 IMAD R45, R45, R30, RZ ;  /* 0x0000001e2d2d9224 */ /* 0x001fe200078e02ff */
[----:B------:R-:W-:Y:S01]  /*0a30*/  @!P1 MOV R20, R70 ;  /* 0x0000004600149202 */ /* 0x000fe20000000f00 */
[----:B-1----:R-:W-:Y:S01]  /*0a40*/  @!P5 IMAD R49, R49, R18, RZ ;  /* 0x000000123131d224 */ /* 0x002fe200078e02ff */
[-C--:B------:R-:W-:Y:S01]  /*0a50*/  @!P1 MOV R21, R73.reuse ;  /* 0x0000004900159202 */ /* 0x080fe20000000f00 */
[----:B------:R-:W0:Y:S01]  /*0a60*/  @!P4 LDC.64 R26, c[0x0][0x3e0] ;  /* 0x0000f800ff1acb82 */ /* 0x000e220000000a00 */
[----:B------:R-:W-:Y:S01]  /*0a70*/  @!P5 MOV R32, R70 ;  /* 0x000000460020d202 */ /* 0x000fe20000000f00 */
[----:B------:R-:W4:Y:S01]  /*0a80*/  @!P2 LDG.E R47, desc[UR6][R34.64] ;  /* 0x00000006222fa981 */ /* 0x000f22000c1e1900 */
[----:B------:R-:W-:Y:S01]  /*0a90*/  @!P5 MOV R33, R73 ;  /* 0x000000490021d202 */ /* 0x000fe20000000f00 */
[----:B------:R-:W-:Y:S01]  /*0aa0*/  @!P1 IMAD R45, R12, R31, R45 ;  /* 0x0000001f0c2d9224 */ /* 0x000fe200078e022d */
[----:B------:R-:W-:Y:S01]  /*0ab0*/  ISETP.GE.U32.AND P2, PT, R62, UR4, PT ;  /* 0x000000043e007c0c */ /* 0x000fe2000bf46070 */
[----:B------:R-:W-:-:S02]  /*0ac0*/  @!P1 IMAD.WIDE.U32 R30, R12, R30, R20 ;  /* 0x0000001e0c1e9225 */ /* 0x000fc400078e0014 */
[----:B------:R-:W1:Y:S02]  /*0ad0*/  @!P3 LDC.64 R20, c[0x0][0x3e0] ;  /* 0x0000f800ff14bb82 */ /* 0x000e640000000a00 */
[C---:B------:R-:W-:Y:S02]  /*0ae0*/  @!P5 IMAD R19, R6.reuse, R19, R49 ;  /* 0x000000130613d224 */ /* 0x040fe400078e0231 */
[----:B------:R-:W-:Y:S01]  /*0af0*/  @!P5 IMAD.WIDE.U32 R32, R6, R18, R32 ;  /* 0x000000120620d225 */ /* 0x000fe200078e0020 */
[----:B------:R-:W-:Y:S02]  /*0b00*/  ISETP.GE.AND.EX P2, PT, R9, UR5, PT, P2 ;  /* 0x0000000509007c0c */ /* 0x000fe4000bf46320 */
[----:B------:R-:W-:Y:S02]  /*0b10*/  @!P1 IADD3 R12, PT, PT, R31, R45, RZ ;  /* 0x0000002d1f0c9210 */ /* 0x000fe40007ffe0ff */
[----:B------:R-:W-:Y:S02]  /*0b20*/  @!P5 IADD3 R6, PT, PT, R33, R19, RZ ;  /* 0x000000132106d210 */ /* 0x000fe40007ffe0ff */
[----:B---3--:R-:W-:Y:S01]  /*0b30*/  @!P1 LEA R22, P6, R30, R22, 0x1 ;  /* 0x000000161e169211 */ /* 0x008fe200078c08ff */
[----:B------:R-:W3:Y:S01]  /*0b40*/  @!P4 LDC.64 R18, c[0x0][0x390] ;  /* 0x0000e400ff12cb82 */ /* 0x000ee20000000a00 */
[----:B------:R-:W-:-:S02]  /*0b50*/  MOV R49, RZ ;  /* 0x000000ff00317202 */ /* 0x000fc40000000f00 */
[----:B------:R-:W-:Y:S02]  /*0b60*/  @!P1 LEA.HI.X R23, R30, R23, R12, 0x1, P6 ;  /* 0x000000171e179211 */ /* 0x000fe400030f0c0c */
[----:B--2---:R-:W-:-:S03]  /*0b70*/  @!P5 LEA R36, P6, R32, R28, 0x1 ;  /* 0x0000001c2024d211 */ /* 0x004fc600078c08ff */
[----:B------:R-:W2:Y:S01]  /*0b80*/  @!P3 LDC.64 R30, c[0x0][0x390] ;  /* 0x0000e400ff1ebb82 */ /* 0x000ea20000000a00 */
[----:B------:R-:W-:Y:S01]  /*0b90*/  @!P5 LEA.HI.X R37, R32, R29, R6, 0x1, P6 ;  /* 0x0000001d2025d211 */ /* 0x000fe200030f0c06 */
[----:B------:R0:W4:Y:S01]  /*0ba0*/  @!P1 LDG.E R49, desc[UR6][R22.64] ;  /* 0x0000000616319981 */ /* 0x000122000c1e1900 */
[----:B------:R-:W-:Y:S01]  /*0bb0*/  ISETP.GE.U32.AND P1, PT, R66, UR4, PT ;  /* 0x0000000442007c0c */ /* 0x000fe2000bf26070 */
[----:B0-----:R-:W-:-:S04]  /*0bc0*/  @!P4 IMAD R39, R39, R26, RZ ;  /* 0x0000001a2727c224 */ /* 0x001fc800078e02ff */
[----:B------:R-:W0:Y:S01]  /*0bd0*/  @!P2 LDC.64 R28, c[0x0][0x3e0] ;  /* 0x0000f800ff1cab82 */ /* 0x000e220000000a00 */
[----:B------:R-:W-:Y:S02]  /*0be0*/  MOV R51, RZ ;  /* 0x000000ff00337202 */ /* 0x000fe40000000f00 */
[----:B------:R-:W-:Y:S02]  /*0bf0*/  @!P4 MOV R22, R70 ;  /* 0x000000460016c202 */ /* 0x000fe40000000f00 */
[----:B------:R-:W-:Y:S01]  /*0c00*/  @!P4 MOV R23, R73 ;  /* 0x000000490017c202 */ /* 0x000fe20000000f00 */
[C---:B------:R-:W-:Y:S01]  /*0c10*/  @!P4 IMAD R39, R10.reuse, R27, R39 ;  /* 0x0000001b0a27c224 */ /* 0x040fe200078e0227 */
[----:B------:R-:W-:Y:S01]  /*0c20*/  ISETP.GE.AND.EX P1, PT, R5, UR5, PT, P1 ;  /* 0x0000000505007c0c */ /* 0x000fe2000bf26310 */
[----:B-1----:R-:W-:Y:S01]  /*0c30*/  @!P3 IMAD R6, R7, R20, RZ ;  /* 0x000000140706b224 */ /* 0x002fe200078e02ff */
[----:B------:R-:W-:Y:S01]  /*0c40*/  @!P3 MOV R34, R70 ;  /* 0x000000460022b202 */ /* 0x000fe20000000f00 */
[----:B------:R-:W-:Y:S01]  /*0c50*/  @!P4 IMAD.WIDE.U32 R26, R10, R26, R22 ;  /* 0x0000001a0a1ac225 */ /* 0x000fe200078e0016 */
[----:B------:R-:W-:Y:S01]  /*0c60*/  @!P3 MOV R35, R73 ;  /* 0x000000490023b202 */ /* 0x000fe20000000f00 */
[----:B------:R-:W4:Y:S02]  /*0c70*/  @!P5 LDG.E R51, desc[UR6][R36.64] ;  /* 0x000000062433d981 */ /* 0x000f24000c1e1900 */
[C---:B------:R-:W-:Y:S01]  /*0c80*/  @!P3 IMAD R33, R64.reuse, R21, R6 ;  /* 0x000000154021b224 */ /* 0x040fe200078e0206 */
[----:B------:R-:W-:Y:S01]  /*0c90*/  @!P4 IADD3 R6, PT, PT, R27, R39, RZ ;  /* 0x000000271b06c210 */ /* 0x000fe20007ffe0ff */
[----:B------:R-:W-:Y:S01]  /*0ca0*/  @!P3 IMAD.WIDE.U32 R34, R64, R20, R34 ;  /* 0x000000144022b225 */ /* 0x000fe200078e0022 */
[----:B---3--:R-:W-:Y:S01]  /*0cb0*/  @!P4 LEA R18, P5, R26, R18, 0x1 ;  /* 0x000000121a12c211 */ /* 0x008fe200078a08ff */
[----:B------:R-:W1:Y:S01]  /*0cc0*/  @!P2 LDC.64 R20, c[0x0][0x390] ;  /* 0x0000e400ff14ab82 */ /* 0x000e620000000a00 */
[----:B------:R-:W-:-:S02]  /*0cd0*/  ISETP.GE.U32.AND P6, PT, R60, UR4, PT ;  /* 0x000000043c007c0c */ /* 0x000fc4000bfc6070 */
[----:B------:R-:W-:Y:S02]  /*0ce0*/  @!P4 LEA.HI.X R19, R26, R19, R6, 0x1, P5 ;  /* 0x000000131a13c211 */ /* 0x000fe400028f0c06 */
[----:B------:R-:W-:Y:S02]  /*0cf0*/  @!P3 IADD3 R6, PT, PT, R35, R33, RZ ;  /* 0x000000212306b210 */ /* 0x000fe40007ffe0ff */
[C---:B--2---:R-:W-:Y:S01]  /*0d00*/  @!P3 LEA R32, P5, R34.reuse, R30, 0x1 ;  /* 0x0000001e2220b211 */ /* 0x044fe200078a08ff */
[----:B------:R-:W2:Y:S01]  /*0d10*/  @!P1 LDC.64 R22, c[0x0][0x3e0] ;  /* 0x0000f800ff169b82 */ /* 0x000ea20000000a00 */
[----:B------:R-:W-:Y:S02]  /*0d20*/  ISETP.GE.AND.EX P6, PT, R11, UR5, PT, P6 ;  /* 0x000000050b007c0c */ /* 0x000fe4000bfc6360 */
[----:B------:R-:W-:Y:S01]  /*0d30*/  @!P3 LEA.HI.X R33, R34, R31, R6, 0x1, P5 ;  /* 0x0000001f2221b211 */ /* 0x000fe200028f0c06 */
[----:B0-----:R-:W-:Y:S01]  /*0d40*/  @!P2 IMAD R10, R9, R28, RZ ;  /* 0x0000001c090aa224 */ /* 0x001fe200078e02ff */
[----:B------:R-:W-:-:S02]  /*0d50*/  @!P2 MOV R30, R70 ;  /* 0x00000046001ea202 */ /* 0x000fc40000000f00 */
[----:B------:R-:W-:Y:S01]  /*0d60*/  @!P2 MOV R31, R73 ;  /* 0x00000049001fa202 */ /* 0x000fe20000000f00 */
[C---:B------:R-:W-:Y:S02]  /*0d70*/  @!P2 IMAD R35, R62.reuse, R29, R10 ;  /* 0x0000001d3e23a224 */ /* 0x040fe400078e020a */
[----:B------:R-:W-:Y:S02]  /*0d80*/  @!P2 IMAD.WIDE.U32 R30, R62, R28, R30 ;  /* 0x0000001c3e1ea225 */ /* 0x000fe400078e001e */
[----:B------:R-:W0:Y:S01]  /*0d90*/  @!P1 LDC.64 R28, c[0x0][0x390] ;  /* 0x0000e400ff1c9b82 */ /* 0x000e220000000a00 */
[----:B------:R-:W-:Y:S02]  /*0da0*/  ISETP.GE.U32.AND P5, PT, R58, UR4, PT ;  /* 0x000000043a007c0c */ /* 0x000fe4000bfa6070 */
[----:B------:R-:W-:Y:S02]  /*0db0*/  MOV R12, RZ ;  /* 0x000000ff000c7202 */ /* 0x000fe40000000f00 */
[----:B------:R-:W-:-:S03]  /*0dc0*/  ISETP.GE.AND.EX P5, PT, R13, UR5, PT, P5 ;  /* 0x000000050d007c0c */ /* 0x000fc6000bfa6350 */
[----:B------:R-:W3:Y:S01]  /*0dd0*/  @!P6 LDC.64 R26, c[0x0][0x3e0] ;  /* 0x0000f800ff1aeb82 */ /* 0x000ee20000000a00 */
[----:B------:R2:W4:Y:S01]  /*0de0*/  @!P3 LDG.E R12, desc[UR6][R32.64] ;  /* 0x00000006200cb981 */ /* 0x000522000c1e1900 */
[----:B------:R-:W-:Y:S02]  /*0df0*/  @!P2 IADD3 R6, PT, PT, R31, R35, RZ ;  /* 0x000000231f06a210 */ /* 0x000fe40007ffe0ff */
[----:B-1----:R-:W-:Y:S01]  /*0e00*/  @!P2 LEA R34, P3, R30, R20, 0x1 ;  /* 0x000000141e22a211 */ /* 0x002fe200078608ff */
[----:B--2---:R-:W-:-:S03]  /*0e10*/  @!P1 IMAD R10, R5, R22, RZ ;  /* 0x00000016050a9224 */ /* 0x004fc600078e02ff */
[----:B------:R-:W-:Y:S02]  /*0e20*/  @!P2 LEA.HI.X R35, R30, R21, R6, 0x1, P3 ;  /* 0x000000151e23a211 */ /* 0x000fe400018f0c06 */
[----:B------:R-:W1:Y:S01]  /*0e30*/  @!P6 LDC.64 R30, c[0x0][0x390] ;  /* 0x0000e400ff1eeb82 */ /* 0x000e620000000a00 */
[----:B------:R-:W-:Y:S02]  /*0e40*/  @!P1 MOV R32, R70 ;  /* 0x0000004600209202 */ /* 0x000fe40000000f00 */
[----:B------:R-:W-:Y:S01]  /*0e50*/  @!P1 MOV R33, R73 ;  /* 0x0000004900219202 */ /* 0x000fe20000000f00 */
[----:B------:R-:W-:Y:S01]  /*0e60*/  @!P1 IMAD R37, R66, R23, R10 ;  /* 0x0000001742259224 */ /* 0x000fe200078e020a */
[----:B------:R-:W-:Y:S02]  /*0e70*/  MOV R14, RZ ;  /* 0x000000ff000e7202 */ /* 0x000fe40000000f00 */
[----:B------:R-:W-:Y:S01]  /*0e80*/  ISETP.GE.U32.AND P3, PT, R56, UR4, PT ;  /* 0x0000000438007c0c */ /* 0x000fe2000bf66070 */
[----:B------:R-:W-:Y:S01]  /*0e90*/  @!P1 IMAD.WIDE.U32 R22, R66, R22, R32 ;  /* 0x0000001642169225 */ /* 0x000fe200078e0020 */
[----:B------:R-:W2:Y:S02]  /*0ea0*/  @!P5 LDC.64 R20, c[0x0][0x3e0] ;  /* 0x0000f800ff14db82 */ /* 0x000ea40000000a00 */
[----:B------:R-:W-:Y:S01]  /*0eb0*/  ISETP.GE.AND.EX P3, PT, R15, UR5, PT, P3 ;  /* 0x000000050f007c0c */ /* 0x000fe2000bf66330 */
[----:B------:R3:W4:Y:S01]  /*0ec0*/  @!P2 LDG.E R14, desc[UR6][R34.64] ;  /* 0x00000006220ea981 */ /* 0x000722000c1e1900 */
[----:B------:R-:W-:-:S02]  /*0ed0*/  @!P1 IADD3 R6, PT, PT, R23, R37, RZ ;  /* 0x0000002517069210 */ /* 0x000fc40007ffe0ff */
[----:B0-----:R-:W-:Y:S01]  /*0ee0*/  @!P1 LEA R32, P2, R22, R28, 0x1 ;  /* 0x0000001c16209211 */ /* 0x001fe200078408ff */
[----:B---3--:R-:W-:-:S03]  /*0ef0*/  @!P6 IMAD R10, R11, R26, RZ ;  /* 0x0000001a0b0ae224 */ /* 0x008fc600078e02ff */
[----:B------:R-:W-:Y:S02]  /*0f00*/  @!P1 LEA.HI.X R33, R22, R29, R6, 0x1, P2 ;  /* 0x0000001d16219211 */ /* 0x000fe400010f0c06 */
[----:B------:R-:W0:Y:S01]  /*0f10*/  @!P5 LDC.64 R28, c[0x0][0x390] ;  /* 0x0000e400ff1cdb82 */ /* 0x000e220000000a00 */
[----:B------:R-:W-:Y:S02]  /*0f20*/  @!P6 MOV R34, R70 ;  /* 0x000000460022e202 */ /* 0x000fe40000000f00 */
[----:B------:R-:W-:Y:S01]  /*0f30*/  @!P6 MOV R35, R73 ;  /* 0x000000490023e202 */ /* 0x000fe20000000f00 */
[----:B------:R-:W-:-:S04]  /*0f40*/  @!P6 IMAD R37, R60, R27, R10 ;  /* 0x0000001b3c25e224 */ /* 0x000fc800078e020a */
[----:B------:R-:W3:Y:S01]  /*0f50*/  @!P3 LDC.64 R22, c[0x0][0x3e0] ;  /* 0x0000f800ff16bb82 */ /* 0x000ee20000000a00 */
[----:B------:R-:W-:Y:S01]  /*0f60*/  @!P6 IMAD.WIDE.U32 R26, R60, R26, R34 ;  /* 0x0000001a3c1ae225 */ /* 0x000fe200078e0022 */
[----:B------:R-:W-:-:S04]  /*0f70*/  @!P5 MOV R34, R70 ;  /* 0x000000460022d202 */ /* 0x000fc80000000f00 */
[----:B------:R-:W-:Y:S02]  /*0f80*/  @!P6 IADD3 R6, PT, PT, R27, R37, RZ ;  /* 0x000000251b06e210 */ /* 0x000fe40007ffe0ff */
[C---:B-1----:R-:W-:Y:S01]  /*0f90*/  @!P6 LEA R30, P2, R26.reuse, R30, 0x1 ;  /* 0x0000001e1a1ee211 */ /* 0x042fe200078408ff */
[-C--:B--2---:R-:W-:Y:S01]  /*0fa0*/  @!P5 IMAD R24, R13, R20.reuse, RZ ;  /* 0x000000140d18d224 */ /* 0x084fe200078e02ff */
[----:B------:R-:W-:Y:S02]  /*0fb0*/  @!P5 MOV R35, R73 ;  /* 0x000000490023d202 */ /* 0x000fe40000000f00 */
[----:B------:R-:W-:Y:S02]  /*0fc0*/  @!P6 LEA.HI.X R31, R26, R31, R6, 0x1, P2 ;  /* 0x0000001f1a1fe211 */ /* 0x000fe400010f0c06 */
[----:B------:R-:W1:Y:S01]  /*0fd0*/  @!P3 LDC.64 R26, c[0x0][0x390] ;  /* 0x0000e400ff1abb82 */ /* 0x000e620000000a00 */
[----:B------:R-:W-:Y:S01]  /*0fe0*/  MOV R41, RZ ;  /* 0x000000ff00297202 */ /* 0x000fe20000000f00 */
[----:B------:R-:W-:Y:S01]  /*0ff0*/  @!P5 IMAD R21, R58, R21, R24 ;  /* 0x000000153a15d224 */ /* 0x000fe200078e0218 */
[----:B------:R-:W-:Y:S01]  /*1000*/  ISETP.GE.U32.AND P2, PT, R54, UR4, PT ;  /* 0x0000000436007c0c */ /* 0x000fe2000bf46070 */
[----:B------:R-:W-:-:S03]  /*1010*/  @!P5 IMAD.WIDE.U32 R34, R58, R20, R34 ;  /* 0x000000143a22d225 */ /* 0x000fc600078e0022 */
[----:B------:R-:W-:Y:S01]  /*1020*/  ISETP.GE.AND.EX P2, PT, R17, UR5, PT, P2 ;  /* 0x0000000511007c0c */ /* 0x000fe2000bf46320 */
[----:B------:R2:W4:Y:S01]  /*1030*/  @!P6 LDG.E R41, desc[UR6][R30.64] ;  /* 0x000000061e29e981 */ /* 0x000522000c1e1900 */
[----:B------:R-:W-:Y:S02]  /*1040*/  @!P5 IADD3 R6, PT, PT, R35, R21, RZ ;  /* 0x000000152306d210 */ /* 0x000fe40007ffe0ff */
[C---:B0-----:R-:W-:Y:S02]  /*1050*/  @!P5 LEA R20, P6, R34.reuse, R28, 0x1 ;  /* 0x0000001c2214d211 */ /* 0x041fe400078c08ff */
[----:B------:R-:W-:Y:S01]  /*1060*/  MOV R10, RZ ;  /* 0x000000ff000a7202 */ /* 0x000fe20000000f00 */
[----:B---3--:R-:W-:Y:S01]  /*1070*/  @!P3 IMAD R24, R15, R22, RZ ;  /* 0x000000160f18b224 */ /* 0x008fe200078e02ff */
[----:B------:R-:W-:Y:S02]  /*1080*/  @!P5 LEA.HI.X R21, R34, R29, R6, 0x1, P6 ;  /* 0x0000001d2215d211 */ /* 0x000fe400030f0c06 */
[----:B------:R-:W-:-:S02]  /*1090*/  @!P3 MOV R28, R70 ;  /* 0x00000046001cb202 */ /* 0x000fc40000000f00 */
[----:B------:R-:W-:Y:S01]  /*10a0*/  @!P3 MOV R29, R73 ;  /* 0x00000049001db202 */ /* 0x000fe20000000f00 */
[----:B------:R0:W3:Y:S01]  /*10b0*/  @!P1 LDG.E R10, desc[UR6][R32.64] ;  /* 0x00000006200a9981 */ /* 0x0000e2000c1e1900 */
[----:B------:R-:W-:Y:S01]  /*10c0*/  MOV R45, RZ ;  /* 0x000000ff002d7202 */ /* 0x000fe20000000f00 */
[----:B--2---:R-:W2:Y:S01]  /*10d0*/  @!P2 LDC.64 R30, c[0x0][0x3e0] ;  /* 0x0000f800ff1eab82 */ /* 0x004ea20000000a00 */
[C---:B------:R-:W-:Y:S02]  /*10e0*/  IADD3 R35, PT, PT, R25.reuse, 0x70, RZ ;  /* 0x0000007019237810 */ /* 0x040fe40007ffe0ff */
[----:B------:R-:W-:Y:S02]  /*10f0*/  IADD3 R37, PT, PT, R25, 0x78, RZ ;  /* 0x0000007819257810 */ /* 0x000fe40007ffe0ff */
[----:B------:R5:W3:Y:S01]  /*1100*/  @!P5 LDG.E R45, desc[UR6][R20.64] ;  /* 0x00000006142dd981 */ /* 0x000ae2000c1e1900 */
[C---:B0-----:R-:W-:Y:S02]  /*1110*/  @!P3 IMAD R33, R56.reuse, R23, R24 ;  /* 0x000000173821b224 */ /* 0x041fe400078e0218 */
[----:B------:R-:W-:Y:S01]  /*1120*/  @!P3 IMAD.WIDE.U32 R22, R56, R22, R28 ;  /* 0x000000163816b225 */ /* 0x000fe200078e001c */
[----:B------:R-:W-:-:S02]  /*1130*/  ISETP.GE.U32.AND P5, PT, R35, UR4, PT ;  /* 0x0000000423007c0c */ /* 0x000fc4000bfa6070 */
[----:B------:R-:W-:Y:S02]  /*1140*/  SHF.R.S32.HI R39, RZ, 0x1f, R35 ;  /* 0x0000001fff277819 */ /* 0x000fe40000011423 */
[----:B------:R-:W-:Y:S02]  /*1150*/  @!P3 IADD3 R6, PT, PT, R23, R33, RZ ;  /* 0x000000211706b210 */ /* 0x000fe40007ffe0ff */
[C---:B-1----:R-:W-:Y:S02]  /*1160*/  @!P3 LEA R28, P6, R22.reuse, R26, 0x1 ;  /* 0x0000001a161cb211 */ /* 0x042fe400078c08ff */
[----:B------:R-:W-:Y:S02]  /*1170*/  ISETP.GE.AND.EX P5, PT, R39, UR5, PT, P5 ;  /* 0x0000000527007c0c */ /* 0x000fe4000bfa6350 */
[----:B------:R-:W-:Y:S02]  /*1180*/  @!P3 LEA.HI.X R29, R22, R27, R6, 0x1, P6 ;  /* 0x0000001b161db211 */ /* 0x000fe400030f0c06 */
[----:B------:R-:W0:Y:S01]  /*1190*/  @!P2 LDC.64 R26, c[0x0][0x390] ;  /* 0x0000e400ff1aab82 */ /* 0x000e220000000a00 */
[----:B------:R-:W-:-:S02]  /*11a0*/  ISETP.GE.U32.AND P6, PT, R37, UR4, PT ;  /* 0x0000000425007c0c */ /* 0x000fc4000bfc6070 */
[----:B------:R-:W-:-:S04]  /*11b0*/  SHF.R.S32.HI R59, RZ, 0x1f, R37 ;  /* 0x0000001fff3b7819 */ /* 0x000fc80000011425 */
[----:B------:R-:W-:Y:S01]  /*11c0*/  ISETP.GE.AND.EX P6, PT, R59, UR5, PT, P6 ;  /* 0x000000053b007c0c */ /* 0x000fe2000bfc6360 */
[----:B--2---:R-:W-:Y:S01]  /*11d0*/  @!P2 IMAD R6, R17, R30, RZ ;  /* 0x0000001e1106a224 */ /* 0x004fe200078e02ff */
[----:B------:R-:W1:Y:S01]  /*11e0*/  @!P5 LDC.64 R22, c[0x0][0x3e0] ;  /* 0x0000f800ff16db82 */ /* 0x000e620000000a00 */
[----:B------:R-:W-:Y:S02]  /*11f0*/  @!P2 MOV R32, R70 ;  /* 0x000000460020a202 */ /* 0x000fe40000000f00 */
[----:B------:R-:W-:Y:S02]  /*1200*/  @!P2 MOV R33, R73 ;  /* 0x000000490021a202 */ /* 0x000fe40000000f00 */
[----:B------:R-:W-:Y:S01]  /*1210*/  MOV R53, RZ ;  /* 0x000000ff00357202 */ /* 0x000fe20000000f00 */
[C---:B------:R-:W-:Y:S02]  /*1220*/  @!P2 IMAD R31, R54.reuse, R31, R6 ;  /* 0x0000001f361fa224 */ /* 0x040fe400078e0206 */
[----:B------:R-:W-:Y:S01]  /*1230*/  @!P2 IMAD.WIDE.U32 R32, R54, R30, R32 ;  /* 0x0000001e3620a225 */ /* 0x000fe200078e0020 */
[----:B------:R-:W2:Y:S02]  /*1240*/  @!P5 LDC.64 R24, c[0x0][0x390] ;  /* 0x0000e400ff18db82 */ /* 0x000ea40000000a00 */
[----:B------:R1:W3:Y:S06]  /*1250*/  @!P3 LDG.E R53, desc[UR6][R28.64] ;  /* 0x000000061c35b981 */ /* 0x0002ec000c1e1900 */
[----:B-----5:R-:W5:Y:S01]  /*1260*/  @!P6 LDC.64 R20, c[0x0][0x3e0] ;  /* 0x0000f800ff14eb82 */ /* 0x020f620000000a00 */
[----:B------:R-:W-:-:S02]  /*1270*/  @!P2 IADD3 R6, PT, PT, R33, R31, RZ ;  /* 0x0000001f2106a210 */ /* 0x000fc40007ffe0ff */
[----:B0-----:R-:W-:-:S04]  /*1280*/  @!P2 LEA R30, P3, R32, R26, 0x1 ;  /* 0x0000001a201ea211 */ /* 0x001fc800078608ff */
[----:B------:R-:W-:Y:S02]  /*1290*/  @!P2 LEA.HI.X R31, R32, R27, R6, 0x1, P3 ;  /* 0x0000001b201fa211 */ /* 0x000fe400018f0c06 */
[----:B------:R-:W0:Y:S01]  /*12a0*/  @!P6 LDC.64 R26, c[0x0][0x390] ;  /* 0x0000e400ff1aeb82 */ /* 0x000e220000000a00 */
[----:B------:R-:W-:Y:S01]  /*12b0*/  MOV R57, RZ ;  /* 0x000000ff00397202 */ /* 0x000fe20000000f00 */
[----:B-1----:R-:W-:Y:S01]  /*12c0*/  @!P5 IMAD R6, R39, R22, RZ ;  /* 0x000000162706d224 */ /* 0x002fe200078e02ff */
[----:B------:R-:W-:Y:S02]  /*12d0*/  @!P5 MOV R28, R70 ;  /* 0x00000046001cd202 */ /* 0x000fe40000000f00 */
[----:B------:R-:W-:Y:S01]  /*12e0*/  @!P5 MOV R29, R73 ;  /* 0x00000049001dd202 */ /* 0x000fe20000000f00 */
[C---:B------:R-:W-:Y:S01]  /*12f0*/  @!P5 IMAD R33, R35.reuse, R23, R6 ;  /* 0x000000172321d224 */ /* 0x040fe200078e0206 */
[----:B------:R-:W-:Y:S01]  /*1300*/  MOV R55, RZ ;  /* 0x000000ff00377202 */ /* 0x000fe20000000f00 */
[----:B------:R1:W3:Y:S01]  /*1310*/  @!P4 LDG.E R57, desc[UR6][R18.64] ;  /* 0x000000061239c981 */ /* 0x0002e2000c1e1900 */
[----:B------:R-:W-:-:S04]  /*1320*/  @!P5 IMAD.WIDE.U32 R22, R35, R22, R28 ;  /* 0x000000162316d225 */ /* 0x000fc800078e001c */
[----:B------:R4:W3:Y:S01]  /*1330*/  @!P2 LDG.E R55, desc[UR6][R30.64] ;  /* 0x000000061e37a981 */ /* 0x0008e2000c1e1900 */
[----:B-----5:R-:W-:Y:S01]  /*1340*/  @!P6 IMAD R6, R59, R20, RZ ;  /* 0x000000143b06e224 */ /* 0x020fe200078e02ff */
[----:B-1----:R-:W-:Y:S02]  /*1350*/  @!P6 MOV R18, R70 ;  /* 0x000000460012e202 */ /* 0x002fe40000000f00 */
[----:B------:R-:W-:Y:S01]  /*1360*/  @!P6 MOV R19, R73 ;  /* 0x000000490013e202 */ /* 0x000fe20000000f00 */
[----:B------:R-:W-:Y:S01]  /*1370*/  @!P6 IMAD R29, R37, R21, R6 ;  /* 0x00000015251de224 */ /* 0x000fe200078e0206 */
[----:B------:R-:W-:Y:S02]  /*1380*/  @!P5 IADD3 R6, PT, PT, R23, R33, RZ ;  /* 0x000000211706d210 */ /* 0x000fe40007ffe0ff */
[----:B--2---:R-:W-:Y:S01]  /*1390*/  @!P5 LEA R24, P2, R22, R24, 0x1 ;  /* 0x000000181618d211 */ /* 0x004fe200078408ff */
[----:B------:R-:W-:Y:S01]  /*13a0*/  @!P6 IMAD.WIDE.U32 R20, R37, R20, R18 ;  /* 0x000000142514e225 */ /* 0x000fe200078e0012 */
[----:B------:R-:W-:-:S02]  /*13b0*/  MOV R59, RZ ;  /* 0x000000ff003b7202 */ /* 0x000fc40000000f00 */
[----:B------:R-:W-:Y:S02]  /*13c0*/  @!P5 LEA.HI.X R25, R22, R25, R6, 0x1, P2 ;  /* 0x000000191619d211 */ /* 0x000fe400010f0c06 */
[----:B------:R-:W-:Y:S02]  /*13d0*/  @!P6 IADD3 R6, PT, PT, R21, R29, RZ ;  /* 0x0000001d1506e210 */ /* 0x000fe40007ffe0ff */
[C---:B0-----:R-:W-:Y:S01]  /*13e0*/  @!P6 LEA R26, P2, R20.reuse, R26, 0x1 ;  /* 0x0000001a141ae211 */ /* 0x041fe200078408ff */
[----:B------:R0:W2:Y:S01]  /*13f0*/  @!P5 LDG.E R59, desc[UR6][R24.64] ;  /* 0x00000006183bd981 */ /* 0x0000a2000c1e1900 */
[----:B------:R-:W-:Y:S02]  /*1400*/  MOV R61, RZ ;  /* 0x000000ff003d7202 */ /* 0x000fe40000000f00 */
[----:B------:R-:W-:-:S05]  /*1410*/  @!P6 LEA.HI.X R27, R20, R27, R6, 0x1, P2 ;  /* 0x0000001b141be211 */ /* 0x000fca00010f0c06 */
[----:B------:R1:W5:Y:S01]  /*1420*/  @!P6 LDG.E R61, desc[UR6][R26.64] ;  /* 0x000000061a3de981 */ /* 0x000362000c1e1900 */
[--C-:B------:R-:W-:Y:S02]  /*1430*/  HADD2.F32 R6, -RZ, R8.reuse.H0_H0 ;  /* 0x20000008ff067230 */ /* 0x100fe40000004100 */
[----:B------:R-:W-:-:S05]  /*1440*/  HADD2.F32 R19, -RZ, R8.H1_H1 ;  /* 0x30000008ff137230 */ /* 0x000fca0000004100 */
[----:B------:R-:W-:Y:S01]  /*1450*/  FADD.FTZ R18, R6, R19 ;  /* 0x0000001306127221 */ /* 0x000fe20000010000 */
[----:B------:R-:W-:-:S03]  /*1460*/  FMUL.FTZ R29, R19, R19 ;  /* 0x00000013131d7220 */ /* 0x000fc60000410000 */
[----:B------:R-:W-:Y:S01]  /*1470*/  FADD.FTZ R18, RZ, R18 ;  /* 0x00000012ff127221 */ /* 0x000fe20000010000 */
[----:B------:R-:W-:-:S04]  /*1480*/  FFMA.FTZ R29, R6, R6, R29 ;  /* 0x00000006061d7223 */ /* 0x000fc8000001001d */
[----:B------:R-:W-:Y:S01]  /*1490*/  FADD.FTZ R29, RZ, R29 ;  /* 0x0000001dff1d7221 */ /* 0x000fe20000010000 */
[----:B------:R-:W-:Y:S01]  /*14a0*/  ISETP.GT.AND P2, PT, R2, 0x1e, PT ;  /* 0x0000001e0200780c */ /* 0x000fe20003f44270 */
[----:B----4-:R-:W-:-:S05]  /*14b0*/  HADD2.F32 R23, -RZ, R12.H1_H1 ;  /* 0x3000000cff177230 */ /* 0x010fca0000004100 */
[----:B------:R-:W-:Y:S01]  /*14c0*/  FMUL.FTZ R31, R23, R23 ;  /* 0x00000017171f7220 */ /* 0x000fe20000410000 */
[--C-:B---3--:R-:W-:Y:S02]  /*14d0*/  HADD2.F32 R8, -RZ, R10.reuse.H0_H0 ;  /* 0x2000000aff087230 */ /* 0x108fe40000004100 */
[----:B------:R-:W-:Y:S02]  /*14e0*/  HADD2.F32 R21, -RZ, R10.H1_H1 ;  /* 0x3000000aff157230 */ /* 0x000fe40000004100 */
[----:B------:R-:W-:-:S03]  /*14f0*/  HADD2.F32 R10, -RZ, R12.H0_H0 ;  /* 0x2000000cff0a7230 */ /* 0x000fc60000004100 */
[----:B0-----:R-:W-:Y:S01]  /*1500*/  FADD.FTZ R25, R8, R21 ;  /* 0x0000001508197221 */ /* 0x001fe20000010000 */
[----:B-1----:R-:W-:Y:S01]  /*1510*/  FMUL.FTZ R27, R21, R21 ;  /* 0x00000015151b7220 */ /* 0x002fe20000410000 */
[--C-:B------:R-:W-:Y:S02]  /*1520*/  HADD2.F32 R12, -RZ, R14.reuse.H0_H0 ;  /* 0x2000000eff0c7230 */ /* 0x100fe40000004100 */
[----:B------:R-:W-:Y:S01]  /*1530*/  FADD.FTZ R18, R18, R25 ;  /* 0x0000001912127221 */ /* 0x000fe20000010000 */
[----:B------:R-:W-:Y:S01]  /*1540*/  FFMA.FTZ R20, R8, R8, R27 ;  /* 0x0000000808147223 */ /* 0x000fe2000001001b */
[----:B------:R-:W-:Y:S01]  /*1550*/  FADD.FTZ R27, R10, R23 ;  /* 0x000000170a1b7221 */ /* 0x000fe20000010000 */
[----:B------:R-:W-:Y:S02]  /*1560*/  HADD2.F32 R25, -RZ, R14.H1_H1 ;  /* 0x3000000eff197230 */ /* 0x000fe40000004100 */
        /* <DEDUP_REMOVED lines=44> */
[----:B------:R-:W-:-:S02]  /*1830*/  HADD2.F32 R26, -RZ, R51.H1_H1 ;  /* 0x30000033ff1a7230 */ /* 0x000fc40000004100 */
[----:B------:R-:W-:Y:S01]  /*1840*/  FFMA.FTZ R31, R22, R22, R31 ;  /* 0x00000016161f7223 */ /* 0x000fe2000001001f */
[----:B------:R-:W-:Y:S01]  /*1850*/  FMUL.FTZ R33, R49, R49 ;  /* 0x0000003131217220 */ /* 0x000fe20000410000 */
[----:B------:R-:W-:Y:S01]  /*1860*/  FADD.FTZ R30, R24, R49 ;  /* 0x00000031181e7221 */ /* 0x000fe20000010000 */
[----:B------:R-:W-:Y:S02]  /*1870*/  HADD2.F32 R51, -RZ, R51.H0_H0 ;  /* 0x20000033ff337230 */ /* 0x000fe40000004100 */
        /* <DEDUP_REMOVED lines=8> */
[----:B------:R-:W-:-:S02]  /*1900*/  HADD2.F32 R53, -RZ, R53.H0_H0 ;  /* 0x20000035ff357230 */ /* 0x000fc40000004100 */
[----:B------:R-:W-:Y:S01]  /*1910*/  FMUL.FTZ R32, R40, R40 ;  /* 0x0000002828207220 */ /* 0x000fe20000410000 */
[--C-:B------:R-:W-:Y:S02]  /*1920*/  HADD2.F32 R42, -RZ, R55.reuse.H1_H1 ;  /* 0x30000037ff2a7230 */ /* 0x100fe40000004100 */
        /* <DEDUP_REMOVED lines=9> */
[C---:B------:R-:W-:Y:S01]  /*19c0*/  FADD.FTZ R30, R55.reuse, R42 ;  /* 0x0000002a371e7221 */ /* 0x040fe20000010000 */
[----:B------:R-:W-:Y:S02]  /*19d0*/  HADD2.F32 R57, -RZ, R57.H0_H0 ;  /* 0x20000039ff397230 */ /* 0x000fe40000004100 */
[----:B------:R-:W-:Y:S01]  /*19e0*/  FFMA.FTZ R31, R55, R55, R32 ;  /* 0x00000037371f7223 */ /* 0x000fe20000010020 */
[----:B------:R-:W-:Y:S01]  /*19f0*/  FMUL.FTZ R32, R44, R44 ;  /* 0x0000002c2c207220 */ /* 0x000fe20000410000 */
[----:B------:R-:W-:Y:S01]  /*1a00*/  FADD.FTZ R29, R29, R30 ;  /* 0x0000001e1d1d7221 */ /* 0x000fe20000010000 */
[--C-:B--2---:R-:W-:Y:S02]  /*1a10*/  HADD2.F32 R46, -RZ, R59.reuse.H1_H1 ;  /* 0x3000003bff2e7230 */ /* 0x104fe40000004100 */
[----:B------:R-:W-:Y:S01]  /*1a20*/  FADD.FTZ R28, R28, R31 ;  /* 0x0000001f1c1c7221 */ /* 0x000fe20000010000 */
[C---:B------:R-:W-:Y:S01]  /*1a30*/  FADD.FTZ R30, R57.reuse, R44 ;  /* 0x0000002c391e7221 */ /* 0x040fe20000010000 */
[----:B------:R-:W-:Y:S01]  /*1a40*/  FFMA.FTZ R31, R57, R57, R32 ;  /* 0x00000039391f7223 */ /* 0x000fe20000010020 */
[----:B------:R-:W-:-:S02]  /*1a50*/  HADD2.F32 R59, -RZ, R59.H0_H0 ;  /* 0x2000003bff3b7230 */ /* 0x000fc40000004100 */
[----:B------:R-:W-:Y:S01]  /*1a60*/  FMUL.FTZ R32, R46, R46 ;  /* 0x0000002e2e207220 */ /* 0x000fe20000410000 */
[--C-:B-----5:R-:W-:Y:S02]  /*1a70*/  HADD2.F32 R48, -RZ, R61.reuse.H1_H1 ;  /* 0x3000003dff307230 */ /* 0x120fe40000004100 */
        /* <DEDUP_REMOVED lines=49> */
.L_x_3073:
[----:B------:R-:W-:Y:S05]  /*1d90*/  BSYNC.RECONVERGENT B0 ;  /* 0x0000000000007941 */ /* 0x000fea0003800200 */
.L_x_3072:
        /* <DEDUP_REMOVED lines=54> */
.L_x_3075:
[----:B------:R-:W-:Y:S05]  /*2100*/  BSYNC.RECONVERGENT B0 ;  /* 0x0000000000007941 */ /* 0x000fea0003800200 */
.L_x_3074:
        /* <DEDUP_REMOVED lines=27> */
.L_x_3078:
[----:B------:R-:W3:Y:S04]  /*22c0*/  LDG.E.STRONG.GPU R30, desc[UR6][R28.64] ;  /* 0x000000061c1e7981 */ /* 0x000ee8000c1ef900 */
[----:B---3--:R-:W-:Y:S01]  /*22d0*/  CCTL.IVALL ;  /* 0x00000000ff00798f */ /* 0x008fe20002000000 */
[----:B------:R-:W-:Y:S05]  /*22e0*/  YIELD ;  /* 0x0000000000007946 */ /* 0x000fea0003800000 */
[----:B------:R-:W-:-:S13]  /*22f0*/  ISETP.NE.AND P2, PT, R30, R37, PT ;  /* 0x000000251e00720c */ /* 0x000fda0003f45270 */
[----:B------:R-:W-:Y:S05]  /*2300*/  @P2 BRA `(.L_x_3078) ;  /* 0xfffffffc00ec2947 */ /* 0x000fea000383ffff */
.L_x_3077:
        /* <DEDUP_REMOVED lines=16> */
.L_x_3080:
        /* <DEDUP_REMOVED lines=61> */
.L_x_3079:
        /* <DEDUP_REMOVED lines=38> */
.L_x_3081:
        /* <DEDUP_REMOVED lines=19> */
.L_x_3082:
        /* <DEDUP_REMOVED lines=9> */
.L_x_3083:
[----:B------:R-:W-:Y:S05]  /*2c00*/  BSYNC.RECONVERGENT B0 ;  /* 0x0000000000007941 */ /* 0x000fea0003800200 */
.L_x_3076:
        /* <DEDUP_REMOVED lines=62> */
[----:B------:R-:W-:Y:S02]  /*2ff0*/  F2FP.F16.F32.PACK_AB R19, R6, R29 ;  /* 0x0000001d0613723e */ /* 0x000fe400000000ff */
        /* <DEDUP_REMOVED lines=9> */
.L_x_3087:
[----:B------:R-:W-:Y:S05]  /*3090*/  BSYNC.RECONVERGENT B1 ;  /* 0x0000000000017941 */ /* 0x000fea0003800200 */
.L_x_3086:
        /* <DEDUP_REMOVED lines=11> */
[----:B------:R-:W-:Y:S01]  /*3150*/  MOV R28, R70 ;  /* 0x00000046001c7202 */ /* 0x000fe20000000f00 */
[----:B0-----:R-:W-:Y:S01]  /*3160*/  FADD.FTZ R19, R8, -R34 ;  /* 0x8000002208137221 */ /* 0x001fe20000010000 */
[----:B------:R-:W0:Y:S01]  /*3170*/  LDCU.64 UR10, c[0x0][0x380] ;  /* 0x00007000ff0a77ac */ /* 0x000e220008000a00 */
[-C--:B------:R-:W-:Y:S01]  /*3180*/  FMUL.FTZ R21, R21, R32.reuse ;  /* 0x0000002015157220 */ /* 0x080fe20000410000 */
[----:B------:R-:W-:Y:S01]  /*3190*/  MOV R29, R73 ;  /* 0x00000049001d7202 */ /* 0x000fe20000000f00 */
[----:B------:R-:W-:Y:S02]  /*31a0*/  FMUL.FTZ R19, R19, R32 ;  /* 0x0000002013137220 */ /* 0x000fe40000410000 */
[----:B------:R-:W-:Y:S02]  /*31b0*/  FFMA.FTZ R6, R39, R21, R74 ;  /* 0x0000001527067223 */ /* 0x000fe4000001004a */
        /* <DEDUP_REMOVED lines=8> */
[----:B------:R1:W-:Y:S02]  /*3240*/  STG.E desc[UR6][R30.64], R19 ;  /* 0x000000131e007986 */ /* 0x0003e4000c101906 */
.L_x_3089:
[----:B------:R-:W-:Y:S05]  /*3250*/  BSYNC.RECONVERGENT B1 ;  /* 0x0000000000017941 */ /* 0x000fea0003800200 */
.L_x_3088:
        /* <DEDUP_REMOVED lines=18> */
[----:B------:R-:W-:-:S05]  /*3380*/  F2FP.F16.F32.PACK_AB R19, R6, R19 ;  /* 0x000000130613723e */ /* 0x000fca00000000ff */
[----:B------:R2:W-:Y:S02]  /*3390*/  STG.E desc[UR6][R30.64], R19 ;  /* 0x000000131e007986 */ /* 0x0005e4000c101906 */
.L_x_3091:
[----:B------:R-:W-:Y:S05]  /*33a0*/  BSYNC.RECONVERGENT B1 ;  /* 0x0000000000017941 */ /* 0x000fea0003800200 */
.L_x_3090:
        /* <DEDUP_REMOVED lines=19> */
[----:B------:R-:W-:-:S05]  /*34e0*/  F2FP.F16.F32.PACK_AB R19, R8, R19 ;  /* 0x000000130813723e */ /* 0x000fca00000000ff */
[----:B------:R3:W-:Y:S02]  /*34f0*/  STG.E desc[UR6][R30.64], R19 ;  /* 0x000000131e007986 */ /* 0x0007e4000c101906 */
.L_x_3093:
[----:B------:R-:W-:Y:S05]  /*3500*/  BSYNC.RECONVERGENT B1 ;  /* 0x0000000000017941 */ /* 0x000fea0003800200 */
.L_x_3092:
        /* <DEDUP_REMOVED lines=16> */
[--C-:B0123--:R-:W-:Y:S01]  /*3610*/  FADD.FTZ R19, R14, -R34.reuse ;  /* 0x800000220e137221 */ /* 0x10ffe20000010000 */
[----:B------:R-:W-:Y:S01]  /*3620*/  MOV R29, R73 ;  /* 0x00000049001d7202 */ /* 0x000fe20000000f00 */
[----:B------:R-:W0:Y:S01]  /*3630*/  LDCU.64 UR10, c[0x0][0x380] ;  /* 0x00007000ff0a77ac */ /* 0x000e220008000a00 */
[----:B------:R-:W-:Y:S01]  /*3640*/  FADD.FTZ R27, R27, -R34 ;  /* 0x800000221b1b7221 */ /* 0x000fe20000010000 */
[----:B------:R-:W-:-:S03]  /*3650*/  FMUL.FTZ R19, R19, R32 ;  /* 0x0000002013137220 */ /* 0x000fc60000410000 */
[----:B------:R-:W-:Y:S01]  /*3660*/  FMUL.FTZ R27, R27, R32 ;  /* 0x000000201b1b7220 */ /* 0x000fe20000410000 */
[----:B------:R-:W-:-:S03]  /*3670*/  FFMA.FTZ R19, R38, R19, R67 ;  /* 0x0000001326137223 */ /* 0x000fc60000010043 */
[----:B------:R-:W-:Y:S01]  /*3680*/  FFMA.FTZ R10, R39, R27, R74 ;  /* 0x0000001b270a7223 */ /* 0x000fe2000001004a */
[----:B----4-:R-:W-:-:S04]  /*3690*/  IMAD R21, R76, UR4, RZ ;  /* 0x000000044c157c24 */ /* 0x010fc8000f8e02ff */
[----:B------:R-:W-:Y:S01]  /*36a0*/  F2FP.F16.F32.PACK_AB R19, R10, R19 ;  /* 0x000000130a13723e */ /* 0x000fe200000000ff */
[----:B------:R-:W-:-:S04]  /*36b0*/  IMAD.WIDE.U32 R28, R36, UR4, R28 ;  /* 0x00000004241c7c25 */ /* 0x000fc8000f8e001c */
[----:B------:R-:W-:Y:S01]  /*36c0*/  IMAD R21, R36, UR5, R21 ;  /* 0x0000000524157c24 */ /* 0x000fe2000f8e0215 */
[----:B0-----:R-:W-:-:S04]  /*36d0*/  LEA R30, P5, R28, UR10, 0x1 ;  /* 0x0000000a1c1e7c11 */ /* 0x001fc8000f8a08ff */
[----:B------:R-:W-:-:S04]  /*36e0*/  IADD3 R21, PT, PT, R29, R21, RZ ;  /* 0x000000151d157210 */ /* 0x000fc80007ffe0ff */
[----:B------:R-:W-:-:S05]  /*36f0*/  LEA.HI.X R31, R28, UR11, R21, 0x1, P5 ;  /* 0x0000000b1c1f7c11 */ /* 0x000fca000a8f0c15 */
[----:B------:R4:W-:Y:S02]  /*3700*/  STG.E desc[UR6][R30.64], R19 ;  /* 0x000000131e007986 */ /* 0x0009e4000c101906 */
.L_x_3095:
[----:B------:R-:W-:Y:S05]  /*3710*/  BSYNC.RECONVERGENT B1 ;  /* 0x0000000000017941 */ /* 0x000fea0003800200 */
.L_x_3094:
        /* <DEDUP_REMOVED lines=15> */
[----:B------:R-:W-:Y:S01]  /*3810*/  F2FP.F16.F32.PACK_AB R19, R14, R19 ;  /* 0x000000130e13723e */ /* 0x000fe200000000ff */
[----:B------:R-:W-:-:S04]  /*3820*/  IMAD.WIDE.U32 R28, R60, UR4, R28 ;  /* 0x000000043c1c7c25 */ /* 0x000fc8000f8e001c */
[----:B------:R-:W-:Y:S01]  /*3830*/  IMAD R21, R60, UR5, R21 ;  /* 0x000000053c157c24 */ /* 0x000fe2000f8e0215 */
[----:B0-----:R-:W-:-:S04]  /*3840*/  LEA R30, P1, R28, UR10, 0x1 ;  /* 0x0000000a1c1e7c11 */ /* 0x001fc8000f8208ff */
[----:B------:R-:W-:-:S04]  /*3850*/  IADD3 R21, PT, PT, R29, R21, RZ ;  /* 0x000000151d157210 */ /* 0x000fc80007ffe0ff */
[----:B------:R-:W-:-:S05]  /*3860*/  LEA.HI.X R31, R28, UR11, R21, 0x1, P1 ;  /* 0x0000000b1c1f7c11 */ /* 0x000fca00088f0c15 */
[----:B------:R0:W-:Y:S02]  /*3870*/  STG.E desc[UR6][R30.64], R19 ;  /* 0x000000131e007986 */ /* 0x0001e4000c101906 */
.L_x_3097:
[----:B------:R-:W-:Y:S05]  /*3880*/  BSYNC.RECONVERGENT B1 ;  /* 0x0000000000017941 */ /* 0x000fea0003800200 */
.L_x_3096:
        /* <DEDUP_REMOVED lines=17> */
[----:B------:R-:W-:Y:S02]  /*39a0*/  F2FP.F16.F32.PACK_AB R19, R14, R21 ;  /* 0x000000150e13723e */ /* 0x000fe400000000ff */
[----:B------:R-:W-:-:S05]  /*39b0*/  LEA.HI.X R29, R18, UR11, R35, 0x1, P1 ;  /* 0x0000000b121d7c11 */ /* 0x000fca00088f0c23 */
[----:B------:R0:W-:Y:S02]  /*39c0*/  STG.E desc[UR6][R28.64], R19 ;  /* 0x000000131c007986 */ /* 0x0001e4000c101906 */
.L_x_3099:
[----:B------:R-:W-:Y:S05]  /*39d0*/  BSYNC.RECONVERGENT B1 ;  /* 0x0000000000017941 */ /* 0x000fea0003800200 */
.L_x_3098:
        /* <DEDUP_REMOVED lines=17> */
[----:B------:R-:W-:Y:S02]  /*3af0*/  F2FP.F16.F32.PACK_AB R19, R45, R14 ;  /* 0x0000000e2d13723e */ /* 0x000fe400000000ff */
[----:B------:R-:W-:-:S05]  /*3b00*/  LEA.HI.X R21, R18, UR11, R23, 0x1, P1 ;  /* 0x0000000b12157c11 */ /* 0x000fca00088f0c17 */
[----:B------:R0:W-:Y:S02]  /*3b10*/  STG.E desc[UR6][R20.64], R19 ;  /* 0x0000001314007986 */ /* 0x0001e4000c101906 */
.L_x_3101:
[----:B------:R-:W-:Y:S05]  /*3b20*/  BSYNC.RECONVERGENT B1 ;  /* 0x0000000000017941 */ /* 0x000fea0003800200 */
.L_x_3100:
        /* <DEDUP_REMOVED lines=20> */
.L_x_3103:
[----:B------:R-:W-:Y:S05]  /*3c70*/  BSYNC.RECONVERGENT B1 ;  /* 0x0000000000017941 */ /* 0x000fea0003800200 */
.L_x_3102:
        /* <DEDUP_REMOVED lines=20> */
.L_x_3105:
[----:B------:R-:W-:Y:S05]  /*3dc0*/  BSYNC.RECONVERGENT B1 ;  /* 0x0000000000017941 */ /* 0x000fea0003800200 */
.L_x_3104:
        /* <DEDUP_REMOVED lines=36> */
.L_x_3107:
[----:B------:R-:W-:Y:S05]  /*4010*/  BSYNC.RECONVERGENT B1 ;  /* 0x0000000000017941 */ /* 0x000fea0003800200 */
.L_x_3106:
        /* <DEDUP_REMOVED lines=20> */
.L_x_3109:
[----:B------:R-:W-:Y:S05]  /*4160*/  BSYNC.RECONVERGENT B1 ;  /* 0x0000000000017941 */ /* 0x000fea0003800200 */
.L_x_3108:
        /* <DEDUP_REMOVED lines=20> */
.L_x_3111:
[----:B------:R-:W-:Y:S05]  /*42b0*/  BSYNC.RECONVERGENT B1 ;  /* 0x0000000000017941 */ /* 0x000fea0003800200 */
.L_x_3110:
        /* <DEDUP_REMOVED lines=17> */
[----:B------:R-:W-:Y:S02]  /*43d0*/  F2FP.F16.F32.PACK_AB R19, R8, R57 ;  /* 0x000000390813723e */ /* 0x000fe400000000ff */
[----:B------:R-:W-:-:S05]  /*43e0*/  LEA.HI.X R21, R18, UR11, R23, 0x1, P1 ;  /* 0x0000000b12157c11 */ /* 0x000fca00088f0c17 */
[----:B------:R0:W-:Y:S02]  /*43f0*/  STG.E desc[UR6][R20.64], R19 ;  /* 0x0000001314007986 */ /* 0x0001e4000c101906 */
.L_x_3113:
[----:B------:R-:W-:Y:S05]  /*4400*/  BSYNC.RECONVERGENT B1 ;  /* 0x0000000000017941 */ /* 0x000fea0003800200 */
.L_x_3112:
        /* <DEDUP_REMOVED lines=20> */
.L_x_3115:
[----:B------:R-:W-:Y:S05]  /*4550*/  BSYNC.RECONVERGENT B1 ;  /* 0x0000000000017941 */ /* 0x000fea0003800200 */
.L_x_3114:
        /* <DEDUP_REMOVED lines=10> */
[----:B------:R-:W-:Y:S01]  /*4600*/  F2FP.F16.F32.PACK_AB R21, R74, R21 ;  /* 0x000000154a15723e */ /* 0x000fe200000000ff */
        /* <DEDUP_REMOVED lines=8> */
.L_x_3085:
        /* <DEDUP_REMOVED lines=34> */
.L_x_3118:
[----:B------:R-:W-:Y:S05]  /*48b0*/  BSYNC.RECONVERGENT B1 ;  /* 0x0000000000017941 */ /* 0x000fea0003800200 */
.L_x_3117:
[----:B------:R-:W-:Y:S01]  /*48c0*/  ISETP.GE.U32.AND P2, PT, R64, UR4, PT ;  /* 0x0000000440007c0c */ /* 0x000fe2000bf46070 */
[----:B------:R-:W-:Y:S01]  /*48d0*/  BSSY.RECONVERGENT B1, `(.L_x_3119) ;  /* 0x0000022000017945 */ /* 0x000fe20003800200 */
[----:B------:R-:W-:Y:S02]  /*48e0*/  ISETP.GE.U32.AND P3, PT, R62, UR4, PT ;  /* 0x000000043e007c0c */ /* 0x000fe4000bf66070 */
[----:B------:R-:W-:Y:S02]  /*48f0*/  ISETP.GE.U32.AND P6, PT, R36, UR4, PT ;  /* 0x0000000424007c0c */ /* 0x000fe4000bfc6070 */
[----:B------:R-:W-:Y:S02]  /*4900*/  ISETP.GE.AND.EX P2, PT, R7, UR5, PT, P2 ;  /* 0x0000000507007c0c */ /* 0x000fe4000bf46320 */
[----:B------:R-:W-:Y:S01]  /*4910*/  ISETP.GE.AND.EX P3, PT, R9, UR5, PT, P3 ;  /* 0x0000000509007c0c */ /* 0x000fe2000bf66330 */
[----:B------:R-:W-:-:S12]  /*4920*/  @P1 BRA `(.L_x_3120) ;  /* 0x0000000000701947 */ /* 0x000fd80003800000 */
[--C-:B0-----:R-:W-:Y:S01]  /*4930*/  FADD.FTZ R19, R8, -R34.reuse ;  /* 0x8000002208137221 */ /* 0x101fe20000010000 */
        /* <DEDUP_REMOVED lines=17> */
[----:B---3--:R-:W-:Y:S01]  /*4a50*/  FMUL.FTZ R30, R29, R28 ;  /* 0x0000001c1d1e7220 */ /* 0x008fe20000410000 */
[----:B0-----:R-:W-:-:S04]  /*4a60*/  IMAD R29, R5, UR8, RZ ;  /* 0x00000008051d7c24 */ /* 0x001fc8000f8e02ff */
[----:B------:R-:W-:Y:S01]  /*4a70*/  F2FP.F16.F32.PACK_AB R19, R30, R19 ;  /* 0x000000131e13723e */ /* 0x000fe200000000ff */
[----:B------:R-:W-:Y:S01]  /*4a80*/  IMAD R29, R66, UR9, R29 ;  /* 0x00000009421d7c24 */ /* 0x000fe2000f8e021d */
[----:B------:R-:W-:-:S05]  /*4a90*/  MOV R30, R70 ;  /* 0x00000046001e7202 */ /* 0x000fca0000000f00 */
[----:B------:R-:W-:-:S05]  /*4aa0*/  IMAD.WIDE.U32 R30, R66, UR8, R30 ;  /* 0x00000008421e7c25 */ /* 0x000fca000f8e001e */
[----:B------:R-:W-:Y:S02]  /*4ab0*/  IADD3 R29, PT, PT, R31, R29, RZ ;  /* 0x0000001d1f1d7210 */ /* 0x000fe40007ffe0ff */
[----:B-1----:R-:W-:-:S04]  /*4ac0*/  LEA R28, P1, R30, UR10, 0x1 ;  /* 0x0000000a1e1c7c11 */ /* 0x002fc8000f8208ff */
[----:B------:R-:W-:-:S05]  /*4ad0*/  LEA.HI.X R29, R30, UR11, R29, 0x1, P1 ;  /* 0x0000000b1e1d7c11 */ /* 0x000fca00088f0c1d */
[----:B------:R1:W-:Y:S04]  /*4ae0*/  STG.E desc[UR6][R28.64], R19 ;  /* 0x000000131c007986 */ /* 0x0003e8000c101906 */
.L_x_3120:
[----:B------:R-:W-:Y:S05]  /*4af0*/  BSYNC.RECONVERGENT B1 ;  /* 0x0000000000017941 */ /* 0x000fea0003800200 */
.L_x_3119:
        /* <DEDUP_REMOVED lines=28> */
[----:B------:R-:W-:-:S05]  /*4cc0*/  F2FP.F16.F32.PACK_AB R19, R19, R10 ;  /* 0x0000000a1313723e */ /* 0x000fca00000000ff */
[----:B------:R2:W-:Y:S02]  /*4cd0*/  STG.E desc[UR6][R28.64], R19 ;  /* 0x000000131c007986 */ /* 0x0005e4000c101906 */
.L_x_3122:
[----:B------:R-:W-:Y:S05]  /*4ce0*/  BSYNC.RECONVERGENT B1 ;  /* 0x0000000000017941 */ /* 0x000fea0003800200 */
.L_x_3121:
[----:B------:R-:W-:Y:S01]  /*4cf0*/  BSSY.RECONVERGENT B1, `(.L_x_3123) ;  /* 0x000001f000017945 */ /* 0x000fe20003800200 */
[----:B------:R-:W-:-:S03]  /*4d00*/  IADD3 R6, PT, PT, R33, 0x48, RZ ;  /* 0x0000004821067810 */ /* 0x000fc60007ffe0ff */
        /* <DEDUP_REMOVED lines=29> */
.L_x_3124:
[----:B------:R-:W-:Y:S05]  /*4ee0*/  BSYNC.RECONVERGENT B1 ;  /* 0x0000000000017941 */ /* 0x000fea0003800200 */
.L_x_3123:
        /* <DEDUP_REMOVED lines=22> */
[----:B---3--:R-:W-:Y:S01]  /*5050*/  FFMA.FTZ R21, R38, R19, R67 ;  /* 0x0000001326157223 */ /* 0x008fe20000010043 */
        /* <DEDUP_REMOVED lines=19> */
.L_x_3126:
[----:B------:R-:W-:Y:S05]  /*5190*/  BSYNC.RECONVERGENT B1 ;  /* 0x0000000000017941 */ /* 0x000fea0003800200 */
.L_x_3125:
        /* <DEDUP_REMOVED lines=32> */
.L_x_3128:
[----:B------:R-:W-:Y:S05]  /*53a0*/  BSYNC.RECONVERGENT B1 ;  /* 0x0000000000017941 */ /* 0x000fea0003800200 */
.L_x_3127:
        /* <DEDUP_REMOVED lines=30> */
.L_x_3130:
[----:B------:R-:W-:Y:S05]  /*5590*/  BSYNC.RECONVERGENT B1 ;  /* 0x0000000000017941 */ /* 0x000fea0003800200 */
.L_x_3129:
        /* <DEDUP_REMOVED lines=28> */
[----:B------:R-:W-:-:S05]  /*5760*/  F2FP.F16.F32.PACK_AB R25, R25, R14 ;  /* 0x0000000e1919723e */ /* 0x000fca00000000ff */
[----:B------:R0:W-:Y:S02]  /*5770*/  STG.E desc[UR6][R18.64], R25 ;  /* 0x0000001912007986 */ /* 0x0001e4000c101906 */
.L_x_3132:
[----:B------:R-:W-:Y:S05]  /*5780*/  BSYNC.RECONVERGENT B1 ;  /* 0x0000000000017941 */ /* 0x000fea0003800200 */
.L_x_3131:
        /* <DEDUP_REMOVED lines=30> */
.L_x_3134:
[----:B------:R-:W-:Y:S05]  /*5970*/  BSYNC.RECONVERGENT B1 ;  /* 0x0000000000017941 */ /* 0x000fea0003800200 */
.L_x_3133:
        /* <DEDUP_REMOVED lines=30> */
.L_x_3136:
[----:B------:R-:W-:Y:S05]  /*5b60*/  BSYNC.RECONVERGENT B1 ;  /* 0x0000000000017941 */ /* 0x000fea0003800200 */
.L_x_3135:
        /* <DEDUP_REMOVED lines=46> */
.L_x_3138:
[----:B------:R-:W-:Y:S05]  /*5e50*/  BSYNC.RECONVERGENT B1 ;  /* 0x0000000000017941 */ /* 0x000fea0003800200 */
.L_x_3137:
        /* <DEDUP_REMOVED lines=30> */
.L_x_3140:
[----:B------:R-:W-:Y:S05]  /*6040*/  BSYNC.RECONVERGENT B1 ;  /* 0x0000000000017941 */ /* 0x000fea0003800200 */
.L_x_3139:
        /* <DEDUP_REMOVED lines=30> */
.L_x_3142:
[----:B------:R-:W-:Y:S05]  /*6230*/  BSYNC.RECONVERGENT B1 ;  /* 0x0000000000017941 */ /* 0x000fea0003800200 */
.L_x_3141:
        /* <DEDUP_REMOVED lines=30> */
.L_x_3144:
[----:B------:R-:W-:Y:S05]  /*6420*/  BSYNC.RECONVERGENT B1 ;  /* 0x0000000000017941 */ /* 0x000fea0003800200 */
.L_x_3143:
        /* <DEDUP_REMOVED lines=28> */
[----:B------:R-:W-:-:S05]  /*65f0*/  F2FP.F16.F32.PACK_AB R23, R23, R6 ;  /* 0x000000061717723e */ /* 0x000fca00000000ff */
[----:B------:R0:W-:Y:S02]  /*6600*/  STG.E desc[UR6][R20.64], R23 ;  /* 0x0000001714007986 */ /* 0x0001e4000c101906 */
.L_x_3146:
[----:B------:R-:W-:Y:S05]  /*6610*/  BSYNC.RECONVERGENT B1 ;  /* 0x0000000000017941 */ /* 0x000fea0003800200 */
.L_x_3145:
        /* <DEDUP_REMOVED lines=26> */
[----:B------:R-:W-:-:S05]  /*67c0*/  F2FP.F16.F32.PACK_AB R21, R21, R6 ;  /* 0x000000061515723e */ /* 0x000fca00000000ff */
[----:B------:R0:W-:Y:S02]  /*67d0*/  STG.E desc[UR6][R18.64], R21 ;  /* 0x0000001512007986 */ /* 0x0001e4000c101906 */
.L_x_3116:
[----:B------:R-:W-:Y:S05]  /*67e0*/  BSYNC.RECONVERGENT B0 ;  /* 0x0000000000007941 */ /* 0x000fea0003800200 */
.L_x_3084:
        /* <DEDUP_REMOVED lines=8> */
.L_x_3148:
        /* <DEDUP_REMOVED lines=9> */
.L_x_4933:


//--------------------- .text._Z35group_norm_nhwc_fwd_one_pass_kernelI11Fp16IOBf16WLi256ELi160ELi640EEv26Group_norm_nhwc_fwd_params --------------------------
	.section	.text._Z35group_norm_nhwc_fwd_one_pass_kernelI11Fp16IOBf16WLi256ELi160ELi640EEv26Group_norm_nhwc_fwd_params,"ax",@progbits
	.align	128
        .global         _Z35group_norm_nhwc_fwd_one_pass_kernelI11Fp16IOBf16WLi256ELi160ELi640EEv26Group_norm_nhwc_fwd_params
        .type           _Z35group_norm_nhwc_fwd_one_pass_kernelI11Fp16IOBf16WLi256ELi160ELi640EEv26Group_norm_nhwc_fwd_params,@function
        .size           _Z35group_norm_nhwc_fwd_one_pass_kernelI11Fp16IOBf16WLi256ELi160ELi640EEv26Group_norm_nhwc_fwd_params,(.L_x_4934 - _Z35group_norm_nhwc_fwd_one_pass_kernelI11Fp16IOBf16WLi256ELi160ELi640EEv26Group_norm_nhwc_fwd_params)
        .other          _Z35group_norm_nhwc_fwd_one_pass_kernelI11Fp16IOBf16WLi256ELi160ELi640EEv26Group_norm_nhwc_fwd_params,@"STO_CUDA_ENTRY STV_DEFAULT"
_Z35group_norm_nhwc_fwd_one_pass_kernelI11Fp16IOBf16WLi256ELi160ELi640EEv26Group_norm_nhwc_fwd_params:
.text._Z35group_norm_nhwc_fwd_one_pass_kernelI11Fp16IOBf16WLi256ELi160ELi640EEv26Group_norm_nhwc_fwd_params:
        /* <DEDUP_REMOVED lines=26> */
.L_x_3288:
[----:B0-----:R-:W0:Y:S01]  /*01a0*/  LDCU UR10, c[0x0][0x3f8] ;  /* 0x00007f00ff0a77ac */ /* 0x001e220008000800 */
[----:B------:R-:W-:Y:S02]  /*01b0*/  IABS R6, UR5 ;  /* 0x0000000500067c13 */ /* 0x000fe40008000000 */
[----:B------:R-:W-:Y:S01]  /*01c0*/  MOV R78, RZ ;  /* 0x000000ff004e7202 */ /* 0x000fe20000000f00 */
[----:B------:R-:W1:Y:S01]  /*01d0*/  LDCU.64 UR14, c[0x0][0x3e8] ;  /* 0x00007d00ff0e77ac */ /* 0x000e620008000a00 */
[----:B0-----:R-:W-:Y:S01]  /*01e0*/  MOV R0, UR10 ;  /* 0x0000000a00007c02 */ /* 0x001fe20008000f00 */
[----:B------:R-:W-:-:S03]  /*01f0*/  UISETP.NE.AND UP0, UPT, UR10, URZ, UPT ;  /* 0x000000ff0a00728c */ /* 0x000fc6000bf05270 */
[----:B--234-:R-:W-:-:S04]  /*0200*/  IABS R7, R0 ;  /* 0x0000000000077213 */ /* 0x01cfc80000000000 */
        /* <DEDUP_REMOVED lines=53> */
[----:B------:R-:W5:Y:S01]  /*0560*/  @!P1 LDC.64 R22, c[0x0][0x390] ;  /* 0x0000e400ff169b82 */ /* 0x000f620000000a00 */
        /* <DEDUP_REMOVED lines=761> */
.L_x_3150:
[----:B------:R-:W-:Y:S05]  /*3500*/  BSYNC.RECONVERGENT B0 ;  /* 0x0000000000007941 */ /* 0x000fea0003800200 */
.L_x_3149:
        /* <DEDUP_REMOVED lines=54> */
.L_x_3152:
[----:B------:R-:W-:Y:S05]  /*3870*/  BSYNC.RECONVERGENT B0 ;  /* 0x0000000000007941 */ /* 0x000fea0003800200 */
.L_x_3151:
        /* <DEDUP_REMOVED lines=30> */
.L_x_3155:
        /* <DEDUP_REMOVED lines=10> */
.L_x_3154:
        /* <DEDUP_REMOVED lines=18> */
.L_x_3157:
        /* <DEDUP_REMOVED lines=145> */
.L_x_3156:
        /* <DEDUP_REMOVED lines=78> */
.L_x_3158:
        /* <DEDUP_REMOVED lines=42> */
.L_x_3159:
        /* <DEDUP_REMOVED lines=21> */
.L_x_3160:
[----:B------:R-:W-:Y:S05]  /*4e00*/  BSYNC.RECONVERGENT B0 ;  /* 0x0000000000007941 */ /* 0x000fea0003800200 */
.L_x_3153:
        /* <DEDUP_REMOVED lines=79> */
.L_x_3164:
[----:B------:R-:W-:Y:S05]  /*5300*/  BSYNC.RECONVERGENT B1 ;  /* 0x0000000000017941 */ /* 0x000fea0003800200 */
.L_x_3163:
        /* <DEDUP_REMOVED lines=20> */
.L_x_3166:
[----:B------:R-:W-:Y:S05]  /*5450*/  BSYNC.RECONVERGENT B1 ;  /* 0x0000000000017941 */ /* 0x000fea0003800200 */
.L_x_3165:
        /* <DEDUP_REMOVED lines=42> */
.L_x_3168:
[----:B------:R-:W-:Y:S05]  /*5700*/  BSYNC.RECONVERGENT B1 ;  /* 0x0000000000017941 */ /* 0x000fea0003800200 */
.L_x_3167:
        /* <DEDUP_REMOVED lines=22> */
.L_x_3170:
[----:B------:R-:W-:Y:S05]  /*5870*/  BSYNC.RECONVERGENT B1 ;  /* 0x0000000000017941 */ /* 0x000fea0003800200 */
.L_x_3169:
        /* <DEDUP_REMOVED lines=20> */
.L_x_3172:
[----:B------:R-:W-:Y:S05]  /*59c0*/  BSYNC.RECONVERGENT B1 ;  /* 0x0000000000017941 */ /* 0x000fea0003800200 */
.L_x_3171:
        /* <DEDUP_REMOVED lines=20> */
.L_x_3174:
[----:B------:R-:W-:Y:S05]  /*5b10*/  BSYNC.RECONVERGENT B1 ;  /* 0x0000000000017941 */ /* 0x000fea0003800200 */
.L_x_3173:
        /* <DEDUP_REMOVED lines=20> */
.L_x_3176:
[----:B------:R-:W-:Y:S05]  /*5c60*/  BSYNC.RECONVERGENT B1 ;  /* 0x0000000000017941 */ /* 0x000fea0003800200 */
.L_x_3175:
        /* <DEDUP_REMOVED lines=20> */
.L_x_3178:
[----:B------:R-:W-:Y:S05]  /*5db0*/  BSYNC.RECONVERGENT B1 ;  /* 0x0000000000017941 */ /* 0x000fea0003800200 */
.L_x_3177:
        /* <DEDUP_REMOVED lines=44> */
.L_x_3180:
[----:B------:R-:W-:Y:S05]  /*6080*/  BSYNC.RECONVERGENT B1 ;  /* 0x0000000000017941 */ /* 0x000fea0003800200 */
.L_x_3179:
        /* <DEDUP_REMOVED lines=20> */
.L_x_3182:
[----:B------:R-:W-:Y:S05]  /*61d0*/  BSYNC.RECONVERGENT B1 ;  /* 0x0000000000017941 */ /* 0x000fea0003800200 */
.L_x_3181:
        /* <DEDUP_REMOVED lines=20> */
.L_x_3184:
[----:B------:R-:W-:Y:S05]  /*6320*/  BSYNC.RECONVERGENT B1 ;  /* 0x0000000000017941 */ /* 0x000fea0003800200 */
.L_x_3183:
        /* <DEDUP_REMOVED lines=20> */
.L_x_3186:
[----:B------:R-:W-:Y:S05]  /*6470*/  BSYNC.RECONVERGENT B1 ;  /* 0x0000000000017941 */ /* 0x000fea0003800200 */
.L_x_3185:
        /* <DEDUP_REMOVED lines=17> */
[----:B------:R-:W-:Y:S02]  /*6590*/  F2FP.F16.F32.PACK_AB R3, R23, R0 ;  /* 0x000000001703723e */ /* 0x000fe400000000ff */
[----:B------:R-:W-:-:S05]  /*65a0*/  LEA.HI.X R21, R2, UR17, R21, 0x1, P1 ;  /* 0x0000001102157c11 */ /* 0x000fca00088f0c15 */
[----:B------:R4:W-:Y:S02]  /*65b0*/  STG.E desc[UR12][R20.64], R3 ;  /* 0x0000000314007986 */ /* 0x0009e4000c10190c */
.L_x_3188:
[----:B------:R-:W-:Y:S05]  /*65c0*/  BSYNC.RECONVERGENT B1 ;  /* 0x0000000000017941 */ /* 0x000fea0003800200 */
.L_x_3187:
        /* <DEDUP_REMOVED lines=20> */
.L_x_3190:
[----:B------:R-:W-:Y:S05]  /*6710*/  BSYNC.RECONVERGENT B1 ;  /* 0x0000000000017941 */ /* 0x000fea0003800200 */
.L_x_3189:
        /* <DEDUP_REMOVED lines=44> */
.L_x_3192:
[----:B------:R-:W-:Y:S05]  /*69e0*/  BSYNC.RECONVERGENT B1 ;  /* 0x0000000000017941 */ /* 0x000fea0003800200 */
.L_x_3191:
        /* <DEDUP_REMOVED lines=20> */
.L_x_3194:
[----:B------:R-:W-:Y:S05]  /*6b30*/  BSYNC.RECONVERGENT B1 ;  /* 0x0000000000017941 */ /* 0x000fea0003800200 */
.L_x_3193:
        /* <DEDUP_REMOVED lines=20> */
.L_x_3196:
[----:B------:R-:W-:Y:S05]  /*6c80*/  BSYNC.RECONVERGENT B1 ;  /* 0x0000000000017941 */ /* 0x000fea0003800200 */
.L_x_3195:
        /* <DEDUP_REMOVED lines=20> */
.L_x_3198:
[----:B------:R-:W-:Y:S05]  /*6dd0*/  BSYNC.RECONVERGENT B1 ;  /* 0x0000000000017941 */ /* 0x000fea0003800200 */
.L_x_3197:
        /* <DEDUP_REMOVED lines=20> */
.L_x_3200:
[----:B------:R-:W-:Y:S05]  /*6f20*/  BSYNC.RECONVERGENT B1 ;  /* 0x0000000000017941 */ /* 0x000fea0003800200 */
.L_x_3199:
        /* <DEDUP_REMOVED lines=20> */
.L_x_3202:
[----:B------:R-:W-:Y:S05]  /*7070*/  BSYNC.RECONVERGENT B1 ;  /* 0x0000000000017941 */ /* 0x000fea0003800200 */
.L_x_3201:
        /* <DEDUP_REMOVED lines=44> */
.L_x_3204:
[----:B------:R-:W-:Y:S05]  /*7340*/  BSYNC.RECONVERGENT B1 ;  /* 0x0000000000017941 */ /* 0x000fea0003800200 */
.L_x_3203:
        /* <DEDUP_REMOVED lines=20> */
.L_x_3206:
[----:B------:R-:W-:Y:S05]  /*7490*/  BSYNC.RECONVERGENT B1 ;  /* 0x0000000000017941 */ /* 0x000fea0003800200 */
.L_x_3205:
        /* <DEDUP_REMOVED lines=20> */
.L_x_3208:
[----:B------:R-:W-:Y:S05]  /*75e0*/  BSYNC.RECONVERGENT B1 ;  /* 0x0000000000017941 */ /* 0x000fea0003800200 */
.L_x_3207:
        /* <DEDUP_REMOVED lines=20> */
.L_x_3210:
[----:B------:R-:W-:Y:S05]  /*7730*/  BSYNC.RECONVERGENT B1 ;  /* 0x0000000000017941 */ /* 0x000fea0003800200 */
.L_x_3209:
        /* <DEDUP_REMOVED lines=20> */
.L_x_3212:
[----:B------:R-:W-:Y:S05]  /*7880*/  BSYNC.RECONVERGENT B1 ;  /* 0x0000000000017941 */ /* 0x000fea0003800200 */
.L_x_3211:
        /* <DEDUP_REMOVED lines=20> */
.L_x_3214:
[----:B------:R-:W-:Y:S05]  /*79d0*/  BSYNC.RECONVERGENT B1 ;  /* 0x0000000000017941 */ /* 0x000fea0003800200 */
.L_x_3213:
        /* <DEDUP_REMOVED lines=42> */
.L_x_3216:
[----:B------:R-:W-:Y:S05]  /*7c80*/  BSYNC.RECONVERGENT B1 ;  /* 0x0000000000017941 */ /* 0x000fea0003800200 */
.L_x_3215:
        /* <DEDUP_REMOVED lines=20> */
.L_x_3218:
[----:B------:R-:W-:Y:S05]  /*7dd0*/  BSYNC.RECONVERGENT B1 ;  /* 0x0000000000017941 */ /* 0x000fea0003800200 */
.L_x_3217:
        /* <DEDUP_REMOVED lines=20> */
.L_x_3220:
[----:B------:R-:W-:Y:S05]  /*7f20*/  BSYNC.RECONVERGENT B1 ;  /* 0x0000000000017941 */ /* 0x000fea0003800200 */
.L_x_3219:
        /* <DEDUP_REMOVED lines=20> */
.L_x_3222:
[----:B------:R-:W-:Y:S05]  /*8070*/  BSYNC.RECONVERGENT B1 ;  /* 0x0000000000017941 */ /* 0x000fea0003800200 */
.L_x_3221:
        /* <DEDUP_REMOVED lines=20> */
.L_x_3224:
[----:B------:R-:W-:Y:S05]  /*81c0*/  BSYNC.RECONVERGENT B1 ;  /* 0x0000000000017941 */ /* 0x000fea0003800200 */
.L_x_3223:
        /* <DEDUP_REMOVED lines=10> */
[----:B------:R-:W-:Y:S01]  /*8270*/  F2FP.F16.F32.PACK_AB R5, R56, R5 ;  /* 0x000000053805723e */ /* 0x000fe200000000ff */
        /* <DEDUP_REMOVED lines=8> */
.L_x_3162:
        /* <DEDUP_REMOVED lines=41> */
[----:B------:R-:W-:-:S05]  /*8590*/  F2FP.F16.F32.PACK_AB R33, R78, R33 ;  /* 0x000000214e21723e */ /* 0x000fca00000000ff */
[----:B------:R0:W-:Y:S02]  /*85a0*/  STG.E desc[UR12][R20.64], R33 ;  /* 0x0000002114007986 */ /* 0x0001e4000c10190c */
.L_x_3227:
[----:B------:R-:W-:Y:S05]  /*85b0*/  BSYNC.RECONVERGENT B1 ;  /* 0x0000000000017941 */ /* 0x000fea0003800200 */
.L_x_3226:
        /* <DEDUP_REMOVED lines=30> */
.L_x_3229:
[----:B------:R-:W-:Y:S05]  /*87a0*/  BSYNC.RECONVERGENT B1 ;  /* 0x0000000000017941 */ /* 0x000fea0003800200 */
.L_x_3228:
        /* <DEDUP_REMOVED lines=52> */
.L_x_3231:
[----:B------:R-:W-:Y:S05]  /*8af0*/  BSYNC.RECONVERGENT B1 ;  /* 0x0000000000017941 */ /* 0x000fea0003800200 */
.L_x_3230:
        /* <DEDUP_REMOVED lines=32> */
.L_x_3233:
[----:B------:R-:W-:Y:S05]  /*8d00*/  BSYNC.RECONVERGENT B1 ;  /* 0x0000000000017941 */ /* 0x000fea0003800200 */
.L_x_3232:
        /* <DEDUP_REMOVED lines=28> */
[----:B------:R-:W-:-:S05]  /*8ed0*/  F2FP.F16.F32.PACK_AB R73, R90, R73 ;  /* 0x000000495a49723e */ /* 0x000fca00000000ff */
[----:B------:R2:W-:Y:S02]  /*8ee0*/  STG.E desc[UR12][R22.64], R73 ;  /* 0x0000004916007986 */ /* 0x0005e4000c10190c */
.L_x_3235:
[----:B------:R-:W-:Y:S05]  /*8ef0*/  BSYNC.RECONVERGENT B1 ;  /* 0x0000000000017941 */ /* 0x000fea0003800200 */
.L_x_3234:
        /* <DEDUP_REMOVED lines=30> */
.L_x_3237:
[----:B------:R-:W-:Y:S05]  /*90e0*/  BSYNC.RECONVERGENT B1 ;  /* 0x0000000000017941 */ /* 0x000fea0003800200 */
.L_x_3236:
        /* <DEDUP_REMOVED lines=30> */
.L_x_3239:
[----:B------:R-:W-:Y:S05]  /*92d0*/  BSYNC.RECONVERGENT B1 ;  /* 0x0000000000017941 */ /* 0x000fea0003800200 */
.L_x_3238:
        /* <DEDUP_REMOVED lines=30> */
.L_x_3241:
[----:B------:R-:W-:Y:S05]  /*94c0*/  BSYNC.RECONVERGENT B1 ;  /* 0x0000000000017941 */ /* 0x000fea0003800200 */
.L_x_3240:
        /* <DEDUP_REMOVED lines=54> */
.L_x_3243:
[----:B------:R-:W-:Y:S05]  /*9830*/  BSYNC.RECONVERGENT B1 ;  /* 0x0000000000017941 */ /* 0x000fea0003800200 */
.L_x_3242:
        /* <DEDUP_REMOVED lines=30> */
.L_x_3245:
[----:B------:R-:W-:Y:S05]  /*9a20*/  BSYNC.RECONVERGENT B1 ;  /* 0x0000000000017941 */ /* 0x000fea0003800200 */
.L_x_3244:
        /* <DEDUP_REMOVED lines=30> */
.L_x_3247:
[----:B------:R-:W-:Y:S05]  /*9c10*/  BSYNC.RECONVERGENT B1 ;  /* 0x0000000000017941 */ /* 0x000fea0003800200 */
.L_x_3246:
        /* <DEDUP_REMOVED lines=30> */
.L_x_3249:
[----:B------:R-:W-:Y:S05]  /*9e00*/  BSYNC.RECONVERGENT B1 ;  /* 0x0000000000017941 */ /* 0x000fea0003800200 */
.L_x_3248:
        /* <DEDUP_REMOVED lines=30> */
.L_x_3251:
[----:B------:R-:W-:Y:S05]  /*9ff0*/  BSYNC.RECONVERGENT B1 ;  /* 0x0000000000017941 */ /* 0x000fea0003800200 */
.L_x_3250:
        /* <DEDUP_REMOVED lines=30> */
.L_x_3253:
[----:B------:R-:W-:Y:S05]  /*a1e0*/  BSYNC.RECONVERGENT B1 ;  /* 0x0000000000017941 */ /* 0x000fea0003800200 */
.L_x_3252:
        /* <DEDUP_REMOVED lines=54> */
.L_x_3255:
[----:B------:R-:W-:Y:S05]  /*a550*/  BSYNC.RECONVERGENT B1 ;  /* 0x0000000000017941 */ /* 0x000fea0003800200 */
.L_x_3254:
        /* <DEDUP_REMOVED lines=9> */
[----:B0-----:R-:W-:Y:S01]  /*a5f0*/  FFMA.FTZ R61, R28, R8, R27 ;  /* 0x000000081c3d7223 */ /* 0x001fe2000001001b */
[----:B------:R-:W-:-:S03]  /*a600*/  FFMA.FTZ R8, R29, R9, R26 ;  /* 0x000000091d087223 */ /* 0x000fc6000001001a */
[----:B------:R-:W-:Y:S01]  /*a610*/  FMUL.FTZ R2, R61, -1.4426950216293334961 ;  /* 0xbfb8aa3b3d027820 */ /* 0x000fe20000410000 */
[----:B------:R-:W-:-:S05]  /*a620*/  FMUL.FTZ R5, R8, -1.4426950216293334961 ;  /* 0xbfb8aa3b08057820 */ /* 0x000fca0000410000 */
        /* <DEDUP_REMOVED lines=15> */
[----:B------:R-:W-:-:S05]  /*a720*/  F2FP.F16.F32.PACK_AB R9, R9, R6 ;  /* 0x000000060909723e */ /* 0x000fca00000000ff */
[----:B------:R1:W-:Y:S02]  /*a730*/  STG.E desc[UR12][R4.64], R9 ;  /* 0x0000000904007986 */ /* 0x0003e4000c10190c */
.L_x_3257:
[----:B------:R-:W-:Y:S05]  /*a740*/  BSYNC.RECONVERGENT B1 ;  /* 0x0000000000017941 */ /* 0x000fea0003800200 */
.L_x_3256:
        /* <DEDUP_REMOVED lines=9> */
[----:B-1----:R-:W-:Y:S01]  /*a7e0*/  FFMA.FTZ R9, R28, R10, R27 ;  /* 0x0000000a1c097223 */ /* 0x002fe2000001001b */
[----:B------:R-:W-:-:S03]  /*a7f0*/  FFMA.FTZ R8, R29, R11, R26 ;  /* 0x0000000b1d087223 */ /* 0x000fc6000001001a */
[----:B------:R-:W-:Y:S01]  /*a800*/  FMUL.FTZ R2, R9, -1.4426950216293334961 ;  /* 0xbfb8aa3b09027820 */ /* 0x000fe20000410000 */
[----:B0-----:R-:W-:-:S05]  /*a810*/  FMUL.FTZ R5, R8, -1.4426950216293334961 ;  /* 0xbfb8aa3b08057820 */ /* 0x001fca0000410000 */
        /* <DEDUP_REMOVED lines=17> */
.L_x_3259:
[----:B------:R-:W-:Y:S05]  /*a930*/  BSYNC.RECONVERGENT B1 ;  /* 0x0000000000017941 */ /* 0x000fea0003800200 */
.L_x_3258:
        /* <DEDUP_REMOVED lines=9> */
[----:B-12---:R-:W-:Y:S01]  /*a9d0*/  FFMA.FTZ R9, R28, R12, R27 ;  /* 0x0000000c1c097223 */ /* 0x006fe2000001001b */
[----:B------:R-:W-:-:S03]  /*a9e0*/  FFMA.FTZ R8, R29, R13, R26 ;  /* 0x0000000d1d087223 */ /* 0x000fc6000001001a */
[----:B------:R-:W-:Y:S01]  /*a9f0*/  FMUL.FTZ R2, R9, -1.4426950216293334961 ;  /* 0xbfb8aa3b09027820 */ /* 0x000fe20000410000 */
[----:B0-----:R-:W-:-:S05]  /*aa00*/  FMUL.FTZ R5, R8, -1.4426950216293334961 ;  /* 0xbfb8aa3b08057820 */ /* 0x001fca0000410000 */
        /* <DEDUP_REMOVED lines=15> */
[----:B------:R-:W-:-:S05]  /*ab00*/  F2FP.F16.F32.PACK_AB R9, R9, R6 ;  /* 0x000000060909723e */ /* 0x000fca00000000ff */
[----:B------:R3:W-:Y:S02]  /*ab10*/  STG.E desc[UR12][R4.64], R9 ;  /* 0x0000000904007986 */ /* 0x0007e4000c10190c */
.L_x_3261:
[----:B------:R-:W-:Y:S05]  /*ab20*/  BSYNC.RECONVERGENT B1 ;  /* 0x0000000000017941 */ /* 0x000fea0003800200 */
.L_x_3260:
        /* <DEDUP_REMOVED lines=28> */
[----:B------:R-:W-:-:S05]  /*acf0*/  F2FP.F16.F32.PACK_AB R9, R9, R6 ;  /* 0x000000060909723e */ /* 0x000fca00000000ff */
[----:B------:R4:W-:Y:S02]  /*ad00*/  STG.E desc[UR12][R4.64], R9 ;  /* 0x0000000904007986 */ /* 0x0009e4000c10190c */
.L_x_3263:
[----:B------:R-:W-:Y:S05]  /*ad10*/  BSYNC.RECONVERGENT B1 ;  /* 0x0000000000017941 */ /* 0x000fea0003800200 */
.L_x_3262:
        /* <DEDUP_REMOVED lines=9> */
[----:B-1234-:R-:W-:Y:S01]  /*adb0*/  FFMA.FTZ R9, R28, R16, R27 ;  /* 0x000000101c097223 */ /* 0x01efe2000001001b */
[----:B------:R-:W-:-:S03]  /*adc0*/  FFMA.FTZ R8, R29, R17, R26 ;  /* 0x000000111d087223 */ /* 0x000fc6000001001a */
[----:B------:R-:W-:Y:S01]  /*add0*/  FMUL.FTZ R2, R9, -1.4426950216293334961 ;  /* 0xbfb8aa3b09027820 */ /* 0x000fe20000410000 */
[----:B0-----:R-:W-:-:S05]  /*ade0*/  FMUL.FTZ R5, R8, -1.4426950216293334961 ;  /* 0xbfb8aa3b08057820 */ /* 0x001fca0000410000 */
        /* <DEDUP_REMOVED lines=15> */
[----:B------:R-:W-:-:S05]  /*aee0*/  F2FP.F16.F32.PACK_AB R9, R9, R6 ;  /* 0x000000060909723e */ /* 0x000fca00000000ff */
[----:B------:R0:W-:Y:S02]  /*aef0*/  STG.E desc[UR12][R4.64], R9 ;  /* 0x0000000904007986 */ /* 0x0001e4000c10190c */
.L_x_3265:
[----:B------:R-:W-:Y:S05]  /*af00*/  BSYNC.RECONVERGENT B1 ;  /* 0x0000000000017941 */ /* 0x000fea0003800200 */
.L_x_3264:
        /* <DEDUP_REMOVED lines=54> */
.L_x_3267:
[----:B------:R-:W-:Y:S05]  /*b270*/  BSYNC.RECONVERGENT B1 ;  /* 0x0000000000017941 */ /* 0x000fea0003800200 */
.L_x_3266:
        /* <DEDUP_REMOVED lines=28> */
[----:B------:R-:W-:-:S05]  /*b440*/  F2FP.F16.F32.PACK_AB R17, R17, R0 ;  /* 0x000000001111723e */ /* 0x000fca00000000ff */
[----:B------:R1:W-:Y:S02]  /*b450*/  STG.E desc[UR12][R4.64], R17 ;  /* 0x0000001104007986 */ /* 0x0003e4000c10190c */
.L_x_3269:
[----:B------:R-:W-:Y:S05]  /*b460*/  BSYNC.RECONVERGENT B1 ;  /* 0x0000000000017941 */ /* 0x000fea0003800200 */
.L_x_3268:
        /* <DEDUP_REMOVED lines=30> */
.L_x_3271:
[----:B------:R-:W-:Y:S05]  /*b650*/  BSYNC.RECONVERGENT B1 ;  /* 0x0000000000017941 */ /* 0x000fea0003800200 */
.L_x_3270:
        /* <DEDUP_REMOVED lines=30> */
.L_x_3273:
[----:B------:R-:W-:Y:S05]  /*b840*/  BSYNC.RECONVERGENT B1 ;  /* 0x0000000000017941 */ /* 0x000fea0003800200 */
.L_x_3272:
        /* <DEDUP_REMOVED lines=28> */
[----:B------:R-:W-:-:S05]  /*ba10*/  F2FP.F16.F32.PACK_AB R11, R11, R0 ;  /* 0x000000000b0b723e */ /* 0x000fca00000000ff */
[----:B------:R4:W-:Y:S02]  /*ba20*/  STG.E desc[UR12][R4.64], R11 ;  /* 0x0000000b04007986 */ /* 0x0009e4000c10190c */
.L_x_3275:
[----:B------:R-:W-:Y:S05]  /*ba30*/  BSYNC.RECONVERGENT B1 ;  /* 0x0000000000017941 */ /* 0x000fea0003800200 */
.L_x_3274:
        /* <DEDUP_REMOVED lines=30> */
.L_x_3277:
[----:B------:R-:W-:Y:S05]  /*bc20*/  BSYNC.RECONVERGENT B1 ;  /* 0x0000000000017941 */ /* 0x000fea0003800200 */
.L_x_3276:
        /* <DEDUP_REMOVED lines=52> */
.L_x_3279:
[----:B------:R-:W-:Y:S05]  /*bf70*/  BSYNC.RECONVERGENT B1 ;  /* 0x0000000000017941 */ /* 0x000fea0003800200 */
.L_x_3278:
        /* <DEDUP_REMOVED lines=30> */
.L_x_3281:
[----:B------:R-:W-:Y:S05]  /*c160*/  BSYNC.RECONVERGENT B1 ;  /* 0x0000000000017941 */ /* 0x000fea0003800200 */
.L_x_3280:
        /* <DEDUP_REMOVED lines=9> */
[----:B------:R-:W-:Y:S01]  /*c200*/  FFMA.FTZ R51, R28, R51, R27 ;  /* 0x000000331c337223 */ /* 0x000fe2000001001b */
        /* <DEDUP_REMOVED lines=20> */
.L_x_3283:
[----:B------:R-:W-:Y:S05]  /*c350*/  BSYNC.RECONVERGENT B1 ;  /* 0x0000000000017941 */ /* 0x000fea0003800200 */
.L_x_3282:
        /* <DEDUP_REMOVED lines=30> */
.L_x_3285:
[----:B------:R-:W-:Y:S05]  /*c540*/  BSYNC.RECONVERGENT B1 ;  /* 0x0000000000017941 */ /* 0x000fea0003800200 */
.L_x_3284:
        /* <DEDUP_REMOVED lines=28> */
[----:B------:R-:W-:-:S05]  /*c710*/  F2FP.F16.F32.PACK_AB R7, R10, R7 ;  /* 0x000000070a07723e */ /* 0x000fca00000000ff */
[----:B------:R4:W-:Y:S02]  /*c720*/  STG.E desc[UR12][R2.64], R7 ;  /* 0x0000000702007986 */ /* 0x0009e4000c10190c */
.L_x_3287:
[----:B------:R-:W-:Y:S05]  /*c730*/  BSYNC.RECONVERGENT B1 ;  /* 0x0000000000017941 */ /* 0x000fea0003800200 */
.L_x_3286:
        /* <DEDUP_REMOVED lines=26> */
[----:B------:R-:W-:-:S05]  /*c8e0*/  F2FP.F16.F32.PACK_AB R7, R7, R0 ;  /* 0x000000000707723e */ /* 0x000fca00000000ff */
[----:B------:R0:W-:Y:S02]  /*c8f0*/  STG.E desc[UR12][R2.64], R7 ;  /* 0x0000000702007986 */ /* 0x0001e4000c10190c */
.L_x_3225:
[----:B------:R-:W-:Y:S05]  /*c900*/  BSYNC.RECONVERGENT B0 ;  /* 0x0000000000007941 */ /* 0x000fea0003800200 */
.L_x_3161:
        /* <DEDUP_REMOVED lines=9> */
.L_x_3289:
        /* <DEDUP_REMOVED lines=14> */
.L_x_4934:


//--------------------- .text._Z35group_norm_nhwc_fwd_one_pass_kernelI11Fp16IOBf16WLi512ELi160ELi640EEv26Group_norm_nhwc_fwd_params --------------------------
	.section	.text._Z35group_norm_nhwc_fwd_one_pass_kernelI11Fp16IOBf16WLi512ELi160ELi640EEv26Group_norm_nhwc_fwd_params,"ax",@progbits
	.align	128
        .global         _Z35group_norm_nhwc_fwd_one_pass_kernelI11Fp16IOBf16WLi512ELi160ELi640EEv26Group_norm_nhwc_fwd_params
        .type           _Z35group_norm_nhwc_fwd_one_pass_kernelI11Fp16IOBf16WLi512ELi160ELi640EEv26Group_norm_nhwc_fwd_params,@function
        .size           _Z35group_norm_nhwc_fwd_one_pass_kernelI11Fp16IOBf16WLi512ELi160ELi640EEv26Group_norm_nhwc_fwd_params,(.L_x_4935 - _Z35group_norm_nhwc_fwd_one_pass_kernelI11Fp16IOBf16WLi512ELi160ELi640EEv26Group_norm_nhwc_fwd_params)
        .other          _Z35group_norm_nhwc_fwd_one_pass_kernelI11Fp16IOBf16WLi512ELi160ELi640EEv26Group_norm_nhwc_fwd_params,@"STO_CUDA_ENTRY STV_DEFAULT"
_Z35group_norm_nhwc_fwd_one_pass_kernelI11Fp16IOBf16WLi512ELi160ELi640EEv26Group_norm_nhwc_fwd_params:
.text._Z35group_norm_nhwc_fwd_one_pass_kernelI11Fp16IOBf16WLi512ELi160ELi640EEv26Group_norm_nhwc_fwd_params:
        /* <DEDUP_REMOVED lines=36> */
.L_x_3327:
[----:B0-----:R-:W0:Y:S01]  /*0240*/  LDCU UR12, c[0x0][0x3f8] ;  /* 0x00007f00ff0c77ac */ /* 0x001e220008000800 */
[----:B-123--:R-:W-:Y:S01]  /*0250*/  IABS R3, UR9 ;  /* 0x0000000900037c13 */ /* 0x00efe20008000000 */
[----:B-----5:R-:W-:Y:S01]  /*0260*/  VIADD R5, R51, 0x8 ;  /* 0x0000000833057836 */ /* 0x020fe20000000000 */
[----:B------:R-:W1:Y:S01]  /*0270*/  @!P0 LDC.64 R20, c[0x0][0x3e0] ;  /* 0x0000f800ff148b82 */ /* 0x000e620000000a00 */
        /* <DEDUP_REMOVED lines=2062> */
.L_x_3291:
[----:B0---4-:R-:W-:Y:S05]  /*8360*/  BSYNC.RECONVERGENT B0 ;  /* 0x0000000000007941 */ /* 0x011fea0003800200 */
.L_x_3290:
        /* <DEDUP_REMOVED lines=54> */
.L_x_3293:
[----:B------:R-:W-:Y:S05]  /*86d0*/  BSYNC.RECONVERGENT B0 ;  /* 0x0000000000007941 */ /* 0x000fea0003800200 */
.L_x_3292:
        /* <DEDUP_REMOVED lines=36> */
.L_x_3297:
[----:B------:R-:W2:Y:S04]  /*8920*/  LDG.E.STRONG.GPU R0, desc[UR18][R4.64] ;  /* 0x0000001204007981 */ /* 0x000ea8000c1ef900 */
[----:B--2---:R-:W-:Y:S04]  /*8930*/  CCTL.IVALL ;  /* 0x00000000ff00798f */ /* 0x004fe80002000000 */
[----:B------:R0:W-:Y:S01]  /*8940*/  STL [R1], R0 ;  /* 0x0000000001007387 */ /* 0x0001e20000100800 */
[----:B------:R-:W-:-:S13]  /*8950*/  ISETP.NE.AND P1, PT, R0, UR14, PT ;  /* 0x0000000e00007c0c */ /* 0x000fda000bf25270 */
[----:B0-----:R-:W-:Y:S05]  /*8960*/  @P1 BRA `(.L_x_3297) ;  /* 0xfffffffc00ec1947 */ /* 0x001fea000383ffff */
.L_x_3296:
[----:B0---4-:R-:W-:Y:S05]  /*8970*/  BSYNC.RECONVERGENT B0 ;  /* 0x0000000000007941 */ /* 0x011fea0003800200 */
.L_x_3295:
        /* <DEDUP_REMOVED lines=15> */
.L_x_3299:
        /* <DEDUP_REMOVED lines=99> */
.L_x_3298:
        /* <DEDUP_REMOVED lines=54> */
.L_x_3300:
        /* <DEDUP_REMOVED lines=27> */
.L_x_3301:
        /* <DEDUP_REMOVED lines=15> */
.L_x_3302:
[----:B------:R-:W-:Y:S05]  /*96a0*/  BSYNC.RECONVERGENT B0 ;  /* 0x0000000000007941 */ /* 0x000fea0003800200 */
.L_x_3294:
[----:B------:R-:W2:Y:S01]  /*96b0*/  S2R R0, SR_TID.X ;  /* 0x0000000000007919 */ /* 0x000ea20000002100 */
[----:B------:R-:W-:Y:S01]  /*96c0*/  LOP3.LUT P2, RZ, R52, 0x2000000, RZ, 0xc0, !PT ;  /* 0x0200000034ff7812 */ /* 0x000fe2000784c0ff */
[----:B------:R-:W0:Y:S01]  /*96d0*/  S2UR UR6, SR_CgaCtaId ;  /* 0x00000000000679c3 */ /* 0x000e220000008800 */
[----:B------:R-:W4:Y:S01]  /*96e0*/  LDCU UR7, c[0x0][0x414] ;  /* 0x00008280ff0777ac */ /* 0x000f220008000800 */
[----:B------:R-:W-:Y:S02]  /*96f0*/  ISETP.NE.AND P1, PT, R6, RZ, PT ;  /* 0x000000ff0600720c */ /* 0x000fe40003f25270 */
[----:B------:R-:W-:Y:S01]  /*9700*/  MOV R15, UR9 ;  /* 0x00000009000f7c02 */ /* 0x000fe20008000f00 */
[----:B------:R-:W-:-:S03]  /*9710*/  UMOV UR5, 0x400 ;  /* 0x0000040000057882 */ /* 0x000fc60000000000 */
[----:B------:R-:W5:Y:S08]  /*9720*/  LDC.64 R10, c[0x0][0x398] ;  /* 0x0000e600ff0a7b82 */ /* 0x000f700000000a00 */
[----:B------:R-:W5:Y:S01]  /*9730*/  LDC.64 R12, c[0x0][0x3a0] ;  /* 0x0000e800ff0c7b82 */ /* 0x000f620000000a00 */
        /* <DEDUP_REMOVED lines=14> */
[----:B0-----:R-:W-:-:S04]  /*9820*/  @P2 IMAD.WIDE R4, R15, 0x8, R4 ;  /* 0x000000080f042825 */ /* 0x001fc800078e0204 */
[----:B------:R-:W-:Y:S01]  /*9830*/  @P2 FMUL.FTZ R15, R3, UR7 ;  /* 0x00000007030f2c20 */ /* 0x000fe20008410000 */
[----:B------:R-:W-:-:S04]  /*9840*/  VIADD R9, R8, UR11 ;  /* 0x0000000b08097c36 */ /* 0x000fc80008000000 */
[----:B------:R-:W-:Y:S01]  /*9850*/  @P2 STG.E.64 desc[UR18][R4.64], R14 ;  /* 0x0000000e04002986 */ /* 0x000fe2000c101b12 */
[C---:B-----5:R-:W-:Y:S01]  /*9860*/  IMAD.WIDE R6, R9.reuse, 0x2, R10 ;  /* 0x0000000209067825 */ /* 0x060fe200078e020a */
[----:B------:R-:W-:Y:S03]  /*9870*/  BAR.SYNC.DEFER_BLOCKING 0x0 ;  /* 0x0000000000007b1d */ /* 0x000fe60000010000 */
[----:B------:R-:W-:-:S03]  /*9880*/  IMAD.WIDE R12, R9, 0x2, R12 ;  /* 0x00000002090c7825 */ /* 0x000fc600078e020c */
[----:B------:R-:W2:Y:S04]  /*9890*/  LDG.E.U16 R11, desc[UR18][R6.64] ;  /* 0x00000012060b7981 */ /* 0x000ea8000c1e1500 */
[----:B------:R-:W3:Y:S04]  /*98a0*/  LDG.E.U16 R16, desc[UR18][R6.64+0x2] ;  /* 0x0000021206107981 */ /* 0x000ee8000c1e1500 */
[----:B------:R-:W4:Y:S04]  /*98b0*/  LDG.E.U16 R18, desc[UR18][R12.64] ;  /* 0x000000120c127981 */ /* 0x000f28000c1e1500 */
[----:B------:R-:W5:Y:S01]  /*98c0*/  LDG.E.U16 R17, desc[UR18][R12.64+0x2] ;  /* 0x000002120c117981 */ /* 0x000f62000c1e1500 */
[----:B------:R-:W-:-:S03]  /*98d0*/  HFMA2 R10, -RZ, RZ, 1.875, 0 ;  /* 0x3f800000ff0a7431 */ /* 0x000fc600000001ff */
        /* <DEDUP_REMOVED lines=12> */
[----:B----4-:R-:W-:Y:S01]  /*99a0*/  IMAD.U32 R18, R18, 0x10000, RZ ;  /* 0x0001000012127824 */ /* 0x010fe200078e00ff */
[----:B-----5:R-:W-:Y:S01]  /*99b0*/  SHF.L.U32 R17, R17, 0x10, RZ ;  /* 0x0000001011117819 */ /* 0x020fe200000006ff */
[----:B01----:R-:W-:Y:S06]  /*99c0*/  BRA.U !UP0, `(.L_x_3303) ;  /* 0x0000000908587547 */ /* 0x003fec000b800000 */
[----:B------:R-:W-:Y:S01]  /*99d0*/  IMAD.MOV.U32 R0, RZ, RZ, RZ ;  /* 0x000000ffff007224 */ /* 0x000fe200078e00ff */
[----:B------:R-:W0:Y:S01]  /*99e0*/  LDCU.64 UR14, c[0x0][0x3e0] ;  /* 0x00007c00ff0e77ac */ /* 0x000e220008000a00 */
[----:B------:R-:W1:Y:S01]  /*99f0*/  LDCU.64 UR6, c[0x0][0x380] ;  /* 0x00007000ff0677ac */ /* 0x000e620008000a00 */
[----:B------:R-:W2:Y:S04]  /*9a00*/  LDCU.64 UR12, c[0x0][0x3e8] ;  /* 0x00007d00ff0c77ac */ /* 0x000ea80008000a00 */
.L_x_3312:
[----:B-1-3-5:R-:W-:-:S06]  /*9a10*/  LEA R4, R0, UR8, 0x2 ;  /* 0x0000000800047c11 */ /* 0x02afcc000f8e10ff */
[----:B0-----:R-:W5:Y:S01]  /*9a20*/  LDL.128 R4, [R4] ;  /* 0x0000000004047983 */ /* 0x001f620000100c00 */
[C---:B------:R-:W-:Y:S01]  /*9a30*/  LEA R25, R0.reuse, R51, 0x3 ;  /* 0x0000003300197211 */ /* 0x040fe200078e18ff */
[----:B------:R-:W-:Y:S01]  /*9a40*/  VIADD R0, R0, 0x4 ;  /* 0x0000000400007836 */ /* 0x000fe20000000000 */
[----:B------:R-:W-:Y:S02]  /*9a50*/  BSSY.RECONVERGENT B0, `(.L_x_3304) ;  /* 0x000002e000007945 */ /* 0x000fe40003800200 */
[C---:B--2---:R-:W-:Y:S01]  /*9a60*/  ISETP.GE.U32.AND P3, PT, R25.reuse, UR12, PT ;  /* 0x0000000c19007c0c */ /* 0x044fe2000bf66070 */
        /* <DEDUP_REMOVED lines=23> */
[-C--:B------:R-:W-:Y:S01]  /*9be0*/  FMUL.FTZ R15, R15, R10.reuse ;  /* 0x0000000a0f0f7220 */ /* 0x080fe20000410000 */
[----:B------:R-:W-:-:S03]  /*9bf0*/  FMUL.FTZ R19, R19, R10 ;  /* 0x0000000a13137220 */ /* 0x000fc60000410000 */
[----:B------:R-:W-:Y:S01]  /*9c00*/  FFMA.FTZ R24, R11, R15, R18 ;  /* 0x0000000f0b187223 */ /* 0x000fe20000010012 */
[----:B------:R-:W-:Y:S01]  /*9c10*/  MOV R15, R29 ;  /* 0x0000001d000f7202 */ /* 0x000fe20000000f00 */
[----:B------:R-:W-:Y:S02]  /*9c20*/  FFMA.FTZ R23, R16, R19, R17 ;  /* 0x0000001310177223 */ /* 0x000fe40000010011 */
[----:B------:R-:W-:Y:S02]  /*9c30*/  FMUL.FTZ R4, R24, -1.4426950216293334961 ;  /* 0xbfb8aa3b18047820 */ /* 0x000fe40000410000 */
[----:B------:R-:W-:Y:S01]  /*9c40*/  FMUL.FTZ R20, R23, -1.4426950216293334961 ;  /* 0xbfb8aa3b17147820 */ /* 0x000fe20000410000 */
[----:B------:R-:W-:-:S03]  /*9c50*/  IMAD.WIDE.U32 R14, R25, UR14, R14 ;  /* 0x0000000e190e7c25 */ /* 0x000fc6000f8e000e */
        /* <DEDUP_REMOVED lines=11> */
[----:B------:R-:W-:-:S05]  /*9d10*/  F2FP.F16.F32.PACK_AB R15, R15, R4 ;  /* 0x000000040f0f723e */ /* 0x000fca00000000ff */
[----:B------:R2:W-:Y:S02]  /*9d20*/  STG.E desc[UR18][R20.64], R15 ;  /* 0x0000000f14007986 */ /* 0x0005e4000c101912 */
.L_x_3305:
[----:B01----:R-:W-:Y:S05]  /*9d30*/  BSYNC.RECONVERGENT B0 ;  /* 0x0000000000007941 */ /* 0x003fea0003800200 */
.L_x_3304:
[----:B------:R-:W-:Y:S04]  /*9d40*/  BSSY.RECONVERGENT B0, `(.L_x_3306) ;  /* 0x000001e000007945 */ /* 0x000fe80003800200 */
[----:B------:R-:W-:Y:S05]  /*9d50*/  @P1 BRA `(.L_x_3307) ;  /* 0x0000000000701947 */ /* 0x000fea0003800000 */
[--C-:B-----5:R-:W-:Y:S02]  /*9d60*/  HADD2.F32 R4, -RZ, R5.reuse.H0_H0 ;  /* 0x20000005ff047230 */ /* 0x120fe40000004100 */
[----:B------:R-:W-:Y:S02]  /*9d70*/  HADD2.F32 R14, -RZ, R5.H1_H1 ;  /* 0x30000005ff0e7230 */ /* 0x000fe40000004100 */
[----:B--2---:R-:W-:Y:S02]  /*9d80*/  IMAD R21, R31, UR14, RZ ;  /* 0x0000000e1f157c24 */ /* 0x004fe4000f8e02ff */
[C---:B------:R-:W-:Y:S01]  /*9d90*/  FADD.FTZ R5, -R9.reuse, R4 ;  /* 0x0000000409057221 */ /* 0x040fe20000010100 */
[----:B------:R-:W-:Y:S01]  /*9da0*/  MOV R4, R26 ;  /* 0x0000001a00047202 */ /* 0x000fe20000000f00 */
[----:B------:R-:W-:Y:S01]  /*9db0*/  FADD.FTZ R15, -R9, R14 ;  /* 0x0000000e090f7221 */ /* 0x000fe20000010100 */
[----:B------:R-:W-:Y:S02]  /*9dc0*/  IMAD R21, R30, UR15, R21 ;  /* 0x0000000f1e157c24 */ /* 0x000fe4000f8e0215 */
[-C--:B------:R-:W-:Y:S01]  /*9dd0*/  FMUL.FTZ R5, R5, R10.reuse ;  /* 0x0000000a05057220 */ /* 0x080fe20000410000 */
[----:B------:R-:W-:-:S03]  /*9de0*/  FMUL.FTZ R15, R15, R10 ;  /* 0x0000000a0f0f7220 */ /* 0x000fc60000410000 */
[----:B------:R-:W-:Y:S01]  /*9df0*/  FFMA.FTZ R22, R11, R5, R18 ;  /* 0x000000050b167223 */ /* 0x000fe20000010012 */
[----:B------:R-:W-:Y:S02]  /*9e00*/  IMAD.MOV.U32 R5, RZ, RZ, R29 ;  /* 0x000000ffff057224 */ /* 0x000fe400078e001d */
[----:B------:R-:W-:Y:S01]  /*9e10*/  FFMA.FTZ R23, R16, R15, R17 ;  /* 0x0000000f10177223 */ /* 0x000fe20000010011 */
[----:B------:R-:W-:Y:S01]  /*9e20*/  FMUL.FTZ R14, R22, -1.4426950216293334961 ;  /* 0xbfb8aa3b160e7820 */ /* 0x000fe20000410000 */
[----:B------:R-:W-:-:S04]  /*9e30*/  IMAD.WIDE.U32 R4, R30, UR14, R4 ;  /* 0x0000000e1e047c25 */ /* 0x000fc8000f8e0004 */
[----:B------:R-:W-:Y:S01]  /*9e40*/  FMUL.FTZ R15, R23, -1.4426950216293334961 ;  /* 0xbfb8aa3b170f7820 */ /* 0x000fe20000410000 */
[----:B------:R-:W0:Y:S01]  /*9e50*/  MUFU.EX2 R14, R14 ;  /* 0x0000000e000e7308 */ /* 0x000e220000000800 */
[----:B------:R-:W-:-:S04]  /*9e60*/  IADD3 R21, PT, PT, R5, R21, RZ ;  /* 0x0000001505157210 */ /* 0x000fc80007ffe0ff */
[----:B------:R-:W1:Y:S01]  /*9e70*/  MUFU.EX2 R15, R15 ;  /* 0x0000000f000f7308 */ /* 0x000e620000000800 */
[----:B0-----:R-:W-:Y:S01]  /*9e80*/  FADD.FTZ R19, R14, 1 ;  /* 0x3f8000000e137421 */ /* 0x001fe20000010000 */
[----:B------:R-:W-:Y:S01]  /*9e90*/  LEA R14, P1, R4, UR6, 0x1 ;  /* 0x00000006040e7c11 */ /* 0x000fe2000f8208ff */
        /* <DEDUP_REMOVED lines=8> */
.L_x_3307:
[----:B------:R-:W-:Y:S05]  /*9f20*/  BSYNC.RECONVERGENT B0 ;  /* 0x0000000000007941 */ /* 0x000fea0003800200 */
.L_x_3306:
[----:B------:R-:W-:Y:S04]  /*9f30*/  BSSY.RECONVERGENT B0, `(.L_x_3308) ;  /* 0x000001e000007945 */ /* 0x000fe80003800200 */
[----:B------:R-:W-:Y:S05]  /*9f40*/  @P4 BRA `(.L_x_3309) ;  /* 0x0000000000704947 */ /* 0x000fea0003800000 */
[--C-:B-----5:R-:W-:Y:S02]  /*9f50*/  HADD2.F32 R4, -RZ, R6.reuse.H0_H0 ;  /* 0x20000006ff047230 */ /* 0x120fe40000004100 */
[----:B------:R-:W-:Y:S02]  /*9f60*/  HADD2.F32 R6, -RZ, R6.H1_H1 ;  /* 0x30000006ff067230 */ /* 0x000fe40000004100 */
[----:B------:R-:W-:Y:S02]  /*9f70*/  IMAD R13, R13, UR14, RZ ;  /* 0x0000000e0d0d7c24 */ /* 0x000fe4000f8e02ff */
[C---:B0-----:R-:W-:Y:S01]  /*9f80*/  FADD.FTZ R5, -R9.reuse, R4 ;  /* 0x0000000409057221 */ /* 0x041fe20000010100 */
[----:B--2---:R-:W-:-:S03]  /*9f90*/  FADD.FTZ R15, -R9, R6 ;  /* 0x00000006090f7221 */ /* 0x004fc60000010100 */
[-C--:B------:R-:W-:Y:S01]  /*9fa0*/  FMUL.FTZ R5, R5, R10.reuse ;  /* 0x0000000a05057220 */ /* 0x080fe20000410000 */
[----:B------:R-:W-:-:S03]  /*9fb0*/  FMUL.FTZ R15, R15, R10 ;  /* 0x0000000a0f0f7220 */ /* 0x000fc60000410000 */
[----:B------:R-:W-:Y:S01]  /*9fc0*/  FFMA.FTZ R19, R11, R5, R18 ;  /* 0x000000050b137223 */ /* 0x000fe20000010012 */
[----:B------:R-:W-:Y:S01]  /*9fd0*/  FFMA.FTZ R21, R16, R15, R17 ;  /* 0x0000000f10157223 */ /* 0x000fe20000010011 */
[----:B------:R-:W-:Y:S02]  /*9fe0*/  IMAD R15, R12, UR15, R13 ;  /* 0x0000000f0c0f7c24 */ /* 0x000fe4000f8e020d */
        /* <DEDUP_REMOVED lines=16> */
[----:B------:R-:W-:-:S05]  /*a0f0*/  F2FP.F16.F32.PACK_AB R13, R20, R13 ;  /* 0x0000000d140d723e */ /* 0x000fca00000000ff */
[----:B------:R1:W-:Y:S02]  /*a100*/  STG.E desc[UR18][R4.64], R13 ;  /* 0x0000000d04007986 */ /* 0x0003e4000c101912 */
.L_x_3309:
[----:B------:R-:W-:Y:S05]  /*a110*/  BSYNC.RECONVERGENT B0 ;  /* 0x0000000000007941 */ /* 0x000fea0003800200 */
.L_x_3308:
[----:B------:R-:W-:Y:S04]  /*a120*/  BSSY.RECONVERGENT B0, `(.L_x_3310) ;  /* 0x000001e000007945 */ /* 0x000fe80003800200 */
[----:B------:R-:W-:Y:S05]  /*a130*/  @P2 BRA `(.L_x_3311) ;  /* 0x0000000000702947 */ /* 0x000fea0003800000 */
[--C-:B-1---5:R-:W-:Y:S02]  /*a140*/  HADD2.F32 R4, -RZ, R7.reuse.H0_H0 ;  /* 0x20000007ff047230 */ /* 0x122fe40000004100 */
[----:B------:R-:W-:Y:S02]  /*a150*/  HADD2.F32 R6, -RZ, R7.H1_H1 ;  /* 0x30000007ff067230 */ /* 0x000fe40000004100 */
[----:B------:R-:W-:Y:S02]  /*a160*/  IMAD R3, R3, UR14, RZ ;  /* 0x0000000e03037c24 */ /* 0x000fe4000f8e02ff */
[C---:B0-----:R-:W-:Y:S01]  /*a170*/  FADD.FTZ R5, -R9.reuse, R4 ;  /* 0x0000000409057221 */ /* 0x041fe20000010100 */
[----:B------:R-:W-:Y:S01]  /*a180*/  FADD.FTZ R7, -R9, R6 ;  /* 0x0000000609077221 */ /* 0x000fe20000010100 */
[----:B------:R-:W-:Y:S02]  /*a190*/  IMAD R13, R2, UR15, R3 ;  /* 0x0000000f020d7c24 */ /* 0x000fe4000f8e0203 */
[-C--:B------:R-:W-:Y:S01]  /*a1a0*/  FMUL.FTZ R5, R5, R10.reuse ;  /* 0x0000000a05057220 */ /* 0x080fe20000410000 */
[----:B------:R-:W-:-:S03]  /*a1b0*/  FMUL.FTZ R7, R7, R10 ;  /* 0x0000000a07077220 */ /* 0x000fc60000410000 */
[----:B--2---:R-:W-:Y:S01]  /*a1c0*/  FFMA.FTZ R15, R11, R5, R18 ;  /* 0x000000050b0f7223 */ /* 0x004fe20000010012 */
[----:B------:R-:W-:-:S03]  /*a1d0*/  FFMA.FTZ R12, R16, R7, R17 ;  /* 0x00000007100c7223 */ /* 0x000fc60000010011 */
[----:B------:R-:W-:Y:S01]  /*a1e0*/  FMUL.FTZ R4, R15, -1.4426950216293334961 ;  /* 0xbfb8aa3b0f047820 */ /* 0x000fe20000410000 */
[----:B------:R-:W-:-:S05]  /*a1f0*/  FMUL.FTZ R5, R12, -1.4426950216293334961 ;  /* 0xbfb8aa3b0c057820 */ /* 0x000fca0000410000 */
[----:B------:R-:W0:Y:S04]  /*a200*/  MUFU.EX2 R4, R4 ;  /* 0x0000000400047308 */ /* 0x000e280000000800 */
[----:B------:R-:W1:Y:S01]  /*a210*/  MUFU.EX2 R5, R5 ;  /* 0x0000000500057308 */ /* 0x000e620000000800 */
[----:B0-----:R-:W-:Y:S01]  /*a220*/  FADD.FTZ R6, R4, 1 ;  /* 0x3f80000004067421 */ /* 0x001fe20000010000 */
[----:B------:R-:W-:Y:S01]  /*a230*/  MOV R4, R26 ;  /* 0x0000001a00047202 */ /* 0x000fe20000000f00 */
[----:B-1----:R-:W-:Y:S01]  /*a240*/  FADD.FTZ R7, R5, 1 ;  /* 0x3f80000005077421 */ /* 0x002fe20000010000 */
[----:B------:R-:W-:-:S03]  /*a250*/  IMAD.MOV.U32 R5, RZ, RZ, R29 ;  /* 0x000000ffff057224 */ /* 0x000fc600078e001d */
        /* <DEDUP_REMOVED lines=10> */
.L_x_3311:
[----:B------:R-:W-:Y:S05]  /*a300*/  BSYNC.RECONVERGENT B0 ;  /* 0x0000000000007941 */ /* 0x000fea0003800200 */
.L_x_3310:
[----:B------:R-:W-:Y:S05]  /*a310*/  @P5 BRA `(.L_x_3312) ;  /* 0xfffffff400bc5947 */ /* 0x000fea000383ffff */
[----:B------:R-:W-:Y:S05]  /*a320*/  BRA `(.L_x_3313) ;  /* 0x0000000c005c7947 */ /* 0x000fea0003800000 */
.L_x_3303:
[----:B------:R-:W2:Y:S01]  /*a330*/  LDL.128 R12, [R1+0x10] ;  /* 0x00001000010c7983 */ /* 0x000ea20000100c00 */
[----:B------:R-:W0:Y:S01]  /*a340*/  LDCU.64 UR6, c[0x0][0x3e8] ;  /* 0x00007d00ff0677ac */ /* 0x000e220008000a00 */
[----:B------:R-:W-:Y:S01]  /*a350*/  SHF.R.S32.HI R3, RZ, 0x1f, R51 ;  /* 0x0000001fff037819 */ /* 0x000fe20000011433 */
[C---:B------:R-:W-:Y:S01]  /*a360*/  VIADD R23, R51.reuse, 0x8 ;  /* 0x0000000833177836 */ /* 0x040fe20000000000 */
[C---:B------:R-:W-:Y:S01]  /*a370*/  IADD3 R25, PT, PT, R51.reuse, 0x10, RZ ;  /* 0x0000001033197810 */ /* 0x040fe20007ffe0ff */
[C---:B------:R-:W-:Y:S01]  /*a380*/  VIADD R31, R51.reuse, 0x18 ;  /* 0x00000018331f7836 */ /* 0x040fe20000000000 */
[----:B------:R-:W1:Y:S01]  /*a390*/  LDCU.64 UR20, c[0x0][0x3e0] ;  /* 0x00007c00ff1477ac */ /* 0x000e620008000a00 */
[----:B------:R-:W-:Y:S01]  /*a3a0*/  BSSY.RECONVERGENT B0, `(.L_x_3314) ;  /* 0x0000038000007945 */ /* 0x000fe20003800200 */
[----:B------:R-:W-:Y:S02]  /*a3b0*/  SHF.R.S32.HI R20, RZ, 0x1f, R25 ;  /* 0x0000001fff147819 */ /* 0x000fe40000011419 */
[----:B------:R-:W-:Y:S01]  /*a3c0*/  SHF.R.S32.HI R22, RZ, 0x1f, R31 ;  /* 0x0000001fff167819 */ /* 0x000fe2000001141f */
[----:B------:R-:W3:Y:S01]  /*a3d0*/  LDCU.64 UR22, c[0x0][0x380] ;  /* 0x00007000ff1677ac */ /* 0x000ee20008000a00 */
[----:B------:R-:W4:Y:S01]  /*a3e0*/  LDCU.64 UR16, c[0x0][0x3e8] ;  /* 0x00007d00ff1077ac */ /* 0x000f220008000a00 */
[----:B0-----:R-:W-:-:S02]  /*a3f0*/  ISETP.GE.U32.AND P0, PT, R51, UR6, PT ;  /* 0x0000000633007c0c */ /* 0x001fc4000bf06070 */
[----:B------:R-:W-:Y:S02]  /*a400*/  ISETP.GE.U32.AND P2, PT, R23, UR6, PT ;  /* 0x0000000617007c0c */ /* 0x000fe4000bf46070 */
[----:B------:R-:W-:Y:S02]  /*a410*/  ISETP.GE.AND.EX P0, PT, R3, UR7, PT, P0 ;  /* 0x0000000703007c0c */ /* 0x000fe4000bf06300 */
[----:B------:R-:W-:Y:S02]  /*a420*/  ISETP.GE.U32.AND P3, PT, R25, UR6, PT ;  /* 0x0000000619007c0c */ /* 0x000fe4000bf66070 */
[----:B------:R-:W-:Y:S02]  /*a430*/  ISETP.GE.U32.AND P1, PT, R31, UR6, PT ;  /* 0x000000061f007c0c */ /* 0x000fe4000bf26070 */
[----:B------:R-:W-:Y:S02]  /*a440*/  ISETP.GE.AND.EX P3, PT, R20, UR7, PT, P3 ;  /* 0x0000000714007c0c */ /* 0x000fe4000bf66330 */
[----:B------:R-:W-:-:S05]  /*a450*/  ISETP.GE.AND.EX P1, PT, R22, UR7, PT, P1 ;  /* 0x0000000716007c0c */ /* 0x000fca000bf26310 */
[----:B------:R-:W0:Y:S01]  /*a460*/  @!P0 LDC.64 R4, c[0x0][0x3e0] ;  /* 0x0000f800ff048b82 */ /* 0x000e220000000a00 */
[----:B------:R-:W-:-:S07]  /*a470*/  @!P0 IMAD.MOV.U32 R2, RZ, RZ, R26 ;  /* 0x000000ffff028224 */ /* 0x000fce00078e001a */
[----:B------:R-:W5:Y:S01]  /*a480*/  @!P0 LDC.64 R6, c[0x0][0x380] ;  /* 0x0000e000ff068b82 */ /* 0x000f620000000a00 */
[----:B0-----:R-:W-:Y:S01]  /*a490*/  @!P0 IMAD R0, R3, R4, RZ ;  /* 0x0000000403008224 */ /* 0x001fe200078e02ff */
[----:B------:R-:W-:-:S03]  /*a4a0*/  @!P0 MOV R3, R29 ;  /* 0x0000001d00038202 */ /* 0x000fc60000000f00 */
[C---:B------:R-:W-:Y:S02]  /*a4b0*/  @!P0 IMAD R21, R51.reuse, R5, R0 ;  /* 0x0000000533158224 */ /* 0x040fe400078e0200 */
[----:B------:R-:W-:Y:S01]  /*a4c0*/  @!P0 IMAD.WIDE.U32 R2, R51, R4, R2 ;  /* 0x0000000433028225 */ /* 0x000fe200078e0002 */
[----:B------:R-:W-:Y:S02]  /*a4d0*/  SHF.R.S32.HI R4, RZ, 0x1f, R23 ;  /* 0x0000001fff047819 */ /* 0x000fe40000011417 */
[----:B-----5:R-:W-:Y:S02]  /*a4e0*/  @!P0 LEA R6, P4, R2, R6, 0x1 ;  /* 0x0000000602068211 */ /* 0x020fe400078808ff */
        /* <DEDUP_REMOVED lines=8> */
[-C--:B------:R-:W-:Y:S02]  /*a570*/  FMUL.FTZ R5, R5, R10.reuse ;  /* 0x0000000a05057220 */ /* 0x080fe40000410000 */
[----:B------:R-:W-:Y:S02]  /*a580*/  FMUL.FTZ R19, R19, R10 ;  /* 0x0000000a13137220 */ /* 0x000fe40000410000 */
[----:B------:R-:W-:Y:S02]  /*a590*/  FFMA.FTZ R5, R11, R5, R18 ;  /* 0x000000050b057223 */ /* 0x000fe40000010012 */
[----:B------:R-:W-:-:S05]  /*a5a0*/  FFMA.FTZ R0, R16, R19, R17 ;  /* 0x0000001310007223 */ /* 0x000fca0000010011 */
[----:B------:R-:W-:-:S05]  /*a5b0*/  @!P0 F2FP.F16.F32.PACK_AB R5, R0, R5 ;  /* 0x000000050005823e */ /* 0x000fca00000000ff */
[----:B------:R0:W-:Y:S01]  /*a5c0*/  @!P0 STG.E desc[UR18][R2.64], R5 ;  /* 0x0000000502008986 */ /* 0x0001e2000c101912 */
[----:B-1-34-:R-:W-:Y:S05]  /*a5d0*/  @P2 BRA `(.L_x_3315) ;  /* 0x0000000000502947 */ /* 0x01afea0003800000 */
[----:B------:R-:W1:Y:S01]  /*a5e0*/  LDCU.64 UR12, c[0x0][0x3e0] ;  /* 0x00007c00ff0c77ac */ /* 0x000e620008000a00 */
[----:B0-----:R-:W-:Y:S01]  /*a5f0*/  MOV R2, R26 ;  /* 0x0000001a00027202 */ /* 0x001fe20000000f00 */
[--C-:B------:R-:W-:Y:S01]  /*a600*/  HADD2.F32 R0, -RZ, R13.reuse.H0_H0 ;  /* 0x2000000dff007230 */ /* 0x100fe20000004100 */
[----:B------:R-:W0:Y:S01]  /*a610*/  LDCU.64 UR14, c[0x0][0x380] ;  /* 0x00007000ff0e77ac */ /* 0x000e220008000a00 */
[----:B------:R-:W-:Y:S02]  /*a620*/  HADD2.F32 R6, -RZ, R13.H1_H1 ;  /* 0x3000000dff067230 */ /* 0x000fe40000004100 */
[----:B------:R-:W-:-:S03]  /*a630*/  IMAD.MOV.U32 R3, RZ, RZ, R29 ;  /* 0x000000ffff037224 */ /* 0x000fc600078e001d */
[----:B------:R-:W-:-:S04]  /*a640*/  FADD.FTZ R7, -R9, R6 ;  /* 0x0000000609077221 */ /* 0x000fc80000010100 */
[----:B------:R-:W-:Y:S01]  /*a650*/  FMUL.FTZ R7, R7, R10 ;  /* 0x0000000a07077220 */ /* 0x000fe20000410000 */
[----:B-1----:R-:W-:Y:S02]  /*a660*/  IMAD R12, R4, UR12, RZ ;  /* 0x0000000c040c7c24 */ /* 0x002fe4000f8e02ff */
[----:B------:R-:W-:-:S04]  /*a670*/  IMAD.WIDE.U32 R4, R23, UR12, R2 ;  /* 0x0000000c17047c25 */ /* 0x000fc8000f8e0002 */
[----:B------:R-:W-:Y:S01]  /*a680*/  FADD.FTZ R3, -R9, R0 ;  /* 0x0000000009037221 */ /* 0x000fe20000010100 */
[----:B------:R-:W-:Y:S01]  /*a690*/  FFMA.FTZ R0, R16, R7, R17 ;  /* 0x0000000710007223 */ /* 0x000fe20000010011 */
[----:B------:R-:W-:Y:S02]  /*a6a0*/  IMAD R23, R23, UR13, R12 ;  /* 0x0000000d17177c24 */ /* 0x000fe4000f8e020c */
[----:B------:R-:W-:Y:S01]  /*a6b0*/  FMUL.FTZ R3, R3, R10 ;  /* 0x0000000a03037220 */ /* 0x000fe20000410000 */
[----:B0-----:R-:W-:Y:S02]  /*a6c0*/  LEA R2, P2, R4, UR14, 0x1 ;  /* 0x0000000e04027c11 */ /* 0x001fe4000f8408ff */
[----:B------:R-:W-:Y:S01]  /*a6d0*/  IADD3 R23, PT, PT, R5, R23, RZ ;  /* 0x0000001705177210 */ /* 0x000fe20007ffe0ff */
[----:B------:R-:W-:-:S03]  /*a6e0*/  FFMA.FTZ R5, R11, R3, R18 ;  /* 0x000000030b057223 */ /* 0x000fc60000010012 */
[----:B------:R-:W-:Y:S02]  /*a6f0*/  LEA.HI.X R3, R4, UR15, R23, 0x1, P2 ;  /* 0x0000000f04037c11 */ /* 0x000fe400090f0c17 */
[----:B------:R-:W-:-:S05]  /*a700*/  F2FP.F16.F32.PACK_AB R5, R0, R5 ;  /* 0x000000050005723e */ /* 0x000fca00000000ff */
[----:B------:R1:W-:Y:S02]  /*a710*/  STG.E desc[UR18][R2.64], R5 ;  /* 0x0000000502007986 */ /* 0x0003e4000c101912 */
.L_x_3315:
[----:B------:R-:W-:Y:S05]  /*a720*/  BSYNC.RECONVERGENT B0 ;  /* 0x0000000000007941 */ /* 0x000fea0003800200 */
.L_x_3314:
        /* <DEDUP_REMOVED lines=8> */
[----:B------:R-:W-:-:S04]  /*a7b0*/  FADD.FTZ R7, -R9, R14 ;  /* 0x0000000e09077221 */ /* 0x000fc80000010100 */
[----:B------:R-:W-:Y:S01]  /*a7c0*/  FMUL.FTZ R7, R7, R10 ;  /* 0x0000000a07077220 */ /* 0x000fe20000410000 */
[----:B--2---:R-:W-:Y:S02]  /*a7d0*/  IMAD R20, R20, UR12, RZ ;  /* 0x0000000c14147c24 */ /* 0x004fe4000f8e02ff */
[----:B------:R-:W-:-:S04]  /*a7e0*/  IMAD.WIDE.U32 R4, R25, UR12, R2 ;  /* 0x0000000c19047c25 */ /* 0x000fc8000f8e0002 */
[----:B------:R-:W-:Y:S01]  /*a7f0*/  FADD.FTZ R3, -R9, R0 ;  /* 0x0000000009037221 */ /* 0x000fe20000010100 */
[----:B------:R-:W-:Y:S01]  /*a800*/  FFMA.FTZ R0, R16, R7, R17 ;  /* 0x0000000710007223 */ /* 0x000fe20000010011 */
[----:B------:R-:W-:Y:S02]  /*a810*/  IMAD R25, R25, UR13, R20 ;  /* 0x0000000d19197c24 */ /* 0x000fe4000f8e0214 */
[----:B------:R-:W-:Y:S01]  /*a820*/  FMUL.FTZ R3, R3, R10 ;  /* 0x0000000a03037220 */ /* 0x000fe20000410000 */
[----:B0-----:R-:W-:Y:S01]  /*a830*/  LEA R2, P2, R4, UR14, 0x1 ;  /* 0x0000000e04027c11 */ /* 0x001fe2000f8408ff */
[----:B------:R-:W-:Y:S02]  /*a840*/  IMAD.IADD R25, R5, 0x1, R25 ;  /* 0x0000000105197824 */ /* 0x000fe400078e0219 */
[----:B------:R-:W-:-:S03]  /*a850*/  FFMA.FTZ R5, R11, R3, R18 ;  /* 0x000000030b057223 */ /* 0x000fc60000010012 */
[----:B------:R-:W-:Y:S02]  /*a860*/  LEA.HI.X R3, R4, UR15, R25, 0x1, P2 ;  /* 0x0000000f04037c11 */ /* 0x000fe400090f0c19 */
[----:B------:R-:W-:-:S05]  /*a870*/  F2FP.F16.F32.PACK_AB R5, R0, R5 ;  /* 0x000000050005723e */ /* 0x000fca00000000ff */
[----:B------:R2:W-:Y:S02]  /*a880*/  STG.E desc[UR18][R2.64], R5 ;  /* 0x0000000502007986 */ /* 0x0005e4000c101912 */
.L_x_3317:
[----:B------:R-:W-:Y:S05]  /*a890*/  BSYNC.RECONVERGENT B0 ;  /* 0x0000000000007941 */ /* 0x000fea0003800200 */
.L_x_3316:
        /* <DEDUP_REMOVED lines=8> */
[----:B------:R-:W-:-:S04]  /*a920*/  FADD.FTZ R7, -R9, R6 ;  /* 0x0000000609077221 */ /* 0x000fc80000010100 */
[----:B------:R-:W-:Y:S01]  /*a930*/  FMUL.FTZ R7, R7, R10 ;  /* 0x0000000a07077220 */ /* 0x000fe20000410000 */
[----:B---3--:R-:W-:Y:S02]  /*a940*/  IMAD R22, R22, UR6, RZ ;  /* 0x0000000616167c24 */ /* 0x008fe4000f8e02ff */
        /* <DEDUP_REMOVED lines=11> */
.L_x_3319:
[----:B------:R-:W-:Y:S05]  /*aa00*/  BSYNC.RECONVERGENT B0 ;  /* 0x0000000000007941 */ /* 0x000fea0003800200 */
.L_x_3318:
[----:B------:R-:W-:-:S07]  /*aa10*/  IMAD.MOV.U32 R0, RZ, RZ, 0x4 ;  /* 0x00000004ff007424 */ /* 0x000fce00078e00ff */
.L_x_3326:
[----:B012---:R-:W-:-:S06]  /*aa20*/  LEA R4, R0, UR8, 0x2 ;  /* 0x0000000800047c11 */ /* 0x007fcc000f8e10ff */
[----:B0123--:R-:W2:Y:S01]  /*aa30*/  LDL.128 R4, [R4] ;  /* 0x0000000004047983 */ /* 0x00fea20000100c00 */
[C---:B------:R-:W-:Y:S01]  /*aa40*/  LEA R21, R0.reuse, R51, 0x3 ;  /* 0x0000003300157211 */ /* 0x040fe200078e18ff */
[----:B------:R-:W-:Y:S01]  /*aa50*/  VIADD R0, R0, 0x4 ;  /* 0x0000000400007836 */ /* 0x000fe20000000000 */
[----:B------:R-:W-:Y:S02]  /*aa60*/  BSSY.RECONVERGENT B0, `(.L_x_3320) ;  /* 0x0000038000007945 */ /* 0x000fe40003800200 */
[----:B------:R-:W-:Y:S02]  /*aa70*/  ISETP.GE.U32.AND P1, PT, R21, UR16, PT ;  /* 0x0000001015007c0c */ /* 0x000fe4000bf26070 */
[----:B------:R-:W-:Y:S02]  /*aa80*/  SHF.R.S32.HI R19, RZ, 0x1f, R21 ;  /* 0x0000001fff137819 */ /* 0x000fe40000011415 */
[----:B------:R-:W-:Y:S02]  /*aa90*/  ISETP.NE.AND P5, PT, R0, 0x40, PT ;  /* 0x000000400000780c */ /* 0x000fe40003fa5270 */
[----:B------:R-:W-:-:S13]  /*aaa0*/  ISETP.GE.AND.EX P1, PT, R19, UR17, PT, P1 ;  /* 0x0000001113007c0c */ /* 0x000fda000bf26310 */
[----:B------:R-:W0:Y:S01]  /*aab0*/  @!P1 LDC.64 R22, c[0x0][0x3e0] ;  /* 0x0000f800ff169b82 */ /* 0x000e220000000a00 */
[----:B------:R-:W-:-:S07]  /*aac0*/  @!P1 MOV R3, R29 ;  /* 0x0000001d00039202 */ /* 0x000fce0000000f00 */
[----:B------:R-:W1:Y:S01]  /*aad0*/  @!P1 LDC.64 R24, c[0x0][0x380] ;  /* 0x0000e000ff189b82 */ /* 0x000e620000000a00 */
[--C-:B--2---:R-:W-:Y:S02]  /*aae0*/  HADD2.F32 R2, -RZ, R4.reuse.H0_H0 ;  /* 0x20000004ff027230 */ /* 0x104fe40000004100 */
[----:B------:R-:W-:Y:S02]  /*aaf0*/  HADD2.F32 R12, -RZ, R4.H1_H1 ;  /* 0x30000004ff0c7230 */ /* 0x000fe40000004100 */
[----:B0-----:R-:W-:Y:S02]  /*ab00*/  @!P1 IMAD R4, R19, R22, RZ ;  /* 0x0000001613049224 */ /* 0x001fe400078e02ff */
[C---:B------:R-:W-:Y:S01]  /*ab10*/  FADD.FTZ R13, -R9.reuse, R2 ;  /* 0x00000002090d7221 */ /* 0x040fe20000010100 */
[----:B------:R-:W-:Y:S02]  /*ab20*/  @!P1 IMAD.MOV.U32 R2, RZ, RZ, R26 ;  /* 0x000000ffff029224 */ /* 0x000fe400078e001a */
[----:B------:R-:W-:Y:S01]  /*ab30*/  FADD.FTZ R15, -R9, R12 ;  /* 0x0000000c090f7221 */ /* 0x000fe20000010100 */
[----:B------:R-:W-:-:S02]  /*ab40*/  @!P1 IMAD R19, R21, R23, R4 ;  /* 0x0000001715139224 */ /* 0x000fc400078e0204 */
[----:B------:R-:W-:Y:S01]  /*ab50*/  FMUL.FTZ R13, R13, R10 ;  /* 0x0000000a0d0d7220 */ /* 0x000fe20000410000 */
[----:B------:R-:W-:-:S04]  /*ab60*/  @!P1 IMAD.WIDE.U32 R2, R21, R22, R2 ;  /* 0x0000001615029225 */ /* 0x000fc800078e0002 */
[----:B------:R-:W-:Y:S01]  /*ab70*/  FMUL.FTZ R15, R15, R10 ;  /* 0x0000000a0f0f7220 */ /* 0x000fe20000410000 */
[----:B------:R-:W-:Y:S01]  /*ab80*/  FFMA.FTZ R13, R11, R13, R18 ;  /* 0x0000000d0b0d7223 */ /* 0x000fe20000010012 */
[----:B------:R-:W-:Y:S02]  /*ab90*/  @!P1 IMAD.IADD R4, R3, 0x1, R19 ;  /* 0x0000000103049824 */ /* 0x000fe400078e0213 */
[----:B------:R-:W-:Y:S01]  /*aba0*/  FFMA.FTZ R14, R16, R15, R17 ;  /* 0x0000000f100e7223 */ /* 0x000fe20000010011 */
[----:B-1----:R-:W-:Y:S01]  /*abb0*/  @!P1 LEA R12, P2, R2, R24, 0x1 ;  /* 0x00000018020c9211 */ /* 0x002fe200078408ff */
[----:B------:R-:W-:-:S03]  /*abc0*/  VIADD R19, R21, 0x10 ;  /* 0x0000001015137836 */ /* 0x000fc60000000000 */
[----:B------:R-:W-:Y:S02]  /*abd0*/  @!P1 F2FP.F16.F32.PACK_AB R3, R14, R13 ;  /* 0x0000000d0e03923e */ /* 0x000fe400000000ff */
[----:B------:R-:W-:Y:S02]  /*abe0*/  @!P1 LEA.HI.X R13, R2, R25, R4, 0x1, P2 ;  /* 0x00000019020d9211 */ /* 0x000fe400010f0c04 */
[C---:B------:R-:W-:Y:S02]  /*abf0*/  IADD3 R14, PT, PT, R21.reuse, 0x8, RZ ;  /* 0x00000008150e7810 */ /* 0x040fe40007ffe0ff */
[----:B------:R-:W-:Y:S01]  /*ac00*/  IADD3 R21, PT, PT, R21, 0x18, RZ ;  /* 0x0000001815157810 */ /* 0x000fe20007ffe0ff */
[----:B------:R0:W-:Y:S01]  /*ac10*/  @!P1 STG.E desc[UR18][R12.64], R3 ;  /* 0x000000030c009986 */ /* 0x0001e2000c101912 */
[----:B------:R-:W-:Y:S02]  /*ac20*/  ISETP.GE.U32.AND P3, PT, R14, UR16, PT ;  /* 0x000000100e007c0c */ /* 0x000fe4000bf66070 */
[----:B------:R-:W-:-:S02]  /*ac30*/  SHF.R.S32.HI R2, RZ, 0x1f, R14 ;  /* 0x0000001fff027819 */ /* 0x000fc4000001140e */
[----:B------:R-:W-:Y:S02]  /*ac40*/  ISETP.GE.U32.AND P4, PT, R19, UR16, PT ;  /* 0x0000001013007c0c */ /* 0x000fe4000bf86070 */
[----:B------:R-:W-:Y:S02]  /*ac50*/  ISETP.GE.AND.EX P3, PT, R2, UR17, PT, P3 ;  /* 0x0000001102007c0c */ /* 0x000fe4000bf66330 */
[----:B------:R-:W-:Y:S02]  /*ac60*/  ISETP.GE.U32.AND P2, PT, R21, UR16, PT ;  /* 0x0000001015007c0c */ /* 0x000fe4000bf46070 */
[----:B------:R-:W-:Y:S02]  /*ac70*/  SHF.R.S32.HI R20, RZ, 0x1f, R19 ;  /* 0x0000001fff147819 */ /* 0x000fe40000011413 */
[----:B------:R-:W-:Y:S02]  /*ac80*/  SHF.R.S32.HI R22, RZ, 0x1f, R21 ;  /* 0x0000001fff167819 */ /* 0x000fe40000011415 */
[----:B------:R-:W-:-:S02]  /*ac90*/  ISETP.GE.AND.EX P4, PT, R20, UR17, PT, P4 ;  /* 0x0000001114007c0c */ /* 0x000fc4000bf86340 */
[----:B------:R-:W-:-:S03]  /*aca0*/  ISETP.GE.AND.EX P2, PT, R22, UR17, PT, P2 ;  /* 0x0000001116007c0c */ /* 0x000fc6000bf46320 */
[----:B0-----:R-:W-:Y:S10]  /*acb0*/  @P3 BRA `(.L_x_3321) ;  /* 0x0000000000483947 */ /* 0x001ff40003800000 */
        /* <DEDUP_REMOVED lines=18> */
.L_x_3321:
[----:B------:R-:W-:Y:S05]  /*ade0*/  BSYNC.RECONVERGENT B0 ;  /* 0x0000000000007941 */ /* 0x000fea0003800200 */
.L_x_3320:
[----:B------:R-:W-:Y:S04]  /*adf0*/  BSSY.RECONVERGENT B0, `(.L_x_3322) ;  /* 0x0000014000007945 */ /* 0x000fe80003800200 */
[----:B------:R-:W-:Y:S05]  /*ae00*/  @P4 BRA `(.L_x_3323) ;  /* 0x0000000000484947 */ /* 0x000fea0003800000 */
[--C-:B0-----:R-:W-:Y:S01]  /*ae10*/  HADD2.F32 R4, -RZ, R6.reuse.H0_H0 ;  /* 0x20000006ff047230 */ /* 0x101fe20000004100 */
[----:B------:R-:W-:Y:S01]  /*ae20*/  MOV R3, R29 ;  /* 0x0000001d00037202 */ /* 0x000fe20000000f00 */
[----:B------:R-:W-:Y:S02]  /*ae30*/  IMAD R5, R20, UR20, RZ ;  /* 0x0000001414057c24 */ /* 0x000fe4000f8e02ff */
        /* <DEDUP_REMOVED lines=15> */
.L_x_3323:
[----:B------:R-:W-:Y:S05]  /*af30*/  BSYNC.RECONVERGENT B0 ;  /* 0x0000000000007941 */ /* 0x000fea0003800200 */
.L_x_3322:
        /* <DEDUP_REMOVED lines=20> */
.L_x_3325:
[----:B------:R-:W-:Y:S05]  /*b080*/  BSYNC.RECONVERGENT B0 ;  /* 0x0000000000007941 */ /* 0x000fea0003800200 */
.L_x_3324:
[----:B------:R-:W-:Y:S05]  /*b090*/  @P5 BRA `(.L_x_3326) ;  /* 0xfffffff800605947 */ /* 0x000fea000383ffff */
.L_x_3313:
        /* <DEDUP_REMOVED lines=8> */
.L_x_3328:
        /* <DEDUP_REMOVED lines=14> */
.L_x_4935:


//--------------------- .text._Z35group_norm_nhwc_fwd_one_pass_kernelI11Fp16IOFp16WLi64ELi160ELi640EEv26Group_norm_nhwc_fwd_params --------------------------
	.section	.text._Z35group_norm_nhwc_fwd_one_pass_kernelI11Fp16IOFp16WLi64ELi160ELi640EEv26Group_norm_nhwc_fwd_params,"ax",@progbits
	.align	128
        .global         _Z35group_norm_nhwc_fwd_one_pass_kernelI11Fp16IOFp16WLi64ELi160ELi640EEv26Group_norm_nhwc_fwd_params
        .type           _Z35group_norm_nhwc_fwd_one_pass_kernelI11Fp16IOFp16WLi64ELi160ELi640EEv26Group_norm_nhwc_fwd_params,@function
        .size           _Z35group_norm_nhwc_fwd_one_pass_kernelI11Fp16IOFp16WLi64ELi160ELi640EEv26Group_norm_nhwc_fwd_params,(.L_x_4936 - _Z35group_norm_nhwc_fwd_one_pass_kernelI11Fp16IOFp16WLi64ELi160ELi640EEv26Group_norm_nhwc_fwd_params)
        .other          _Z35group_norm_nhwc_fwd_one_pass_kernelI11Fp16IOFp16WLi64ELi160ELi640EEv26Group_norm_nhwc_fwd_params,@"STO_CUDA_ENTRY STV_DEFAULT"
_Z35group_norm_nhwc_fwd_one_pass_kernelI11Fp16IOFp16WLi64ELi160ELi640EEv26Group_norm_nhwc_fwd_params:
.text._Z35group_norm_nhwc_fwd_one_pass_kernelI11Fp16IOFp16WLi64ELi160ELi640EEv26Group_norm_nhwc_fwd_params:
        /* <DEDUP_REMOVED lines=47> */
.L_x_3372:
        /* <DEDUP_REMOVED lines=255> */
.L_x_3330:
[----:B------:R-:W-:Y:S05]  /*12e0*/  BSYNC.RECONVERGENT B0 ;  /* 0x0000000000007941 */ /* 0x000fea0003800200 */
.L_x_3329:
        /* <DEDUP_REMOVED lines=56> */
.L_x_3332:
[----:B------:R-:W-:Y:S05]  /*1670*/  BSYNC.RECONVERGENT B0 ;  /* 0x0000000000007941 */ /* 0x000fea0003800200 */
.L_x_3331:
        /* <DEDUP_REMOVED lines=33> */
.L_x_3335:
[----:B------:R-:W2:Y:S04]  /*1890*/  LDG.E.STRONG.GPU R15, desc[UR16][R12.64] ;  /* 0x000000100c0f7981 */ /* 0x000ea8000c1ef900 */
[----:B--2---:R-:W-:Y:S01]  /*18a0*/  CCTL.IVALL ;  /* 0x00000000ff00798f */ /* 0x004fe20002000000 */
[----:B------:R-:W-:Y:S05]  /*18b0*/  YIELD ;  /* 0x0000000000007946 */ /* 0x000fea0003800000 */
[----:B------:R-:W-:-:S13]  /*18c0*/  ISETP.NE.AND P4, PT, R15, R14, PT ;  /* 0x0000000e0f00720c */ /* 0x000fda0003f85270 */
[----:B------:R-:W-:Y:S05]  /*18d0*/  @P4 BRA `(.L_x_3335) ;  /* 0xfffffffc00ec4947 */ /* 0x000fea000383ffff */
.L_x_3334:
        /* <DEDUP_REMOVED lines=15> */
.L_x_3337:
        /* <DEDUP_REMOVED lines=91> */
.L_x_3336:
        /* <DEDUP_REMOVED lines=52> */
.L_x_3338:
        /* <DEDUP_REMOVED lines=28> */
.L_x_3339:
        /* <DEDUP_REMOVED lines=13> */
.L_x_3340:
[----:B------:R-:W-:Y:S05]  /*2550*/  BSYNC.RECONVERGENT B0 ;  /* 0x0000000000007941 */ /* 0x000fea0003800200 */
.L_x_3333:
        /* <DEDUP_REMOVED lines=74> */
.L_x_3344:
[----:B------:R-:W-:Y:S05]  /*2a00*/  BSYNC.RECONVERGENT B1 ;  /* 0x0000000000017941 */ /* 0x000fea0003800200 */
.L_x_3343:
        /* <DEDUP_REMOVED lines=20> */
.L_x_3346:
[----:B------:R-:W-:Y:S05]  /*2b50*/  BSYNC.RECONVERGENT B1 ;  /* 0x0000000000017941 */ /* 0x000fea0003800200 */
.L_x_3345:
        /* <DEDUP_REMOVED lines=33> */
.L_x_3348:
[----:B------:R-:W-:Y:S05]  /*2d70*/  BSYNC.RECONVERGENT B1 ;  /* 0x0000000000017941 */ /* 0x000fea0003800200 */
.L_x_3347:
        /* <DEDUP_REMOVED lines=20> */
.L_x_3350:
[----:B------:R-:W-:Y:S05]  /*2ec0*/  BSYNC.RECONVERGENT B1 ;  /* 0x0000000000017941 */ /* 0x000fea0003800200 */
.L_x_3349:
        /* <DEDUP_REMOVED lines=20> */
.L_x_3352:
[----:B------:R-:W-:Y:S05]  /*3010*/  BSYNC.RECONVERGENT B1 ;  /* 0x0000000000017941 */ /* 0x000fea0003800200 */
.L_x_3351:
        /* <DEDUP_REMOVED lines=20> */
.L_x_3354:
[----:B------:R-:W-:Y:S05]  /*3160*/  BSYNC.RECONVERGENT B1 ;  /* 0x0000000000017941 */ /* 0x000fea0003800200 */
.L_x_3353:
        /* <DEDUP_REMOVED lines=20> */
.L_x_3356:
[----:B------:R-:W-:Y:S05]  /*32b0*/  BSYNC.RECONVERGENT B1 ;  /* 0x0000000000017941 */ /* 0x000fea0003800200 */
.L_x_3355:
        /* <DEDUP_REMOVED lines=19> */
.L_x_3342:
        /* <DEDUP_REMOVED lines=37> */
.L_x_3359:
[----:B------:R-:W-:Y:S05]  /*3640*/  BSYNC.RECONVERGENT B1 ;  /* 0x0000000000017941 */ /* 0x000fea0003800200 */
.L_x_3358:
        /* <DEDUP_REMOVED lines=31> */
.L_x_3361:
[----:B------:R-:W-:Y:S05]  /*3840*/  BSYNC.RECONVERGENT B1 ;  /* 0x0000000000017941 */ /* 0x000fea0003800200 */
.L_x_3360:
        /* <DEDUP_REMOVED lines=43> */
.L_x_3363:
[----:B------:R-:W-:Y:S05]  /*3b00*/  BSYNC.RECONVERGENT B1 ;  /* 0x0000000000017941 */ /* 0x000fea0003800200 */
.L_x_3362:
        /* <DEDUP_REMOVED lines=30> */
.L_x_3365:
[----:B------:R-:W-:Y:S05]  /*3cf0*/  BSYNC.RECONVERGENT B1 ;  /* 0x0000000000017941 */ /* 0x000fea0003800200 */
.L_x_3364:
        /* <DEDUP_REMOVED lines=30> */
.L_x_3367:
[----:B------:R-:W-:Y:S05]  /*3ee0*/  BSYNC.RECONVERGENT B1 ;  /* 0x0000000000017941 */ /* 0x000fea0003800200 */
.L_x_3366:
        /* <DEDUP_REMOVED lines=30> */
.L_x_3369:
[----:B------:R-:W-:Y:S05]  /*40d0*/  BSYNC.RECONVERGENT B1 ;  /* 0x0000000000017941 */ /* 0x000fea0003800200 */
.L_x_3368:
        /* <DEDUP_REMOVED lines=30> */
.L_x_3371:
[----:B------:R-:W-:Y:S05]  /*42c0*/  BSYNC.RECONVERGENT B1 ;  /* 0x0000000000017941 */ /* 0x000fea0003800200 */
.L_x_3370:
        /* <DEDUP_REMOVED lines=29> */
.L_x_3357:
[----:B------:R-:W-:Y:S05]  /*44a0*/  BSYNC.RECONVERGENT B0 ;  /* 0x0000000000007941 */ /* 0x000fea0003800200 */
.L_x_3341:
        /* <DEDUP_REMOVED lines=8> */
.L_x_3373:
        /* <DEDUP_REMOVED lines=13> */
.L_x_4936:


//--------------------- .text._Z35group_norm_nhwc_fwd_one_pass_kernelI11Fp16IOFp16WLi128ELi160ELi640EEv26Group_norm_nhwc_fwd_params --------------------------
	.section	.text._Z35group_norm_nhwc_fwd_one_pass_kernelI11Fp16IOFp16WLi128ELi160ELi640EEv26Group_norm_nhwc_fwd_params,"ax",@progbits
	.align	128
        .global         _Z35group_norm_nhwc_fwd_one_pass_kernelI11Fp16IOFp16WLi128ELi160ELi640EEv26Group_norm_nhwc_fwd_params
        .type           _Z35group_norm_nhwc_fwd_one_pass_kernelI11Fp16IOFp16WLi128ELi160ELi640EEv26Group_norm_nhwc_fwd_params,@function
        .size           _Z35group_norm_nhwc_fwd_one_pass_kernelI11Fp16IOFp16WLi128ELi160ELi640EEv26Group_norm_nhwc_fwd_params,(.L_x_4937 - _Z35group_norm_nhwc_fwd_one_pass_kernelI11Fp16IOFp16WLi128ELi160ELi640EEv26Group_norm_nhwc_fwd_params)
        .other          _Z35group_norm_nhwc_fwd_one_pass_kernelI11Fp16IOFp16WLi128ELi160ELi640EEv26Group_norm_nhwc_fwd_params,@"STO_CUDA_ENTRY STV_DEFAULT"
_Z35group_norm_nhwc_fwd_one_pass_kernelI11Fp16IOFp16WLi128ELi160ELi640EEv26Group_norm_nhwc_fwd_params:
.text._Z35group_norm_nhwc_fwd_one_pass_kernelI11Fp16IOFp16WLi128ELi160ELi640EEv26Group_norm_nhwc_fwd_params:
        /* <DEDUP_REMOVED lines=43> */
.L_x_3449:
        /* <DEDUP_REMOVED lines=430> */
.L_x_3375:
[----:B------:R-:W-:Y:S05]  /*1d90*/  BSYNC.RECONVERGENT B0 ;  /* 0x0000000000007941 */ /* 0x000fea0003800200 */
.L_x_3374:
        /* <DEDUP_REMOVED lines=54> */
.L_x_3377:
[----:B------:R-:W-:Y:S05]  /*2100*/  BSYNC.RECONVERGENT B0 ;  /* 0x0000000000007941 */ /* 0x000fea0003800200 */
.L_x_3376:
        /* <DEDUP_REMOVED lines=27> */
.L_x_3380:
[----:B------:R-:W3:Y:S04]  /*22c0*/  LDG.E.STRONG.GPU R30, desc[UR6][R28.64] ;  /* 0x000000061c1e7981 */ /* 0x000ee8000c1ef900 */
[----:B---3--:R-:W-:Y:S01]  /*22d0*/  CCTL.IVALL ;  /* 0x00000000ff00798f */ /* 0x008fe20002000000 */
[----:B------:R-:W-:Y:S05]  /*22e0*/  YIELD ;  /* 0x0000000000007946 */ /* 0x000fea0003800000 */
[----:B------:R-:W-:-:S13]  /*22f0*/  ISETP.NE.AND P2, PT, R30, R37, PT ;  /* 0x000000251e00720c */ /* 0x000fda0003f45270 */
[----:B------:R-:W-:Y:S05]  /*2300*/  @P2 BRA `(.L_x_3380) ;  /* 0xfffffffc00ec2947 */ /* 0x000fea000383ffff */
.L_x_3379:
        /* <DEDUP_REMOVED lines=16> */
.L_x_3382:
        /* <DEDUP_REMOVED lines=61> */
.L_x_3381:
        /* <DEDUP_REMOVED lines=38> */
.L_x_3383:
        /* <DEDUP_REMOVED lines=19> */
.L_x_3384:
        /* <DEDUP_REMOVED lines=9> */
.L_x_3385:
[----:B------:R-:W-:Y:S05]  /*2c00*/  BSYNC.RECONVERGENT B0 ;  /* 0x0000000000007941 */ /* 0x000fea0003800200 */
.L_x_3378:
        /* <DEDUP_REMOVED lines=72> */
.L_x_3389:
[----:B------:R-:W-:Y:S05]  /*3090*/  BSYNC.RECONVERGENT B1 ;  /* 0x0000000000017941 */ /* 0x000fea0003800200 */
.L_x_3388:
        /* <DEDUP_REMOVED lines=27> */
.L_x_3391:
[----:B------:R-:W-:Y:S05]  /*3250*/  BSYNC.RECONVERGENT B1 ;  /* 0x0000000000017941 */ /* 0x000fea0003800200 */
.L_x_3390:
        /* <DEDUP_REMOVED lines=20> */
.L_x_3393:
[----:B------:R-:W-:Y:S05]  /*33a0*/  BSYNC.RECONVERGENT B1 ;  /* 0x0000000000017941 */ /* 0x000fea0003800200 */
.L_x_3392:
        /* <DEDUP_REMOVED lines=21> */
.L_x_3395:
[----:B------:R-:W-:Y:S05]  /*3500*/  BSYNC.RECONVERGENT B1 ;  /* 0x0000000000017941 */ /* 0x000fea0003800200 */
.L_x_3394:
        /* <DEDUP_REMOVED lines=32> */
.L_x_3397:
[----:B------:R-:W-:Y:S05]  /*3710*/  BSYNC.RECONVERGENT B1 ;  /* 0x0000000000017941 */ /* 0x000fea0003800200 */
.L_x_3396:
        /* <DEDUP_REMOVED lines=22> */
.L_x_3399:
[----:B------:R-:W-:Y:S05]  /*3880*/  BSYNC.RECONVERGENT B1 ;  /* 0x0000000000017941 */ /* 0x000fea0003800200 */
.L_x_3398:
        /* <DEDUP_REMOVED lines=20> */
.L_x_3401:
[----:B------:R-:W-:Y:S05]  /*39d0*/  BSYNC.RECONVERGENT B1 ;  /* 0x0000000000017941 */ /* 0x000fea0003800200 */
.L_x_3400:
        /* <DEDUP_REMOVED lines=20> */
.L_x_3403:
[----:B------:R-:W-:Y:S05]  /*3b20*/  BSYNC.RECONVERGENT B1 ;  /* 0x0000000000017941 */ /* 0x000fea0003800200 */
.L_x_3402:
        /* <DEDUP_REMOVED lines=20> */
.L_x_3405:
[----:B------:R-:W-:Y:S05]  /*3c70*/  BSYNC.RECONVERGENT B1 ;  /* 0x0000000000017941 */ /* 0x000fea0003800200 */
.L_x_3404:
        /* <DEDUP_REMOVED lines=20> */
.L_x_3407:
[----:B------:R-:W-:Y:S05]  /*3dc0*/  BSYNC.RECONVERGENT B1 ;  /* 0x0000000000017941 */ /* 0x000fea0003800200 */
.L_x_3406:
        /* <DEDUP_REMOVED lines=36> */
.L_x_3409:
[----:B------:R-:W-:Y:S05]  /*4010*/  BSYNC.RECONVERGENT B1 ;  /* 0x0000000000017941 */ /* 0x000fea0003800200 */
.L_x_3408:
        /* <DEDUP_REMOVED lines=20> */
.L_x_3411:
[----:B------:R-:W-:Y:S05]  /*4160*/  BSYNC.RECONVERGENT B1 ;  /* 0x0000000000017941 */ /* 0x000fea0003800200 */
.L_x_3410:
        /* <DEDUP_REMOVED lines=20> */
.L_x_3413:
[----:B------:R-:W-:Y:S05]  /*42b0*/  BSYNC.RECONVERGENT B1 ;  /* 0x0000000000017941 */ /* 0x000fea0003800200 */
.L_x_3412:
        /* <DEDUP_REMOVED lines=20> */
.L_x_3415:
[----:B------:R-:W-:Y:S05]  /*4400*/  BSYNC.RECONVERGENT B1 ;  /* 0x0000000000017941 */ /* 0x000fea0003800200 */
.L_x_3414:
        /* <DEDUP_REMOVED lines=20> */
.L_x_3417:
[----:B------:R-:W-:Y:S05]  /*4550*/  BSYNC.RECONVERGENT B1 ;  /* 0x0000000000017941 */ /* 0x000fea0003800200 */
.L_x_3416:
        /* <DEDUP_REMOVED lines=19> */
.L_x_3387:
        /* <DEDUP_REMOVED lines=34> */
.L_x_3420:
[----:B------:R-:W-:Y:S05]  /*48b0*/  BSYNC.RECONVERGENT B1 ;  /* 0x0000000000017941 */ /* 0x000fea0003800200 */
.L_x_3419:
        /* <DEDUP_REMOVED lines=35> */
.L_x_3422:
[----:B------:R-:W-:Y:S05]  /*4af0*/  BSYNC.RECONVERGENT B1 ;  /* 0x0000000000017941 */ /* 0x000fea0003800200 */
.L_x_3421:
        /* <DEDUP_REMOVED lines=30> */
.L_x_3424:
[----:B------:R-:W-:Y:S05]  /*4ce0*/  BSYNC.RECONVERGENT B1 ;  /* 0x0000000000017941 */ /* 0x000fea0003800200 */
.L_x_3423:
        /* <DEDUP_REMOVED lines=31> */
.L_x_3426:
[----:B------:R-:W-:Y:S05]  /*4ee0*/  BSYNC.RECONVERGENT B1 ;  /* 0x0000000000017941 */ /* 0x000fea0003800200 */
.L_x_3425:
        /* <DEDUP_REMOVED lines=42> */
.L_x_3428:
[----:B------:R-:W-:Y:S05]  /*5190*/  BSYNC.RECONVERGENT B1 ;  /* 0x0000000000017941 */ /* 0x000fea0003800200 */
.L_x_3427:
        /* <DEDUP_REMOVED lines=32> */
.L_x_3430:
[----:B------:R-:W-:Y:S05]  /*53a0*/  BSYNC.RECONVERGENT B1 ;  /* 0x0000000000017941 */ /* 0x000fea0003800200 */
.L_x_3429:
        /* <DEDUP_REMOVED lines=30> */
.L_x_3432:
[----:B------:R-:W-:Y:S05]  /*5590*/  BSYNC.RECONVERGENT B1 ;  /* 0x0000000000017941 */ /* 0x000fea0003800200 */
.L_x_3431:
        /* <DEDUP_REMOVED lines=30> */
.L_x_3434:
[----:B------:R-:W-:Y:S05]  /*5780*/  BSYNC.RECONVERGENT B1 ;  /* 0x0000000000017941 */ /* 0x000fea0003800200 */
.L_x_3433:
        /* <DEDUP_REMOVED lines=30> */
.L_x_3436:
[----:B------:R-:W-:Y:S05]  /*5970*/  BSYNC.RECONVERGENT B1 ;  /* 0x0000000000017941 */ /* 0x000fea0003800200 */
.L_x_3435:
        /* <DEDUP_REMOVED lines=30> */
.L_x_3438:
[----:B------:R-:W-:Y:S05]  /*5b60*/  BSYNC.RECONVERGENT B1 ;  /* 0x0000000000017941 */ /* 0x000fea0003800200 */
.L_x_3437:
        /* <DEDUP_REMOVED lines=46> */
.L_x_3440:
[----:B------:R-:W-:Y:S05]  /*5e50*/  BSYNC.RECONVERGENT B1 ;  /* 0x0000000000017941 */ /* 0x000fea0003800200 */
.L_x_3439:
        /* <DEDUP_REMOVED lines=30> */
.L_x_3442:
[----:B------:R-:W-:Y:S05]  /*6040*/  BSYNC.RECONVERGENT B1 ;  /* 0x0000000000017941 */ /* 0x000fea0003800200 */
.L_x_3441:
        /* <DEDUP_REMOVED lines=30> */
.L_x_3444:
[----:B------:R-:W-:Y:S05]  /*6230*/  BSYNC.RECONVERGENT B1 ;  /* 0x0000000000017941 */ /* 0x000fea0003800200 */
.L_x_3443:
        /* <DEDUP_REMOVED lines=30> */
.L_x_3446:
[----:B------:R-:W-:Y:S05]  /*6420*/  BSYNC.RECONVERGENT B1 ;  /* 0x0000000000017941 */ /* 0x000fea0003800200 */
.L_x_3445:
        /* <DEDUP_REMOVED lines=30> */
.L_x_3448:
[----:B------:R-:W-:Y:S05]  /*6610*/  BSYNC.RECONVERGENT B1 ;  /* 0x0000000000017941 */ /* 0x000fea0003800200 */
.L_x_3447:
        /* <DEDUP_REMOVED lines=28> */
.L_x_3418:
[----:B------:R-:W-:Y:S05]  /*67e0*/  BSYNC.RECONVERGENT B0 ;  /* 0x0000000000007941 */ /* 0x000fea0003800200 */
.L_x_3386:
        /* <DEDUP_REMOVED lines=8> */
.L_x_3450:
        /* <DEDUP_REMOVED lines=9> */
.L_x_4937:


//--------------------- .text._Z35group_norm_nhwc_fwd_one_pass_kernelI11Fp16IOFp16WLi256ELi160ELi640EEv26Group_norm_nhwc_fwd_params --------------------------
	.section	.text._Z35group_norm_nhwc_fwd_one_pass_kernelI11Fp16IOFp16WLi256ELi160ELi640EEv26Group_norm_nhwc_fwd_params,"ax",@progbits
	.align	128
        .global         _Z35group_norm_nhwc_fwd_one_pass_kernelI11Fp16IOFp16WLi256ELi160ELi640EEv26Group_norm_nhwc_fwd_params
        .type           _Z35group_norm_nhwc_fwd_one_pass_kernelI11Fp16IOFp16WLi256ELi160ELi640EEv26Group_norm_nhwc_fwd_params,@function
        .size           _Z35group_norm_nhwc_fwd_one_pass_kernelI11Fp16IOFp16WLi256ELi160ELi640EEv26Group_norm_nhwc_fwd_params,(.L_x_4938 - _Z35group_norm_nhwc_fwd_one_pass_kernelI11Fp16IOFp16WLi256ELi160ELi640EEv26Group_norm_nhwc_fwd_params)
        .other          _Z35group_norm_nhwc_fwd_one_pass_kernelI11Fp16IOFp16WLi256ELi160ELi640EEv26Group_norm_nhwc_fwd_params,@"STO_CUDA_ENTRY STV_DEFAULT"
_Z35group_norm_nhwc_fwd_one_pass_kernelI11Fp16IOFp16WLi256ELi160ELi640EEv26Group_norm_nhwc_fwd_params:
.text._Z35group_norm_nhwc_fwd_one_pass_kernelI11Fp16IOFp16WLi256ELi160ELi640EEv26Group_norm_nhwc_fwd_params:
        /* <DEDUP_REMOVED lines=26> */
.L_x_3590:
        /* <DEDUP_REMOVED lines=822> */
.L_x_3452:
[----:B------:R-:W-:Y:S05]  /*3500*/  BSYNC.RECONVERGENT B0 ;  /* 0x0000000000007941 */ /* 0x000fea0003800200 */
.L_x_3451:
        /* <DEDUP_REMOVED lines=54> */
.L_x_3454:
[----:B------:R-:W-:Y:S05]  /*3870*/  BSYNC.RECONVERGENT B0 ;  /* 0x0000000000007941 */ /* 0x000fea0003800200 */
.L_x_3453:
        /* <DEDUP_REMOVED lines=30> */
.L_x_3457:
        /* <DEDUP_REMOVED lines=10> */
.L_x_3456:
        /* <DEDUP_REMOVED lines=18> */
.L_x_3459:
        /* <DEDUP_REMOVED lines=145> */
.L_x_3458:
        /* <DEDUP_REMOVED lines=78> */
.L_x_3460:
        /* <DEDUP_REMOVED lines=42> */
.L_x_3461:
        /* <DEDUP_REMOVED lines=21> */
.L_x_3462:
[----:B------:R-:W-:Y:S05]  /*4e00*/  BSYNC.RECONVERGENT B0 ;  /* 0x0000000000007941 */ /* 0x000fea0003800200 */
.L_x_3455:
        /* <DEDUP_REMOVED lines=79> */
.L_x_3466:
[----:B------:R-:W-:Y:S05]  /*5300*/  BSYNC.RECONVERGENT B1 ;  /* 0x0000000000017941 */ /* 0x000fea0003800200 */
.L_x_3465:
        /* <DEDUP_REMOVED lines=20> */
.L_x_3468:
[----:B------:R-:W-:Y:S05]  /*5450*/  BSYNC.RECONVERGENT B1 ;  /* 0x0000000000017941 */ /* 0x000fea0003800200 */
.L_x_3467:
        /* <DEDUP_REMOVED lines=42> */
.L_x_3470:
[----:B------:R-:W-:Y:S05]  /*5700*/  BSYNC.RECONVERGENT B1 ;  /* 0x0000000000017941 */ /* 0x000fea0003800200 */
.L_x_3469:
        /* <DEDUP_REMOVED lines=22> */
.L_x_3472:
[----:B------:R-:W-:Y:S05]  /*5870*/  BSYNC.RECONVERGENT B1 ;  /* 0x0000000000017941 */ /* 0x000fea0003800200 */
.L_x_3471:
        /* <DEDUP_REMOVED lines=20> */
.L_x_3474:
[----:B------:R-:W-:Y:S05]  /*59c0*/  BSYNC.RECONVERGENT B1 ;  /* 0x0000000000017941 */ /* 0x000fea0003800200 */
.L_x_3473:
        /* <DEDUP_REMOVED lines=20> */
.L_x_3476:
[----:B------:R-:W-:Y:S05]  /*5b10*/  BSYNC.RECONVERGENT B1 ;  /* 0x0000000000017941 */ /* 0x000fea0003800200 */
.L_x_3475:
        /* <DEDUP_REMOVED lines=20> */
.L_x_3478:
[----:B------:R-:W-:Y:S05]  /*5c60*/  BSYNC.RECONVERGENT B1 ;  /* 0x0000000000017941 */ /* 0x000fea0003800200 */
.L_x_3477:
        /* <DEDUP_REMOVED lines=20> */
.L_x_3480:
[----:B------:R-:W-:Y:S05]  /*5db0*/  BSYNC.RECONVERGENT B1 ;  /* 0x0000000000017941 */ /* 0x000fea0003800200 */
.L_x_3479:
        /* <DEDUP_REMOVED lines=44> */
.L_x_3482:
[----:B------:R-:W-:Y:S05]  /*6080*/  BSYNC.RECONVERGENT B1 ;  /* 0x0000000000017941 */ /* 0x000fea0003800200 */
.L_x_3481:
        /* <DEDUP_REMOVED lines=20> */
.L_x_3484:
[----:B------:R-:W-:Y:S05]  /*61d0*/  BSYNC.RECONVERGENT B1 ;  /* 0x0000000000017941 */ /* 0x000fea0003800200 */
.L_x_3483:
        /* <DEDUP_REMOVED lines=20> */
.L_x_3486:
[----:B------:R-:W-:Y:S05]  /*6320*/  BSYNC.RECONVERGENT B1 ;  /* 0x0000000000017941 */ /* 0x000fea0003800200 */
.L_x_3485:
        /* <DEDUP_REMOVED lines=20> */
.L_x_3488:
[----:B------:R-:W-:Y:S05]  /*6470*/  BSYNC.RECONVERGENT B1 ;  /* 0x0000000000017941 */ /* 0x000fea0003800200 */
.L_x_3487:
        /* <DEDUP_REMOVED lines=20> */
.L_x_3490:
[----:B------:R-:W-:Y:S05]  /*65c0*/  BSYNC.RECONVERGENT B1 ;  /* 0x0000000000017941 */ /* 0x000fea0003800200 */
.L_x_3489:
        /* <DEDUP_REMOVED lines=20> */
.L_x_3492:
[----:B------:R-:W-:Y:S05]  /*6710*/  BSYNC.RECONVERGENT B1 ;  /* 0x0000000000017941 */ /* 0x000fea0003800200 */
.L_x_3491:
        /* <DEDUP_REMOVED lines=44> */
.L_x_3494:
[----:B------:R-:W-:Y:S05]  /*69e0*/  BSYNC.RECONVERGENT B1 ;  /* 0x0000000000017941 */ /* 0x000fea0003800200 */
.L_x_3493:
        /* <DEDUP_REMOVED lines=20> */
.L_x_3496:
[----:B------:R-:W-:Y:S05]  /*6b30*/  BSYNC.RECONVERGENT B1 ;  /* 0x0000000000017941 */ /* 0x000fea0003800200 */
.L_x_3495:
        /* <DEDUP_REMOVED lines=20> */
.L_x_3498:
[----:B------:R-:W-:Y:S05]  /*6c80*/  BSYNC.RECONVERGENT B1 ;  /* 0x0000000000017941 */ /* 0x000fea0003800200 */
.L_x_3497:
        /* <DEDUP_REMOVED lines=20> */
.L_x_3500:
[----:B------:R-:W-:Y:S05]  /*6dd0*/  BSYNC.RECONVERGENT B1 ;  /* 0x0000000000017941 */ /* 0x000fea0003800200 */
.L_x_3499:
        /* <DEDUP_REMOVED lines=20> */
.L_x_3502:
[----:B------:R-:W-:Y:S05]  /*6f20*/  BSYNC.RECONVERGENT B1 ;  /* 0x0000000000017941 */ /* 0x000fea0003800200 */
.L_x_3501:
        /* <DEDUP_REMOVED lines=20> */
.L_x_3504:
[----:B------:R-:W-:Y:S05]  /*7070*/  BSYNC.RECONVERGENT B1 ;  /* 0x0000000000017941 */ /* 0x000fea0003800200 */
.L_x_3503:
        /* <DEDUP_REMOVED lines=44> */
.L_x_3506:
[----:B------:R-:W-:Y:S05]  /*7340*/  BSYNC.RECONVERGENT B1 ;  /* 0x0000000000017941 */ /* 0x000fea0003800200 */
.L_x_3505:
        /* <DEDUP_REMOVED lines=20> */
.L_x_3508:
[----:B------:R-:W-:Y:S05]  /*7490*/  BSYNC.RECONVERGENT B1 ;  /* 0x0000000000017941 */ /* 0x000fea0003800200 */
.L_x_3507:
        /* <DEDUP_REMOVED lines=20> */
.L_x_3510:
[----:B------:R-:W-:Y:S05]  /*75e0*/  BSYNC.RECONVERGENT B1 ;  /* 0x0000000000017941 */ /* 0x000fea0003800200 */
.L_x_3509:
        /* <DEDUP_REMOVED lines=20> */
.L_x_3512:
[----:B------:R-:W-:Y:S05]  /*7730*/  BSYNC.RECONVERGENT B1 ;  /* 0x0000000000017941 */ /* 0x000fea0003800200 */
.L_x_3511:
        /* <DEDUP_REMOVED lines=20> */
.L_x_3514:
[----:B------:R-:W-:Y:S05]  /*7880*/  BSYNC.RECONVERGENT B1 ;  /* 0x0000000000017941 */ /* 0x000fea0003800200 */
.L_x_3513:
        /* <DEDUP_REMOVED lines=20> */
.L_x_3516:
[----:B------:R-:W-:Y:S05]  /*79d0*/  BSYNC.RECONVERGENT B1 ;  /* 0x0000000000017941 */ /* 0x000fea0003800200 */
.L_x_3515:
        /* <DEDUP_REMOVED lines=42> */
.L_x_3518:
[----:B------:R-:W-:Y:S05]  /*7c80*/  BSYNC.RECONVERGENT B1 ;  /* 0x0000000000017941 */ /* 0x000fea0003800200 */
.L_x_3517:
        /* <DEDUP_REMOVED lines=20> */
.L_x_3520:
[----:B------:R-:W-:Y:S05]  /*7dd0*/  BSYNC.RECONVERGENT B1 ;  /* 0x0000000000017941 */ /* 0x000fea0003800200 */
.L_x_3519:
        /* <DEDUP_REMOVED lines=20> */
.L_x_3522:
[----:B------:R-:W-:Y:S05]  /*7f20*/  BSYNC.RECONVERGENT B1 ;  /* 0x0000000000017941 */ /* 0x000fea0003800200 */
.L_x_3521:
        /* <DEDUP_REMOVED lines=20> */
.L_x_3524:
[----:B------:R-:W-:Y:S05]  /*8070*/  BSYNC.RECONVERGENT B1 ;  /* 0x0000000000017941 */ /* 0x000fea0003800200 */
.L_x_3523:
        /* <DEDUP_REMOVED lines=20> */
.L_x_3526:
[----:B------:R-:W-:Y:S05]  /*81c0*/  BSYNC.RECONVERGENT B1 ;  /* 0x0000000000017941 */ /* 0x000fea0003800200 */
.L_x_3525:
        /* <DEDUP_REMOVED lines=19> */
.L_x_3464:
        /* <DEDUP_REMOVED lines=43> */
.L_x_3529:
[----:B------:R-:W-:Y:S05]  /*85b0*/  BSYNC.RECONVERGENT B1 ;  /* 0x0000000000017941 */ /* 0x000fea0003800200 */
.L_x_3528:
        /* <DEDUP_REMOVED lines=30> */
.L_x_3531:
[----:B------:R-:W-:Y:S05]  /*87a0*/  BSYNC.RECONVERGENT B1 ;  /* 0x0000000000017941 */ /* 0x000fea0003800200 */
.L_x_3530:
        /* <DEDUP_REMOVED lines=52> */
.L_x_3533:
[----:B------:R-:W-:Y:S05]  /*8af0*/  BSYNC.RECONVERGENT B1 ;  /* 0x0000000000017941 */ /* 0x000fea0003800200 */
.L_x_3532:
        /* <DEDUP_REMOVED lines=32> */
.L_x_3535:
[----:B------:R-:W-:Y:S05]  /*8d00*/  BSYNC.RECONVERGENT B1 ;  /* 0x0000000000017941 */ /* 0x000fea0003800200 */
.L_x_3534:
        /* <DEDUP_REMOVED lines=30> */
.L_x_3537:
[----:B------:R-:W-:Y:S05]  /*8ef0*/  BSYNC.RECONVERGENT B1 ;  /* 0x0000000000017941 */ /* 0x000fea0003800200 */
.L_x_3536:
        /* <DEDUP_REMOVED lines=30> */
.L_x_3539:
[----:B------:R-:W-:Y:S05]  /*90e0*/  BSYNC.RECONVERGENT B1 ;  /* 0x0000000000017941 */ /* 0x000fea0003800200 */
.L_x_3538:
        /* <DEDUP_REMOVED lines=30> */
.L_x_3541:
[----:B------:R-:W-:Y:S05]  /*92d0*/  BSYNC.RECONVERGENT B1 ;  /* 0x0000000000017941 */ /* 0x000fea0003800200 */
.L_x_3540:
        /* <DEDUP_REMOVED lines=30> */
.L_x_3543:
[----:B------:R-:W-:Y:S05]  /*94c0*/  BSYNC.RECONVERGENT B1 ;  /* 0x0000000000017941 */ /* 0x000fea0003800200 */
.L_x_3542:
        /* <DEDUP_REMOVED lines=54> */
.L_x_3545:
[----:B------:R-:W-:Y:S05]  /*9830*/  BSYNC.RECONVERGENT B1 ;  /* 0x0000000000017941 */ /* 0x000fea0003800200 */
.L_x_3544:
        /* <DEDUP_REMOVED lines=30> */
.L_x_3547:
[----:B------:R-:W-:Y:S05]  /*9a20*/  BSYNC.RECONVERGENT B1 ;  /* 0x0000000000017941 */ /* 0x000fea0003800200 */
.L_x_3546:
        /* <DEDUP_REMOVED lines=30> */
.L_x_3549:
[----:B------:R-:W-:Y:S05]  /*9c10*/  BSYNC.RECONVERGENT B1 ;  /* 0x0000000000017941 */ /* 0x000fea0003800200 */
.L_x_3548:
        /* <DEDUP_REMOVED lines=30> */
.L_x_3551:
[----:B------:R-:W-:Y:S05]  /*9e00*/  BSYNC.RECONVERGENT B1 ;  /* 0x0000000000017941 */ /* 0x000fea0003800200 */
.L_x_3550:
        /* <DEDUP_REMOVED lines=30> */
.L_x_3553:
[----:B------:R-:W-:Y:S05]  /*9ff0*/  BSYNC.RECONVERGENT B1 ;  /* 0x0000000000017941 */ /* 0x000fea0003800200 */
.L_x_3552:
        /* <DEDUP_REMOVED lines=30> */
.L_x_3555:
[----:B------:R-:W-:Y:S05]  /*a1e0*/  BSYNC.RECONVERGENT B1 ;  /* 0x0000000000017941 */ /* 0x000fea0003800200 */
.L_x_3554:
        /* <DEDUP_REMOVED lines=54> */
.L_x_3557:
[----:B------:R-:W-:Y:S05]  /*a550*/  BSYNC.RECONVERGENT B1 ;  /* 0x0000000000017941 */ /* 0x000fea0003800200 */
.L_x_3556:
        /* <DEDUP_REMOVED lines=30> */
.L_x_3559:
[----:B------:R-:W-:Y:S05]  /*a740*/  BSYNC.RECONVERGENT B1 ;  /* 0x0000000000017941 */ /* 0x000fea0003800200 */
.L_x_3558:
        /* <DEDUP_REMOVED lines=30> */
.L_x_3561:
[----:B------:R-:W-:Y:S05]  /*a930*/  BSYNC.RECONVERGENT B1 ;  /* 0x0000000000017941 */ /* 0x000fea0003800200 */
.L_x_3560:
        /* <DEDUP_REMOVED lines=30> */
.L_x_3563:
[----:B------:R-:W-:Y:S05]  /*ab20*/  BSYNC.RECONVERGENT B1 ;  /* 0x0000000000017941 */ /* 0x000fea0003800200 */
.L_x_3562:
        /* <DEDUP_REMOVED lines=30> */
.L_x_3565:
[----:B------:R-:W-:Y:S05]  /*ad10*/  BSYNC.RECONVERGENT B1 ;  /* 0x0000000000017941 */ /* 0x000fea0003800200 */
.L_x_3564:
        /* <DEDUP_REMOVED lines=30> */
.L_x_3567:
[----:B------:R-:W-:Y:S05]  /*af00*/  BSYNC.RECONVERGENT B1 ;  /* 0x0000000000017941 */ /* 0x000fea0003800200 */
.L_x_3566:
        /* <DEDUP_REMOVED lines=54> */
.L_x_3569:
[----:B------:R-:W-:Y:S05]  /*b270*/  BSYNC.RECONVERGENT B1 ;  /* 0x0000000000017941 */ /* 0x000fea0003800200 */
.L_x_3568:
        /* <DEDUP_REMOVED lines=30> */
.L_x_3571:
[----:B------:R-:W-:Y:S05]  /*b460*/  BSYNC.RECONVERGENT B1 ;  /* 0x0000000000017941 */ /* 0x000fea0003800200 */
.L_x_3570:
        /* <DEDUP_REMOVED lines=30> */
.L_x_3573:
[----:B------:R-:W-:Y:S05]  /*b650*/  BSYNC.RECONVERGENT B1 ;  /* 0x0000000000017941 */ /* 0x000fea0003800200 */
.L_x_3572:
        /* <DEDUP_REMOVED lines=30> */
.L_x_3575:
[----:B------:R-:W-:Y:S05]  /*b840*/  BSYNC.RECONVERGENT B1 ;  /* 0x0000000000017941 */ /* 0x000fea0003800200 */
.L_x_3574:
        /* <DEDUP_REMOVED lines=30> */
.L_x_3577:
[----:B------:R-:W-:Y:S05]  /*ba30*/  BSYNC.RECONVERGENT B1 ;  /* 0x0000000000017941 */ /* 0x000fea0003800200 */
.L_x_3576:
        /* <DEDUP_REMOVED lines=30> */
.L_x_3579:
[----:B------:R-:W-:Y:S05]  /*bc20*/  BSYNC.RECONVERGENT B1 ;  /* 0x0000000000017941 */ /* 0x000fea0003800200 */
.L_x_3578:
        /* <DEDUP_REMOVED lines=52> */
.L_x_3581:
[----:B------:R-:W-:Y:S05]  /*bf70*/  BSYNC.RECONVERGENT B1 ;  /* 0x0000000000017941 */ /* 0x000fea0003800200 */
.L_x_3580:
        /* <DEDUP_REMOVED lines=30> */
.L_x_3583:
[----:B------:R-:W-:Y:S05]  /*c160*/  BSYNC.RECONVERGENT B1 ;  /* 0x0000000000017941 */ /* 0x000fea0003800200 */
.L_x_3582:
        /* <DEDUP_REMOVED lines=30> */
.L_x_3585:
[----:B------:R-:W-:Y:S05]  /*c350*/  BSYNC.RECONVERGENT B1 ;  /* 0x0000000000017941 */ /* 0x000fea0003800200 */
.L_x_3584:
        /* <DEDUP_REMOVED lines=30> */
.L_x_3587:
[----:B------:R-:W-:Y:S05]  /*c540*/  BSYNC.RECONVERGENT B1 ;  /* 0x0000000000017941 */ /* 0x000fea0003800200 */
.L_x_3586:
        /* <DEDUP_REMOVED lines=30> */
.L_x_3589:
[----:B------:R-:W-:Y:S05]  /*c730*/  BSYNC.RECONVERGENT B1 ;  /* 0x0000000000017941 */ /* 0x000fea0003800200 */
.L_x_3588:
        /* <DEDUP_REMOVED lines=28> */
.L_x_3527:
[----:B------:R-:W-:Y:S05]  /*c900*/  BSYNC.RECONVERGENT B0 ;  /* 0x0000000000007941 */ /* 0x000fea0003800200 */
.L_x_3463:
        /* <DEDUP_REMOVED lines=9> */
.L_x_3591:
        /* <DEDUP_REMOVED lines=14> */
.L_x_4938:


//--------------------- .text._Z35group_norm_nhwc_fwd_one_pass_kernelI11Fp16IOFp16WLi512ELi160ELi640EEv26Group_norm_nhwc_fwd_params --------------------------
	.section	.text._Z35group_norm_nhwc_fwd_one_pass_kernelI11Fp16IOFp16WLi512ELi160ELi640EEv26Group_norm_nhwc_fwd_params,"ax",@progbits
	.align	128
        .global         _Z35group_norm_nhwc_fwd_one_pass_kernelI11Fp16IOFp16WLi512ELi160ELi640EEv26Group_norm_nhwc_fwd_params
        .type           _Z35group_norm_nhwc_fwd_one_pass_kernelI11Fp16IOFp16WLi512ELi160ELi640EEv26Group_norm_nhwc_fwd_params,@function
        .size           _Z35group_norm_nhwc_fwd_one_pass_kernelI11Fp16IOFp16WLi512ELi160ELi640EEv26Group_norm_nhwc_fwd_params,(.L_x_4939 - _Z35group_norm_nhwc_fwd_one_pass_kernelI11Fp16IOFp16WLi512ELi160ELi640EEv26Group_norm_nhwc_fwd_params)
        .other          _Z35group_norm_nhwc_fwd_one_pass_kernelI11Fp16IOFp16WLi512ELi160ELi640EEv26Group_norm_nhwc_fwd_params,@"STO_CUDA_ENTRY STV_DEFAULT"
_Z35group_norm_nhwc_fwd_one_pass_kernelI11Fp16IOFp16WLi512ELi160ELi640EEv26Group_norm_nhwc_fwd_params:
.text._Z35group_norm_nhwc_fwd_one_pass_kernelI11Fp16IOFp16WLi512ELi160ELi640EEv26Group_norm_nhwc_fwd_params:
        /* <DEDUP_REMOVED lines=36> */
.L_x_3629:
        /* <DEDUP_REMOVED lines=747> */
[----:B0-----:R-:W-:Y:S01]  /*30f0*/  @!P6 LEA R34, P1, R92, R34, 0x1 ;  /* 0x000000225c22e211 */ /* 0x001fe200078208ff */
[----:B------:R-:W-:-:S03]  /*3100*/  VIADD R53, R51, 0x150 ;  /* 0x0000015033357836 */ /* 0x000fc60000000000 */
[----:B------:R-:W-:Y:S02]  /*3110*/  @!P6 IADD3 R2, PT, PT, R93, R3, RZ ;  /* 0x000000035d02e210 */ /* 0x000fe40007ffe0ff */
[----:B------:R-:W-:Y:S02]  /*3120*/  SHF.R.S32.HI R59, RZ, 0x1f, R53 ;  /* 0x0000001fff3b7819 */ /* 0x000fe40000011435 */
[----:B------:R-:W-:Y:S02]  /*3130*/  @!P6 LEA.HI.X R35, R92, R35, R2, 0x1, P1 ;  /* 0x000000235c23e211 */ /* 0x000fe400008f0c02 */
[----:B------:R-:W-:Y:S02]  /*3140*/  ISETP.GE.U32.AND P1, PT, R53, UR16, PT ;  /* 0x0000001035007c0c */ /* 0x000fe4000bf26070 */
[----:B------:R-:W-:Y:S02]  /*3150*/  @P5 LOP3.LUT R67, R67, 0x20000, RZ, 0xfc, !PT ;  /* 0x0002000043435812 */ /* 0x000fe400078efcff */
[----:B------:R-:W-:-:S02]  /*3160*/  P2R R20, PR, RZ, 0x20 ;  /* 0x00000020ff147803 */ /* 0x000fc40000000000 */
[----:B------:R-:W-:Y:S02]  /*3170*/  ISETP.GE.AND.EX P5, PT, R59, UR17, PT, P1 ;  /* 0x000000113b007c0c */ /* 0x000fe4000bfa6310 */
[C---:B------:R-:W-:Y:S02]  /*3180*/  LOP3.LUT P2, RZ, R52.reuse, 0x80, RZ, 0xc0, !PT ;  /* 0x0000008034ff7812 */ /* 0x040fe4000784c0ff */
[----:B------:R-:W-:-:S09]  /*3190*/  LOP3.LUT P3, RZ, R52, 0x100, RZ, 0xc0, !PT ;  /* 0x0000010034ff7812 */ /* 0x000fd2000786c0ff */
[----:B------:R-:W0:Y:S02]  /*31a0*/  @!P5 LDC.64 R2, c[0x0][0x3e0] ;  /* 0x0000f800ff02db82 */ /* 0x000e240000000a00 */
[----:B------:R1:W4:Y:S01]  /*31b0*/  @!P2 LDG.E R54, desc[UR18][R36.64] ;  /* 0x000000122436a981 */ /* 0x000322000c1e1900 */
[----:B------:R-:W-:-:S03]  /*31c0*/  LOP3.LUT R67, R67, 0xfffeffff, RZ, 0xc0, !PT ;  /* 0xfffeffff43437812 */ /* 0x000fc600078ec0ff */
[----:B------:R3:W4:Y:S02]  /*31d0*/  @!P3 LDG.E R56, desc[UR18][R90.64] ;  /* 0x000000125a38b981 */ /* 0x000724000c1e1900 */
[----:B-1----:R-:W1:Y:S01]  /*31e0*/  @!P5 LDC.64 R36, c[0x0][0x390] ;  /* 0x0000e400ff24db82 */ /* 0x002e620000000a00 */
[----:B---3--:R-:W-:Y:S01]  /*31f0*/  @!P5 MOV R90, R26 ;  /* 0x0000001a005ad202 */ /* 0x008fe20000000f00 */
[----:B------:R-:W-:Y:S01]  /*3200*/  @!P5 IMAD.MOV.U32 R91, RZ, RZ, R29 ;  /* 0x000000ffff5bd224 */ /* 0x000fe200078e001d */
[----:B------:R-:W-:Y:S02]  /*3210*/  @P0 LOP3.LUT R67, R67, 0x10000, RZ, 0xfc, !PT ;  /* 0x0001000043430812 */ /* 0x000fe400078efcff */
[----:B------:R-:W-:Y:S01]  /*3220*/  LOP3.LUT P0, RZ, R52, 0x40, RZ, 0xc0, !PT ;  /* 0x0000004034ff7812 */ /* 0x000fe2000780c0ff */
[-C--:B0-----:R-:W-:Y:S02]  /*3230*/  @!P5 IMAD R46, R59, R2.reuse, RZ ;  /* 0x000000023b2ed224 */ /* 0x081fe400078e02ff */
[----:B------:R-:W-:-:S04]  /*3240*/  @!P5 IMAD.WIDE.U32 R90, R53, R2, R90 ;  /* 0x00000002355ad225 */ /* 0x000fc800078e005a */
[----:B------:R-:W-:Y:S02]  /*3250*/  @!P5 IMAD R3, R53, R3, R46 ;  /* 0x000000033503d224 */ /* 0x000fe400078e022e */
[----:B------:R-:W-:-:S03]  /*3260*/  VIADD R59, R51, 0x158 ;  /* 0x00000158333b7836 */ /* 0x000fc60000000000 */
        /* <DEDUP_REMOVED lines=9> */
[----:B------:R-:W-:-:S10]  /*3300*/  HFMA2 R46, -RZ, RZ, 0, 0 ;  /* 0x00000000ff2e7431 */ /* 0x000fd400000001ff */
[----:B------:R-:W0:Y:S02]  /*3310*/  @!P0 LDC.64 R2, c[0x0][0x3e0] ;  /* 0x0000f800ff028b82 */ /* 0x000e240000000a00 */
[----:B------:R1:W3:Y:S01]  /*3320*/  @!P4 LDG.E R46, desc[UR18][R14.64] ;  /* 0x000000120e2ec981 */ /* 0x0002e2000c1e1900 */
[----:B------:R-:W-:-:S04]  /*3330*/  LOP3.LUT R67, R67, 0xffff7fff, RZ, 0xc0, !PT ;  /* 0xffff7fff43437812 */ /* 0x000fc800078ec0ff */
[----:B------:R-:W-:Y:S01]  /*3340*/  @P6 LOP3.LUT R67, R67, 0x8000, RZ, 0xfc, !PT ;  /* 0x0000800043436812 */ /* 0x000fe200078efcff */
[----:B-1----:R-:W1:Y:S03]  /*3350*/  @!P0 LDC.64 R14, c[0x0][0x390] ;  /* 0x0000e400ff0e8b82 */ /* 0x002e660000000a00 */
[----:B------:R-:W-:Y:S01]  /*3360*/  LOP3.LUT R67, R67, 0xffffbfff, RZ, 0xc0, !PT ;  /* 0xffffbfff43437812 */ /* 0x000fe200078ec0ff */
[----:B------:R-:W-:Y:S01]  /*3370*/  @!P0 IMAD.MOV.U32 R89, RZ, RZ, R29 ;  /* 0x000000ffff598224 */ /* 0x000fe200078e001d */
[----:B------:R-:W-:Y:S02]  /*3380*/  @!P0 MOV R88, R26 ;  /* 0x0000001a00588202 */ /* 0x000fe40000000f00 */
[----:B------:R-:W-:Y:S02]  /*3390*/  @P5 LOP3.LUT R67, R67, 0x4000, RZ, 0xfc, !PT ;  /* 0x0000400043435812 */ /* 0x000fe400078efcff */
[----:B------:R-:W-:Y:S01]  /*33a0*/  ISETP.NE.AND P5, PT, R20, RZ, PT ;  /* 0x000000ff1400720c */ /* 0x000fe20003fa5270 */
[----:B0-----:R-:W-:-:S02]  /*33b0*/  @!P0 IMAD R20, R91, R2, RZ ;  /* 0x000000025b148224 */ /* 0x001fc400078e02ff */
        /* <DEDUP_REMOVED lines=1274> */
.L_x_3593:
[----:B0---4-:R-:W-:Y:S05]  /*8360*/  BSYNC.RECONVERGENT B0 ;  /* 0x0000000000007941 */ /* 0x011fea0003800200 */
.L_x_3592:
        /* <DEDUP_REMOVED lines=54> */
.L_x_3595:
[----:B------:R-:W-:Y:S05]  /*86d0*/  BSYNC.RECONVERGENT B0 ;  /* 0x0000000000007941 */ /* 0x000fea0003800200 */
.L_x_3594:
        /* <DEDUP_REMOVED lines=36> */
.L_x_3599:
[----:B------:R-:W2:Y:S04]  /*8920*/  LDG.E.STRONG.GPU R0, desc[UR18][R4.64] ;  /* 0x0000001204007981 */ /* 0x000ea8000c1ef900 */
[----:B--2---:R-:W-:Y:S04]  /*8930*/  CCTL.IVALL ;  /* 0x00000000ff00798f */ /* 0x004fe80002000000 */
[----:B------:R0:W-:Y:S01]  /*8940*/  STL [R1], R0 ;  /* 0x0000000001007387 */ /* 0x0001e20000100800 */
[----:B------:R-:W-:-:S13]  /*8950*/  ISETP.NE.AND P1, PT, R0, UR14, PT ;  /* 0x0000000e00007c0c */ /* 0x000fda000bf25270 */
[----:B0-----:R-:W-:Y:S05]  /*8960*/  @P1 BRA `(.L_x_3599) ;  /* 0xfffffffc00ec1947 */ /* 0x001fea000383ffff */
.L_x_3598:
[----:B0---4-:R-:W-:Y:S05]  /*8970*/  BSYNC.RECONVERGENT B0 ;  /* 0x0000000000007941 */ /* 0x011fea0003800200 */
.L_x_3597:
        /* <DEDUP_REMOVED lines=15> */
.L_x_3601:
        /* <DEDUP_REMOVED lines=99> */
.L_x_3600:
        /* <DEDUP_REMOVED lines=54> */
.L_x_3602:
        /* <DEDUP_REMOVED lines=27> */
.L_x_3603:
        /* <DEDUP_REMOVED lines=15> */
.L_x_3604:
[----:B------:R-:W-:Y:S05]  /*96a0*/  BSYNC.RECONVERGENT B0 ;  /* 0x0000000000007941 */ /* 0x000fea0003800200 */
.L_x_3596:
        /* <DEDUP_REMOVED lines=48> */
[----:B-----5:R-:W-:Y:S01]  /*99b0*/  HADD2.F32 R17, -RZ, R17.H0_H0 ;  /* 0x20000011ff117230 */ /* 0x020fe20000004100 */
[----:B01----:R-:W-:Y:S06]  /*99c0*/  BRA.U !UP0, `(.L_x_3605) ;  /* 0x0000000908587547 */ /* 0x003fec000b800000 */
[----:B------:R-:W-:Y:S01]  /*99d0*/  IMAD.MOV.U32 R0, RZ, RZ, RZ ;  /* 0x000000ffff007224 */ /* 0x000fe200078e00ff */
[----:B------:R-:W0:Y:S01]  /*99e0*/  LDCU.64 UR14, c[0x0][0x3e0] ;  /* 0x00007c00ff0e77ac */ /* 0x000e220008000a00 */
[----:B------:R-:W1:Y:S01]  /*99f0*/  LDCU.64 UR6, c[0x0][0x380] ;  /* 0x00007000ff0677ac */ /* 0x000e620008000a00 */
[----:B------:R-:W2:Y:S04]  /*9a00*/  LDCU.64 UR12, c[0x0][0x3e8] ;  /* 0x00007d00ff0c77ac */ /* 0x000ea80008000a00 */
.L_x_3614:
        /* <DEDUP_REMOVED lines=50> */
.L_x_3607:
[----:B01----:R-:W-:Y:S05]  /*9d30*/  BSYNC.RECONVERGENT B0 ;  /* 0x0000000000007941 */ /* 0x003fea0003800200 */
.L_x_3606:
        /* <DEDUP_REMOVED lines=30> */
.L_x_3609:
[----:B------:R-:W-:Y:S05]  /*9f20*/  BSYNC.RECONVERGENT B0 ;  /* 0x0000000000007941 */ /* 0x000fea0003800200 */
.L_x_3608:
        /* <DEDUP_REMOVED lines=30> */
.L_x_3611:
[----:B------:R-:W-:Y:S05]  /*a110*/  BSYNC.RECONVERGENT B0 ;  /* 0x0000000000007941 */ /* 0x000fea0003800200 */
.L_x_3610:
        /* <DEDUP_REMOVED lines=30> */
.L_x_3613:
[----:B------:R-:W-:Y:S05]  /*a300*/  BSYNC.RECONVERGENT B0 ;  /* 0x0000000000007941 */ /* 0x000fea0003800200 */
.L_x_3612:
[----:B------:R-:W-:Y:S05]  /*a310*/  @P5 BRA `(.L_x_3614) ;  /* 0xfffffff400bc5947 */ /* 0x000fea000383ffff */
[----:B------:R-:W-:Y:S05]  /*a320*/  BRA `(.L_x_3615) ;  /* 0x0000000c005c7947 */ /* 0x000fea0003800000 */
.L_x_3605:
        /* <DEDUP_REMOVED lines=63> */
.L_x_3617:
[----:B------:R-:W-:Y:S05]  /*a720*/  BSYNC.RECONVERGENT B0 ;  /* 0x0000000000007941 */ /* 0x000fea0003800200 */
.L_x_3616:
        /* <DEDUP_REMOVED lines=22> */
.L_x_3619:
[----:B------:R-:W-:Y:S05]  /*a890*/  BSYNC.RECONVERGENT B0 ;  /* 0x0000000000007941 */ /* 0x000fea0003800200 */
.L_x_3618:
        /* <DEDUP_REMOVED lines=22> */
.L_x_3621:
[----:B------:R-:W-:Y:S05]  /*aa00*/  BSYNC.RECONVERGENT B0 ;  /* 0x0000000000007941 */ /* 0x000fea0003800200 */
.L_x_3620:
[----:B------:R-:W-:-:S07]  /*aa10*/  IMAD.MOV.U32 R0, RZ, RZ, 0x4 ;  /* 0x00000004ff007424 */ /* 0x000fce00078e00ff */
.L_x_3628:
        /* <DEDUP_REMOVED lines=60> */
.L_x_3623:
[----:B------:R-:W-:Y:S05]  /*ade0*/  BSYNC.RECONVERGENT B0 ;  /* 0x0000000000007941 */ /* 0x000fea0003800200 */
.L_x_3622:
        /* <DEDUP_REMOVED lines=20> */
.L_x_3625:
[----:B------:R-:W-:Y:S05]  /*af30*/  BSYNC.RECONVERGENT B0 ;  /* 0x0000000000007941 */ /* 0x000fea0003800200 */
.L_x_3624:
        /* <DEDUP_REMOVED lines=20> */
.L_x_3627:
[----:B------:R-:W-:Y:S05]  /*b080*/  BSYNC.RECONVERGENT B0 ;  /* 0x0000000000007941 */ /* 0x000fea0003800200 */
.L_x_3626:
[----:B------:R-:W-:Y:S05]  /*b090*/  @P5 BRA `(.L_x_3628) ;  /* 0xfffffff800605947 */ /* 0x000fea000383ffff */
.L_x_3615:
        /* <DEDUP_REMOVED lines=8> */
.L_x_3630:
        /* <DEDUP_REMOVED lines=14> */
.L_x_4939:


//--------------------- .text._Z35group_norm_nhwc_fwd_one_pass_kernelI11Fp32IOFp32WLi64ELi160ELi640EEv26Group_norm_nhwc_fwd_params --------------------------
	.section	.text._Z35group_norm_nhwc_fwd_one_pass_kernelI11Fp32IOFp32WLi64ELi160ELi640EEv26Group_norm_nhwc_fwd_params,"ax",@progbits
	.align	128
        .global         _Z35group_norm_nhwc_fwd_one_pass_kernelI11Fp32IOFp32WLi64ELi160ELi640EEv26Group_norm_nhwc_fwd_params
        .type           _Z35group_norm_nhwc_fwd_one_pass_kernelI11Fp32IOFp32WLi64ELi160ELi640EEv26Group_norm_nhwc_fwd_params,@function
        .size           _Z35group_norm_nhwc_fwd_one_pass_kernelI11Fp32IOFp32WLi64ELi160ELi640EEv26Group_norm_nhwc_fwd_params,(.L_x_4940 - _Z35group_norm_nhwc_fwd_one_pass_kernelI11Fp32IOFp32WLi64ELi160ELi640EEv26Group_norm_nhwc_fwd_params)
        .other          _Z35group_norm_nhwc_fwd_one_pass_kernelI11Fp32IOFp32WLi64ELi160ELi640EEv26Group_norm_nhwc_fwd_params,@"STO_CUDA_ENTRY STV_DEFAULT"
_Z35group_norm_nhwc_fwd_one_pass_kernelI11Fp32IOFp32WLi64ELi160ELi640EEv26Group_norm_nhwc_fwd_params:
.text._Z35group_norm_nhwc_fwd_one_pass_kernelI11Fp32IOFp32WLi64ELi160ELi640EEv26Group_norm_nhwc_fwd_params:
        /* <DEDUP_REMOVED lines=12> */
[----:B------:R-:W4:Y:S05]  /*00c0*/  LDCU UR20, c[0x0][0x374] ;  /* 0x00006e80ff1477ac */ /* 0x000f2a0008000800 */
[----:B------:R-:W4:Y:S01]  /*00d0*/  LDC R30, c[0x0][0x370] ;  /* 0x0000dc00ff1e7b82 */ /* 0x000f220000000800 */
[----:B------:R-:W0:Y:S01]  /*00e0*/  LDCU.64 UR16, c[0x0][0x358] ;  /* 0x00006b00ff1077ac */ /* 0x000e220008000a00 */
[----:B------:R-:W-:Y:S01]  /*00f0*/  UMOV UR7, UR6 ;  /* 0x0000000600077c82 */ /* 0x000fe20008000000 */
[----:B--2---:R-:W-:Y:S01]  /*0100*/  MOV R3, UR4 ;  /* 0x0000000400037c02 */ /* 0x004fe20008000f00 */
[----:B------:R-:W-:Y:S01]  /*0110*/  UMOV UR4, URZ ;  /* 0x000000ff00047c82 */ /* 0x000fe20008000000 */
[----:B---3--:R-:W-:-:S02]  /*0120*/  ISETP.NE.U32.AND P1, PT, RZ, UR8, PT ;  /* 0x00000008ff007c0c */ /* 0x008fc4000bf25070 */
[C---:B0-----:R-:W-:Y:S02]  /*0130*/  LOP3.LUT R0, R4.reuse, 0xffff, RZ, 0xc0, !PT ;  /* 0x0000ffff04007812 */ /* 0x041fe400078ec0ff */
[----:B-1----:R-:W-:-:S03]  /*0140*/  LOP3.LUT P0, RZ, R4, UR15, RZ, 0xfc, !PT ;  /* 0x0000000f04ff7c12 */ /* 0x002fc6000f80fcff */
[----:B------:R-:W-:Y:S01]  /*0150*/  IMAD R0, R0, 0x334, RZ ;  /* 0x0000033400007824 */ /* 0x000fe200078e02ff */
[----:B------:R-:W-:-:S04]  /*0160*/  ISETP.NE.AND.EX P0, PT, RZ, UR9, !P0, P1 ;  /* 0x00000009ff007c0c */ /* 0x000fc8000c705310 */
[----:B------:R-:W-:-:S04]  /*0170*/  SHF.R.U32.HI R0, RZ, 0x10, R0 ;  /* 0x00000010ff007819 */ /* 0x000fc80000011600 */
[----:B------:R-:W-:Y:S01]  /*0180*/  PRMT R2, R0, 0x9910, RZ ;  /* 0x0000991000027816 */ /* 0x000fe200000000ff */
[----:B------:R-:W-:-:S04]  /*0190*/  IMAD R0, R3, UR15, R0 ;  /* 0x0000000f03007c24 */ /* 0x000fc8000f8e0200 */
[----:B------:R-:W-:Y:S01]  /*01a0*/  IMAD R2, R2, 0x50, RZ ;  /* 0x0000005002027824 */ /* 0x000fe200078e02ff */
[C---:B------:R-:W-:Y:S02]  /*01b0*/  IADD3 R42, PT, PT, R0.reuse, 0x8, RZ ;  /* 0x00000008002a7810 */ /* 0x040fe40007ffe0ff */
[C---:B------:R-:W-:Y:S02]  /*01c0*/  IADD3 R39, PT, PT, R0.reuse, 0x10, RZ ;  /* 0x0000001000277810 */ /* 0x040fe40007ffe0ff */
[----:B------:R-:W-:Y:S02]  /*01d0*/  IADD3 R2, PT, PT, RZ, -R2, RZ ;  /* 0x80000002ff027210 */ /* 0x000fe40007ffe0ff */
[----:B------:R-:W-:Y:S02]  /*01e0*/  IADD3 R38, PT, PT, R0, 0x18, RZ ;  /* 0x0000001800267810 */ /* 0x000fe40007ffe0ff */
        /* <DEDUP_REMOVED lines=13> */
[----:B------:R-:W-:-:S02]  /*02c0*/  SHF.R.S32.HI R43, RZ, 0x1f, R40 ;  /* 0x0000001fff2b7819 */ /* 0x000fc40000011428 */
[----:B----4-:R-:W-:-:S07]  /*02d0*/  SHF.L.U32 R41, R41, 0x1, RZ ;  /* 0x0000000129297819 */ /* 0x010fce00000006ff */
.L_x_3674:
[----:B0-----:R-:W0:Y:S01]  /*02e0*/  LDCU UR5, c[0x0][0x3f8] ;  /* 0x00007f00ff0577ac */ /* 0x001e220008000800 */
[----:B-1-34-:R-:W-:Y:S02]  /*02f0*/  IABS R8, UR7 ;  /* 0x0000000700087c13 */ /* 0x01afe40008000000 */
[----:B------:R-:W-:Y:S01]  /*0300*/  SHF.R.S32.HI R10, RZ, 0x1f, R42 ;  /* 0x0000001fff0a7819 */ /* 0x000fe2000001142a */
[----:B------:R-:W1:Y:S01]  /*0310*/  LDCU.64 UR12, c[0x0][0x3f0] ;  /* 0x00007e00ff0c77ac */ /* 0x000e620008000a00 */
[----:B------:R-:W-:Y:S02]  /*0320*/  SHF.R.S32.HI R16, RZ, 0x1f, R39 ;  /* 0x0000001fff107819 */ /* 0x000fe40000011427 */
[----:B------:R-:W-:Y:S02]  /*0330*/  SHF.R.S32.HI R18, RZ, 0x1f, R38 ;  /* 0x0000001fff127819 */ /* 0x000fe40000011426 */
[----:B-----5:R-:W-:Y:S02]  /*0340*/  SHF.R.S32.HI R22, RZ, 0x1f, R37 ;  /* 0x0000001fff167819 */ /* 0x020fe40000011425 */
[----:B------:R-:W-:-:S02]  /*0350*/  SHF.R.S32.HI R26, RZ, 0x1f, R0 ;  /* 0x0000001fff1a7819 */ /* 0x000fc40000011400 */
[----:B0-----:R-:W-:-:S04]  /*0360*/  MOV R2, UR5 ;  /* 0x0000000500027c02 */ /* 0x001fc80008000f00 */
[----:B------:R-:W-:-:S04]  /*0370*/  IABS R5, R2 ;  /* 0x0000000200057213 */ /* 0x000fc80000000000 */
[----:B------:R-:W0:Y:S08]  /*0380*/  I2F.RP R4, R5 ;  /* 0x0000000500047306 */ /* 0x000e300000209400 */
[----:B0-----:R-:W0:Y:S02]  /*0390*/  MUFU.RCP R4, R4 ;  /* 0x0000000400047308 */ /* 0x001e240000001000 */
[----:B0-----:R-:W-:-:S06]  /*03a0*/  IADD3 R2, PT, PT, R4, 0xffffffe, RZ ;  /* 0x0ffffffe04027810 */ /* 0x001fcc0007ffe0ff */
[----:B------:R0:W2:Y:S02]  /*03b0*/  F2I.FTZ.U32.TRUNC.NTZ R3, R2 ;  /* 0x0000000200037305 */ /* 0x0000a4000021f000 */
[----:B0-----:R-:W-:-:S05]  /*03c0*/  HFMA2 R2, -RZ, RZ, 0, 0 ;  /* 0x00000000ff027431 */ /* 0x001fca00000001ff */
[----:B------:R-:W-:Y:S02]  /*03d0*/  R2UR UR8, R2 ;  /* 0x00000000020872ca */ /* 0x000fe400000e0000 */
[----:B--2---:R-:W-:Y:S02]  /*03e0*/  R2UR UR9, R3 ;  /* 0x00000000030972ca */ /* 0x004fe400000e0000 */
[----:B------:R-:W-:-:S05]  /*03f0*/  IADD3 R6, PT, PT, RZ, -R3, RZ ;  /* 0x80000003ff067210 */ /* 0x000fca0007ffe0ff */
[----:B------:R-:W-:Y:S01]  /*0400*/  IMAD R7, R6, R5, RZ ;  /* 0x0000000506077224 */ /* 0x000fe200078e02ff */
[----:B------:R-:W-:-:S04]  /*0410*/  MOV R6, R8 ;  /* 0x0000000800067202 */ /* 0x000fc80000000f00 */
[----:B------:R-:W-:Y:S01]  /*0420*/  R2UR UR10, R6 ;  /* 0x00000000060a72ca */ /* 0x000fe200000e0000 */
[----:B------:R-:W-:-:S05]  /*0430*/  IMAD.HI.U32 R7, R3, R7, UR8 ;  /* 0x0000000803077e27 */ /* 0x000fca000f8e0007 */
[----:B------:R-:W-:-:S13]  /*0440*/  R2UR UR8, R7 ;  /* 0x00000000070872ca */ /* 0x000fda00000e0000 */
[----:B------:R-:W-:Y:S02]  /*0450*/  UIMAD.WIDE.U32 UR8, UR8, UR10, URZ ;  /* 0x0000000a080872a5 */ /* 0x000fe4000f8e00ff */
[----:B------:R-:W-:-:S04]  /*0460*/  ULOP3.LUT UR8, UR7, UR5, URZ, 0x3c, !UPT ;  /* 0x0000000507087292 */ /* 0x000fc8000f8e3cff */
[----:B------:R-:W-:-:S05]  /*0470*/  IADD3 R2, PT, PT, RZ, -UR9, RZ ;  /* 0x80000009ff027c10 */ /* 0x000fca000fffe0ff */
[C---:B------:R-:W-:Y:S01]  /*0480*/  IMAD R2, R5.reuse, R2, UR10 ;  /* 0x0000000a05027e24 */ /* 0x040fe2000f8e0202 */
[----:B------:R-:W0:Y:S04]  /*0490*/  LDCU.64 UR10, c[0x0][0x3e8] ;  /* 0x00007d00ff0a77ac */ /* 0x000e280008000a00 */
[----:B------:R-:W-:-:S13]  /*04a0*/  ISETP.GT.U32.AND P1, PT, R5, R2, PT ;  /* 0x000000020500720c */ /* 0x000fda0003f24070 */
[----:B------:R-:W-:Y:S01]  /*04b0*/  VOTEU.ANY UP1, P1 ;  /* 0x0000000000ff7886 */ /* 0x000fe20000820100 */
[----:B------:R-:W-:Y:S02]  /*04c0*/  PLOP3.LUT P1, PT, PT, PT, UP1, 0x80, 0x8 ;  /* 0x000000000008781c */ /* 0x000fe40003f2f018 */
[----:B0-----:R-:W-:Y:S02]  /*04d0*/  ISETP.GE.U32.AND P4, PT, R42, UR10, PT ;  /* 0x0000000a2a007c0c */ /* 0x001fe4000bf86070 */
        /* <DEDUP_REMOVED lines=10> */
[----:B------:R-:W0:Y:S01]  /*0580*/  @!P4 LDC.64 R6, c[0x0][0x3e0] ;  /* 0x0000f800ff06cb82 */ /* 0x000e220000000a00 */
[----:B-1----:R-:W-:-:S02]  /*0590*/  MOV R5, UR12 ;  /* 0x0000000c00057c02 */ /* 0x002fc40008000f00 */
[----:B------:R-:W-:-:S04]  /*05a0*/  ISETP.GE.U32.AND P3, PT, R37, UR10, PT ;  /* 0x0000000a25007c0c */ /* 0x000fc8000bf66070 */
[----:B------:R-:W-:Y:S01]  /*05b0*/  ISETP.GE.AND.EX P3, PT, R22, UR11, PT, P3 ;  /* 0x0000000b16007c0c */ /* 0x000fe2000bf66330 */
[----:B------:R-:W1:Y:S02]  /*05c0*/  @!P5 LDC.64 R8, c[0x0][0x3e0] ;  /* 0x0000f800ff08db82 */ /* 0x000e640000000a00 */
[----:B------:R-:W-:-:S05]  /*05d0*/  VOTEU.ANY UP0, P1 ;  /* 0x0000000000ff7886 */ /* 0x000fca0000800100 */
[----:B------:R-:W-:Y:S01]  /*05e0*/  @UP0 UIADD3 UR9, UPT, UPT, UR9, 0x1, URZ ;  /* 0x0000000109090890 */ /* 0x000fe2000fffe0ff */
[----:B------:R-:W2:Y:S01]  /*05f0*/  @!P4 LDC.64 R12, c[0x0][0x390] ;  /* 0x0000e400ff0ccb82 */ /* 0x000ea20000000a00 */
[----:B------:R-:W-:Y:S02]  /*0600*/  UISETP.NE.AND UP0, UPT, UR5, URZ, UPT ;  /* 0x000000ff0500728c */ /* 0x000fe4000bf05270 */
[----:B------:R-:W-:Y:S01]  /*0610*/  @!UP1 UIADD3 UR9, UPT, UPT, -UR9, URZ, URZ ;  /* 0x000000ff09099290 */ /* 0x000fe2000fffe1ff */
[----:B0-----:R-:W-:-:S04]  /*0620*/  @!P4 IMAD R4, R10, R6, RZ ;  /* 0x000000060a04c224 */ /* 0x001fc800078e02ff */
[----:B------:R-:W0:Y:S04]  /*0630*/  @!P5 LDC.64 R14, c[0x0][0x390] ;  /* 0x0000e400ff0edb82 */ /* 0x000e280000000a00 */
[----:B------:R-:W-:Y:S01]  /*0640*/  @!UP0 ULOP3.LUT UR9, URZ, UR5, URZ, 0x33, !UPT ;  /* 0x00000005ff098292 */ /* 0x000fe2000f8e33ff */
[----:B------:R-:W-:-:S03]  /*0650*/  @!P4 IMAD R17, R42, R7, R4 ;  /* 0x000000072a11c224 */ /* 0x000fc600078e0204 */
[----:B------:R-:W-:Y:S01]  /*0660*/  UIADD3 UR8, UPT, UPT, -UR9, URZ, URZ ;  /* 0x000000ff09087290 */ /* 0x000fe2000fffe1ff */
[----:B------:R-:W3:Y:S01]  /*0670*/  @!P2 LDC.64 R10, c[0x0][0x3e0] ;  /* 0x0000f800ff0aab82 */ /* 0x000ee20000000a00 */
[----:B-1----:R-:W-:Y:S02]  /*0680*/  @!P5 IMAD R16, R16, R8, RZ ;  /* 0x000000081010d224 */ /* 0x002fe400078e02ff */
[----:B------:R-:W-:Y:S02]  /*0690*/  UIMAD UR8, UR5, UR8, UR7 ;  /* 0x00000008050872a4 */ /* 0x000fe4000f8e0207 */
[----:B------:R-:W-:Y:S01]  /*06a0*/  USHF.R.S32.HI UR5, URZ, 0x1f, UR9 ;  /* 0x0000001fff057899 */ /* 0x000fe20008011409 */
[----:B------:R-:W-:Y:S01]  /*06b0*/  @!P5 IMAD R19, R39, R9, R16 ;  /* 0x000000092713d224 */ /* 0x000fe200078e0210 */
[----:B------:R-:W-:Y:S01]  /*06c0*/  UIMAD UR8, UR8, 0xa0, URZ ;  /* 0x000000a0080878a4 */ /* 0x000fe2000f8e02ff */
[----:B------:R-:W1:Y:S01]  /*06d0*/  @!P3 LDC.64 R20, c[0x0][0x3e0] ;  /* 0x0000f800ff14bb82 */ /* 0x000e620000000a00 */
[----:B------:R-:W-:-:S04]  /*06e0*/  UIMAD UR5, UR5, UR12, URZ ;  /* 0x0000000c050572a4 */ /* 0x000fc8000f8e02ff */
[----:B------:R-:W-:Y:S01]  /*06f0*/  IADD3 R2, P1, PT, R2, UR8, RZ ;  /* 0x0000000802027c10 */ /* 0x000fe2000ff3e0ff */
[----:B------:R-:W-:Y:S01]  /*0700*/  UIMAD UR5, UR9, UR13, UR5 ;  /* 0x0000000d090572a4 */ /* 0x000fe2000f8e0205 */
[----:B------:R-:W-:Y:S01]  /*0710*/  MOV R3, UR8 ;  /* 0x0000000800037c02 */ /* 0x000fe20008000f00 */
[----:B------:R-:W4:Y:S03]  /*0720*/  @!P2 LDC.64 R24, c[0x0][0x390] ;  /* 0x0000e400ff18ab82 */ /* 0x000f260000000a00 */
[----:B------:R-:W-:Y:S02]  /*0730*/  LEA.HI.X.SX32 R3, R3, RZ, 0x1, P1 ;  /* 0x000000ff03037211 */ /* 0x000fe400008f0eff */
[----:B------:R-:W-:Y:S01]  /*0740*/  ISETP.GE.U32.AND P1, PT, R0, UR10, PT ;  /* 0x0000000a00007c0c */ /* 0x000fe2000bf26070 */
[----:B------:R-:W-:-:S03]  /*0750*/  IMAD.WIDE.U32 R2, R5, UR9, R2 ;  /* 0x0000000905027c25 */ /* 0x000fc6000f8e0002 */
[----:B------:R-:W-:Y:S02]  /*0760*/  ISETP.GE.AND.EX P1, PT, R26, UR11, PT, P1 ;  /* 0x0000000b1a007c0c */ /* 0x000fe4000bf26310 */
[----:B------:R-:W-:Y:S02]  /*0770*/  IADD3 R5, PT, PT, R3, UR5, RZ ;  /* 0x0000000503057c10 */ /* 0x000fe4000fffe0ff */
[-C--:B------:R-:W-:Y:S02]  /*0780*/  @!P4 MOV R4, R2.reuse ;  /* 0x000000020004c202 */ /* 0x080fe40000000f00 */
[----:B------:R-:W-:-:S03]  /*0790*/  @!P5 MOV R16, R2 ;  /* 0x000000020010d202 */ /* 0x000fc60000000f00 */
[----:B------:R-:W-:-:S05]  /*07a0*/  @!P4 IMAD.WIDE.U32 R6, R42, R6, R4 ;  /* 0x000000062a06c225 */ /* 0x000fca00078e0004 */
[----:B------:R-:W-:Y:S02]  /*07b0*/  @!P4 IADD3 R7, PT, PT, R7, R17, RZ ;  /* 0x000000110707c210 */ /* 0x000fe40007ffe0ff */
[C---:B--2---:R-:W-:Y:S02]  /*07c0*/  @!P4 LEA R12, P6, R6.reuse, R12, 0x2 ;  /* 0x0000000c060cc211 */ /* 0x044fe400078c10ff */
[----:B------:R-:W-:Y:S02]  /*07d0*/  @!P5 MOV R17, R5 ;  /* 0x000000050011d202 */ /* 0x000fe40000000f00 */
[----:B------:R-:W-:Y:S02]  /*07e0*/  @!P4 LEA.HI.X R13, R6, R13, R7, 0x2, P6 ;  /* 0x0000000d060dc211 */ /* 0x000fe400030f1407 */
[----:B------:R-:W-:Y:S01]  /*07f0*/  CS2R R6, SRZ ;  /* 0x0000000000067805 */ /* 0x000fe2000001ff00 */
[----:B------:R-:W-:-:S04]  /*0800*/  @!P5 IMAD.WIDE.U32 R8, R39, R8, R16 ;  /* 0x000000082708d225 */ /* 0x000fc800078e0010 */
[----:B---3--:R-:W-:Y:S01]  /*0810*/  @!P2 IMAD R16, R18, R10, RZ ;  /* 0x0000000a1210a224 */ /* 0x008fe200078e02ff */
[----:B------:R2:W3:Y:S01]  /*0820*/  @!P4 LDG.E.64 R6, desc[UR16][R12.64] ;  /* 0x000000100c06c981 */ /* 0x0004e2000c1e1b00 */
[----:B------:R-:W-:Y:S02]  /*0830*/  @!P5 IADD3 R9, PT, PT, R9, R19, RZ ;  /* 0x000000130909d210 */ /* 0x000fe40007ffe0ff */
[----:B0-----:R-:W-:Y:S01]  /*0840*/  @!P5 LEA R14, P6, R8, R14, 0x2 ;  /* 0x0000000e080ed211 */ /* 0x001fe200078c10ff */
[----:B------:R-:W-:Y:S01]  /*0850*/  @!P2 IMAD R23, R38, R11, R16 ;  /* 0x0000000b2617a224 */ /* 0x000fe200078e0210 */
[----:B------:R-:W-:Y:S01]  /*0860*/  ISETP.GE.U32.AND P4, PT, R36, UR10, PT ;  /* 0x0000000a24007c0c */ /* 0x000fe2000bf86070 */
[----:B------:R-:W0:Y:S01]  /*0870*/  @!P3 LDC.64 R18, c[0x0][0x390] ;  /* 0x0000e400ff12bb82 */ /* 0x000e220000000a00 */
[----:B------:R-:W-:Y:S02]  /*0880*/  @!P2 MOV R16, R2 ;  /* 0x000000020010a202 */ /* 0x000fe40000000f00 */
[----:B------:R-:W-:-:S02]  /*0890*/  @!P2 MOV R17, R5 ;  /* 0x000000050011a202 */ /* 0x000fc40000000f00 */
[----:B------:R-:W-:Y:S02]  /*08a0*/  @!P5 LEA.HI.X R15, R8, R15, R9, 0x2, P6 ;  /* 0x0000000f080fd211 */ /* 0x000fe400030f1409 */
[----:B------:R-:W-:Y:S02]  /*08b0*/  CS2R R8, SRZ ;  /* 0x0000000000087805 */ /* 0x000fe4000001ff00 */
[----:B------:R-:W-:Y:S01]  /*08c0*/  ISETP.GE.AND.EX P4, PT, R45, UR11, PT, P4 ;  /* 0x0000000b2d007c0c */ /* 0x000fe2000bf86340 */
[----:B--2---:R-:W2:Y:S01]  /*08d0*/  @!P1 LDC.64 R12, c[0x0][0x3e0] ;  /* 0x0000f800ff0c9b82 */ /* 0x004ea20000000a00 */
[----:B------:R-:W-:Y:S01]  /*08e0*/  @!P2 IMAD.WIDE.U32 R10, R38, R10, R16 ;  /* 0x0000000a260aa225 */ /* 0x000fe200078e0010 */
[----:B------:R-:W-:Y:S01]  /*08f0*/  ISETP.GE.U32.AND P6, PT, R31, UR10, PT ;  /* 0x0000000a1f007c0c */ /* 0x000fe2000bfc6070 */
[----:B------:R5:W3:Y:S02]  /*0900*/  @!P5 LDG.E.64 R8, desc[UR16][R14.64] ;  /* 0x000000100e08d981 */ /* 0x000ae4000c1e1b00 */
[----:B-1----:R-:W-:Y:S01]  /*0910*/  @!P3 IMAD R28, R22, R20, RZ ;  /* 0x00000014161cb224 */ /* 0x002fe200078e02ff */
[----:B------:R-:W-:-:S02]  /*0920*/  @!P2 IADD3 R11, PT, PT, R11, R23, RZ ;  /* 0x000000170b0ba210 */ /* 0x000fc40007ffe0ff */
[----:B------:R-:W-:Y:S01]  /*0930*/  ISETP.GE.AND.EX P5, PT, R44, UR11, PT, P6 ;  /* 0x0000000b2c007c0c */ /* 0x000fe2000bfa6360 */
[----:B------:R-:W1:Y:S01]  /*0940*/  @!P1 LDC.64 R22, c[0x0][0x390] ;  /* 0x0000e400ff169b82 */ /* 0x000e620000000a00 */
[C---:B----4-:R-:W-:Y:S01]  /*0950*/  @!P2 LEA R24, P6, R10.reuse, R24, 0x2 ;  /* 0x000000180a18a211 */ /* 0x050fe200078c10ff */
[----:B------:R-:W-:Y:S01]  /*0960*/  @!P3 IMAD R28, R37, R21, R28 ;  /* 0x00000015251cb224 */ /* 0x000fe200078e021c */
[----:B------:R-:W-:Y:S02]  /*0970*/  @!P1 MOV R27, R5 ;  /* 0x00000005001b9202 */ /* 0x000fe40000000f00 */
[----:B------:R-:W-:Y:S02]  /*0980*/  @!P2 LEA.HI.X R25, R10, R25, R11, 0x2, P6 ;  /* 0x000000190a19a211 */ /* 0x000fe400030f140b */
[----:B------:R-:W-:Y:S01]  /*0990*/  @!P3 MOV R10, R2 ;  /* 0x00000002000ab202 */ /* 0x000fe20000000f00 */
[----:B------:R-:W4:Y:S01]  /*09a0*/  @!P4 LDC.64 R16, c[0x0][0x3e0] ;  /* 0x0000f800ff10cb82 */ /* 0x000f220000000a00 */
[----:B------:R-:W-:-:S02]  /*09b0*/  @!P3 MOV R11, R5 ;  /* 0x00000005000bb202 */ /* 0x000fc40000000f00 */
[----:B------:R-:W-:Y:S01]  /*09c0*/  ISETP.GE.U32.AND P6, PT, R40, UR10, PT ;  /* 0x0000000a28007c0c */ /* 0x000fe2000bfc6070 */
[----:B------:R-:W-:Y:S01]  /*09d0*/  @!P3 IMAD.WIDE.U32 R20, R37, R20, R10 ;  /* 0x000000142514b225 */ /* 0x000fe200078e000a */
[----:B------:R-:W-:-:S03]  /*09e0*/  CS2R R10, SRZ ;  /* 0x00000000000a7805 */ /* 0x000fc6000001ff00 */
[----:B-----5:R-:W5:Y:S01]  /*09f0*/  @!P5 LDC.64 R14, c[0x0][0x3e0] ;  /* 0x0000f800ff0edb82 */ /* 0x020f620000000a00 */
[----:B------:R-:W-:Y:S01]  /*0a00*/  ISETP.GE.AND.EX P6, PT, R43, UR11, PT, P6 ;  /* 0x0000000b2b007c0c */ /* 0x000fe2000bfc6360 */
[----:B--2---:R-:W-:Y:S01]  /*0a10*/  @!P1 IMAD R29, R26, R12, RZ ;  /* 0x0000000c1a1d9224 */ /* 0x004fe200078e02ff */
[----:B------:R-:W-:Y:S01]  /*0a20*/  @!P1 MOV R26, R2 ;  /* 0x00000002001a9202 */ /* 0x000fe20000000f00 */
[----:B------:R2:W3:Y:S02]  /*0a30*/  @!P2 LDG.E.64 R10, desc[UR16][R24.64] ;  /* 0x00000010180aa981 */ /* 0x0004e4000c1e1b00 */
[C---:B------:R-:W-:Y:S01]  /*0a40*/  @!P1 IMAD R29, R0.reuse, R13, R29 ;  /* 0x0000000d001d9224 */ /* 0x040fe200078e021d */
[----:B------:R-:W-:Y:S01]  /*0a50*/  @!P3 IADD3 R28, PT, PT, R21, R28, RZ ;  /* 0x0000001c151cb210 */ /* 0x000fe20007ffe0ff */
[----:B------:R-:W-:Y:S01]  /*0a60*/  @!P1 IMAD.WIDE.U32 R12, R0, R12, R26 ;  /* 0x0000000c000c9225 */ /* 0x000fe200078e001a */
[C---:B0-----:R-:W-:Y:S01]  /*0a70*/  @!P3 LEA R18, P2, R20.reuse, R18, 0x2 ;  /* 0x000000121412b211 */ /* 0x041fe200078410ff */
[----:B------:R-:W0:Y:S03]  /*0a80*/  @!P4 LDC.64 R26, c[0x0][0x390] ;  /* 0x0000e400ff1acb82 */ /* 0x000e260000000a00 */
[----:B------:R-:W-:-:S02]  /*0a90*/  @!P3 LEA.HI.X R19, R20, R19, R28, 0x2, P2 ;  /* 0x000000131413b211 */ /* 0x000fc400010f141c */
[----:B------:R-:W-:Y:S02]  /*0aa0*/  @!P1 IADD3 R29, PT, PT, R13, R29, RZ ;  /* 0x0000001d0d1d9210 */ /* 0x000fe40007ffe0ff */
[C---:B-1----:R-:W-:Y:S01]  /*0ab0*/  @!P1 LEA R22, P2, R12.reuse, R22, 0x2 ;  /* 0x000000160c169211 */ /* 0x042fe200078410ff */
[----:B----4-:R-:W-:Y:S01]  /*0ac0*/  @!P4 IMAD R28, R45, R16, RZ ;  /* 0x000000102d1cc224 */ /* 0x010fe200078e02ff */
[----:B------:R-:W-:Y:S01]  /*0ad0*/  @!P4 MOV R13, R5 ;  /* 0x00000005000dc202 */ /* 0x000fe20000000f00 */
[----:B------:R-:W1:Y:S01]  /*0ae0*/  @!P5 LDC.64 R20, c[0x0][0x390] ;  /* 0x0000e400ff14db82 */ /* 0x000e620000000a00 */
[----:B------:R-:W-:Y:S02]  /*0af0*/  @!P1 LEA.HI.X R23, R12, R23, R29, 0x2, P2 ;  /* 0x000000170c179211 */ /* 0x000fe400010f141d */
[----:B------:R-:W-:Y:S01]  /*0b00*/  @!P4 MOV R12, R2 ;  /* 0x00000002000cc202 */ /* 0x000fe20000000f00 */
[----:B------:R-:W-:-:S04]  /*0b10*/  @!P4 IMAD R28, R36, R17, R28 ;  /* 0x00000011241cc224 */ /* 0x000fc800078e021c */
[----:B------:R-:W-:Y:S01]  /*0b20*/  @!P4 IMAD.WIDE.U32 R16, R36, R16, R12 ;  /* 0x000000102410c225 */ /* 0x000fe200078e000c */
[----:B------:R-:W-:Y:S01]  /*0b30*/  CS2R R12, SRZ ;  /* 0x00000000000c7805 */ /* 0x000fe2000001ff00 */
[----:B--2---:R-:W2:Y:S02]  /*0b40*/  @!P6 LDC.64 R24, c[0x0][0x3e0] ;  /* 0x0000f800ff18eb82 */ /* 0x004ea40000000a00 */
[----:B-----5:R-:W-:-:S03]  /*0b50*/  @!P5 IMAD R29, R44, R14, RZ ;  /* 0x0000000e2c1dd224 */ /* 0x020fc600078e02ff */
[----:B------:R4:W5:Y:S01]  /*0b60*/  @!P1 LDG.E.64 R12, desc[UR16][R22.64] ;  /* 0x00000010160c9981 */ /* 0x000962000c1e1b00 */
[----:B------:R-:W-:Y:S01]  /*0b70*/  @!P5 IMAD R29, R31, R15, R29 ;  /* 0x0000000f1f1dd224 */ /* 0x000fe200078e021d */
[----:B------:R-:W-:Y:S02]  /*0b80*/  @!P4 IADD3 R28, PT, PT, R17, R28, RZ ;  /* 0x0000001c111cc210 */ /* 0x000fe40007ffe0ff */
[----:B----4-:R-:W-:Y:S02]  /*0b90*/  @!P5 MOV R22, R2 ;  /* 0x000000020016d202 */ /* 0x010fe40000000f00 */
[----:B------:R-:W-:Y:S02]  /*0ba0*/  @!P5 MOV R23, R5 ;  /* 0x000000050017d202 */ /* 0x000fe40000000f00 */
[----:B0-----:R-:W-:Y:S01]  /*0bb0*/  @!P4 LEA R26, P2, R16, R26, 0x2 ;  /* 0x0000001a101ac211 */ /* 0x001fe200078410ff */
[----:B------:R-:W-:-:S03]  /*0bc0*/  @!P5 IMAD.WIDE.U32 R14, R31, R14, R22 ;  /* 0x0000000e1f0ed225 */ /* 0x000fc600078e0016 */
[----:B------:R-:W0:Y:S01]  /*0bd0*/  @!P6 LDC.64 R22, c[0x0][0x390] ;  /* 0x0000e400ff16eb82 */ /* 0x000e220000000a00 */
[----:B------:R-:W-:Y:S02]  /*0be0*/  @!P4 LEA.HI.X R27, R16, R27, R28, 0x2, P2 ;  /* 0x0000001b101bc211 */ /* 0x000fe400010f141c */
[----:B------:R-:W-:Y:S02]  /*0bf0*/  @!P5 IADD3 R29, PT, PT, R15, R29, RZ ;  /* 0x0000001d0f1dd210 */ /* 0x000fe40007ffe0ff */
[----:B-1----:R-:W-:Y:S01]  /*0c00*/  @!P5 LEA R20, P2, R14, R20, 0x2 ;  /* 0x000000140e14d211 */ /* 0x002fe200078410ff */
[----:B--2---:R-:W-:-:S03]  /*0c10*/  @!P6 IMAD R32, R43, R24, RZ ;  /* 0x000000182b20e224 */ /* 0x004fc600078e02ff */
[----:B------:R-:W-:Y:S02]  /*0c20*/  @!P5 LEA.HI.X R21, R14, R21, R29, 0x2, P2 ;  /* 0x000000150e15d211 */ /* 0x000fe400010f141d */
[----:B------:R-:W-:Y:S02]  /*0c30*/  CS2R R14, SRZ ;  /* 0x00000000000e7805 */ /* 0x000fe4000001ff00 */
[----:B------:R-:W-:Y:S02]  /*0c40*/  @!P6 MOV R28, R2 ;  /* 0x00000002001ce202 */ /* 0x000fe40000000f00 */
[----:B------:R-:W-:Y:S02]  /*0c50*/  @!P6 MOV R29, R5 ;  /* 0x00000005001de202 */ /* 0x000fe40000000f00 */
[----:B------:R-:W-:Y:S01]  /*0c60*/  CS2R R16, SRZ ;  /* 0x0000000000107805 */ /* 0x000fe2000001ff00 */
[C---:B------:R-:W-:Y:S01]  /*0c70*/  @!P6 IMAD R32, R40.reuse, R25, R32 ;  /* 0x000000192820e224 */ /* 0x040fe200078e0220 */
[----:B------:R1:W2:Y:S01]  /*0c80*/  @!P3 LDG.E.64 R14, desc[UR16][R18.64] ;  /* 0x00000010120eb981 */ /* 0x0002a2000c1e1b00 */
[----:B------:R-:W-:-:S03]  /*0c90*/  @!P6 IMAD.WIDE.U32 R24, R40, R24, R28 ;  /* 0x000000182818e225 */ /* 0x000fc600078e001c */
[----:B------:R4:W2:Y:S02]  /*0ca0*/  @!P4 LDG.E.64 R16, desc[UR16][R26.64] ;  /* 0x000000101a10c981 */ /* 0x0008a4000c1e1b00 */
[----:B------:R-:W-:Y:S02]  /*0cb0*/  @!P6 IADD3 R32, PT, PT, R25, R32, RZ ;  /* 0x000000201920e210 */ /* 0x000fe40007ffe0ff */
[----:B-1----:R-:W-:Y:S02]  /*0cc0*/  CS2R R18, SRZ ;  /* 0x0000000000127805 */ /* 0x002fe4000001ff00 */
[C---:B0-----:R-:W-:Y:S02]  /*0cd0*/  @!P6 LEA R22, P2, R24.reuse, R22, 0x2 ;  /* 0x000000161816e211 */ /* 0x041fe400078410ff */
[----:B------:R-:W-:Y:S02]  /*0ce0*/  CS2R R28, SRZ ;  /* 0x00000000001c7805 */ /* 0x000fe4000001ff00 */
[----:B------:R-:W-:Y:S01]  /*0cf0*/  @!P6 LEA.HI.X R23, R24, R23, R32, 0x2, P2 ;  /* 0x000000171817e211 */ /* 0x000fe200010f1420 */
[----:B------:R0:W2:Y:S04]  /*0d00*/  @!P5 LDG.E.64 R18, desc[UR16][R20.64] ;  /* 0x000000101412d981 */ /* 0x0000a8000c1e1b00 */
[----:B------:R1:W2:Y:S01]  /*0d10*/  @!P6 LDG.E.64 R28, desc[UR16][R22.64] ;  /* 0x00000010161ce981 */ /* 0x0002a2000c1e1b00 */
[----:B------:R-:W4:Y:S02]  /*0d20*/  S2R R35, SR_LANEID ;  /* 0x0000000000237919 */ /* 0x000f240000000000 */
[----:B----4-:R-:W-:Y:S01]  /*0d30*/  ISETP.GT.AND P2, PT, R35, 0x1e, PT ;  /* 0x0000001e2300780c */ /* 0x010fe20003f44270 */
[----:B---3--:R-:W-:Y:S01]  /*0d40*/  FMUL.FTZ R33, R7, R7 ;  /* 0x0000000707217220 */ /* 0x008fe20000410000 */
[----:B------:R-:W-:-:S03]  /*0d50*/  FADD.FTZ R26, R6, R7 ;  /* 0x00000007061a7221 */ /* 0x000fc60000010000 */
[----:B------:R-:W-:Y:S01]  /*0d60*/  FFMA.FTZ R24, R6, R6, R33 ;  /* 0x0000000606187223 */ /* 0x000fe20000010021 */
[----:B0-----:R-:W-:-:S04]  /*0d70*/  FMUL.FTZ R21, R9, R9 ;  /* 0x0000000909157220 */ /* 0x001fc80000410000 */
[----:B------:R-:W-:Y:S01]  /*0d80*/  FFMA.FTZ R21, R8, R8, R21 ;  /* 0x0000000808157223 */ /* 0x000fe20000010015 */
[----:B-1----:R-:W-:-:S04]  /*0d90*/  FMUL.FTZ R23, R11, R11 ;  /* 0x0000000b0b177220 */ /* 0x002fc80000410000 */
[----:B------:R-:W-:Y:S01]  /*0da0*/  FFMA.FTZ R23, R10, R10, R23 ;  /* 0x0000000a0a177223 */ /* 0x000fe20000010017 */
[----:B-----5:R-:W-:Y:S01]  /*0db0*/  FMUL.FTZ R25, R13, R13 ;  /* 0x0000000d0d197220 */ /* 0x020fe20000410000 */
[----:B------:R-:W-:-:S03]  /*0dc0*/  FADD.FTZ R27, R12, R13 ;  /* 0x0000000d0c1b7221 */ /* 0x000fc60000010000 */
[----:B------:R-:W-:Y:S01]  /*0dd0*/  FFMA.FTZ R25, R12, R12, R25 ;  /* 0x0000000c0c197223 */ /* 0x000fe20000010019 */
[----:B------:R-:W-:-:S03]  /*0de0*/  FADD.FTZ R27, RZ, R27 ;  /* 0x0000001bff1b7221 */ /* 0x000fc60000010000 */
[----:B------:R-:W-:Y:S01]  /*0df0*/  FADD.FTZ R25, RZ, R25 ;  /* 0x00000019ff197221 */ /* 0x000fe20000010000 */
[----:B------:R-:W-:-:S03]  /*0e00*/  FADD.FTZ R20, R27, R26 ;  /* 0x0000001a1b147221 */ /* 0x000fc60000010000 */
[----:B------:R-:W-:Y:S01]  /*0e10*/  FADD.FTZ R22, R25, R24 ;  /* 0x0000001819167221 */ /* 0x000fe20000010000 */
[----:B------:R-:W-:-:S03]  /*0e20*/  FADD.FTZ R25, R8, R9 ;  /* 0x0000000908197221 */ /* 0x000fc60000010000 */
[----:B------:R-:W-:Y:S01]  /*0e30*/  FADD.FTZ R22, R22, R21 ;  /* 0x0000001516167221 */ /* 0x000fe20000010000 */
[----:B------:R-:W-:Y:S01]  /*0e40*/  FADD.FTZ R20, R20, R25 ;  /* 0x0000001914147221 */ /* 0x000fe20000010000 */
[----:B------:R-:W-:Y:S02]  /*0e50*/  FADD.FTZ R25, R10, R11 ;  /* 0x0000000b0a197221 */ /* 0x000fe40000010000 */
[----:B------:R-:W-:Y:S02]  /*0e60*/  FADD.FTZ R22, R22, R23 ;  /* 0x0000001716167221 */ /* 0x000fe40000010000 */
[----:B------:R-:W-:Y:S01]  /*0e70*/  FADD.FTZ R20, R20, R25 ;  /* 0x0000001914147221 */ /* 0x000fe20000010000 */
[----:B--2---:R-:W-:Y:S01]  /*0e80*/  FMUL.FTZ R21, R15, R15 ;  /* 0x0000000f0f157220 */ /* 0x004fe20000410000 */
[----:B------:R-:W-:-:S03]  /*0e90*/  FADD.FTZ R23, R14, R15 ;  /* 0x0000000f0e177221 */ /* 0x000fc60000010000 */
[----:B------:R-:W-:Y:S01]  /*0ea0*/  FFMA.FTZ R25, R14, R14, R21 ;  /* 0x0000000e0e197223 */ /* 0x000fe20000010015 */
[----:B------:R-:W-:Y:S01]  /*0eb0*/  FMUL.FTZ R21, R17, R17 ;  /* 0x0000001111157220 */ /* 0x000fe20000410000 */
[----:B------:R-:W-:Y:S02]  /*0ec0*/  FADD.FTZ R20, R20, R23 ;  /* 0x0000001714147221 */ /* 0x000fe40000010000 */
[----:B------:R-:W-:Y:S01]  /*0ed0*/  FADD.FTZ R22, R22, R25 ;  /* 0x0000001916167221 */ /* 0x000fe20000010000 */
[C---:B------:R-:W-:Y:S01]  /*0ee0*/  FFMA.FTZ R25, R16.reuse, R16, R21 ;  /* 0x0000001010197223 */ /* 0x040fe20000010015 */
[----:B------:R-:W-:-:S03]  /*0ef0*/  FADD.FTZ R23, R16, R17 ;  /* 0x0000001110177221 */ /* 0x000fc60000010000 */
[----:B------:R-:W-:Y:S01]  /*0f00*/  FADD.FTZ R22, R22, R25 ;  /* 0x0000001916167221 */ /* 0x000fe20000010000 */
[----:B------:R-:W-:Y:S01]  /*0f10*/  FMUL.FTZ R21, R19, R19 ;  /* 0x0000001313157220 */ /* 0x000fe20000410000 */
[----:B------:R-:W-:Y:S01]  /*0f20*/  FADD.FTZ R20, R20, R23 ;  /* 0x0000001714147221 */ /* 0x000fe20000010000 */
[C---:B------:R-:W-:Y:S02]  /*0f30*/  FADD.FTZ R23, R18.reuse, R19 ;  /* 0x0000001312177221 */ /* 0x040fe40000010000 */
        /* <DEDUP_REMOVED lines=36> */
[----:B01----:R-:W-:Y:S01]  /*1180*/  FADD.FTZ R32, R20, R22 ;  /* 0x0000001614207221 */ /* 0x003fe20000010000 */
[----:B---3--:R-:W-:-:S11]  /*1190*/  FADD.FTZ R33, R21, R23 ;  /* 0x0000001715217221 */ /* 0x008fd60000010000 */
[----:B------:R-:W0:Y:S01]  /*11a0*/  @!P2 S2R R24, SR_CgaCtaId ;  /* 0x000000000018a919 */ /* 0x000e220000008800 */
[----:B------:R-:W-:Y:S02]  /*11b0*/  @!P2 MOV R26, 0x400 ;  /* 0x00000400001aa802 */ /* 0x000fe40000000f00 */
[----:B------:R-:W-:-:S04]  /*11c0*/  @!P2 SHF.R.U32.HI R25, RZ, 0x2, R34 ;  /* 0x00000002ff19a819 */ /* 0x000fc80000011622 */
[----:B------:R-:W-:Y:S02]  /*11d0*/  @!P2 LOP3.LUT R25, R25, 0xf8, RZ, 0xc0, !PT ;  /* 0x000000f81919a812 */ /* 0x000fe400078ec0ff */
[----:B0-----:R-:W-:-:S04]  /*11e0*/  @!P2 LEA R24, R24, R26, 0x18 ;  /* 0x0000001a1818a211 */ /* 0x001fc800078ec0ff */
[----:B------:R-:W-:-:S05]  /*11f0*/  @!P2 IADD3 R24, PT, PT, R25, R24, RZ ;  /* 0x000000181918a210 */ /* 0x000fca0007ffe0ff */
[----:B------:R2:W-:Y:S02]  /*1200*/  @!P2 STS.64 [R24+0x18], R32 ;  /* 0x000018201800a388 */ /* 0x0005e40000000a00 */
.L_x_3632:
[----:B------:R-:W-:Y:S05]  /*1210*/  BSYNC.RECONVERGENT B0 ;  /* 0x0000000000007941 */ /* 0x000fea0003800200 */
.L_x_3631:
        /* <DEDUP_REMOVED lines=9> */
[----:B--2---:R-:W2:Y:S01]  /*12b0*/  LDS.128 R24, [UR5+0x30] ;  /* 0x00003005ff187984 */ /* 0x004ea20008000c00 */
[----:B-1----:R-:W-:Y:S01]  /*12c0*/  FADD.FTZ R20, R32, R20 ;  /* 0x0000001420147221 */ /* 0x002fe20000010000 */
[----:B------:R-:W-:Y:S02]  /*12d0*/  FADD.FTZ R21, R33, R21 ;  /* 0x0000001521157221 */ /* 0x000fe40000010000 */
[----:B0-----:R-:W0:Y:S01]  /*12e0*/  LDS.128 R32, [UR5+0x40] ;  /* 0x00004005ff207984 */ /* 0x001e220008000c00 */
[----:B------:R-:W-:Y:S01]  /*12f0*/  FADD.FTZ R22, R20, R22 ;  /* 0x0000001614167221 */ /* 0x000fe20000010000 */
[----:B------:R-:W-:-:S03]  /*1300*/  FADD.FTZ R21, R21, R23 ;  /* 0x0000001715157221 */ /* 0x000fc60000010000 */
[----:B--2---:R-:W-:Y:S01]  /*1310*/  FADD.FTZ R22, R22, R24 ;  /* 0x0000001816167221 */ /* 0x004fe20000010000 */
[----:B------:R-:W-:-:S03]  /*1320*/  FADD.FTZ R25, R21, R25 ;  /* 0x0000001915197221 */ /* 0x000fc60000010000 */
[----:B------:R-:W-:Y:S01]  /*1330*/  FADD.FTZ R26, R22, R26 ;  /* 0x0000001a161a7221 */ /* 0x000fe20000010000 */
[----:B------:R-:W-:Y:S01]  /*1340*/  FADD.FTZ R25, R25, R27 ;  /* 0x0000001b19197221 */ /* 0x000fe20000010000 */
[----:B------:R-:W1:Y:S02]  /*1350*/  LDS.128 R20, [UR5+0x50] ;  /* 0x00005005ff147984 */ /* 0x000e640008000c00 */
[----:B0-----:R-:W-:Y:S01]  /*1360*/  FADD.FTZ R26, R26, R32 ;  /* 0x000000201a1a7221 */ /* 0x001fe20000010000 */
[----:B------:R-:W-:-:S03]  /*1370*/  FADD.FTZ R33, R25, R33 ;  /* 0x0000002119217221 */ /* 0x000fc60000010000 */
[----:B------:R-:W-:Y:S01]  /*1380*/  FADD.FTZ R34, R26, R34 ;  /* 0x000000221a227221 */ /* 0x000fe20000010000 */
[----:B------:R-:W-:Y:S01]  /*1390*/  FADD.FTZ R33, R33, R35 ;  /* 0x0000002321217221 */ /* 0x000fe20000010000 */
[----:B------:R-:W0:Y:S02]  /*13a0*/  LDS.128 R24, [UR5+0x60] ;  /* 0x00006005ff187984 */ /* 0x000e240008000c00 */
        /* <DEDUP_REMOVED lines=31> */
.L_x_3634:
[----:B------:R-:W-:Y:S05]  /*15a0*/  BSYNC.RECONVERGENT B0 ;  /* 0x0000000000007941 */ /* 0x000fea0003800200 */
.L_x_3633:
        /* <DEDUP_REMOVED lines=33> */
.L_x_3637:
[----:B------:R-:W2:Y:S04]  /*17c0*/  LDG.E.STRONG.GPU R23, desc[UR16][R20.64] ;  /* 0x0000001014177981 */ /* 0x000ea8000c1ef900 */
[----:B--2---:R-:W-:Y:S01]  /*17d0*/  CCTL.IVALL ;  /* 0x00000000ff00798f */ /* 0x004fe20002000000 */
[----:B------:R-:W-:Y:S05]  /*17e0*/  YIELD ;  /* 0x0000000000007946 */ /* 0x000fea0003800000 */
[----:B------:R-:W-:-:S13]  /*17f0*/  ISETP.NE.AND P4, PT, R23, R22, PT ;  /* 0x000000161700720c */ /* 0x000fda0003f85270 */
[----:B------:R-:W-:Y:S05]  /*1800*/  @P4 BRA `(.L_x_3637) ;  /* 0xfffffffc00ec4947 */ /* 0x000fea000383ffff */
.L_x_3636:
        /* <DEDUP_REMOVED lines=15> */
.L_x_3639:
        /* <DEDUP_REMOVED lines=91> */
.L_x_3638:
        /* <DEDUP_REMOVED lines=52> */
.L_x_3640:
        /* <DEDUP_REMOVED lines=28> */
.L_x_3641:
        /* <DEDUP_REMOVED lines=13> */
.L_x_3642:
[----:B------:R-:W-:Y:S05]  /*2480*/  BSYNC.RECONVERGENT B0 ;  /* 0x0000000000007941 */ /* 0x000fea0003800200 */
.L_x_3635:
        /* <DEDUP_REMOVED lines=50> */
[----:B------:R-:W1:Y:S01]  /*27b0*/  LDCU.64 UR18, c[0x0][0x3e0] ;  /* 0x00007c00ff1277ac */ /* 0x000e620008000a00 */
[----:B------:R-:W-:Y:S01]  /*27c0*/  MOV R24, R2 ;  /* 0x0000000200187202 */ /* 0x000fe20000000f00 */
[----:B------:R-:W-:Y:S01]  /*27d0*/  FADD.FTZ R27, R13, -UR5 ;  /* 0x800000050d1b7e21 */ /* 0x000fe20008010000 */
[----:B------:R-:W-:Y:S01]  /*27e0*/  MOV R25, R5 ;  /* 0x0000000500197202 */ /* 0x000fe20000000f00 */
[----:B------:R-:W2:Y:S01]  /*27f0*/  LDCU.64 UR10, c[0x0][0x380] ;  /* 0x00007000ff0a77ac */ /* 0x000ea20008000a00 */
[----:B-1----:R-:W-:Y:S02]  /*2800*/  IMAD R26, R35, UR18, RZ ;  /* 0x00000012231a7c24 */ /* 0x002fe4000f8e02ff */
[----:B------:R-:W-:-:S04]  /*2810*/  IMAD.WIDE.U32 R24, R0, UR18, R24 ;  /* 0x0000001200187c25 */ /* 0x000fc8000f8e0018 */
[----:B0-----:R-:W-:Y:S02]  /*2820*/  IMAD R32, R0, UR19, R26 ;  /* 0x0000001300207c24 */ /* 0x001fe4000f8e021a */
[----:B------:R-:W-:Y:S01]  /*2830*/  FADD.FTZ R26, R12, -UR5 ;  /* 0x800000050c1a7e21 */ /* 0x000fe20008010000 */
[----:B--2---:R-:W-:Y:S02]  /*2840*/  LEA R12, P2, R24, UR10, 0x2 ;  /* 0x0000000a180c7c11 */ /* 0x004fe4000f8410ff */
[----:B------:R-:W-:Y:S01]  /*2850*/  IADD3 R13, PT, PT, R25, R32, RZ ;  /* 0x00000020190d7210 */ /* 0x000fe20007ffe0ff */
[----:B------:R-:W-:Y:S01]  /*2860*/  FMUL.FTZ R26, R26, UR8 ;  /* 0x000000081a1a7c20 */ /* 0x000fe20008410000 */
[----:B------:R-:W-:Y:S02]  /*2870*/  FMUL.FTZ R25, R27, UR8 ;  /* 0x000000081b197c20 */ /* 0x000fe40008410000 */
[----:B------:R-:W-:Y:S01]  /*2880*/  LEA.HI.X R13, R24, UR11, R13, 0x2, P2 ;  /* 0x0000000b180d7c11 */ /* 0x000fe200090f140d */
[----:B-----5:R-:W-:Y:S01]  /*2890*/  FFMA.FTZ R24, R20, R26, R22 ;  /* 0x0000001a14187223 */ /* 0x020fe20000010016 */
[----:B------:R-:W-:-:S05]  /*28a0*/  FFMA.FTZ R25, R21, R25, R23 ;  /* 0x0000001915197223 */ /* 0x000fca0000010017 */
[----:B------:R1:W-:Y:S02]  /*28b0*/  STG.E.64 desc[UR16][R12.64], R24 ;  /* 0x000000180c007986 */ /* 0x0003e4000c101b10 */
.L_x_3646:
[----:B------:R-:W-:Y:S05]  /*28c0*/  BSYNC.RECONVERGENT B1 ;  /* 0x0000000000017941 */ /* 0x000fea0003800200 */
.L_x_3645:
[----:B------:R-:W-:Y:S04]  /*28d0*/  BSSY.RECONVERGENT B1, `(.L_x_3647) ;  /* 0x0000013000017945 */ /* 0x000fe80003800200 */
[----:B------:R-:W-:Y:S05]  /*28e0*/  @P3 BRA `(.L_x_3648) ;  /* 0x0000000000443947 */ /* 0x000fea0003800000 */
[----:B------:R-:W2:Y:S01]  /*28f0*/  LDCU.64 UR10, c[0x0][0x3e0] ;  /* 0x00007c00ff0a77ac */ /* 0x000ea20008000a00 */
[----:B-1----:R-:W-:Y:S01]  /*2900*/  MOV R12, R2 ;  /* 0x00000002000c7202 */ /* 0x002fe20000000f00 */
[----:B------:R-:W-:Y:S01]  /*2910*/  FADD.FTZ R6, R6, -UR5 ;  /* 0x8000000506067e21 */ /* 0x000fe20008010000 */
[----:B------:R-:W-:Y:S01]  /*2920*/  MOV R13, R5 ;  /* 0x00000005000d7202 */ /* 0x000fe20000000f00 */
[----:B------:R-:W1:Y:S01]  /*2930*/  LDCU.64 UR18, c[0x0][0x380] ;  /* 0x00007000ff1277ac */ /* 0x000e620008000a00 */
[----:B------:R-:W-:Y:S01]  /*2940*/  FADD.FTZ R7, R7, -UR5 ;  /* 0x8000000507077e21 */ /* 0x000fe20008010000 */
[----:B------:R-:W-:-:S03]  /*2950*/  FMUL.FTZ R25, R6, UR8 ;  /* 0x0000000806197c20 */ /* 0x000fc60008410000 */
[----:B------:R-:W-:Y:S01]  /*2960*/  FMUL.FTZ R26, R7, UR8 ;  /* 0x00000008071a7c20 */ /* 0x000fe20008410000 */
[----:B--2---:R-:W-:Y:S02]  /*2970*/  IMAD R24, R34, UR10, RZ ;  /* 0x0000000a22187c24 */ /* 0x004fe4000f8e02ff */
[----:B------:R-:W-:-:S04]  /*2980*/  IMAD.WIDE.U32 R12, R42, UR10, R12 ;  /* 0x0000000a2a0c7c25 */ /* 0x000fc8000f8e000c */
[----:B------:R-:W-:Y:S01]  /*2990*/  IMAD R24, R42, UR11, R24 ;  /* 0x0000000b2a187c24 */ /* 0x000fe2000f8e0218 */
[----:B-1----:R-:W-:-:S04]  /*29a0*/  LEA R6, P2, R12, UR18, 0x2 ;  /* 0x000000120c067c11 */ /* 0x002fc8000f8410ff */
[----:B------:R-:W-:Y:S01]  /*29b0*/  IADD3 R13, PT, PT, R13, R24, RZ ;  /* 0x000000180d0d7210 */ /* 0x000fe20007ffe0ff */
[----:B-----5:R-:W-:Y:S01]  /*29c0*/  FFMA.FTZ R24, R20, R25, R22 ;  /* 0x0000001914187223 */ /* 0x020fe20000010016 */
[----:B------:R-:W-:Y:S02]  /*29d0*/  FFMA.FTZ R25, R21, R26, R23 ;  /* 0x0000001a15197223 */ /* 0x000fe40000010017 */
[----:B------:R-:W-:-:S05]  /*29e0*/  LEA.HI.X R7, R12, UR19, R13, 0x2, P2 ;  /* 0x000000130c077c11 */ /* 0x000fca00090f140d */
[----:B------:R2:W-:Y:S02]  /*29f0*/  STG.E.64 desc[UR16][R6.64], R24 ;  /* 0x0000001806007986 */ /* 0x0005e4000c101b10 */
.L_x_3648:
[----:B------:R-:W-:Y:S05]  /*2a00*/  BSYNC.RECONVERGENT B1 ;  /* 0x0000000000017941 */ /* 0x000fea0003800200 */
.L_x_3647:
[----:B--2---:R-:W-:Y:S01]  /*2a10*/  SHF.R.S32.HI R6, RZ, 0x1f, R39 ;  /* 0x0000001fff067819 */ /* 0x004fe20000011427 */
[----:B------:R-:W-:Y:S01]  /*2a20*/  BSSY.RECONVERGENT B1, `(.L_x_3649) ;  /* 0x000001f000017945 */ /* 0x000fe20003800200 */
[----:B------:R-:W-:Y:S02]  /*2a30*/  ISETP.GE.U32.AND P6, PT, R37, UR12, PT ;  /* 0x0000000c25007c0c */ /* 0x000fe4000bfc6070 */
[----:B------:R-:W-:Y:S02]  /*2a40*/  ISETP.GE.AND.EX P5, PT, R6, UR13, PT, P5 ;  /* 0x0000000d06007c0c */ /* 0x000fe4000bfa6350 */
[----:B------:R-:W-:Y:S02]  /*2a50*/  ISETP.GE.U32.AND P2, PT, R36, UR12, PT ;  /* 0x0000000c24007c0c */ /* 0x000fe4000bf46070 */
[----:B------:R-:W-:Y:S02]  /*2a60*/  ISETP.GE.U32.AND P3, PT, R31, UR12, PT ;  /* 0x0000000c1f007c0c */ /* 0x000fe4000bf66070 */
[----:B------:R-:W-:-:S02]  /*2a70*/  SHF.R.S32.HI R26, RZ, 0x1f, R38 ;  /* 0x0000001fff1a7819 */ /* 0x000fc40000011426 */
[----:B-1----:R-:W-:Y:S02]  /*2a80*/  SHF.R.S32.HI R25, RZ, 0x1f, R37 ;  /* 0x0000001fff197819 */ /* 0x002fe40000011425 */
[----:B------:R-:W-:Y:S02]  /*2a90*/  ISETP.GE.U32.AND P4, PT, R40, UR12, PT ;  /* 0x0000000c28007c0c */ /* 0x000fe4000bf86070 */
[----:B------:R-:W-:Y:S02]  /*2aa0*/  ISETP.GE.AND.EX P1, PT, R26, UR13, PT, P1 ;  /* 0x0000000d1a007c0c */ /* 0x000fe4000bf26310 */
[----:B------:R-:W-:Y:S02]  /*2ab0*/  ISETP.GE.AND.EX P6, PT, R25, UR13, PT, P6 ;  /* 0x0000000d19007c0c */ /* 0x000fe4000bfc6360 */
[----:B------:R-:W-:Y:S02]  /*2ac0*/  ISETP.GE.AND.EX P2, PT, R45, UR13, PT, P2 ;  /* 0x0000000d2d007c0c */ /* 0x000fe4000bf46320 */
[----:B------:R-:W-:-:S02]  /*2ad0*/  ISETP.GE.AND.EX P3, PT, R44, UR13, PT, P3 ;  /* 0x0000000d2c007c0c */ /* 0x000fc4000bf66330 */
[----:B------:R-:W-:Y:S01]  /*2ae0*/  ISETP.GE.AND.EX P4, PT, R43, UR13, PT, P4 ;  /* 0x0000000d2b007c0c */ /* 0x000fe2000bf86340 */
[----:B------:R-:W-:-:S12]  /*2af0*/  @P5 BRA `(.L_x_3650) ;  /* 0x0000000000445947 */ /* 0x000fd80003800000 */
[----:B------:R-:W1:Y:S01]  /*2b00*/  LDCU.64 UR10, c[0x0][0x3e0] ;  /* 0x00007c00ff0a77ac */ /* 0x000e620008000a00 */
[----:B------:R-:W-:Y:S01]  /*2b10*/  MOV R7, R5 ;  /* 0x0000000500077202 */ /* 0x000fe20000000f00 */
[----:B------:R-:W-:Y:S01]  /*2b20*/  FADD.FTZ R8, R8, -UR5 ;  /* 0x8000000508087e21 */ /* 0x000fe20008010000 */
[----:B------:R-:W-:Y:S01]  /*2b30*/  FADD.FTZ R9, R9, -UR5 ;  /* 0x8000000509097e21 */ /* 0x000fe20008010000 */
[----:B------:R-:W2:Y:S02]  /*2b40*/  LDCU.64 UR18, c[0x0][0x380] ;  /* 0x00007000ff1277ac */ /* 0x000ea40008000a00 */
[----:B------:R-:W-:Y:S01]  /*2b50*/  FMUL.FTZ R13, R8, UR8 ;  /* 0x00000008080d7c20 */ /* 0x000fe20008410000 */
[----:B------:R-:W-:Y:S01]  /*2b60*/  FMUL.FTZ R24, R9, UR8 ;  /* 0x0000000809187c20 */ /* 0x000fe20008410000 */
[----:B-1----:R-:W-:Y:S01]  /*2b70*/  IMAD R12, R6, UR10, RZ ;  /* 0x0000000a060c7c24 */ /* 0x002fe2000f8e02ff */
[----:B------:R-:W-:-:S03]  /*2b80*/  MOV R6, R2 ;  /* 0x0000000200067202 */ /* 0x000fc60000000f00 */
[C---:B------:R-:W-:Y:S02]  /*2b90*/  IMAD R12, R39.reuse, UR11, R12 ;  /* 0x0000000b270c7c24 */ /* 0x040fe4000f8e020c */
[----:B------:R-:W-:-:S03]  /*2ba0*/  IMAD.WIDE.U32 R6, R39, UR10, R6 ;  /* 0x0000000a27067c25 */ /* 0x000fc6000f8e0006 */
[----:B--2---:R-:W-:Y:S02]  /*2bb0*/  LEA R8, P5, R6, UR18, 0x2 ;  /* 0x0000001206087c11 */ /* 0x004fe4000f8a10ff */
[----:B------:R-:W-:Y:S01]  /*2bc0*/  IADD3 R7, PT, PT, R7, R12, RZ ;  /* 0x0000000c07077210 */ /* 0x000fe20007ffe0ff */
[----:B-----5:R-:W-:Y:S01]  /*2bd0*/  FFMA.FTZ R12, R20, R13, R22 ;  /* 0x0000000d140c7223 */ /* 0x020fe20000010016 */
[----:B------:R-:W-:Y:S02]  /*2be0*/  FFMA.FTZ R13, R21, R24, R23 ;  /* 0x00000018150d7223 */ /* 0x000fe40000010017 */
[----:B------:R-:W-:-:S05]  /*2bf0*/  LEA.HI.X R9, R6, UR19, R7, 0x2, P5 ;  /* 0x0000001306097c11 */ /* 0x000fca000a8f1407 */
[----:B------:R1:W-:Y:S02]  /*2c00*/  STG.E.64 desc[UR16][R8.64], R12 ;  /* 0x0000000c08007986 */ /* 0x0003e4000c101b10 */
.L_x_3650:
[----:B------:R-:W-:Y:S05]  /*2c10*/  BSYNC.RECONVERGENT B1 ;  /* 0x0000000000017941 */ /* 0x000fea0003800200 */
.L_x_3649:
[----:B------:R-:W-:Y:S04]  /*2c20*/  BSSY.RECONVERGENT B1, `(.L_x_3651) ;  /* 0x0000013000017945 */ /* 0x000fe80003800200 */
[----:B------:R-:W-:Y:S05]  /*2c30*/  @P1 BRA `(.L_x_3652) ;  /* 0x0000000000441947 */ /* 0x000fea0003800000 */
[----:B------:R-:W2:Y:S01]  /*2c40*/  LDCU.64 UR10, c[0x0][0x3e0] ;  /* 0x00007c00ff0a77ac */ /* 0x000ea20008000a00 */
[----:B------:R-:W-:Y:S01]  /*2c50*/  MOV R6, R2 ;  /* 0x0000000200067202 */ /* 0x000fe20000000f00 */
[----:B------:R-:W-:Y:S01]  /*2c60*/  FADD.FTZ R10, R10, -UR5 ;  /* 0x800000050a0a7e21 */ /* 0x000fe20008010000 */
[----:B------:R-:W-:Y:S01]  /*2c70*/  MOV R7, R5 ;  /* 0x0000000500077202 */ /* 0x000fe20000000f00 */
[----:B------:R-:W3:Y:S01]  /*2c80*/  LDCU.64 UR18, c[0x0][0x380] ;  /* 0x00007000ff1277ac */ /* 0x000ee20008000a00 */
[----:B------:R-:W-:-:S04]  /*2c90*/  FADD.FTZ R11, R11, -UR5 ;  /* 0x800000050b0b7e21 */ /* 0x000fc80008010000 */
[----:B-1----:R-:W-:-:S04]  /*2ca0*/  FMUL.FTZ R12, R11, UR8 ;  /* 0x000000080b0c7c20 */ /* 0x002fc80008410000 */
[----:B-----5:R-:W-:Y:S01]  /*2cb0*/  FFMA.FTZ R11, R21, R12, R23 ;  /* 0x0000000c150b7223 */ /* 0x020fe20000010017 */
[----:B--2---:R-:W-:Y:S02]  /*2cc0*/  IMAD R9, R26, UR10, RZ ;  /* 0x0000000a1a097c24 */ /* 0x004fe4000f8e02ff */
[----:B------:R-:W-:-:S04]  /*2cd0*/  IMAD.WIDE.U32 R6, R38, UR10, R6 ;  /* 0x0000000a26067c25 */ /* 0x000fc8000f8e0006 */
[----:B------:R-:W-:Y:S02]  /*2ce0*/  IMAD R13, R38, UR11, R9 ;  /* 0x0000000b260d7c24 */ /* 0x000fe4000f8e0209 */
[----:B------:R-:W-:Y:S01]  /*2cf0*/  FMUL.FTZ R9, R10, UR8 ;  /* 0x000000080a097c20 */ /* 0x000fe20008410000 */
[----:B---3--:R-:W-:Y:S02]  /*2d00*/  LEA R8, P1, R6, UR18, 0x2 ;  /* 0x0000001206087c11 */ /* 0x008fe4000f8210ff */
[----:B------:R-:W-:Y:S01]  /*2d10*/  IADD3 R13, PT, PT, R7, R13, RZ ;  /* 0x0000000d070d7210 */ /* 0x000fe20007ffe0ff */
[----:B------:R-:W-:-:S03]  /*2d20*/  FFMA.FTZ R10, R20, R9, R22 ;  /* 0x00000009140a7223 */ /* 0x000fc60000010016 */
[----:B------:R-:W-:-:S05]  /*2d30*/  LEA.HI.X R9, R6, UR19, R13, 0x2, P1 ;  /* 0x0000001306097c11 */ /* 0x000fca00088f140d */
[----:B------:R2:W-:Y:S02]  /*2d40*/  STG.E.64 desc[UR16][R8.64], R10 ;  /* 0x0000000a08007986 */ /* 0x0005e4000c101b10 */
.L_x_3652:
[----:B------:R-:W-:Y:S05]  /*2d50*/  BSYNC.RECONVERGENT B1 ;  /* 0x0000000000017941 */ /* 0x000fea0003800200 */
.L_x_3651:
[----:B------:R-:W-:Y:S04]  /*2d60*/  BSSY.RECONVERGENT B1, `(.L_x_3653) ;  /* 0x0000013000017945 */ /* 0x000fe80003800200 */
[----:B------:R-:W-:Y:S05]  /*2d70*/  @P6 BRA `(.L_x_3654) ;  /* 0x0000000000446947 */ /* 0x000fea0003800000 */
[----:B------:R-:W3:Y:S01]  /*2d80*/  LDCU.64 UR10, c[0x0][0x3e0] ;  /* 0x00007c00ff0a77ac */ /* 0x000ee20008000a00 */
[----:B------:R-:W-:Y:S01]  /*2d90*/  MOV R6, R2 ;  /* 0x0000000200067202 */ /* 0x000fe20000000f00 */
[----:B------:R-:W-:Y:S01]  /*2da0*/  FADD.FTZ R14, R14, -UR5 ;  /* 0x800000050e0e7e21 */ /* 0x000fe20008010000 */
[----:B------:R-:W-:Y:S01]  /*2db0*/  MOV R7, R5 ;  /* 0x0000000500077202 */ /* 0x000fe20000000f00 */
[----:B------:R-:W4:Y:S01]  /*2dc0*/  LDCU.64 UR18, c[0x0][0x380] ;  /* 0x00007000ff1277ac */ /* 0x000f220008000a00 */
[----:B------:R-:W-:Y:S01]  /*2dd0*/  FADD.FTZ R15, R15, -UR5 ;  /* 0x800000050f0f7e21 */ /* 0x000fe20008010000 */
[----:B-12---:R-:W-:-:S03]  /*2de0*/  FMUL.FTZ R9, R14, UR8 ;  /* 0x000000080e097c20 */ /* 0x006fc60008410000 */
[----:B------:R-:W-:Y:S01]  /*2df0*/  FMUL.FTZ R12, R15, UR8 ;  /* 0x000000080f0c7c20 */ /* 0x000fe20008410000 */
[----:B-----5:R-:W-:Y:S01]  /*2e00*/  FFMA.FTZ R10, R20, R9, R22 ;  /* 0x00000009140a7223 */ /* 0x020fe20000010016 */
[----:B---3--:R-:W-:Y:S02]  /*2e10*/  IMAD R8, R25, UR10, RZ ;  /* 0x0000000a19087c24 */ /* 0x008fe4000f8e02ff */
[----:B------:R-:W-:-:S04]  /*2e20*/  IMAD.WIDE.U32 R6, R37, UR10, R6 ;  /* 0x0000000a25067c25 */ /* 0x000fc8000f8e0006 */
[----:B------:R-:W-:Y:S01]  /*2e30*/  IMAD R11, R37, UR11, R8 ;  /* 0x0000000b250b7c24 */ /* 0x000fe2000f8e0208 */
[----:B----4-:R-:W-:-:S04]  /*2e40*/  LEA R8, P1, R6, UR18, 0x2 ;  /* 0x0000001206087c11 */ /* 0x010fc8000f8210ff */
[----:B------:R-:W-:-:S04]  /*2e50*/  IADD3 R11, PT, PT, R7, R11, RZ ;  /* 0x0000000b070b7210 */ /* 0x000fc80007ffe0ff */
[----:B------:R-:W-:Y:S01]  /*2e60*/  LEA.HI.X R9, R6, UR19, R11, 0x2, P1 ;  /* 0x0000001306097c11 */ /* 0x000fe200088f140b */
[----:B------:R-:W-:-:S05]  /*2e70*/  FFMA.FTZ R11, R21, R12, R23 ;  /* 0x0000000c150b7223 */ /* 0x000fca0000010017 */
[----:B------:R3:W-:Y:S02]  /*2e80*/  STG.E.64 desc[UR16][R8.64], R10 ;  /* 0x0000000a08007986 */ /* 0x0007e4000c101b10 */
.L_x_3654:
[----:B------:R-:W-:Y:S05]  /*2e90*/  BSYNC.RECONVERGENT B1 ;  /* 0x0000000000017941 */ /* 0x000fea0003800200 */
.L_x_3653:
[----:B------:R-:W-:Y:S04]  /*2ea0*/  BSSY.RECONVERGENT B1, `(.L_x_3655) ;  /* 0x0000013000017945 */ /* 0x000fe80003800200 */
[----:B------:R-:W-:Y:S05]  /*2eb0*/  @P2 BRA `(.L_x_3656) ;  /* 0x0000000000442947 */ /* 0x000fea0003800000 */
[----:B------:R-:W2:Y:S01]  /*2ec0*/  LDCU.64 UR10, c[0x0][0x3e0] ;  /* 0x00007c00ff0a77ac */ /* 0x000ea20008000a00 */
[----:B------:R-:W-:Y:S01]  /*2ed0*/  MOV R6, R2 ;  /* 0x0000000200067202 */ /* 0x000fe20000000f00 */
[----:B------:R-:W-:Y:S01]  /*2ee0*/  FADD.FTZ R16, R16, -UR5 ;  /* 0x8000000510107e21 */ /* 0x000fe20008010000 */
[----:B------:R-:W-:Y:S01]  /*2ef0*/  MOV R7, R5 ;  /* 0x0000000500077202 */ /* 0x000fe20000000f00 */
[----:B------:R-:W4:Y:S01]  /*2f00*/  LDCU.64 UR18, c[0x0][0x380] ;  /* 0x00007000ff1277ac */ /* 0x000f220008000a00 */
[----:B------:R-:W-:-:S04]  /*2f10*/  FADD.FTZ R17, R17, -UR5 ;  /* 0x8000000511117e21 */ /* 0x000fc80008010000 */
[----:B-1----:R-:W-:Y:S01]  /*2f20*/  FMUL.FTZ R12, R17, UR8 ;  /* 0x00000008110c7c20 */ /* 0x002fe20008410000 */
[----:B--23--:R-:W-:Y:S02]  /*2f30*/  IMAD R9, R45, UR10, RZ ;  /* 0x0000000a2d097c24 */ /* 0x00cfe4000f8e02ff */
[----:B------:R-:W-:-:S04]  /*2f40*/  IMAD.WIDE.U32 R6, R36, UR10, R6 ;  /* 0x0000000a24067c25 */ /* 0x000fc8000f8e0006 */
[----:B------:R-:W-:Y:S02]  /*2f50*/  IMAD R11, R36, UR11, R9 ;  /* 0x0000000b240b7c24 */ /* 0x000fe4000f8e0209 */
[----:B------:R-:W-:Y:S01]  /*2f60*/  FMUL.FTZ R9, R16, UR8 ;  /* 0x0000000810097c20 */ /* 0x000fe20008410000 */
[----:B----4-:R-:W-:Y:S02]  /*2f70*/  LEA R8, P1, R6, UR18, 0x2 ;  /* 0x0000001206087c11 */ /* 0x010fe4000f8210ff */
[----:B------:R-:W-:Y:S01]  /*2f80*/  IADD3 R11, PT, PT, R7, R11, RZ ;  /* 0x0000000b070b7210 */ /* 0x000fe20007ffe0ff */
[----:B-----5:R-:W-:-:S03]  /*2f90*/  FFMA.FTZ R10, R20, R9, R22 ;  /* 0x00000009140a7223 */ /* 0x020fc60000010016 */
[----:B------:R-:W-:Y:S01]  /*2fa0*/  LEA.HI.X R9, R6, UR19, R11, 0x2, P1 ;  /* 0x0000001306097c11 */ /* 0x000fe200088f140b */
[----:B------:R-:W-:-:S05]  /*2fb0*/  FFMA.FTZ R11, R21, R12, R23 ;  /* 0x0000000c150b7223 */ /* 0x000fca0000010017 */
[----:B------:R4:W-:Y:S02]  /*2fc0*/  STG.E.64 desc[UR16][R8.64], R10 ;  /* 0x0000000a08007986 */ /* 0x0009e4000c101b10 */
.L_x_3656:
[----:B------:R-:W-:Y:S05]  /*2fd0*/  BSYNC.RECONVERGENT B1 ;  /* 0x0000000000017941 */ /* 0x000fea0003800200 */
.L_x_3655:
[----:B------:R-:W-:Y:S04]  /*2fe0*/  BSSY.RECONVERGENT B1, `(.L_x_3657) ;  /* 0x0000013000017945 */ /* 0x000fe80003800200 */
[----:B------:R-:W-:Y:S05]  /*2ff0*/  @P3 BRA `(.L_x_3658) ;  /* 0x0000000000443947 */ /* 0x000fea0003800000 */
[----:B------:R-:W0:Y:S01]  /*3000*/  LDCU.64 UR10, c[0x0][0x3e0] ;  /* 0x00007c00ff0a77ac */ /* 0x000e220008000a00 */
[----:B------:R-:W-:Y:S01]  /*3010*/  MOV R6, R2 ;  /* 0x0000000200067202 */ /* 0x000fe20000000f00 */
[----:B------:R-:W-:Y:S01]  /*3020*/  FADD.FTZ R18, R18, -UR5 ;  /* 0x8000000512127e21 */ /* 0x000fe20008010000 */
[----:B------:R-:W-:Y:S01]  /*3030*/  MOV R7, R5 ;  /* 0x0000000500077202 */ /* 0x000fe20000000f00 */
[----:B------:R-:W0:Y:S01]  /*3040*/  LDCU.64 UR18, c[0x0][0x380] ;  /* 0x00007000ff1277ac */ /* 0x000e220008000a00 */
[----:B------:R-:W-:Y:S01]  /*3050*/  FADD.FTZ R19, R19, -UR5 ;  /* 0x8000000513137e21 */ /* 0x000fe20008010000 */
[----:B-1234-:R-:W-:-:S03]  /*3060*/  FMUL.FTZ R9, R18, UR8 ;  /* 0x0000000812097c20 */ /* 0x01efc60008410000 */
[----:B------:R-:W-:Y:S01]  /*3070*/  FMUL.FTZ R12, R19, UR8 ;  /* 0x00000008130c7c20 */ /* 0x000fe20008410000 */
[----:B-----5:R-:W-:Y:S01]  /*3080*/  FFMA.FTZ R10, R20, R9, R22 ;  /* 0x00000009140a7223 */ /* 0x020fe20000010016 */
[----:B0-----:R-:W-:Y:S02]  /*3090*/  IMAD R8, R44, UR10, RZ ;  /* 0x0000000a2c087c24 */ /* 0x001fe4000f8e02ff */
[----:B------:R-:W-:-:S04]  /*30a0*/  IMAD.WIDE.U32 R6, R31, UR10, R6 ;  /* 0x0000000a1f067c25 */ /* 0x000fc8000f8e0006 */
[----:B------:R-:W-:Y:S01]  /*30b0*/  IMAD R11, R31, UR11, R8 ;  /* 0x0000000b1f0b7c24 */ /* 0x000fe2000f8e0208 */
[----:B------:R-:W-:-:S04]  /*30c0*/  LEA R8, P1, R6, UR18, 0x2 ;  /* 0x0000001206087c11 */ /* 0x000fc8000f8210ff */
[----:B------:R-:W-:-:S04]  /*30d0*/  IADD3 R11, PT, PT, R7, R11, RZ ;  /* 0x0000000b070b7210 */ /* 0x000fc80007ffe0ff */
[----:B------:R-:W-:Y:S01]  /*30e0*/  LEA.HI.X R9, R6, UR19, R11, 0x2, P1 ;  /* 0x0000001306097c11 */ /* 0x000fe200088f140b */
[----:B------:R-:W-:-:S05]  /*30f0*/  FFMA.FTZ R11, R21, R12, R23 ;  /* 0x0000000c150b7223 */ /* 0x000fca0000010017 */
[----:B------:R0:W-:Y:S02]  /*3100*/  STG.E.64 desc[UR16][R8.64], R10 ;  /* 0x0000000a08007986 */ /* 0x0001e4000c101b10 */
.L_x_3658:
[----:B------:R-:W-:Y:S05]  /*3110*/  BSYNC.RECONVERGENT B1 ;  /* 0x0000000000017941 */ /* 0x000fea0003800200 */
.L_x_3657:
[----:B------:R-:W-:Y:S05]  /*3120*/  @P4 BRA `(.L_x_3659) ;  /* 0x0000001000484947 */ /* 0x000fea0003800000 */
[----:B------:R-:W1:Y:S01]  /*3130*/  LDCU.64 UR10, c[0x0][0x3e0] ;  /* 0x00007c00ff0a77ac */ /* 0x000e620008000a00 */
[----:B------:R-:W-:Y:S01]  /*3140*/  MOV R3, R5 ;  /* 0x0000000500037202 */ /* 0x000fe20000000f00 */
[----:B------:R-:W-:Y:S01]  /*3150*/  FADD.FTZ R28, R28, -UR5 ;  /* 0x800000051c1c7e21 */ /* 0x000fe20008010000 */
[----:B------:R-:W-:Y:S01]  /*3160*/  FADD.FTZ R29, R29, -UR5 ;  /* 0x800000051d1d7e21 */ /* 0x000fe20008010000 */
[----:B------:R-:W2:Y:S02]  /*3170*/  LDCU.64 UR12, c[0x0][0x380] ;  /* 0x00007000ff0c77ac */ /* 0x000ea40008000a00 */
[----:B------:R-:W-:Y:S01]  /*3180*/  FMUL.FTZ R5, R28, UR8 ;  /* 0x000000081c057c20 */ /* 0x000fe20008410000 */
[----:B------:R-:W-:-:S03]  /*3190*/  FMUL.FTZ R6, R29, UR8 ;  /* 0x000000081d067c20 */ /* 0x000fc60008410000 */
[----:B-----5:R-:W-:Y:S01]  /*31a0*/  FFMA.FTZ R20, R20, R5, R22 ;  /* 0x0000000514147223 */ /* 0x020fe20000010016 */
[----:B------:R-:W-:Y:S01]  /*31b0*/  FFMA.FTZ R21, R21, R6, R23 ;  /* 0x0000000615157223 */ /* 0x000fe20000010017 */
[----:B-1----:R-:W-:Y:S02]  /*31c0*/  IMAD R7, R43, UR10, RZ ;  /* 0x0000000a2b077c24 */ /* 0x002fe4000f8e02ff */
[----:B------:R-:W-:-:S04]  /*31d0*/  IMAD.WIDE.U32 R2, R40, UR10, R2 ;  /* 0x0000000a28027c25 */ /* 0x000fc8000f8e0002 */
[----:B------:R-:W-:Y:S01]  /*31e0*/  IMAD R7, R40, UR11, R7 ;  /* 0x0000000b28077c24 */ /* 0x000fe2000f8e0207 */
[----:B--2---:R-:W-:-:S04]  /*31f0*/  LEA R4, P1, R2, UR12, 0x2 ;  /* 0x0000000c02047c11 */ /* 0x004fc8000f8210ff */
[----:B------:R-:W-:-:S04]  /*3200*/  IADD3 R7, PT, PT, R3, R7, RZ ;  /* 0x0000000703077210 */ /* 0x000fc80007ffe0ff */
[----:B------:R-:W-:-:S05]  /*3210*/  LEA.HI.X R5, R2, UR13, R7, 0x2, P1 ;  /* 0x0000000d02057c11 */ /* 0x000fca00088f1407 */
[----:B------:R1:W-:Y:S01]  /*3220*/  STG.E.64 desc[UR16][R4.64], R20 ;  /* 0x0000001404007986 */ /* 0x0003e2000c101b10 */
[----:B------:R-:W-:Y:S05]  /*3230*/  BRA `(.L_x_3659) ;  /* 0x0000001000047947 */ /* 0x000fea0003800000 */
.L_x_3644:
        /* <DEDUP_REMOVED lines=15> */
[----:B-----5:R-:W-:Y:S01]  /*3330*/  FFMA.FTZ R26, R21, R26, R23 ;  /* 0x0000001a151a7223 */ /* 0x020fe20000010017 */
[----:B0-----:R-:W-:Y:S01]  /*3340*/  FFMA.FTZ R32, R20, R25, R22 ;  /* 0x0000001914207223 */ /* 0x001fe20000010016 */
[----:B------:R-:W-:-:S02]  /*3350*/  MOV R25, R5 ;  /* 0x0000000500197202 */ /* 0x000fc40000000f00 */
[----:B------:R-:W-:Y:S01]  /*3360*/  FMUL.FTZ R12, R26, -1.4426950216293334961 ;  /* 0xbfb8aa3b1a0c7820 */ /* 0x000fe20000410000 */
[----:B------:R-:W-:-:S04]  /*3370*/  FMUL.FTZ R24, R32, -1.4426950216293334961 ;  /* 0xbfb8aa3b20187820 */ /* 0x000fc80000410000 */
[----:B------:R0:W3:Y:S04]  /*3380*/  MUFU.EX2 R13, R24 ;  /* 0x00000018000d7308 */ /* 0x0000e80000000800 */
[----:B------:R-:W4:Y:S01]  /*3390*/  MUFU.EX2 R12, R12 ;  /* 0x0000000c000c7308 */ /* 0x000f220000000800 */
[----:B0-----:R-:W-:Y:S01]  /*33a0*/  MOV R24, R2 ;  /* 0x0000000200187202 */ /* 0x001fe20000000f00 */
[----:B---3--:R-:W-:-:S04]  /*33b0*/  FADD.FTZ R13, R13, 1 ;  /* 0x3f8000000d0d7421 */ /* 0x008fc80000010000 */
[----:B-1----:R-:W-:-:S04]  /*33c0*/  IMAD.WIDE.U32 R24, R0, UR10, R24 ;  /* 0x0000000a00187c25 */ /* 0x002fc8000f8e0018 */
[----:B----4-:R-:W-:Y:S01]  /*33d0*/  FADD.FTZ R12, R12, 1 ;  /* 0x3f8000000c0c7421 */ /* 0x010fe20000010000 */
[----:B------:R-:W-:Y:S08]  /*33e0*/  MUFU.RCP R33, R13 ;  /* 0x0000000d00217308 */ /* 0x000ff00000001000 */
[----:B------:R0:W1:Y:S02]  /*33f0*/  MUFU.RCP R27, R12 ;  /* 0x0000000c001b7308 */ /* 0x0000640000001000 */
[----:B0-----:R-:W-:-:S04]  /*3400*/  IMAD R12, R35, UR10, RZ ;  /* 0x0000000a230c7c24 */ /* 0x001fc8000f8e02ff */
[----:B------:R-:W-:-:S05]  /*3410*/  IMAD R12, R0, UR11, R12 ;  /* 0x0000000b000c7c24 */ /* 0x000fca000f8e020c */
[----:B------:R-:W-:Y:S01]  /*3420*/  IADD3 R13, PT, PT, R25, R12, RZ ;  /* 0x0000000c190d7210 */ /* 0x000fe20007ffe0ff */
[----:B-1----:R-:W-:Y:S01]  /*3430*/  FMUL.FTZ R25, R26, R27 ;  /* 0x0000001b1a197220 */ /* 0x002fe20000410000 */
[----:B--2---:R-:W-:-:S04]  /*3440*/  LEA R12, P1, R24, UR12, 0x2 ;  /* 0x0000000c180c7c11 */ /* 0x004fc8000f8210ff */
[----:B------:R-:W-:Y:S01]  /*3450*/  LEA.HI.X R13, R24, UR13, R13, 0x2, P1 ;  /* 0x0000000d180d7c11 */ /* 0x000fe200088f140d */
[----:B------:R-:W-:-:S05]  /*3460*/  FMUL.FTZ R24, R32, R33 ;  /* 0x0000002120187220 */ /* 0x000fca0000410000 */
[----:B------:R1:W-:Y:S03]  /*3470*/  STG.E.64 desc[UR16][R12.64], R24 ;  /* 0x000000180c007986 */ /* 0x0003e6000c101b10 */
.L_x_3661:
[----:B------:R-:W-:Y:S05]  /*3480*/  BSYNC.RECONVERGENT B1 ;  /* 0x0000000000017941 */ /* 0x000fea0003800200 */
.L_x_3660:
        /* <DEDUP_REMOVED lines=10> */
[----:B------:R-:W-:Y:S01]  /*3530*/  FFMA.FTZ R24, R21, R24, R23 ;  /* 0x0000001815187223 */ /* 0x000fe20000010017 */
[----:B------:R-:W-:-:S02]  /*3540*/  MOV R13, R5 ;  /* 0x00000005000d7202 */ /* 0x000fc40000000f00 */
[----:B------:R-:W-:Y:S01]  /*3550*/  FMUL.FTZ R7, R26, -1.4426950216293334961 ;  /* 0xbfb8aa3b1a077820 */ /* 0x000fe20000410000 */
[----:B0-----:R-:W-:-:S04]  /*3560*/  FMUL.FTZ R32, R24, -1.4426950216293334961 ;  /* 0xbfb8aa3b18207820 */ /* 0x001fc80000410000 */
[----:B------:R-:W0:Y:S01]  /*3570*/  MUFU.EX2 R6, R32 ;  /* 0x0000002000067308 */ /* 0x000e220000000800 */
[----:B--2---:R-:W-:-:S03]  /*3580*/  IMAD.WIDE.U32 R12, R42, UR10, R12 ;  /* 0x0000000a2a0c7c25 */ /* 0x004fc6000f8e000c */
[----:B------:R-:W2:Y:S01]  /*3590*/  MUFU.EX2 R7, R7 ;  /* 0x0000000700077308 */ /* 0x000ea20000000800 */
[----:B0-----:R-:W-:Y:S01]  /*35a0*/  FADD.FTZ R25, R6, 1 ;  /* 0x3f80000006197421 */ /* 0x001fe20000010000 */
[----:B------:R-:W-:Y:S02]  /*35b0*/  IMAD R6, R34, UR10, RZ ;  /* 0x0000000a22067c24 */ /* 0x000fe4000f8e02ff */
[----:B--2---:R-:W-:Y:S02]  /*35c0*/  FADD.FTZ R27, R7, 1 ;  /* 0x3f800000071b7421 */ /* 0x004fe40000010000 */
[----:B------:R-:W-:Y:S01]  /*35d0*/  IMAD R6, R42, UR11, R6 ;  /* 0x0000000b2a067c24 */ /* 0x000fe2000f8e0206 */
[----:B------:R-:W0:Y:S04]  /*35e0*/  MUFU.RCP R25, R25 ;  /* 0x0000001900197308 */ /* 0x000e280000001000 */
[----:B------:R-:W-:-:S02]  /*35f0*/  IADD3 R7, PT, PT, R13, R6, RZ ;  /* 0x000000060d077210 */ /* 0x000fc40007ffe0ff */
[C---:B-1----:R-:W-:Y:S02]  /*3600*/  LEA R6, P1, R12.reuse, UR12, 0x2 ;  /* 0x0000000c0c067c11 */ /* 0x042fe4000f8210ff */
[----:B------:R-:W1:Y:S02]  /*3610*/  MUFU.RCP R27, R27 ;  /* 0x0000001b001b7308 */ /* 0x000e640000001000 */
[----:B------:R-:W-:Y:S01]  /*3620*/  LEA.HI.X R7, R12, UR13, R7, 0x2, P1 ;  /* 0x0000000d0c077c11 */ /* 0x000fe200088f1407 */
[----:B0-----:R-:W-:Y:S01]  /*3630*/  FMUL.FTZ R13, R24, R25 ;  /* 0x00000019180d7220 */ /* 0x001fe20000410000 */
[----:B-1----:R-:W-:-:S05]  /*3640*/  FMUL.FTZ R12, R26, R27 ;  /* 0x0000001b1a0c7220 */ /* 0x002fca0000410000 */
[----:B------:R2:W-:Y:S02]  /*3650*/  STG.E.64 desc[UR16][R6.64], R12 ;  /* 0x0000000c06007986 */ /* 0x0005e4000c101b10 */
.L_x_3663:
[----:B------:R-:W-:Y:S05]  /*3660*/  BSYNC.RECONVERGENT B1 ;  /* 0x0000000000017941 */ /* 0x000fea0003800200 */
.L_x_3662:
[----:B--2---:R-:W-:Y:S01]  /*3670*/  SHF.R.S32.HI R6, RZ, 0x1f, R39 ;  /* 0x0000001fff067819 */ /* 0x004fe20000011427 */
[----:B------:R-:W-:Y:S01]  /*3680*/  BSSY.RECONVERGENT B1, `(.L_x_3664) ;  /* 0x0000029000017945 */ /* 0x000fe20003800200 */
[----:B------:R-:W-:Y:S02]  /*3690*/  ISETP.GE.U32.AND P1, PT, R37, UR18, PT ;  /* 0x0000001225007c0c */ /* 0x000fe4000bf26070 */
[----:B------:R-:W-:Y:S02]  /*36a0*/  ISETP.GE.AND.EX P5, PT, R6, UR19, PT, P5 ;  /* 0x0000001306007c0c */ /* 0x000fe4000bfa6350 */
[----:B------:R-:W-:Y:S02]  /*36b0*/  ISETP.GE.U32.AND P2, PT, R36, UR18, PT ;  /* 0x0000001224007c0c */ /* 0x000fe4000bf46070 */
[----:B------:R-:W-:Y:S02]  /*36c0*/  ISETP.GE.U32.AND P3, PT, R31, UR18, PT ;  /* 0x000000121f007c0c */ /* 0x000fe4000bf66070 */
[----:B0-----:R-:W-:-:S02]  /*36d0*/  SHF.R.S32.HI R32, RZ, 0x1f, R38 ;  /* 0x0000001fff207819 */ /* 0x001fc40000011426 */
        /* <DEDUP_REMOVED lines=10> */
[----:B------:R-:W0:Y:S02]  /*3780*/  LDCU.64 UR10, c[0x0][0x3e0] ;  /* 0x00007c00ff0a77ac */ /* 0x000e240008000a00 */
[----:B------:R-:W-:Y:S01]  /*3790*/  FMUL.FTZ R7, R8, UR8 ;  /* 0x0000000808077c20 */ /* 0x000fe20008410000 */
[----:B-1----:R-:W-:Y:S01]  /*37a0*/  FMUL.FTZ R12, R9, UR8 ;  /* 0x00000008090c7c20 */ /* 0x002fe20008410000 */
[----:B------:R-:W1:Y:S01]  /*37b0*/  LDCU.64 UR12, c[0x0][0x380] ;  /* 0x00007000ff0c77ac */ /* 0x000e620008000a00 */
[----:B------:R-:W-:Y:S01]  /*37c0*/  MOV R8, R2 ;  /* 0x0000000200087202 */ /* 0x000fe20000000f00 */
[----:B-----5:R-:W-:Y:S01]  /*37d0*/  FFMA.FTZ R24, R20, R7, R22 ;  /* 0x0000000714187223 */ /* 0x020fe20000010016 */
        /* <DEDUP_REMOVED lines=8> */
[----:B--2---:R-:W-:Y:S01]  /*3860*/  FADD.FTZ R25, R7, 1 ;  /* 0x3f80000007197421 */ /* 0x004fe20000010000 */
[----:B------:R-:W-:Y:S01]  /*3870*/  IMAD R7, R39, UR11, R6 ;  /* 0x0000000b27077c24 */ /* 0x000fe2000f8e0206 */
[----:B-1----:R-:W-:Y:S01]  /*3880*/  LEA R6, P5, R8, UR12, 0x2 ;  /* 0x0000000c08067c11 */ /* 0x002fe2000f8a10ff */
[----:B0-----:R-:W-:-:S03]  /*3890*/  FADD.FTZ R13, R26, 1 ;  /* 0x3f8000001a0d7421 */ /* 0x001fc60000010000 */
[----:B------:R-:W0:Y:S01]  /*38a0*/  MUFU.RCP R25, R25 ;  /* 0x0000001900197308 */ /* 0x000e220000001000 */
[----:B------:R-:W-:-:S04]  /*38b0*/  IADD3 R7, PT, PT, R9, R7, RZ ;  /* 0x0000000709077210 */ /* 0x000fc80007ffe0ff */
[----:B------:R-:W-:-:S03]  /*38c0*/  LEA.HI.X R7, R8, UR13, R7, 0x2, P5 ;  /* 0x0000000d08077c11 */ /* 0x000fc6000a8f1407 */
[----:B------:R-:W1:Y:S01]  /*38d0*/  MUFU.RCP R13, R13 ;  /* 0x0000000d000d7308 */ /* 0x000e620000001000 */
[----:B0-----:R-:W-:Y:S01]  /*38e0*/  FMUL.FTZ R8, R24, R25 ;  /* 0x0000001918087220 */ /* 0x001fe20000410000 */
[----:B-1----:R-:W-:-:S05]  /*38f0*/  FMUL.FTZ R9, R12, R13 ;  /* 0x0000000d0c097220 */ /* 0x002fca0000410000 */
[----:B------:R0:W-:Y:S02]  /*3900*/  STG.E.64 desc[UR16][R6.64], R8 ;  /* 0x0000000806007986 */ /* 0x0001e4000c101b10 */
.L_x_3665:
[----:B------:R-:W-:Y:S05]  /*3910*/  BSYNC.RECONVERGENT B1 ;  /* 0x0000000000017941 */ /* 0x000fea0003800200 */
.L_x_3664:
[----:B------:R-:W-:Y:S04]  /*3920*/  BSSY.RECONVERGENT B1, `(.L_x_3666) ;  /* 0x000001d000017945 */ /* 0x000fe80003800200 */
[----:B------:R-:W-:Y:S05]  /*3930*/  @P6 BRA `(.L_x_3667) ;  /* 0x00000000006c6947 */ /* 0x000fea0003800000 */
[----:B------:R-:W-:Y:S01]  /*3940*/  FADD.FTZ R10, R10, -UR5 ;  /* 0x800000050a0a7e21 */ /* 0x000fe20008010000 */
[----:B------:R-:W-:Y:S01]  /*3950*/  FADD.FTZ R11, R11, -UR5 ;  /* 0x800000050b0b7e21 */ /* 0x000fe20008010000 */
[----:B------:R-:W1:Y:S01]  /*3960*/  LDCU.64 UR10, c[0x0][0x3e0] ;  /* 0x00007c00ff0a77ac */ /* 0x000e620008000a00 */
[----:B0-----:R-:W-:Y:S01]  /*3970*/  MOV R9, R5 ;  /* 0x0000000500097202 */ /* 0x001fe20000000f00 */
[----:B------:R-:W-:Y:S01]  /*3980*/  FMUL.FTZ R7, R10, UR8 ;  /* 0x000000080a077c20 */ /* 0x000fe20008410000 */
[----:B------:R-:W-:Y:S01]  /*3990*/  FMUL.FTZ R8, R11, UR8 ;  /* 0x000000080b087c20 */ /* 0x000fe20008410000 */
        /* <DEDUP_REMOVED lines=9> */
[----:B------:R-:W-:-:S04]  /*3a30*/  IMAD.WIDE.U32 R8, R38, UR10, R8 ;  /* 0x0000000a26087c25 */ /* 0x000fc8000f8e0008 */
[----:B------:R-:W-:Y:S02]  /*3a40*/  IMAD R25, R38, UR11, R25 ;  /* 0x0000000b26197c24 */ /* 0x000fe4000f8e0219 */
[----:B--2---:R-:W-:Y:S01]  /*3a50*/  FADD.FTZ R13, R6, 1 ;  /* 0x3f800000060d7421 */ /* 0x004fe20000010000 */
[C---:B0-----:R-:W-:Y:S02]  /*3a60*/  LEA R6, P5, R8.reuse, UR12, 0x2 ;  /* 0x0000000c08067c11 */ /* 0x041fe4000f8a10ff */
[----:B------:R-:W-:Y:S01]  /*3a70*/  IADD3 R25, PT, PT, R9, R25, RZ ;  /* 0x0000001909197210 */ /* 0x000fe20007ffe0ff */
[----:B-1----:R-:W-:Y:S02]  /*3a80*/  FADD.FTZ R12, R7, 1 ;  /* 0x3f800000070c7421 */ /* 0x002fe40000010000 */
[----:B------:R-:W0:Y:S01]  /*3a90*/  MUFU.RCP R13, R13 ;  /* 0x0000000d000d7308 */ /* 0x000e220000001000 */
[----:B------:R-:W-:-:S07]  /*3aa0*/  LEA.HI.X R7, R8, UR13, R25, 0x2, P5 ;  /* 0x0000000d08077c11 */ /* 0x000fce000a8f1419 */
[----:B------:R-:W1:Y:S01]  /*3ab0*/  MUFU.RCP R12, R12 ;  /* 0x0000000c000c7308 */ /* 0x000e620000001000 */
[----:B0-----:R-:W-:Y:S01]  /*3ac0*/  FMUL.FTZ R8, R10, R13 ;  /* 0x0000000d0a087220 */ /* 0x001fe20000410000 */
[----:B-1----:R-:W-:-:S05]  /*3ad0*/  FMUL.FTZ R9, R11, R12 ;  /* 0x0000000c0b097220 */ /* 0x002fca0000410000 */
[----:B------:R2:W-:Y:S02]  /*3ae0*/  STG.E.64 desc[UR16][R6.64], R8 ;  /* 0x0000000806007986 */ /* 0x0005e4000c101b10 */
.L_x_3667:
[----:B------:R-:W-:Y:S05]  /*3af0*/  BSYNC.RECONVERGENT B1 ;  /* 0x0000000000017941 */ /* 0x000fea0003800200 */
.L_x_3666:
[----:B------:R-:W-:Y:S04]  /*3b00*/  BSSY.RECONVERGENT B1, `(.L_x_3668) ;  /* 0x000001d000017945 */ /* 0x000fe80003800200 */
[----:B------:R-:W-:Y:S05]  /*3b10*/  @P1 BRA `(.L_x_3669) ;  /* 0x00000000006c1947 */ /* 0x000fea0003800000 */
[----:B------:R-:W-:Y:S01]  /*3b20*/  FADD.FTZ R14, R14, -UR5 ;  /* 0x800000050e0e7e21 */ /* 0x000fe20008010000 */
[----:B------:R-:W-:Y:S01]  /*3b30*/  FADD.FTZ R15, R15, -UR5 ;  /* 0x800000050f0f7e21 */ /* 0x000fe20008010000 */
[----:B------:R-:W3:Y:S01]  /*3b40*/  LDCU.64 UR10, c[0x0][0x3e0] ;  /* 0x00007c00ff0a77ac */ /* 0x000ee20008000a00 */
[----:B0-2---:R-:W-:Y:S01]  /*3b50*/  MOV R8, R2 ;  /* 0x0000000200087202 */ /* 0x005fe20000000f00 */
        /* <DEDUP_REMOVED lines=14> */
[C---:B0-----:R-:W-:Y:S02]  /*3c40*/  LEA R6, P1, R8.reuse, UR12, 0x2 ;  /* 0x0000000c08067c11 */ /* 0x041fe4000f8210ff */
[----:B------:R-:W-:Y:S01]  /*3c50*/  IADD3 R15, PT, PT, R9, R15, RZ ;  /* 0x0000000f090f7210 */ /* 0x000fe20007ffe0ff */
[----:B--2---:R-:W-:Y:S02]  /*3c60*/  FADD.FTZ R13, R7, 1 ;  /* 0x3f800000070d7421 */ /* 0x004fe40000010000 */
[----:B------:R-:W0:Y:S01]  /*3c70*/  MUFU.RCP R12, R12 ;  /* 0x0000000c000c7308 */ /* 0x000e220000001000 */
[----:B------:R-:W-:-:S07]  /*3c80*/  LEA.HI.X R7, R8, UR13, R15, 0x2, P1 ;  /* 0x0000000d08077c11 */ /* 0x000fce00088f140f */
[----:B------:R-:W1:Y:S01]  /*3c90*/  MUFU.RCP R13, R13 ;  /* 0x0000000d000d7308 */ /* 0x000e620000001000 */
[----:B0-----:R-:W-:Y:S01]  /*3ca0*/  FMUL.FTZ R8, R11, R12 ;  /* 0x0000000c0b087220 */ /* 0x001fe20000410000 */
[----:B-1----:R-:W-:-:S05]  /*3cb0*/  FMUL.FTZ R9, R10, R13 ;  /* 0x0000000d0a097220 */ /* 0x002fca0000410000 */
[----:B------:R3:W-:Y:S02]  /*3cc0*/  STG.E.64 desc[UR16][R6.64], R8 ;  /* 0x0000000806007986 */ /* 0x0007e4000c101b10 */
.L_x_3669:
[----:B------:R-:W-:Y:S05]  /*3cd0*/  BSYNC.RECONVERGENT B1 ;  /* 0x0000000000017941 */ /* 0x000fea0003800200 */
.L_x_3668:
[----:B------:R-:W-:Y:S04]  /*3ce0*/  BSSY.RECONVERGENT B1, `(.L_x_3670) ;  /* 0x000001d000017945 */ /* 0x000fe80003800200 */
[----:B------:R-:W-:Y:S05]  /*3cf0*/  @P2 BRA `(.L_x_3671) ;  /* 0x00000000006c2947 */ /* 0x000fea0003800000 */
[----:B------:R-:W-:Y:S01]  /*3d00*/  FADD.FTZ R16, R16, -UR5 ;  /* 0x8000000510107e21 */ /* 0x000fe20008010000 */
[----:B------:R-:W-:Y:S01]  /*3d10*/  FADD.FTZ R17, R17, -UR5 ;  /* 0x8000000511117e21 */ /* 0x000fe20008010000 */
[----:B------:R-:W4:Y:S01]  /*3d20*/  LDCU.64 UR10, c[0x0][0x3e0] ;  /* 0x00007c00ff0a77ac */ /* 0x000f220008000a00 */
[----:B0-23--:R-:W-:Y:S01]  /*3d30*/  MOV R8, R2 ;  /* 0x0000000200087202 */ /* 0x00dfe20000000f00 */
        /* <DEDUP_REMOVED lines=23> */
.L_x_3671:
[----:B------:R-:W-:Y:S05]  /*3eb0*/  BSYNC.RECONVERGENT B1 ;  /* 0x0000000000017941 */ /* 0x000fea0003800200 */
.L_x_3670:
[----:B------:R-:W-:Y:S04]  /*3ec0*/  BSSY.RECONVERGENT B1, `(.L_x_3672) ;  /* 0x000001d000017945 */ /* 0x000fe80003800200 */
[----:B------:R-:W-:Y:S05]  /*3ed0*/  @P3 BRA `(.L_x_3673) ;  /* 0x00000000006c3947 */ /* 0x000fea0003800000 */
[----:B------:R-:W-:Y:S01]  /*3ee0*/  FADD.FTZ R18, R18, -UR5 ;  /* 0x8000000512127e21 */ /* 0x000fe20008010000 */
[----:B------:R-:W-:Y:S01]  /*3ef0*/  FADD.FTZ R19, R19, -UR5 ;  /* 0x8000000513137e21 */ /* 0x000fe20008010000 */
[----:B------:R-:W1:Y:S01]  /*3f00*/  LDCU.64 UR10, c[0x0][0x3e0] ;  /* 0x00007c00ff0a77ac */ /* 0x000e620008000a00 */
[----:B0-234-:R-:W-:Y:S01]  /*3f10*/  MOV R8, R2 ;  /* 0x0000000200087202 */ /* 0x01dfe20000000f00 */
        /* <DEDUP_REMOVED lines=23> */
.L_x_3673:
[----:B------:R-:W-:Y:S05]  /*4090*/  BSYNC.RECONVERGENT B1 ;  /* 0x0000000000017941 */ /* 0x000fea0003800200 */
.L_x_3672:
[----:B------:R-:W-:Y:S05]  /*40a0*/  @P4 BRA `(.L_x_3659) ;  /* 0x0000000000684947 */ /* 0x000fea0003800000 */
[----:B------:R-:W-:Y:S01]  /*40b0*/  FADD.FTZ R29, R29, -UR5 ;  /* 0x800000051d1d7e21 */ /* 0x000fe20008010000 */
[----:B------:R-:W-:Y:S01]  /*40c0*/  FADD.FTZ R28, R28, -UR5 ;  /* 0x800000051c1c7e21 */ /* 0x000fe20008010000 */
[----:B------:R-:W1:Y:S02]  /*40d0*/  LDCU.64 UR10, c[0x0][0x3e0] ;  /* 0x00007c00ff0a77ac */ /* 0x000e640008000a00 */
[----:B------:R-:W-:Y:S01]  /*40e0*/  FMUL.FTZ R4, R29, UR8 ;  /* 0x000000081d047c20 */ /* 0x000fe20008410000 */
[----:B------:R-:W-:Y:S01]  /*40f0*/  FMUL.FTZ R3, R28, UR8 ;  /* 0x000000081c037c20 */ /* 0x000fe20008410000 */
[----:B------:R-:W1:Y:S02]  /*4100*/  LDCU.64 UR12, c[0x0][0x380] ;  /* 0x00007000ff0c77ac */ /* 0x000e640008000a00 */
[----:B-----5:R-:W-:Y:S01]  /*4110*/  FFMA.FTZ R10, R21, R4, R23 ;  /* 0x00000004150a7223 */ /* 0x020fe20000010017 */
[----:B------:R-:W-:Y:S01]  /*4120*/  FFMA.FTZ R20, R20, R3, R22 ;  /* 0x0000000314147223 */ /* 0x000fe20000010016 */
[----:B------:R-:W-:-:S02]  /*4130*/  MOV R4, R2 ;  /* 0x0000000200047202 */ /* 0x000fc40000000f00 */
[----:B0-234-:R-:W-:Y:S01]  /*4140*/  FMUL.FTZ R8, R10, -1.4426950216293334961 ;  /* 0xbfb8aa3b0a087820 */ /* 0x01dfe20000410000 */
[----:B------:R-:W-:-:S05]  /*4150*/  FMUL.FTZ R3, R20, -1.4426950216293334961 ;  /* 0xbfb8aa3b14037820 */ /* 0x000fca0000410000 */
[----:B------:R-:W0:Y:S01]  /*4160*/  MUFU.EX2 R8, R8 ;  /* 0x0000000800087308 */ /* 0x000e220000000800 */
[----:B-1----:R-:W-:-:S03]  /*4170*/  IMAD R11, R43, UR10, RZ ;  /* 0x0000000a2b0b7c24 */ /* 0x002fc6000f8e02ff */
        /* <DEDUP_REMOVED lines=12> */
[----:B------:R0:W-:Y:S02]  /*4240*/  STG.E.64 desc[UR16][R2.64], R4 ;  /* 0x0000000402007986 */ /* 0x0001e4000c101b10 */
.L_x_3659:
[----:B------:R-:W-:Y:S05]  /*4250*/  BSYNC.RECONVERGENT B0 ;  /* 0x0000000000007941 */ /* 0x000fea0003800200 */
.L_x_3643:
[----:B------:R-:W2:Y:S01]  /*4260*/  LDCU UR5, c[0x0][0x3f8] ;  /* 0x00007f00ff0577ac */ /* 0x000ea20008000800 */
[----:B------:R-:W2:Y:S01]  /*4270*/  LDCU UR8, c[0x0][0x3c8] ;  /* 0x00007900ff0877ac */ /* 0x000ea20008000800 */
[----:B------:R-:W-:Y:S02]  /*4280*/  UIADD3 UR7, UPT, UPT, UR20, UR7, URZ ;  /* 0x0000000714077290 */ /* 0x000fe4000fffe0ff */
[----:B------:R-:W-:Y:S02]  /*4290*/  UIADD3 UR4, UPT, UPT, UR4, 0x1, URZ ;  /* 0x0000000104047890 */ /* 0x000fe4000fffe0ff */
[----:B--2---:R-:W-:-:S04]  /*42a0*/  UIMAD UR5, UR5, UR8, URZ ;  /* 0x00000008050572a4 */ /* 0x004fc8000f8e02ff */
[----:B------:R-:W-:-:S09]  /*42b0*/  UISETP.GE.AND UP0, UPT, UR7, UR5, UPT ;  /* 0x000000050700728c */ /* 0x000fd2000bf06270 */
[----:B------:R-:W-:Y:S05]  /*42c0*/  BRA.U !UP0, `(.L_x_3674) ;  /* 0xffffffc108047547 */ /* 0x000fea000b83ffff */
[----:B------:R-:W-:Y:S05]  /*42d0*/  EXIT ;  /* 0x000000000000794d */ /* 0x000fea0003800000 */
.L_x_3675:
        /* <DEDUP_REMOVED lines=10> */
.L_x_4940:


//--------------------- .text._Z35group_norm_nhwc_fwd_one_pass_kernelI11Fp32IOFp32WLi128ELi160ELi640EEv26Group_norm_nhwc_fwd_params --------------------------
	.section	.text._Z35group_norm_nhwc_fwd_one_pass_kernelI11Fp32IOFp32WLi128ELi160ELi640EEv26Group_norm_nhwc_fwd_params,"ax",@progbits
	.align	128
        .global         _Z35group_norm_nhwc_fwd_one_pass_kernelI11Fp32IOFp32WLi128ELi160ELi640EEv26Group_norm_nhwc_fwd_params
        .type           _Z35group_norm_nhwc_fwd_one_pass_kernelI11Fp32IOFp32WLi128ELi160ELi640EEv26Group_norm_nhwc_fwd_params,@function
        .size           _Z35group_norm_nhwc_fwd_one_pass_kernelI11Fp32IOFp32WLi128ELi160ELi640EEv26Group_norm_nhwc_fwd_params,(.L_x_4941 - _Z35group_norm_nhwc_fwd_one_pass_kernelI11Fp32IOFp32WLi128ELi160ELi640EEv26Group_norm_nhwc_fwd_params)
        .other          _Z35group_norm_nhwc_fwd_one_pass_kernelI11Fp32IOFp32WLi128ELi160ELi640EEv26Group_norm_nhwc_fwd_params,@"STO_CUDA_ENTRY STV_DEFAULT"
_Z35group_norm_nhwc_fwd_one_pass_kernelI11Fp32IOFp32WLi128ELi160ELi640EEv26Group_norm_nhwc_fwd_params:
.text._Z35group_norm_nhwc_fwd_one_pass_kernelI11Fp32IOFp32WLi128ELi160ELi640EEv26Group_norm_nhwc_fwd_params:
        /* <DEDUP_REMOVED lines=13> */
[----:B------:R-:W-:Y:S01]  /*00d0*/  MOV R8, R0 ;  /* 0x0000000000087202 */ /* 0x000fe20000000f00 */
[----:B------:R-:W1:Y:S01]  /*00e0*/  S2R R5, SR_LANEID ;  /* 0x0000000000057919 */ /* 0x000e620000000000 */
[----:B----4-:R-:W-:Y:S02]  /*00f0*/  ISETP.NE.U32.AND P1, PT, RZ, UR6, PT ;  /* 0x00000006ff007c0c */ /* 0x010fe4000bf25070 */
[----:B0-----:R-:W-:-:S02]  /*0100*/  LOP3.LUT R4, R2, 0xffff, RZ, 0xc0, !PT ;  /* 0x0000ffff02047812 */ /* 0x001fc400078ec0ff */
[----:B---3--:R-:W-:-:S03]  /*0110*/  LOP3.LUT P0, RZ, R2, R3, RZ, 0xfc, !PT ;  /* 0x0000000302ff7212 */ /* 0x008fc6000780fcff */
[----:B------:R-:W-:Y:S01]  /*0120*/  IMAD R4, R4, 0x334, RZ ;  /* 0x0000033404047824 */ /* 0x000fe200078e02ff */
[----:B------:R-:W-:Y:S01]  /*0130*/  ISETP.NE.AND.EX P0, PT, RZ, UR7, !P0, P1 ;  /* 0x00000007ff007c0c */ /* 0x000fe2000c705310 */
[----:B------:R-:W0:Y:S03]  /*0140*/  LDCU.64 UR6, c[0x0][0x358] ;  /* 0x00006b00ff0677ac */ /* 0x000e260008000a00 */
[----:B------:R-:W-:-:S04]  /*0150*/  SHF.R.U32.HI R4, RZ, 0x10, R4 ;  /* 0x00000010ff047819 */ /* 0x000fc80000011604 */
        /* <DEDUP_REMOVED lines=20> */
[----:B0-2---:R-:W-:-:S07]  /*02a0*/  SHF.L.U32 R60, R60, 0x1, RZ ;  /* 0x000000013c3c7819 */ /* 0x005fce00000006ff */
.L_x_3751:
[----:B0-----:R-:W0:Y:S01]  /*02b0*/  LDC R27, c[0x0][0x3f8] ;  /* 0x0000fe00ff1b7b82 */ /* 0x001e220000000800 */
[----:B------:R-:W1:Y:S01]  /*02c0*/  LDCU UR8, c[0x0][0x404] ;  /* 0x00008080ff0877ac */ /* 0x000e620008000800 */
[----:B------:R-:W-:Y:S01]  /*02d0*/  LOP3.LUT R75, R60, 0xffff, RZ, 0xc0, !PT ;  /* 0x0000ffff3c4b7812 */ /* 0x000fe200078ec0ff */
[----:B--2---:R-:W2:Y:S01]  /*02e0*/  LDCU.64 UR4, c[0x0][0x3e8] ;  /* 0x00007d00ff0477ac */ /* 0x004ea20008000a00 */
[----:B-1---5:R-:W-:Y:S01]  /*02f0*/  IMAD R35, R3, UR8, R4 ;  /* 0x0000000803237c24 */ /* 0x022fe2000f8e0204 */
[----:B------:R-:W1:Y:S01]  /*0300*/  LDCU.64 UR8, c[0x0][0x3f0] ;  /* 0x00007e00ff0877ac */ /* 0x000e620008000a00 */
[----:B0--34-:R-:W-:Y:S02]  /*0310*/  IABS R17, R27 ;  /* 0x0000001b00117213 */ /* 0x019fe40000000000 */
[----:B------:R-:W-:Y:S02]  /*0320*/  ISETP.NE.AND P2, PT, R27, RZ, PT ;  /* 0x000000ff1b00720c */ /* 0x000fe40003f45270 */
[----:B------:R-:W0:Y:S01]  /*0330*/  I2F.RP R16, R17 ;  /* 0x0000001100107306 */ /* 0x000e220000209400 */
[----:B------:R-:W-:-:S02]  /*0340*/  SHF.R.S32.HI R21, RZ, 0x1f, R35 ;  /* 0x0000001fff157819 */ /* 0x000fc40000011423 */
[C---:B------:R-:W-:Y:S02]  /*0350*/  IADD3 R29, PT, PT, R35.reuse, 0x8, RZ ;  /* 0x00000008231d7810 */ /* 0x040fe40007ffe0ff */
[----:B------:R-:W-:Y:S02]  /*0360*/  IADD3 R31, PT, PT, R35, 0x10, RZ ;  /* 0x00000010231f7810 */ /* 0x000fe40007ffe0ff */
[----:B--2---:R-:W-:Y:S02]  /*0370*/  ISETP.GE.U32.AND P6, PT, R29, UR4, PT ;  /* 0x000000041d007c0c */ /* 0x004fe4000bfc6070 */
[----:B------:R-:W-:Y:S02]  /*0380*/  SHF.R.S32.HI R25, RZ, 0x1f, R29 ;  /* 0x0000001fff197819 */ /* 0x000fe4000001141d */
[----:B------:R-:W-:Y:S02]  /*0390*/  SHF.R.S32.HI R33, RZ, 0x1f, R31 ;  /* 0x0000001fff217819 */ /* 0x000fe4000001141f */
[----:B------:R-:W-:Y:S01]  /*03a0*/  ISETP.GE.AND.EX P6, PT, R25, UR5, PT, P6 ;  /* 0x0000000519007c0c */ /* 0x000fe2000bfc6360 */
[----:B0-----:R-:W0:Y:S01]  /*03b0*/  MUFU.RCP R16, R16 ;  /* 0x0000001000107308 */ /* 0x001e220000001000 */
[----:B------:R-:W-:-:S02]  /*03c0*/  IADD3 R30, PT, PT, R35, 0x18, RZ ;  /* 0x00000018231e7810 */ /* 0x000fc40007ffe0ff */
[----:B------:R-:W-:Y:S02]  /*03d0*/  IADD3 R36, PT, PT, R35, 0x28, RZ ;  /* 0x0000002823247810 */ /* 0x000fe40007ffe0ff */
[----:B------:R-:W-:Y:S02]  /*03e0*/  SHF.R.S32.HI R37, RZ, 0x1f, R30 ;  /* 0x0000001fff257819 */ /* 0x000fe4000001141e */
[----:B------:R-:W-:Y:S02]  /*03f0*/  ISETP.GE.U32.AND P5, PT, R36, UR4, PT ;  /* 0x0000000424007c0c */ /* 0x000fe4000bfa6070 */
[----:B0-----:R-:W-:-:S04]  /*0400*/  IADD3 R14, PT, PT, R16, 0xffffffe, RZ ;  /* 0x0ffffffe100e7810 */ /* 0x001fc80007ffe0ff */
[----:B------:R0:W2:Y:S02]  /*0410*/  F2I.FTZ.U32.TRUNC.NTZ R15, R14 ;  /* 0x0000000e000f7305 */ /* 0x0000a4000021f000 */
[----:B0-----:R-:W-:Y:S02]  /*0420*/  MOV R14, RZ ;  /* 0x000000ff000e7202 */ /* 0x001fe40000000f00 */
[----:B--2---:R-:W-:-:S05]  /*0430*/  IADD3 R18, PT, PT, RZ, -R15, RZ ;  /* 0x8000000fff127210 */ /* 0x004fca0007ffe0ff */
[----:B------:R-:W-:Y:S01]  /*0440*/  IMAD R19, R18, R17, RZ ;  /* 0x0000001112137224 */ /* 0x000fe200078e02ff */
[----:B------:R-:W-:-:S03]  /*0450*/  IABS R18, R8 ;  /* 0x0000000800127213 */ /* 0x000fc60000000000 */
[----:B------:R-:W-:Y:S01]  /*0460*/  IMAD.HI.U32 R15, R15, R19, R14 ;  /* 0x000000130f0f7227 */ /* 0x000fe200078e000e */
[----:B------:R-:W-:-:S04]  /*0470*/  LOP3.LUT R14, R8, R27, RZ, 0x3c, !PT ;  /* 0x0000001b080e7212 */ /* 0x000fc800078e3cff */
[----:B------:R-:W-:Y:S01]  /*0480*/  ISETP.GE.AND P3, PT, R14, RZ, PT ;  /* 0x000000ff0e00720c */ /* 0x000fe20003f66270 */
[----:B------:R-:W-:-:S05]  /*0490*/  IMAD.HI.U32 R15, R15, R18, RZ ;  /* 0x000000120f0f7227 */ /* 0x000fca00078e00ff */
[----:B------:R-:W-:-:S05]  /*04a0*/  IADD3 R16, PT, PT, -R15, RZ, RZ ;  /* 0x000000ff0f107210 */ /* 0x000fca0007ffe1ff */
[C---:B------:R-:W-:Y:S02]  /*04b0*/  IMAD R16, R17.reuse, R16, R18 ;  /* 0x0000001011107224 */ /* 0x040fe400078e0212 */
[----:B------:R-:W0:Y:S03]  /*04c0*/  @!P6 LDC.64 R18, c[0x0][0x3e0] ;  /* 0x0000f800ff12eb82 */ /* 0x000e260000000a00 */
[----:B------:R-:W-:-:S13]  /*04d0*/  ISETP.GT.U32.AND P1, PT, R17, R16, PT ;  /* 0x000000101100720c */ /* 0x000fda0003f24070 */
[-C--:B------:R-:W-:Y:S02]  /*04e0*/  @!P1 IADD3 R16, PT, PT, R16, -R17.reuse, RZ ;  /* 0x8000001110109210 */ /* 0x080fe40007ffe0ff */
[----:B------:R-:W-:Y:S02]  /*04f0*/  @!P1 IADD3 R15, PT, PT, R15, 0x1, RZ ;  /* 0x000000010f0f9810 */ /* 0x000fe40007ffe0ff */
[----:B------:R-:W-:Y:S02]  /*0500*/  ISETP.GE.U32.AND P4, PT, R16, R17, PT ;  /* 0x000000111000720c */ /* 0x000fe40003f86070 */
[----:B------:R-:W-:Y:S01]  /*0510*/  ISETP.GE.U32.AND P1, PT, R35, UR4, PT ;  /* 0x0000000423007c0c */ /* 0x000fe2000bf26070 */
[----:B0-----:R-:W-:-:S03]  /*0520*/  @!P6 IMAD R26, R25, R18, RZ ;  /* 0x00000012191ae224 */ /* 0x001fc600078e02ff */
[----:B------:R-:W-:Y:S01]  /*0530*/  ISETP.GE.AND.EX P1, PT, R21, UR5, PT, P1 ;  /* 0x0000000515007c0c */ /* 0x000fe2000bf26310 */
[----:B------:R-:W-:-:S06]  /*0540*/  @!P6 IMAD R41, R29, R19, R26 ;  /* 0x000000131d29e224 */ /* 0x000fcc00078e021a */
[----:B------:R-:W-:-:S04]  /*0550*/  @P4 IADD3 R15, PT, PT, R15, 0x1, RZ ;  /* 0x000000010f0f4810 */ /* 0x000fc80007ffe0ff */
[----:B------:R-:W-:Y:S02]  /*0560*/  MOV R17, R15 ;  /* 0x0000000f00117202 */ /* 0x000fe40000000f00 */
[----:B------:R-:W0:Y:S02]  /*0570*/  @!P1 LDC.64 R22, c[0x0][0x3e0] ;  /* 0x0000f800ff169b82 */ /* 0x000e240000000a00 */
[----:B------:R-:W-:Y:S02]  /*0580*/  @!P3 IADD3 R17, PT, PT, -R17, RZ, RZ ;  /* 0x000000ff1111b210 */ /* 0x000fe40007ffe1ff */
[----:B------:R-:W-:Y:S02]  /*0590*/  @!P2 LOP3.LUT R17, RZ, R27, RZ, 0x33, !PT ;  /* 0x0000001bff11a212 */ /* 0x000fe400078e33ff */
[----:B------:R-:W-:Y:S02]  /*05a0*/  ISETP.GE.U32.AND P2, PT, R31, UR4, PT ;  /* 0x000000041f007c0c */ /* 0x000fe4000bf46070 */
[----:B------:R-:W-:-:S02]  /*05b0*/  IADD3 R15, PT, PT, -R17, RZ, RZ ;  /* 0x000000ff110f7210 */ /* 0x000fc40007ffe1ff */
[----:B------:R-:W-:Y:S02]  /*05c0*/  ISETP.GE.AND.EX P2, PT, R33, UR5, PT, P2 ;  /* 0x0000000521007c0c */ /* 0x000fe4000bf46320 */
[----:B------:R-:W-:Y:S01]  /*05d0*/  SHF.R.S32.HI R14, RZ, 0x1f, R17 ;  /* 0x0000001fff0e7819 */ /* 0x000fe20000011411 */
[----:B------:R-:W-:-:S04]  /*05e0*/  IMAD R62, R27, R15, R8 ;  /* 0x0000000f1b3e7224 */ /* 0x000fc800078e0208 */
[----:B------:R-:W-:Y:S02]  /*05f0*/  IMAD R62, R62, 0xa0, RZ ;  /* 0x000000a03e3e7824 */ /* 0x000fe400078e02ff */
[----:B-1----:R-:W-:Y:S02]  /*0600*/  IMAD R16, R14, UR8, RZ ;  /* 0x000000080e107c24 */ /* 0x002fe4000f8e02ff */
[----:B------:R-:W1:Y:S01]  /*0610*/  @!P1 LDC.64 R14, c[0x0][0x390] ;  /* 0x0000e400ff0e9b82 */ /* 0x000e620000000a00 */
[C---:B------:R-:W-:Y:S01]  /*0620*/  IADD3 R74, P3, PT, R62.reuse, R75, RZ ;  /* 0x0000004b3e4a7210 */ /* 0x040fe20007f7e0ff */
[----:B------:R-:W-:Y:S02]  /*0630*/  IMAD R77, R17, UR9, R16 ;  /* 0x00000009114d7c24 */ /* 0x000fe4000f8e0210 */
[----:B0-----:R-:W-:Y:S01]  /*0640*/  @!P1 IMAD R24, R21, R22, RZ ;  /* 0x0000001615189224 */ /* 0x001fe200078e02ff */
[----:B------:R-:W-:Y:S02]  /*0650*/  LEA.HI.X.SX32 R75, R62, RZ, 0x1, P3 ;  /* 0x000000ff3e4b7211 */ /* 0x000fe400018f0eff */
[----:B------:R-:W-:Y:S01]  /*0660*/  ISETP.GE.U32.AND P3, PT, R30, UR4, PT ;  /* 0x000000041e007c0c */ /* 0x000fe2000bf66070 */
[----:B------:R-:W0:Y:S01]  /*0670*/  @!P6 LDC.64 R20, c[0x0][0x390] ;  /* 0x0000e400ff14eb82 */ /* 0x000e220000000a00 */
[----:B------:R-:W-:-:S02]  /*0680*/  @!P1 IMAD R39, R35, R23, R24 ;  /* 0x0000001723279224 */ /* 0x000fc400078e0218 */
[----:B------:R-:W-:Y:S01]  /*0690*/  IMAD.WIDE.U32 R74, R17, UR8, R74 ;  /* 0x00000008114a7c25 */ /* 0x000fe2000f8e004a */
[----:B------:R-:W-:-:S04]  /*06a0*/  ISETP.GE.AND.EX P3, PT, R37, UR5, PT, P3 ;  /* 0x0000000525007c0c */ /* 0x000fc8000bf66330 */
[----:B------:R-:W2:Y:S01]  /*06b0*/  @!P2 LDC.64 R16, c[0x0][0x3e0] ;  /* 0x0000f800ff10ab82 */ /* 0x000ea20000000a00 */
[----:B------:R-:W-:Y:S02]  /*06c0*/  IADD3 R77, PT, PT, R75, R77, RZ ;  /* 0x0000004d4b4d7210 */ /* 0x000fe40007ffe0ff */
[-C--:B------:R-:W-:Y:S02]  /*06d0*/  @!P1 MOV R76, R74.reuse ;  /* 0x0000004a004c9202 */ /* 0x080fe40000000f00 */
[----:B------:R-:W-:Y:S02]  /*06e0*/  @!P6 MOV R26, R74 ;  /* 0x0000004a001ae202 */ /* 0x000fe40000000f00 */
[----:B------:R-:W-:Y:S01]  /*06f0*/  @!P6 MOV R27, R77 ;  /* 0x0000004d001be202 */ /* 0x000fe20000000f00 */
[----:B------:R-:W-:Y:S02]  /*0700*/  @!P1 IMAD.WIDE.U32 R24, R35, R22, R76 ;  /* 0x0000001623189225 */ /* 0x000fe400078e004c */
[----:B------:R-:W3:Y:S02]  /*0710*/  @!P2 LDC.64 R22, c[0x0][0x390] ;  /* 0x0000e400ff16ab82 */ /* 0x000ee40000000a00 */
[----:B------:R-:W-:Y:S01]  /*0720*/  @!P6 IMAD.WIDE.U32 R26, R29, R18, R26 ;  /* 0x000000121d1ae225 */ /* 0x000fe200078e001a */
[----:B------:R-:W-:-:S02]  /*0730*/  @!P1 IADD3 R25, PT, PT, R25, R39, RZ ;  /* 0x0000002719199210 */ /* 0x000fc40007ffe0ff */
[----:B------:R-:W-:Y:S02]  /*0740*/  SHF.R.S32.HI R39, RZ, 0x1f, R36 ;  /* 0x0000001fff277819 */ /* 0x000fe40000011424 */
[C---:B-1----:R-:W-:Y:S01]  /*0750*/  @!P1 LEA R28, P4, R24.reuse, R14, 0x2 ;  /* 0x0000000e181c9211 */ /* 0x042fe200078810ff */
[----:B------:R-:W1:Y:S01]  /*0760*/  @!P3 LDC.64 R18, c[0x0][0x3e0] ;  /* 0x0000f800ff12bb82 */ /* 0x000e620000000a00 */
[----:B------:R-:W-:Y:S02]  /*0770*/  ISETP.GE.AND.EX P5, PT, R39, UR5, PT, P5 ;  /* 0x0000000527007c0c */ /* 0x000fe4000bfa6350 */
[----:B------:R-:W-:Y:S02]  /*0780*/  @!P1 LEA.HI.X R29, R24, R15, R25, 0x2, P4 ;  /* 0x0000000f181d9211 */ /* 0x000fe400020f1419 */
[----:B------:R-:W-:Y:S01]  /*0790*/  @!P6 IADD3 R14, PT, PT, R27, R41, RZ ;  /* 0x000000291b0ee210 */ /* 0x000fe20007ffe0ff */
[----:B--2---:R-:W-:Y:S01]  /*07a0*/  @!P2 IMAD R24, R33, R16, RZ ;  /* 0x000000102118a224 */ /* 0x004fe200078e02ff */
[----:B0-----:R-:W-:-:S02]  /*07b0*/  @!P6 LEA R20, P4, R26, R20, 0x2 ;  /* 0x000000141a14e211 */ /* 0x001fc400078810ff */
[----:B------:R-:W-:Y:S01]  /*07c0*/  @!P2 MOV R25, R77 ;  /* 0x0000004d0019a202 */ /* 0x000fe20000000f00 */
[----:B------:R-:W-:Y:S01]  /*07d0*/  @!P2 IMAD R33, R31, R17, R24 ;  /* 0x000000111f21a224 */ /* 0x000fe200078e0218 */
[----:B------:R-:W-:Y:S02]  /*07e0*/  @!P6 LEA.HI.X R21, R26, R21, R14, 0x2, P4 ;  /* 0x000000151a15e211 */ /* 0x000fe400020f140e */
[----:B------:R-:W-:Y:S01]  /*07f0*/  @!P2 MOV R24, R74 ;  /* 0x0000004a0018a202 */ /* 0x000fe20000000f00 */
[----:B------:R-:W0:Y:S01]  /*0800*/  @!P3 LDC.64 R26, c[0x0][0x390] ;  /* 0x0000e400ff1abb82 */ /* 0x000e220000000a00 */
[----:B------:R-:W-:Y:S02]  /*0810*/  IADD3 R38, PT, PT, R35, 0x48, RZ ;  /* 0x0000004823267810 */ /* 0x000fe40007ffe0ff */
[----:B------:R-:W-:Y:S01]  /*0820*/  MOV R15, RZ ;  /* 0x000000ff000f7202 */ /* 0x000fe20000000f00 */
[----:B------:R-:W-:Y:S01]  /*0830*/  @!P2 IMAD.WIDE.U32 R16, R31, R16, R24 ;  /* 0x000000101f10a225 */ /* 0x000fe200078e0018 */
[----:B------:R-:W-:-:S02]  /*0840*/  MOV R14, RZ ;  /* 0x000000ff000e7202 */ /* 0x000fc40000000f00 */
[----:B------:R-:W-:Y:S01]  /*0850*/  ISETP.GE.U32.AND P4, PT, R38, UR4, PT ;  /* 0x0000000426007c0c */ /* 0x000fe2000bf86070 */
[----:B------:R-:W2:Y:S01]  /*0860*/  @!P5 LDC.64 R24, c[0x0][0x3e0] ;  /* 0x0000f800ff18db82 */ /* 0x000ea20000000a00 */
[----:B------:R-:W-:Y:S02]  /*0870*/  SHF.R.S32.HI R41, RZ, 0x1f, R38 ;  /* 0x0000001fff297819 */ /* 0x000fe40000011426 */
[----:B------:R4:W5:Y:S01]  /*0880*/  @!P1 LDG.E.64 R14, desc[UR6][R28.64] ;  /* 0x000000061c0e9981 */ /* 0x000962000c1e1b00 */
[----:B------:R-:W-:Y:S01]  /*0890*/  @!P2 IADD3 R17, PT, PT, R17, R33, RZ ;  /* 0x000000211111a210 */ /* 0x000fe20007ffe0ff */
[----:B-1----:R-:W-:Y:S01]  /*08a0*/  @!P3 IMAD R37, R37, R18, RZ ;  /* 0x000000122525b224 */ /* 0x002fe200078e02ff */
[----:B------:R-:W-:Y:S02]  /*08b0*/  ISETP.GE.AND.EX P4, PT, R41, UR5, PT, P4 ;  /* 0x0000000529007c0c */ /* 0x000fe4000bf86340 */
[----:B---3--:R-:W-:Y:S01]  /*08c0*/  @!P2 LEA R22, P1, R16, R22, 0x2 ;  /* 0x000000161016a211 */ /* 0x008fe200078210ff */
[----:B------:R-:W-:Y:S01]  /*08d0*/  @!P3 IMAD R37, R30, R19, R37 ;  /* 0x000000131e25b224 */ /* 0x000fe200078e0225 */
[----:B------:R-:W-:-:S02]  /*08e0*/  IADD3 R34, PT, PT, R35, 0x60, RZ ;  /* 0x0000006023227810 */ /* 0x000fc40007ffe0ff */
[----:B------:R-:W-:Y:S02]  /*08f0*/  @!P2 LEA.HI.X R23, R16, R23, R17, 0x2, P1 ;  /* 0x000000171017a211 */ /* 0x000fe400008f1411 */
[----:B------:R-:W-:Y:S02]  /*0900*/  CS2R R16, SRZ ;  /* 0x0000000000107805 */ /* 0x000fe4000001ff00 */
[----:B----4-:R-:W-:Y:S02]  /*0910*/  @!P3 MOV R28, R74 ;  /* 0x0000004a001cb202 */ /* 0x010fe40000000f00 */
[----:B------:R-:W-:Y:S02]  /*0920*/  @!P3 MOV R29, R77 ;  /* 0x0000004d001db202 */ /* 0x000fe40000000f00 */
[----:B------:R-:W-:Y:S01]  /*0930*/  ISETP.GE.U32.AND P1, PT, R34, UR4, PT ;  /* 0x0000000422007c0c */ /* 0x000fe2000bf26070 */
[----:B------:R1:W3:Y:S01]  /*0940*/  @!P6 LDG.E.64 R16, desc[UR6][R20.64] ;  /* 0x000000061410e981 */ /* 0x0002e2000c1e1b00 */
[----:B------:R-:W-:-:S02]  /*0950*/  @!P3 IMAD.WIDE.U32 R18, R30, R18, R28 ;  /* 0x000000121e12b225 */ /* 0x000fc400078e001c */
[----:B------:R-:W4:Y:S01]  /*0960*/  @!P5 LDC.64 R30, c[0x0][0x390] ;  /* 0x0000e400ff1edb82 */ /* 0x000f220000000a00 */
[----:B------:R-:W-:Y:S02]  /*0970*/  SHF.R.S32.HI R43, RZ, 0x1f, R34 ;  /* 0x0000001fff2b7819 */ /* 0x000fe40000011422 */
[----:B------:R-:W-:Y:S02]  /*0980*/  @!P3 IADD3 R19, PT, PT, R19, R37, RZ ;  /* 0x000000251313b210 */ /* 0x000fe40007ffe0ff */
[----:B0-----:R-:W-:-:S03]  /*0990*/  @!P3 LEA R32, P6, R18, R26, 0x2 ;  /* 0x0000001a1220b211 */ /* 0x001fc600078c10ff */
[----:B------:R-:W0:Y:S01]  /*09a0*/  @!P4 LDC.64 R28, c[0x0][0x3e0] ;  /* 0x0000f800ff1ccb82 */ /* 0x000e220000000a00 */
[----:B------:R-:W-:Y:S01]  /*09b0*/  ISETP.GE.AND.EX P1, PT, R43, UR5, PT, P1 ;  /* 0x000000052b007c0c */ /* 0x000fe2000bf26310 */
[----:B--2---:R-:W-:Y:S01]  /*09c0*/  @!P5 IMAD R39, R39, R24, RZ ;  /* 0x000000182727d224 */ /* 0x004fe200078e02ff */
[----:B------:R-:W-:Y:S02]  /*09d0*/  @!P3 LEA.HI.X R33, R18, R27, R19, 0x2, P6 ;  /* 0x0000001b1221b211 */ /* 0x000fe400030f1413 */
[----:B------:R-:W-:Y:S02]  /*09e0*/  CS2R R18, SRZ ;  /* 0x0000000000127805 */ /* 0x000fe4000001ff00 */
[----:B-1----:R-:W-:Y:S02]  /*09f0*/  @!P5 MOV R20, R74 ;  /* 0x0000004a0014d202 */ /* 0x002fe40000000f00 */
[----:B------:R-:W-:Y:S01]  /*0a00*/  @!P5 MOV R21, R77 ;  /* 0x0000004d0015d202 */ /* 0x000fe20000000f00 */
[C---:B------:R-:W-:Y:S01]  /*0a10*/  @!P5 IMAD R39, R36.reuse, R25, R39 ;  /* 0x000000192427d224 */ /* 0x040fe200078e0227 */
[----:B------:R-:W-:Y:S01]  /*0a20*/  IADD3 R42, PT, PT, R35, 0x68, RZ ;  /* 0x00000068232a7810 */ /* 0x000fe20007ffe0ff */
[----:B------:R1:W2:Y:S01]  /*0a30*/  @!P2 LDG.E.64 R18, desc[UR6][R22.64] ;  /* 0x000000061612a981 */ /* 0x0002a2000c1e1b00 */
[----:B------:R-:W-:Y:S01]  /*0a40*/  @!P5 IMAD.WIDE.U32 R36, R36, R24, R20 ;  /* 0x000000182424d225 */ /* 0x000fe200078e0014 */
[----:B------:R-:W-:-:S02]  /*0a50*/  CS2R R20, SRZ ;  /* 0x0000000000147805 */ /* 0x000fc4000001ff00 */
[----:B------:R-:W-:Y:S01]  /*0a60*/  ISETP.GE.U32.AND P2, PT, R42, UR4, PT ;  /* 0x000000042a007c0c */ /* 0x000fe2000bf46070 */
[----:B------:R-:W1:Y:S01]  /*0a70*/  @!P4 LDC.64 R24, c[0x0][0x390] ;  /* 0x0000e400ff18cb82 */ /* 0x000e620000000a00 */
[----:B------:R-:W-:Y:S02]  /*0a80*/  SHF.R.S32.HI R47, RZ, 0x1f, R42 ;  /* 0x0000001fff2f7819 */ /* 0x000fe4000001142a */
[----:B------:R1:W2:Y:S02]  /*0a90*/  @!P3 LDG.E.64 R20, desc[UR6][R32.64] ;  /* 0x000000062014b981 */ /* 0x0002a4000c1e1b00 */
[----:B------:R-:W-:-:S03]  /*0aa0*/  ISETP.GE.AND.EX P2, PT, R47, UR5, PT, P2 ;  /* 0x000000052f007c0c */ /* 0x000fc6000bf46320 */
[----:B------:R-:W1:Y:S01]  /*0ab0*/  @!P1 LDC.64 R26, c[0x0][0x3e0] ;  /* 0x0000f800ff1a9b82 */ /* 0x000e620000000a00 */
[----:B------:R-:W-:Y:S02]  /*0ac0*/  ISETP.GE.U32.AND P3, PT, R10, UR4, PT ;  /* 0x000000040a007c0c */ /* 0x000fe4000bf66070 */
[----:B------:R-:W-:Y:S02]  /*0ad0*/  @!P5 IADD3 R37, PT, PT, R37, R39, RZ ;  /* 0x000000272525d210 */ /* 0x000fe40007ffe0ff */
[----:B----4-:R-:W-:Y:S01]  /*0ae0*/  @!P5 LEA R30, P6, R36, R30, 0x2 ;  /* 0x0000001e241ed211 */ /* 0x010fe200078c10ff */
[----:B0-----:R-:W-:Y:S01]  /*0af0*/  @!P4 IMAD R41, R41, R28, RZ ;  /* 0x0000001c2929c224 */ /* 0x001fe200078e02ff */
[----:B------:R-:W-:Y:S02]  /*0b00*/  ISETP.GE.AND.EX P3, PT, R63, UR5, PT, P3 ;  /* 0x000000053f007c0c */ /* 0x000fe4000bf66330 */
[----:B-1----:R-:W-:Y:S02]  /*0b10*/  CS2R R22, SRZ ;  /* 0x0000000000167805 */ /* 0x002fe4000001ff00 */
[----:B------:R-:W-:-:S02]  /*0b20*/  @!P4 MOV R32, R74 ;  /* 0x0000004a0020c202 */ /* 0x000fc40000000f00 */
[----:B------:R-:W-:Y:S02]  /*0b30*/  @!P4 MOV R33, R77 ;  /* 0x0000004d0021c202 */ /* 0x000fe40000000f00 */
[----:B------:R-:W-:Y:S01]  /*0b40*/  @!P5 LEA.HI.X R31, R36, R31, R37, 0x2, P6 ;  /* 0x0000001f241fd211 */ /* 0x000fe200030f1425 */
[C---:B------:R-:W-:Y:S02]  /*0b50*/  @!P4 IMAD R41, R38.reuse, R29, R41 ;  /* 0x0000001d2629c224 */ /* 0x040fe400078e0229 */
[----:B------:R-:W-:Y:S02]  /*0b60*/  @!P4 IMAD.WIDE.U32 R28, R38, R28, R32 ;  /* 0x0000001c261cc225 */ /* 0x000fe400078e0020 */
[----:B------:R-:W0:Y:S01]  /*0b70*/  @!P2 LDC.64 R38, c[0x0][0x3e0] ;  /* 0x0000f800ff26ab82 */ /* 0x000e220000000a00 */
[----:B------:R1:W4:Y:S01]  /*0b80*/  @!P5 LDG.E.64 R22, desc[UR6][R30.64] ;  /* 0x000000061e16d981 */ /* 0x000322000c1e1b00 */
[----:B------:R-:W-:-:S06]  /*0b90*/  ISETP.GE.U32.AND P5, PT, R11, UR4, PT ;  /* 0x000000040b007c0c */ /* 0x000fcc000bfa6070 */
[----:B------:R-:W0:Y:S01]  /*0ba0*/  @!P1 LDC.64 R32, c[0x0][0x390] ;  /* 0x0000e400ff209b82 */ /* 0x000e220000000a00 */
[----:B------:R-:W-:Y:S01]  /*0bb0*/  ISETP.GE.AND.EX P5, PT, R65, UR5, PT, P5 ;  /* 0x0000000541007c0c */ /* 0x000fe2000bfa6350 */
[----:B------:R-:W-:Y:S01]  /*0bc0*/  @!P1 IMAD R43, R43, R26, RZ ;  /* 0x0000001a2b2b9224 */ /* 0x000fe200078e02ff */
[----:B------:R-:W-:-:S05]  /*0bd0*/  @!P1 MOV R44, R74 ;  /* 0x0000004a002c9202 */ /* 0x000fca0000000f00 */
[----:B------:R-:W0:Y:S01]  /*0be0*/  @!P3 LDC.64 R36, c[0x0][0x3e0] ;  /* 0x0000f800ff24bb82 */ /* 0x000e220000000a00 */
[----:B------:R-:W-:Y:S02]  /*0bf0*/  @!P1 MOV R45, R77 ;  /* 0x0000004d002d9202 */ /* 0x000fe40000000f00 */
[----:B------:R-:W-:Y:S02]  /*0c00*/  @!P4 IADD3 R29, PT, PT, R29, R41, RZ ;  /* 0x000000291d1dc210 */ /* 0x000fe40007ffe0ff */
[----:B------:R-:W-:-:S03]  /*0c10*/  @!P4 LEA R40, P6, R28, R24, 0x2 ;  /* 0x000000181c28c211 */ /* 0x000fc600078c10ff */
[----:B-1----:R-:W1:Y:S01]  /*0c20*/  @!P2 LDC.64 R30, c[0x0][0x390] ;  /* 0x0000e400ff1eab82 */ /* 0x002e620000000a00 */
[----:B------:R-:W-:Y:S01]  /*0c30*/  @!P4 LEA.HI.X R41, R28, R25, R29, 0x2, P6 ;  /* 0x000000191c29c211 */ /* 0x000fe200030f141d */
[C---:B------:R-:W-:Y:S01]  /*0c40*/  @!P1 IMAD R43, R34.reuse, R27, R43 ;  /* 0x0000001b222b9224 */ /* 0x040fe200078e022b */
[----:B------:R-:W-:Y:S01]  /*0c50*/  CS2R R24, SRZ ;  /* 0x0000000000187805 */ /* 0x000fe2000001ff00 */
[----:B------:R-:W-:Y:S01]  /*0c60*/  @!P1 IMAD.WIDE.U32 R44, R34, R26, R44 ;  /* 0x0000001a222c9225 */ /* 0x000fe200078e002c */
[----:B------:R-:W-:-:S03]  /*0c70*/  ISETP.GE.U32.AND P6, PT, R12, UR4, PT ;  /* 0x000000040c007c0c */ /* 0x000fc6000bfc6070 */
[----:B------:R-:W1:Y:S01]  /*0c80*/  @!P3 LDC.64 R26, c[0x0][0x390] ;  /* 0x0000e400ff1abb82 */ /* 0x000e620000000a00 */
[----:B------:R0:W4:Y:S01]  /*0c90*/  @!P4 LDG.E.64 R24, desc[UR6][R40.64] ;  /* 0x000000062818c981 */ /* 0x000122000c1e1b00 */
[----:B------:R-:W-:Y:S01]  /*0ca0*/  ISETP.GE.AND.EX P4, PT, R67, UR5, PT, P6 ;  /* 0x0000000543007c0c */ /* 0x000fe2000bf86360 */
[----:B0-----:R-:W-:-:S05]  /*0cb0*/  @!P2 IMAD R47, R47, R38, RZ ;  /* 0x000000262f2fa224 */ /* 0x001fca00078e02ff */
[----:B------:R-:W0:Y:S01]  /*0cc0*/  @!P5 LDC.64 R28, c[0x0][0x3e0] ;  /* 0x0000f800ff1cdb82 */ /* 0x000e220000000a00 */
[----:B------:R-:W-:Y:S02]  /*0cd0*/  @!P1 IADD3 R34, PT, PT, R45, R43, RZ ;  /* 0x0000002b2d229210 */ /* 0x000fe40007ffe0ff */
[----:B------:R-:W-:Y:S02]  /*0ce0*/  @!P2 MOV R40, R74 ;  /* 0x0000004a0028a202 */ /* 0x000fe40000000f00 */
[----:B------:R-:W-:Y:S02]  /*0cf0*/  @!P2 MOV R41, R77 ;  /* 0x0000004d0029a202 */ /* 0x000fe40000000f00 */
[----:B------:R-:W-:Y:S01]  /*0d00*/  @!P1 LEA R32, P6, R44, R32, 0x2 ;  /* 0x000000202c209211 */ /* 0x000fe200078c10ff */
[C---:B------:R-:W-:Y:S02]  /*0d10*/  @!P2 IMAD R47, R42.reuse, R39, R47 ;  /* 0x000000272a2fa224 */ /* 0x040fe400078e022f */
[----:B------:R-:W-:Y:S01]  /*0d20*/  @!P2 IMAD.WIDE.U32 R42, R42, R38, R40 ;  /* 0x000000262a2aa225 */ /* 0x000fe200078e0028 */
[----:B------:R-:W-:Y:S01]  /*0d30*/  @!P1 LEA.HI.X R33, R44, R33, R34, 0x2, P6 ;  /* 0x000000212c219211 */ /* 0x000fe200030f1422 */
[----:B------:R-:W0:Y:S01]  /*0d40*/  @!P5 LDC.64 R38, c[0x0][0x390] ;  /* 0x0000e400ff26db82 */ /* 0x000e220000000a00 */
[----:B------:R-:W-:Y:S01]  /*0d50*/  @!P3 MOV R40, R74 ;  /* 0x0000004a0028b202 */ /* 0x000fe20000000f00 */
[----:B------:R-:W-:Y:S01]  /*0d60*/  @!P3 IMAD R34, R63, R36, RZ ;  /* 0x000000243f22b224 */ /* 0x000fe200078e02ff */
[----:B------:R-:W-:-:S02]  /*0d70*/  @!P3 MOV R41, R77 ;  /* 0x0000004d0029b202 */ /* 0x000fc40000000f00 */
[----:B-1----:R-:W-:Y:S01]  /*0d80*/  @!P2 LEA R30, P6, R42, R30, 0x2 ;  /* 0x0000001e2a1ea211 */ /* 0x002fe200078c10ff */
[C---:B------:R-:W-:Y:S01]  /*0d90*/  @!P3 IMAD R45, R10.reuse, R37, R34 ;  /* 0x000000250a2db224 */ /* 0x040fe200078e0222 */
[----:B------:R-:W-:Y:S01]  /*0da0*/  @!P2 IADD3 R34, PT, PT, R43, R47, RZ ;  /* 0x0000002f2b22a210 */ /* 0x000fe20007ffe0ff */
[----:B------:R-:W-:Y:S02]  /*0db0*/  @!P3 IMAD.WIDE.U32 R40, R10, R36, R40 ;  /* 0x000000240a28b225 */ /* 0x000fe400078e0028 */
[----:B------:R-:W1:Y:S01]  /*0dc0*/  @!P4 LDC.64 R36, c[0x0][0x3e0] ;  /* 0x0000f800ff24cb82 */ /* 0x000e620000000a00 */
[----:B------:R-:W-:Y:S02]  /*0dd0*/  @!P2 LEA.HI.X R31, R42, R31, R34, 0x2, P6 ;  /* 0x0000001f2a1fa211 */ /* 0x000fe400030f1422 */
[----:B------:R-:W-:Y:S02]  /*0de0*/  @!P3 IADD3 R34, PT, PT, R41, R45, RZ ;  /* 0x0000002d2922b210 */ /* 0x000fe40007ffe0ff */
[C---:B------:R-:W-:Y:S01]  /*0df0*/  @!P3 LEA R44, P6, R40.reuse, R26, 0x2 ;  /* 0x0000001a282cb211 */ /* 0x040fe200078c10ff */
[----:B0-----:R-:W-:Y:S01]  /*0e00*/  @!P5 IMAD R26, R65, R28, RZ ;  /* 0x0000001c411ad224 */ /* 0x001fe200078e02ff */
[----:B------:R-:W-:Y:S01]  /*0e10*/  @!P5 MOV R41, R77 ;  /* 0x0000004d0029d202 */ /* 0x000fe20000000f00 */
[----:B------:R-:W0:Y:S01]  /*0e20*/  @!P4 LDC.64 R42, c[0x0][0x390] ;  /* 0x0000e400ff2acb82 */ /* 0x000e220000000a00 */
[----:B------:R-:W-:-:S02]  /*0e30*/  @!P3 LEA.HI.X R45, R40, R27, R34, 0x2, P6 ;  /* 0x0000001b282db211 */ /* 0x000fc400030f1422 */
[----:B------:R-:W-:Y:S01]  /*0e40*/  @!P5 MOV R40, R74 ;  /* 0x0000004a0028d202 */ /* 0x000fe20000000f00 */
[----:B------:R-:W-:Y:S01]  /*0e50*/  @!P5 IMAD R47, R11, R29, R26 ;  /* 0x0000001d0b2fd224 */ /* 0x000fe200078e021a */
[----:B------:R-:W-:-:S03]  /*0e60*/  CS2R R26, SRZ ;  /* 0x00000000001a7805 */ /* 0x000fc6000001ff00 */
[----:B------:R-:W-:Y:S01]  /*0e70*/  @!P5 IMAD.WIDE.U32 R28, R11, R28, R40 ;  /* 0x0000001c0b1cd225 */ /* 0x000fe200078e0028 */
[----:B------:R-:W-:Y:S02]  /*0e80*/  ISETP.GE.U32.AND P6, PT, R13, UR4, PT ;  /* 0x000000040d007c0c */ /* 0x000fe4000bfc6070 */
[----:B------:R0:W4:Y:S02]  /*0e90*/  @!P3 LDG.E.64 R26, desc[UR6][R44.64] ;  /* 0x000000062c1ab981 */ /* 0x000124000c1e1b00 */
[----:B------:R-:W-:Y:S02]  /*0ea0*/  @!P5 IADD3 R29, PT, PT, R29, R47, RZ ;  /* 0x0000002f1d1dd210 */ /* 0x000fe40007ffe0ff */
[C---:B------:R-:W-:Y:S02]  /*0eb0*/  @!P5 LEA R38, P3, R28.reuse, R38, 0x2 ;  /* 0x000000261c26d211 */ /* 0x040fe400078610ff */
[----:B------:R-:W-:Y:S01]  /*0ec0*/  ISETP.GE.AND.EX P6, PT, R69, UR5, PT, P6 ;  /* 0x0000000545007c0c */ /* 0x000fe2000bfc6360 */
[----:B-1----:R-:W-:Y:S01]  /*0ed0*/  @!P4 IMAD R34, R67, R36, RZ ;  /* 0x000000244322c224 */ /* 0x002fe200078e02ff */
[----:B------:R-:W-:-:S02]  /*0ee0*/  @!P5 LEA.HI.X R39, R28, R39, R29, 0x2, P3 ;  /* 0x000000271c27d211 */ /* 0x000fc400018f141d */
[----:B------:R-:W-:Y:S02]  /*0ef0*/  @!P4 MOV R28, R74 ;  /* 0x0000004a001cc202 */ /* 0x000fe40000000f00 */
[----:B------:R-:W-:Y:S02]  /*0f00*/  @!P4 MOV R29, R77 ;  /* 0x0000004d001dc202 */ /* 0x000fe40000000f00 */
[----:B------:R-:W-:Y:S01]  /*0f10*/  CS2R R40, SRZ ;  /* 0x0000000000287805 */ /* 0x000fe2000001ff00 */
[C---:B------:R-:W-:Y:S02]  /*0f20*/  @!P4 IMAD R47, R12.reuse, R37, R34 ;  /* 0x000000250c2fc224 */ /* 0x040fe400078e0222 */
[----:B------:R-:W-:-:S03]  /*0f30*/  @!P4 IMAD.WIDE.U32 R36, R12, R36, R28 ;  /* 0x000000240c24c225 */ /* 0x000fc600078e001c */
[----:B------:R1:W4:Y:S01]  /*0f40*/  @!P5 LDG.E.64 R40, desc[UR6][R38.64] ;  /* 0x000000062628d981 */ /* 0x000322000c1e1b00 */
[----:B------:R-:W-:Y:S01]  /*0f50*/  ISETP.GE.U32.AND P5, PT, R58, UR4, PT ;  /* 0x000000043a007c0c */ /* 0x000fe2000bfa6070 */
[----:B------:R-:W5:Y:S01]  /*0f60*/  @!P6 LDC.64 R48, c[0x0][0x390] ;  /* 0x0000e400ff30eb82 */ /* 0x000f620000000a00 */
[----:B------:R-:W-:Y:S02]  /*0f70*/  @!P4 IADD3 R28, PT, PT, R37, R47, RZ ;  /* 0x0000002f251cc210 */ /* 0x000fe40007ffe0ff */
[----:B------:R-:W-:-:S05]  /*0f80*/  ISETP.GE.AND.EX P5, PT, R71, UR5, PT, P5 ;  /* 0x0000000547007c0c */ /* 0x000fca000bfa6350 */
[----:B------:R-:W1:Y:S01]  /*0f90*/  @!P6 LDC.64 R46, c[0x0][0x3e0] ;  /* 0x0000f800ff2eeb82 */ /* 0x000e620000000a00 */
[----:B0-----:R-:W-:-:S04]  /*0fa0*/  @!P4 LEA R50, P3, R36, R42, 0x2 ;  /* 0x0000002a2432c211 */ /* 0x001fc800078610ff */
[----:B------:R-:W-:Y:S02]  /*0fb0*/  @!P4 LEA.HI.X R51, R36, R43, R28, 0x2, P3 ;  /* 0x0000002b2433c211 */ /* 0x000fe400018f141c */
[----:B------:R-:W-:Y:S01]  /*0fc0*/  ISETP.GE.U32.AND P3, PT, R9, UR4, PT ;  /* 0x0000000409007c0c */ /* 0x000fe2000bf66070 */
[----:B------:R-:W0:Y:S03]  /*0fd0*/  @!P5 LDC.64 R44, c[0x0][0x3e0] ;  /* 0x0000f800ff2cdb82 */ /* 0x000e260000000a00 */
[----:B------:R-:W-:Y:S02]  /*0fe0*/  ISETP.GE.AND.EX P3, PT, R61, UR5, PT, P3 ;  /* 0x000000053d007c0c */ /* 0x000fe4000bf66330 */
[----:B------:R-:W-:Y:S02]  /*0ff0*/  @!P6 MOV R29, R77 ;  /* 0x0000004d001de202 */ /* 0x000fe40000000f00 */
[----:B------:R-:W-:Y:S01]  /*1000*/  CS2R R42, SRZ ;  /* 0x00000000002a7805 */ /* 0x000fe2000001ff00 */
[----:B------:R-:W3:Y:S05]  /*1010*/  @!P5 LDC.64 R36, c[0x0][0x390] ;  /* 0x0000e400ff24db82 */ /* 0x000eea0000000a00 */
[----:B------:R5:W4:Y:S01]  /*1020*/  @!P4 LDG.E.64 R42, desc[UR6][R50.64] ;  /* 0x00000006322ac981 */ /* 0x000b22000c1e1b00 */
[----:B-1----:R-:W-:-:S02]  /*1030*/  @!P6 IMAD R28, R69, R46, RZ ;  /* 0x0000002e451ce224 */ /* 0x002fc400078e02ff */
[----:B------:R-:W1:Y:S02]  /*1040*/  @!P3 LDC.64 R38, c[0x0][0x3e0] ;  /* 0x0000f800ff26bb82 */ /* 0x000e640000000a00 */
[----:B------:R-:W-:Y:S01]  /*1050*/  @!P6 IMAD R53, R13, R47, R28 ;  /* 0x0000002f0d35e224 */ /* 0x000fe200078e021c */
[----:B------:R-:W-:-:S05]  /*1060*/  @!P6 MOV R28, R74 ;  /* 0x0000004a001ce202 */ /* 0x000fca0000000f00 */
[----:B------:R-:W-:Y:S02]  /*1070*/  @!P6 IMAD.WIDE.U32 R46, R13, R46, R28 ;  /* 0x0000002e0d2ee225 */ /* 0x000fe400078e001c */
[----:B------:R-:W2:Y:S03]  /*1080*/  @!P3 LDC.64 R28, c[0x0][0x390] ;  /* 0x0000e400ff1cbb82 */ /* 0x000ea60000000a00 */
[----:B------:R-:W-:Y:S01]  /*1090*/  @!P6 IADD3 R34, PT, PT, R47, R53, RZ ;  /* 0x000000352f22e210 */ /* 0x000fe20007ffe0ff */
[----:B0-----:R-:W-:Y:S01]  /*10a0*/  @!P5 IMAD R47, R71, R44, RZ ;  /* 0x0000002c472fd224 */ /* 0x001fe200078e02ff */
[----:B-----5:R-:W-:-:S03]  /*10b0*/  @!P6 LEA R48, P4, R46, R48, 0x2 ;  /* 0x000000302e30e211 */ /* 0x020fc600078810ff */
[----:B------:R-:W-:Y:S01]  /*10c0*/  @!P5 IMAD R55, R58, R45, R47 ;  /* 0x0000002d3a37d224 */ /* 0x000fe200078e022f */
[----:B------:R-:W-:Y:S02]  /*10d0*/  @!P6 LEA.HI.X R49, R46, R49, R34, 0x2, P4 ;  /* 0x000000312e31e211 */ /* 0x000fe400020f1422 */
[----:B------:R-:W-:Y:S02]  /*10e0*/  ISETP.GE.U32.AND P4, PT, R59, UR4, PT ;  /* 0x000000043b007c0c */ /* 0x000fe4000bf86070 */
[----:B------:R-:W-:Y:S02]  /*10f0*/  @!P5 MOV R46, R74 ;  /* 0x0000004a002ed202 */ /* 0x000fe40000000f00 */
[----:B------:R-:W-:Y:S02]  /*1100*/  @!P5 MOV R47, R77 ;  /* 0x0000004d002fd202 */ /* 0x000fe40000000f00 */
[----:B------:R-:W-:Y:S01]  /*1110*/  ISETP.GE.AND.EX P4, PT, R73, UR5, PT, P4 ;  /* 0x0000000549007c0c */ /* 0x000fe2000bf86340 */
[----:B------:R-:W-:Y:S01]  /*1120*/  @!P5 IMAD.WIDE.U32 R46, R58, R44, R46 ;  /* 0x0000002c3a2ed225 */ /* 0x000fe200078e002e */
[----:B------:R-:W-:-:S02]  /*1130*/  CS2R R44, SRZ ;  /* 0x00000000002c7805 */ /* 0x000fc4000001ff00 */
[----:B------:R-:W-:Y:S01]  /*1140*/  @!P3 MOV R50, R74 ;  /* 0x0000004a0032b202 */ /* 0x000fe20000000f00 */
[-C--:B-1----:R-:W-:Y:S01]  /*1150*/  @!P3 IMAD R34, R61, R38.reuse, RZ ;  /* 0x000000263d22b224 */ /* 0x082fe200078e02ff */
[----:B------:R-:W-:Y:S02]  /*1160*/  @!P3 MOV R51, R77 ;  /* 0x0000004d0033b202 */ /* 0x000fe40000000f00 */
[----:B------:R0:W5:Y:S01]  /*1170*/  @!P6 LDG.E.64 R44, desc[UR6][R48.64] ;  /* 0x00000006302ce981 */ /* 0x000162000c1e1b00 */
[----:B------:R-:W-:Y:S01]  /*1180*/  @!P3 IMAD R53, R9, R39, R34 ;  /* 0x000000270935b224 */ /* 0x000fe200078e0222 */
[----:B------:R-:W-:Y:S01]  /*1190*/  @!P5 IADD3 R34, PT, PT, R47, R55, RZ ;  /* 0x000000372f22d210 */ /* 0x000fe20007ffe0ff */
[----:B------:R-:W-:Y:S01]  /*11a0*/  @!P3 IMAD.WIDE.U32 R38, R9, R38, R50 ;  /* 0x000000260926b225 */ /* 0x000fe200078e0032 */
[----:B---3--:R-:W-:Y:S01]  /*11b0*/  @!P5 LEA R36, P6, R46, R36, 0x2 ;  /* 0x000000242e24d211 */ /* 0x008fe200078c10ff */
[----:B------:R-:W1:Y:S01]  /*11c0*/  @!P4 LDC.64 R50, c[0x0][0x3e0] ;  /* 0x0000f800ff32cb82 */ /* 0x000e620000000a00 */
[----:B------:R-:W-:-:S02]  /*11d0*/  IADD3 R55, PT, PT, R35, 0x78, RZ ;  /* 0x0000007823377810 */ /* 0x000fc40007ffe0ff */
[----:B------:R-:W-:Y:S02]  /*11e0*/  @!P5 LEA.HI.X R37, R46, R37, R34, 0x2, P6 ;  /* 0x000000252e25d211 */ /* 0x000fe400030f1422 */
[----:B------:R-:W-:Y:S02]  /*11f0*/  @!P3 IADD3 R34, PT, PT, R39, R53, RZ ;  /* 0x000000352722b210 */ /* 0x000fe40007ffe0ff */
[C---:B--2---:R-:W-:Y:S02]  /*1200*/  @!P3 LEA R52, P6, R38.reuse, R28, 0x2 ;  /* 0x0000001c2634b211 */ /* 0x044fe400078c10ff */
[----:B------:R-:W-:Y:S02]  /*1210*/  SHF.R.S32.HI R57, RZ, 0x1f, R55 ;  /* 0x0000001fff397819 */ /* 0x000fe40000011437 */
[----:B------:R-:W-:Y:S02]  /*1220*/  @!P3 LEA.HI.X R53, R38, R29, R34, 0x2, P6 ;  /* 0x0000001d2635b211 */ /* 0x000fe400030f1422 */
[----:B------:R-:W-:-:S02]  /*1230*/  ISETP.GE.U32.AND P6, PT, R55, UR4, PT ;  /* 0x0000000437007c0c */ /* 0x000fc4000bfc6070 */
[----:B------:R-:W-:Y:S01]  /*1240*/  CS2R R46, SRZ ;  /* 0x00000000002e7805 */ /* 0x000fe2000001ff00 */
[----:B------:R-:W2:Y:S01]  /*1250*/  @!P4 LDC.64 R34, c[0x0][0x390] ;  /* 0x0000e400ff22cb82 */ /* 0x000ea20000000a00 */
[----:B------:R-:W-:-:S04]  /*1260*/  ISETP.GE.AND.EX P6, PT, R57, UR5, PT, P6 ;  /* 0x0000000539007c0c */ /* 0x000fc8000bfc6360 */
[----:B------:R-:W3:Y:S01]  /*1270*/  @!P3 LDG.E.64 R46, desc[UR6][R52.64] ;  /* 0x00000006342eb981 */ /* 0x000ee2000c1e1b00 */
[----:B-1----:R-:W-:Y:S01]  /*1280*/  @!P4 IMAD R28, R73, R50, RZ ;  /* 0x00000032491cc224 */ /* 0x002fe200078e02ff */
[----:B------:R-:W-:-:S07]  /*1290*/  @!P4 MOV R29, R77 ;  /* 0x0000004d001dc202 */ /* 0x000fce0000000f00 */
[----:B------:R-:W1:Y:S01]  /*12a0*/  @!P6 LDC.64 R38, c[0x0][0x3e0] ;  /* 0x0000f800ff26eb82 */ /* 0x000e620000000a00 */
[----:B------:R-:W-:Y:S01]  /*12b0*/  @!P4 IMAD R79, R59, R51, R28 ;  /* 0x000000333b4fc224 */ /* 0x000fe200078e021c */
[----:B------:R-:W-:Y:S02]  /*12c0*/  @!P4 MOV R28, R74 ;  /* 0x0000004a001cc202 */ /* 0x000fe40000000f00 */
[----:B0-----:R-:W-:-:S03]  /*12d0*/  CS2R R48, SRZ ;  /* 0x0000000000307805 */ /* 0x001fc6000001ff00 */
[----:B------:R-:W-:Y:S02]  /*12e0*/  @!P4 IMAD.WIDE.U32 R50, R59, R50, R28 ;  /* 0x000000323b32c225 */ /* 0x000fe400078e001c */
[----:B------:R-:W0:Y:S01]  /*12f0*/  @!P6 LDC.64 R28, c[0x0][0x390] ;  /* 0x0000e400ff1ceb82 */ /* 0x000e220000000a00 */
[----:B------:R2:W5:Y:S02]  /*1300*/  @!P5 LDG.E.64 R48, desc[UR6][R36.64] ;  /* 0x000000062430d981 */ /* 0x000564000c1e1b00 */
[----:B------:R-:W-:Y:S02]  /*1310*/  @!P4 IADD3 R51, PT, PT, R51, R79, RZ ;  /* 0x0000004f3333c210 */ /* 0x000fe40007ffe0ff */
[----:B--2---:R-:W-:-:S04]  /*1320*/  @!P4 LEA R34, P5, R50, R34, 0x2 ;  /* 0x000000223222c211 */ /* 0x004fc800078a10ff */
[----:B------:R-:W-:Y:S02]  /*1330*/  @!P4 LEA.HI.X R35, R50, R35, R51, 0x2, P5 ;  /* 0x000000233223c211 */ /* 0x000fe400028f1433 */
[----:B------:R-:W-:Y:S02]  /*1340*/  CS2R R50, SRZ ;  /* 0x0000000000327805 */ /* 0x000fe4000001ff00 */
[----:B------:R-:W-:Y:S02]  /*1350*/  @!P6 MOV R36, R74 ;  /* 0x0000004a0024e202 */ /* 0x000fe40000000f00 */
[----:B------:R-:W-:Y:S01]  /*1360*/  @!P6 MOV R37, R77 ;  /* 0x0000004d0025e202 */ /* 0x000fe20000000f00 */
[-C--:B-1----:R-:W-:Y:S01]  /*1370*/  @!P6 IMAD R52, R57, R38.reuse, RZ ;  /* 0x000000263934e224 */ /* 0x082fe200078e02ff */
[----:B------:R-:W2:Y:S03]  /*1380*/  @!P1 LDG.E.64 R50, desc[UR6][R32.64] ;  /* 0x0000000620329981 */ /* 0x000ea6000c1e1b00 */
[C---:B------:R-:W-:Y:S01]  /*1390*/  @!P6 IMAD R57, R55.reuse, R39, R52 ;  /* 0x000000273739e224 */ /* 0x040fe200078e0234 */
[----:B------:R-:W-:Y:S01]  /*13a0*/  CS2R R52, SRZ ;  /* 0x0000000000347805 */ /* 0x000fe2000001ff00 */
[----:B------:R-:W-:Y:S01]  /*13b0*/  @!P6 IMAD.WIDE.U32 R38, R55, R38, R36 ;  /* 0x000000263726e225 */ /* 0x000fe200078e0024 */
[----:B------:R-:W-:-:S04]  /*13c0*/  CS2R R54, SRZ ;  /* 0x0000000000367805 */ /* 0x000fc8000001ff00 */
[----:B------:R1:W2:Y:S01]  /*13d0*/  @!P2 LDG.E.64 R52, desc[UR6][R30.64] ;  /* 0x000000061e34a981 */ /* 0x0002a2000c1e1b00 */
[----:B------:R-:W-:Y:S02]  /*13e0*/  @!P6 IADD3 R36, PT, PT, R39, R57, RZ ;  /* 0x000000392724e210 */ /* 0x000fe40007ffe0ff */
[C---:B0-----:R-:W-:Y:S02]  /*13f0*/  @!P6 LEA R28, P1, R38.reuse, R28, 0x2 ;  /* 0x0000001c261ce211 */ /* 0x041fe400078210ff */
[----:B------:R-:W-:Y:S01]  /*1400*/  CS2R R56, SRZ ;  /* 0x0000000000387805 */ /* 0x000fe2000001ff00 */
[----:B------:R-:W2:Y:S01]  /*1410*/  @!P4 LDG.E.64 R54, desc[UR6][R34.64] ;  /* 0x000000062236c981 */ /* 0x000ea2000c1e1b00 */
[----:B------:R-:W-:-:S05]  /*1420*/  @!P6 LEA.HI.X R29, R38, R29, R36, 0x2, P1 ;  /* 0x0000001d261de211 */ /* 0x000fca00008f1424 */
[----:B------:R0:W2:Y:S01]  /*1430*/  @!P6 LDG.E.64 R56, desc[UR6][R28.64] ;  /* 0x000000061c38e981 */ /* 0x0000a2000c1e1b00 */
[----:B-1----:R-:W-:Y:S01]  /*1440*/  FADD.FTZ R30, R14, R15 ;  /* 0x0000000f0e1e7221 */ /* 0x002fe20000010000 */
[----:B------:R-:W-:Y:S01]  /*1450*/  FMUL.FTZ R33, R15, R15 ;  /* 0x0000000f0f217220 */ /* 0x000fe20000410000 */
[----:B------:R-:W-:Y:S02]  /*1460*/  FADD.FTZ R31, R16, R17 ;  /* 0x00000011101f7221 */ /* 0x000fe40000010000 */
[----:B------:R-:W-:Y:S01]  /*1470*/  FADD.FTZ R30, RZ, R30 ;  /* 0x0000001eff1e7221 */ /* 0x000fe20000010000 */
[----:B------:R-:W-:Y:S01]  /*1480*/  FMUL.FTZ R37, R17, R17 ;  /* 0x0000001111257220 */ /* 0x000fe20000410000 */
[----:B------:R-:W-:Y:S02]  /*1490*/  FFMA.FTZ R33, R14, R14, R33 ;  /* 0x0000000e0e217223 */ /* 0x000fe40000010021 */
[----:B------:R-:W-:Y:S01]  /*14a0*/  FADD.FTZ R30, R30, R31 ;  /* 0x0000001f1e1e7221 */ /* 0x000fe20000010000 */
[----:B------:R-:W-:Y:S01]  /*14b0*/  FFMA.FTZ R32, R16, R16, R37 ;  /* 0x0000001010207223 */ /* 0x000fe20000010025 */
[----:B------:R-:W-:Y:S01]  /*14c0*/  FADD.FTZ R33, RZ, R33 ;  /* 0x00000021ff217221 */ /* 0x000fe20000010000 */
[----:B0-----:R-:W-:Y:S01]  /*14d0*/  FADD.FTZ R29, R18, R19 ;  /* 0x00000013121d7221 */ /* 0x001fe20000010000 */
[----:B------:R-:W-:-:S03]  /*14e0*/  FMUL.FTZ R35, R19, R19 ;  /* 0x0000001313237220 */ /* 0x000fc60000410000 */
[----:B------:R-:W-:Y:S01]  /*14f0*/  FADD.FTZ R29, R30, R29 ;  /* 0x0000001d1e1d7221 */ /* 0x000fe20000010000 */
[----:B------:R-:W-:Y:S01]  /*1500*/  FADD.FTZ R32, R33, R32 ;  /* 0x0000002021207221 */ /* 0x000fe20000010000 */
[----:B------:R-:W-:Y:S01]  /*1510*/  FFMA.FTZ R35, R18, R18, R35 ;  /* 0x0000001212237223 */ /* 0x000fe20000010023 */
[----:B------:R-:W-:Y:S01]  /*1520*/  FADD.FTZ R28, R20, R21 ;  /* 0x00000015141c7221 */ /* 0x000fe20000010000 */
[----:B------:R-:W-:-:S03]  /*1530*/  FMUL.FTZ R31, R21, R21 ;  /* 0x00000015151f7220 */ /* 0x000fc60000410000 */
[----:B------:R-:W-:Y:S01]  /*1540*/  FADD.FTZ R28, R29, R28 ;  /* 0x0000001c1d1c7221 */ /* 0x000fe20000010000 */
[----:B------:R-:W-:Y:S01]  /*1550*/  FADD.FTZ R32, R32, R35 ;  /* 0x0000002320207221 */ /* 0x000fe20000010000 */
[----:B------:R-:W-:-:S04]  /*1560*/  FFMA.FTZ R31, R20, R20, R31 ;  /* 0x00000014141f7223 */ /* 0x000fc8000001001f */
[----:B------:R-:W-:Y:S01]  /*1570*/  FADD.FTZ R31, R32, R31 ;  /* 0x0000001f201f7221 */ /* 0x000fe20000010000 */
[C---:B------:R-:W-:Y:S02]  /*1580*/  ISETP.GT.AND P1, PT, R5.reuse, 0x1e, PT ;  /* 0x0000001e0500780c */ /* 0x040fe40003f24270 */
[----:B------:R-:W-:Y:S01]  /*1590*/  ISETP.GT.AND P4, PT, R5, 0xf, PT ;  /* 0x0000000f0500780c */ /* 0x000fe20003f84270 */
[----:B------:R-:W-:Y:S01]  /*15a0*/  BSSY.RECONVERGENT B0, `(.L_x_3676) ;  /* 0x0000060000007945 */ /* 0x000fe20003800200 */
[----:B------:R-:W-:Y:S01]  /*15b0*/  ISETP.NE.AND P2, PT, R2, RZ, PT ;  /* 0x000000ff0200720c */ /* 0x000fe20003f45270 */
[----:B---3--:R-:W-:Y:S01]  /*15c0*/  FADD.FTZ R29, R46, R47 ;  /* 0x0000002f2e1d7221 */ /* 0x008fe20000010000 */
[----:B------:R-:W-:-:S03]  /*15d0*/  FMUL.FTZ R33, R47, R47 ;  /* 0x0000002f2f217220 */ /* 0x000fc60000410000 */
[----:B------:R-:W-:Y:S01]  /*15e0*/  FADD.FTZ R28, R28, R29 ;  /* 0x0000001d1c1c7221 */ /* 0x000fe20000010000 */
[----:B------:R-:W-:Y:S01]  /*15f0*/  FFMA.FTZ R30, R46, R46, R33 ;  /* 0x0000002e2e1e7223 */ /* 0x000fe20000010021 */
[----:B----4-:R-:W-:Y:S01]  /*1600*/  FADD.FTZ R29, R22, R23 ;  /* 0x00000017161d7221 */ /* 0x010fe20000010000 */
[----:B------:R-:W-:Y:S02]  /*1610*/  FMUL.FTZ R33, R23, R23 ;  /* 0x0000001717217220 */ /* 0x000fe40000410000 */
[----:B------:R-:W-:Y:S01]  /*1620*/  FADD.FTZ R30, R31, R30 ;  /* 0x0000001e1f1e7221 */ /* 0x000fe20000010000 */
[----:B------:R-:W-:Y:S01]  /*1630*/  FADD.FTZ R28, R28, R29 ;  /* 0x0000001d1c1c7221 */ /* 0x000fe20000010000 */
[----:B------:R-:W-:Y:S01]  /*1640*/  FFMA.FTZ R33, R22, R22, R33 ;  /* 0x0000001616217223 */ /* 0x000fe20000010021 */
[----:B------:R-:W-:Y:S01]  /*1650*/  FADD.FTZ R29, R26, R27 ;  /* 0x0000001b1a1d7221 */ /* 0x000fe20000010000 */
[----:B------:R-:W-:Y:S02]  /*1660*/  FMUL.FTZ R31, R27, R27 ;  /* 0x0000001b1b1f7220 */ /* 0x000fe40000410000 */
[----:B------:R-:W-:Y:S01]  /*1670*/  FADD.FTZ R30, R30, R33 ;  /* 0x000000211e1e7221 */ /* 0x000fe20000010000 */
[----:B------:R-:W-:Y:S01]  /*1680*/  FADD.FTZ R28, R28, R29 ;  /* 0x0000001d1c1c7221 */ /* 0x000fe20000010000 */
[----:B------:R-:W-:Y:S01]  /*1690*/  FFMA.FTZ R31, R26, R26, R31 ;  /* 0x0000001a1a1f7223 */ /* 0x000fe2000001001f */
[----:B------:R-:W-:Y:S01]  /*16a0*/  FMUL.FTZ R33, R41, R41 ;  /* 0x0000002929217220 */ /* 0x000fe20000410000 */
[----:B------:R-:W-:-:S02]  /*16b0*/  FADD.FTZ R29, R40, R41 ;  /* 0x00000029281d7221 */ /* 0x000fc40000010000 */
[----:B------:R-:W-:Y:S01]  /*16c0*/  FADD.FTZ R30, R30, R31 ;  /* 0x0000001f1e1e7221 */ /* 0x000fe20000010000 */
[----:B------:R-:W-:Y:S01]  /*16d0*/  FFMA.FTZ R33, R40, R40, R33 ;  /* 0x0000002828217223 */ /* 0x000fe20000010021 */
[----:B------:R-:W-:Y:S01]  /*16e0*/  FADD.FTZ R28, R28, R29 ;  /* 0x0000001d1c1c7221 */ /* 0x000fe20000010000 */
[----:B------:R-:W-:Y:S01]  /*16f0*/  FMUL.FTZ R31, R43, R43 ;  /* 0x0000002b2b1f7220 */ /* 0x000fe20000410000 */
[----:B------:R-:W-:Y:S01]  /*1700*/  FADD.FTZ R29, R42, R43 ;  /* 0x0000002b2a1d7221 */ /* 0x000fe20000010000 */
[----:B------:R-:W-:Y:S01]  /*1710*/  FADD.FTZ R30, R30, R33 ;  /* 0x000000211e1e7221 */ /* 0x000fe20000010000 */
[----:B------:R-:W-:Y:S01]  /*1720*/  FMUL.FTZ R33, R25, R25 ;  /* 0x0000001919217220 */ /* 0x000fe20000410000 */
[----:B------:R-:W-:Y:S01]  /*1730*/  FFMA.FTZ R31, R42, R42, R31 ;  /* 0x0000002a2a1f7223 */ /* 0x000fe2000001001f */
[----:B------:R-:W-:Y:S01]  /*1740*/  FADD.FTZ R28, R28, R29 ;  /* 0x0000001d1c1c7221 */ /* 0x000fe20000010000 */
[C---:B------:R-:W-:Y:S01]  /*1750*/  FADD.FTZ R29, R24.reuse, R25 ;  /* 0x00000019181d7221 */ /* 0x040fe20000010000 */
[----:B------:R-:W-:Y:S01]  /*1760*/  FFMA.FTZ R33, R24, R24, R33 ;  /* 0x0000001818217223 */ /* 0x000fe20000010021 */
[----:B------:R-:W-:Y:S01]  /*1770*/  FADD.FTZ R30, R30, R31 ;  /* 0x0000001f1e1e7221 */ /* 0x000fe20000010000 */
[----:B-----5:R-:W-:Y:S01]  /*1780*/  FMUL.FTZ R31, R45, R45 ;  /* 0x0000002d2d1f7220 */ /* 0x020fe20000410000 */
        /* <DEDUP_REMOVED lines=8> */
[----:B------:R-:W-:Y:S01]  /*1810*/  FFMA.FTZ R33, R48, R48, R33 ;  /* 0x0000003030217223 */ /* 0x000fe20000010021 */
[----:B--2---:R-:W-:Y:S01]  /*1820*/  FMUL.FTZ R31, R51, R51 ;  /* 0x00000033331f7220 */ /* 0x004fe20000410000 */
        /* <DEDUP_REMOVED lines=18> */
[----:B------:R-:W-:-:S02]  /*1950*/  FFMA.FTZ R33, R56, R56, R33 ;  /* 0x0000003838217223 */ /* 0x000fc40000010021 */
[----:B------:R-:W-:Y:S02]  /*1960*/  FADD.FTZ R28, R28, R29 ;  /* 0x0000001d1c1c7221 */ /* 0x000fe40000010000 */
[----:B------:R-:W-:-:S03]  /*1970*/  FADD.FTZ R30, R30, R33 ;  /* 0x000000211e1e7221 */ /* 0x000fc60000010000 */
        /* <DEDUP_REMOVED lines=34> */
.L_x_3677:
[----:B------:R-:W-:Y:S05]  /*1ba0*/  BSYNC.RECONVERGENT B0 ;  /* 0x0000000000007941 */ /* 0x000fea0003800200 */
.L_x_3676:
        /* <DEDUP_REMOVED lines=54> */
.L_x_3679:
[----:B------:R-:W-:Y:S05]  /*1f10*/  BSYNC.RECONVERGENT B0 ;  /* 0x0000000000007941 */ /* 0x000fea0003800200 */
.L_x_3678:
        /* <DEDUP_REMOVED lines=13> */
[----:B-1----:R-:W-:Y:S01]  /*1ff0*/  LOP3.LUT P1, R34, R6, 0x2, RZ, 0xc0, !PT ;  /* 0x0000000206227812 */ /* 0x002fe2000782c0ff */
[----:B------:R-:W-:Y:S02]  /*2000*/  IMAD R35, R3, R7, R0 ;  /* 0x0000000703237224 */ /* 0x000fe400078e0200 */
        /* <DEDUP_REMOVED lines=12> */
.L_x_3682:
[----:B------:R-:W3:Y:S04]  /*20d0*/  LDG.E.STRONG.GPU R30, desc[UR6][R28.64] ;  /* 0x000000061c1e7981 */ /* 0x000ee8000c1ef900 */
[----:B---3--:R-:W-:Y:S01]  /*20e0*/  CCTL.IVALL ;  /* 0x00000000ff00798f */ /* 0x008fe20002000000 */
[----:B------:R-:W-:Y:S05]  /*20f0*/  YIELD ;  /* 0x0000000000007946 */ /* 0x000fea0003800000 */
[----:B------:R-:W-:-:S13]  /*2100*/  ISETP.NE.AND P1, PT, R30, R37, PT ;  /* 0x000000251e00720c */ /* 0x000fda0003f25270 */
[----:B------:R-:W-:Y:S05]  /*2110*/  @P1 BRA `(.L_x_3682) ;  /* 0xfffffffc00ec1947 */ /* 0x000fea000383ffff */
.L_x_3681:
        /* <DEDUP_REMOVED lines=11> */
[--C-:B------:R-:W-:Y:S01]  /*21d0*/  IMAD R28, R7, 0x3, R0.reuse ;  /* 0x00000003071c7824 */ /* 0x100fe200078e0200 */
[----:B------:R-:W-:Y:S01]  /*21e0*/  IADD3 R66, PT, PT, -R3, RZ, RZ ;  /* 0x000000ff03427210 */ /* 0x000fe20007ffe1ff */
[----:B--2---:R-:W-:Y:S01]  /*21f0*/  IMAD R36, R7, 0x7, R0 ;  /* 0x0000000707247824 */ /* 0x004fe200078e0200 */
[----:B------:R-:W-:Y:S01]  /*2200*/  MOV R70, R0 ;  /* 0x0000000000467202 */ /* 0x000fe20000000f00 */
[----:B------:R-:W-:-:S06]  /*2210*/  UMOV UR4, URZ ;  /* 0x000000ff00047c82 */ /* 0x000fcc0008000000 */
.L_x_3684:
[----:B------:R-:W-:-:S13]  /*2220*/  ISETP.EQ.OR P1, PT, R66, RZ, P2 ;  /* 0x000000ff4200720c */ /* 0x000fda0001722670 */
[----:B------:R-:W-:-:S05]  /*2230*/  @!P1 IMAD.WIDE.U32 R78, R70, 0x8, R38 ;  /* 0x00000008464e9825 */ /* 0x000fca00078e0026 */
[----:B------:R-:W0:Y:S01]  /*2240*/  @!P1 LDG.E.64 R30, desc[UR6][R78.64] ;  /* 0x000000064e1e9981 */ /* 0x000e22000c1e1b00 */
[----:B------:R-:W-:-:S06]  /*2250*/  UIADD3 UR5, UPT, UPT, UR4, 0x1, URZ ;  /* 0x0000000104057890 */ /* 0x000fcc000fffe0ff */
[----:B------:R-:W-:-:S13]  /*2260*/  ISETP.EQ.OR P4, PT, R3, UR5, P2 ;  /* 0x0000000503007c0c */ /* 0x000fda0009782670 */
[----:B-1----:R-:W-:Y:S01]  /*2270*/  @!P4 IMAD.WIDE.U32 R34, R72, 0x8, R38 ;  /* 0x000000084822c825 */ /* 0x002fe200078e0026 */
[----:B------:R-:W-:-:S03]  /*2280*/  UIADD3 UR5, UPT, UPT, UR4, 0x2, URZ ;  /* 0x0000000204057890 */ /* 0x000fc6000fffe0ff */
[----:B0-----:R-:W-:Y:S01]  /*2290*/  @!P1 FADD.FTZ R32, R32, R30 ;  /* 0x0000001e20209221 */ /* 0x001fe20000010000 */
[----:B------:R-:W-:Y:S02]  /*22a0*/  @!P1 FADD.FTZ R33, R33, R31 ;  /* 0x0000001f21219221 */ /* 0x000fe40000010000 */
[----:B------:R-:W2:Y:S01]  /*22b0*/  @!P4 LDG.E.64 R30, desc[UR6][R34.64] ;  /* 0x00000006221ec981 */ /* 0x000ea2000c1e1b00 */
[----:B------:R-:W-:-:S13]  /*22c0*/  ISETP.EQ.OR P1, PT, R3, UR5, P2 ;  /* 0x0000000503007c0c */ /* 0x000fda0009722670 */
[----:B------:R-:W-:Y:S01]  /*22d0*/  @!P1 IMAD.WIDE.U32 R78, R68, 0x8, R38 ;  /* 0x00000008444e9825 */ /* 0x000fe200078e0026 */
[----:B------:R-:W-:-:S03]  /*22e0*/  UIADD3 UR5, UPT, UPT, UR4, 0x3, URZ ;  /* 0x0000000304057890 */ /* 0x000fc6000fffe0ff */
[----:B--2---:R-:W-:Y:S01]  /*22f0*/  @!P4 FADD.FTZ R32, R32, R30 ;  /* 0x0000001e2020c221 */ /* 0x004fe20000010000 */
        /* <DEDUP_REMOVED lines=20> */
[----:B------:R-:W-:Y:S01]  /*2440*/  ISETP.EQ.OR P1, PT, R3, UR5, P2 ;  /* 0x0000000503007c0c */ /* 0x000fe20009722670 */
[----:B------:R-:W-:Y:S01]  /*2450*/  UIADD3 UR5, UPT, UPT, UR4, 0x7, URZ ;  /* 0x0000000704057890 */ /* 0x000fe2000fffe0ff */
[----:B------:R-:W0:Y:S01]  /*2460*/  LDC R78, c[0x0][0x370] ;  /* 0x0000dc00ff4e7b82 */ /* 0x000e220000000800 */
[----:B--2---:R-:W-:Y:S01]  /*2470*/  @!P4 FADD.FTZ R32, R32, R30 ;  /* 0x0000001e2020c221 */ /* 0x004fe20000010000 */
[----:B------:R-:W-:-:S09]  /*2480*/  @!P4 FADD.FTZ R33, R33, R31 ;  /* 0x0000001f2121c221 */ /* 0x000fd20000010000 */
[----:B------:R-:W-:Y:S01]  /*2490*/  @!P1 IMAD.WIDE.U32 R30, R37, 0x8, R38 ;  /* 0x00000008251e9825 */ /* 0x000fe200078e0026 */
[----:B------:R-:W-:-:S05]  /*24a0*/  ISETP.EQ.OR P4, PT, R3, UR5, P2 ;  /* 0x0000000503007c0c */ /* 0x000fca0009782670 */
[----:B------:R-:W2:Y:S08]  /*24b0*/  @!P1 LDG.E.64 R30, desc[UR6][R30.64] ;  /* 0x000000061e1e9981 */ /* 0x000eb0000c1e1b00 */
[----:B------:R-:W-:-:S06]  /*24c0*/  @!P4 IMAD.WIDE.U32 R34, R36, 0x8, R38 ;  /* 0x000000082422c825 */ /* 0x000fcc00078e0026 */
[----:B------:R-:W3:Y:S01]  /*24d0*/  @!P4 LDG.E.64 R34, desc[UR6][R34.64] ;  /* 0x000000062222c981 */ /* 0x000ee2000c1e1b00 */
        /* <DEDUP_REMOVED lines=11> */
[----:B0-----:R-:W-:Y:S01]  /*2590*/  LOP3.LUT R30, R78, 0x7ffffff8, RZ, 0xc0, !PT ;  /* 0x7ffffff84e1e7812 */ /* 0x001fe200078ec0ff */
[----:B------:R-:W-:-:S03]  /*25a0*/  @!P1 FADD.FTZ R33, R33, R31 ;  /* 0x0000001f21219221 */ /* 0x000fc60000010000 */
[----:B------:R-:W-:Y:S01]  /*25b0*/  ISETP.NE.AND P1, PT, R30, UR4, PT ;  /* 0x000000041e007c0c */ /* 0x000fe2000bf25270 */
[----:B---3--:R-:W-:Y:S01]  /*25c0*/  @!P4 FADD.FTZ R32, R32, R34 ;  /* 0x000000222020c221 */ /* 0x008fe20000010000 */
[----:B------:R-:W-:-:S11]  /*25d0*/  @!P4 FADD.FTZ R33, R33, R35 ;  /* 0x000000232121c221 */ /* 0x000fd60000010000 */
[----:B------:R-:W-:Y:S05]  /*25e0*/  @P1 BRA `(.L_x_3684) ;  /* 0xfffffffc000c1947 */ /* 0x000fea000383ffff */
[----:B------:R-:W-:-:S07]  /*25f0*/  MOV R64, R30 ;  /* 0x0000001e00407202 */ /* 0x000fce0000000f00 */
.L_x_3683:
        /* <DEDUP_REMOVED lines=12> */
[----:B-1----:R-:W-:Y:S02]  /*26c0*/  IADD3 R34, PT, PT, R64, 0x2, RZ ;  /* 0x0000000240227810 */ /* 0x002fe40007ffe0ff */
        /* <DEDUP_REMOVED lines=25> */
.L_x_3685:
[----:B------:R-:W-:Y:S05]  /*2860*/  BRA.U !UP1, `(.L_x_3680) ;  /* 0x0000000109707547 */ /* 0x000fea000b800000 */
[----:B-1----:R-:W1:Y:S01]  /*2870*/  LDC R34, c[0x0][0x370] ;  /* 0x0000dc00ff227b82 */ /* 0x002e620000000800 */
[----:B------:R-:W-:Y:S01]  /*2880*/  UISETP.NE.AND UP0, UPT, UR5, 0x1, UPT ;  /* 0x000000010500788c */ /* 0x000fe2000bf05270 */
[----:B-1----:R-:W-:-:S08]  /*2890*/  LOP3.LUT R34, R34, 0x1, RZ, 0xc0, !PT ;  /* 0x0000000122227812 */ /* 0x002fd000078ec0ff */
        /* <DEDUP_REMOVED lines=15> */
.L_x_3686:
        /* <DEDUP_REMOVED lines=9> */
.L_x_3687:
[----:B------:R-:W-:Y:S05]  /*2a20*/  BSYNC.RECONVERGENT B0 ;  /* 0x0000000000007941 */ /* 0x000fea0003800200 */
.L_x_3680:
[----:B------:R-:W4:Y:S01]  /*2a30*/  S2UR UR5, SR_CgaCtaId ;  /* 0x00000000000579c3 */ /* 0x000f220000008800 */
[----:B------:R-:W0:Y:S01]  /*2a40*/  LDCU UR8, c[0x0][0x414] ;  /* 0x00008280ff0877ac */ /* 0x000e220008000800 */
[----:B------:R-:W-:Y:S01]  /*2a50*/  LOP3.LUT R37, R60, 0xffff, RZ, 0xc0, !PT ;  /* 0x0000ffff3c257812 */ /* 0x000fe200078ec0ff */
[----:B------:R-:W-:-:S03]  /*2a60*/  UMOV UR4, 0x400 ;  /* 0x0000040000047882 */ /* 0x000fc60000000000 */
[----:B------:R-:W-:Y:S02]  /*2a70*/  IADD3 R37, PT, PT, R62, R37, RZ ;  /* 0x000000253e257210 */ /* 0x000fe40007ffe0ff */
[----:B------:R-:W1:Y:S08]  /*2a80*/  @P0 LDC.64 R78, c[0x0][0x388] ;  /* 0x0000e200ff4e0b82 */ /* 0x000e700000000a00 */
[----:B------:R-:W2:Y:S01]  /*2a90*/  LDC.64 R30, c[0x0][0x398] ;  /* 0x0000e600ff1e7b82 */ /* 0x000ea20000000a00 */
[----:B0-----:R-:W-:Y:S01]  /*2aa0*/  @P0 FMUL.FTZ R38, R32, UR8 ;  /* 0x0000000820260c20 */ /* 0x001fe20008410000 */
[----:B------:R-:W-:Y:S01]  /*2ab0*/  @P0 FMUL.FTZ R39, R33, UR8 ;  /* 0x0000000821270c20 */ /* 0x000fe20008410000 */
[----:B----4-:R-:W-:-:S05]  /*2ac0*/  ULEA UR4, UR5, UR4, 0x18 ;  /* 0x0000000405047291 */ /* 0x010fca000f8ec0ff */
[----:B---3--:R-:W0:Y:S01]  /*2ad0*/  LDC.64 R28, c[0x0][0x3a0] ;  /* 0x0000e800ff1c7b82 */ /* 0x008e220000000a00 */
[----:B------:R-:W3:Y:S01]  /*2ae0*/  LDCU UR5, c[0x0][0x404] ;  /* 0x00008080ff0577ac */ /* 0x000ee20008000800 */
[----:B-1----:R-:W-:Y:S02]  /*2af0*/  @P0 IMAD.WIDE R78, R8, 0x8, R78 ;  /* 0x00000008084e0825 */ /* 0x002fe400078e024e */
[----:B------:R-:W-:Y:S04]  /*2b00*/  @!P2 STS.64 [UR4+0xc0], R32 ;  /* 0x0000c020ff00a988 */ /* 0x000fe80008000a04 */
[----:B------:R-:W-:Y:S01]  /*2b10*/  @P0 STG.E.64 desc[UR6][R78.64], R38 ;  /* 0x000000264e000986 */ /* 0x000fe2000c101b06 */
[C---:B--2---:R-:W-:Y:S01]  /*2b20*/  IMAD.WIDE R30, R37.reuse, 0x4, R30 ;  /* 0x00000004251e7825 */ /* 0x044fe200078e021e */
[----:B------:R-:W-:Y:S03]  /*2b30*/  BAR.SYNC.DEFER_BLOCKING 0x0 ;  /* 0x0000000000007b1d */ /* 0x000fe60000010000 */
[----:B0-----:R-:W-:-:S06]  /*2b40*/  IMAD.WIDE R36, R37, 0x4, R28 ;  /* 0x0000000425247825 */ /* 0x001fcc00078e021c */
[----:B------:R-:W5:Y:S04]  /*2b50*/  LDG.E.64 R36, desc[UR6][R36.64] ;  /* 0x0000000624247981 */ /* 0x000f68000c1e1b00 */
[----:B------:R-:W0:Y:S01]  /*2b60*/  LDS.64 R28, [UR4+0xc0] ;  /* 0x0000c004ff1c7984 */ /* 0x000e220008000a00 */
[----:B------:R-:W1:Y:S03]  /*2b70*/  LDCU.U8 UR4, c[0x0][0x3fc] ;  /* 0x00007f80ff0477ac */ /* 0x000e660008000000 */
[----:B------:R3:W5:Y:S01]  /*2b80*/  LDG.E.64 R34, desc[UR6][R30.64] ;  /* 0x000000061e227981 */ /* 0x000762000c1e1b00 */
[----:B0-----:R-:W-:-:S04]  /*2b90*/  FMUL.FTZ R28, R28, UR8 ;  /* 0x000000081c1c7c20 */ /* 0x001fc80008410000 */
[----:B------:R-:W-:-:S04]  /*2ba0*/  FMUL.FTZ R62, R28, R28 ;  /* 0x0000001c1c3e7220 */ /* 0x000fc80000410000 */
[----:B------:R-:W-:-:S05]  /*2bb0*/  FFMA.FTZ R29, R29, UR8, -R62 ;  /* 0x000000081d1d7c23 */ /* 0x000fca000801083e */
[----:B------:R-:W-:-:S13]  /*2bc0*/  FSETP.GTU.FTZ.AND P1, PT, R29, RZ, PT ;  /* 0x000000ff1d00720b */ /* 0x000fda0003f3c000 */
[----:B------:R-:W0:Y:S01]  /*2bd0*/  @P1 LDC R66, c[0x0][0x3a8] ;  /* 0x0000ea00ff421b82 */ /* 0x000e220000000800 */
[----:B-1----:R-:W-:Y:S01]  /*2be0*/  UISETP.NE.AND UP0, UPT, UR4, URZ, UPT ;  /* 0x000000ff0400728c */ /* 0x002fe2000bf05270 */
[----:B---3--:R-:W-:Y:S01]  /*2bf0*/  IMAD R30, R3, UR5, R4 ;  /* 0x00000005031e7c24 */ /* 0x008fe2000f8e0204 */
[----:B------:R-:W-:Y:S04]  /*2c00*/  BSSY.RECONVERGENT B0, `(.L_x_3688) ;  /* 0x000037a000007945 */ /* 0x000fe80003800200 */
[C---:B------:R-:W-:Y:S02]  /*2c10*/  IADD3 R31, PT, PT, R30.reuse, 0x60, RZ ;  /* 0x000000601e1f7810 */ /* 0x040fe40007ffe0ff */
[----:B------:R-:W-:Y:S01]  /*2c20*/  IADD3 R32, PT, PT, R30, 0x78, RZ ;  /* 0x000000781e207810 */ /* 0x000fe20007ffe0ff */
[----:B0-----:R-:W-:Y:S01]  /*2c30*/  @P1 FADD.FTZ R66, R29, R66 ;  /* 0x000000421d421221 */ /* 0x001fe20000010000 */
[----:B------:R-:W-:-:S06]  /*2c40*/  HFMA2 R29, -RZ, RZ, 1.875, 0 ;  /* 0x3f800000ff1d7431 */ /* 0x000fcc00000001ff */
[----:B------:R0:W1:Y:S01]  /*2c50*/  @P1 MUFU.RSQ R29, R66 ;  /* 0x00000042001d1308 */ /* 0x0000620000001400 */
[C---:B------:R-:W-:Y:S02]  /*2c60*/  IADD3 R83, PT, PT, R30.reuse, 0x8, RZ ;  /* 0x000000081e537810 */ /* 0x040fe40007ffe0ff */
[----:B------:R-:W-:Y:S02]  /*2c70*/  IADD3 R33, PT, PT, R30, 0x48, RZ ;  /* 0x000000481e217810 */ /* 0x000fe40007ffe0ff */
[----:B------:R-:W-:Y:S02]  /*2c80*/  SHF.R.S32.HI R38, RZ, 0x1f, R31 ;  /* 0x0000001fff267819 */ /* 0x000fe4000001141f */
[----:B------:R-:W-:Y:S02]  /*2c90*/  SHF.R.S32.HI R39, RZ, 0x1f, R32 ;  /* 0x0000001fff277819 */ /* 0x000fe40000011420 */
[----:B------:R-:W-:Y:S02]  /*2ca0*/  SHF.R.S32.HI R64, RZ, 0x1f, R83 ;  /* 0x0000001fff407819 */ /* 0x000fe40000011453 */
[----:B------:R-:W-:Y:S01]  /*2cb0*/  SHF.R.S32.HI R62, RZ, 0x1f, R33 ;  /* 0x0000001fff3e7819 */ /* 0x000fe20000011421 */
[----:B0-----:R-:W-:Y:S06]  /*2cc0*/  BRA.U UP0, `(.L_x_3689) ;  /* 0x0000001500a07547 */ /* 0x001fec000b800000 */
[----:B------:R-:W0:Y:S01]  /*2cd0*/  LDCU.64 UR8, c[0x0][0x3e8] ;  /* 0x00007d00ff0877ac */ /* 0x000e220008000a00 */
[----:B------:R-:W-:Y:S01]  /*2ce0*/  SHF.R.S32.HI R66, RZ, 0x1f, R30 ;  /* 0x0000001fff427819 */ /* 0x000fe2000001141e */
[----:B------:R-:W-:Y:S01]  /*2cf0*/  BSSY.RECONVERGENT B1, `(.L_x_3690) ;  /* 0x0000015000017945 */ /* 0x000fe20003800200 */
[----:B0-----:R-:W-:-:S04]  /*2d00*/  ISETP.GE.U32.AND P1, PT, R30, UR8, PT ;  /* 0x000000081e007c0c */ /* 0x001fc8000bf26070 */
[----:B------:R-:W-:-:S13]  /*2d10*/  ISETP.GE.AND.EX P1, PT, R66, UR9, PT, P1 ;  /* 0x0000000942007c0c */ /* 0x000fda000bf26310 */
[----:B------:R-:W-:Y:S05]  /*2d20*/  @P1 BRA `(.L_x_3691) ;  /* 0x0000000000441947 */ /* 0x000fea0003800000 */
[----:B------:R-:W0:Y:S01]  /*2d30*/  LDCU.64 UR10, c[0x0][0x3e0] ;  /* 0x00007c00ff0a77ac */ /* 0x000e220008000a00 */
[----:B------:R-:W-:Y:S01]  /*2d40*/  MOV R80, R74 ;  /* 0x0000004a00507202 */ /* 0x000fe20000000f00 */
[----:B------:R-:W-:Y:S01]  /*2d50*/  FADD.FTZ R14, -R28, R14 ;  /* 0x0000000e1c0e7221 */ /* 0x000fe20000010100 */
[----:B------:R-:W-:Y:S01]  /*2d60*/  MOV R81, R77 ;  /* 0x0000004d00517202 */ /* 0x000fe20000000f00 */
[----:B------:R-:W2:Y:S01]  /*2d70*/  LDCU.64 UR4, c[0x0][0x380] ;  /* 0x00007000ff0477ac */ /* 0x000ea20008000a00 */
[----:B0-----:R-:W-:Y:S02]  /*2d80*/  IMAD R79, R66, UR10, RZ ;  /* 0x0000000a424f7c24 */ /* 0x001fe4000f8e02ff */
[----:B------:R-:W-:Y:S01]  /*2d90*/  FADD.FTZ R66, -R28, R15 ;  /* 0x0000000f1c427221 */ /* 0x000fe20000010100 */
[----:B------:R-:W-:-:S04]  /*2da0*/  IMAD.WIDE.U32 R80, R30, UR10, R80 ;  /* 0x0000000a1e507c25 */ /* 0x000fc8000f8e0050 */
[-C--:B-1----:R-:W-:Y:S01]  /*2db0*/  FMUL.FTZ R15, R14, R29.reuse ;  /* 0x0000001d0e0f7220 */ /* 0x082fe20000410000 */
[----:B------:R-:W-:Y:S01]  /*2dc0*/  FMUL.FTZ R66, R66, R29 ;  /* 0x0000001d42427220 */ /* 0x000fe20000410000 */
[----:B------:R-:W-:Y:S01]  /*2dd0*/  IMAD R79, R30, UR11, R79 ;  /* 0x0000000b1e4f7c24 */ /* 0x000fe2000f8e024f */
[----:B--2---:R-:W-:Y:S01]  /*2de0*/  LEA R78, P1, R80, UR4, 0x2 ;  /* 0x00000004504e7c11 */ /* 0x004fe2000f8210ff */
[----:B-----5:R-:W-:Y:S01]  /*2df0*/  FFMA.FTZ R14, R34, R15, R36 ;  /* 0x0000000f220e7223 */ /* 0x020fe20000010024 */
[----:B------:R-:W-:Y:S02]  /*2e00*/  FFMA.FTZ R15, R35, R66, R37 ;  /* 0x00000042230f7223 */ /* 0x000fe40000010025 */
[----:B------:R-:W-:-:S04]  /*2e10*/  IADD3 R79, PT, PT, R81, R79, RZ ;  /* 0x0000004f514f7210 */ /* 0x000fc80007ffe0ff */
[----:B------:R-:W-:-:S05]  /*2e20*/  LEA.HI.X R79, R80, UR5, R79, 0x2, P1 ;  /* 0x00000005504f7c11 */ /* 0x000fca00088f144f */
[----:B------:R0:W-:Y:S02]  /*2e30*/  STG.E.64 desc[UR6][R78.64], R14 ;  /* 0x0000000e4e007986 */ /* 0x0001e4000c101b06 */
.L_x_3691:
[----:B------:R-:W-:Y:S05]  /*2e40*/  BSYNC.RECONVERGENT B1 ;  /* 0x0000000000017941 */ /* 0x000fea0003800200 */
.L_x_3690:
[----:B------:R-:W-:Y:S01]  /*2e50*/  ISETP.GE.U32.AND P1, PT, R83, UR8, PT ;  /* 0x0000000853007c0c */ /* 0x000fe2000bf26070 */
[----:B------:R-:W-:Y:S03]  /*2e60*/  BSSY.RECONVERGENT B1, `(.L_x_3692) ;  /* 0x0000014000017945 */ /* 0x000fe60003800200 */
[----:B------:R-:W-:-:S13]  /*2e70*/  ISETP.GE.AND.EX P1, PT, R64, UR9, PT, P1 ;  /* 0x0000000940007c0c */ /* 0x000fda000bf26310 */
[----:B------:R-:W-:Y:S05]  /*2e80*/  @P1 BRA `(.L_x_3693) ;  /* 0x0000000000441947 */ /* 0x000fea0003800000 */
[----:B------:R-:W2:Y:S01]  /*2e90*/  LDCU.64 UR4, c[0x0][0x3e0] ;  /* 0x00007c00ff0477ac */ /* 0x000ea20008000a00 */
[----:B0-----:R-:W-:Y:S01]  /*2ea0*/  MOV R14, R74 ;  /* 0x0000004a000e7202 */ /* 0x001fe20000000f00 */
[----:B------:R-:W-:Y:S01]  /*2eb0*/  FADD.FTZ R16, -R28, R16 ;  /* 0x000000101c107221 */ /* 0x000fe20000010100 */
[----:B------:R-:W-:Y:S01]  /*2ec0*/  MOV R15, R77 ;  /* 0x0000004d000f7202 */ /* 0x000fe20000000f00 */
[----:B------:R-:W0:Y:S01]  /*2ed0*/  LDCU.64 UR10, c[0x0][0x380] ;  /* 0x00007000ff0a77ac */ /* 0x000e220008000a00 */
[----:B--2---:R-:W-:Y:S02]  /*2ee0*/  IMAD R64, R64, UR4, RZ ;  /* 0x0000000440407c24 */ /* 0x004fe4000f8e02ff */
[----:B------:R-:W-:-:S04]  /*2ef0*/  IMAD.WIDE.U32 R14, R83, UR4, R14 ;  /* 0x00000004530e7c25 */ /* 0x000fc8000f8e000e */
[----:B------:R-:W-:Y:S01]  /*2f00*/  IMAD R79, R83, UR5, R64 ;  /* 0x00000005534f7c24 */ /* 0x000fe2000f8e0240 */
[----:B0-----:R-:W-:-:S04]  /*2f10*/  LEA R78, P1, R14, UR10, 0x2 ;  /* 0x0000000a0e4e7c11 */ /* 0x001fc8000f8210ff */
[----:B------:R-:W-:Y:S01]  /*2f20*/  IADD3 R79, PT, PT, R15, R79, RZ ;  /* 0x0000004f0f4f7210 */ /* 0x000fe20007ffe0ff */
[----:B-1----:R-:W-:-:S03]  /*2f30*/  FMUL.FTZ R15, R16, R29 ;  /* 0x0000001d100f7220 */ /* 0x002fc60000410000 */
[----:B------:R-:W-:Y:S01]  /*2f40*/  LEA.HI.X R79, R14, UR11, R79, 0x2, P1 ;  /* 0x0000000b0e4f7c11 */ /* 0x000fe200088f144f */
[----:B------:R-:W-:-:S04]  /*2f50*/  FADD.FTZ R14, -R28, R17 ;  /* 0x000000111c0e7221 */ /* 0x000fc80000010100 */
[----:B------:R-:W-:Y:S01]  /*2f60*/  FMUL.FTZ R16, R14, R29 ;  /* 0x0000001d0e107220 */ /* 0x000fe20000410000 */
[----:B-----5:R-:W-:-:S03]  /*2f70*/  FFMA.FTZ R14, R34, R15, R36 ;  /* 0x0000000f220e7223 */ /* 0x020fc60000010024 */
[----:B------:R-:W-:-:S05]  /*2f80*/  FFMA.FTZ R15, R35, R16, R37 ;  /* 0x00000010230f7223 */ /* 0x000fca0000010025 */
[----:B------:R2:W-:Y:S02]  /*2f90*/  STG.E.64 desc[UR6][R78.64], R14 ;  /* 0x0000000e4e007986 */ /* 0x0005e4000c101b06 */
.L_x_3693:
[----:B------:R-:W-:Y:S05]  /*2fa0*/  BSYNC.RECONVERGENT B1 ;  /* 0x0000000000017941 */ /* 0x000fea0003800200 */
.L_x_3692:
[----:B------:R-:W-:Y:S01]  /*2fb0*/  IADD3 R17, PT, PT, R30, 0x10, RZ ;  /* 0x000000101e117810 */ /* 0x000fe20007ffe0ff */
[----:B------:R-:W-:Y:S03]  /*2fc0*/  BSSY.RECONVERGENT B1, `(.L_x_3694) ;  /* 0x0000016000017945 */ /* 0x000fe60003800200 */
[----:B------:R-:W-:Y:S02]  /*2fd0*/  ISETP.GE.U32.AND P1, PT, R17, UR8, PT ;  /* 0x0000000811007c0c */ /* 0x000fe4000bf26070 */
[----:B0-2---:R-:W-:-:S04]  /*2fe0*/  SHF.R.S32.HI R14, RZ, 0x1f, R17 ;  /* 0x0000001fff0e7819 */ /* 0x005fc80000011411 */
[----:B------:R-:W-:-:S13]  /*2ff0*/  ISETP.GE.AND.EX P1, PT, R14, UR9, PT, P1 ;  /* 0x000000090e007c0c */ /* 0x000fda000bf26310 */
[----:B------:R-:W-:Y:S05]  /*3000*/  @P1 BRA `(.L_x_3695) ;  /* 0x0000000000441947 */ /* 0x000fea0003800000 */
[----:B------:R-:W0:Y:S01]  /*3010*/  LDCU.64 UR4, c[0x0][0x3e0] ;  /* 0x00007c00ff0477ac */ /* 0x000e220008000a00 */
[----:B------:R-:W-:Y:S01]  /*3020*/  MOV R15, R77 ;  /* 0x0000004d000f7202 */ /* 0x000fe20000000f00 */
[----:B------:R-:W-:Y:S01]  /*3030*/  FADD.FTZ R18, -R28, R18 ;  /* 0x000000121c127221 */ /* 0x000fe20000010100 */
[----:B------:R-:W2:Y:S01]  /*3040*/  LDCU.64 UR10, c[0x0][0x380] ;  /* 0x00007000ff0a77ac */ /* 0x000ea20008000a00 */
[----:B0-----:R-:W-:-:S04]  /*3050*/  IMAD R14, R14, UR4, RZ ;  /* 0x000000040e0e7c24 */ /* 0x001fc8000f8e02ff */
[----:B------:R-:W-:Y:S01]  /*3060*/  IMAD R79, R17, UR5, R14 ;  /* 0x00000005114f7c24 */ /* 0x000fe2000f8e020e */
[----:B------:R-:W-:-:S05]  /*3070*/  MOV R14, R74 ;  /* 0x0000004a000e7202 */ /* 0x000fca0000000f00 */
[----:B------:R-:W-:-:S05]  /*3080*/  IMAD.WIDE.U32 R14, R17, UR4, R14 ;  /* 0x00000004110e7c25 */ /* 0x000fca000f8e000e */
[----:B------:R-:W-:Y:S01]  /*3090*/  IADD3 R79, PT, PT, R15, R79, RZ ;  /* 0x0000004f0f4f7210 */ /* 0x000fe20007ffe0ff */
[----:B-1----:R-:W-:Y:S01]  /*30a0*/  FMUL.FTZ R15, R18, R29 ;  /* 0x0000001d120f7220 */ /* 0x002fe20000410000 */
[----:B--2---:R-:W-:-:S04]  /*30b0*/  LEA R16, P1, R14, UR10, 0x2 ;  /* 0x0000000a0e107c11 */ /* 0x004fc8000f8210ff */
[----:B------:R-:W-:Y:S01]  /*30c0*/  LEA.HI.X R17, R14, UR11, R79, 0x2, P1 ;  /* 0x0000000b0e117c11 */ /* 0x000fe200088f144f */
[----:B------:R-:W-:-:S04]  /*30d0*/  FADD.FTZ R14, -R28, R19 ;  /* 0x000000131c0e7221 */ /* 0x000fc80000010100 */
[----:B------:R-:W-:Y:S01]  /*30e0*/  FMUL.FTZ R18, R14, R29 ;  /* 0x0000001d0e127220 */ /* 0x000fe20000410000 */
[----:B-----5:R-:W-:-:S03]  /*30f0*/  FFMA.FTZ R14, R34, R15, R36 ;  /* 0x0000000f220e7223 */ /* 0x020fc60000010024 */
[----:B------:R-:W-:-:S05]  /*3100*/  FFMA.FTZ R15, R35, R18, R37 ;  /* 0x00000012230f7223 */ /* 0x000fca0000010025 */
[----:B------:R0:W-:Y:S02]  /*3110*/  STG.E.64 desc[UR6][R16.64], R14 ;  /* 0x0000000e10007986 */ /* 0x0001e4000c101b06 */
.L_x_3695:
[----:B------:R-:W-:Y:S05]  /*3120*/  BSYNC.RECONVERGENT B1 ;  /* 0x0000000000017941 */ /* 0x000fea0003800200 */
.L_x_3694:
[C---:B0-----:R-:W-:Y:S01]  /*3130*/  IADD3 R17, PT, PT, R30.reuse, 0x18, RZ ;  /* 0x000000181e117810 */ /* 0x041fe20007ffe0ff */
[----:B------:R-:W-:Y:S01]  /*3140*/  BSSY.RECONVERGENT B1, `(.L_x_3696) ;  /* 0x000001b000017945 */ /* 0x000fe20003800200 */
[----:B------:R-:W-:Y:S02]  /*3150*/  IADD3 R79, PT, PT, R30, 0x28, RZ ;  /* 0x000000281e4f7810 */ /* 0x000fe40007ffe0ff */
[----:B------:R-:W-:Y:S02]  /*3160*/  ISETP.GE.U32.AND P2, PT, R17, UR8, PT ;  /* 0x0000000811007c0c */ /* 0x000fe4000bf46070 */
[----:B------:R-:W-:Y:S02]  /*3170*/  SHF.R.S32.HI R14, RZ, 0x1f, R17 ;  /* 0x0000001fff0e7819 */ /* 0x000fe40000011411 */
[----:B------:R-:W-:Y:S02]  /*3180*/  ISETP.GE.U32.AND P3, PT, R9, UR8, PT ;  /* 0x0000000809007c0c */ /* 0x000fe4000bf66070 */
[----:B------:R-:W-:-:S02]  /*3190*/  ISETP.GE.AND.EX P2, PT, R14, UR9, PT, P2 ;  /* 0x000000090e007c0c */ /* 0x000fc4000bf46320 */
[----:B------:R-:W-:Y:S02]  /*31a0*/  ISETP.GE.U32.AND P4, PT, R79, UR8, PT ;  /* 0x000000084f007c0c */ /* 0x000fe4000bf86070 */
[----:B------:R-:W-:Y:S02]  /*31b0*/  ISETP.GE.U32.AND P1, PT, R10, UR8, PT ;  /* 0x000000080a007c0c */ /* 0x000fe4000bf26070 */
[----:B------:R-:W-:-:S07]  /*31c0*/  ISETP.GE.AND.EX P3, PT, R61, UR9, PT, P3 ;  /* 0x000000093d007c0c */ /* 0x000fce000bf66330 */
[----:B------:R-:W-:Y:S06]  /*31d0*/  @P2 BRA `(.L_x_3697) ;  /* 0x0000000000442947 */ /* 0x000fec0003800000 */
        /* <DEDUP_REMOVED lines=17> */
.L_x_3697:
[----:B------:R-:W-:Y:S05]  /*32f0*/  BSYNC.RECONVERGENT B1 ;  /* 0x0000000000017941 */ /* 0x000fea0003800200 */
.L_x_3696:
[----:B------:R-:W-:Y:S04]  /*3300*/  BSSY.RECONVERGENT B1, `(.L_x_3698) ;  /* 0x0000013000017945 */ /* 0x000fe80003800200 */
[----:B------:R-:W-:Y:S05]  /*3310*/  @P3 BRA `(.L_x_3699) ;  /* 0x0000000000443947 */ /* 0x000fea0003800000 */
[----:B------:R-:W2:Y:S01]  /*3320*/  LDCU.64 UR4, c[0x0][0x3e0] ;  /* 0x00007c00ff0477ac */ /* 0x000ea20008000a00 */
[----:B0-----:R-:W-:Y:S01]  /*3330*/  MOV R16, R74 ;  /* 0x0000004a00107202 */ /* 0x001fe20000000f00 */
[----:B------:R-:W-:Y:S01]  /*3340*/  FADD.FTZ R46, -R28, R46 ;  /* 0x0000002e1c2e7221 */ /* 0x000fe20000010100 */
[----:B------:R-:W-:Y:S01]  /*3350*/  MOV R17, R77 ;  /* 0x0000004d00117202 */ /* 0x000fe20000000f00 */
[----:B------:R-:W0:Y:S02]  /*3360*/  LDCU.64 UR10, c[0x0][0x380] ;  /* 0x00007000ff0a77ac */ /* 0x000e240008000a00 */
[----:B-1----:R-:W-:Y:S01]  /*3370*/  FMUL.FTZ R15, R46, R29 ;  /* 0x0000001d2e0f7220 */ /* 0x002fe20000410000 */
[----:B--2---:R-:W-:Y:S02]  /*3380*/  IMAD R14, R61, UR4, RZ ;  /* 0x000000043d0e7c24 */ /* 0x004fe4000f8e02ff */
[----:B------:R-:W-:-:S04]  /*3390*/  IMAD.WIDE.U32 R16, R9, UR4, R16 ;  /* 0x0000000409107c25 */ /* 0x000fc8000f8e0010 */
[----:B------:R-:W-:Y:S02]  /*33a0*/  IMAD R19, R9, UR5, R14 ;  /* 0x0000000509137c24 */ /* 0x000fe4000f8e020e */
[----:B------:R-:W-:Y:S01]  /*33b0*/  FADD.FTZ R14, -R28, R47 ;  /* 0x0000002f1c0e7221 */ /* 0x000fe20000010100 */
[----:B0-----:R-:W-:Y:S02]  /*33c0*/  LEA R18, P2, R16, UR10, 0x2 ;  /* 0x0000000a10127c11 */ /* 0x001fe4000f8410ff */
[----:B------:R-:W-:Y:S01]  /*33d0*/  IADD3 R19, PT, PT, R17, R19, RZ ;  /* 0x0000001311137210 */ /* 0x000fe20007ffe0ff */
[----:B------:R-:W-:Y:S01]  /*33e0*/  FMUL.FTZ R20, R14, R29 ;  /* 0x0000001d0e147220 */ /* 0x000fe20000410000 */
[----:B-----5:R-:W-:Y:S02]  /*33f0*/  FFMA.FTZ R14, R34, R15, R36 ;  /* 0x0000000f220e7223 */ /* 0x020fe40000010024 */
[----:B------:R-:W-:Y:S01]  /*3400*/  LEA.HI.X R19, R16, UR11, R19, 0x2, P2 ;  /* 0x0000000b10137c11 */ /* 0x000fe200090f1413 */
[----:B------:R-:W-:-:S05]  /*3410*/  FFMA.FTZ R15, R35, R20, R37 ;  /* 0x00000014230f7223 */ /* 0x000fca0000010025 */
[----:B------:R2:W-:Y:S02]  /*3420*/  STG.E.64 desc[UR6][R18.64], R14 ;  /* 0x0000000e12007986 */ /* 0x0005e4000c101b06 */
.L_x_3699:
[----:B------:R-:W-:Y:S05]  /*3430*/  BSYNC.RECONVERGENT B1 ;  /* 0x0000000000017941 */ /* 0x000fea0003800200 */
.L_x_3698:
[----:B0-2---:R-:W-:Y:S01]  /*3440*/  SHF.R.S32.HI R14, RZ, 0x1f, R79 ;  /* 0x0000001fff0e7819 */ /* 0x005fe2000001144f */
[----:B------:R-:W-:Y:S01]  /*3450*/  BSSY.RECONVERGENT B1, `(.L_x_3700) ;  /* 0x000001d000017945 */ /* 0x000fe20003800200 */
[----:B------:R-:W-:Y:S02]  /*3460*/  ISETP.GE.U32.AND P5, PT, R11, UR8, PT ;  /* 0x000000080b007c0c */ /* 0x000fe4000bfa6070 */
[----:B------:R-:W-:Y:S02]  /*3470*/  ISETP.GE.AND.EX P4, PT, R14, UR9, PT, P4 ;  /* 0x000000090e007c0c */ /* 0x000fe4000bf86340 */
[----:B------:R-:W-:Y:S02]  /*3480*/  ISETP.GE.U32.AND P2, PT, R12, UR8, PT ;  /* 0x000000080c007c0c */ /* 0x000fe4000bf46070 */
[----:B------:R-:W-:Y:S02]  /*3490*/  ISETP.GE.U32.AND P3, PT, R33, UR8, PT ;  /* 0x0000000821007c0c */ /* 0x000fe4000bf66070 */
[----:B------:R-:W-:-:S02]  /*34a0*/  ISETP.GE.U32.AND P6, PT, R13, UR8, PT ;  /* 0x000000080d007c0c */ /* 0x000fc4000bfc6070 */
[----:B------:R-:W-:Y:S02]  /*34b0*/  ISETP.GE.AND.EX P1, PT, R63, UR9, PT, P1 ;  /* 0x000000093f007c0c */ /* 0x000fe4000bf26310 */
[----:B------:R-:W-:Y:S02]  /*34c0*/  ISETP.GE.AND.EX P5, PT, R65, UR9, PT, P5 ;  /* 0x0000000941007c0c */ /* 0x000fe4000bfa6350 */
[----:B------:R-:W-:Y:S02]  /*34d0*/  ISETP.GE.AND.EX P2, PT, R67, UR9, PT, P2 ;  /* 0x0000000943007c0c */ /* 0x000fe4000bf46320 */
[----:B------:R-:W-:Y:S02]  /*34e0*/  ISETP.GE.AND.EX P3, PT, R62, UR9, PT, P3 ;  /* 0x000000093e007c0c */ /* 0x000fe4000bf66330 */
[----:B------:R-:W-:Y:S01]  /*34f0*/  IADD3 R30, PT, PT, R30, 0x68, RZ ;  /* 0x000000681e1e7810 */ /* 0x000fe20007ffe0ff */
[----:B------:R-:W-:Y:S10]  /*3500*/  @P4 BRA `(.L_x_3701) ;  /* 0x0000000000444947 */ /* 0x000ff40003800000 */
[----:B------:R-:W0:Y:S01]  /*3510*/  LDCU.64 UR4, c[0x0][0x3e0] ;  /* 0x00007c00ff0477ac */ /* 0x000e220008000a00 */
[----:B------:R-:W-:Y:S01]  /*3520*/  MOV R16, R74 ;  /* 0x0000004a00107202 */ /* 0x000fe20000000f00 */
[----:B------:R-:W-:Y:S01]  /*3530*/  FADD.FTZ R22, -R28, R22 ;  /* 0x000000161c167221 */ /* 0x000fe20000010100 */
[----:B------:R-:W-:Y:S01]  /*3540*/  MOV R17, R77 ;  /* 0x0000004d00117202 */ /* 0x000fe20000000f00 */
[----:B------:R-:W2:Y:S02]  /*3550*/  LDCU.64 UR10, c[0x0][0x380] ;  /* 0x00007000ff0a77ac */ /* 0x000ea40008000a00 */
[----:B-1----:R-:W-:Y:S01]  /*3560*/  FMUL.FTZ R15, R22, R29 ;  /* 0x0000001d160f7220 */ /* 0x002fe20000410000 */
[----:B0-----:R-:W-:Y:S02]  /*3570*/  IMAD R14, R14, UR4, RZ ;  /* 0x000000040e0e7c24 */ /* 0x001fe4000f8e02ff */
[----:B------:R-:W-:-:S04]  /*3580*/  IMAD.WIDE.U32 R16, R79, UR4, R16 ;  /* 0x000000044f107c25 */ /* 0x000fc8000f8e0010 */
[----:B------:R-:W-:Y:S02]  /*3590*/  IMAD R79, R79, UR5, R14 ;  /* 0x000000054f4f7c24 */ /* 0x000fe4000f8e020e */
[----:B------:R-:W-:Y:S01]  /*35a0*/  FADD.FTZ R14, -R28, R23 ;  /* 0x000000171c0e7221 */ /* 0x000fe20000010100 */
[----:B--2---:R-:W-:Y:S02]  /*35b0*/  LEA R18, P4, R16, UR10, 0x2 ;  /* 0x0000000a10127c11 */ /* 0x004fe4000f8810ff */
[----:B------:R-:W-:Y:S01]  /*35c0*/  IADD3 R79, PT, PT, R17, R79, RZ ;  /* 0x0000004f114f7210 */ /* 0x000fe20007ffe0ff */
[----:B------:R-:W-:Y:S01]  /*35d0*/  FMUL.FTZ R20, R14, R29 ;  /* 0x0000001d0e147220 */ /* 0x000fe20000410000 */
[----:B-----5:R-:W-:Y:S02]  /*35e0*/  FFMA.FTZ R14, R34, R15, R36 ;  /* 0x0000000f220e7223 */ /* 0x020fe40000010024 */
[----:B------:R-:W-:Y:S01]  /*35f0*/  LEA.HI.X R19, R16, UR11, R79, 0x2, P4 ;  /* 0x0000000b10137c11 */ /* 0x000fe2000a0f144f */
[----:B------:R-:W-:-:S05]  /*3600*/  FFMA.FTZ R15, R35, R20, R37 ;  /* 0x00000014230f7223 */ /* 0x000fca0000010025 */
[----:B------:R0:W-:Y:S02]  /*3610*/  STG.E.64 desc[UR6][R18.64], R14 ;  /* 0x0000000e12007986 */ /* 0x0001e4000c101b06 */
.L_x_3701:
[----:B------:R-:W-:Y:S05]  /*3620*/  BSYNC.RECONVERGENT B1 ;  /* 0x0000000000017941 */ /* 0x000fea0003800200 */
.L_x_3700:
[----:B------:R-:W-:Y:S04]  /*3630*/  BSSY.RECONVERGENT B1, `(.L_x_3702) ;  /* 0x0000013000017945 */ /* 0x000fe80003800200 */
[----:B------:R-:W-:Y:S05]  /*3640*/  @P1 BRA `(.L_x_3703) ;  /* 0x0000000000441947 */ /* 0x000fea0003800000 */
[----:B------:R-:W2:Y:S01]  /*3650*/  LDCU.64 UR4, c[0x0][0x3e0] ;  /* 0x00007c00ff0477ac */ /* 0x000ea20008000a00 */
[----:B0-----:R-:W-:Y:S01]  /*3660*/  MOV R14, R74 ;  /* 0x0000004a000e7202 */ /* 0x001fe20000000f00 */
[C---:B------:R-:W-:Y:S01]  /*3670*/  FADD.FTZ R26, -R28.reuse, R26 ;  /* 0x0000001a1c1a7221 */ /* 0x040fe20000010100 */
[----:B------:R-:W-:Y:S01]  /*3680*/  MOV R15, R77 ;  /* 0x0000004d000f7202 */ /* 0x000fe20000000f00 */
[----:B------:R-:W0:Y:S01]  /*3690*/  LDCU.64 UR10, c[0x0][0x380] ;  /* 0x00007000ff0a77ac */ /* 0x000e220008000a00 */
[----:B------:R-:W-:-:S04]  /*36a0*/  FADD.FTZ R16, -R28, R27 ;  /* 0x0000001b1c107221 */ /* 0x000fc80000010100 */
[----:B-1----:R-:W-:Y:S01]  /*36b0*/  FMUL.FTZ R20, R16, R29 ;  /* 0x0000001d10147220 */ /* 0x002fe20000410000 */
[----:B--2---:R-:W-:Y:S02]  /*36c0*/  IMAD R17, R63, UR4, RZ ;  /* 0x000000043f117c24 */ /* 0x004fe4000f8e02ff */
[----:B------:R-:W-:-:S04]  /*36d0*/  IMAD.WIDE.U32 R14, R10, UR4, R14 ;  /* 0x000000040a0e7c25 */ /* 0x000fc8000f8e000e */
[----:B------:R-:W-:Y:S02]  /*36e0*/  IMAD R19, R10, UR5, R17 ;  /* 0x000000050a137c24 */ /* 0x000fe4000f8e0211 */
[----:B------:R-:W-:Y:S01]  /*36f0*/  FMUL.FTZ R17, R26, R29 ;  /* 0x0000001d1a117220 */ /* 0x000fe20000410000 */
[----:B0-----:R-:W-:Y:S02]  /*3700*/  LEA R18, P1, R14, UR10, 0x2 ;  /* 0x0000000a0e127c11 */ /* 0x001fe4000f8210ff */
[----:B------:R-:W-:Y:S01]  /*3710*/  IADD3 R19, PT, PT, R15, R19, RZ ;  /* 0x000000130f137210 */ /* 0x000fe20007ffe0ff */
[----:B-----5:R-:W-:Y:S01]  /*3720*/  FFMA.FTZ R16, R34, R17, R36 ;  /* 0x0000001122107223 */ /* 0x020fe20000010024 */
[----:B------:R-:W-:Y:S02]  /*3730*/  FFMA.FTZ R17, R35, R20, R37 ;  /* 0x0000001423117223 */ /* 0x000fe40000010025 */
[----:B------:R-:W-:-:S05]  /*3740*/  LEA.HI.X R19, R14, UR11, R19, 0x2, P1 ;  /* 0x0000000b0e137c11 */ /* 0x000fca00088f1413 */
[----:B------:R2:W-:Y:S02]  /*3750*/  STG.E.64 desc[UR6][R18.64], R16 ;  /* 0x0000001012007986 */ /* 0x0005e4000c101b06 */
.L_x_3703:
[----:B------:R-:W-:Y:S05]  /*3760*/  BSYNC.RECONVERGENT B1 ;  /* 0x0000000000017941 */ /* 0x000fea0003800200 */
.L_x_3702:
[----:B------:R-:W-:Y:S04]  /*3770*/  BSSY.RECONVERGENT B1, `(.L_x_3704) ;  /* 0x0000013000017945 */ /* 0x000fe80003800200 */
[----:B------:R-:W-:Y:S05]  /*3780*/  @P5 BRA `(.L_x_3705) ;  /* 0x0000000000445947 */ /* 0x000fea0003800000 */
[----:B------:R-:W3:Y:S01]  /*3790*/  LDCU.64 UR4, c[0x0][0x3e0] ;  /* 0x00007c00ff0477ac */ /* 0x000ee20008000a00 */
[----:B0-----:R-:W-:Y:S01]  /*37a0*/  MOV R14, R74 ;  /* 0x0000004a000e7202 */ /* 0x001fe20000000f00 */
[C---:B------:R-:W-:Y:S01]  /*37b0*/  FADD.FTZ R40, -R28.reuse, R40 ;  /* 0x000000281c287221 */ /* 0x040fe20000010100 */
[----:B------:R-:W-:Y:S01]  /*37c0*/  MOV R15, R77 ;  /* 0x0000004d000f7202 */ /* 0x000fe20000000f00 */
[----:B------:R-:W0:Y:S01]  /*37d0*/  LDCU.64 UR10, c[0x0][0x380] ;  /* 0x00007000ff0a77ac */ /* 0x000e220008000a00 */
[----:B--2---:R-:W-:Y:S01]  /*37e0*/  FADD.FTZ R18, -R28, R41 ;  /* 0x000000291c127221 */ /* 0x004fe20000010100 */
[----:B-1----:R-:W-:-:S03]  /*37f0*/  FMUL.FTZ R17, R40, R29 ;  /* 0x0000001d28117220 */ /* 0x002fc60000410000 */
[----:B------:R-:W-:Y:S01]  /*3800*/  FMUL.FTZ R20, R18, R29 ;  /* 0x0000001d12147220 */ /* 0x000fe20000410000 */
[----:B-----5:R-:W-:Y:S01]  /*3810*/  FFMA.FTZ R18, R34, R17, R36 ;  /* 0x0000001122127223 */ /* 0x020fe20000010024 */
[----:B---3--:R-:W-:Y:S02]  /*3820*/  IMAD R16, R65, UR4, RZ ;  /* 0x0000000441107c24 */ /* 0x008fe4000f8e02ff */
[----:B------:R-:W-:-:S04]  /*3830*/  IMAD.WIDE.U32 R14, R11, UR4, R14 ;  /* 0x000000040b0e7c25 */ /* 0x000fc8000f8e000e */
[----:B------:R-:W-:Y:S01]  /*3840*/  IMAD R19, R11, UR5, R16 ;  /* 0x000000050b137c24 */ /* 0x000fe2000f8e0210 */
[----:B0-----:R-:W-:-:S04]  /*3850*/  LEA R16, P1, R14, UR10, 0x2 ;  /* 0x0000000a0e107c11 */ /* 0x001fc8000f8210ff */
[----:B------:R-:W-:-:S04]  /*3860*/  IADD3 R19, PT, PT, R15, R19, RZ ;  /* 0x000000130f137210 */ /* 0x000fc80007ffe0ff */
[----:B------:R-:W-:Y:S01]  /*3870*/  LEA.HI.X R17, R14, UR11, R19, 0x2, P1 ;  /* 0x0000000b0e117c11 */ /* 0x000fe200088f1413 */
[----:B------:R-:W-:-:S05]  /*3880*/  FFMA.FTZ R19, R35, R20, R37 ;  /* 0x0000001423137223 */ /* 0x000fca0000010025 */
[----:B------:R3:W-:Y:S02]  /*3890*/  STG.E.64 desc[UR6][R16.64], R18 ;  /* 0x0000001210007986 */ /* 0x0007e4000c101b06 */
.L_x_3705:
[----:B------:R-:W-:Y:S05]  /*38a0*/  BSYNC.RECONVERGENT B1 ;  /* 0x0000000000017941 */ /* 0x000fea0003800200 */
.L_x_3704:
[----:B------:R-:W-:Y:S04]  /*38b0*/  BSSY.RECONVERGENT B1, `(.L_x_3706) ;  /* 0x0000013000017945 */ /* 0x000fe80003800200 */
[----:B------:R-:W-:Y:S05]  /*38c0*/  @P2 BRA `(.L_x_3707) ;  /* 0x0000000000442947 */ /* 0x000fea0003800000 */
[----:B------:R-:W4:Y:S01]  /*38d0*/  LDCU.64 UR4, c[0x0][0x3e0] ;  /* 0x00007c00ff0477ac */ /* 0x000f220008000a00 */
[----:B0-----:R-:W-:Y:S01]  /*38e0*/  MOV R14, R74 ;  /* 0x0000004a000e7202 */ /* 0x001fe20000000f00 */
[C---:B------:R-:W-:Y:S01]  /*38f0*/  FADD.FTZ R42, -R28.reuse, R42 ;  /* 0x0000002a1c2a7221 */ /* 0x040fe20000010100 */
[----:B------:R-:W-:Y:S01]  /*3900*/  MOV R15, R77 ;  /* 0x0000004d000f7202 */ /* 0x000fe20000000f00 */
[----:B------:R-:W0:Y:S01]  /*3910*/  LDCU.64 UR10, c[0x0][0x380] ;  /* 0x00007000ff0a77ac */ /* 0x000e220008000a00 */
[----:B--23--:R-:W-:-:S04]  /*3920*/  FADD.FTZ R18, -R28, R43 ;  /* 0x0000002b1c127221 */ /* 0x00cfc80000010100 */
[----:B-1----:R-:W-:Y:S01]  /*3930*/  FMUL.FTZ R20, R18, R29 ;  /* 0x0000001d12147220 */ /* 0x002fe20000410000 */
[----:B----4-:R-:W-:Y:S02]  /*3940*/  IMAD R17, R67, UR4, RZ ;  /* 0x0000000443117c24 */ /* 0x010fe4000f8e02ff */
[----:B------:R-:W-:-:S04]  /*3950*/  IMAD.WIDE.U32 R14, R12, UR4, R14 ;  /* 0x000000040c0e7c25 */ /* 0x000fc8000f8e000e */
[----:B------:R-:W-:Y:S02]  /*3960*/  IMAD R19, R12, UR5, R17 ;  /* 0x000000050c137c24 */ /* 0x000fe4000f8e0211 */
[----:B------:R-:W-:Y:S01]  /*3970*/  FMUL.FTZ R17, R42, R29 ;  /* 0x0000001d2a117220 */ /* 0x000fe20000410000 */
[----:B0-----:R-:W-:Y:S02]  /*3980*/  LEA R16, P1, R14, UR10, 0x2 ;  /* 0x0000000a0e107c11 */ /* 0x001fe4000f8210ff */
[----:B------:R-:W-:Y:S01]  /*3990*/  IADD3 R19, PT, PT, R15, R19, RZ ;  /* 0x000000130f137210 */ /* 0x000fe20007ffe0ff */
[----:B-----5:R-:W-:-:S03]  /*39a0*/  FFMA.FTZ R18, R34, R17, R36 ;  /* 0x0000001122127223 */ /* 0x020fc60000010024 */
[----:B------:R-:W-:Y:S01]  /*39b0*/  LEA.HI.X R17, R14, UR11, R19, 0x2, P1 ;  /* 0x0000000b0e117c11 */ /* 0x000fe200088f1413 */
[----:B------:R-:W-:-:S05]  /*39c0*/  FFMA.FTZ R19, R35, R20, R37 ;  /* 0x0000001423137223 */ /* 0x000fca0000010025 */
[----:B------:R4:W-:Y:S02]  /*39d0*/  STG.E.64 desc[UR6][R16.64], R18 ;  /* 0x0000001210007986 */ /* 0x0009e4000c101b06 */
.L_x_3707:
[----:B------:R-:W-:Y:S05]  /*39e0*/  BSYNC.RECONVERGENT B1 ;  /* 0x0000000000017941 */ /* 0x000fea0003800200 */
.L_x_3706:
[----:B------:R-:W-:Y:S04]  /*39f0*/  BSSY.RECONVERGENT B1, `(.L_x_3708) ;  /* 0x0000013000017945 */ /* 0x000fe80003800200 */
[----:B------:R-:W-:Y:S05]  /*3a00*/  @P3 BRA `(.L_x_3709) ;  /* 0x0000000000443947 */ /* 0x000fea0003800000 */
[----:B------:R-:W1:Y:S01]  /*3a10*/  LDCU.64 UR4, c[0x0][0x3e0] ;  /* 0x00007c00ff0477ac */ /* 0x000e620008000a00 */
[----:B0-----:R-:W-:Y:S01]  /*3a20*/  MOV R14, R74 ;  /* 0x0000004a000e7202 */ /* 0x001fe20000000f00 */
[C---:B------:R-:W-:Y:S01]  /*3a30*/  FADD.FTZ R24, -R28.reuse, R24 ;  /* 0x000000181c187221 */ /* 0x040fe20000010100 */
[----:B------:R-:W-:Y:S01]  /*3a40*/  MOV R15, R77 ;  /* 0x0000004d000f7202 */ /* 0x000fe20000000f00 */
[----:B------:R-:W0:Y:S01]  /*3a50*/  LDCU.64 UR10, c[0x0][0x380] ;  /* 0x00007000ff0a77ac */ /* 0x000e220008000a00 */
[----:B--234-:R-:W-:Y:S01]  /*3a60*/  FADD.FTZ R18, -R28, R25 ;  /* 0x000000191c127221 */ /* 0x01cfe20000010100 */
[----:B-1----:R-:W-:-:S03]  /*3a70*/  FMUL.FTZ R17, R24, R29 ;  /* 0x0000001d18117220 */ /* 0x002fc60000410000 */
[----:B------:R-:W-:Y:S01]  /*3a80*/  FMUL.FTZ R18, R18, R29 ;  /* 0x0000001d12127220 */ /* 0x000fe20000410000 */
[----:B-----5:R-:W-:-:S03]  /*3a90*/  FFMA.FTZ R20, R34, R17, R36 ;  /* 0x0000001122147223 */ /* 0x020fc60000010024 */
[----:B------:R-:W-:Y:S01]  /*3aa0*/  FFMA.FTZ R21, R35, R18, R37 ;  /* 0x0000001223157223 */ /* 0x000fe20000010025 */
[----:B------:R-:W-:Y:S02]  /*3ab0*/  IMAD R62, R62, UR4, RZ ;  /* 0x000000043e3e7c24 */ /* 0x000fe4000f8e02ff */
[----:B------:R-:W-:-:S04]  /*3ac0*/  IMAD.WIDE.U32 R14, R33, UR4, R14 ;  /* 0x00000004210e7c25 */ /* 0x000fc8000f8e000e */
[----:B------:R-:W-:Y:S01]  /*3ad0*/  IMAD R33, R33, UR5, R62 ;  /* 0x0000000521217c24 */ /* 0x000fe2000f8e023e */
[----:B0-----:R-:W-:-:S04]  /*3ae0*/  LEA R16, P1, R14, UR10, 0x2 ;  /* 0x0000000a0e107c11 */ /* 0x001fc8000f8210ff */
[----:B------:R-:W-:-:S04]  /*3af0*/  IADD3 R33, PT, PT, R15, R33, RZ ;  /* 0x000000210f217210 */ /* 0x000fc80007ffe0ff */
[----:B------:R-:W-:-:S05]  /*3b00*/  LEA.HI.X R17, R14, UR11, R33, 0x2, P1 ;  /* 0x0000000b0e117c11 */ /* 0x000fca00088f1421 */
[----:B------:R0:W-:Y:S02]  /*3b10*/  STG.E.64 desc[UR6][R16.64], R20 ;  /* 0x0000001410007986 */ /* 0x0001e4000c101b06 */
.L_x_3709:
[----:B------:R-:W-:Y:S05]  /*3b20*/  BSYNC.RECONVERGENT B1 ;  /* 0x0000000000017941 */ /* 0x000fea0003800200 */
.L_x_3708:
[----:B------:R-:W-:Y:S01]  /*3b30*/  ISETP.GE.AND.EX P6, PT, R69, UR9, PT, P6 ;  /* 0x0000000945007c0c */ /* 0x000fe2000bfc6360 */
[----:B------:R-:W-:Y:S01]  /*3b40*/  BSSY.RECONVERGENT B1, `(.L_x_3710) ;  /* 0x000001e000017945 */ /* 0x000fe20003800200 */
[----:B------:R-:W-:Y:S02]  /*3b50*/  ISETP.GE.U32.AND P1, PT, R58, UR8, PT ;  /* 0x000000083a007c0c */ /* 0x000fe4000bf26070 */
[----:B------:R-:W-:Y:S02]  /*3b60*/  ISETP.GE.U32.AND P2, PT, R31, UR8, PT ;  /* 0x000000081f007c0c */ /* 0x000fe4000bf46070 */
[----:B------:R-:W-:Y:S02]  /*3b70*/  ISETP.GE.U32.AND P3, PT, R30, UR8, PT ;  /* 0x000000081e007c0c */ /* 0x000fe4000bf66070 */
[----:B------:R-:W-:Y:S02]  /*3b80*/  ISETP.GE.U32.AND P4, PT, R59, UR8, PT ;  /* 0x000000083b007c0c */ /* 0x000fe4000bf86070 */
[----:B------:R-:W-:-:S02]  /*3b90*/  ISETP.GE.U32.AND P5, PT, R32, UR8, PT ;  /* 0x0000000820007c0c */ /* 0x000fc4000bfa6070 */
[----:B0-234-:R-:W-:Y:S02]  /*3ba0*/  SHF.R.S32.HI R18, RZ, 0x1f, R30 ;  /* 0x0000001fff127819 */ /* 0x01dfe4000001141e */
[----:B------:R-:W-:Y:S02]  /*3bb0*/  ISETP.GE.AND.EX P1, PT, R71, UR9, PT, P1 ;  /* 0x0000000947007c0c */ /* 0x000fe4000bf26310 */
[----:B------:R-:W-:Y:S02]  /*3bc0*/  ISETP.GE.AND.EX P2, PT, R38, UR9, PT, P2 ;  /* 0x0000000926007c0c */ /* 0x000fe4000bf46320 */
[----:B------:R-:W-:Y:S02]  /*3bd0*/  ISETP.GE.AND.EX P3, PT, R18, UR9, PT, P3 ;  /* 0x0000000912007c0c */ /* 0x000fe4000bf66330 */
[----:B------:R-:W-:Y:S02]  /*3be0*/  ISETP.GE.AND.EX P4, PT, R73, UR9, PT, P4 ;  /* 0x0000000949007c0c */ /* 0x000fe4000bf86340 */
[----:B------:R-:W-:Y:S01]  /*3bf0*/  ISETP.GE.AND.EX P5, PT, R39, UR9, PT, P5 ;  /* 0x0000000927007c0c */ /* 0x000fe2000bfa6350 */
[----:B------:R-:W-:-:S12]  /*3c00*/  @P6 BRA `(.L_x_3711) ;  /* 0x0000000000446947 */ /* 0x000fd80003800000 */
[----:B------:R-:W0:Y:S01]  /*3c10*/  LDCU.64 UR4, c[0x0][0x3e0] ;  /* 0x00007c00ff0477ac */ /* 0x000e220008000a00 */
[----:B------:R-:W-:Y:S01]  /*3c20*/  MOV R14, R74 ;  /* 0x0000004a000e7202 */ /* 0x000fe20000000f00 */
[C---:B------:R-:W-:Y:S01]  /*3c30*/  FADD.FTZ R44, -R28.reuse, R44 ;  /* 0x0000002c1c2c7221 */ /* 0x040fe20000010100 */
[----:B------:R-:W-:Y:S01]  /*3c40*/  MOV R15, R77 ;  /* 0x0000004d000f7202 */ /* 0x000fe20000000f00 */
[----:B------:R-:W2:Y:S01]  /*3c50*/  LDCU.64 UR10, c[0x0][0x380] ;  /* 0x00007000ff0a77ac */ /* 0x000ea20008000a00 */
[----:B------:R-:W-:Y:S01]  /*3c60*/  FADD.FTZ R20, -R28, R45 ;  /* 0x0000002d1c147221 */ /* 0x000fe20000010100 */
[----:B-1----:R-:W-:-:S03]  /*3c70*/  FMUL.FTZ R17, R44, R29 ;  /* 0x0000001d2c117220 */ /* 0x002fc60000410000 */
[----:B------:R-:W-:Y:S01]  /*3c80*/  FMUL.FTZ R20, R20, R29 ;  /* 0x0000001d14147220 */ /* 0x000fe20000410000 */
[----:B-----5:R-:W-:-:S03]  /*3c90*/  FFMA.FTZ R22, R34, R17, R36 ;  /* 0x0000001122167223 */ /* 0x020fc60000010024 */
[----:B------:R-:W-:Y:S01]  /*3ca0*/  FFMA.FTZ R23, R35, R20, R37 ;  /* 0x0000001423177223 */ /* 0x000fe20000010025 */
[----:B0-----:R-:W-:Y:S02]  /*3cb0*/  IMAD R16, R69, UR4, RZ ;  /* 0x0000000445107c24 */ /* 0x001fe4000f8e02ff */
[----:B------:R-:W-:-:S04]  /*3cc0*/  IMAD.WIDE.U32 R14, R13, UR4, R14 ;  /* 0x000000040d0e7c25 */ /* 0x000fc8000f8e000e */
[----:B------:R-:W-:Y:S01]  /*3cd0*/  IMAD R19, R13, UR5, R16 ;  /* 0x000000050d137c24 */ /* 0x000fe2000f8e0210 */
[----:B--2---:R-:W-:-:S04]  /*3ce0*/  LEA R16, P6, R14, UR10, 0x2 ;  /* 0x0000000a0e107c11 */ /* 0x004fc8000f8c10ff */
[----:B------:R-:W-:-:S04]  /*3cf0*/  IADD3 R19, PT, PT, R15, R19, RZ ;  /* 0x000000130f137210 */ /* 0x000fc80007ffe0ff */
[----:B------:R-:W-:-:S05]  /*3d00*/  LEA.HI.X R17, R14, UR11, R19, 0x2, P6 ;  /* 0x0000000b0e117c11 */ /* 0x000fca000b0f1413 */
[----:B------:R0:W-:Y:S02]  /*3d10*/  STG.E.64 desc[UR6][R16.64], R22 ;  /* 0x0000001610007986 */ /* 0x0001e4000c101b06 */
.L_x_3711:
[----:B------:R-:W-:Y:S05]  /*3d20*/  BSYNC.RECONVERGENT B1 ;  /* 0x0000000000017941 */ /* 0x000fea0003800200 */
.L_x_3710:
[----:B------:R-:W-:Y:S04]  /*3d30*/  BSSY.RECONVERGENT B1, `(.L_x_3712) ;  /* 0x0000013000017945 */ /* 0x000fe80003800200 */
[----:B------:R-:W-:Y:S05]  /*3d40*/  @P1 BRA `(.L_x_3713) ;  /* 0x0000000000441947 */ /* 0x000fea0003800000 */
[----:B------:R-:W2:Y:S01]  /*3d50*/  LDCU.64 UR4, c[0x0][0x3e0] ;  /* 0x00007c00ff0477ac */ /* 0x000ea20008000a00 */
[----:B------:R-:W-:Y:S01]  /*3d60*/  MOV R14, R74 ;  /* 0x0000004a000e7202 */ /* 0x000fe20000000f00 */
[C---:B------:R-:W-:Y:S01]  /*3d70*/  FADD.FTZ R48, -R28.reuse, R48 ;  /* 0x000000301c307221 */ /* 0x040fe20000010100 */
[----:B------:R-:W-:Y:S01]  /*3d80*/  MOV R15, R77 ;  /* 0x0000004d000f7202 */ /* 0x000fe20000000f00 */
[----:B------:R-:W3:Y:S01]  /*3d90*/  LDCU.64 UR10, c[0x0][0x380] ;  /* 0x00007000ff0a77ac */ /* 0x000ee20008000a00 */
[----:B------:R-:W-:-:S04]  /*3da0*/  FADD.FTZ R20, -R28, R49 ;  /* 0x000000311c147221 */ /* 0x000fc80000010100 */
[----:B-1----:R-:W-:-:S04]  /*3db0*/  FMUL.FTZ R20, R20, R29 ;  /* 0x0000001d14147220 */ /* 0x002fc80000410000 */
[----:B0----5:R-:W-:Y:S01]  /*3dc0*/  FFMA.FTZ R23, R35, R20, R37 ;  /* 0x0000001423177223 */ /* 0x021fe20000010025 */
[----:B--2---:R-:W-:Y:S02]  /*3dd0*/  IMAD R17, R71, UR4, RZ ;  /* 0x0000000447117c24 */ /* 0x004fe4000f8e02ff */
[----:B------:R-:W-:-:S04]  /*3de0*/  IMAD.WIDE.U32 R14, R58, UR4, R14 ;  /* 0x000000043a0e7c25 */ /* 0x000fc8000f8e000e */
[----:B------:R-:W-:Y:S02]  /*3df0*/  IMAD R19, R58, UR5, R17 ;  /* 0x000000053a137c24 */ /* 0x000fe4000f8e0211 */
[----:B------:R-:W-:Y:S01]  /*3e00*/  FMUL.FTZ R17, R48, R29 ;  /* 0x0000001d30117220 */ /* 0x000fe20000410000 */
[----:B---3--:R-:W-:Y:S02]  /*3e10*/  LEA R16, P1, R14, UR10, 0x2 ;  /* 0x0000000a0e107c11 */ /* 0x008fe4000f8210ff */
[----:B------:R-:W-:Y:S01]  /*3e20*/  IADD3 R19, PT, PT, R15, R19, RZ ;  /* 0x000000130f137210 */ /* 0x000fe20007ffe0ff */
[----:B------:R-:W-:-:S03]  /*3e30*/  FFMA.FTZ R22, R34, R17, R36 ;  /* 0x0000001122167223 */ /* 0x000fc60000010024 */
[----:B------:R-:W-:-:S05]  /*3e40*/  LEA.HI.X R17, R14, UR11, R19, 0x2, P1 ;  /* 0x0000000b0e117c11 */ /* 0x000fca00088f1413 */
[----:B------:R2:W-:Y:S02]  /*3e50*/  STG.E.64 desc[UR6][R16.64], R22 ;  /* 0x0000001610007986 */ /* 0x0005e4000c101b06 */
.L_x_3713:
[----:B------:R-:W-:Y:S05]  /*3e60*/  BSYNC.RECONVERGENT B1 ;  /* 0x0000000000017941 */ /* 0x000fea0003800200 */
.L_x_3712:
[----:B------:R-:W-:Y:S04]  /*3e70*/  BSSY.RECONVERGENT B1, `(.L_x_3714) ;  /* 0x0000013000017945 */ /* 0x000fe80003800200 */
[----:B------:R-:W-:Y:S05]  /*3e80*/  @P2 BRA `(.L_x_3715) ;  /* 0x0000000000442947 */ /* 0x000fea0003800000 */
[----:B------:R-:W3:Y:S01]  /*3e90*/  LDCU.64 UR4, c[0x0][0x3e0] ;  /* 0x00007c00ff0477ac */ /* 0x000ee20008000a00 */
[----:B------:R-:W-:Y:S01]  /*3ea0*/  MOV R14, R74 ;  /* 0x0000004a000e7202 */ /* 0x000fe20000000f00 */
[C---:B------:R-:W-:Y:S01]  /*3eb0*/  FADD.FTZ R50, -R28.reuse, R50 ;  /* 0x000000321c327221 */ /* 0x040fe20000010100 */
[----:B------:R-:W-:Y:S01]  /*3ec0*/  MOV R15, R77 ;  /* 0x0000004d000f7202 */ /* 0x000fe20000000f00 */
[----:B------:R-:W4:Y:S01]  /*3ed0*/  LDCU.64 UR10, c[0x0][0x380] ;  /* 0x00007000ff0a77ac */ /* 0x000f220008000a00 */
[----:B------:R-:W-:Y:S01]  /*3ee0*/  FADD.FTZ R20, -R28, R51 ;  /* 0x000000331c147221 */ /* 0x000fe20000010100 */
[----:B012---:R-:W-:-:S03]  /*3ef0*/  FMUL.FTZ R17, R50, R29 ;  /* 0x0000001d32117220 */ /* 0x007fc60000410000 */
[----:B------:R-:W-:Y:S01]  /*3f00*/  FMUL.FTZ R20, R20, R29 ;  /* 0x0000001d14147220 */ /* 0x000fe20000410000 */
[----:B-----5:R-:W-:-:S03]  /*3f10*/  FFMA.FTZ R22, R34, R17, R36 ;  /* 0x0000001122167223 */ /* 0x020fc60000010024 */
[----:B------:R-:W-:Y:S01]  /*3f20*/  FFMA.FTZ R23, R35, R20, R37 ;  /* 0x0000001423177223 */ /* 0x000fe20000010025 */
[----:B---3--:R-:W-:Y:S02]  /*3f30*/  IMAD R38, R38, UR4, RZ ;  /* 0x0000000426267c24 */ /* 0x008fe4000f8e02ff */
[----:B------:R-:W-:-:S04]  /*3f40*/  IMAD.WIDE.U32 R14, R31, UR4, R14 ;  /* 0x000000041f0e7c25 */ /* 0x000fc8000f8e000e */
[----:B------:R-:W-:Y:S01]  /*3f50*/  IMAD R31, R31, UR5, R38 ;  /* 0x000000051f1f7c24 */ /* 0x000fe2000f8e0226 */
[----:B----4-:R-:W-:-:S04]  /*3f60*/  LEA R16, P1, R14, UR10, 0x2 ;  /* 0x0000000a0e107c11 */ /* 0x010fc8000f8210ff */
[----:B------:R-:W-:-:S04]  /*3f70*/  IADD3 R31, PT, PT, R15, R31, RZ ;  /* 0x0000001f0f1f7210 */ /* 0x000fc80007ffe0ff */
[----:B------:R-:W-:-:S05]  /*3f80*/  LEA.HI.X R17, R14, UR11, R31, 0x2, P1 ;  /* 0x0000000b0e117c11 */ /* 0x000fca00088f141f */
[----:B------:R3:W-:Y:S02]  /*3f90*/  STG.E.64 desc[UR6][R16.64], R22 ;  /* 0x0000001610007986 */ /* 0x0007e4000c101b06 */
.L_x_3715:
[----:B------:R-:W-:Y:S05]  /*3fa0*/  BSYNC.RECONVERGENT B1 ;  /* 0x0000000000017941 */ /* 0x000fea0003800200 */
.L_x_3714:
[----:B------:R-:W-:Y:S04]  /*3fb0*/  BSSY.RECONVERGENT B1, `(.L_x_3716) ;  /* 0x0000013000017945 */ /* 0x000fe80003800200 */
[----:B------:R-:W-:Y:S05]  /*3fc0*/  @P3 BRA `(.L_x_3717) ;  /* 0x0000000000443947 */ /* 0x000fea0003800000 */
[----:B------:R-:W4:Y:S01]  /*3fd0*/  LDCU.64 UR4, c[0x0][0x3e0] ;  /* 0x00007c00ff0477ac */ /* 0x000f220008000a00 */
[----:B------:R-:W-:Y:S01]  /*3fe0*/  MOV R14, R74 ;  /* 0x0000004a000e7202 */ /* 0x000fe20000000f00 */
[----:B------:R-:W-:Y:S01]  /*3ff0*/  FADD.FTZ R52, -R28, R52 ;  /* 0x000000341c347221 */ /* 0x000fe20000010100 */
[----:B------:R-:W-:Y:S01]  /*4000*/  MOV R15, R77 ;  /* 0x0000004d000f7202 */ /* 0x000fe20000000f00 */
[----:B------:R-:W1:Y:S01]  /*4010*/  LDCU.64 UR10, c[0x0][0x380] ;  /* 0x00007000ff0a77ac */ /* 0x000e620008000a00 */
[----:B----4-:R-:W-:Y:S02]  /*4020*/  IMAD R19, R18, UR4, RZ ;  /* 0x0000000412137c24 */ /* 0x010fe4000f8e02ff */
[----:B------:R-:W-:Y:S01]  /*4030*/  FADD.FTZ R18, -R28, R53 ;  /* 0x000000351c127221 */ /* 0x000fe20000010100 */
[----:B0-23--:R-:W-:-:S04]  /*4040*/  IMAD.WIDE.U32 R16, R30, UR4, R14 ;  /* 0x000000041e107c25 */ /* 0x00dfc8000f8e000e */
[-C--:B-1----:R-:W-:Y:S01]  /*4050*/  FMUL.FTZ R15, R52, R29.reuse ;  /* 0x0000001d340f7220 */ /* 0x082fe20000410000 */
[----:B------:R-:W-:Y:S01]  /*4060*/  FMUL.FTZ R18, R18, R29 ;  /* 0x0000001d12127220 */ /* 0x000fe20000410000 */
[----:B------:R-:W-:Y:S01]  /*4070*/  IMAD R19, R30, UR5, R19 ;  /* 0x000000051e137c24 */ /* 0x000fe2000f8e0213 */
[----:B------:R-:W-:Y:S01]  /*4080*/  LEA R14, P1, R16, UR10, 0x2 ;  /* 0x0000000a100e7c11 */ /* 0x000fe2000f8210ff */
[----:B-----5:R-:W-:Y:S01]  /*4090*/  FFMA.FTZ R20, R34, R15, R36 ;  /* 0x0000000f22147223 */ /* 0x020fe20000010024 */
[----:B------:R-:W-:Y:S02]  /*40a0*/  FFMA.FTZ R21, R35, R18, R37 ;  /* 0x0000001223157223 */ /* 0x000fe40000010025 */
[----:B------:R-:W-:-:S04]  /*40b0*/  IADD3 R19, PT, PT, R17, R19, RZ ;  /* 0x0000001311137210 */ /* 0x000fc80007ffe0ff */
[----:B------:R-:W-:-:S05]  /*40c0*/  LEA.HI.X R15, R16, UR11, R19, 0x2, P1 ;  /* 0x0000000b100f7c11 */ /* 0x000fca00088f1413 */
[----:B------:R4:W-:Y:S02]  /*40d0*/  STG.E.64 desc[UR6][R14.64], R20 ;  /* 0x000000140e007986 */ /* 0x0009e4000c101b06 */
.L_x_3717:
[----:B------:R-:W-:Y:S05]  /*40e0*/  BSYNC.RECONVERGENT B1 ;  /* 0x0000000000017941 */ /* 0x000fea0003800200 */
.L_x_3716:
[----:B------:R-:W-:Y:S04]  /*40f0*/  BSSY.RECONVERGENT B1, `(.L_x_3718) ;  /* 0x0000013000017945 */ /* 0x000fe80003800200 */
[----:B------:R-:W-:Y:S05]  /*4100*/  @P4 BRA `(.L_x_3719) ;  /* 0x0000000000444947 */ /* 0x000fea0003800000 */
[----:B------:R-:W0:Y:S01]  /*4110*/  LDCU.64 UR4, c[0x0][0x3e0] ;  /* 0x00007c00ff0477ac */ /* 0x000e220008000a00 */
[----:B----4-:R-:W-:Y:S01]  /*4120*/  MOV R14, R74 ;  /* 0x0000004a000e7202 */ /* 0x010fe20000000f00 */
[----:B------:R-:W-:Y:S01]  /*4130*/  FADD.FTZ R54, -R28, R54 ;  /* 0x000000361c367221 */ /* 0x000fe20000010100 */
[----:B------:R-:W-:Y:S01]  /*4140*/  MOV R15, R77 ;  /* 0x0000004d000f7202 */ /* 0x000fe20000000f00 */
[----:B------:R-:W4:Y:S01]  /*4150*/  LDCU.64 UR10, c[0x0][0x380] ;  /* 0x00007000ff0a77ac */ /* 0x000f220008000a00 */
[----:B0-----:R-:W-:Y:S02]  /*4160*/  IMAD R18, R73, UR4, RZ ;  /* 0x0000000449127c24 */ /* 0x001fe4000f8e02ff */
[----:B--23--:R-:W-:-:S04]  /*4170*/  IMAD.WIDE.U32 R16, R59, UR4, R14 ;  /* 0x000000043b107c25 */ /* 0x00cfc8000f8e000e */
[----:B-1----:R-:W-:Y:S01]  /*4180*/  FMUL.FTZ R15, R54, R29 ;  /* 0x0000001d360f7220 */ /* 0x002fe20000410000 */
[----:B------:R-:W-:Y:S02]  /*4190*/  IMAD R19, R59, UR5, R18 ;  /* 0x000000053b137c24 */ /* 0x000fe4000f8e0212 */
[----:B------:R-:W-:Y:S01]  /*41a0*/  FADD.FTZ R18, -R28, R55 ;  /* 0x000000371c127221 */ /* 0x000fe20000010100 */
[----:B----4-:R-:W-:Y:S01]  /*41b0*/  LEA R14, P1, R16, UR10, 0x2 ;  /* 0x0000000a100e7c11 */ /* 0x010fe2000f8210ff */
[----:B-----5:R-:W-:Y:S01]  /*41c0*/  FFMA.FTZ R20, R34, R15, R36 ;  /* 0x0000000f22147223 */ /* 0x020fe20000010024 */
[----:B------:R-:W-:Y:S01]  /*41d0*/  IADD3 R19, PT, PT, R17, R19, RZ ;  /* 0x0000001311137210 */ /* 0x000fe20007ffe0ff */
[----:B------:R-:W-:-:S03]  /*41e0*/  FMUL.FTZ R18, R18, R29 ;  /* 0x0000001d12127220 */ /* 0x000fc60000410000 */
[----:B------:R-:W-:Y:S01]  /*41f0*/  LEA.HI.X R15, R16, UR11, R19, 0x2, P1 ;  /* 0x0000000b100f7c11 */ /* 0x000fe200088f1413 */
[----:B------:R-:W-:-:S05]  /*4200*/  FFMA.FTZ R21, R35, R18, R37 ;  /* 0x0000001223157223 */ /* 0x000fca0000010025 */
[----:B------:R0:W-:Y:S02]  /*4210*/  STG.E.64 desc[UR6][R14.64], R20 ;  /* 0x000000140e007986 */ /* 0x0001e4000c101b06 */
.L_x_3719:
[----:B------:R-:W-:Y:S05]  /*4220*/  BSYNC.RECONVERGENT B1 ;  /* 0x0000000000017941 */ /* 0x000fea0003800200 */
.L_x_3718:
[----:B------:R-:W-:Y:S05]  /*4230*/  @P5 BRA `(.L_x_3720) ;  /* 0x0000002000585947 */ /* 0x000fea0003800000 */
[----:B------:R-:W2:Y:S01]  /*4240*/  LDCU.64 UR4, c[0x0][0x3e0] ;  /* 0x00007c00ff0477ac */ /* 0x000ea20008000a00 */
[----:B------:R-:W-:Y:S01]  /*4250*/  MOV R75, R77 ;  /* 0x0000004d004b7202 */ /* 0x000fe20000000f00 */
[C---:B------:R-:W-:Y:S01]  /*4260*/  FADD.FTZ R56, -R28.reuse, R56 ;  /* 0x000000381c387221 */ /* 0x040fe20000010100 */
[----:B------:R-:W-:Y:S01]  /*4270*/  FADD.FTZ R28, -R28, R57 ;  /* 0x000000391c1c7221 */ /* 0x000fe20000010100 */
[----:B------:R-:W3:Y:S02]  /*4280*/  LDCU.64 UR8, c[0x0][0x380] ;  /* 0x00007000ff0877ac */ /* 0x000ee40008000a00 */
[-C--:B01--4-:R-:W-:Y:S01]  /*4290*/  FMUL.FTZ R15, R56, R29.reuse ;  /* 0x0000001d380f7220 */ /* 0x093fe20000410000 */
[----:B------:R-:W-:-:S03]  /*42a0*/  FMUL.FTZ R28, R28, R29 ;  /* 0x0000001d1c1c7220 */ /* 0x000fc60000410000 */
[----:B-----5:R-:W-:Y:S01]  /*42b0*/  FFMA.FTZ R34, R34, R15, R36 ;  /* 0x0000000f22227223 */ /* 0x020fe20000010024 */
[----:B------:R-:W-:Y:S01]  /*42c0*/  FFMA.FTZ R35, R35, R28, R37 ;  /* 0x0000001c23237223 */ /* 0x000fe20000010025 */
[----:B--2---:R-:W-:Y:S02]  /*42d0*/  IMAD R39, R39, UR4, RZ ;  /* 0x0000000427277c24 */ /* 0x004fe4000f8e02ff */
[----:B------:R-:W-:-:S04]  /*42e0*/  IMAD.WIDE.U32 R74, R32, UR4, R74 ;  /* 0x00000004204a7c25 */ /* 0x000fc8000f8e004a */
[----:B------:R-:W-:Y:S01]  /*42f0*/  IMAD R39, R32, UR5, R39 ;  /* 0x0000000520277c24 */ /* 0x000fe2000f8e0227 */
[----:B---3--:R-:W-:-:S04]  /*4300*/  LEA R14, P1, R74, UR8, 0x2 ;  /* 0x000000084a0e7c11 */ /* 0x008fc8000f8210ff */
[----:B------:R-:W-:-:S04]  /*4310*/  IADD3 R39, PT, PT, R75, R39, RZ ;  /* 0x000000274b277210 */ /* 0x000fc80007ffe0ff */
[----:B------:R-:W-:-:S05]  /*4320*/  LEA.HI.X R15, R74, UR9, R39, 0x2, P1 ;  /* 0x000000094a0f7c11 */ /* 0x000fca00088f1427 */
[----:B------:R0:W-:Y:S01]  /*4330*/  STG.E.64 desc[UR6][R14.64], R34 ;  /* 0x000000220e007986 */ /* 0x0001e2000c101b06 */
[----:B------:R-:W-:Y:S05]  /*4340*/  BRA `(.L_x_3720) ;  /* 0x0000002000147947 */ /* 0x000fea0003800000 */
.L_x_3689:
        /* <DEDUP_REMOVED lines=8> */
[C---:B------:R-:W-:Y:S01]  /*43d0*/  FADD.FTZ R14, -R28.reuse, R14 ;  /* 0x0000000e1c0e7221 */ /* 0x040fe20000010100 */
[----:B------:R-:W-:Y:S01]  /*43e0*/  MOV R81, R77 ;  /* 0x0000004d00517202 */ /* 0x000fe20000000f00 */
[----:B------:R-:W2:Y:S01]  /*43f0*/  LDCU.64 UR10, c[0x0][0x380] ;  /* 0x00007000ff0a77ac */ /* 0x000ea20008000a00 */
[----:B------:R-:W-:-:S04]  /*4400*/  FADD.FTZ R70, -R28, R15 ;  /* 0x0000000f1c467221 */ /* 0x000fc80000010100 */
[----:B-1----:R-:W-:Y:S01]  /*4410*/  FMUL.FTZ R70, R70, R29 ;  /* 0x0000001d46467220 */ /* 0x002fe20000410000 */
[----:B0-----:R-:W-:Y:S02]  /*4420*/  IMAD R79, R66, UR8, RZ ;  /* 0x00000008424f7c24 */ /* 0x001fe4000f8e02ff */
[----:B------:R-:W-:-:S04]  /*4430*/  IMAD.WIDE.U32 R80, R30, UR8, R80 ;  /* 0x000000081e507c25 */ /* 0x000fc8000f8e0050 */
[----:B------:R-:W-:Y:S01]  /*4440*/  IMAD R79, R30, UR9, R79 ;  /* 0x000000091e4f7c24 */ /* 0x000fe2000f8e024f */
[----:B--2---:R-:W-:-:S04]  /*4450*/  LEA R78, P1, R80, UR10, 0x2 ;  /* 0x0000000a504e7c11 */ /* 0x004fc8000f8210ff */
[----:B------:R-:W-:Y:S01]  /*4460*/  IADD3 R79, PT, PT, R81, R79, RZ ;  /* 0x0000004f514f7210 */ /* 0x000fe20007ffe0ff */
[----:B------:R-:W-:-:S03]  /*4470*/  FMUL.FTZ R81, R14, R29 ;  /* 0x0000001d0e517220 */ /* 0x000fc60000410000 */
[----:B------:R-:W-:Y:S01]  /*4480*/  LEA.HI.X R79, R80, UR11, R79, 0x2, P1 ;  /* 0x0000000b504f7c11 */ /* 0x000fe200088f144f */
[----:B-----5:R-:W-:Y:S01]  /*4490*/  FFMA.FTZ R81, R34, R81, R36 ;  /* 0x0000005122517223 */ /* 0x020fe20000010024 */
        /* <DEDUP_REMOVED lines=10> */
[----:B-1----:R-:W-:-:S05]  /*4540*/  FMUL.FTZ R15, R80, R15 ;  /* 0x0000000f500f7220 */ /* 0x002fca0000410000 */
[----:B------:R0:W-:Y:S02]  /*4550*/  STG.E.64 desc[UR6][R78.64], R14 ;  /* 0x0000000e4e007986 */ /* 0x0001e4000c101b06 */
.L_x_3722:
[----:B------:R-:W-:Y:S05]  /*4560*/  BSYNC.RECONVERGENT B1 ;  /* 0x0000000000017941 */ /* 0x000fea0003800200 */
.L_x_3721:
        /* <DEDUP_REMOVED lines=16> */
[----:B------:R-:W-:Y:S01]  /*4670*/  FADD.FTZ R14, -R28, R17 ;  /* 0x000000111c0e7221 */ /* 0x000fe20000010100 */
[----:B-----5:R-:W-:-:S03]  /*4680*/  FFMA.FTZ R81, R34, R15, R36 ;  /* 0x0000000f22517223 */ /* 0x020fc60000010024 */
[----:B------:R-:W-:Y:S01]  /*4690*/  FMUL.FTZ R14, R14, R29 ;  /* 0x0000001d0e0e7220 */ /* 0x000fe20000410000 */
[----:B------:R-:W-:-:S03]  /*46a0*/  FMUL.FTZ R16, R81, -1.4426950216293334961 ;  /* 0xbfb8aa3b51107820 */ /* 0x000fc60000410000 */
[----:B------:R-:W-:-:S03]  /*46b0*/  FFMA.FTZ R68, R35, R14, R37 ;  /* 0x0000000e23447223 */ /* 0x000fc60000010025 */
[----:B------:R-:W0:Y:S01]  /*46c0*/  MUFU.EX2 R16, R16 ;  /* 0x0000001000107308 */ /* 0x000e220000000800 */
[----:B------:R-:W-:-:S06]  /*46d0*/  FMUL.FTZ R64, R68, -1.4426950216293334961 ;  /* 0xbfb8aa3b44407820 */ /* 0x000fcc0000410000 */
[----:B------:R-:W1:Y:S01]  /*46e0*/  MUFU.EX2 R64, R64 ;  /* 0x0000004000407308 */ /* 0x000e620000000800 */
[----:B0-----:R-:W-:-:S04]  /*46f0*/  FADD.FTZ R17, R16, 1 ;  /* 0x3f80000010117421 */ /* 0x001fc80000010000 */
[----:B------:R-:W0:Y:S01]  /*4700*/  MUFU.RCP R14, R17 ;  /* 0x00000011000e7308 */ /* 0x000e220000001000 */
[----:B-1----:R-:W-:-:S07]  /*4710*/  FADD.FTZ R66, R64, 1 ;  /* 0x3f80000040427421 */ /* 0x002fce0000010000 */
[----:B------:R-:W1:Y:S01]  /*4720*/  MUFU.RCP R15, R66 ;  /* 0x00000042000f7308 */ /* 0x000e620000001000 */
[----:B0-----:R-:W-:Y:S01]  /*4730*/  FMUL.FTZ R14, R81, R14 ;  /* 0x0000000e510e7220 */ /* 0x001fe20000410000 */
[----:B-1----:R-:W-:-:S05]  /*4740*/  FMUL.FTZ R15, R68, R15 ;  /* 0x0000000f440f7220 */ /* 0x002fca0000410000 */
[----:B------:R2:W-:Y:S02]  /*4750*/  STG.E.64 desc[UR6][R78.64], R14 ;  /* 0x0000000e4e007986 */ /* 0x0005e4000c101b06 */
.L_x_3724:
[----:B------:R-:W-:Y:S05]  /*4760*/  BSYNC.RECONVERGENT B1 ;  /* 0x0000000000017941 */ /* 0x000fea0003800200 */
.L_x_3723:
[----:B------:R-:W-:Y:S01]  /*4770*/  IADD3 R17, PT, PT, R30, 0x10, RZ ;  /* 0x000000101e117810 */ /* 0x000fe20007ffe0ff */
[----:B------:R-:W-:Y:S03]  /*4780*/  BSSY.RECONVERGENT B1, `(.L_x_3725) ;  /* 0x0000020000017945 */ /* 0x000fe60003800200 */
[----:B------:R-:W-:Y:S02]  /*4790*/  ISETP.GE.U32.AND P1, PT, R17, UR4, PT ;  /* 0x0000000411007c0c */ /* 0x000fe4000bf26070 */
[----:B0-2---:R-:W-:-:S04]  /*47a0*/  SHF.R.S32.HI R15, RZ, 0x1f, R17 ;  /* 0x0000001fff0f7819 */ /* 0x005fc80000011411 */
[----:B------:R-:W-:-:S13]  /*47b0*/  ISETP.GE.AND.EX P1, PT, R15, UR5, PT, P1 ;  /* 0x000000050f007c0c */ /* 0x000fda000bf26310 */
[----:B------:R-:W-:Y:S05]  /*47c0*/  @P1 BRA `(.L_x_3726) ;  /* 0x00000000006c1947 */ /* 0x000fea0003800000 */
[C---:B------:R-:W-:Y:S01]  /*47d0*/  FADD.FTZ R18, -R28.reuse, R18 ;  /* 0x000000121c127221 */ /* 0x040fe20000010100 */
[----:B------:R-:W-:Y:S01]  /*47e0*/  FADD.FTZ R14, -R28, R19 ;  /* 0x000000131c0e7221 */ /* 0x000fe20000010100 */
[----:B------:R-:W0:Y:S02]  /*47f0*/  LDCU.64 UR8, c[0x0][0x3e0] ;  /* 0x00007c00ff0877ac */ /* 0x000e240008000a00 */
[-C--:B-1----:R-:W-:Y:S01]  /*4800*/  FMUL.FTZ R79, R18, R29.reuse ;  /* 0x0000001d124f7220 */ /* 0x082fe20000410000 */
[----:B------:R-:W-:Y:S01]  /*4810*/  FMUL.FTZ R16, R14, R29 ;  /* 0x0000001d0e107220 */ /* 0x000fe20000410000 */
        /* <DEDUP_REMOVED lines=17> */
[----:B-1----:R-:W-:-:S04]  /*4930*/  LEA R16, P1, R14, UR10, 0x2 ;  /* 0x0000000a0e107c11 */ /* 0x002fc8000f8210ff */
[----:B------:R-:W-:Y:S01]  /*4940*/  LEA.HI.X R17, R14, UR11, R81, 0x2, P1 ;  /* 0x0000000b0e117c11 */ /* 0x000fe200088f1451 */
[----:B0-----:R-:W-:Y:S01]  /*4950*/  FMUL.FTZ R14, R79, R18 ;  /* 0x000000124f0e7220 */ /* 0x001fe20000410000 */
[----:B--2---:R-:W-:-:S05]  /*4960*/  FMUL.FTZ R15, R64, R19 ;  /* 0x00000013400f7220 */ /* 0x004fca0000410000 */
[----:B------:R0:W-:Y:S02]  /*4970*/  STG.E.64 desc[UR6][R16.64], R14 ;  /* 0x0000000e10007986 */ /* 0x0001e4000c101b06 */
.L_x_3726:
[----:B------:R-:W-:Y:S05]  /*4980*/  BSYNC.RECONVERGENT B1 ;  /* 0x0000000000017941 */ /* 0x000fea0003800200 */
.L_x_3725:
[C---:B0-----:R-:W-:Y:S01]  /*4990*/  IADD3 R17, PT, PT, R30.reuse, 0x18, RZ ;  /* 0x000000181e117810 */ /* 0x041fe20007ffe0ff */
[----:B------:R-:W-:Y:S01]  /*49a0*/  BSSY.RECONVERGENT B1, `(.L_x_3727) ;  /* 0x0000023000017945 */ /* 0x000fe20003800200 */
[----:B------:R-:W-:Y:S02]  /*49b0*/  IADD3 R19, PT, PT, R30, 0x28, RZ ;  /* 0x000000281e137810 */ /* 0x000fe40007ffe0ff */
[----:B------:R-:W-:Y:S02]  /*49c0*/  ISETP.GE.U32.AND P1, PT, R17, UR4, PT ;  /* 0x0000000411007c0c */ /* 0x000fe4000bf26070 */
[----:B------:R-:W-:Y:S02]  /*49d0*/  SHF.R.S32.HI R15, RZ, 0x1f, R17 ;  /* 0x0000001fff0f7819 */ /* 0x000fe40000011411 */
[----:B------:R-:W-:Y:S02]  /*49e0*/  ISETP.GE.U32.AND P6, PT, R19, UR4, PT ;  /* 0x0000000413007c0c */ /* 0x000fe4000bfc6070 */
[----:B------:R-:W-:-:S02]  /*49f0*/  ISETP.GE.AND.EX P1, PT, R15, UR5, PT, P1 ;  /* 0x000000050f007c0c */ /* 0x000fc4000bf26310 */
[----:B------:R-:W-:-:S11]  /*4a00*/  ISETP.GE.U32.AND P5, PT, R10, UR4, PT ;  /* 0x000000040a007c0c */ /* 0x000fd6000bfa6070 */
        /* <DEDUP_REMOVED lines=28> */
.L_x_3728:
[----:B------:R-:W-:Y:S05]  /*4bd0*/  BSYNC.RECONVERGENT B1 ;  /* 0x0000000000017941 */ /* 0x000fea0003800200 */
.L_x_3727:
[----:B------:R-:W-:Y:S04]  /*4be0*/  BSSY.RECONVERGENT B1, `(.L_x_3729) ;  /* 0x000001d000017945 */ /* 0x000fe80003800200 */
[----:B------:R-:W-:Y:S05]  /*4bf0*/  @P3 BRA `(.L_x_3730) ;  /* 0x00000000006c3947 */ /* 0x000fea0003800000 */
[C---:B------:R-:W-:Y:S01]  /*4c00*/  FADD.FTZ R46, -R28.reuse, R46 ;  /* 0x0000002e1c2e7221 */ /* 0x040fe20000010100 */
[----:B0-----:R-:W-:Y:S01]  /*4c10*/  FADD.FTZ R14, -R28, R47 ;  /* 0x0000002f1c0e7221 */ /* 0x001fe20000010100 */
[----:B------:R-:W0:Y:S02]  /*4c20*/  LDCU.64 UR8, c[0x0][0x3e0] ;  /* 0x00007c00ff0877ac */ /* 0x000e240008000a00 */
[-C--:B-1----:R-:W-:Y:S01]  /*4c30*/  FMUL.FTZ R15, R46, R29.reuse ;  /* 0x0000001d2e0f7220 */ /* 0x082fe20000410000 */
[----:B------:R-:W-:Y:S01]  /*4c40*/  FMUL.FTZ R16, R14, R29 ;  /* 0x0000001d0e107220 */ /* 0x000fe20000410000 */
[----:B------:R-:W1:Y:S02]  /*4c50*/  LDCU.64 UR10, c[0x0][0x380] ;  /* 0x00007000ff0a77ac */ /* 0x000e640008000a00 */
        /* <DEDUP_REMOVED lines=21> */
.L_x_3730:
[----:B------:R-:W-:Y:S05]  /*4db0*/  BSYNC.RECONVERGENT B1 ;  /* 0x0000000000017941 */ /* 0x000fea0003800200 */
.L_x_3729:
        /* <DEDUP_REMOVED lines=27> */
[----:B--2---:R-:W-:Y:S01]  /*4f70*/  FADD.FTZ R18, R14, 1 ;  /* 0x3f8000000e127421 */ /* 0x004fe20000010000 */
[----:B------:R-:W-:Y:S01]  /*4f80*/  MOV R14, R74 ;  /* 0x0000004a000e7202 */ /* 0x000fe20000000f00 */
[----:B0-----:R-:W-:-:S04]  /*4f90*/  FADD.FTZ R20, R16, 1 ;  /* 0x3f80000010147421 */ /* 0x001fc80000010000 */
[----:B------:R-:W0:Y:S01]  /*4fa0*/  MUFU.RCP R18, R18 ;  /* 0x0000001200127308 */ /* 0x000e220000001000 */
[----:B------:R-:W-:-:S04]  /*4fb0*/  IMAD.WIDE.U32 R14, R19, UR8, R14 ;  /* 0x00000008130e7c25 */ /* 0x000fc8000f8e000e */
[----:B------:R-:W-:Y:S01]  /*4fc0*/  IMAD R19, R19, UR9, R22 ;  /* 0x0000000913137c24 */ /* 0x000fe2000f8e0216 */
[----:B-1----:R-:W-:Y:S02]  /*4fd0*/  LEA R16, P6, R14, UR10, 0x2 ;  /* 0x0000000a0e107c11 */ /* 0x002fe4000f8c10ff */
[----:B------:R-:W1:Y:S02]  /*4fe0*/  MUFU.RCP R20, R20 ;  /* 0x0000001400147308 */ /* 0x000e640000001000 */
[----:B------:R-:W-:-:S04]  /*4ff0*/  IADD3 R19, PT, PT, R15, R19, RZ ;  /* 0x000000130f137210 */ /* 0x000fc80007ffe0ff */
[----:B------:R-:W-:Y:S01]  /*5000*/  LEA.HI.X R17, R14, UR11, R19, 0x2, P6 ;  /* 0x0000000b0e117c11 */ /* 0x000fe2000b0f1413 */
[----:B0-----:R-:W-:Y:S01]  /*5010*/  FMUL.FTZ R14, R21, R18 ;  /* 0x00000012150e7220 */ /* 0x001fe20000410000 */
[----:B-1----:R-:W-:-:S05]  /*5020*/  FMUL.FTZ R15, R23, R20 ;  /* 0x00000014170f7220 */ /* 0x002fca0000410000 */
[----:B------:R0:W-:Y:S02]  /*5030*/  STG.E.64 desc[UR6][R16.64], R14 ;  /* 0x0000000e10007986 */ /* 0x0001e4000c101b06 */
.L_x_3732:
[----:B------:R-:W-:Y:S05]  /*5040*/  BSYNC.RECONVERGENT B1 ;  /* 0x0000000000017941 */ /* 0x000fea0003800200 */
.L_x_3731:
[----:B------:R-:W-:Y:S04]  /*5050*/  BSSY.RECONVERGENT B1, `(.L_x_3733) ;  /* 0x000001d000017945 */ /* 0x000fe80003800200 */
[----:B------:R-:W-:Y:S05]  /*5060*/  @P5 BRA `(.L_x_3734) ;  /* 0x00000000006c5947 */ /* 0x000fea0003800000 */
[C---:B------:R-:W-:Y:S01]  /*5070*/  FADD.FTZ R26, -R28.reuse, R26 ;  /* 0x0000001a1c1a7221 */ /* 0x040fe20000010100 */
[----:B0-----:R-:W-:Y:S01]  /*5080*/  FADD.FTZ R14, -R28, R27 ;  /* 0x0000001b1c0e7221 */ /* 0x001fe20000010100 */
[----:B------:R-:W0:Y:S01]  /*5090*/  LDCU.64 UR8, c[0x0][0x3e0] ;  /* 0x00007c00ff0877ac */ /* 0x000e220008000a00 */
[----:B------:R-:W-:Y:S01]  /*50a0*/  MOV R17, R77 ;  /* 0x0000004d00117202 */ /* 0x000fe20000000f00 */
        /* <DEDUP_REMOVED lines=13> */
[----:B--2---:R-:W-:Y:S01]  /*5180*/  FADD.FTZ R18, R14, 1 ;  /* 0x3f8000000e127421 */ /* 0x004fe20000010000 */
[C---:B-1----:R-:W-:Y:S02]  /*5190*/  LEA R14, P5, R16.reuse, UR10, 0x2 ;  /* 0x0000000a100e7c11 */ /* 0x042fe4000f8a10ff */
[----:B------:R-:W-:Y:S01]  /*51a0*/  IADD3 R23, PT, PT, R17, R23, RZ ;  /* 0x0000001711177210 */ /* 0x000fe20007ffe0ff */
[----:B0-----:R-:W-:Y:S02]  /*51b0*/  FADD.FTZ R19, R15, 1 ;  /* 0x3f8000000f137421 */ /* 0x001fe40000010000 */
[----:B------:R-:W0:Y:S01]  /*51c0*/  MUFU.RCP R18, R18 ;  /* 0x0000001200127308 */ /* 0x000e220000001000 */
[----:B------:R-:W-:-:S07]  /*51d0*/  LEA.HI.X R15, R16, UR11, R23, 0x2, P5 ;  /* 0x0000000b100f7c11 */ /* 0x000fce000a8f1417 */
[----:B------:R-:W1:Y:S01]  /*51e0*/  MUFU.RCP R19, R19 ;  /* 0x0000001300137308 */ /* 0x000e620000001000 */
[----:B0-----:R-:W-:Y:S01]  /*51f0*/  FMUL.FTZ R16, R21, R18 ;  /* 0x0000001215107220 */ /* 0x001fe20000410000 */
[----:B-1----:R-:W-:-:S05]  /*5200*/  FMUL.FTZ R17, R20, R19 ;  /* 0x0000001314117220 */ /* 0x002fca0000410000 */
[----:B------:R2:W-:Y:S02]  /*5210*/  STG.E.64 desc[UR6][R14.64], R16 ;  /* 0x000000100e007986 */ /* 0x0005e4000c101b06 */
.L_x_3734:
[----:B------:R-:W-:Y:S05]  /*5220*/  BSYNC.RECONVERGENT B1 ;  /* 0x0000000000017941 */ /* 0x000fea0003800200 */
.L_x_3733:
[----:B------:R-:W-:Y:S04]  /*5230*/  BSSY.RECONVERGENT B1, `(.L_x_3735) ;  /* 0x000001d000017945 */ /* 0x000fe80003800200 */
[----:B------:R-:W-:Y:S05]  /*5240*/  @P2 BRA `(.L_x_3736) ;  /* 0x00000000006c2947 */ /* 0x000fea0003800000 */
[C---:B------:R-:W-:Y:S01]  /*5250*/  FADD.FTZ R40, -R28.reuse, R40 ;  /* 0x000000281c287221 */ /* 0x040fe20000010100 */
[----:B0-2---:R-:W-:Y:S01]  /*5260*/  FADD.FTZ R14, -R28, R41 ;  /* 0x000000291c0e7221 */ /* 0x005fe20000010100 */
        /* <DEDUP_REMOVED lines=25> */
.L_x_3736:
[----:B------:R-:W-:Y:S05]  /*5400*/  BSYNC.RECONVERGENT B1 ;  /* 0x0000000000017941 */ /* 0x000fea0003800200 */
.L_x_3735:
[----:B------:R-:W-:Y:S04]  /*5410*/  BSSY.RECONVERGENT B1, `(.L_x_3737) ;  /* 0x000001d000017945 */ /* 0x000fe80003800200 */
[----:B------:R-:W-:Y:S05]  /*5420*/  @P3 BRA `(.L_x_3738) ;  /* 0x00000000006c3947 */ /* 0x000fea0003800000 */
[C---:B------:R-:W-:Y:S01]  /*5430*/  FADD.FTZ R42, -R28.reuse, R42 ;  /* 0x0000002a1c2a7221 */ /* 0x040fe20000010100 */
[----:B0-23--:R-:W-:Y:S01]  /*5440*/  FADD.FTZ R14, -R28, R43 ;  /* 0x0000002b1c0e7221 */ /* 0x00dfe20000010100 */
        /* <DEDUP_REMOVED lines=25> */
.L_x_3738:
[----:B------:R-:W-:Y:S05]  /*55e0*/  BSYNC.RECONVERGENT B1 ;  /* 0x0000000000017941 */ /* 0x000fea0003800200 */
.L_x_3737:
[----:B------:R-:W-:Y:S04]  /*55f0*/  BSSY.RECONVERGENT B1, `(.L_x_3739) ;  /* 0x000001d000017945 */ /* 0x000fe80003800200 */
[----:B------:R-:W-:Y:S05]  /*5600*/  @P4 BRA `(.L_x_3740) ;  /* 0x00000000006c4947 */ /* 0x000fea0003800000 */
[C---:B------:R-:W-:Y:S01]  /*5610*/  FADD.FTZ R24, -R28.reuse, R24 ;  /* 0x000000181c187221 */ /* 0x040fe20000010100 */
[----:B0-234-:R-:W-:Y:S01]  /*5620*/  FADD.FTZ R14, -R28, R25 ;  /* 0x000000191c0e7221 */ /* 0x01dfe20000010100 */
        /* <DEDUP_REMOVED lines=25> */
.L_x_3740:
[----:B------:R-:W-:Y:S05]  /*57c0*/  BSYNC.RECONVERGENT B1 ;  /* 0x0000000000017941 */ /* 0x000fea0003800200 */
.L_x_3739:
        /* <DEDUP_REMOVED lines=14> */
[C---:B------:R-:W-:Y:S01]  /*58b0*/  FADD.FTZ R44, -R28.reuse, R44 ;  /* 0x0000002c1c2c7221 */ /* 0x040fe20000010100 */
[----:B------:R-:W-:Y:S01]  /*58c0*/  FADD.FTZ R16, -R28, R45 ;  /* 0x0000002d1c107221 */ /* 0x000fe20000010100 */
[----:B------:R-:W0:Y:S01]  /*58d0*/  LDCU.64 UR8, c[0x0][0x3e0] ;  /* 0x00007c00ff0877ac */ /* 0x000e220008000a00 */
[----:B------:R-:W-:Y:S01]  /*58e0*/  MOV R18, R74 ;  /* 0x0000004a00127202 */ /* 0x000fe20000000f00 */
[-C--:B-1----:R-:W-:Y:S01]  /*58f0*/  FMUL.FTZ R15, R44, R29.reuse ;  /* 0x0000001d2c0f7220 */ /* 0x082fe20000410000 */
[----:B------:R-:W-:Y:S01]  /*5900*/  FMUL.FTZ R16, R16, R29 ;  /* 0x0000001d10107220 */ /* 0x000fe20000410000 */
[----:B------:R-:W1:Y:S01]  /*5910*/  LDCU.64 UR10, c[0x0][0x380] ;  /* 0x00007000ff0a77ac */ /* 0x000e620008000a00 */
[----:B------:R-:W-:Y:S01]  /*5920*/  MOV R19, R77 ;  /* 0x0000004d00137202 */ /* 0x000fe20000000f00 */
[----:B-----5:R-:W-:Y:S01]  /*5930*/  FFMA.FTZ R23, R34, R15, R36 ;  /* 0x0000000f22177223 */ /* 0x020fe20000010024 */
[----:B------:R-:W-:-:S03]  /*5940*/  FFMA.FTZ R24, R35, R16, R37 ;  /* 0x0000001023187223 */ /* 0x000fc60000010025 */
[----:B------:R-:W-:Y:S01]  /*5950*/  FMUL.FTZ R15, R23, -1.4426950216293334961 ;  /* 0xbfb8aa3b170f7820 */ /* 0x000fe20000410000 */
[----:B------:R-:W-:-:S05]  /*5960*/  FMUL.FTZ R16, R24, -1.4426950216293334961 ;  /* 0xbfb8aa3b18107820 */ /* 0x000fca0000410000 */
[----:B------:R-:W2:Y:S01]  /*5970*/  MUFU.EX2 R15, R15 ;  /* 0x0000000f000f7308 */ /* 0x000ea20000000800 */
[----:B0-----:R-:W-:-:S03]  /*5980*/  IMAD R26, R69, UR8, RZ ;  /* 0x00000008451a7c24 */ /* 0x001fc6000f8e02ff */
[----:B------:R-:W0:Y:S01]  /*5990*/  MUFU.EX2 R16, R16 ;  /* 0x0000001000107308 */ /* 0x000e220000000800 */
[----:B------:R-:W-:-:S04]  /*59a0*/  IMAD.WIDE.U32 R18, R13, UR8, R18 ;  /* 0x000000080d127c25 */ /* 0x000fc8000f8e0012 */
[----:B--2---:R-:W-:Y:S01]  /*59b0*/  FADD.FTZ R20, R15, 1 ;  /* 0x3f8000000f147421 */ /* 0x004fe20000010000 */
[----:B------:R-:W-:Y:S02]  /*59c0*/  IMAD R15, R13, UR9, R26 ;  /* 0x000000090d0f7c24 */ /* 0x000fe4000f8e021a */
[----:B0-----:R-:W-:Y:S01]  /*59d0*/  FADD.FTZ R22, R16, 1 ;  /* 0x3f80000010167421 */ /* 0x001fe20000010000 */
[----:B-1----:R-:W-:Y:S02]  /*59e0*/  LEA R16, P1, R18, UR10, 0x2 ;  /* 0x0000000a12107c11 */ /* 0x002fe4000f8210ff */
[----:B------:R-:W0:Y:S01]  /*59f0*/  MUFU.RCP R20, R20 ;  /* 0x0000001400147308 */ /* 0x000e220000001000 */
[----:B------:R-:W-:-:S04]  /*5a00*/  IADD3 R15, PT, PT, R19, R15, RZ ;  /* 0x0000000f130f7210 */ /* 0x000fc80007ffe0ff */
[----:B------:R-:W-:-:S03]  /*5a10*/  LEA.HI.X R17, R18, UR11, R15, 0x2, P1 ;  /* 0x0000000b12117c11 */ /* 0x000fc600088f140f */
[----:B------:R-:W1:Y:S01]  /*5a20*/  MUFU.RCP R21, R22 ;  /* 0x0000001600157308 */ /* 0x000e620000001000 */
[----:B0-----:R-:W-:Y:S01]  /*5a30*/  FMUL.FTZ R20, R23, R20 ;  /* 0x0000001417147220 */ /* 0x001fe20000410000 */
[----:B-1----:R-:W-:-:S05]  /*5a40*/  FMUL.FTZ R21, R24, R21 ;  /* 0x0000001518157220 */ /* 0x002fca0000410000 */
[----:B------:R0:W-:Y:S02]  /*5a50*/  STG.E.64 desc[UR6][R16.64], R20 ;  /* 0x0000001410007986 */ /* 0x0001e4000c101b06 */
.L_x_3742:
[----:B------:R-:W-:Y:S05]  /*5a60*/  BSYNC.RECONVERGENT B1 ;  /* 0x0000000000017941 */ /* 0x000fea0003800200 */
.L_x_3741:
        /* <DEDUP_REMOVED lines=23> */
[----:B------:R-:W0:Y:S03]  /*5be0*/  MUFU.RCP R20, R20 ;  /* 0x0000001400147308 */ /* 0x000e260000001000 */
[----:B------:R-:W-:-:S05]  /*5bf0*/  LEA.HI.X R19, R16, UR11, R19, 0x2, P1 ;  /* 0x0000000b10137c11 */ /* 0x000fca00088f1413 */
[----:B------:R-:W1:Y:S01]  /*5c00*/  MUFU.RCP R21, R22 ;  /* 0x0000001600157308 */ /* 0x000e620000001000 */
[----:B0-----:R-:W-:Y:S01]  /*5c10*/  FMUL.FTZ R20, R23, R20 ;  /* 0x0000001417147220 */ /* 0x001fe20000410000 */
[----:B-1----:R-:W-:-:S05]  /*5c20*/  FMUL.FTZ R21, R24, R21 ;  /* 0x0000001518157220 */ /* 0x002fca0000410000 */
[----:B------:R2:W-:Y:S02]  /*5c30*/  STG.E.64 desc[UR6][R18.64], R20 ;  /* 0x0000001412007986 */ /* 0x0005e4000c101b06 */
.L_x_3744:
[----:B------:R-:W-:Y:S05]  /*5c40*/  BSYNC.RECONVERGENT B1 ;  /* 0x0000000000017941 */ /* 0x000fea0003800200 */
.L_x_3743:
        /* <DEDUP_REMOVED lines=13> */
[----:B--2---:R-:W-:-:S05]  /*5d20*/  FMUL.FTZ R18, R24, -1.4426950216293334961 ;  /* 0xbfb8aa3b18127820 */ /* 0x004fca0000410000 */
        /* <DEDUP_REMOVED lines=15> */
.L_x_3746:
[----:B------:R-:W-:Y:S05]  /*5e20*/  BSYNC.RECONVERGENT B1 ;  /* 0x0000000000017941 */ /* 0x000fea0003800200 */
.L_x_3745:
        /* <DEDUP_REMOVED lines=8> */
[----:B--23-5:R-:W-:Y:S01]  /*5eb0*/  FFMA.FTZ R21, R34, R15, R36 ;  /* 0x0000000f22157223 */ /* 0x02cfe20000010024 */
        /* <DEDUP_REMOVED lines=19> */
[----:B------:R4:W-:Y:S02]  /*5ff0*/  STG.E.64 desc[UR6][R16.64], R18 ;  /* 0x0000001210007986 */ /* 0x0009e4000c101b06 */
.L_x_3748:
[----:B------:R-:W-:Y:S05]  /*6000*/  BSYNC.RECONVERGENT B1 ;  /* 0x0000000000017941 */ /* 0x000fea0003800200 */
.L_x_3747:
[----:B------:R-:W-:Y:S04]  /*6010*/  BSSY.RECONVERGENT B1, `(.L_x_3749) ;  /* 0x000001d000017945 */ /* 0x000fe80003800200 */
[----:B------:R-:W-:Y:S05]  /*6020*/  @P4 BRA `(.L_x_3750) ;  /* 0x00000000006c4947 */ /* 0x000fea0003800000 */
[C---:B------:R-:W-:Y:S01]  /*6030*/  FADD.FTZ R54, -R28.reuse, R54 ;  /* 0x000000361c367221 */ /* 0x040fe20000010100 */
[----:B------:R-:W-:Y:S01]  /*6040*/  FADD.FTZ R14, -R28, R55 ;  /* 0x000000371c0e7221 */ /* 0x000fe20000010100 */
[----:B------:R-:W2:Y:S02]  /*6050*/  LDCU.64 UR8, c[0x0][0x3e0] ;  /* 0x00007c00ff0877ac */ /* 0x000ea40008000a00 */
[-C--:B-1----:R-:W-:Y:S01]  /*6060*/  FMUL.FTZ R15, R54, R29.reuse ;  /* 0x0000001d360f7220 */ /* 0x082fe20000410000 */
[----:B0---4-:R-:W-:Y:S01]  /*6070*/  FMUL.FTZ R16, R14, R29 ;  /* 0x0000001d0e107220 */ /* 0x011fe20000410000 */
[----:B------:R-:W0:Y:S02]  /*6080*/  LDCU.64 UR10, c[0x0][0x380] ;  /* 0x00007000ff0a77ac */ /* 0x000e240008000a00 */
[----:B--23-5:R-:W-:Y:S01]  /*6090*/  FFMA.FTZ R21, R34, R15, R36 ;  /* 0x0000000f22157223 */ /* 0x02cfe20000010024 */
[----:B------:R-:W-:Y:S01]  /*60a0*/  FFMA.FTZ R22, R35, R16, R37 ;  /* 0x0000001023167223 */ /* 0x000fe20000010025 */
[----:B------:R-:W-:-:S02]  /*60b0*/  MOV R15, R77 ;  /* 0x0000004d000f7202 */ /* 0x000fc40000000f00 */
        /* <DEDUP_REMOVED lines=10> */
[----:B------:R-:W-:-:S03]  /*6160*/  IMAD.WIDE.U32 R14, R59, UR8, R14 ;  /* 0x000000083b0e7c25 */ /* 0x000fc6000f8e000e */
[----:B0-----:R-:W-:-:S04]  /*6170*/  LEA R16, P1, R14, UR10, 0x2 ;  /* 0x0000000a0e107c11 */ /* 0x001fc8000f8210ff */
[----:B------:R-:W0:Y:S01]  /*6180*/  MUFU.RCP R19, R20 ;  /* 0x0000001400137308 */ /* 0x000e220000001000 */
[----:B------:R-:W-:-:S04]  /*6190*/  IADD3 R17, PT, PT, R15, R17, RZ ;  /* 0x000000110f117210 */ /* 0x000fc80007ffe0ff */
[----:B------:R-:W-:Y:S01]  /*61a0*/  LEA.HI.X R17, R14, UR11, R17, 0x2, P1 ;  /* 0x0000000b0e117c11 */ /* 0x000fe200088f1411 */
[----:B-1----:R-:W-:Y:S01]  /*61b0*/  FMUL.FTZ R18, R21, R18 ;  /* 0x0000001215127220 */ /* 0x002fe20000410000 */
[----:B0-----:R-:W-:-:S05]  /*61c0*/  FMUL.FTZ R19, R22, R19 ;  /* 0x0000001316137220 */ /* 0x001fca0000410000 */
[----:B------:R0:W-:Y:S02]  /*61d0*/  STG.E.64 desc[UR6][R16.64], R18 ;  /* 0x0000001210007986 */ /* 0x0001e4000c101b06 */
.L_x_3750:
[----:B------:R-:W-:Y:S05]  /*61e0*/  BSYNC.RECONVERGENT B1 ;  /* 0x0000000000017941 */ /* 0x000fea0003800200 */
.L_x_3749:
[----:B------:R-:W-:Y:S05]  /*61f0*/  @P5 BRA `(.L_x_3720) ;  /* 0x0000000000685947 */ /* 0x000fea0003800000 */
[C---:B------:R-:W-:Y:S01]  /*6200*/  FADD.FTZ R56, -R28.reuse, R56 ;  /* 0x000000381c387221 */ /* 0x040fe20000010100 */
[----:B------:R-:W-:Y:S01]  /*6210*/  FADD.FTZ R28, -R28, R57 ;  /* 0x000000391c1c7221 */ /* 0x000fe20000010100 */
[----:B------:R-:W0:Y:S01]  /*6220*/  LDCU.64 UR4, c[0x0][0x3e0] ;  /* 0x00007c00ff0477ac */ /* 0x000e220008000a00 */
[----:B------:R-:W-:Y:S01]  /*6230*/  MOV R75, R77 ;  /* 0x0000004d004b7202 */ /* 0x000fe20000000f00 */
[-C--:B-1----:R-:W-:Y:S01]  /*6240*/  FMUL.FTZ R15, R56, R29.reuse ;  /* 0x0000001d380f7220 */ /* 0x082fe20000410000 */
[----:B------:R-:W-:Y:S01]  /*6250*/  FMUL.FTZ R28, R28, R29 ;  /* 0x0000001d1c1c7220 */ /* 0x000fe20000410000 */
[----:B------:R-:W1:Y:S02]  /*6260*/  LDCU.64 UR8, c[0x0][0x380] ;  /* 0x00007000ff0877ac */ /* 0x000e640008000a00 */
[----:B0-2345:R-:W-:Y:S01]  /*6270*/  FFMA.FTZ R19, R34, R15, R36 ;  /* 0x0000000f22137223 */ /* 0x03dfe20000010024 */
[----:B------:R-:W-:-:S03]  /*6280*/  FFMA.FTZ R28, R35, R28, R37 ;  /* 0x0000001c231c7223 */ /* 0x000fc60000010025 */
[----:B------:R-:W-:Y:S01]  /*6290*/  FMUL.FTZ R14, R19, -1.4426950216293334961 ;  /* 0xbfb8aa3b130e7820 */ /* 0x000fe20000410000 */
[----:B------:R-:W-:-:S05]  /*62a0*/  FMUL.FTZ R15, R28, -1.4426950216293334961 ;  /* 0xbfb8aa3b1c0f7820 */ /* 0x000fca0000410000 */
[----:B------:R-:W0:Y:S01]  /*62b0*/  MUFU.EX2 R14, R14 ;  /* 0x0000000e000e7308 */ /* 0x000e220000000800 */
[----:B------:R-:W-:-:S03]  /*62c0*/  IMAD R39, R39, UR4, RZ ;  /* 0x0000000427277c24 */ /* 0x000fc6000f8e02ff */
[----:B------:R-:W2:Y:S01]  /*62d0*/  MUFU.EX2 R15, R15 ;  /* 0x0000000f000f7308 */ /* 0x000ea20000000800 */
[----:B------:R-:W-:-:S04]  /*62e0*/  IMAD.WIDE.U32 R74, R32, UR4, R74 ;  /* 0x00000004204a7c25 */ /* 0x000fc8000f8e004a */
[----:B------:R-:W-:Y:S02]  /*62f0*/  IMAD R39, R32, UR5, R39 ;  /* 0x0000000520277c24 */ /* 0x000fe4000f8e0227 */
[----:B0-----:R-:W-:Y:S01]  /*6300*/  FADD.FTZ R16, R14, 1 ;  /* 0x3f8000000e107421 */ /* 0x001fe20000010000 */
[C---:B-1----:R-:W-:Y:S02]  /*6310*/  LEA R14, P1, R74.reuse, UR8, 0x2 ;  /* 0x000000084a0e7c11 */ /* 0x042fe4000f8210ff */
        /* <DEDUP_REMOVED lines=8> */
.L_x_3720:
[----:B------:R-:W-:Y:S05]  /*63a0*/  BSYNC.RECONVERGENT B0 ;  /* 0x0000000000007941 */ /* 0x000fea0003800200 */
.L_x_3688:
        /* <DEDUP_REMOVED lines=8> */
.L_x_3752:
        /* <DEDUP_REMOVED lines=13> */
.L_x_4941:


//--------------------- .text._Z35group_norm_nhwc_fwd_one_pass_kernelI11Fp32IOFp32WLi256ELi160ELi640EEv26Group_norm_nhwc_fwd_params --------------------------
	.section	.text._Z35group_norm_nhwc_fwd_one_pass_kernelI11Fp32IOFp32WLi256ELi160ELi640EEv26Group_norm_nhwc_fwd_params,"ax",@progbits
	.align	128
        .global         _Z35group_norm_nhwc_fwd_one_pass_kernelI11Fp32IOFp32WLi256ELi160ELi640EEv26Group_norm_nhwc_fwd_params
        .type           _Z35group_norm_nhwc_fwd_one_pass_kernelI11Fp32IOFp32WLi256ELi160ELi640EEv26Group_norm_nhwc_fwd_params,@function
        .size           _Z35group_norm_nhwc_fwd_one_pass_kernelI11Fp32IOFp32WLi256ELi160ELi640EEv26Group_norm_nhwc_fwd_params,(.L_x_4942 - _Z35group_norm_nhwc_fwd_one_pass_kernelI11Fp32IOFp32WLi256ELi160ELi640EEv26Group_norm_nhwc_fwd_params)
        .other          _Z35group_norm_nhwc_fwd_one_pass_kernelI11Fp32IOFp32WLi256ELi160ELi640EEv26Group_norm_nhwc_fwd_params,@"STO_CUDA_ENTRY STV_DEFAULT"
_Z35group_norm_nhwc_fwd_one_pass_kernelI11Fp32IOFp32WLi256ELi160ELi640EEv26Group_norm_nhwc_fwd_params:
.text._Z35group_norm_nhwc_fwd_one_pass_kernelI11Fp32IOFp32WLi256ELi160ELi640EEv26Group_norm_nhwc_fwd_params:
        /* <DEDUP_REMOVED lines=26> */
.L_x_3892:
[----:B0-----:R-:W0:Y:S01]  /*01a0*/  LDCU UR10, c[0x0][0x3f8] ;  /* 0x00007f00ff0a77ac */ /* 0x001e220008000800 */
[----:B---34-:R-:W-:Y:S02]  /*01b0*/  IABS R8, UR5 ;  /* 0x0000000500087c13 */ /* 0x018fe40008000000 */
[----:B------:R-:W-:Y:S01]  /*01c0*/  CS2R R80, SRZ ;  /* 0x0000000000507805 */ /* 0x000fe2000001ff00 */
[----:B------:R-:W1:Y:S01]  /*01d0*/  LDCU.64 UR14, c[0x0][0x3e8] ;  /* 0x00007d00ff0e77ac */ /* 0x000e620008000a00 */
[----:B0-----:R-:W-:-:S04]  /*01e0*/  MOV R2, UR10 ;  /* 0x0000000a00027c02 */ /* 0x001fc80008000f00 */
[----:B------:R-:W-:-:S04]  /*01f0*/  IABS R5, R2 ;  /* 0x0000000200057213 */ /* 0x000fc80000000000 */
[----:B------:R-:W0:Y:S08]  /*0200*/  I2F.RP R4, R5 ;  /* 0x0000000500047306 */ /* 0x000e300000209400 */
[----:B0-----:R-:W0:Y:S02]  /*0210*/  MUFU.RCP R4, R4 ;  /* 0x0000000400047308 */ /* 0x001e240000001000 */
[----:B0-----:R-:W-:-:S02]  /*0220*/  IADD3 R2, PT, PT, R4, 0xffffffe, RZ ;  /* 0x0ffffffe04027810 */ /* 0x001fc40007ffe0ff */
[----:B------:R-:W0:Y:S04]  /*0230*/  LDC R4, c[0x0][0x404] ;  /* 0x00010100ff047b82 */ /* 0x000e280000000800 */
[----:B------:R2:W3:Y:S02]  /*0240*/  F2I.FTZ.U32.TRUNC.NTZ R3, R2 ;  /* 0x0000000200037305 */ /* 0x0004e4000021f000 */
[----:B--2---:R-:W-:-:S04]  /*0250*/  MOV R2, RZ ;  /* 0x000000ff00027202 */ /* 0x004fc80000000f00 */
[----:B------:R-:W-:Y:S02]  /*0260*/  R2UR UR6, R2 ;  /* 0x00000000020672ca */ /* 0x000fe400000e0000 */
[----:B---3--:R-:W-:Y:S02]  /*0270*/  R2UR UR7, R3 ;  /* 0x00000000030772ca */ /* 0x008fe400000e0000 */
[----:B------:R-:W-:-:S05]  /*0280*/  IADD3 R6, PT, PT, RZ, -R3, RZ ;  /* 0x80000003ff067210 */ /* 0x000fca0007ffe0ff */
[----:B------:R-:W-:Y:S01]  /*0290*/  IMAD R7, R6, R5, RZ ;  /* 0x0000000506077224 */ /* 0x000fe200078e02ff */
[----:B------:R-:W-:Y:S01]  /*02a0*/  MOV R6, R8 ;  /* 0x0000000800067202 */ /* 0x000fe20000000f00 */
[----:B0----5:R-:W-:Y:S01]  /*02b0*/  IMAD R51, R4, UR8, R85 ;  /* 0x0000000804337c24 */ /* 0x021fe2000f8e0255 */
[----:B------:R-:W0:Y:S02]  /*02c0*/  LDCU.64 UR8, c[0x0][0x3f0] ;  /* 0x00007e00ff0877ac */ /* 0x000e240008000a00 */
[----:B------:R-:W-:Y:S01]  /*02d0*/  R2UR UR4, R6 ;  /* 0x00000000060472ca */ /* 0x000fe200000e0000 */
[----:B------:R-:W-:Y:S01]  /*02e0*/  IMAD.HI.U32 R7, R3, R7, UR6 ;  /* 0x0000000603077e27 */ /* 0x000fe2000f8e0007 */
[----:B-1----:R-:W-:Y:S02]  /*02f0*/  ISETP.GE.U32.AND P2, PT, R51, UR14, PT ;  /* 0x0000000e33007c0c */ /* 0x002fe4000bf46070 */
[----:B------:R-:W-:Y:S02]  /*0300*/  SHF.R.S32.HI R3, RZ, 0x1f, R51 ;  /* 0x0000001fff037819 */ /* 0x000fe40000011433 */
[----:B------:R-:W-:-:S02]  /*0310*/  R2UR UR6, R7 ;  /* 0x00000000070672ca */ /* 0x000fc400000e0000 */
[----:B------:R-:W-:Y:S02]  /*0320*/  ISETP.GE.AND.EX P2, PT, R3, UR15, PT, P2 ;  /* 0x0000000f03007c0c */ /* 0x000fe4000bf46320 */
[C---:B------:R-:W-:Y:S02]  /*0330*/  IADD3 R9, PT, PT, R51.reuse, 0x10, RZ ;  /* 0x0000001033097810 */ /* 0x040fe40007ffe0ff */
[----:B------:R-:W-:Y:S02]  /*0340*/  IADD3 R13, PT, PT, R51, 0x20, RZ ;  /* 0x00000020330d7810 */ /* 0x000fe40007ffe0ff */
[----:B------:R-:W-:Y:S02]  /*0350*/  ISETP.GE.U32.AND P4, PT, R9, UR14, PT ;  /* 0x0000000e09007c0c */ /* 0x000fe4000bf86070 */
[----:B------:R-:W-:Y:S02]  /*0360*/  SHF.R.S32.HI R15, RZ, 0x1f, R9 ;  /* 0x0000001fff0f7819 */ /* 0x000fe40000011409 */
[----:B0-----:R-:W-:Y:S01]  /*0370*/  MOV R11, UR8 ;  /* 0x00000008000b7c02 */ /* 0x001fe20008000f00 */
[----:B------:R-:W-:Y:S01]  /*0380*/  UIMAD.WIDE.U32 UR6, UR6, UR4, URZ ;  /* 0x00000004060672a5 */ /* 0x000fe2000f8e00ff */
[----:B------:R-:W-:Y:S01]  /*0390*/  ISETP.GE.AND.EX P4, PT, R15, UR15, PT, P4 ;  /* 0x0000000f0f007c0c */ /* 0x000fe2000bf86340 */
[----:B------:R-:W0:Y:S01]  /*03a0*/  @!P2 LDC.64 R20, c[0x0][0x3e0] ;  /* 0x0000f800ff14ab82 */ /* 0x000e220000000a00 */
[----:B------:R-:W-:-:S03]  /*03b0*/  SHF.R.S32.HI R19, RZ, 0x1f, R13 ;  /* 0x0000001fff137819 */ /* 0x000fc6000001140d */
[----:B------:R-:W-:-:S04]  /*03c0*/  IADD3 R2, PT, PT, RZ, -UR7, RZ ;  /* 0x80000007ff027c10 */ /* 0x000fc8000fffe0ff */
[----:B------:R-:W1:Y:S01]  /*03d0*/  @!P2 LDC.64 R24, c[0x0][0x390] ;  /* 0x0000e400ff18ab82 */ /* 0x000e620000000a00 */
[----:B------:R-:W-:Y:S01]  /*03e0*/  IMAD R2, R5, R2, UR4 ;  /* 0x0000000405027e24 */ /* 0x000fe2000f8e0202 */
[----:B------:R-:W-:-:S04]  /*03f0*/  ULOP3.LUT UR4, UR5, UR10, URZ, 0x3c, !UPT ;  /* 0x0000000a05047292 */ /* 0x000fc8000f8e3cff */
[----:B------:R-:W-:Y:S02]  /*0400*/  ISETP.GT.U32.AND P1, PT, R5, R2, PT ;  /* 0x000000020500720c */ /* 0x000fe40003f24070 */
[----:B------:R-:W2:Y:S08]  /*0410*/  @!P4 LDC.64 R28, c[0x0][0x3e0] ;  /* 0x0000f800ff1ccb82 */ /* 0x000eb00000000a00 */
[----:B------:R-:W3:Y:S03]  /*0420*/  @!P4 LDC.64 R30, c[0x0][0x390] ;  /* 0x0000e400ff1ecb82 */ /* 0x000ee60000000a00 */
[----:B------:R-:W-:Y:S01]  /*0430*/  VOTEU.ANY UP0, P1 ;  /* 0x0000000000ff7886 */ /* 0x000fe20000800100 */
[----:B------:R-:W-:-:S04]  /*0440*/  PLOP3.LUT P1, PT, PT, PT, UP0, 0x80, 0x8 ;  /* 0x000000000008781c */ /* 0x000fc80003f2f008 */
[----:B------:R-:W-:Y:S02]  /*0450*/  @!UP0 UIADD3 UR7, UPT, UPT, UR7, 0x1, URZ ;  /* 0x0000000107078890 */ /* 0x000fe4000fffe0ff */
[----:B------:R-:W-:Y:S01]  /*0460*/  UISETP.GE.AND UP0, UPT, UR4, URZ, UPT ;  /* 0x000000ff0400728c */ /* 0x000fe2000bf06270 */
[----:B--2---:R-:W-:-:S06]  /*0470*/  @!P4 IMAD R8, R15, R28, RZ ;  /* 0x0000001c0f08c224 */ /* 0x004fcc00078e02ff */
[-C--:B------:R-:W-:Y:S02]  /*0480*/  @!P1 IADD3 R2, PT, PT, R2, -R5.reuse, RZ ;  /* 0x8000000502029210 */ /* 0x080fe40007ffe0ff */
[C---:B------:R-:W-:Y:S02]  /*0490*/  IADD3 R15, PT, PT, R51.reuse, 0x28, RZ ;  /* 0x00000028330f7810 */ /* 0x040fe40007ffe0ff */
[----:B------:R-:W-:Y:S02]  /*04a0*/  ISETP.GE.U32.AND P1, PT, R2, R5, PT ;  /* 0x000000050200720c */ /* 0x000fe40003f26070 */
[----:B------:R-:W-:-:S04]  /*04b0*/  IADD3 R5, PT, PT, R51, 0x8, RZ ;  /* 0x0000000833057810 */ /* 0x000fc80007ffe0ff */
[----:B------:R-:W-:Y:S02]  /*04c0*/  ISETP.GE.U32.AND P3, PT, R5, UR14, PT ;  /* 0x0000000e05007c0c */ /* 0x000fe4000bf66070 */
[----:B------:R-:W-:-:S04]  /*04d0*/  SHF.R.S32.HI R7, RZ, 0x1f, R5 ;  /* 0x0000001fff077819 */ /* 0x000fc80000011405 */
[----:B------:R-:W-:Y:S01]  /*04e0*/  ISETP.GE.AND.EX P3, PT, R7, UR15, PT, P3 ;  /* 0x0000000f07007c0c */ /* 0x000fe2000bf66330 */
[----:B------:R-:W-:-:S05]  /*04f0*/  VOTEU.ANY UP1, P1 ;  /* 0x0000000000ff7886 */ /* 0x000fca0000820100 */
[----:B------:R-:W-:Y:S02]  /*0500*/  @UP1 UIADD3 UR7, UPT, UPT, UR7, 0x1, URZ ;  /* 0x0000000107071890 */ /* 0x000fe4000fffe0ff */
[----:B------:R-:W-:Y:S02]  /*0510*/  UISETP.NE.AND UP1, UPT, UR10, URZ, UPT ;  /* 0x000000ff0a00728c */ /* 0x000fe4000bf25270 */
[----:B------:R-:W-:-:S03]  /*0520*/  @!UP0 UIADD3 UR7, UPT, UPT, -UR7, URZ, URZ ;  /* 0x000000ff07078290 */ /* 0x000fc6000fffe1ff */
[----:B------:R-:W2:Y:S06]  /*0530*/  @!P3 LDC.64 R22, c[0x0][0x3e0] ;  /* 0x0000f800ff16bb82 */ /* 0x000eac0000000a00 */
[----:B------:R-:W-:Y:S02]  /*0540*/  @!UP1 ULOP3.LUT UR7, URZ, UR10, URZ, 0x33, !UPT ;  /* 0x0000000aff079292 */ /* 0x000fe4000f8e33ff */
[----:B------:R-:W4:Y:S02]  /*0550*/  @!P3 LDC.64 R26, c[0x0][0x390] ;  /* 0x0000e400ff1abb82 */ /* 0x000f240000000a00 */
[----:B------:R-:W-:-:S04]  /*0560*/  UIADD3 UR4, UPT, UPT, -UR7, URZ, URZ ;  /* 0x000000ff07047290 */ /* 0x000fc8000fffe1ff */
[----:B------:R-:W-:-:S04]  /*0570*/  UIMAD UR4, UR10, UR4, UR5 ;  /* 0x000000040a0472a4 */ /* 0x000fc8000f8e0205 */
[----:B------:R-:W-:Y:S02]  /*0580*/  UIMAD UR11, UR4, 0xa0, URZ ;  /* 0x000000a0040b78a4 */ /* 0x000fe4000f8e02ff */
[----:B------:R-:W-:-:S04]  /*0590*/  USHF.R.S32.HI UR4, URZ, 0x1f, UR7 ;  /* 0x0000001fff047899 */ /* 0x000fc80008011407 */
[----:B------:R-:W-:Y:S01]  /*05a0*/  IADD3 R86, P1, PT, R0, UR11, RZ ;  /* 0x0000000b00567c10 */ /* 0x000fe2000ff3e0ff */
[----:B------:R-:W-:Y:S01]  /*05b0*/  UIMAD UR4, UR4, UR8, URZ ;  /* 0x00000008040472a4 */ /* 0x000fe2000f8e02ff */
[----:B------:R-:W-:-:S03]  /*05c0*/  MOV R0, UR11 ;  /* 0x0000000b00007c02 */ /* 0x000fc60008000f00 */
[----:B------:R-:W-:Y:S01]  /*05d0*/  UIMAD UR4, UR7, UR9, UR4 ;  /* 0x00000009070472a4 */ /* 0x000fe2000f8e0204 */
[----:B------:R-:W-:Y:S01]  /*05e0*/  LEA.HI.X.SX32 R87, R0, RZ, 0x1, P1 ;  /* 0x000000ff00577211 */ /* 0x000fe200008f0eff */
[----:B0-----:R-:W-:Y:S01]  /*05f0*/  @!P2 IMAD R0, R3, R20, RZ ;  /* 0x000000140300a224 */ /* 0x001fe200078e02ff */
[----:B------:R-:W-:Y:S01]  /*0600*/  ISETP.GE.U32.AND P1, PT, R13, UR14, PT ;  /* 0x0000000e0d007c0c */ /* 0x000fe2000bf26070 */
[----:B------:R-:W-:Y:S01]  /*0610*/  IMAD.WIDE.U32 R86, R11, UR7, R86 ;  /* 0x000000070b567c25 */ /* 0x000fe2000f8e0056 */
[----:B------:R-:W-:Y:S02]  /*0620*/  IADD3 R11, PT, PT, R51, 0x18, RZ ;  /* 0x00000018330b7810 */ /* 0x000fe40007ffe0ff */
[----:B------:R-:W-:Y:S01]  /*0630*/  ISETP.GE.AND.EX P1, PT, R19, UR15, PT, P1 ;  /* 0x0000000f13007c0c */ /* 0x000fe2000bf26310 */
[----:B------:R-:W-:Y:S01]  /*0640*/  @!P2 IMAD R21, R51, R21, R0 ;  /* 0x000000153315a224 */ /* 0x000fe200078e0200 */
[----:B------:R-:W-:Y:S01]  /*0650*/  ISETP.GE.U32.AND P5, PT, R11, UR14, PT ;  /* 0x0000000e0b007c0c */ /* 0x000fe2000bfa6070 */
[----:B--2---:R-:W-:Y:S01]  /*0660*/  @!P3 IMAD R0, R7, R22, RZ ;  /* 0x000000160700b224 */ /* 0x004fe200078e02ff */
[----:B------:R-:W-:-:S02]  /*0670*/  SHF.R.S32.HI R17, RZ, 0x1f, R11 ;  /* 0x0000001fff117819 */ /* 0x000fc4000001140b */
[----:B------:R-:W-:Y:S01]  /*0680*/  IADD3 R89, PT, PT, R87, UR4, RZ ;  /* 0x0000000457597c10 */ /* 0x000fe2000fffe0ff */
[----:B------:R-:W-:Y:S01]  /*0690*/  @!P3 IMAD R23, R5, R23, R0 ;  /* 0x000000170517b224 */ /* 0x000fe200078e0200 */
[-C--:B------:R-:W-:Y:S02]  /*06a0*/  @!P2 MOV R88, R86.reuse ;  /* 0x000000560058a202 */ /* 0x080fe40000000f00 */
[----:B------:R-:W-:Y:S02]  /*06b0*/  ISETP.GE.AND.EX P5, PT, R17, UR15, PT, P5 ;  /* 0x0000000f11007c0c */ /* 0x000fe4000bfa6350 */
[----:B------:R-:W-:Y:S01]  /*06c0*/  @!P3 MOV R6, R86 ;  /* 0x000000560006b202 */ /* 0x000fe20000000f00 */
[----:B------:R-:W-:Y:S01]  /*06d0*/  @!P2 IMAD.WIDE.U32 R2, R51, R20, R88 ;  /* 0x000000143302a225 */ /* 0x000fe200078e0058 */
[----:B------:R-:W-:-:S04]  /*06e0*/  @!P3 MOV R7, R89 ;  /* 0x000000590007b202 */ /* 0x000fc80000000f00 */
[----:B------:R-:W-:Y:S01]  /*06f0*/  @!P2 IADD3 R0, PT, PT, R3, R21, RZ ;  /* 0x000000150300a210 */ /* 0x000fe20007ffe0ff */
[----:B------:R-:W-:Y:S01]  /*0700*/  @!P3 IMAD.WIDE.U32 R6, R5, R22, R6 ;  /* 0x000000160506b225 */ /* 0x000fe200078e0006 */
[----:B-1----:R-:W-:-:S04]  /*0710*/  @!P2 LEA R4, P6, R2, R24, 0x2 ;  /* 0x000000180204a211 */ /* 0x002fc800078c10ff */
[----:B------:R-:W-:Y:S02]  /*0720*/  @!P2 LEA.HI.X R5, R2, R25, R0, 0x2, P6 ;  /* 0x000000190205a211 */ /* 0x000fe400030f1400 */
[----:B------:R-:W-:Y:S01]  /*0730*/  @!P3 IADD3 R0, PT, PT, R7, R23, RZ ;  /* 0x000000170700b210 */ /* 0x000fe20007ffe0ff */
[----:B------:R-:W0:Y:S01]  /*0740*/  @!P5 LDC.64 R24, c[0x0][0x3e0] ;  /* 0x0000f800ff18db82 */ /* 0x000e220000000a00 */
[C---:B----4-:R-:W-:Y:S01]  /*0750*/  @!P3 LEA R2, P6, R6.reuse, R26, 0x2 ;  /* 0x0000001a0602b211 */ /* 0x050fe200078c10ff */
[----:B------:R-:W-:Y:S01]  /*0760*/  @!P4 IMAD R23, R9, R29, R8 ;  /* 0x0000001d0917c224 */ /* 0x000fe200078e0208 */
[----:B------:R-:W-:Y:S01]  /*0770*/  @!P4 MOV R7, R89 ;  /* 0x000000590007c202 */ /* 0x000fe20000000f00 */
[----:B------:R1:W2:Y:S01]  /*0780*/  @!P2 LDG.E.64 R80, desc[UR12][R4.64] ;  /* 0x0000000c0450a981 */ /* 0x0002a2000c1e1b00 */
[----:B------:R-:W-:Y:S02]  /*0790*/  @!P3 LEA.HI.X R3, R6, R27, R0, 0x2, P6 ;  /* 0x0000001b0603b211 */ /* 0x000fe400030f1400 */
[----:B------:R-:W-:Y:S01]  /*07a0*/  @!P4 MOV R6, R86 ;  /* 0x000000560006c202 */ /* 0x000fe20000000f00 */
[----:B------:R-:W4:Y:S01]  /*07b0*/  @!P5 LDC.64 R26, c[0x0][0x390] ;  /* 0x0000e400ff1adb82 */ /* 0x000f220000000a00 */
[----:B------:R-:W-:-:S02]  /*07c0*/  ISETP.GE.U32.AND P2, PT, R15, UR14, PT ;  /* 0x0000000e0f007c0c */ /* 0x000fc4000bf46070 */
[----:B------:R-:W-:Y:S01]  /*07d0*/  SHF.R.S32.HI R21, RZ, 0x1f, R15 ;  /* 0x0000001fff157819 */ /* 0x000fe2000001140f */
[----:B------:R-:W-:-:S04]  /*07e0*/  @!P4 IMAD.WIDE.U32 R6, R9, R28, R6 ;  /* 0x0000001c0906c225 */ /* 0x000fc800078e0006 */
[----:B------:R-:W5:Y:S01]  /*07f0*/  @!P1 LDC.64 R28, c[0x0][0x3e0] ;  /* 0x0000f800ff1c9b82 */ /* 0x000f620000000a00 */
[----:B------:R-:W-:Y:S02]  /*0800*/  ISETP.GE.AND.EX P2, PT, R21, UR15, PT, P2 ;  /* 0x0000000f15007c0c */ /* 0x000fe4000bf46320 */
[----:B------:R-:W-:Y:S02]  /*0810*/  @!P4 IADD3 R0, PT, PT, R7, R23, RZ ;  /* 0x000000170700c210 */ /* 0x000fe40007ffe0ff */
[C---:B---3--:R-:W-:Y:S02]  /*0820*/  @!P4 LEA R8, P6, R6.reuse, R30, 0x2 ;  /* 0x0000001e0608c211 */ /* 0x048fe400078c10ff */
[----:B------:R-:W-:Y:S02]  /*0830*/  CS2R R78, SRZ ;  /* 0x00000000004e7805 */ /* 0x000fe4000001ff00 */
[----:B------:R-:W-:Y:S02]  /*0840*/  @!P4 LEA.HI.X R9, R6, R31, R0, 0x2, P6 ;  /* 0x0000001f0609c211 */ /* 0x000fe400030f1400 */
[----:B------:R-:W3:Y:S01]  /*0850*/  @!P1 LDC.64 R30, c[0x0][0x390] ;  /* 0x0000e400ff1e9b82 */ /* 0x000ee20000000a00 */
[----:B0-----:R-:W-:Y:S01]  /*0860*/  @!P5 IMAD R0, R17, R24, RZ ;  /* 0x000000181100d224 */ /* 0x001fe200078e02ff */
[----:B------:R-:W-:Y:S01]  /*0870*/  IADD3 R17, PT, PT, R51, 0x30, RZ ;  /* 0x0000003033117810 */ /* 0x000fe20007ffe0ff */
[----:B------:R0:W2:Y:S01]  /*0880*/  @!P3 LDG.E.64 R78, desc[UR12][R2.64] ;  /* 0x0000000c024eb981 */ /* 0x0000a2000c1e1b00 */
[----:B-1----:R-:W-:-:S04]  /*0890*/  @!P5 MOV R4, R86 ;  /* 0x000000560004d202 */ /* 0x002fc80000000f00 */
[----:B------:R-:W1:Y:S01]  /*08a0*/  @!P2 LDC.64 R32, c[0x0][0x3e0] ;  /* 0x0000f800ff20ab82 */ /* 0x000e620000000a00 */
[----:B------:R-:W-:Y:S02]  /*08b0*/  @!P5 MOV R5, R89 ;  /* 0x000000590005d202 */ /* 0x000fe40000000f00 */
[----:B------:R-:W-:Y:S02]  /*08c0*/  ISETP.GE.U32.AND P3, PT, R17, UR14, PT ;  /* 0x0000000e11007c0c */ /* 0x000fe4000bf66070 */
[----:B------:R-:W-:Y:S02]  /*08d0*/  SHF.R.S32.HI R23, RZ, 0x1f, R17 ;  /* 0x0000001fff177819 */ /* 0x000fe40000011411 */
[----:B------:R-:W-:Y:S01]  /*08e0*/  CS2R R76, SRZ ;  /* 0x00000000004c7805 */ /* 0x000fe2000001ff00 */
[----:B------:R-:W-:Y:S01]  /*08f0*/  @!P5 IMAD R7, R11, R25, R0 ;  /* 0x000000190b07d224 */ /* 0x000fe200078e0200 */
[----:B0-----:R-:W-:Y:S01]  /*0900*/  @!P1 MOV R2, R86 ;  /* 0x0000005600029202 */ /* 0x001fe20000000f00 */
[----:B-----5:R-:W-:Y:S01]  /*0910*/  @!P1 IMAD R0, R19, R28, RZ ;  /* 0x0000001c13009224 */ /* 0x020fe200078e02ff */
[----:B------:R-:W-:Y:S01]  /*0920*/  ISETP.GE.AND.EX P3, PT, R23, UR15, PT, P3 ;  /* 0x0000000f17007c0c */ /* 0x000fe2000bf66330 */
[----:B------:R-:W-:Y:S01]  /*0930*/  @!P5 IMAD.WIDE.U32 R4, R11, R24, R4 ;  /* 0x000000180b04d225 */ /* 0x000fe200078e0004 */
[----:B------:R-:W-:Y:S01]  /*0940*/  IADD3 R19, PT, PT, R51, 0x38, RZ ;  /* 0x0000003833137810 */ /* 0x000fe20007ffe0ff */
[----:B------:R-:W0:Y:S01]  /*0950*/  @!P2 LDC.64 R34, c[0x0][0x390] ;  /* 0x0000e400ff22ab82 */ /* 0x000e220000000a00 */
[----:B------:R-:W-:Y:S01]  /*0960*/  @!P1 MOV R3, R89 ;  /* 0x0000005900039202 */ /* 0x000fe20000000f00 */
[----:B------:R3:W5:Y:S01]  /*0970*/  @!P4 LDG.E.64 R76, desc[UR12][R8.64] ;  /* 0x0000000c084cc981 */ /* 0x000762000c1e1b00 */
[----:B------:R-:W-:Y:S01]  /*0980*/  @!P1 IMAD R11, R13, R29, R0 ;  /* 0x0000001d0d0b9224 */ /* 0x000fe200078e0200 */
[----:B------:R-:W-:-:S02]  /*0990*/  ISETP.GE.U32.AND P4, PT, R19, UR14, PT ;  /* 0x0000000e13007c0c */ /* 0x000fc4000bf86070 */
[----:B------:R-:W-:Y:S01]  /*09a0*/  SHF.R.S32.HI R25, RZ, 0x1f, R19 ;  /* 0x0000001fff197819 */ /* 0x000fe20000011413 */
[----:B------:R-:W-:Y:S01]  /*09b0*/  @!P1 IMAD.WIDE.U32 R2, R13, R28, R2 ;  /* 0x0000001c0d029225 */ /* 0x000fe200078e0002 */
[----:B------:R-:W-:Y:S02]  /*09c0*/  @!P5 IADD3 R0, PT, PT, R5, R7, RZ ;  /* 0x000000070500d210 */ /* 0x000fe40007ffe0ff */
[C---:B----4-:R-:W-:Y:S01]  /*09d0*/  @!P5 LEA R6, P6, R4.reuse, R26, 0x2 ;  /* 0x0000001a0406d211 */ /* 0x050fe200078c10ff */
[----:B------:R-:W4:Y:S01]  /*09e0*/  @!P3 LDC.64 R28, c[0x0][0x3e0] ;  /* 0x0000f800ff1cbb82 */ /* 0x000f220000000a00 */
[----:B------:R-:W-:Y:S02]  /*09f0*/  ISETP.GE.AND.EX P4, PT, R25, UR15, PT, P4 ;  /* 0x0000000f19007c0c */ /* 0x000fe4000bf86340 */
[----:B------:R-:W-:Y:S02]  /*0a00*/  @!P5 LEA.HI.X R7, R4, R27, R0, 0x2, P6 ;  /* 0x0000001b0407d211 */ /* 0x000fe400030f1400 */
[----:B------:R-:W-:-:S02]  /*0a10*/  @!P1 IADD3 R0, PT, PT, R3, R11, RZ ;  /* 0x0000000b03009210 */ /* 0x000fc40007ffe0ff */
[C---:B---3--:R-:W-:Y:S02]  /*0a20*/  @!P1 LEA R8, P6, R2.reuse, R30, 0x2 ;  /* 0x0000001e02089211 */ /* 0x048fe400078c10ff */
[----:B------:R-:W-:Y:S02]  /*0a30*/  CS2R R74, SRZ ;  /* 0x00000000004a7805 */ /* 0x000fe4000001ff00 */
[----:B------:R-:W-:Y:S02]  /*0a40*/  @!P2 MOV R3, R89 ;  /* 0x000000590003a202 */ /* 0x000fe40000000f00 */
[----:B------:R-:W-:Y:S01]  /*0a50*/  @!P1 LEA.HI.X R9, R2, R31, R0, 0x2, P6 ;  /* 0x0000001f02099211 */ /* 0x000fe200030f1400 */
[----:B-1----:R-:W-:Y:S01]  /*0a60*/  @!P2 IMAD R4, R21, R32, RZ ;  /* 0x000000201504a224 */ /* 0x002fe200078e02ff */
[----:B------:R-:W-:Y:S01]  /*0a70*/  @!P2 MOV R2, R86 ;  /* 0x000000560002a202 */ /* 0x000fe20000000f00 */
[----:B------:R1:W3:Y:S01]  /*0a80*/  @!P5 LDG.E.64 R74, desc[UR12][R6.64] ;  /* 0x0000000c064ad981 */ /* 0x0002e2000c1e1b00 */
[----:B------:R-:W-:Y:S01]  /*0a90*/  IADD3 R13, PT, PT, R51, 0x40, RZ ;  /* 0x00000040330d7810 */ /* 0x000fe20007ffe0ff */
[C---:B------:R-:W-:Y:S01]  /*0aa0*/  @!P2 IMAD R5, R15.reuse, R33, R4 ;  /* 0x000000210f05a224 */ /* 0x040fe200078e0204 */
[----:B------:R-:W1:Y:S01]  /*0ab0*/  @!P3 LDC.64 R30, c[0x0][0x390] ;  /* 0x0000e400ff1ebb82 */ /* 0x000e620000000a00 */
[----:B------:R-:W-:Y:S01]  /*0ac0*/  @!P2 IMAD.WIDE.U32 R2, R15, R32, R2 ;  /* 0x000000200f02a225 */ /* 0x000fe200078e0002 */
[----:B------:R-:W-:-:S02]  /*0ad0*/  ISETP.GE.U32.AND P5, PT, R13, UR14, PT ;  /* 0x0000000e0d007c0c */ /* 0x000fc4000bfa6070 */
[----:B------:R-:W-:-:S04]  /*0ae0*/  SHF.R.S32.HI R27, RZ, 0x1f, R13 ;  /* 0x0000001fff1b7819 */ /* 0x000fc8000001140d */
[----:B------:R-:W1:Y:S01]  /*0af0*/  @!P4 LDC.64 R32, c[0x0][0x3e0] ;  /* 0x0000f800ff20cb82 */ /* 0x000e620000000a00 */
[----:B------:R-:W-:Y:S02]  /*0b00*/  @!P2 IADD3 R0, PT, PT, R3, R5, RZ ;  /* 0x000000050300a210 */ /* 0x000fe40007ffe0ff */
[C---:B0-----:R-:W-:Y:S02]  /*0b10*/  @!P2 LEA R10, P6, R2.reuse, R34, 0x2 ;  /* 0x00000022020aa211 */ /* 0x041fe400078c10ff */
[----:B------:R-:W-:Y:S02]  /*0b20*/  ISETP.GE.AND.EX P5, PT, R27, UR15, PT, P5 ;  /* 0x0000000f1b007c0c */ /* 0x000fe4000bfa6350 */
[----:B------:R-:W-:Y:S02]  /*0b30*/  @!P2 LEA.HI.X R11, R2, R35, R0, 0x2, P6 ;  /* 0x00000023020ba211 */ /* 0x000fe400030f1400 */
[----:B------:R-:W-:Y:S01]  /*0b40*/  MOV R3, RZ ;  /* 0x000000ff00037202 */ /* 0x000fe20000000f00 */
[----:B------:R-:W0:Y:S01]  /*0b50*/  @!P4 LDC.64 R34, c[0x0][0x390] ;  /* 0x0000e400ff22cb82 */ /* 0x000e220000000a00 */
[----:B------:R-:W-:-:S02]  /*0b60*/  MOV R2, RZ ;  /* 0x000000ff00027202 */ /* 0x000fc40000000f00 */
[----:B------:R-:W-:Y:S01]  /*0b70*/  IADD3 R21, PT, PT, R51, 0x48, RZ ;  /* 0x0000004833157810 */ /* 0x000fe20007ffe0ff */
[----:B----4-:R-:W-:-:S03]  /*0b80*/  @!P3 IMAD R0, R23, R28, RZ ;  /* 0x0000001c1700b224 */ /* 0x010fc600078e02ff */
[----:B------:R4:W3:Y:S01]  /*0b90*/  @!P1 LDG.E.64 R2, desc[UR12][R8.64] ;  /* 0x0000000c08029981 */ /* 0x0008e2000c1e1b00 */
[----:B------:R-:W-:Y:S01]  /*0ba0*/  ISETP.GE.U32.AND P1, PT, R21, UR14, PT ;  /* 0x0000000e15007c0c */ /* 0x000fe2000bf26070 */
[----:B------:R-:W0:Y:S01]  /*0bb0*/  @!P5 LDC.64 R36, c[0x0][0x3e0] ;  /* 0x0000f800ff24db82 */ /* 0x000e220000000a00 */
[----:B------:R-:W-:Y:S02]  /*0bc0*/  SHF.R.S32.HI R23, RZ, 0x1f, R21 ;  /* 0x0000001fff177819 */ /* 0x000fe40000011415 */
[-C--:B-1----:R-:W-:Y:S02]  /*0bd0*/  @!P3 MOV R6, R86.reuse ;  /* 0x000000560006b202 */ /* 0x082fe40000000f00 */
[----:B------:R-:W-:Y:S02]  /*0be0*/  @!P3 MOV R7, R89 ;  /* 0x000000590007b202 */ /* 0x000fe40000000f00 */
[----:B------:R-:W-:Y:S01]  /*0bf0*/  ISETP.GE.AND.EX P1, PT, R23, UR15, PT, P1 ;  /* 0x0000000f17007c0c */ /* 0x000fe2000bf26310 */
[C---:B------:R-:W-:Y:S01]  /*0c00*/  @!P3 IMAD R15, R17.reuse, R29, R0 ;  /* 0x0000001d110fb224 */ /* 0x040fe200078e0200 */
[----:B----4-:R-:W-:Y:S01]  /*0c10*/  @!P4 MOV R8, R86 ;  /* 0x000000560008c202 */ /* 0x010fe20000000f00 */
[----:B------:R-:W-:Y:S01]  /*0c20*/  @!P3 IMAD.WIDE.U32 R6, R17, R28, R6 ;  /* 0x0000001c1106b225 */ /* 0x000fe200078e0006 */
[----:B------:R-:W-:-:S03]  /*0c30*/  @!P4 MOV R9, R89 ;  /* 0x000000590009c202 */ /* 0x000fc60000000f00 */
[----:B------:R-:W-:Y:S01]  /*0c40*/  @!P4 IMAD R0, R25, R32, RZ ;  /* 0x000000201900c224 */ /* 0x000fe200078e02ff */
[----:B------:R-:W-:Y:S01]  /*0c50*/  @!P3 IADD3 R7, PT, PT, R7, R15, RZ ;  /* 0x0000000f0707b210 */ /* 0x000fe20007ffe0ff */
[----:B------:R-:W1:Y:S01]  /*0c60*/  @!P5 LDC.64 R24, c[0x0][0x390] ;  /* 0x0000e400ff18db82 */ /* 0x000e620000000a00 */
[C---:B------:R-:W-:Y:S01]  /*0c70*/  @!P3 LEA R14, P6, R6.reuse, R30, 0x2 ;  /* 0x0000001e060eb211 */ /* 0x040fe200078c10ff */
[C---:B------:R-:W-:Y:S02]  /*0c80*/  @!P4 IMAD R17, R19.reuse, R33, R0 ;  /* 0x000000211311c224 */ /* 0x040fe400078e0200 */
[----:B------:R-:W-:Y:S01]  /*0c90*/  @!P4 IMAD.WIDE.U32 R8, R19, R32, R8 ;  /* 0x000000201308c225 */ /* 0x000fe200078e0008 */
[----:B------:R-:W-:Y:S02]  /*0ca0*/  CS2R R4, SRZ ;  /* 0x0000000000047805 */ /* 0x000fe4000001ff00 */
[----:B------:R-:W-:Y:S02]  /*0cb0*/  @!P3 LEA.HI.X R15, R6, R31, R7, 0x2, P6 ;  /* 0x0000001f060fb211 */ /* 0x000fe400030f1407 */
[----:B------:R-:W4:Y:S01]  /*0cc0*/  @!P1 LDC.64 R30, c[0x0][0x3e0] ;  /* 0x0000f800ff1e9b82 */ /* 0x000f220000000a00 */
[----:B------:R-:W-:-:S02]  /*0cd0*/  @!P4 IADD3 R6, PT, PT, R9, R17, RZ ;  /* 0x000000110906c210 */ /* 0x000fc40007ffe0ff */
[C---:B0-----:R-:W-:Y:S01]  /*0ce0*/  @!P4 LEA R16, P6, R8.reuse, R34, 0x2 ;  /* 0x000000220810c211 */ /* 0x041fe200078c10ff */
[----:B------:R0:W3:Y:S01]  /*0cf0*/  @!P2 LDG.E.64 R4, desc[UR12][R10.64] ;  /* 0x0000000c0a04a981 */ /* 0x0000e2000c1e1b00 */
[----:B------:R-:W-:Y:S02]  /*0d00*/  IADD3 R0, PT, PT, R51, 0x50, RZ ;  /* 0x0000005033007810 */ /* 0x000fe40007ffe0ff */
[----:B------:R-:W-:Y:S02]  /*0d10*/  @!P4 LEA.HI.X R17, R8, R35, R6, 0x2, P6 ;  /* 0x000000230811c211 */ /* 0x000fe400030f1406 */
[----:B------:R-:W-:Y:S02]  /*0d20*/  CS2R R6, SRZ ;  /* 0x0000000000067805 */ /* 0x000fe4000001ff00 */
[----:B------:R-:W-:Y:S01]  /*0d30*/  ISETP.GE.U32.AND P2, PT, R0, UR14, PT ;  /* 0x0000000e00007c0c */ /* 0x000fe2000bf46070 */
[----:B------:R-:W4:Y:S01]  /*0d40*/  @!P1 LDC.64 R40, c[0x0][0x390] ;  /* 0x0000e400ff289b82 */ /* 0x000f220000000a00 */
[----:B------:R-:W-:-:S02]  /*0d50*/  SHF.R.S32.HI R29, RZ, 0x1f, R0 ;  /* 0x0000001fff1d7819 */ /* 0x000fc40000011400 */
[----:B------:R-:W-:Y:S01]  /*0d60*/  @!P5 MOV R8, R86 ;  /* 0x000000560008d202 */ /* 0x000fe20000000f00 */
[-C--:B0-----:R-:W-:Y:S01]  /*0d70*/  @!P5 IMAD R10, R27, R36.reuse, RZ ;  /* 0x000000241b0ad224 */ /* 0x081fe200078e02ff */
[----:B------:R-:W-:Y:S01]  /*0d80*/  @!P5 MOV R9, R89 ;  /* 0x000000590009d202 */ /* 0x000fe20000000f00 */
[----:B------:R0:W3:Y:S01]  /*0d90*/  @!P3 LDG.E.64 R6, desc[UR12][R14.64] ;  /* 0x0000000c0e06b981 */ /* 0x0000e2000c1e1b00 */
[----:B------:R-:W-:Y:S02]  /*0da0*/  IADD3 R33, PT, PT, R51, 0x58, RZ ;  /* 0x0000005833217810 */ /* 0x000fe40007ffe0ff */
[----:B------:R-:W-:Y:S01]  /*0db0*/  ISETP.GE.AND.EX P2, PT, R29, UR15, PT, P2 ;  /* 0x0000000f1d007c0c */ /* 0x000fe2000bf46320 */
[----:B------:R-:W-:Y:S01]  /*0dc0*/  @!P5 IMAD R11, R13, R37, R10 ;  /* 0x000000250d0bd224 */ /* 0x000fe200078e020a */
[----:B------:R-:W-:Y:S01]  /*0dd0*/  ISETP.GE.U32.AND P3, PT, R33, UR14, PT ;  /* 0x0000000e21007c0c */ /* 0x000fe2000bf66070 */
[----:B------:R-:W-:Y:S01]  /*0de0*/  @!P5 IMAD.WIDE.U32 R8, R13, R36, R8 ;  /* 0x000000240d08d225 */ /* 0x000fe200078e0008 */
[----:B------:R-:W-:-:S04]  /*0df0*/  SHF.R.S32.HI R27, RZ, 0x1f, R33 ;  /* 0x0000001fff1b7819 */ /* 0x000fc80000011421 */
[----:B------:R-:W-:Y:S02]  /*0e00*/  ISETP.GE.AND.EX P3, PT, R27, UR15, PT, P3 ;  /* 0x0000000f1b007c0c */ /* 0x000fe4000bf66330 */
[----:B------:R-:W-:Y:S02]  /*0e10*/  @!P5 IADD3 R9, PT, PT, R9, R11, RZ ;  /* 0x0000000b0909d210 */ /* 0x000fe40007ffe0ff */
[C---:B-1----:R-:W-:Y:S01]  /*0e20*/  @!P5 LEA R18, P6, R8.reuse, R24, 0x2 ;  /* 0x000000180812d211 */ /* 0x042fe200078c10ff */
[----:B------:R-:W1:Y:S01]  /*0e30*/  @!P2 LDC.64 R12, c[0x0][0x3e0] ;  /* 0x0000f800ff0cab82 */ /* 0x000e620000000a00 */
[----:B------:R-:W-:Y:S02]  /*0e40*/  @!P1 MOV R24, R86 ;  /* 0x0000005600189202 */ /* 0x000fe40000000f00 */
[----:B------:R-:W-:Y:S01]  /*0e50*/  @!P5 LEA.HI.X R19, R8, R25, R9, 0x2, P6 ;  /* 0x000000190813d211 */ /* 0x000fe200030f1409 */
[----:B----4-:R-:W-:Y:S01]  /*0e60*/  @!P1 IMAD R10, R23, R30, RZ ;  /* 0x0000001e170a9224 */ /* 0x010fe200078e02ff */
[----:B------:R-:W-:-:S02]  /*0e70*/  @!P1 MOV R25, R89 ;  /* 0x0000005900199202 */ /* 0x000fc40000000f00 */
[----:B------:R-:W-:Y:S01]  /*0e80*/  CS2R R8, SRZ ;  /* 0x0000000000087805 */ /* 0x000fe2000001ff00 */
[C---:B------:R-:W-:Y:S01]  /*0e90*/  @!P1 IMAD R31, R21.reuse, R31, R10 ;  /* 0x0000001f151f9224 */ /* 0x040fe200078e020a */
[----:B------:R-:W4:Y:S01]  /*0ea0*/  @!P2 LDC.64 R42, c[0x0][0x390] ;  /* 0x0000e400ff2aab82 */ /* 0x000f220000000a00 */
[----:B------:R-:W-:Y:S01]  /*0eb0*/  @!P1 IMAD.WIDE.U32 R24, R21, R30, R24 ;  /* 0x0000001e15189225 */ /* 0x000fe200078e0018 */
[----:B------:R-:W-:Y:S02]  /*0ec0*/  IADD3 R23, PT, PT, R51, 0x60, RZ ;  /* 0x0000006033177810 */ /* 0x000fe40007ffe0ff */
[----:B------:R1:W3:Y:S04]  /*0ed0*/  @!P4 LDG.E.64 R8, desc[UR12][R16.64] ;  /* 0x0000000c1008c981 */ /* 0x0002e8000c1e1b00 */
[----:B------:R-:W4:Y:S01]  /*0ee0*/  @!P3 LDC.64 R20, c[0x0][0x3e0] ;  /* 0x0000f800ff14bb82 */ /* 0x000f220000000a00 */
[----:B------:R-:W-:-:S02]  /*0ef0*/  CS2R R10, SRZ ;  /* 0x00000000000a7805 */ /* 0x000fc4000001ff00 */
[----:B------:R-:W-:Y:S02]  /*0f00*/  ISETP.GE.U32.AND P4, PT, R23, UR14, PT ;  /* 0x0000000e17007c0c */ /* 0x000fe4000bf86070 */
[----:B------:R-:W-:Y:S02]  /*0f10*/  SHF.R.S32.HI R35, RZ, 0x1f, R23 ;  /* 0x0000001fff237819 */ /* 0x000fe40000011417 */
[----:B------:R-:W-:Y:S01]  /*0f20*/  IADD3 R22, PT, PT, R51, 0x68, RZ ;  /* 0x0000006833167810 */ /* 0x000fe20007ffe0ff */
[----:B------:R4:W3:Y:S01]  /*0f30*/  @!P5 LDG.E.64 R10, desc[UR12][R18.64] ;  /* 0x0000000c120ad981 */ /* 0x0008e2000c1e1b00 */
[----:B------:R-:W-:Y:S01]  /*0f40*/  ISETP.GE.AND.EX P4, PT, R35, UR15, PT, P4 ;  /* 0x0000000f23007c0c */ /* 0x000fe2000bf86340 */
[----:B0-----:R-:W0:Y:S01]  /*0f50*/  @!P3 LDC.64 R14, c[0x0][0x390] ;  /* 0x0000e400ff0ebb82 */ /* 0x001e220000000a00 */
[----:B------:R-:W-:Y:S02]  /*0f60*/  ISETP.GE.U32.AND P5, PT, R22, UR14, PT ;  /* 0x0000000e16007c0c */ /* 0x000fe4000bfa6070 */
[----:B------:R-:W-:Y:S01]  /*0f70*/  SHF.R.S32.HI R37, RZ, 0x1f, R22 ;  /* 0x0000001fff257819 */ /* 0x000fe20000011416 */
[----:B-1----:R-:W-:Y:S01]  /*0f80*/  @!P2 IMAD R29, R29, R12, RZ ;  /* 0x0000000c1d1da224 */ /* 0x002fe200078e02ff */
[----:B------:R-:W-:-:S02]  /*0f90*/  @!P2 MOV R16, R86 ;  /* 0x000000560010a202 */ /* 0x000fc40000000f00 */
[----:B------:R-:W-:Y:S02]  /*0fa0*/  @!P2 MOV R17, R89 ;  /* 0x000000590011a202 */ /* 0x000fe40000000f00 */
[----:B------:R-:W-:Y:S01]  /*0fb0*/  ISETP.GE.AND.EX P5, PT, R37, UR15, PT, P5 ;  /* 0x0000000f25007c0c */ /* 0x000fe2000bfa6350 */
[C---:B------:R-:W-:Y:S01]  /*0fc0*/  @!P2 IMAD R39, R0.reuse, R13, R29 ;  /* 0x0000000d0027a224 */ /* 0x040fe200078e021d */
[----:B------:R-:W-:Y:S01]  /*0fd0*/  @!P1 IADD3 R25, PT, PT, R25, R31, RZ ;  /* 0x0000001f19199210 */ /* 0x000fe20007ffe0ff */
[----:B------:R-:W-:Y:S01]  /*0fe0*/  @!P2 IMAD.WIDE.U32 R12, R0, R12, R16 ;  /* 0x0000000c000ca225 */ /* 0x000fe200078e0010 */
[C---:B------:R-:W-:Y:S01]  /*0ff0*/  @!P1 LEA R28, P6, R24.reuse, R40, 0x2 ;  /* 0x00000028181c9211 */ /* 0x040fe200078c10ff */
[----:B------:R-:W1:Y:S02]  /*1000*/  @!P4 LDC.64 R16, c[0x0][0x3e0] ;  /* 0x0000f800ff10cb82 */ /* 0x000e640000000a00 */
[----:B----4-:R-:W-:Y:S01]  /*1010*/  @!P3 IMAD R18, R27, R20, RZ ;  /* 0x000000141b12b224 */ /* 0x010fe200078e02ff */
[----:B------:R-:W-:-:S02]  /*1020*/  @!P1 LEA.HI.X R29, R24, R41, R25, 0x2, P6 ;  /* 0x00000029181d9211 */ /* 0x000fc400030f1419 */
[----:B------:R-:W-:Y:S02]  /*1030*/  @!P2 IADD3 R0, PT, PT, R13, R39, RZ ;  /* 0x000000270d00a210 */ /* 0x000fe40007ffe0ff */
[C---:B------:R-:W-:Y:S01]  /*1040*/  @!P2 LEA R30, P6, R12.reuse, R42, 0x2 ;  /* 0x0000002a0c1ea211 */ /* 0x040fe200078c10ff */
[----:B------:R-:W-:Y:S02]  /*1050*/  @!P3 IMAD R41, R33, R21, R18 ;  /* 0x000000152129b224 */ /* 0x000fe400078e0212 */
[----:B------:R-:W4:Y:S01]  /*1060*/  @!P5 LDC.64 R18, c[0x0][0x3e0] ;  /* 0x0000f800ff12db82 */ /* 0x000f220000000a00 */
[----:B------:R-:W-:Y:S02]  /*1070*/  @!P2 LEA.HI.X R31, R12, R43, R0, 0x2, P6 ;  /* 0x0000002b0c1fa211 */ /* 0x000fe400030f1400 */
[----:B------:R-:W-:Y:S02]  /*1080*/  CS2R R12, SRZ ;  /* 0x00000000000c7805 */ /* 0x000fe4000001ff00 */
[----:B------:R-:W-:-:S02]  /*1090*/  @!P3 MOV R26, R86 ;  /* 0x00000056001ab202 */ /* 0x000fc40000000f00 */
[----:B------:R-:W-:Y:S02]  /*10a0*/  @!P3 MOV R27, R89 ;  /* 0x00000059001bb202 */ /* 0x000fe40000000f00 */
[----:B------:R-:W-:Y:S01]  /*10b0*/  IADD3 R25, PT, PT, R51, 0x70, RZ ;  /* 0x0000007033197810 */ /* 0x000fe20007ffe0ff */
[----:B------:R0:W3:Y:S01]  /*10c0*/  @!P1 LDG.E.64 R12, desc[UR12][R28.64] ;  /* 0x0000000c1c0c9981 */ /* 0x0000e2000c1e1b00 */
[----:B------:R-:W-:Y:S02]  /*10d0*/  @!P3 IMAD.WIDE.U32 R20, R33, R20, R26 ;  /* 0x000000142114b225 */ /* 0x000fe400078e001a */
[----:B------:R-:W-:Y:S01]  /*10e0*/  ISETP.GE.U32.AND P1, PT, R25, UR14, PT ;  /* 0x0000000e19007c0c */ /* 0x000fe2000bf26070 */
[----:B------:R-:W2:Y:S01]  /*10f0*/  @!P4 LDC.64 R26, c[0x0][0x390] ;  /* 0x0000e400ff1acb82 */ /* 0x000ea20000000a00 */
[----:B------:R-:W-:Y:S02]  /*1100*/  SHF.R.S32.HI R39, RZ, 0x1f, R25 ;  /* 0x0000001fff277819 */ /* 0x000fe40000011419 */
[----:B------:R-:W-:-:S02]  /*1110*/  @!P3 IADD3 R0, PT, PT, R21, R41, RZ ;  /* 0x000000291500b210 */ /* 0x000fc40007ffe0ff */
[C---:B0-----:R-:W-:Y:S02]  /*1120*/  @!P3 LEA R32, P6, R20.reuse, R14, 0x2 ;  /* 0x0000000e1420b211 */ /* 0x041fe400078c10ff */
[----:B------:R-:W-:Y:S01]  /*1130*/  ISETP.GE.AND.EX P1, PT, R39, UR15, PT, P1 ;  /* 0x0000000f27007c0c */ /* 0x000fe2000bf26310 */
[----:B------:R-:W0:Y:S01]  /*1140*/  @!P5 LDC.64 R28, c[0x0][0x390] ;  /* 0x0000e400ff1cdb82 */ /* 0x000e220000000a00 */
[----:B------:R-:W-:Y:S02]  /*1150*/  @!P3 LEA.HI.X R33, R20, R15, R0, 0x2, P6 ;  /* 0x0000000f1421b211 */ /* 0x000fe400030f1400 */
[----:B------:R-:W-:Y:S01]  /*1160*/  CS2R R14, SRZ ;  /* 0x00000000000e7805 */ /* 0x000fe2000001ff00 */
[----:B-1----:R-:W-:Y:S01]  /*1170*/  @!P4 IMAD R0, R35, R16, RZ ;  /* 0x000000102300c224 */ /* 0x002fe200078e02ff */
[----:B------:R-:W-:-:S03]  /*1180*/  IADD3 R24, PT, PT, R51, 0x78, RZ ;  /* 0x0000007833187810 */ /* 0x000fc60007ffe0ff */
[----:B------:R-:W-:Y:S01]  /*1190*/  @!P4 IMAD R41, R23, R17, R0 ;  /* 0x000000111729c224 */ /* 0x000fe200078e0200 */
[----:B------:R1:W3:Y:S01]  /*11a0*/  @!P2 LDG.E.64 R14, desc[UR12][R30.64] ;  /* 0x0000000c1e0ea981 */ /* 0x0002e2000c1e1b00 */
[----:B----4-:R-:W-:Y:S01]  /*11b0*/  @!P5 IMAD R0, R37, R18, RZ ;  /* 0x000000122500d224 */ /* 0x010fe200078e02ff */
[----:B------:R-:W-:Y:S02]  /*11c0*/  ISETP.GE.U32.AND P2, PT, R24, UR14, PT ;  /* 0x0000000e18007c0c */ /* 0x000fe4000bf46070 */
[----:B------:R-:W-:Y:S01]  /*11d0*/  SHF.R.S32.HI R37, RZ, 0x1f, R24 ;  /* 0x0000001fff257819 */ /* 0x000fe20000011418 */
[----:B------:R-:W4:Y:S03]  /*11e0*/  @!P1 LDC.64 R20, c[0x0][0x3e0] ;  /* 0x0000f800ff149b82 */ /* 0x000f260000000a00 */
[----:B------:R-:W-:Y:S02]  /*11f0*/  ISETP.GE.AND.EX P2, PT, R37, UR15, PT, P2 ;  /* 0x0000000f25007c0c */ /* 0x000fe4000bf46320 */
[----:B------:R-:W-:-:S02]  /*1200*/  @!P4 MOV R34, R86 ;  /* 0x000000560022c202 */ /* 0x000fc40000000f00 */
[-C--:B------:R-:W-:Y:S02]  /*1210*/  @!P4 MOV R35, R89.reuse ;  /* 0x000000590023c202 */ /* 0x080fe40000000f00 */
[----:B-1----:R-:W-:Y:S02]  /*1220*/  @!P5 MOV R30, R86 ;  /* 0x00000056001ed202 */ /* 0x002fe40000000f00 */
[----:B------:R-:W-:Y:S01]  /*1230*/  @!P5 MOV R31, R89 ;  /* 0x00000059001fd202 */ /* 0x000fe20000000f00 */
[----:B------:R-:W-:Y:S01]  /*1240*/  @!P4 IMAD.WIDE.U32 R34, R23, R16, R34 ;  /* 0x000000101722c225 */ /* 0x000fe200078e0022 */
[----:B------:R-:W-:-:S03]  /*1250*/  CS2R R16, SRZ ;  /* 0x0000000000107805 */ /* 0x000fc6000001ff00 */
[C---:B------:R-:W-:Y:S01]  /*1260*/  @!P5 IMAD R45, R22.reuse, R19, R0 ;  /* 0x00000013162dd224 */ /* 0x040fe200078e0200 */
[----:B------:R-:W-:Y:S01]  /*1270*/  IADD3 R0, PT, PT, R51, 0x80, RZ ;  /* 0x0000008033007810 */ /* 0x000fe20007ffe0ff */
[----:B------:R-:W-:Y:S01]  /*1280*/  @!P5 IMAD.WIDE.U32 R18, R22, R18, R30 ;  /* 0x000000121612d225 */ /* 0x000fe200078e001e */
[----:B------:R-:W-:Y:S01]  /*1290*/  @!P4 IADD3 R35, PT, PT, R35, R41, RZ ;  /* 0x000000292323c210 */ /* 0x000fe20007ffe0ff */
[----:B------:R-:W1:Y:S01]  /*12a0*/  @!P2 LDC.64 R22, c[0x0][0x3e0] ;  /* 0x0000f800ff16ab82 */ /* 0x000e620000000a00 */
[----:B--2---:R-:W-:Y:S01]  /*12b0*/  @!P4 LEA R40, P6, R34, R26, 0x2 ;  /* 0x0000001a2228c211 */ /* 0x004fe200078c10ff */
[----:B------:R2:W3:Y:S01]  /*12c0*/  @!P3 LDG.E.64 R16, desc[UR12][R32.64] ;  /* 0x0000000c2010b981 */ /* 0x0004e2000c1e1b00 */
[----:B------:R-:W-:Y:S02]  /*12d0*/  ISETP.GE.U32.AND P3, PT, R0, UR14, PT ;  /* 0x0000000e00007c0c */ /* 0x000fe4000bf66070 */
[----:B------:R-:W-:-:S03]  /*12e0*/  SHF.R.S32.HI R43, RZ, 0x1f, R0 ;  /* 0x0000001fff2b7819 */ /* 0x000fc60000011400 */
[----:B------:R-:W5:Y:S01]  /*12f0*/  @!P1 LDC.64 R30, c[0x0][0x390] ;  /* 0x0000e400ff1e9b82 */ /* 0x000f620000000a00 */
[----:B------:R-:W-:Y:S01]  /*1300*/  @!P4 LEA.HI.X R41, R34, R27, R35, 0x2, P6 ;  /* 0x0000001b2229c211 */ /* 0x000fe200030f1423 */
[----:B----4-:R-:W-:Y:S01]  /*1310*/  @!P1 IMAD R26, R39, R20, RZ ;  /* 0x00000014271a9224 */ /* 0x010fe200078e02ff */
[----:B------:R-:W-:Y:S02]  /*1320*/  @!P5 IADD3 R19, PT, PT, R19, R45, RZ ;  /* 0x0000002d1313d210 */ /* 0x000fe40007ffe0ff */
[C---:B0-----:R-:W-:Y:S02]  /*1330*/  @!P5 LEA R28, P6, R18.reuse, R28, 0x2 ;  /* 0x0000001c121cd211 */ /* 0x041fe400078c10ff */
[----:B------:R-:W-:Y:S01]  /*1340*/  ISETP.GE.AND.EX P3, PT, R43, UR15, PT, P3 ;  /* 0x0000000f2b007c0c */ /* 0x000fe2000bf66330 */
[----:B------:R-:W0:Y:S01]  /*1350*/  @!P2 LDC.64 R38, c[0x0][0x390] ;  /* 0x0000e400ff26ab82 */ /* 0x000e220000000a00 */
[----:B------:R-:W-:Y:S01]  /*1360*/  @!P5 LEA.HI.X R29, R18, R29, R19, 0x2, P6 ;  /* 0x0000001d121dd211 */ /* 0x000fe200030f1413 */
[----:B--2---:R-:W-:Y:S01]  /*1370*/  @!P1 IMAD R33, R25, R21, R26 ;  /* 0x0000001519219224 */ /* 0x004fe200078e021a */
[----:B------:R-:W-:-:S02]  /*1380*/  CS2R R18, SRZ ;  /* 0x0000000000127805 */ /* 0x000fc4000001ff00 */
[----:B------:R-:W-:Y:S02]  /*1390*/  @!P1 MOV R26, R86 ;  /* 0x00000056001a9202 */ /* 0x000fe40000000f00 */
[----:B------:R-:W-:Y:S02]  /*13a0*/  @!P1 MOV R27, R89 ;  /* 0x00000059001b9202 */ /* 0x000fe40000000f00 */
[----:B------:R-:W-:Y:S01]  /*13b0*/  IADD3 R36, PT, PT, R51, 0x88, RZ ;  /* 0x0000008833247810 */ /* 0x000fe20007ffe0ff */
[----:B------:R-:W2:Y:S01]  /*13c0*/  @!P4 LDG.E.64 R18, desc[UR12][R40.64] ;  /* 0x0000000c2812c981 */ /* 0x000ea2000c1e1b00 */
[----:B------:R-:W-:Y:S02]  /*13d0*/  @!P1 IMAD.WIDE.U32 R20, R25, R20, R26 ;  /* 0x0000001419149225 */ /* 0x000fe400078e001a */
[----:B------:R-:W-:Y:S01]  /*13e0*/  ISETP.GE.U32.AND P4, PT, R36, UR14, PT ;  /* 0x0000000e24007c0c */ /* 0x000fe2000bf86070 */
[----:B------:R-:W4:Y:S01]  /*13f0*/  @!P3 LDC.64 R26, c[0x0][0x3e0] ;  /* 0x0000f800ff1abb82 */ /* 0x000f220000000a00 */
[----:B------:R-:W-:Y:S01]  /*1400*/  SHF.R.S32.HI R55, RZ, 0x1f, R36 ;  /* 0x0000001fff377819 */ /* 0x000fe20000011424 */
[----:B-1----:R-:W-:Y:S01]  /*1410*/  @!P2 IMAD R37, R37, R22, RZ ;  /* 0x000000162525a224 */ /* 0x002fe200078e02ff */
[----:B------:R-:W-:-:S02]  /*1420*/  @!P1 IADD3 R21, PT, PT, R21, R33, RZ ;  /* 0x0000002115159210 */ /* 0x000fc40007ffe0ff */
[----:B------:R-:W-:Y:S02]  /*1430*/  ISETP.GE.AND.EX P4, PT, R55, UR15, PT, P4 ;  /* 0x0000000f37007c0c */ /* 0x000fe4000bf86340 */
[----:B------:R-:W-:Y:S01]  /*1440*/  @!P2 MOV R32, R86 ;  /* 0x000000560020a202 */ /* 0x000fe20000000f00 */
[----:B------:R-:W1:Y:S01]  /*1450*/  @!P3 LDC.64 R44, c[0x0][0x390] ;  /* 0x0000e400ff2cbb82 */ /* 0x000e620000000a00 */
[----:B------:R-:W-:Y:S01]  /*1460*/  @!P2 MOV R33, R89 ;  /* 0x000000590021a202 */ /* 0x000fe20000000f00 */
[----:B------:R-:W-:Y:S01]  /*1470*/  @!P2 IMAD R37, R24, R23, R37 ;  /* 0x000000171825a224 */ /* 0x000fe200078e0225 */
[----:B-----5:R-:W-:Y:S01]  /*1480*/  @!P1 LEA R34, P6, R20, R30, 0x2 ;  /* 0x0000001e14229211 */ /* 0x020fe200078c10ff */
[----:B------:R-:W-:-:S03]  /*1490*/  @!P2 IMAD.WIDE.U32 R22, R24, R22, R32 ;  /* 0x000000161816a225 */ /* 0x000fc600078e0020 */
[----:B------:R-:W-:Y:S02]  /*14a0*/  @!P1 LEA.HI.X R35, R20, R31, R21, 0x2, P6 ;  /* 0x0000001f14239211 */ /* 0x000fe400030f1415 */
[----:B------:R-:W-:Y:S02]  /*14b0*/  CS2R R20, SRZ ;  /* 0x0000000000147805 */ /* 0x000fe4000001ff00 */
[----:B------:R-:W-:Y:S01]  /*14c0*/  IADD3 R30, PT, PT, R51, 0x90, RZ ;  /* 0x00000090331e7810 */ /* 0x000fe20007ffe0ff */
[----:B------:R-:W5:Y:S01]  /*14d0*/  @!P4 LDC.64 R32, c[0x0][0x3e0] ;  /* 0x0000f800ff20cb82 */ /* 0x000f620000000a00 */
[----:B------:R-:W-:Y:S02]  /*14e0*/  @!P2 IADD3 R23, PT, PT, R23, R37, RZ ;  /* 0x000000251717a210 */ /* 0x000fe40007ffe0ff */
[----:B0-----:R-:W-:Y:S01]  /*14f0*/  @!P2 LEA R46, P6, R22, R38, 0x2 ;  /* 0x00000026162ea211 */ /* 0x001fe200078c10ff */
[----:B------:R0:W2:Y:S01]  /*1500*/  @!P5 LDG.E.64 R20, desc[UR12][R28.64] ;  /* 0x0000000c1c14d981 */ /* 0x0000a2000c1e1b00 */
[----:B------:R-:W-:-:S02]  /*1510*/  ISETP.GE.U32.AND P5, PT, R30, UR14, PT ;  /* 0x0000000e1e007c0c */ /* 0x000fc4000bfa6070 */
[----:B------:R-:W-:Y:S02]  /*1520*/  @!P2 LEA.HI.X R47, R22, R39, R23, 0x2, P6 ;  /* 0x00000027162fa211 */ /* 0x000fe400030f1417 */
[----:B------:R-:W-:Y:S02]  /*1530*/  CS2R R22, SRZ ;  /* 0x0000000000167805 */ /* 0x000fe4000001ff00 */
[----:B------:R-:W-:Y:S02]  /*1540*/  SHF.R.S32.HI R49, RZ, 0x1f, R30 ;  /* 0x0000001fff317819 */ /* 0x000fe4000001141e */
[----:B------:R-:W-:Y:S02]  /*1550*/  IADD3 R38, PT, PT, R51, 0x98, RZ ;  /* 0x0000009833267810 */ /* 0x000fe40007ffe0ff */
[----:B------:R-:W-:Y:S01]  /*1560*/  ISETP.GE.AND.EX P5, PT, R49, UR15, PT, P5 ;  /* 0x0000000f31007c0c */ /* 0x000fe2000bfa6350 */
[----:B----4-:R-:W-:Y:S01]  /*1570*/  @!P3 IMAD R43, R43, R26, RZ ;  /* 0x0000001a2b2bb224 */ /* 0x010fe200078e02ff */
[----:B------:R4:W2:Y:S01]  /*1580*/  @!P1 LDG.E.64 R22, desc[UR12][R34.64] ;  /* 0x0000000c22169981 */ /* 0x0008a2000c1e1b00 */
[----:B------:R-:W-:-:S02]  /*1590*/  ISETP.GE.U32.AND P1, PT, R38, UR14, PT ;  /* 0x0000000e26007c0c */ /* 0x000fc4000bf26070 */
[----:B------:R-:W-:Y:S01]  /*15a0*/  SHF.R.S32.HI R53, RZ, 0x1f, R38 ;  /* 0x0000001fff357819 */ /* 0x000fe20000011426 */
[----:B------:R-:W-:Y:S02]  /*15b0*/  @!P3 IMAD R37, R0, R27, R43 ;  /* 0x0000001b0025b224 */ /* 0x000fe400078e022b */
[----:B------:R-:W1:Y:S01]  /*15c0*/  @!P4 LDC.64 R42, c[0x0][0x390] ;  /* 0x0000e400ff2acb82 */ /* 0x000e620000000a00 */
[----:B------:R-:W-:Y:S02]  /*15d0*/  ISETP.GE.AND.EX P1, PT, R53, UR15, PT, P1 ;  /* 0x0000000f35007c0c */ /* 0x000fe4000bf26310 */
[----:B------:R-:W-:Y:S01]  /*15e0*/  IADD3 R31, PT, PT, R51, 0xa0, RZ ;  /* 0x000000a0331f7810 */ /* 0x000fe20007ffe0ff */
[----:B-----5:R-:W-:-:S03]  /*15f0*/  @!P4 IMAD R55, R55, R32, RZ ;  /* 0x000000203737c224 */ /* 0x020fc600078e02ff */
[----:B------:R-:W-:Y:S01]  /*1600*/  ISETP.GE.U32.AND P6, PT, R31, UR14, PT ;  /* 0x0000000e1f007c0c */ /* 0x000fe2000bfc6070 */
[----:B0-----:R-:W0:Y:S01]  /*1610*/  @!P5 LDC.64 R28, c[0x0][0x3e0] ;  /* 0x0000f800ff1cdb82 */ /* 0x001e220000000a00 */
[----:B------:R-:W-:Y:S02]  /*1620*/  SHF.R.S32.HI R39, RZ, 0x1f, R31 ;  /* 0x0000001fff277819 */ /* 0x000fe4000001141f */
[-C--:B----4-:R-:W-:Y:S02]  /*1630*/  @!P3 MOV R34, R86.reuse ;  /* 0x000000560022b202 */ /* 0x090fe40000000f00 */
[----:B------:R-:W-:Y:S02]  /*1640*/  @!P3 MOV R35, R89 ;  /* 0x000000590023b202 */ /* 0x000fe40000000f00 */
[----:B------:R-:W-:Y:S02]  /*1650*/  ISETP.GE.AND.EX P6, PT, R39, UR15, PT, P6 ;  /* 0x0000000f27007c0c */ /* 0x000fe4000bfc6360 */
[----:B------:R-:W-:Y:S01]  /*1660*/  CS2R R24, SRZ ;  /* 0x0000000000187805 */ /* 0x000fe2000001ff00 */
[----:B------:R-:W4:Y:S01]  /*1670*/  @!P1 LDC.64 R40, c[0x0][0x3e0] ;  /* 0x0000f800ff289b82 */ /* 0x000f220000000a00 */
[----:B------:R-:W-:Y:S01]  /*1680*/  @!P4 IMAD R33, R36, R33, R55 ;  /* 0x000000212421c224 */ /* 0x000fe200078e0237 */
[----:B------:R-:W-:Y:S01]  /*1690*/  @!P4 MOV R54, R86 ;  /* 0x000000560036c202 */ /* 0x000fe20000000f00 */
[----:B------:R-:W-:Y:S01]  /*16a0*/  @!P3 IMAD.WIDE.U32 R26, R0, R26, R34 ;  /* 0x0000001a001ab225 */ /* 0x000fe200078e0022 */
[----:B------:R-:W-:Y:S01]  /*16b0*/  @!P4 MOV R55, R89 ;  /* 0x000000590037c202 */ /* 0x000fe20000000f00 */
[----:B------:R-:W5:Y:S03]  /*16c0*/  @!P2 LDG.E.64 R24, desc[UR12][R46.64] ;  /* 0x0000000c2e18a981 */ /* 0x000f66000c1e1b00 */
[----:B------:R-:W4:Y:S01]  /*16d0*/  @!P5 LDC.64 R34, c[0x0][0x390] ;  /* 0x0000e400ff22db82 */ /* 0x000f220000000a00 */
[----:B------:R-:W-:Y:S01]  /*16e0*/  @!P3 IADD3 R0, PT, PT, R27, R37, RZ ;  /* 0x000000251b00b210 */ /* 0x000fe20007ffe0ff */
[----:B------:R-:W-:Y:S01]  /*16f0*/  @!P4 IMAD.WIDE.U32 R54, R36, R32, R54 ;  /* 0x000000202436c225 */ /* 0x000fe200078e0036 */
[----:B-1----:R-:W-:-:S04]  /*1700*/  @!P3 LEA R44, P2, R26, R44, 0x2 ;  /* 0x0000002c1a2cb211 */ /* 0x002fc800078410ff */
[----:B------:R-:W-:Y:S01]  /*1710*/  @!P3 LEA.HI.X R45, R26, R45, R0, 0x2, P2 ;  /* 0x0000002d1a2db211 */ /* 0x000fe200010f1400 */
[----:B------:R-:W1:Y:S01]  /*1720*/  @!P6 LDC.64 R36, c[0x0][0x3e0] ;  /* 0x0000f800ff24eb82 */ /* 0x000e620000000a00 */
[----:B------:R-:W-:Y:S02]  /*1730*/  @!P4 IADD3 R0, PT, PT, R55, R33, RZ ;  /* 0x000000213700c210 */ /* 0x000fe40007ffe0ff */
[C---:B------:R-:W-:Y:S01]  /*1740*/  @!P4 LEA R32, P2, R54.reuse, R42, 0x2 ;  /* 0x0000002a3620c211 */ /* 0x040fe200078410ff */
[----:B0-----:R-:W-:Y:S01]  /*1750*/  @!P5 IMAD R49, R49, R28, RZ ;  /* 0x0000001c3131d224 */ /* 0x001fe200078e02ff */
[----:B------:R-:W-:Y:S02]  /*1760*/  @!P5 MOV R42, R86 ;  /* 0x00000056002ad202 */ /* 0x000fe40000000f00 */
[----:B------:R-:W-:Y:S02]  /*1770*/  @!P4 LEA.HI.X R33, R54, R43, R0, 0x2, P2 ;  /* 0x0000002b3621c211 */ /* 0x000fe400010f1400 */
[----:B------:R-:W-:Y:S01]  /*1780*/  @!P5 MOV R43, R89 ;  /* 0x00000059002bd202 */ /* 0x000fe20000000f00 */
[----:B------:R-:W-:Y:S01]  /*1790*/  @!P5 IMAD R49, R30, R29, R49 ;  /* 0x0000001d1e31d224 */ /* 0x000fe200078e0231 */
[----:B------:R-:W-:Y:S01]  /*17a0*/  CS2R R26, SRZ ;  /* 0x00000000001a7805 */ /* 0x000fe2000001ff00 */
[----:B----4-:R-:W-:-:S02]  /*17b0*/  @!P1 IMAD R53, R53, R40, RZ ;  /* 0x0000002835359224 */ /* 0x010fc400078e02ff */
[----:B------:R-:W-:Y:S01]  /*17c0*/  @!P5 IMAD.WIDE.U32 R28, R30, R28, R42 ;  /* 0x0000001c1e1cd225 */ /* 0x000fe200078e002a */
[----:B------:R-:W-:Y:S01]  /*17d0*/  @!P1 MOV R52, R86 ;  /* 0x0000005600349202 */ /* 0x000fe20000000f00 */
[----:B------:R-:W0:Y:S01]  /*17e0*/  @!P1 LDC.64 R42, c[0x0][0x390] ;  /* 0x0000e400ff2a9b82 */ /* 0x000e220000000a00 */
[----:B------:R4:W5:Y:S02]  /*17f0*/  @!P3 LDG.E.64 R26, desc[UR12][R44.64] ;  /* 0x0000000c2c1ab981 */ /* 0x000964000c1e1b00 */
[----:B------:R-:W-:Y:S01]  /*1800*/  @!P5 IADD3 R29, PT, PT, R29, R49, RZ ;  /* 0x000000311d1dd210 */ /* 0x000fe20007ffe0ff */
[----:B------:R-:W-:Y:S01]  /*1810*/  @!P1 IMAD R49, R38, R41, R53 ;  /* 0x0000002926319224 */ /* 0x000fe200078e0235 */
[----:B------:R-:W-:Y:S02]  /*1820*/  @!P1 MOV R53, R89 ;  /* 0x0000005900359202 */ /* 0x000fe40000000f00 */
[----:B------:R-:W-:Y:S02]  /*1830*/  @!P5 LEA R34, P3, R28, R34, 0x2 ;  /* 0x000000221c22d211 */ /* 0x000fe400078610ff */
[----:B------:R-:W-:Y:S01]  /*1840*/  IADD3 R0, PT, PT, R51, 0xa8, RZ ;  /* 0x000000a833007810 */ /* 0x000fe20007ffe0ff */
[----:B------:R-:W-:Y:S01]  /*1850*/  @!P1 IMAD.WIDE.U32 R52, R38, R40, R52 ;  /* 0x0000002826349225 */ /* 0x000fe200078e0034 */
[----:B------:R-:W-:Y:S01]  /*1860*/  @!P5 LEA.HI.X R35, R28, R35, R29, 0x2, P3 ;  /* 0x000000231c23d211 */ /* 0x000fe200018f141d */
[----:B------:R-:W0:Y:S02]  /*1870*/  @!P6 LDC.64 R40, c[0x0][0x390] ;  /* 0x0000e400ff28eb82 */ /* 0x000e240000000a00 */
[----:B-1----:R-:W-:Y:S01]  /*1880*/  @!P6 IMAD R28, R39, R36, RZ ;  /* 0x00000024271ce224 */ /* 0x002fe200078e02ff */
[----:B------:R-:W-:-:S02]  /*1890*/  ISETP.GE.U32.AND P2, PT, R0, UR14, PT ;  /* 0x0000000e00007c0c */ /* 0x000fc4000bf46070 */
[----:B------:R-:W-:Y:S01]  /*18a0*/  SHF.R.S32.HI R55, RZ, 0x1f, R0 ;  /* 0x0000001fff377819 */ /* 0x000fe20000011400 */
[----:B------:R-:W-:Y:S01]  /*18b0*/  @!P6 IMAD R57, R31, R37, R28 ;  /* 0x000000251f39e224 */ /* 0x000fe200078e021c */
[----:B------:R-:W-:Y:S02]  /*18c0*/  CS2R R28, SRZ ;  /* 0x00000000001c7805 */ /* 0x000fe4000001ff00 */
[----:B------:R-:W-:Y:S02]  /*18d0*/  @!P6 MOV R38, R86 ;  /* 0x000000560026e202 */ /* 0x000fe40000000f00 */
[----:B------:R-:W-:Y:S02]  /*18e0*/  ISETP.GE.AND.EX P2, PT, R55, UR15, PT, P2 ;  /* 0x0000000f37007c0c */ /* 0x000fe4000bf46320 */
[----:B------:R-:W-:Y:S01]  /*18f0*/  @!P6 MOV R39, R89 ;  /* 0x000000590027e202 */ /* 0x000fe20000000f00 */
[----:B------:R1:W5:Y:S01]  /*1900*/  @!P4 LDG.E.64 R28, desc[UR12][R32.64] ;  /* 0x0000000c201cc981 */ /* 0x000362000c1e1b00 */
[----:B------:R-:W-:Y:S01]  /*1910*/  IADD3 R48, PT, PT, R51, 0xb0, RZ ;  /* 0x000000b033307810 */ /* 0x000fe20007ffe0ff */
[----:B------:R-:W-:Y:S01]  /*1920*/  @!P6 IMAD.WIDE.U32 R36, R31, R36, R38 ;  /* 0x000000241f24e225 */ /* 0x000fe200078e0026 */
[----:B------:R-:W-:-:S02]  /*1930*/  CS2R R30, SRZ ;  /* 0x00000000001e7805 */ /* 0x000fc4000001ff00 */
[----:B------:R-:W-:Y:S02]  /*1940*/  ISETP.GE.U32.AND P4, PT, R48, UR14, PT ;  /* 0x0000000e30007c0c */ /* 0x000fe4000bf86070 */
[----:B----4-:R-:W-:-:S03]  /*1950*/  SHF.R.S32.HI R45, RZ, 0x1f, R48 ;  /* 0x0000001fff2d7819 */ /* 0x010fc60000011430 */
[----:B------:R-:W4:Y:S01]  /*1960*/  @!P2 LDC.64 R46, c[0x0][0x3e0] ;  /* 0x0000f800ff2eab82 */ /* 0x000f220000000a00 */
[----:B------:R4:W5:Y:S01]  /*1970*/  @!P5 LDG.E.64 R30, desc[UR12][R34.64] ;  /* 0x0000000c221ed981 */ /* 0x000962000c1e1b00 */
[----:B------:R-:W-:Y:S02]  /*1980*/  ISETP.GE.AND.EX P4, PT, R45, UR15, PT, P4 ;  /* 0x0000000f2d007c0c */ /* 0x000fe4000bf86340 */
[----:B------:R-:W-:Y:S02]  /*1990*/  @!P1 IADD3 R39, PT, PT, R53, R49, RZ ;  /* 0x0000003135279210 */ /* 0x000fe40007ffe0ff */
[C---:B0-----:R-:W-:Y:S02]  /*19a0*/  @!P1 LEA R38, P5, R52.reuse, R42, 0x2 ;  /* 0x0000002a34269211 */ /* 0x041fe400078a10ff */
[----:B------:R-:W-:Y:S02]  /*19b0*/  IADD3 R58, PT, PT, R51, 0xb8, RZ ;  /* 0x000000b8333a7810 */ /* 0x000fe40007ffe0ff */
[----:B------:R-:W-:-:S02]  /*19c0*/  @!P1 LEA.HI.X R39, R52, R43, R39, 0x2, P5 ;  /* 0x0000002b34279211 */ /* 0x000fc400028f1427 */
[----:B-1----:R-:W-:Y:S02]  /*19d0*/  @!P6 IADD3 R32, PT, PT, R37, R57, RZ ;  /* 0x000000392520e210 */ /* 0x002fe40007ffe0ff */
[----:B------:R-:W-:Y:S01]  /*19e0*/  @!P6 LEA R40, P5, R36, R40, 0x2 ;  /* 0x000000282428e211 */ /* 0x000fe200078a10ff */
[----:B------:R-:W0:Y:S01]  /*19f0*/  @!P2 LDC.64 R56, c[0x0][0x390] ;  /* 0x0000e400ff38ab82 */ /* 0x000e220000000a00 */
[----:B------:R-:W-:Y:S02]  /*1a00*/  ISETP.GE.U32.AND P3, PT, R58, UR14, PT ;  /* 0x0000000e3a007c0c */ /* 0x000fe4000bf66070 */
[----:B------:R-:W-:Y:S02]  /*1a10*/  SHF.R.S32.HI R49, RZ, 0x1f, R58 ;  /* 0x0000001fff317819 */ /* 0x000fe4000001143a */
[----:B------:R-:W-:Y:S02]  /*1a20*/  @!P6 LEA.HI.X R41, R36, R41, R32, 0x2, P5 ;  /* 0x000000292429e211 */ /* 0x000fe400028f1420 */
[----:B------:R-:W-:Y:S01]  /*1a30*/  ISETP.GE.AND.EX P3, PT, R49, UR15, PT, P3 ;  /* 0x0000000f31007c0c */ /* 0x000fe2000bf66330 */
[----:B------:R-:W1:Y:S01]  /*1a40*/  @!P4 LDC.64 R36, c[0x0][0x3e0] ;  /* 0x0000f800ff24cb82 */ /* 0x000e620000000a00 */
[----:B------:R-:W-:-:S02]  /*1a50*/  CS2R R32, SRZ ;  /* 0x0000000000207805 */ /* 0x000fc4000001ff00 */
[----:B------:R-:W-:Y:S01]  /*1a60*/  IADD3 R60, PT, PT, R51, 0xc0, RZ ;  /* 0x000000c0333c7810 */ /* 0x000fe20007ffe0ff */
[----:B----4-:R-:W-:-:S03]  /*1a70*/  @!P2 IMAD R55, R55, R46, RZ ;  /* 0x0000002e3737a224 */ /* 0x010fc600078e02ff */
[----:B------:R-:W-:Y:S01]  /*1a80*/  SHF.R.S32.HI R53, RZ, 0x1f, R60 ;  /* 0x0000001fff357819 */ /* 0x000fe2000001143c */
[----:B------:R4:W5:Y:S01]  /*1a90*/  @!P1 LDG.E.64 R32, desc[UR12][R38.64] ;  /* 0x0000000c26209981 */ /* 0x000962000c1e1b00 */
[----:B------:R-:W-:-:S03]  /*1aa0*/  ISETP.GE.U32.AND P1, PT, R60, UR14, PT ;  /* 0x0000000e3c007c0c */ /* 0x000fc6000bf26070 */
[----:B------:R-:W3:Y:S01]  /*1ab0*/  @!P3 LDC.64 R42, c[0x0][0x3e0] ;  /* 0x0000f800ff2abb82 */ /* 0x000ee20000000a00 */
[----:B------:R-:W-:Y:S01]  /*1ac0*/  ISETP.GE.AND.EX P1, PT, R53, UR15, PT, P1 ;  /* 0x0000000f35007c0c */ /* 0x000fe2000bf26310 */
[----:B------:R-:W-:Y:S01]  /*1ad0*/  @!P2 IMAD R59, R0, R47, R55 ;  /* 0x0000002f003ba224 */ /* 0x000fe200078e0237 */
[----:B------:R-:W-:Y:S02]  /*1ae0*/  IADD3 R50, PT, PT, R51, 0xc8, RZ ;  /* 0x000000c833327810 */ /* 0x000fe40007ffe0ff */
[----:B------:R-:W-:Y:S02]  /*1af0*/  CS2R R34, SRZ ;  /* 0x0000000000227805 */ /* 0x000fe4000001ff00 */
[----:B------:R-:W-:Y:S02]  /*1b00*/  @!P2 MOV R54, R86 ;  /* 0x000000560036a202 */ /* 0x000fe40000000f00 */
[----:B------:R-:W-:Y:S02]  /*1b10*/  @!P2 MOV R55, R89 ;  /* 0x000000590037a202 */ /* 0x000fe40000000f00 */
[----:B------:R-:W-:Y:S01]  /*1b20*/  ISETP.GE.U32.AND P5, PT, R50, UR14, PT ;  /* 0x0000000e32007c0c */ /* 0x000fe2000bfa6070 */
[----:B------:R3:W5:Y:S01]  /*1b30*/  @!P6 LDG.E.64 R34, desc[UR12][R40.64] ;  /* 0x0000000c2822e981 */ /* 0x000762000c1e1b00 */
[----:B------:R-:W-:Y:S01]  /*1b40*/  SHF.R.S32.HI R61, RZ, 0x1f, R50 ;  /* 0x0000001fff3d7819 */ /* 0x000fe20000011432 */
[----:B------:R-:W-:-:S02]  /*1b50*/  @!P2 IMAD.WIDE.U32 R54, R0, R46, R54 ;  /* 0x0000002e0036a225 */ /* 0x000fc400078e0036 */
[----:B------:R-:W3:Y:S02]  /*1b60*/  @!P4 LDC.64 R46, c[0x0][0x390] ;  /* 0x0000e400ff2ecb82 */ /* 0x000ee40000000a00 */
[----:B-1----:R-:W-:Y:S01]  /*1b70*/  @!P4 IMAD R45, R45, R36, RZ ;  /* 0x000000242d2dc224 */ /* 0x002fe200078e02ff */
[----:B------:R-:W-:-:S03]  /*1b80*/  ISETP.GE.AND.EX P6, PT, R61, UR15, PT, P5 ;  /* 0x0000000f3d007c0c */ /* 0x000fc6000bfc6350 */
[----:B------:R-:W-:Y:S01]  /*1b90*/  @!P4 IMAD R63, R48, R37, R45 ;  /* 0x00000025303fc224 */ /* 0x000fe200078e022d */
[----:B------:R-:W-:Y:S01]  /*1ba0*/  @!P2 IADD3 R0, PT, PT, R55, R59, RZ ;  /* 0x0000003b3700a210 */ /* 0x000fe20007ffe0ff */
[----:B------:R-:W1:Y:S01]  /*1bb0*/  @!P3 LDC.64 R44, c[0x0][0x390] ;  /* 0x0000e400ff2cbb82 */ /* 0x000e620000000a00 */
[----:B0-----:R-:W-:-:S07]  /*1bc0*/  @!P2 LEA R56, P5, R54, R56, 0x2 ;  /* 0x000000383638a211 */ /* 0x001fce00078a10ff */
[----:B----4-:R-:W0:Y:S01]  /*1bd0*/  @!P1 LDC.64 R38, c[0x0][0x3e0] ;  /* 0x0000f800ff269b82 */ /* 0x010e220000000a00 */
[----:B------:R-:W-:Y:S01]  /*1be0*/  @!P2 LEA.HI.X R57, R54, R57, R0, 0x2, P5 ;  /* 0x000000393639a211 */ /* 0x000fe200028f1400 */
[----:B---3--:R-:W-:Y:S01]  /*1bf0*/  @!P3 IMAD R37, R49, R42, RZ ;  /* 0x0000002a3125b224 */ /* 0x008fe200078e02ff */
[----:B------:R-:W-:Y:S02]  /*1c00*/  @!P4 MOV R54, R86 ;  /* 0x000000560036c202 */ /* 0x000fe40000000f00 */
[----:B------:R-:W-:Y:S01]  /*1c10*/  @!P4 MOV R55, R89 ;  /* 0x000000590037c202 */ /* 0x000fe20000000f00 */
[----:B------:R-:W-:Y:S02]  /*1c20*/  @!P3 IMAD R67, R58, R43, R37 ;  /* 0x0000002b3a43b224 */ /* 0x000fe400078e0225 */
[----:B------:R-:W3:Y:S01]  /*1c30*/  @!P6 LDC.64 R40, c[0x0][0x3e0] ;  /* 0x0000f800ff28eb82 */ /* 0x000ee20000000a00 */
[----:B------:R-:W-:Y:S01]  /*1c40*/  @!P4 IMAD.WIDE.U32 R48, R48, R36, R54 ;  /* 0x000000243030c225 */ /* 0x000fe200078e0036 */
[----:B------:R-:W-:-:S02]  /*1c50*/  CS2R R36, SRZ ;  /* 0x0000000000247805 */ /* 0x000fc4000001ff00 */
[----:B------:R-:W-:Y:S02]  /*1c60*/  @!P3 MOV R54, R86 ;  /* 0x000000560036b202 */ /* 0x000fe40000000f00 */
[----:B------:R-:W-:Y:S02]  /*1c70*/  @!P3 MOV R55, R89 ;  /* 0x000000590037b202 */ /* 0x000fe40000000f00 */
[----:B------:R-:W-:Y:S01]  /*1c80*/  @!P4 IADD3 R49, PT, PT, R49, R63, RZ ;  /* 0x0000003f3131c210 */ /* 0x000fe20007ffe0ff */
[----:B------:R3:W4:Y:S01]  /*1c90*/  @!P2 LDG.E.64 R36, desc[UR12][R56.64] ;  /* 0x0000000c3824a981 */ /* 0x000722000c1e1b00 */
[----:B------:R-:W-:Y:S01]  /*1ca0*/  @!P3 IMAD.WIDE.U32 R58, R58, R42, R54 ;  /* 0x0000002a3a3ab225 */ /* 0x000fe200078e0036 */
[C---:B------:R-:W-:Y:S01]  /*1cb0*/  @!P4 LEA R54, P2, R48.reuse, R46, 0x2 ;  /* 0x0000002e3036c211 */ /* 0x040fe200078410ff */
[----:B------:R-:W2:Y:S01]  /*1cc0*/  @!P1 LDC.64 R42, c[0x0][0x390] ;  /* 0x0000e400ff2a9b82 */ /* 0x000ea20000000a00 */
[----:B------:R-:W-:Y:S02]  /*1cd0*/  IADD3 R0, PT, PT, R51, 0xd0, RZ ;  /* 0x000000d033007810 */ /* 0x000fe40007ffe0ff */
[----:B------:R-:W-:Y:S01]  /*1ce0*/  @!P4 LEA.HI.X R55, R48, R47, R49, 0x2, P2 ;  /* 0x0000002f3037c211 */ /* 0x000fe200010f1431 */
[----:B0-----:R-:W-:Y:S01]  /*1cf0*/  @!P1 IMAD R47, R53, R38, RZ ;  /* 0x00000026352f9224 */ /* 0x001fe200078e02ff */
[----:B------:R-:W-:-:S02]  /*1d00*/  @!P3 IADD3 R46, PT, PT, R59, R67, RZ ;  /* 0x000000433b2eb210 */ /* 0x000fc40007ffe0ff */
[----:B-1----:R-:W-:Y:S01]  /*1d10*/  @!P3 LEA R44, P2, R58, R44, 0x2 ;  /* 0x0000002c3a2cb211 */ /* 0x002fe200078410ff */
[----:B------:R-:W0:Y:S01]  /*1d20*/  @!P6 LDC.64 R48, c[0x0][0x390] ;  /* 0x0000e400ff30eb82 */ /* 0x000e220000000a00 */
[----:B------:R-:W-:Y:S02]  /*1d30*/  ISETP.GE.U32.AND P5, PT, R0, UR14, PT ;  /* 0x0000000e00007c0c */ /* 0x000fe4000bfa6070 */
[----:B------:R-:W-:Y:S01]  /*1d40*/  SHF.R.S32.HI R65, RZ, 0x1f, R0 ;  /* 0x0000001fff417819 */ /* 0x000fe20000011400 */
[----:B------:R-:W-:Y:S01]  /*1d50*/  @!P1 IMAD R59, R60, R39, R47 ;  /* 0x000000273c3b9224 */ /* 0x000fe200078e022f */
[----:B------:R-:W-:Y:S02]  /*1d60*/  @!P3 LEA.HI.X R45, R58, R45, R46, 0x2, P2 ;  /* 0x0000002d3a2db211 */ /* 0x000fe400010f142e */
[----:B------:R-:W-:Y:S02]  /*1d70*/  ISETP.GE.AND.EX P5, PT, R65, UR15, PT, P5 ;  /* 0x0000000f41007c0c */ /* 0x000fe4000bfa6350 */
[----:B------:R-:W-:-:S02]  /*1d80*/  @!P1 MOV R46, R86 ;  /* 0x00000056002e9202 */ /* 0x000fc40000000f00 */
[-C--:B------:R-:W-:Y:S01]  /*1d90*/  @!P1 MOV R47, R89.reuse ;  /* 0x00000059002f9202 */ /* 0x080fe20000000f00 */
[----:B---3--:R-:W-:Y:S02]  /*1da0*/  @!P6 IMAD R56, R61, R40, RZ ;  /* 0x000000283d38e224 */ /* 0x008fe400078e02ff */
[----:B------:R-:W-:Y:S01]  /*1db0*/  @!P1 IMAD.WIDE.U32 R60, R60, R38, R46 ;  /* 0x000000263c3c9225 */ /* 0x000fe200078e002e */
[----:B------:R-:W-:Y:S02]  /*1dc0*/  IADD3 R46, PT, PT, R51, 0xd8, RZ ;  /* 0x000000d8332e7810 */ /* 0x000fe40007ffe0ff */
[----:B------:R-:W-:Y:S02]  /*1dd0*/  CS2R R38, SRZ ;  /* 0x0000000000267805 */ /* 0x000fe4000001ff00 */
[----:B------:R-:W-:Y:S01]  /*1de0*/  @!P6 MOV R57, R89 ;  /* 0x000000590039e202 */ /* 0x000fe20000000f00 */
[----:B------:R-:W-:Y:S01]  /*1df0*/  @!P6 IMAD R69, R50, R41, R56 ;  /* 0x000000293245e224 */ /* 0x000fe200078e0238 */
[----:B------:R-:W-:Y:S01]  /*1e00*/  ISETP.GE.U32.AND P2, PT, R46, UR14, PT ;  /* 0x0000000e2e007c0c */ /* 0x000fe2000bf46070 */
[----:B------:R-:W1:Y:S01]  /*1e10*/  @!P5 LDC.64 R52, c[0x0][0x3e0] ;  /* 0x0000f800ff34db82 */ /* 0x000e620000000a00 */
[----:B------:R-:W-:Y:S01]  /*1e20*/  SHF.R.S32.HI R67, RZ, 0x1f, R46 ;  /* 0x0000001fff437819 */ /* 0x000fe2000001142e */
[----:B------:R-:W3:Y:S01]  /*1e30*/  @!P4 LDG.E.64 R38, desc[UR12][R54.64] ;  /* 0x0000000c3626c981 */ /* 0x000ee2000c1e1b00 */
[----:B------:R-:W-:-:S02]  /*1e40*/  @!P6 MOV R56, R86 ;  /* 0x000000560038e202 */ /* 0x000fc40000000f00 */
[----:B------:R-:W-:Y:S02]  /*1e50*/  ISETP.GE.AND.EX P2, PT, R67, UR15, PT, P2 ;  /* 0x0000000f43007c0c */ /* 0x000fe4000bf46320 */
[----:B------:R-:W-:Y:S01]  /*1e60*/  @!P1 IADD3 R47, PT, PT, R61, R59, RZ ;  /* 0x0000003b3d2f9210 */ /* 0x000fe20007ffe0ff */
[----:B------:R-:W-:Y:S01]  /*1e70*/  @!P6 IMAD.WIDE.U32 R40, R50, R40, R56 ;  /* 0x000000283228e225 */ /* 0x000fe200078e0038 */
[C---:B--2---:R-:W-:Y:S02]  /*1e80*/  @!P1 LEA R62, P4, R60.reuse, R42, 0x2 ;  /* 0x0000002a3c3e9211 */ /* 0x044fe400078810ff */
[----:B------:R-:W-:Y:S01]  /*1e90*/  CS2R R56, SRZ ;  /* 0x0000000000387805 */ /* 0x000fe2000001ff00 */
[----:B------:R-:W2:Y:S01]  /*1ea0*/  @!P5 LDC.64 R72, c[0x0][0x390] ;  /* 0x0000e400ff48db82 */ /* 0x000ea20000000a00 */
[----:B------:R-:W-:Y:S02]  /*1eb0*/  @!P1 LEA.HI.X R63, R60, R43, R47, 0x2, P4 ;  /* 0x0000002b3c3f9211 */ /* 0x000fe400020f142f */
[----:B------:R-:W-:-:S02]  /*1ec0*/  @!P6 IADD3 R41, PT, PT, R41, R69, RZ ;  /* 0x000000452929e210 */ /* 0x000fc40007ffe0ff */
[----:B------:R1:W3:Y:S01]  /*1ed0*/  @!P3 LDG.E.64 R56, desc[UR12][R44.64] ;  /* 0x0000000c2c38b981 */ /* 0x0002e2000c1e1b00 */
[C---:B0-----:R-:W-:Y:S02]  /*1ee0*/  @!P6 LEA R48, P4, R40.reuse, R48, 0x2 ;  /* 0x000000302830e211 */ /* 0x041fe400078810ff */
[----:B------:R-:W-:Y:S02]  /*1ef0*/  IADD3 R47, PT, PT, R51, 0xe0, RZ ;  /* 0x000000e0332f7810 */ /* 0x000fe40007ffe0ff */
[----:B------:R-:W-:Y:S02]  /*1f00*/  @!P6 LEA.HI.X R49, R40, R49, R41, 0x2, P4 ;  /* 0x000000312831e211 */ /* 0x000fe400020f1429 */
[----:B------:R-:W0:Y:S01]  /*1f10*/  @!P2 LDC.64 R40, c[0x0][0x3e0] ;  /* 0x0000f800ff28ab82 */ /* 0x000e220000000a00 */
[----:B------:R-:W-:Y:S02]  /*1f20*/  ISETP.GE.U32.AND P3, PT, R47, UR14, PT ;  /* 0x0000000e2f007c0c */ /* 0x000fe4000bf66070 */
[----:B------:R-:W-:-:S02]  /*1f30*/  SHF.R.S32.HI R91, RZ, 0x1f, R47 ;  /* 0x0000001fff5b7819 */ /* 0x000fc4000001142f */
[----:B------:R-:W-:Y:S02]  /*1f40*/  CS2R R58, SRZ ;  /* 0x00000000003a7805 */ /* 0x000fe4000001ff00 */
[----:B------:R-:W-:Y:S02]  /*1f50*/  IADD3 R69, PT, PT, R51, 0xe8, RZ ;  /* 0x000000e833457810 */ /* 0x000fe40007ffe0ff */
[----:B------:R-:W-:Y:S01]  /*1f60*/  ISETP.GE.AND.EX P3, PT, R91, UR15, PT, P3 ;  /* 0x0000000f5b007c0c */ /* 0x000fe2000bf66330 */
[----:B-1----:R-:W-:Y:S01]  /*1f70*/  @!P5 IMAD R65, R65, R52, RZ ;  /* 0x000000344141d224 */ /* 0x002fe200078e02ff */
[----:B------:R-:W-:Y:S01]  /*1f80*/  @!P5 MOV R42, R86 ;  /* 0x00000056002ad202 */ /* 0x000fe20000000f00 */
[----:B------:R1:W3:Y:S01]  /*1f90*/  @!P1 LDG.E.64 R58, desc[UR12][R62.64] ;  /* 0x0000000c3e3a9981 */ /* 0x0002e2000c1e1b00 */
[----:B------:R-:W-:Y:S02]  /*1fa0*/  @!P5 MOV R43, R89 ;  /* 0x00000059002bd202 */ /* 0x000fe40000000f00 */
[----:B------:R-:W-:-:S02]  /*1fb0*/  CS2R R60, SRZ ;  /* 0x00000000003c7805 */ /* 0x000fc4000001ff00 */
[----:B------:R-:W-:Y:S01]  /*1fc0*/  IADD3 R66, PT, PT, R51, 0xf0, RZ ;  /* 0x000000f033427810 */ /* 0x000fe20007ffe0ff */
[----:B------:R-:W1:Y:S01]  /*1fd0*/  @!P2 LDC.64 R44, c[0x0][0x390] ;  /* 0x0000e400ff2cab82 */ /* 0x000e620000000a00 */
[----:B------:R-:W-:Y:S02]  /*1fe0*/  ISETP.GE.U32.AND P1, PT, R69, UR14, PT ;  /* 0x0000000e45007c0c */ /* 0x000fe4000bf26070 */
[----:B------:R-:W-:Y:S01]  /*1ff0*/  SHF.R.S32.HI R71, RZ, 0x1f, R69 ;  /* 0x0000001fff477819 */ /* 0x000fe20000011445 */
[C---:B------:R-:W-:Y:S02]  /*2000*/  @!P5 IMAD R55, R0.reuse, R53, R65 ;  /* 0x000000350037d224 */ /* 0x040fe400078e0241 */
[----:B------:R-:W-:Y:S01]  /*2010*/  @!P5 IMAD.WIDE.U32 R42, R0, R52, R42 ;  /* 0x00000034002ad225 */ /* 0x000fe200078e002a */
[----:B------:R-:W-:Y:S01]  /*2020*/  ISETP.GE.U32.AND P4, PT, R66, UR14, PT ;  /* 0x0000000e42007c0c */ /* 0x000fe2000bf86070 */
[----:B------:R1:W3:Y:S01]  /*2030*/  @!P6 LDG.E.64 R60, desc[UR12][R48.64] ;  /* 0x0000000c303ce981 */ /* 0x0002e2000c1e1b00 */
[----:B------:R-:W-:Y:S01]  /*2040*/  SHF.R.S32.HI R65, RZ, 0x1f, R66 ;  /* 0x0000001fff417819 */ /* 0x000fe20000011442 */
[----:B------:R-:W1:Y:S01]  /*2050*/  @!P3 LDC.64 R52, c[0x0][0x3e0] ;  /* 0x0000f800ff34bb82 */ /* 0x000e620000000a00 */
[----:B------:R-:W-:-:S02]  /*2060*/  ISETP.GE.AND.EX P1, PT, R71, UR15, PT, P1 ;  /* 0x0000000f47007c0c */ /* 0x000fc4000bf26310 */
[----:B------:R-:W-:Y:S02]  /*2070*/  @!P5 IADD3 R0, PT, PT, R43, R55, RZ ;  /* 0x000000372b00d210 */ /* 0x000fe40007ffe0ff */
[C---:B--2---:R-:W-:Y:S02]  /*2080*/  @!P5 LEA R72, P6, R42.reuse, R72, 0x2 ;  /* 0x000000482a48d211 */ /* 0x044fe400078c10ff */
[----:B------:R-:W-:Y:S01]  /*2090*/  ISETP.GE.AND.EX P4, PT, R65, UR15, PT, P4 ;  /* 0x0000000f41007c0c */ /* 0x000fe2000bf86340 */
[----:B0-----:R-:W-:Y:S01]  /*20a0*/  @!P2 IMAD R67, R67, R40, RZ ;  /* 0x000000284343a224 */ /* 0x001fe200078e02ff */
[----:B------:R-:W-:Y:S02]  /*20b0*/  @!P5 LEA.HI.X R73, R42, R73, R0, 0x2, P6 ;  /* 0x000000492a49d211 */ /* 0x000fe400030f1400 */
[----:B------:R-:W-:Y:S02]  /*20c0*/  @!P2 MOV R42, R86 ;  /* 0x00000056002aa202 */ /* 0x000fe40000000f00 */
[----:B------:R-:W-:Y:S01]  /*20d0*/  @!P2 MOV R43, R89 ;  /* 0x00000059002ba202 */ /* 0x000fe20000000f00 */
[C---:B------:R-:W-:Y:S01]  /*20e0*/  @!P2 IMAD R93, R46.reuse, R41, R67 ;  /* 0x000000292e5da224 */ /* 0x040fe200078e0243 */
[----:B------:R-:W-:Y:S01]  /*20f0*/  IADD3 R0, PT, PT, R51, 0xf8, RZ ;  /* 0x000000f833007810 */ /* 0x000fe20007ffe0ff */
[----:B------:R-:W0:Y:S01]  /*2100*/  @!P1 LDC.64 R54, c[0x0][0x3e0] ;  /* 0x0000f800ff369b82 */ /* 0x000e220000000a00 */
[----:B------:R-:W-:Y:S01]  /*2110*/  @!P2 IMAD.WIDE.U32 R40, R46, R40, R42 ;  /* 0x000000282e28a225 */ /* 0x000fe200078e002a */
[----:B-1----:R-:W-:-:S02]  /*2120*/  CS2R R62, SRZ ;  /* 0x00000000003e7805 */ /* 0x002fc4000001ff00 */
[----:B------:R-:W-:-:S04]  /*2130*/  ISETP.GE.U32.AND P6, PT, R0, UR14, PT ;  /* 0x0000000e00007c0c */ /* 0x000fc8000bfc6070 */
[----:B------:R-:W1:Y:S01]  /*2140*/  @!P3 LDC.64 R42, c[0x0][0x390] ;  /* 0x0000e400ff2abb82 */ /* 0x000e620000000a00 */
[----:B------:R-:W-:Y:S01]  /*2150*/  SHF.R.S32.HI R67, RZ, 0x1f, R0 ;  /* 0x0000001fff437819 */ /* 0x000fe20000011400 */
[----:B------:R-:W2:Y:S01]  /*2160*/  @!P5 LDG.E.64 R62, desc[UR12][R72.64] ;  /* 0x0000000c483ed981 */ /* 0x000ea2000c1e1b00 */
[----:B------:R-:W-:-:S05]  /*2170*/  @!P2 IADD3 R41, PT, PT, R41, R93, RZ ;  /* 0x0000005d2929a210 */ /* 0x000fca0007ffe0ff */
[----:B------:R-:W1:Y:S01]  /*2180*/  @!P4 LDC.64 R50, c[0x0][0x3e0] ;  /* 0x0000f800ff32cb82 */ /* 0x000e620000000a00 */
[----:B------:R-:W-:Y:S02]  /*2190*/  ISETP.GE.AND.EX P6, PT, R67, UR15, PT, P6 ;  /* 0x0000000f43007c0c */ /* 0x000fe4000bfc6360 */
[----:B------:R-:W-:Y:S01]  /*21a0*/  @!P2 LEA R44, P5, R40, R44, 0x2 ;  /* 0x0000002c282ca211 */ /* 0x000fe200078a10ff */
[----:B------:R-:W-:-:S03]  /*21b0*/  @!P3 IMAD R46, R91, R52, RZ ;  /* 0x000000345b2eb224 */ /* 0x000fc600078e02ff */
[----:B------:R-:W-:Y:S01]  /*21c0*/  @!P2 LEA.HI.X R45, R40, R45, R41, 0x2, P5 ;  /* 0x0000002d282da211 */ /* 0x000fe200028f1429 */
[----:B------:R-:W1:Y:S01]  /*21d0*/  @!P1 LDC.64 R48, c[0x0][0x390] ;  /* 0x0000e400ff309b82 */ /* 0x000e620000000a00 */
[----:B------:R-:W-:Y:S02]  /*21e0*/  @!P3 MOV R40, R86 ;  /* 0x000000560028b202 */ /* 0x000fe40000000f00 */
[----:B------:R-:W-:Y:S01]  /*21f0*/  @!P3 MOV R41, R89 ;  /* 0x000000590029b202 */ /* 0x000fe20000000f00 */
[C---:B------:R-:W-:Y:S02]  /*2200*/  @!P3 IMAD R91, R47.reuse, R53, R46 ;  /* 0x000000352f5bb224 */ /* 0x040fe400078e022e */
[----:B------:R-:W-:Y:S02]  /*2210*/  @!P3 IMAD.WIDE.U32 R52, R47, R52, R40 ;  /* 0x000000342f34b225 */ /* 0x000fe400078e0028 */
[----:B------:R-:W5:Y:S02]  /*2220*/  @!P4 LDC.64 R46, c[0x0][0x390] ;  /* 0x0000e400ff2ecb82 */ /* 0x000f640000000a00 */
[----:B0-----:R-:W-:Y:S01]  /*2230*/  @!P1 IMAD R64, R71, R54, RZ ;  /* 0x0000003647409224 */ /* 0x001fe200078e02ff */
[----:B------:R-:W-:-:S05]  /*2240*/  @!P3 IADD3 R53, PT, PT, R53, R91, RZ ;  /* 0x0000005b3535b210 */ /* 0x000fca0007ffe0ff */
[----:B------:R-:W0:Y:S01]  /*2250*/  @!P6 LDC.64 R40, c[0x0][0x3e0] ;  /* 0x0000f800ff28eb82 */ /* 0x000e220000000a00 */
[C---:B-1----:R-:W-:Y:S01]  /*2260*/  @!P3 LEA R42, P5, R52.reuse, R42, 0x2 ;  /* 0x0000002a342ab211 */ /* 0x042fe200078a10ff */
[----:B------:R-:W-:Y:S01]  /*2270*/  @!P1 IMAD R71, R69, R55, R64 ;  /* 0x0000003745479224 */ /* 0x000fe200078e0240 */
[----:B------:R-:W-:Y:S01]  /*2280*/  @!P1 MOV R64, R86 ;  /* 0x0000005600409202 */ /* 0x000fe20000000f00 */
[----:B------:R-:W-:Y:S01]  /*2290*/  @!P4 IMAD R68, R65, R50, RZ ;  /* 0x000000324144c224 */ /* 0x000fe200078e02ff */
[----:B------:R-:W-:Y:S02]  /*22a0*/  @!P1 MOV R65, R89 ;  /* 0x0000005900419202 */ /* 0x000fe40000000f00 */
[----:B------:R-:W-:Y:S02]  /*22b0*/  @!P3 LEA.HI.X R43, R52, R43, R53, 0x2, P5 ;  /* 0x0000002b342bb211 */ /* 0x000fe400028f1435 */
[----:B------:R-:W-:Y:S02]  /*22c0*/  @!P4 MOV R52, R86 ;  /* 0x000000560034c202 */ /* 0x000fe40000000f00 */
[----:B------:R-:W-:Y:S01]  /*22d0*/  @!P4 MOV R53, R89 ;  /* 0x000000590035c202 */ /* 0x000fe20000000f00 */
[----:B------:R-:W-:-:S04]  /*22e0*/  @!P1 IMAD.WIDE.U32 R54, R69, R54, R64 ;  /* 0x0000003645369225 */ /* 0x000fc800078e0040 */
[C---:B------:R-:W-:Y:S02]  /*22f0*/  @!P4 IMAD R69, R66.reuse, R51, R68 ;  /* 0x000000334245c224 */ /* 0x040fe400078e0244 */
[----:B------:R-:W-:Y:S02]  /*2300*/  @!P4 IMAD.WIDE.U32 R52, R66, R50, R52 ;  /* 0x000000324234c225 */ /* 0x000fe400078e0034 */
[----:B------:R-:W1:Y:S01]  /*2310*/  @!P6 LDC.64 R50, c[0x0][0x390] ;  /* 0x0000e400ff32eb82 */ /* 0x000e620000000a00 */
[----:B------:R-:W-:Y:S02]  /*2320*/  @!P1 IADD3 R71, PT, PT, R55, R71, RZ ;  /* 0x0000004737479210 */ /* 0x000fe40007ffe0ff */
[----:B------:R-:W-:Y:S02]  /*2330*/  @!P1 LEA R48, P5, R54, R48, 0x2 ;  /* 0x0000003036309211 */ /* 0x000fe400078a10ff */
[----:B------:R-:W-:Y:S02]  /*2340*/  CS2R R64, SRZ ;  /* 0x0000000000407805 */ /* 0x000fe4000001ff00 */
[----:B------:R-:W-:-:S02]  /*2350*/  @!P4 IADD3 R53, PT, PT, R53, R69, RZ ;  /* 0x000000453535c210 */ /* 0x000fc40007ffe0ff */
[----:B------:R-:W-:Y:S01]  /*2360*/  @!P1 LEA.HI.X R49, R54, R49, R71, 0x2, P5 ;  /* 0x0000003136319211 */ /* 0x000fe200028f1447 */
[----:B0-----:R-:W-:Y:S01]  /*2370*/  @!P6 IMAD R67, R67, R40, RZ ;  /* 0x000000284343e224 */ /* 0x001fe200078e02ff */
[C---:B-----5:R-:W-:Y:S01]  /*2380*/  @!P4 LEA R46, P5, R52.reuse, R46, 0x2 ;  /* 0x0000002e342ec211 */ /* 0x060fe200078a10ff */
[----:B------:R0:W5:Y:S03]  /*2390*/  @!P2 LDG.E.64 R64, desc[UR12][R44.64] ;  /* 0x0000000c2c40a981 */ /* 0x000166000c1e1b00 */
[----:B------:R-:W-:Y:S01]  /*23a0*/  @!P4 LEA.HI.X R47, R52, R47, R53, 0x2, P5 ;  /* 0x0000002f342fc211 */ /* 0x000fe200028f1435 */
[----:B------:R-:W-:Y:S01]  /*23b0*/  @!P6 IMAD R53, R0, R41, R67 ;  /* 0x000000290035e224 */ /* 0x000fe200078e0243 */
[----:B------:R-:W-:Y:S02]  /*23c0*/  CS2R R66, SRZ ;  /* 0x0000000000427805 */ /* 0x000fe4000001ff00 */
[----:B------:R-:W-:-:S02]  /*23d0*/  CS2R R68, SRZ ;  /* 0x0000000000447805 */ /* 0x000fc4000001ff00 */
[----:B0-----:R-:W-:Y:S02]  /*23e0*/  @!P6 MOV R44, R86 ;  /* 0x00000056002ce202 */ /* 0x001fe40000000f00 */
[----:B------:R0:W5:Y:S01]  /*23f0*/  @!P3 LDG.E.64 R66, desc[UR12][R42.64] ;  /* 0x0000000c2a42b981 */ /* 0x000162000c1e1b00 */
[----:B------:R-:W-:Y:S02]  /*2400*/  @!P6 MOV R45, R89 ;  /* 0x00000059002de202 */ /* 0x000fe40000000f00 */
[----:B------:R-:W-:Y:S01]  /*2410*/  CS2R R70, SRZ ;  /* 0x0000000000467805 */ /* 0x000fe2000001ff00 */
[----:B------:R-:W5:Y:S01]  /*2420*/  @!P1 LDG.E.64 R68, desc[UR12][R48.64] ;  /* 0x0000000c30449981 */ /* 0x000f62000c1e1b00 */
[----:B------:R-:W-:Y:S01]  /*2430*/  @!P6 IMAD.WIDE.U32 R40, R0, R40, R44 ;  /* 0x000000280028e225 */ /* 0x000fe200078e002c */
[----:B------:R-:W-:-:S03]  /*2440*/  CS2R R72, SRZ ;  /* 0x0000000000487805 */ /* 0x000fc6000001ff00 */
[----:B------:R-:W5:Y:S01]  /*2450*/  @!P4 LDG.E.64 R70, desc[UR12][R46.64] ;  /* 0x0000000c2e46c981 */ /* 0x000f62000c1e1b00 */
[----:B------:R-:W-:Y:S02]  /*2460*/  @!P6 IADD3 R0, PT, PT, R41, R53, RZ ;  /* 0x000000352900e210 */ /* 0x000fe40007ffe0ff */
[----:B-1----:R-:W-:-:S04]  /*2470*/  @!P6 LEA R50, P1, R40, R50, 0x2 ;  /* 0x000000322832e211 */ /* 0x002fc800078210ff */
[----:B------:R-:W-:-:S05]  /*2480*/  @!P6 LEA.HI.X R51, R40, R51, R0, 0x2, P1 ;  /* 0x000000332833e211 */ /* 0x000fca00008f1400 */
[----:B------:R-:W5:Y:S01]  /*2490*/  @!P6 LDG.E.64 R72, desc[UR12][R50.64] ;  /* 0x0000000c3248e981 */ /* 0x000f62000c1e1b00 */
[----:B------:R-:W-:Y:S01]  /*24a0*/  FMUL.FTZ R41, R81, R81 ;  /* 0x0000005151297220 */ /* 0x000fe20000410000 */
[----:B------:R-:W-:Y:S01]  /*24b0*/  FMUL.FTZ R45, R79, R79 ;  /* 0x0000004f4f2d7220 */ /* 0x000fe20000410000 */
[C---:B------:R-:W-:Y:S02]  /*24c0*/  FADD.FTZ R0, R80.reuse, R81 ;  /* 0x0000005150007221 */ /* 0x040fe40000010000 */
[----:B------:R-:W-:Y:S01]  /*24d0*/  FFMA.FTZ R41, R80, R80, R41 ;  /* 0x0000005050297223 */ /* 0x000fe20000010029 */
[C---:B------:R-:W-:Y:S01]  /*24e0*/  FFMA.FTZ R40, R78.reuse, R78, R45 ;  /* 0x0000004e4e287223 */ /* 0x040fe2000001002d */
[----:B0-----:R-:W-:Y:S01]  /*24f0*/  FADD.FTZ R43, R78, R79 ;  /* 0x0000004f4e2b7221 */ /* 0x001fe20000010000 */
[----:B------:R-:W-:Y:S01]  /*2500*/  FADD.FTZ R0, RZ, R0 ;  /* 0x00000000ff007221 */ /* 0x000fe20000010000 */
[----:B------:R-:W-:-:S03]  /*2510*/  FADD.FTZ R41, RZ, R41 ;  /* 0x00000029ff297221 */ /* 0x000fc60000010000 */
[----:B------:R-:W-:Y:S01]  /*2520*/  FADD.FTZ R0, R0, R43 ;  /* 0x0000002b00007221 */ /* 0x000fe20000010000 */
[----:B------:R-:W-:Y:S01]  /*2530*/  FADD.FTZ R40, R41, R40 ;  /* 0x0000002829287221 */ /* 0x000fe20000010000 */
[----:B------:R-:W-:-:S04]  /*2540*/  FADD.FTZ R41, R76, R77 ;  /* 0x0000004d4c297221 */ /* 0x000fc80000010000 */
[----:B------:R-:W-:Y:S01]  /*2550*/  FADD.FTZ R0, R0, R41 ;  /* 0x0000002900007221 */ /* 0x000fe20000010000 */
[----:B------:R-:W-:Y:S01]  /*2560*/  FADD.FTZ R41, R74, R75 ;  /* 0x0000004b4a297221 */ /* 0x000fe20000010000 */
[----:B------:R-:W-:-:S03]  /*2570*/  FMUL.FTZ R45, R77, R77 ;  /* 0x0000004d4d2d7220 */ /* 0x000fc60000410000 */
[----:B------:R-:W-:Y:S01]  /*2580*/  FADD.FTZ R0, R0, R41 ;  /* 0x0000002900007221 */ /* 0x000fe20000010000 */
[----:B------:R-:W-:Y:S01]  /*2590*/  FADD.FTZ R41, R2, R3 ;  /* 0x0000000302297221 */ /* 0x000fe20000010000 */
[----:B------:R-:W-:Y:S01]  /*25a0*/  FFMA.FTZ R45, R76, R76, R45 ;  /* 0x0000004c4c2d7223 */ /* 0x000fe2000001002d */
[----:B------:R-:W-:Y:S02]  /*25b0*/  FMUL.FTZ R43, R75, R75 ;  /* 0x0000004b4b2b7220 */ /* 0x000fe40000410000 */
        /* <DEDUP_REMOVED lines=55> */
[----:B------:R-:W-:-:S02]  /*2930*/  FADD.FTZ R0, R0, R41 ;  /* 0x0000002900007221 */ /* 0x000fc40000010000 */
[----:B------:R-:W-:Y:S01]  /*2940*/  FADD.FTZ R40, R40, R43 ;  /* 0x0000002b28287221 */ /* 0x000fe20000010000 */
[----:B------:R-:W-:Y:S01]  /*2950*/  FFMA.FTZ R45, R22, R22, R45 ;  /* 0x00000016162d7223 */ /* 0x000fe2000001002d */
[----:B------:R-:W-:Y:S01]  /*2960*/  FMUL.FTZ R43, R25, R25 ;  /* 0x00000019192b7220 */ /* 0x000fe20000410000 */
[----:B------:R-:W-:Y:S02]  /*2970*/  FADD.FTZ R41, R26, R27 ;  /* 0x0000001b1a297221 */ /* 0x000fe40000010000 */
        /* <DEDUP_REMOVED lines=24> */
[----:B----4-:R-:W-:Y:S01]  /*2b00*/  FADD.FTZ R41, R36, R37 ;  /* 0x0000002524297221 */ /* 0x010fe20000010000 */
[----:B------:R-:W-:Y:S01]  /*2b10*/  FADD.FTZ R40, R40, R43 ;  /* 0x0000002b28287221 */ /* 0x000fe20000010000 */
[----:B------:R-:W-:Y:S01]  /*2b20*/  FFMA.FTZ R45, R34, R34, R45 ;  /* 0x00000022222d7223 */ /* 0x000fe2000001002d */
[----:B------:R-:W-:Y:S01]  /*2b30*/  FMUL.FTZ R43, R37, R37 ;  /* 0x00000025252b7220 */ /* 0x000fe20000410000 */
[----:B------:R-:W-:-:S02]  /*2b40*/  FADD.FTZ R0, R0, R41 ;  /* 0x0000002900007221 */ /* 0x000fc40000010000 */
[----:B------:R-:W-:Y:S01]  /*2b50*/  FADD.FTZ R40, R40, R45 ;  /* 0x0000002d28287221 */ /* 0x000fe20000010000 */
[----:B------:R-:W-:-:S04]  /*2b60*/  FFMA.FTZ R43, R36, R36, R43 ;  /* 0x00000024242b7223 */ /* 0x000fc8000001002b */
[----:B------:R-:W-:Y:S01]  /*2b70*/  FADD.FTZ R40, R40, R43 ;  /* 0x0000002b28287221 */ /* 0x000fe20000010000 */
[----:B---3--:R-:W-:Y:S01]  /*2b80*/  FADD.FTZ R41, R38, R39 ;  /* 0x0000002726297221 */ /* 0x008fe20000010000 */
[----:B------:R-:W-:-:S03]  /*2b90*/  FMUL.FTZ R45, R39, R39 ;  /* 0x00000027272d7220 */ /* 0x000fc60000410000 */
[----:B------:R-:W-:Y:S01]  /*2ba0*/  FADD.FTZ R0, R0, R41 ;  /* 0x0000002900007221 */ /* 0x000fe20000010000 */
[----:B------:R-:W-:-:S04]  /*2bb0*/  FFMA.FTZ R45, R38, R38, R45 ;  /* 0x00000026262d7223 */ /* 0x000fc8000001002d */
[----:B------:R-:W-:Y:S01]  /*2bc0*/  FADD.FTZ R40, R40, R45 ;  /* 0x0000002d28287221 */ /* 0x000fe20000010000 */
[----:B------:R-:W-:Y:S01]  /*2bd0*/  FMUL.FTZ R43, R57, R57 ;  /* 0x00000039392b7220 */ /* 0x000fe20000410000 */
[----:B------:R-:W-:-:S03]  /*2be0*/  FADD.FTZ R41, R56, R57 ;  /* 0x0000003938297221 */ /* 0x000fc60000010000 */
[----:B------:R-:W-:Y:S01]  /*2bf0*/  FFMA.FTZ R43, R56, R56, R43 ;  /* 0x00000038382b7223 */ /* 0x000fe2000001002b */
[----:B------:R-:W-:-:S03]  /*2c00*/  FADD.FTZ R0, R0, R41 ;  /* 0x0000002900007221 */ /* 0x000fc60000010000 */
        /* <DEDUP_REMOVED lines=11> */
[----:B--2---:R-:W-:Y:S01]  /*2cc0*/  FMUL.FTZ R45, R63, R63 ;  /* 0x0000003f3f2d7220 */ /* 0x004fe20000410000 */
[----:B------:R-:W-:-:S03]  /*2cd0*/  FADD.FTZ R41, R62, R63 ;  /* 0x0000003f3e297221 */ /* 0x000fc60000010000 */
[----:B------:R-:W-:Y:S01]  /*2ce0*/  FFMA.FTZ R45, R62, R62, R45 ;  /* 0x0000003e3e2d7223 */ /* 0x000fe2000001002d */
[----:B------:R-:W-:-:S03]  /*2cf0*/  FADD.FTZ R0, R0, R41 ;  /* 0x0000002900007221 */ /* 0x000fc60000010000 */
[----:B------:R-:W-:Y:S01]  /*2d00*/  FADD.FTZ R40, R40, R45 ;  /* 0x0000002d28287221 */ /* 0x000fe20000010000 */
[----:B------:R-:W-:Y:S01]  /*2d10*/  ISETP.GT.AND P1, PT, R82, 0x1e, PT ;  /* 0x0000001e5200780c */ /* 0x000fe20003f24270 */
[----:B-----5:R-:W-:Y:S01]  /*2d20*/  FMUL.FTZ R43, R65, R65 ;  /* 0x00000041412b7220 */ /* 0x020fe20000410000 */
[----:B------:R-:W-:-:S03]  /*2d30*/  FADD.FTZ R41, R64, R65 ;  /* 0x0000004140297221 */ /* 0x000fc60000010000 */
[----:B------:R-:W-:Y:S01]  /*2d40*/  FFMA.FTZ R43, R64, R64, R43 ;  /* 0x00000040402b7223 */ /* 0x000fe2000001002b */
[----:B------:R-:W-:-:S03]  /*2d50*/  FADD.FTZ R0, R0, R41 ;  /* 0x0000002900007221 */ /* 0x000fc60000010000 */
[----:B------:R-:W-:Y:S01]  /*2d60*/  FADD.FTZ R40, R40, R43 ;  /* 0x0000002b28287221 */ /* 0x000fe20000010000 */
[----:B------:R-:W-:Y:S01]  /*2d70*/  FMUL.FTZ R45, R67, R67 ;  /* 0x00000043432d7220 */ /* 0x000fe20000410000 */
[----:B------:R-:W-:-:S03]  /*2d80*/  FADD.FTZ R41, R66, R67 ;  /* 0x0000004342297221 */ /* 0x000fc60000010000 */
        /* <DEDUP_REMOVED lines=12> */
[----:B------:R-:W-:Y:S01]  /*2e50*/  FADD.FTZ R40, R40, R45 ;  /* 0x0000002d28287221 */ /* 0x000fe20000010000 */
[----:B------:R-:W-:Y:S01]  /*2e60*/  FMUL.FTZ R43, R73, R73 ;  /* 0x00000049492b7220 */ /* 0x000fe20000410000 */
[----:B------:R-:W-:-:S03]  /*2e70*/  FADD.FTZ R41, R72, R73 ;  /* 0x0000004948297221 */ /* 0x000fc60000010000 */
[----:B------:R-:W-:Y:S01]  /*2e80*/  FFMA.FTZ R43, R72, R72, R43 ;  /* 0x00000048482b7223 */ /* 0x000fe2000001002b */
[----:B------:R-:W-:-:S03]  /*2e90*/  FADD.FTZ R41, R0, R41 ;  /* 0x0000002900297221 */ /* 0x000fc60000010000 */
[----:B------:R-:W-:Y:S02]  /*2ea0*/  FADD.FTZ R40, R40, R43 ;  /* 0x0000002b28287221 */ /* 0x000fe40000010000 */
        /* <DEDUP_REMOVED lines=39> */
.L_x_3754:
[----:B------:R-:W-:Y:S05]  /*3120*/  BSYNC.RECONVERGENT B0 ;  /* 0x0000000000007941 */ /* 0x000fea0003800200 */
.L_x_3753:
        /* <DEDUP_REMOVED lines=54> */
.L_x_3756:
[----:B------:R-:W-:Y:S05]  /*3490*/  BSYNC.RECONVERGENT B0 ;  /* 0x0000000000007941 */ /* 0x000fea0003800200 */
.L_x_3755:
[----:B------:R-:W4:Y:S02]  /*34a0*/  LDCU UR4, c[0x0][0x370] ;  /* 0x00006e00ff0477ac */ /* 0x000f240008000800 */
[----:B----4-:R-:W-:-:S09]  /*34b0*/  UISETP.GE.U32.AND UP0, UPT, UR4, 0x2, UPT ;  /* 0x000000020400788c */ /* 0x010fd2000bf06070 */
[----:B------:R-:W-:Y:S05]  /*34c0*/  BRA.U !UP0, `(.L_x_3757) ;  /* 0x0000001508587547 */ /* 0x000fea000b800000 */
[----:B------:R-:W-:Y:S05]  /*34d0*/  @P3 BRA `(.L_x_3758) ;  /* 0x0000000000903947 */ /* 0x000fea0003800000 */
[----:B------:R-:W4:Y:S01]  /*34e0*/  LDCU UR4, c[0x0][0x374] ;  /* 0x00006e80ff0477ac */ /* 0x000f220008000800 */
[----:B--2---:R-:W2:Y:S01]  /*34f0*/  LDC R46, c[0x0][0x370] ;  /* 0x0000dc00ff2e7b82 */ /* 0x004ea20000000800 */
[----:B------:R-:W5:Y:S01]  /*3500*/  S2R R44, SR_CTAID.Y ;  /* 0x00000000002c7919 */ /* 0x000f620000002600 */
[----:B-1----:R-:W-:Y:S01]  /*3510*/  LOP3.LUT R45, R83, 0x1, RZ, 0xc0, !PT ;  /* 0x00000001532d7812 */ /* 0x002fe200078ec0ff */
[----:B------:R-:W1:Y:S05]  /*3520*/  S2R R53, SR_CTAID.X ;  /* 0x0000000000357919 */ /* 0x000e6a0000002500 */
[----:B------:R-:W0:Y:S08]  /*3530*/  LDC.64 R42, c[0x0][0x3b8] ;  /* 0x0000ee00ff2a7b82 */ /* 0x000e300000000a00 */
[----:B---3--:R-:W3:Y:S01]  /*3540*/  LDC.64 R40, c[0x0][0x3b0] ;  /* 0x0000ec00ff287b82 */ /* 0x008ee20000000a00 */
[----:B----4-:R-:W-:-:S04]  /*3550*/  IMAD R47, R45, UR4, RZ ;  /* 0x000000042d2f7c24 */ /* 0x010fc8000f8e02ff */
[----:B--2---:R-:W-:-:S05]  /*3560*/  IMAD R50, R47, R46, RZ ;  /* 0x0000002e2f327224 */ /* 0x004fca00078e02ff */
[----:B------:R-:W-:Y:S02]  /*3570*/  SHF.L.U32 R51, R50, 0x1, RZ ;  /* 0x0000000132337819 */ /* 0x000fe400000006ff */
[----:B------:R-:W-:-:S03]  /*3580*/  LOP3.LUT P1, R50, R83, 0x2, RZ, 0xc0, !PT ;  /* 0x0000000253327812 */ /* 0x000fc6000782c0ff */
[----:B0-----:R-:W-:Y:S01]  /*3590*/  IMAD.WIDE R42, R51, 0x4, R42 ;  /* 0x00000004332a7825 */ /* 0x001fe200078e022a */
[----:B------:R-:W-:Y:S02]  /*35a0*/  SEL R46, R46, RZ, !P1 ;  /* 0x000000ff2e2e7207 */ /* 0x000fe40004800000 */
[----:B-----5:R-:W-:Y:S01]  /*35b0*/  IADD3 R51, PT, PT, R47, R44, RZ ;  /* 0x0000002c2f337210 */ /* 0x020fe20007ffe0ff */
[----:B-1----:R-:W-:Y:S01]  /*35c0*/  IMAD R53, R53, UR4, R44 ;  /* 0x0000000435357c24 */ /* 0x002fe2000f8e022c */
[----:B------:R-:W-:Y:S02]  /*35d0*/  ISETP.NE.AND P1, PT, R46, -0x1, PT ;  /* 0xffffffff2e00780c */ /* 0x000fe40003f25270 */
[----:B------:R-:W-:Y:S01]  /*35e0*/  IADD3 R47, PT, PT, -R50, 0x1, RZ ;  /* 0x00000001322f7810 */ /* 0x000fe20007ffe1ff */
[----:B------:R-:W-:-:S04]  /*35f0*/  IMAD.WIDE.U32 R42, R53, 0x8, R42 ;  /* 0x00000008352a7825 */ /* 0x000fc800078e002a */
        /* <DEDUP_REMOVED lines=8> */
.L_x_3759:
        /* <DEDUP_REMOVED lines=10> */
.L_x_3758:
        /* <DEDUP_REMOVED lines=18> */
.L_x_3761:
[----:B------:R-:W-:Y:S01]  /*3840*/  ISETP.NE.AND P5, PT, RZ, UR8, PT ;  /* 0x00000008ff007c0c */ /* 0x000fe2000bfa5270 */
[----:B--2---:R-:W2:Y:S01]  /*3850*/  S2R R46, SR_CTAID.X ;  /* 0x00000000002e7919 */ /* 0x004ea20000002500 */
[----:B------:R-:W-:Y:S01]  /*3860*/  UIADD3 UR9, UPT, UPT, UR4, 0x1, URZ ;  /* 0x0000000104097890 */ /* 0x000fe2000fffe0ff */
[----:B----4-:R-:W-:Y:S02]  /*3870*/  MOV R51, UR6 ;  /* 0x0000000600337c02 */ /* 0x010fe40008000f00 */
[----:B------:R-:W-:Y:S02]  /*3880*/  ISETP.NE.OR P5, PT, R0, RZ, !P5 ;  /* 0x000000ff0000720c */ /* 0x000fe40006fa5670 */
[----:B------:R-:W3:Y:S11]  /*3890*/  S2R R0, SR_TID.X ;  /* 0x0000000000007919 */ /* 0x000ef60000002100 */
[----:B------:R-:W4:Y:S01]  /*38a0*/  @!P5 LDC R40, c[0x0][0x374] ;  /* 0x0000dd00ff28db82 */ /* 0x000f220000000800 */
[----:B------:R-:W-:-:S07]  /*38b0*/  @!P5 LOP3.LUT R41, R83, 0x1, RZ, 0xc0, !PT ;  /* 0x000000015329d812 */ /* 0x000fce00078ec0ff */
[----:B-1----:R-:W1:Y:S01]  /*38c0*/  @!P5 LDC R45, c[0x0][0x370] ;  /* 0x0000dc00ff2ddb82 */ /* 0x002e620000000800 */
[----:B--2---:R-:W-:-:S07]  /*38d0*/  ISETP.NE.AND P2, PT, R46, UR9, PT ;  /* 0x000000092e007c0c */ /* 0x004fce000bf45270 */
[----:B------:R-:W2:Y:S01]  /*38e0*/  @!P5 LDC.64 R42, c[0x0][0x3b8] ;  /* 0x0000ee00ff2adb82 */ /* 0x000ea20000000a00 */
[----:B---3--:R-:W-:Y:S01]  /*38f0*/  ISETP.NE.OR P2, PT, R0, RZ, !P2 ;  /* 0x000000ff0000720c */ /* 0x008fe20005745670 */
[----:B----4-:R-:W-:-:S04]  /*3900*/  @!P5 IMAD R40, R41, R40, RZ ;  /* 0x000000282928d224 */ /* 0x010fc800078e02ff */
[----:B-1----:R-:W-:-:S08]  /*3910*/  @!P5 IMAD R45, R40, R45, RZ ;  /* 0x0000002d282dd224 */ /* 0x002fd000078e02ff */
[----:B------:R-:W1:Y:S01]  /*3920*/  @!P2 LDC R47, c[0x0][0x374] ;  /* 0x0000dd00ff2fab82 */ /* 0x000e620000000800 */
[----:B------:R-:W-:Y:S02]  /*3930*/  @!P2 LOP3.LUT R50, R83, 0x1, RZ, 0xc0, !PT ;  /* 0x000000015332a812 */ /* 0x000fe400078ec0ff */
[----:B------:R-:W-:-:S05]  /*3940*/  @!P5 SHF.L.U32 R45, R45, 0x1, RZ ;  /* 0x000000012d2dd819 */ /* 0x000fca00000006ff */
[----:B------:R-:W3:Y:S01]  /*3950*/  @!P2 LDC R44, c[0x0][0x370] ;  /* 0x0000dc00ff2cab82 */ /* 0x000ee20000000800 */
[----:B--2---:R-:W-:-:S04]  /*3960*/  @!P5 IMAD.WIDE R42, R45, 0x4, R42 ;  /* 0x000000042d2ad825 */ /* 0x004fc800078e022a */
[----:B------:R-:W-:-:S03]  /*3970*/  @!P5 IMAD.WIDE.U32 R42, R51, 0x8, R42 ;  /* 0x00000008332ad825 */ /* 0x000fc600078e002a */
[----:B------:R-:W2:Y:S03]  /*3980*/  @!P2 LDC.64 R40, c[0x0][0x3b8] ;  /* 0x0000ee00ff28ab82 */ /* 0x000ea60000000a00 */
[----:B------:R-:W0:Y:S01]  /*3990*/  @!P5 LDG.E.64 R42, desc[UR12][R42.64] ;  /* 0x0000000c2a2ad981 */ /* 0x000e22000c1e1b00 */
[----:B-1----:R-:W-:-:S04]  /*39a0*/  @!P2 IMAD R45, R50, R47, RZ ;  /* 0x0000002f322da224 */ /* 0x002fc800078e02ff */
[----:B---3--:R-:W-:-:S05]  /*39b0*/  @!P2 IMAD R44, R45, R44, RZ ;  /* 0x0000002c2d2ca224 */ /* 0x008fca00078e02ff */
[----:B------:R-:W-:-:S05]  /*39c0*/  @!P2 SHF.L.U32 R45, R44, 0x1, RZ ;  /* 0x000000012c2da819 */ /* 0x000fca00000006ff */
[----:B--2---:R-:W-:Y:S01]  /*39d0*/  @!P2 IMAD.WIDE R40, R45, 0x4, R40 ;  /* 0x000000042d28a825 */ /* 0x004fe200078e0228 */
[----:B------:R-:W-:-:S05]  /*39e0*/  MOV R45, UR7 ;  /* 0x00000007002d7c02 */ /* 0x000fca0008000f00 */
[----:B------:R-:W-:-:S06]  /*39f0*/  @!P2 IMAD.WIDE.U32 R40, R45, 0x8, R40 ;  /* 0x000000082d28a825 */ /* 0x000fcc00078e0028 */
[----:B------:R-:W2:Y:S01]  /*3a00*/  @!P2 LDG.E.64 R40, desc[UR12][R40.64] ;  /* 0x0000000c2828a981 */ /* 0x000ea2000c1e1b00 */
[----:B------:R-:W-:Y:S02]  /*3a10*/  UIADD3 UR9, UPT, UPT, UR4, 0x2, URZ ;  /* 0x0000000204097890 */ /* 0x000fe4000fffe0ff */
[----:B------:R-:W-:-:S04]  /*3a20*/  UIADD3 UR10, UPT, UPT, UR4, 0x3, URZ ;  /* 0x00000003040a7890 */ /* 0x000fc8000fffe0ff */
[C---:B------:R-:W-:Y:S01]  /*3a30*/  ISETP.NE.AND P1, PT, R46.reuse, UR9, PT ;  /* 0x000000092e007c0c */ /* 0x040fe2000bf25270 */
[----:B------:R-:W-:Y:S01]  /*3a40*/  UIADD3 UR20, UPT, UPT, UR4, 0x4, URZ ;  /* 0x0000000404147890 */ /* 0x000fe2000fffe0ff */
[----:B------:R-:W-:Y:S02]  /*3a50*/  ISETP.NE.AND P4, PT, R46, UR10, PT ;  /* 0x0000000a2e007c0c */ /* 0x000fe4000bf85270 */
[C---:B------:R-:W-:Y:S02]  /*3a60*/  ISETP.NE.OR P1, PT, R0.reuse, RZ, !P1 ;  /* 0x000000ff0000720c */ /* 0x040fe40004f25670 */
[----:B------:R-:W-:Y:S01]  /*3a70*/  ISETP.NE.OR P4, PT, R0, RZ, !P4 ;  /* 0x000000ff0000720c */ /* 0x000fe20006785670 */
[----:B------:R-:W-:Y:S01]  /*3a80*/  UIADD3 UR9, UPT, UPT, UR4, 0x5, URZ ;  /* 0x0000000504097890 */ /* 0x000fe2000fffe0ff */
[----:B------:R-:W-:Y:S01]  /*3a90*/  ISETP.NE.AND P3, PT, R46, UR20, PT ;  /* 0x000000142e007c0c */ /* 0x000fe2000bf65270 */
[----:B------:R-:W-:-:S03]  /*3aa0*/  UIADD3 UR10, UPT, UPT, UR4, 0x6, URZ ;  /* 0x00000006040a7890 */ /* 0x000fc6000fffe0ff */
[----:B------:R-:W-:Y:S02]  /*3ab0*/  ISETP.NE.OR P3, PT, R0, RZ, !P3 ;  /* 0x000000ff0000720c */ /* 0x000fe40005f65670 */
[----:B------:R-:W-:-:S03]  /*3ac0*/  ISETP.NE.AND P6, PT, R46, UR9, PT ;  /* 0x000000092e007c0c */ /* 0x000fc6000bfc5270 */
[----:B------:R-:W1:Y:S01]  /*3ad0*/  @!P1 LDC R50, c[0x0][0x374] ;  /* 0x0000dd00ff329b82 */ /* 0x000e620000000800 */
[----:B------:R-:W-:-:S07]  /*3ae0*/  ISETP.NE.OR P6, PT, R0, RZ, !P6 ;  /* 0x000000ff0000720c */ /* 0x000fce00077c5670 */
[----:B------:R-:W3:Y:S01]  /*3af0*/  @!P1 LDC R47, c[0x0][0x370] ;  /* 0x0000dc00ff2f9b82 */ /* 0x000ee20000000800 */
[----:B------:R-:W-:-:S07]  /*3b00*/  UIADD3 UR9, UPT, UPT, UR4, 0x7, URZ ;  /* 0x0000000704097890 */ /* 0x000fce000fffe0ff */
[----:B------:R-:W4:Y:S08]  /*3b10*/  @!P4 LDC R51, c[0x0][0x374] ;  /* 0x0000dd00ff33cb82 */ /* 0x000f300000000800 */
[----:B------:R-:W5:Y:S08]  /*3b20*/  @!P4 LDC R45, c[0x0][0x370] ;  /* 0x0000dc00ff2dcb82 */ /* 0x000f700000000800 */
[----:B------:R-:W3:Y:S01]  /*3b30*/  @!P3 LDC R52, c[0x0][0x374] ;  /* 0x0000dd00ff34bb82 */ /* 0x000ee20000000800 */
[----:B------:R-:W-:-:S07]  /*3b40*/  @!P4 LOP3.LUT R54, R83, 0x1, RZ, 0xc0, !PT ;  /* 0x000000015336c812 */ /* 0x000fce00078ec0ff */
[----:B------:R-:W3:Y:S01]  /*3b50*/  @!P3 LDC R44, c[0x0][0x370] ;  /* 0x0000dc00ff2cbb82 */ /* 0x000ee20000000800 */
[----:B------:R-:W-:Y:S01]  /*3b60*/  MOV R93, UR15 ;  /* 0x0000000f005d7c02 */ /* 0x000fe20008000f00 */
[----:B0-----:R-:W-:Y:S01]  /*3b70*/  @!P5 FADD.FTZ R48, R48, R42 ;  /* 0x0000002a3030d221 */ /* 0x001fe20000010000 */
[----:B------:R-:W-:Y:S01]  /*3b80*/  @!P5 FADD.FTZ R49, R49, R43 ;  /* 0x0000002b3131d221 */ /* 0x000fe20000010000 */
[----:B------:R-:W-:-:S04]  /*3b90*/  ISETP.NE.AND P5, PT, R46, UR10, PT ;  /* 0x0000000a2e007c0c */ /* 0x000fc8000bfa5270 */
[----:B------:R-:W-:Y:S01]  /*3ba0*/  ISETP.NE.OR P5, PT, R0, RZ, !P5 ;  /* 0x000000ff0000720c */ /* 0x000fe20006fa5670 */
[----:B------:R-:W0:Y:S01]  /*3bb0*/  @!P6 LDC R43, c[0x0][0x374] ;  /* 0x0000dd00ff2beb82 */ /* 0x000e220000000800 */
[----:B--2---:R-:W-:Y:S01]  /*3bc0*/  @!P2 FADD.FTZ R48, R48, R40 ;  /* 0x000000283030a221 */ /* 0x004fe20000010000 */
[----:B------:R-:W-:Y:S01]  /*3bd0*/  @!P2 FADD.FTZ R49, R49, R41 ;  /* 0x000000293131a221 */ /* 0x000fe20000010000 */
[----:B------:R-:W-:-:S05]  /*3be0*/  ISETP.NE.AND P2, PT, R46, UR9, PT ;  /* 0x000000092e007c0c */ /* 0x000fca000bf45270 */
[----:B------:R-:W2:Y:S01]  /*3bf0*/  @!P6 LDC R46, c[0x0][0x370] ;  /* 0x0000dc00ff2eeb82 */ /* 0x000ea20000000800 */
[----:B------:R-:W-:Y:S02]  /*3c00*/  @!P1 LOP3.LUT R41, R83, 0x1, RZ, 0xc0, !PT ;  /* 0x0000000153299812 */ /* 0x000fe400078ec0ff */
[----:B------:R-:W-:-:S05]  /*3c10*/  ISETP.NE.OR P2, PT, R0, RZ, !P2 ;  /* 0x000000ff0000720c */ /* 0x000fca0005745670 */
[----:B------:R-:W2:Y:S01]  /*3c20*/  @!P5 LDC R42, c[0x0][0x374] ;  /* 0x0000dd00ff2adb82 */ /* 0x000ea20000000800 */
[----:B-1----:R-:W-:Y:S02]  /*3c30*/  @!P1 IMAD R40, R41, R50, RZ ;  /* 0x0000003229289224 */ /* 0x002fe400078e02ff */
[----:B----4-:R-:W-:Y:S01]  /*3c40*/  @!P4 IMAD R50, R54, R51, RZ ;  /* 0x000000333632c224 */ /* 0x010fe200078e02ff */
[----:B------:R-:W-:-:S03]  /*3c50*/  @!P3 LOP3.LUT R41, R83, 0x1, RZ, 0xc0, !PT ;  /* 0x000000015329b812 */ /* 0x000fc600078ec0ff */
[----:B-----5:R-:W-:Y:S01]  /*3c60*/  @!P4 IMAD R45, R50, R45, RZ ;  /* 0x0000002d322dc224 */ /* 0x020fe200078e02ff */
[----:B------:R-:W1:Y:S01]  /*3c70*/  @!P5 LDC R55, c[0x0][0x370] ;  /* 0x0000dc00ff37db82 */ /* 0x000e620000000800 */
[----:B---3--:R-:W-:Y:S01]  /*3c80*/  @!P3 IMAD R41, R41, R52, RZ ;  /* 0x000000342929b224 */ /* 0x008fe200078e02ff */
[----:B------:R-:W-:-:S06]  /*3c90*/  @!P6 LOP3.LUT R52, R83, 0x1, RZ, 0xc0, !PT ;  /* 0x000000015334e812 */ /* 0x000fcc00078ec0ff */
[----:B------:R-:W3:Y:S01]  /*3ca0*/  @!P2 LDC R50, c[0x0][0x374] ;  /* 0x0000dd00ff32ab82 */ /* 0x000ee20000000800 */
[----:B0-----:R-:W-:Y:S01]  /*3cb0*/  @!P6 IMAD R43, R52, R43, RZ ;  /* 0x0000002b342be224 */ /* 0x001fe200078e02ff */
[----:B------:R-:W-:Y:S01]  /*3cc0*/  @!P5 LOP3.LUT R51, R83, 0x1, RZ, 0xc0, !PT ;  /* 0x000000015333d812 */ /* 0x000fe200078ec0ff */
[----:B------:R-:W-:Y:S02]  /*3cd0*/  @!P1 IMAD R47, R40, R47, RZ ;  /* 0x0000002f282f9224 */ /* 0x000fe400078e02ff */
[----:B------:R-:W-:Y:S02]  /*3ce0*/  @!P3 IMAD R44, R41, R44, RZ ;  /* 0x0000002c292cb224 */ /* 0x000fe400078e02ff */
[----:B--2---:R-:W-:Y:S01]  /*3cf0*/  @!P6 IMAD R46, R43, R46, RZ ;  /* 0x0000002e2b2ee224 */ /* 0x004fe200078e02ff */
[----:B------:R-:W0:Y:S01]  /*3d00*/  @!P1 LDC.64 R40, c[0x0][0x3b8] ;  /* 0x0000ee00ff289b82 */ /* 0x000e220000000a00 */
[----:B------:R-:W-:Y:S01]  /*3d10*/  @!P5 IMAD R52, R51, R42, RZ ;  /* 0x0000002a3334d224 */ /* 0x000fe200078e02ff */
[----:B------:R-:W-:-:S06]  /*3d20*/  @!P2 LOP3.LUT R53, R83, 0x1, RZ, 0xc0, !PT ;  /* 0x000000015335a812 */ /* 0x000fcc00078ec0ff */
[----:B------:R-:W2:Y:S08]  /*3d30*/  @!P4 LDC.64 R42, c[0x0][0x3b8] ;  /* 0x0000ee00ff2acb82 */ /* 0x000eb00000000a00 */
[----:B------:R-:W4:Y:S01]  /*3d40*/  @!P2 LDC R54, c[0x0][0x370] ;  /* 0x0000dc00ff36ab82 */ /* 0x000f220000000800 */
[----:B---3--:R-:W-:Y:S01]  /*3d50*/  @!P2 IMAD R53, R53, R50, RZ ;  /* 0x000000323535a224 */ /* 0x008fe200078e02ff */
[----:B------:R-:W-:-:S06]  /*3d60*/  @!P1 SHF.L.U32 R47, R47, 0x1, RZ ;  /* 0x000000012f2f9819 */ /* 0x000fcc00000006ff */
[----:B------:R-:W3:Y:S01]  /*3d70*/  @!P3 LDC.64 R50, c[0x0][0x3b8] ;  /* 0x0000ee00ff32bb82 */ /* 0x000ee20000000a00 */
[----:B------:R-:W-:Y:S01]  /*3d80*/  @!P4 SHF.L.U32 R45, R45, 0x1, RZ ;  /* 0x000000012d2dc819 */ /* 0x000fe200000006ff */
[----:B0-----:R-:W-:Y:S01]  /*3d90*/  @!P1 IMAD.WIDE R40, R47, 0x4, R40 ;  /* 0x000000042f289825 */ /* 0x001fe200078e0228 */
[----:B------:R-:W-:-:S03]  /*3da0*/  MOV R47, UR14 ;  /* 0x0000000e002f7c02 */ /* 0x000fc60008000f00 */
[----:B-1----:R-:W-:Y:S02]  /*3db0*/  @!P5 IMAD R55, R52, R55, RZ ;  /* 0x000000373437d224 */ /* 0x002fe400078e02ff */
[----:B--2---:R-:W-:Y:S01]  /*3dc0*/  @!P4 IMAD.WIDE R42, R45, 0x4, R42 ;  /* 0x000000042d2ac825 */ /* 0x004fe200078e022a */
[----:B------:R-:W-:-:S03]  /*3dd0*/  MOV R45, UR18 ;  /* 0x00000012002d7c02 */ /* 0x000fc60008000f00 */
[----:B------:R-:W-:-:S04]  /*3de0*/  @!P1 IMAD.WIDE.U32 R40, R47, 0x8, R40 ;  /* 0x000000082f289825 */ /* 0x000fc800078e0028 */
[----:B----4-:R-:W-:Y:S02]  /*3df0*/  @!P2 IMAD R54, R53, R54, RZ ;  /* 0x000000363536a224 */ /* 0x010fe400078e02ff */
[----:B------:R-:W0:Y:S01]  /*3e00*/  @!P6 LDC.64 R52, c[0x0][0x3b8] ;  /* 0x0000ee00ff34eb82 */ /* 0x000e220000000a00 */
[----:B------:R-:W-:Y:S01]  /*3e10*/  @!P4 IMAD.WIDE.U32 R42, R45, 0x8, R42 ;  /* 0x000000082d2ac825 */ /* 0x000fe200078e002a */
[----:B------:R-:W-:Y:S01]  /*3e20*/  @!P3 SHF.L.U32 R47, R44, 0x1, RZ ;  /* 0x000000012c2fb819 */ /* 0x000fe200000006ff */
[----:B------:R-:W2:Y:S01]  /*3e30*/  @!P1 LDG.E.64 R40, desc[UR12][R40.64] ;  /* 0x0000000c28289981 */ /* 0x000ea2000c1e1b00 */
[----:B------:R-:W-:Y:S02]  /*3e40*/  @!P6 SHF.L.U32 R91, R46, 0x1, RZ ;  /* 0x000000012e5be819 */ /* 0x000fe400000006ff */
[----:B------:R-:W-:Y:S01]  /*3e50*/  @!P5 SHF.L.U32 R55, R55, 0x1, RZ ;  /* 0x000000013737d819 */ /* 0x000fe200000006ff */
[----:B------:R-:W4:Y:S01]  /*3e60*/  @!P4 LDG.E.64 R42, desc[UR12][R42.64] ;  /* 0x0000000c2a2ac981 */ /* 0x000f22000c1e1b00 */
[----:B------:R-:W1:Y:S01]  /*3e70*/  @!P5 LDC.64 R44, c[0x0][0x3b8] ;  /* 0x0000ee00ff2cdb82 */ /* 0x000e620000000a00 */
[----:B---3--:R-:W-:-:S07]  /*3e80*/  @!P3 IMAD.WIDE R50, R47, 0x4, R50 ;  /* 0x000000042f32b825 */ /* 0x008fce00078e0232 */
[----:B------:R-:W3:Y:S01]  /*3e90*/  @!P2 LDC.64 R46, c[0x0][0x3b8] ;  /* 0x0000ee00ff2eab82 */ /* 0x000ee20000000a00 */
[----:B------:R-:W-:-:S06]  /*3ea0*/  @!P3 IMAD.WIDE.U32 R50, R93, 0x8, R50 ;  /* 0x000000085d32b825 */ /* 0x000fcc00078e0032 */
[----:B------:R-:W5:Y:S01]  /*3eb0*/  @!P3 LDG.E.64 R50, desc[UR12][R50.64] ;  /* 0x0000000c3232b981 */ /* 0x000f62000c1e1b00 */
[----:B0-----:R-:W-:Y:S01]  /*3ec0*/  @!P6 IMAD.WIDE R52, R91, 0x4, R52 ;  /* 0x000000045b34e825 */ /* 0x001fe200078e0234 */
[----:B------:R-:W-:-:S05]  /*3ed0*/  MOV R91, UR17 ;  /* 0x00000011005b7c02 */ /* 0x000fca0008000f00 */
[----:B------:R-:W-:Y:S01]  /*3ee0*/  @!P6 IMAD.WIDE.U32 R52, R91, 0x8, R52 ;  /* 0x000000085b34e825 */ /* 0x000fe200078e0034 */
[----:B------:R-:W-:-:S03]  /*3ef0*/  MOV R91, UR16 ;  /* 0x00000010005b7c02 */ /* 0x000fc60008000f00 */
[----:B-1----:R-:W-:Y:S01]  /*3f00*/  @!P5 IMAD.WIDE R44, R55, 0x4, R44 ;  /* 0x00000004372cd825 */ /* 0x002fe200078e022c */
[----:B------:R-:W-:Y:S01]  /*3f10*/  @!P2 SHF.L.U32 R55, R54, 0x1, RZ ;  /* 0x000000013637a819 */ /* 0x000fe200000006ff */
[----:B------:R-:W5:Y:S04]  /*3f20*/  @!P6 LDG.E.64 R52, desc[UR12][R52.64] ;  /* 0x0000000c3434e981 */ /* 0x000f68000c1e1b00 */
[----:B---3--:R-:W-:Y:S01]  /*3f30*/  @!P2 IMAD.WIDE R46, R55, 0x4, R46 ;  /* 0x00000004372ea825 */ /* 0x008fe200078e022e */
[----:B------:R-:W-:-:S03]  /*3f40*/  MOV R55, UR19 ;  /* 0x0000001300377c02 */ /* 0x000fc60008000f00 */
[----:B------:R-:W-:-:S04]  /*3f50*/  @!P5 IMAD.WIDE.U32 R44, R91, 0x8, R44 ;  /* 0x000000085b2cd825 */ /* 0x000fc800078e002c */
[----:B------:R-:W-:Y:S02]  /*3f60*/  @!P2 IMAD.WIDE.U32 R46, R55, 0x8, R46 ;  /* 0x00000008372ea825 */ /* 0x000fe400078e002e */
[----:B------:R-:W3:Y:S04]  /*3f70*/  @!P5 LDG.E.64 R44, desc[UR12][R44.64] ;  /* 0x0000000c2c2cd981 */ /* 0x000ee8000c1e1b00 */
[----:B------:R-:W3:Y:S01]  /*3f80*/  @!P2 LDG.E.64 R46, desc[UR12][R46.64] ;  /* 0x0000000c2e2ea981 */ /* 0x000ee2000c1e1b00 */
        /* <DEDUP_REMOVED lines=20> */
[----:B------:R-:W-:Y:S01]  /*40d0*/  @!P6 FADD.FTZ R48, R48, R52 ;  /* 0x000000343030e221 */ /* 0x000fe20000010000 */
[----:B------:R-:W-:-:S03]  /*40e0*/  @!P6 FADD.FTZ R49, R49, R53 ;  /* 0x000000353131e221 */ /* 0x000fc60000010000 */
[----:B---3--:R-:W-:Y:S01]  /*40f0*/  @!P5 FADD.FTZ R48, R48, R44 ;  /* 0x0000002c3030d221 */ /* 0x008fe20000010000 */
[----:B------:R-:W-:-:S03]  /*4100*/  @!P5 FADD.FTZ R49, R49, R45 ;  /* 0x0000002d3131d221 */ /* 0x000fc60000010000 */
[----:B------:R-:W-:Y:S01]  /*4110*/  @!P2 FADD.FTZ R48, R48, R46 ;  /* 0x0000002e3030a221 */ /* 0x000fe20000010000 */
[----:B------:R-:W-:Y:S01]  /*4120*/  @!P2 FADD.FTZ R49, R49, R47 ;  /* 0x0000002f3131a221 */ /* 0x000fe20000010000 */
[----:B------:R-:W-:Y:S06]  /*4130*/  BRA.U UP0, `(.L_x_3761) ;  /* 0xfffffff500c07547 */ /* 0x000fec000b83ffff */
[----:B------:R-:W-:-:S05]  /*4140*/  UMOV UR4, UR9 ;  /* 0x0000000900047c82 */ /* 0x000fca0008000000 */
.L_x_3760:
        /* <DEDUP_REMOVED lines=20> */
[----:B-1----:R-:W1:Y:S01]  /*4290*/  @!P1 LDC R45, c[0x0][0x374] ;  /* 0x0000dd00ff2d9b82 */ /* 0x002e620000000800 */
[C---:B----4-:R-:W-:Y:S01]  /*42a0*/  @!P1 LOP3.LUT R42, R83.reuse, 0x1, RZ, 0xc0, !PT ;  /* 0x00000001532a9812 */ /* 0x050fe200078ec0ff */
[----:B------:R-:W3:Y:S01]  /*42b0*/  @!P1 S2R R54, SR_CTAID.Y ;  /* 0x0000000000369919 */ /* 0x000ee20000002600 */
[C---:B------:R-:W-:Y:S01]  /*42c0*/  @!P2 LOP3.LUT R51, R83.reuse, 0x1, RZ, 0xc0, !PT ;  /* 0x000000015333a812 */ /* 0x040fe200078ec0ff */
[----:B------:R-:W4:Y:S04]  /*42d0*/  @!P2 S2R R93, SR_CTAID.Y ;  /* 0x00000000005da919 */ /* 0x000f280000002600 */
[----:B------:R-:W5:Y:S01]  /*42e0*/  @!P1 LDC R40, c[0x0][0x370] ;  /* 0x0000dc00ff289b82 */ /* 0x000f620000000800 */
[----:B------:R-:W-:Y:S01]  /*42f0*/  @!P4 LOP3.LUT R55, R83, 0x1, RZ, 0xc0, !PT ;  /* 0x000000015337c812 */ /* 0x000fe200078ec0ff */
[----:B------:R-:W0:Y:S06]  /*4300*/  @!P4 S2R R91, SR_CTAID.Y ;  /* 0x00000000005bc919 */ /* 0x000e2c0000002600 */
[----:B--2---:R-:W2:Y:S08]  /*4310*/  @!P2 LDC R46, c[0x0][0x374] ;  /* 0x0000dd00ff2eab82 */ /* 0x004eb00000000800 */
[----:B------:R-:W0:Y:S01]  /*4320*/  @!P2 LDC R43, c[0x0][0x370] ;  /* 0x0000dc00ff2bab82 */ /* 0x000e220000000800 */
[----:B-1----:R-:W-:-:S07]  /*4330*/  @!P1 IMAD R47, R42, R45, RZ ;  /* 0x0000002d2a2f9224 */ /* 0x002fce00078e02ff */
[----:B------:R-:W1:Y:S01]  /*4340*/  @!P3 LDC R52, c[0x0][0x374] ;  /* 0x0000dd00ff34bb82 */ /* 0x000e620000000800 */
[----:B-----5:R-:W-:Y:S02]  /*4350*/  @!P1 IMAD R47, R47, R40, RZ ;  /* 0x000000282f2f9224 */ /* 0x020fe400078e02ff */
[----:B---3--:R-:W-:-:S03]  /*4360*/  @!P1 IMAD R54, R45, UR4, R54 ;  /* 0x000000042d369c24 */ /* 0x008fc6000f8e0236 */
[----:B------:R-:W-:Y:S01]  /*4370*/  @!P1 SHF.L.U32 R47, R47, 0x1, RZ ;  /* 0x000000012f2f9819 */ /* 0x000fe200000006ff */
[----:B--2---:R-:W-:Y:S01]  /*4380*/  @!P2 IMAD R44, R51, R46, RZ ;  /* 0x0000002e332ca224 */ /* 0x004fe200078e02ff */
[----:B------:R-:W2:Y:S01]  /*4390*/  @!P3 LDC R41, c[0x0][0x370] ;  /* 0x0000dc00ff29bb82 */ /* 0x000ea20000000800 */
[----:B------:R-:W-:-:S05]  /*43a0*/  @!P2 IMAD R46, R46, UR4, R46 ;  /* 0x000000042e2eac24 */ /* 0x000fca000f8e022e */
[----:B----4-:R-:W-:Y:S01]  /*43b0*/  @!P2 IADD3 R93, PT, PT, R46, R93, RZ ;  /* 0x0000005d2e5da210 */ /* 0x010fe20007ffe0ff */
[----:B0-----:R-:W-:Y:S01]  /*43c0*/  @!P2 IMAD R44, R44, R43, RZ ;  /* 0x0000002b2c2ca224 */ /* 0x001fe200078e02ff */
[----:B------:R-:W0:Y:S01]  /*43d0*/  @!P4 LDC R40, c[0x0][0x374] ;  /* 0x0000dd00ff28cb82 */ /* 0x000e220000000800 */
[----:B------:R-:W-:-:S03]  /*43e0*/  @!P3 LOP3.LUT R43, R83, 0x1, RZ, 0xc0, !PT ;  /* 0x00000001532bb812 */ /* 0x000fc600078ec0ff */
[----:B------:R-:W-:Y:S02]  /*43f0*/  @!P2 SHF.L.U32 R45, R44, 0x1, RZ ;  /* 0x000000012c2da819 */ /* 0x000fe400000006ff */
[----:B-1----:R-:W-:Y:S02]  /*4400*/  @!P3 IMAD R90, R43, R52, RZ ;  /* 0x000000342b5ab224 */ /* 0x002fe400078e02ff */
[----:B------:R-:W1:Y:S08]  /*4410*/  @!P1 LDC.64 R50, c[0x0][0x3b8] ;  /* 0x0000ee00ff329b82 */ /* 0x000e700000000a00 */
[----:B------:R-:W3:Y:S01]  /*4420*/  @!P2 LDC.64 R42, c[0x0][0x3b8] ;  /* 0x0000ee00ff2aab82 */ /* 0x000ee20000000a00 */
[----:B--2---:R-:W-:-:S05]  /*4430*/  @!P3 IMAD R41, R90, R41, RZ ;  /* 0x000000295a29b224 */ /* 0x004fca00078e02ff */
[----:B------:R-:W-:Y:S01]  /*4440*/  @!P3 SHF.L.U32 R41, R41, 0x1, RZ ;  /* 0x000000012929b819 */ /* 0x000fe200000006ff */
[----:B0-----:R-:W-:Y:S01]  /*4450*/  @!P4 IMAD R90, R55, R40, RZ ;  /* 0x00000028375ac224 */ /* 0x001fe200078e02ff */
[----:B------:R-:W0:Y:S01]  /*4460*/  @!P4 LDC R53, c[0x0][0x370] ;  /* 0x0000dc00ff35cb82 */ /* 0x000e220000000800 */
[----:B------:R-:W2:Y:S01]  /*4470*/  @!P3 S2R R55, SR_CTAID.Y ;  /* 0x000000000037b919 */ /* 0x000ea20000002600 */
[----:B-1----:R-:W-:-:S06]  /*4480*/  @!P1 IMAD.WIDE R50, R47, 0x4, R50 ;  /* 0x000000042f329825 */ /* 0x002fcc00078e0232 */
[----:B------:R-:W1:Y:S01]  /*4490*/  @!P4 LDC.64 R46, c[0x0][0x3b8] ;  /* 0x0000ee00ff2ecb82 */ /* 0x000e620000000a00 */
[----:B------:R-:W-:-:S04]  /*44a0*/  @!P1 IMAD.WIDE.U32 R50, R54, 0x8, R50 ;  /* 0x0000000836329825 */ /* 0x000fc800078e0032 */
[----:B---3--:R-:W-:-:S03]  /*44b0*/  @!P2 IMAD.WIDE R42, R45, 0x4, R42 ;  /* 0x000000042d2aa825 */ /* 0x008fc600078e022a */
[----:B------:R-:W3:Y:S01]  /*44c0*/  @!P3 LDC.64 R44, c[0x0][0x3b8] ;  /* 0x0000ee00ff2cbb82 */ /* 0x000ee20000000a00 */
[----:B------:R-:W4:Y:S01]  /*44d0*/  @!P1 LDG.E.64 R50, desc[UR12][R50.64] ;  /* 0x0000000c32329981 */ /* 0x000f22000c1e1b00 */
[----:B------:R-:W-:-:S04]  /*44e0*/  @!P2 IMAD.WIDE.U32 R42, R93, 0x8, R42 ;  /* 0x000000085d2aa825 */ /* 0x000fc800078e002a */
[----:B0-----:R-:W-:Y:S02]  /*44f0*/  @!P4 IMAD R53, R90, R53, RZ ;  /* 0x000000355a35c224 */ /* 0x001fe400078e02ff */
[----:B------:R-:W-:Y:S01]  /*4500*/  @!P4 IMAD R91, R40, UR7, R91 ;  /* 0x00000007285bcc24 */ /* 0x000fe2000f8e025b */
[----:B------:R-:W5:Y:S02]  /*4510*/  @!P2 LDG.E.64 R42, desc[UR12][R42.64] ;  /* 0x0000000c2a2aa981 */ /* 0x000f64000c1e1b00 */
[----:B------:R-:W-:Y:S01]  /*4520*/  @!P4 SHF.L.U32 R53, R53, 0x1, RZ ;  /* 0x000000013535c819 */ /* 0x000fe200000006ff */
[----:B--2---:R-:W-:-:S04]  /*4530*/  @!P3 IMAD R55, R52, UR6, R55 ;  /* 0x000000063437bc24 */ /* 0x004fc8000f8e0237 */
[----:B-1----:R-:W-:-:S04]  /*4540*/  @!P4 IMAD.WIDE R46, R53, 0x4, R46 ;  /* 0x00000004352ec825 */ /* 0x002fc800078e022e */
[----:B---3--:R-:W-:-:S04]  /*4550*/  @!P3 IMAD.WIDE R44, R41, 0x4, R44 ;  /* 0x00000004292cb825 */ /* 0x008fc800078e022c */
[----:B------:R-:W-:-:S04]  /*4560*/  @!P3 IMAD.WIDE.U32 R44, R55, 0x8, R44 ;  /* 0x00000008372cb825 */ /* 0x000fc800078e002c */
[----:B------:R-:W-:Y:S02]  /*4570*/  @!P4 IMAD.WIDE.U32 R46, R91, 0x8, R46 ;  /* 0x000000085b2ec825 */ /* 0x000fe400078e002e */
[----:B------:R-:W2:Y:S04]  /*4580*/  @!P3 LDG.E.64 R44, desc[UR12][R44.64] ;  /* 0x0000000c2c2cb981 */ /* 0x000ea8000c1e1b00 */
[----:B------:R-:W3:Y:S01]  /*4590*/  @!P4 LDG.E.64 R46, desc[UR12][R46.64] ;  /* 0x0000000c2e2ec981 */ /* 0x000ee2000c1e1b00 */
[----:B------:R-:W-:Y:S01]  /*45a0*/  UIADD3 UR4, UPT, UPT, UR4, 0x4, URZ ;  /* 0x0000000404047890 */ /* 0x000fe2000fffe0ff */
[----:B----4-:R-:W-:Y:S01]  /*45b0*/  @!P1 FADD.FTZ R48, R48, R50 ;  /* 0x0000003230309221 */ /* 0x010fe20000010000 */
[----:B------:R-:W-:-:S03]  /*45c0*/  @!P1 FADD.FTZ R49, R49, R51 ;  /* 0x0000003331319221 */ /* 0x000fc60000010000 */
[----:B-----5:R-:W-:Y:S01]  /*45d0*/  @!P2 FADD.FTZ R48, R48, R42 ;  /* 0x0000002a3030a221 */ /* 0x020fe20000010000 */
[----:B------:R-:W-:-:S03]  /*45e0*/  @!P2 FADD.FTZ R49, R49, R43 ;  /* 0x0000002b3131a221 */ /* 0x000fc60000010000 */
[----:B--2---:R-:W-:Y:S01]  /*45f0*/  @!P3 FADD.FTZ R48, R48, R44 ;  /* 0x0000002c3030b221 */ /* 0x004fe20000010000 */
[----:B------:R-:W-:-:S03]  /*4600*/  @!P3 FADD.FTZ R49, R49, R45 ;  /* 0x0000002d3131b221 */ /* 0x000fc60000010000 */
[----:B---3--:R-:W-:Y:S01]  /*4610*/  @!P4 FADD.FTZ R48, R48, R46 ;  /* 0x0000002e3030c221 */ /* 0x008fe20000010000 */
[----:B------:R-:W-:-:S07]  /*4620*/  @!P4 FADD.FTZ R49, R49, R47 ;  /* 0x0000002f3131c221 */ /* 0x000fce0000010000 */
.L_x_3762:
[----:B------:R-:W3:Y:S02]  /*4630*/  LDCU UR6, c[0x0][0x370] ;  /* 0x00006e00ff0677ac */ /* 0x000ee40008000800 */
[----:B---3--:R-:W-:-:S09]  /*4640*/  ULOP3.LUT UP0, UR6, UR6, 0x3, URZ, 0xc0, !UPT ;  /* 0x0000000306067892 */ /* 0x008fd2000f80c0ff */
[----:B------:R-:W-:Y:S05]  /*4650*/  BRA.U !UP0, `(.L_x_3757) ;  /* 0x0000000108f47547 */ /* 0x000fea000b800000 */
[----:B----4-:R-:W3:Y:S01]  /*4660*/  S2R R50, SR_CTAID.X ;  /* 0x0000000000327919 */ /* 0x010ee20000002500 */
[----:B------:R-:W-:-:S09]  /*4670*/  UISETP.NE.AND UP0, UPT, UR6, 0x1, UPT ;  /* 0x000000010600788c */ /* 0x000fd2000bf05270 */
[----:B------:R-:W-:Y:S05]  /*4680*/  BRA.U !UP0, `(.L_x_3763) ;  /* 0x0000000108907547 */ /* 0x000fea000b800000 */
[----:B------:R-:W4:Y:S01]  /*4690*/  S2R R40, SR_CTAID.X ;  /* 0x0000000000287919 */ /* 0x000f220000002500 */
[----:B------:R-:W-:Y:S02]  /*46a0*/  UIADD3 UR6, UPT, UPT, UR4, 0x1, URZ ;  /* 0x0000000104067890 */ /* 0x000fe4000fffe0ff */
[----:B----4-:R-:W-:-:S04]  /*46b0*/  ISETP.NE.AND P1, PT, R40, UR4, PT ;  /* 0x0000000428007c0c */ /* 0x010fc8000bf25270 */
[----:B------:R-:W-:Y:S02]  /*46c0*/  ISETP.NE.AND P2, PT, R40, UR6, PT ;  /* 0x0000000628007c0c */ /* 0x000fe4000bf45270 */
[C---:B------:R-:W-:Y:S02]  /*46d0*/  ISETP.NE.OR P1, PT, R0.reuse, RZ, !P1 ;  /* 0x000000ff0000720c */ /* 0x040fe40004f25670 */
[----:B------:R-:W-:-:S11]  /*46e0*/  ISETP.NE.OR P2, PT, R0, RZ, !P2 ;  /* 0x000000ff0000720c */ /* 0x000fd60005745670 */
[----:B-1----:R-:W1:Y:S01]  /*46f0*/  @!P1 LDC R45, c[0x0][0x374] ;  /* 0x0000dd00ff2d9b82 */ /* 0x002e620000000800 */
[C---:B------:R-:W-:Y:S01]  /*4700*/  @!P1 LOP3.LUT R40, R83.reuse, 0x1, RZ, 0xc0, !PT ;  /* 0x0000000153289812 */ /* 0x040fe200078ec0ff */
[----:B--2---:R-:W2:Y:S01]  /*4710*/  @!P1 S2R R46, SR_CTAID.Y ;  /* 0x00000000002e9919 */ /* 0x004ea20000002600 */
[----:B------:R-:W-:Y:S01]  /*4720*/  @!P2 LOP3.LUT R52, R83, 0x1, RZ, 0xc0, !PT ;  /* 0x000000015334a812 */ /* 0x000fe200078ec0ff */
[----:B------:R-:W4:Y:S04]  /*4730*/  @!P2 S2R R44, SR_CTAID.Y ;  /* 0x00000000002ca919 */ /* 0x000f280000002600 */
[----:B------:R-:W5:Y:S08]  /*4740*/  @!P1 LDC R51, c[0x0][0x370] ;  /* 0x0000dc00ff339b82 */ /* 0x000f700000000800 */
[----:B------:R-:W0:Y:S08]  /*4750*/  @!P2 LDC R47, c[0x0][0x374] ;  /* 0x0000dd00ff2fab82 */ /* 0x000e300000000800 */
[----:B------:R-:W3:Y:S01]  /*4760*/  @!P2 LDC R53, c[0x0][0x370] ;  /* 0x0000dc00ff35ab82 */ /* 0x000ee20000000800 */
[----:B-1----:R-:W-:-:S07]  /*4770*/  @!P1 IMAD R40, R40, R45, RZ ;  /* 0x0000002d28289224 */ /* 0x002fce00078e02ff */
[----:B------:R-:W1:Y:S01]  /*4780*/  @!P1 LDC.64 R42, c[0x0][0x3b8] ;  /* 0x0000ee00ff2a9b82 */ /* 0x000e620000000a00 */
[----:B-----5:R-:W-:Y:S02]  /*4790*/  @!P1 IMAD R51, R40, R51, RZ ;  /* 0x0000003328339224 */ /* 0x020fe400078e02ff */
[----:B--2---:R-:W-:-:S03]  /*47a0*/  @!P1 IMAD R45, R45, UR4, R46 ;  /* 0x000000042d2d9c24 */ /* 0x004fc6000f8e022e */
[----:B------:R-:W-:Y:S02]  /*47b0*/  @!P1 SHF.L.U32 R51, R51, 0x1, RZ ;  /* 0x0000000133339819 */ /* 0x000fe400000006ff */
[----:B------:R-:W2:Y:S01]  /*47c0*/  @!P2 LDC.64 R40, c[0x0][0x3b8] ;  /* 0x0000ee00ff28ab82 */ /* 0x000ea20000000a00 */
[----:B0-----:R-:W-:Y:S02]  /*47d0*/  @!P2 IMAD R52, R52, R47, RZ ;  /* 0x0000002f3434a224 */ /* 0x001fe400078e02ff */
[----:B------:R-:W-:Y:S02]  /*47e0*/  @!P2 IMAD R47, R47, UR4, R47 ;  /* 0x000000042f2fac24 */ /* 0x000fe4000f8e022f */
[----:B---3--:R-:W-:-:S03]  /*47f0*/  @!P2 IMAD R52, R52, R53, RZ ;  /* 0x000000353434a224 */ /* 0x008fc600078e02ff */
[----:B----4-:R-:W-:Y:S01]  /*4800*/  @!P2 IADD3 R47, PT, PT, R47, R44, RZ ;  /* 0x0000002c2f2fa210 */ /* 0x010fe20007ffe0ff */
[----:B-1----:R-:W-:Y:S01]  /*4810*/  @!P1 IMAD.WIDE R42, R51, 0x4, R42 ;  /* 0x00000004332a9825 */ /* 0x002fe200078e022a */
[----:B------:R-:W-:-:S03]  /*4820*/  @!P2 SHF.L.U32 R51, R52, 0x1, RZ ;  /* 0x000000013433a819 */ /* 0x000fc600000006ff */
[----:B------:R-:W-:-:S04]  /*4830*/  @!P1 IMAD.WIDE.U32 R42, R45, 0x8, R42 ;  /* 0x000000082d2a9825 */ /* 0x000fc800078e002a */
[----:B--2---:R-:W-:Y:S02]  /*4840*/  @!P2 IMAD.WIDE R40, R51, 0x4, R40 ;  /* 0x000000043328a825 */ /* 0x004fe400078e0228 */
        /* <DEDUP_REMOVED lines=8> */
.L_x_3763:
[----:B------:R-:W4:Y:S01]  /*48d0*/  LDC R40, c[0x0][0x370] ;  /* 0x0000dc00ff287b82 */ /* 0x000f220000000800 */
[----:B---3--:R-:W-:Y:S01]  /*48e0*/  ISETP.NE.AND P1, PT, R50, UR4, PT ;  /* 0x0000000432007c0c */ /* 0x008fe2000bf25270 */
[----:B------:R-:W-:Y:S03]  /*48f0*/  BSSY.RECONVERGENT B0, `(.L_x_3757) ;  /* 0x0000013000007945 */ /* 0x000fe60003800200 */
[----:B------:R-:W-:Y:S02]  /*4900*/  ISETP.NE.OR P1, PT, R0, RZ, !P1 ;  /* 0x000000ff0000720c */ /* 0x000fe40004f25670 */
[----:B----4-:R-:W-:-:S04]  /*4910*/  LOP3.LUT R40, R40, 0x1, RZ, 0xc0, !PT ;  /* 0x0000000128287812 */ /* 0x010fc800078ec0ff */
[----:B------:R-:W-:-:S13]  /*4920*/  ISETP.NE.U32.OR P1, PT, R40, 0x1, P1 ;  /* 0x000000012800780c */ /* 0x000fda0000f25470 */
[----:B------:R-:W-:Y:S05]  /*4930*/  @P1 BRA `(.L_x_3764) ;  /* 0x0000000000381947 */ /* 0x000fea0003800000 */
[----:B------:R-:W3:Y:S01]  /*4940*/  LDC R44, c[0x0][0x374] ;  /* 0x0000dd00ff2c7b82 */ /* 0x000ee20000000800 */
[----:B-1----:R-:W1:Y:S01]  /*4950*/  S2R R45, SR_CTAID.Y ;  /* 0x00000000002d7919 */ /* 0x002e620000002600 */
[----:B------:R-:W-:-:S06]  /*4960*/  LOP3.LUT R47, R83, 0x1, RZ, 0xc0, !PT ;  /* 0x00000001532f7812 */ /* 0x000fcc00078ec0ff */
[----:B------:R-:W4:Y:S08]  /*4970*/  LDC R43, c[0x0][0x370] ;  /* 0x0000dc00ff2b7b82 */ /* 0x000f300000000800 */
[----:B------:R-:W5:Y:S01]  /*4980*/  LDC.64 R40, c[0x0][0x3b8] ;  /* 0x0000ee00ff287b82 */ /* 0x000f620000000a00 */
[----:B---3--:R-:W-:-:S04]  /*4990*/  IMAD R42, R47, R44, RZ ;  /* 0x0000002c2f2a7224 */ /* 0x008fc800078e02ff */
[----:B----4-:R-:W-:-:S05]  /*49a0*/  IMAD R42, R42, R43, RZ ;  /* 0x0000002b2a2a7224 */ /* 0x010fca00078e02ff */
[----:B------:R-:W-:-:S05]  /*49b0*/  SHF.L.U32 R43, R42, 0x1, RZ ;  /* 0x000000012a2b7819 */ /* 0x000fca00000006ff */
[----:B-----5:R-:W-:-:S04]  /*49c0*/  IMAD.WIDE R40, R43, 0x4, R40 ;  /* 0x000000042b287825 */ /* 0x020fc800078e0228 */
[----:B-1----:R-:W-:-:S04]  /*49d0*/  IMAD R43, R44, UR4, R45 ;  /* 0x000000042c2b7c24 */ /* 0x002fc8000f8e022d */
[----:B------:R-:W-:-:S06]  /*49e0*/  IMAD.WIDE.U32 R40, R43, 0x8, R40 ;  /* 0x000000082b287825 */ /* 0x000fcc00078e0028 */
[----:B------:R-:W0:Y:S02]  /*49f0*/  LDG.E.64 R40, desc[UR12][R40.64] ;  /* 0x0000000c28287981 */ /* 0x000e24000c1e1b00 */
[----:B0-----:R-:W-:Y:S01]  /*4a00*/  FADD.FTZ R48, R48, R40 ;  /* 0x0000002830307221 */ /* 0x001fe20000010000 */
[----:B------:R-:W-:-:S07]  /*4a10*/  FADD.FTZ R49, R49, R41 ;  /* 0x0000002931317221 */ /* 0x000fce0000010000 */
.L_x_3764:
[----:B------:R-:W-:Y:S05]  /*4a20*/  BSYNC.RECONVERGENT B0 ;  /* 0x0000000000007941 */ /* 0x000fea0003800200 */
.L_x_3757:
[----:B------:R-:W0:Y:S01]  /*4a30*/  S2UR UR6, SR_CgaCtaId ;  /* 0x00000000000679c3 */ /* 0x000e220000008800 */
[----:B------:R-:W2:Y:S01]  /*4a40*/  LDCU UR7, c[0x0][0x414] ;  /* 0x00008280ff0777ac */ /* 0x000ea20008000800 */
[----:B------:R-:W-:Y:S02]  /*4a50*/  ISETP.NE.AND P1, PT, R0, RZ, PT ;  /* 0x000000ff0000720c */ /* 0x000fe40003f25270 */
[----:B----4-:R-:W-:Y:S01]  /*4a60*/  MOV R51, UR5 ;  /* 0x0000000500337c02 */ /* 0x010fe20008000f00 */
[----:B------:R-:W-:Y:S01]  /*4a70*/  UMOV UR4, 0x400 ;  /* 0x0000040000047882 */ /* 0x000fe20000000000 */
[----:B------:R-:W-:Y:S02]  /*4a80*/  LOP3.LUT R0, R84, 0xffff, RZ, 0xc0, !PT ;  /* 0x0000ffff54007812 */ /* 0x000fe400078ec0ff */
[----:B-1----:R-:W1:Y:S02]  /*4a90*/  @P0 LDC.64 R44, c[0x0][0x388] ;  /* 0x0000e200ff2c0b82 */ /* 0x002e640000000a00 */
[----:B------:R-:W-:-:S06]  /*4aa0*/  IADD3 R47, PT, PT, R0, UR11, RZ ;  /* 0x0000000b002f7c10 */ /* 0x000fcc000fffe0ff */
[----:B------:R-:W4:Y:S01]  /*4ab0*/  LDC.64 R42, c[0x0][0x398] ;  /* 0x0000e600ff2a7b82 */ /* 0x000f220000000a00 */
[----:B--2---:R-:W-:Y:S01]  /*4ac0*/  @P0 FMUL.FTZ R52, R48, UR7 ;  /* 0x0000000730340c20 */ /* 0x004fe20008410000 */
[----:B------:R-:W-:Y:S01]  /*4ad0*/  @P0 FMUL.FTZ R53, R49, UR7 ;  /* 0x0000000731350c20 */ /* 0x000fe20008410000 */
[----:B0-----:R-:W-:-:S05]  /*4ae0*/  ULEA UR4, UR6, UR4, 0x18 ;  /* 0x0000000406047291 */ /* 0x001fca000f8ec0ff */
[----:B---3--:R-:W0:Y:S01]  /*4af0*/  LDC.64 R40, c[0x0][0x3a0] ;  /* 0x0000e800ff287b82 */ /* 0x008e220000000a00 */
[----:B-1----:R-:W-:-:S03]  /*4b00*/  @P0 IMAD.WIDE R44, R51, 0x8, R44 ;  /* 0x00000008332c0825 */ /* 0x002fc600078e022c */
[----:B------:R-:W-:Y:S04]  /*4b10*/  @!P1 STS.64 [UR4+0xc0], R48 ;  /* 0x0000c030ff009988 */ /* 0x000fe80008000a04 */
[----:B------:R-:W-:Y:S01]  /*4b20*/  @P0 STG.E.64 desc[UR12][R44.64], R52 ;  /* 0x000000342c000986 */ /* 0x000fe2000c101b0c */
[C---:B----4-:R-:W-:Y:S01]  /*4b30*/  IMAD.WIDE R42, R47.reuse, 0x4, R42 ;  /* 0x000000042f2a7825 */ /* 0x050fe200078e022a */
[----:B------:R-:W-:Y:S03]  /*4b40*/  BAR.SYNC.DEFER_BLOCKING 0x0 ;  /* 0x0000000000007b1d */ /* 0x000fe60000010000 */
[----:B0-----:R-:W-:-:S03]  /*4b50*/  IMAD.WIDE R40, R47, 0x4, R40 ;  /* 0x000000042f287825 */ /* 0x001fc600078e0228 */
[----:B------:R0:W5:Y:S04]  /*4b60*/  LDG.E.64 R46, desc[UR12][R42.64] ;  /* 0x0000000c2a2e7981 */ /* 0x000168000c1e1b00 */
[----:B------:R0:W5:Y:S01]  /*4b70*/  LDG.E.64 R50, desc[UR12][R40.64] ;  /* 0x0000000c28327981 */ /* 0x000162000c1e1b00 */
        /* <DEDUP_REMOVED lines=38> */
[----:B------:R-:W1:Y:S03]  /*4de0*/  LDCU.64 UR14, c[0x0][0x380] ;  /* 0x00007000ff0e77ac */ /* 0x000e660008000a00 */
[----:B------:R-:W-:Y:S01]  /*4df0*/  FMUL.FTZ R52, R81, UR6 ;  /* 0x0000000651347c20 */ /* 0x000fe20008410000 */
[----:B0-----:R-:W-:Y:S01]  /*4e00*/  IMAD R44, R42, UR16, RZ ;  /* 0x000000102a2c7c24 */ /* 0x001fe2000f8e02ff */
[----:B------:R-:W-:-:S03]  /*4e10*/  MOV R42, R86 ;  /* 0x00000056002a7202 */ /* 0x000fc60000000f00 */
[C---:B------:R-:W-:Y:S02]  /*4e20*/  IMAD R45, R41.reuse, UR17, R44 ;  /* 0x00000011292d7c24 */ /* 0x040fe4000f8e022c */
[----:B------:R-:W-:-:S05]  /*4e30*/  IMAD.WIDE.U32 R42, R41, UR16, R42 ;  /* 0x00000010292a7c25 */ /* 0x000fca000f8e002a */
[----:B------:R-:W-:Y:S01]  /*4e40*/  IADD3 R45, PT, PT, R43, R45, RZ ;  /* 0x0000002d2b2d7210 */ /* 0x000fe20007ffe0ff */
[----:B------:R-:W-:Y:S01]  /*4e50*/  FMUL.FTZ R43, R80, UR6 ;  /* 0x00000006502b7c20 */ /* 0x000fe20008410000 */
[----:B-1----:R-:W-:-:S04]  /*4e60*/  LEA R44, P1, R42, UR14, 0x2 ;  /* 0x0000000e2a2c7c11 */ /* 0x002fc8000f8210ff */
[----:B------:R-:W-:Y:S01]  /*4e70*/  LEA.HI.X R45, R42, UR15, R45, 0x2, P1 ;  /* 0x0000000f2a2d7c11 */ /* 0x000fe200088f142d */
[----:B-----5:R-:W-:Y:S01]  /*4e80*/  FFMA.FTZ R42, R46, R43, R50 ;  /* 0x0000002b2e2a7223 */ /* 0x020fe20000010032 */
[----:B------:R-:W-:-:S05]  /*4e90*/  FFMA.FTZ R43, R47, R52, R51 ;  /* 0x000000342f2b7223 */ /* 0x000fca0000010033 */
[----:B------:R0:W-:Y:S02]  /*4ea0*/  STG.E.64 desc[UR12][R44.64], R42 ;  /* 0x0000002a2c007986 */ /* 0x0001e4000c101b0c */
.L_x_3768:
[----:B------:R-:W-:Y:S05]  /*4eb0*/  BSYNC.RECONVERGENT B1 ;  /* 0x0000000000017941 */ /* 0x000fea0003800200 */
.L_x_3767:
        /* <DEDUP_REMOVED lines=10> */
[----:B-1----:R-:W-:Y:S02]  /*4f60*/  IMAD R49, R49, UR14, RZ ;  /* 0x0000000e31317c24 */ /* 0x002fe4000f8e02ff */
[----:B------:R-:W-:-:S04]  /*4f70*/  IMAD.WIDE.U32 R42, R48, UR14, R42 ;  /* 0x0000000e302a7c25 */ /* 0x000fc8000f8e002a */
[----:B------:R-:W-:Y:S01]  /*4f80*/  IMAD R49, R48, UR15, R49 ;  /* 0x0000000f30317c24 */ /* 0x000fe2000f8e0231 */
[----:B0-----:R-:W-:Y:S01]  /*4f90*/  LEA R44, P1, R42, UR16, 0x2 ;  /* 0x000000102a2c7c11 */ /* 0x001fe2000f8210ff */
[----:B-----5:R-:W-:-:S03]  /*4fa0*/  FFMA.FTZ R48, R46, R45, R50 ;  /* 0x0000002d2e307223 */ /* 0x020fc60000010032 */
[----:B------:R-:W-:-:S04]  /*4fb0*/  IADD3 R49, PT, PT, R43, R49, RZ ;  /* 0x000000312b317210 */ /* 0x000fc80007ffe0ff */
[----:B------:R-:W-:Y:S01]  /*4fc0*/  LEA.HI.X R45, R42, UR17, R49, 0x2, P1 ;  /* 0x000000112a2d7c11 */ /* 0x000fe200088f1431 */
[----:B------:R-:W-:-:S05]  /*4fd0*/  FFMA.FTZ R49, R47, R52, R51 ;  /* 0x000000342f317223 */ /* 0x000fca0000010033 */
[----:B------:R1:W-:Y:S02]  /*4fe0*/  STG.E.64 desc[UR12][R44.64], R48 ;  /* 0x000000302c007986 */ /* 0x0003e4000c101b0c */
.L_x_3770:
[----:B------:R-:W-:Y:S05]  /*4ff0*/  BSYNC.RECONVERGENT B1 ;  /* 0x0000000000017941 */ /* 0x000fea0003800200 */
.L_x_3769:
[----:B------:R-:W-:Y:S01]  /*5000*/  ISETP.GE.U32.AND P5, PT, R53, UR10, PT ;  /* 0x0000000a35007c0c */ /* 0x000fe2000bfa6070 */
[----:B------:R-:W-:Y:S01]  /*5010*/  BSSY.RECONVERGENT B1, `(.L_x_3771) ;  /* 0x0000028000017945 */ /* 0x000fe20003800200 */
[----:B-1----:R-:W-:Y:S02]  /*5020*/  SHF.R.S32.HI R48, RZ, 0x1f, R53 ;  /* 0x0000001fff307819 */ /* 0x002fe40000011435 */
[C---:B0-----:R-:W-:Y:S02]  /*5030*/  IADD3 R42, PT, PT, R41.reuse, 0x20, RZ ;  /* 0x00000020292a7810 */ /* 0x041fe40007ffe0ff */
        /* <DEDUP_REMOVED lines=24> */
[----:B------:R-:W1:Y:S01]  /*51c0*/  LDCU.64 UR16, c[0x0][0x380] ;  /* 0x00007000ff1077ac */ /* 0x000e620008000a00 */
[----:B0-----:R-:W-:-:S04]  /*51d0*/  IMAD R48, R48, UR14, RZ ;  /* 0x0000000e30307c24 */ /* 0x001fc8000f8e02ff */
[----:B------:R-:W-:Y:S01]  /*51e0*/  IMAD R81, R53, UR15, R48 ;  /* 0x0000000f35517c24 */ /* 0x000fe2000f8e0230 */
[----:B------:R-:W-:-:S05]  /*51f0*/  MOV R48, R86 ;  /* 0x0000005600307202 */ /* 0x000fca0000000f00 */
[----:B------:R-:W-:-:S05]  /*5200*/  IMAD.WIDE.U32 R48, R53, UR14, R48 ;  /* 0x0000000e35307c25 */ /* 0x000fca000f8e0030 */
[----:B------:R-:W-:Y:S01]  /*5210*/  IADD3 R81, PT, PT, R49, R81, RZ ;  /* 0x0000005131517210 */ /* 0x000fe20007ffe0ff */
[----:B------:R-:W-:Y:S01]  /*5220*/  FMUL.FTZ R49, R76, UR6 ;  /* 0x000000064c317c20 */ /* 0x000fe20008410000 */
[----:B-1----:R-:W-:Y:S01]  /*5230*/  LEA R52, P5, R48, UR16, 0x2 ;  /* 0x0000001030347c11 */ /* 0x002fe2000f8a10ff */
[----:B------:R-:W-:-:S03]  /*5240*/  FMUL.FTZ R76, R77, UR6 ;  /* 0x000000064d4c7c20 */ /* 0x000fc60008410000 */
[----:B------:R-:W-:Y:S01]  /*5250*/  LEA.HI.X R53, R48, UR17, R81, 0x2, P5 ;  /* 0x0000001130357c11 */ /* 0x000fe2000a8f1451 */
[----:B-----5:R-:W-:Y:S01]  /*5260*/  FFMA.FTZ R48, R46, R49, R50 ;  /* 0x000000312e307223 */ /* 0x020fe20000010032 */
[----:B------:R-:W-:-:S05]  /*5270*/  FFMA.FTZ R49, R47, R76, R51 ;  /* 0x0000004c2f317223 */ /* 0x000fca0000010033 */
[----:B------:R0:W-:Y:S02]  /*5280*/  STG.E.64 desc[UR12][R52.64], R48 ;  /* 0x0000003034007986 */ /* 0x0001e4000c101b0c */
.L_x_3772:
[----:B------:R-:W-:Y:S05]  /*5290*/  BSYNC.RECONVERGENT B1 ;  /* 0x0000000000017941 */ /* 0x000fea0003800200 */
.L_x_3771:
        /* <DEDUP_REMOVED lines=8> */
[----:B------:R-:W0:Y:S01]  /*5320*/  LDCU.64 UR16, c[0x0][0x380] ;  /* 0x00007000ff1077ac */ /* 0x000e220008000a00 */
[----:B-1----:R-:W-:-:S04]  /*5330*/  IMAD R49, R80, UR14, RZ ;  /* 0x0000000e50317c24 */ /* 0x002fc8000f8e02ff */
[----:B------:R-:W-:Y:S01]  /*5340*/  IMAD R53, R40, UR15, R49 ;  /* 0x0000000f28357c24 */ /* 0x000fe2000f8e0231 */
[----:B------:R-:W-:-:S03]  /*5350*/  MOV R49, R89 ;  /* 0x0000005900317202 */ /* 0x000fc60000000f00 */
[----:B------:R-:W-:-:S04]  /*5360*/  IMAD.WIDE.U32 R48, R40, UR14, R48 ;  /* 0x0000000e28307c25 */ /* 0x000fc8000f8e0030 */
[----:B------:R-:W-:Y:S01]  /*5370*/  FMUL.FTZ R40, R75, UR6 ;  /* 0x000000064b287c20 */ /* 0x000fe20008410000 */
[----:B------:R-:W-:Y:S01]  /*5380*/  IADD3 R53, PT, PT, R49, R53, RZ ;  /* 0x0000003531357210 */ /* 0x000fe20007ffe0ff */
[----:B------:R-:W-:Y:S01]  /*5390*/  FMUL.FTZ R49, R74, UR6 ;  /* 0x000000064a317c20 */ /* 0x000fe20008410000 */
[----:B0-----:R-:W-:-:S04]  /*53a0*/  LEA R52, P2, R48, UR16, 0x2 ;  /* 0x0000001030347c11 */ /* 0x001fc8000f8410ff */
[----:B------:R-:W-:Y:S01]  /*53b0*/  LEA.HI.X R53, R48, UR17, R53, 0x2, P2 ;  /* 0x0000001130357c11 */ /* 0x000fe200090f1435 */
[----:B-----5:R-:W-:Y:S01]  /*53c0*/  FFMA.FTZ R48, R46, R49, R50 ;  /* 0x000000312e307223 */ /* 0x020fe20000010032 */
[----:B------:R-:W-:-:S05]  /*53d0*/  FFMA.FTZ R49, R47, R40, R51 ;  /* 0x000000282f317223 */ /* 0x000fca0000010033 */
[----:B------:R1:W-:Y:S02]  /*53e0*/  STG.E.64 desc[UR12][R52.64], R48 ;  /* 0x0000003034007986 */ /* 0x0003e4000c101b0c */
.L_x_3774:
[----:B------:R-:W-:Y:S05]  /*53f0*/  BSYNC.RECONVERGENT B1 ;  /* 0x0000000000017941 */ /* 0x000fea0003800200 */
.L_x_3773:
[----:B------:R-:W-:Y:S04]  /*5400*/  BSSY.RECONVERGENT B1, `(.L_x_3775) ;  /* 0x0000013000017945 */ /* 0x000fe80003800200 */
[----:B------:R-:W-:Y:S05]  /*5410*/  @P1 BRA `(.L_x_3776) ;  /* 0x0000000000441947 */ /* 0x000fea0003800000 */
[----:B------:R-:W2:Y:S01]  /*5420*/  LDCU.64 UR14, c[0x0][0x3e0] ;  /* 0x00007c00ff0e77ac */ /* 0x000ea20008000a00 */
[----:B01----:R-:W-:Y:S01]  /*5430*/  MOV R48, R86 ;  /* 0x0000005600307202 */ /* 0x003fe20000000f00 */
        /* <DEDUP_REMOVED lines=12> */
[----:B------:R-:W-:-:S04]  /*5500*/  IADD3 R53, PT, PT, R49, R53, RZ ;  /* 0x0000003531357210 */ /* 0x000fc80007ffe0ff */
[----:B------:R-:W-:-:S05]  /*5510*/  LEA.HI.X R53, R48, UR17, R53, 0x2, P1 ;  /* 0x0000001130357c11 */ /* 0x000fca00088f1435 */
[----:B------:R2:W-:Y:S02]  /*5520*/  STG.E.64 desc[UR12][R52.64], R2 ;  /* 0x0000000234007986 */ /* 0x0005e4000c101b0c */
.L_x_3776:
[----:B------:R-:W-:Y:S05]  /*5530*/  BSYNC.RECONVERGENT B1 ;  /* 0x0000000000017941 */ /* 0x000fea0003800200 */
.L_x_3775:
[----:B------:R-:W-:Y:S04]  /*5540*/  BSSY.RECONVERGENT B1, `(.L_x_3777) ;  /* 0x0000013000017945 */ /* 0x000fe80003800200 */
[----:B------:R-:W-:Y:S05]  /*5550*/  @P6 BRA `(.L_x_3778) ;  /* 0x0000000000446947 */ /* 0x000fea0003800000 */
[----:B------:R-:W3:Y:S01]  /*5560*/  LDCU.64 UR14, c[0x0][0x3e0] ;  /* 0x00007c00ff0e77ac */ /* 0x000ee20008000a00 */
[----:B--2---:R-:W-:Y:S01]  /*5570*/  MOV R2, R86 ;  /* 0x0000005600027202 */ /* 0x004fe20000000f00 */
[----:B------:R-:W-:Y:S01]  /*5580*/  FADD.FTZ R4, R4, -UR4 ;  /* 0x8000000404047e21 */ /* 0x000fe20008010000 */
[----:B------:R-:W-:Y:S01]  /*5590*/  MOV R3, R89 ;  /* 0x0000005900037202 */ /* 0x000fe20000000f00 */
[----:B------:R-:W2:Y:S01]  /*55a0*/  LDCU.64 UR16, c[0x0][0x380] ;  /* 0x00007000ff1077ac */ /* 0x000ea20008000a00 */
[----:B---3--:R-:W-:Y:S02]  /*55b0*/  IMAD R40, R55, UR14, RZ ;  /* 0x0000000e37287c24 */ /* 0x008fe4000f8e02ff */
[----:B------:R-:W-:-:S04]  /*55c0*/  IMAD.WIDE.U32 R2, R43, UR14, R2 ;  /* 0x0000000e2b027c25 */ /* 0x000fc8000f8e0002 */
[----:B------:R-:W-:Y:S02]  /*55d0*/  IMAD R43, R43, UR15, R40 ;  /* 0x0000000f2b2b7c24 */ /* 0x000fe4000f8e0228 */
[----:B------:R-:W-:Y:S01]  /*55e0*/  FADD.FTZ R40, R5, -UR4 ;  /* 0x8000000405287e21 */ /* 0x000fe20008010000 */
[----:B------:R-:W-:Y:S01]  /*55f0*/  FMUL.FTZ R5, R4, UR6 ;  /* 0x0000000604057c20 */ /* 0x000fe20008410000 */
[----:B--2---:R-:W-:Y:S02]  /*5600*/  LEA R4, P1, R2, UR16, 0x2 ;  /* 0x0000001002047c11 */ /* 0x004fe4000f8210ff */
[----:B------:R-:W-:Y:S01]  /*5610*/  IADD3 R43, PT, PT, R3, R43, RZ ;  /* 0x0000002b032b7210 */ /* 0x000fe20007ffe0ff */
[----:B------:R-:W-:Y:S01]  /*5620*/  FMUL.FTZ R40, R40, UR6 ;  /* 0x0000000628287c20 */ /* 0x000fe20008410000 */
[----:B-----5:R-:W-:Y:S02]  /*5630*/  FFMA.FTZ R42, R46, R5, R50 ;  /* 0x000000052e2a7223 */ /* 0x020fe40000010032 */
[----:B------:R-:W-:Y:S01]  /*5640*/  LEA.HI.X R5, R2, UR17, R43, 0x2, P1 ;  /* 0x0000001102057c11 */ /* 0x000fe200088f142b */
[----:B------:R-:W-:-:S05]  /*5650*/  FFMA.FTZ R43, R47, R40, R51 ;  /* 0x000000282f2b7223 */ /* 0x000fca0000010033 */
[----:B------:R3:W-:Y:S02]  /*5660*/  STG.E.64 desc[UR12][R4.64], R42 ;  /* 0x0000002a04007986 */ /* 0x0007e4000c101b0c */
.L_x_3778:
[----:B------:R-:W-:Y:S05]  /*5670*/  BSYNC.RECONVERGENT B1 ;  /* 0x0000000000017941 */ /* 0x000fea0003800200 */
.L_x_3777:
[----:B------:R-:W-:Y:S04]  /*5680*/  BSSY.RECONVERGENT B1, `(.L_x_3779) ;  /* 0x0000013000017945 */ /* 0x000fe80003800200 */
[----:B------:R-:W-:Y:S05]  /*5690*/  @P3 BRA `(.L_x_3780) ;  /* 0x0000000000443947 */ /* 0x000fea0003800000 */
[----:B------:R-:W3:Y:S01]  /*56a0*/  LDCU.64 UR14, c[0x0][0x3e0] ;  /* 0x00007c00ff0e77ac */ /* 0x000ee20008000a00 */
[----:B--2---:R-:W-:Y:S01]  /*56b0*/  MOV R2, R86 ;  /* 0x0000005600027202 */ /* 0x004fe20000000f00 */
[----:B------:R-:W-:Y:S01]  /*56c0*/  FADD.FTZ R6, R6, -UR4 ;  /* 0x8000000406067e21 */ /* 0x000fe20008010000 */
[----:B------:R-:W-:Y:S01]  /*56d0*/  MOV R3, R89 ;  /* 0x0000005900037202 */ /* 0x000fe20000000f00 */
[----:B------:R-:W2:Y:S01]  /*56e0*/  LDCU.64 UR16, c[0x0][0x380] ;  /* 0x00007000ff1077ac */ /* 0x000ea20008000a00 */
[----:B------:R-:W-:Y:S01]  /*56f0*/  FADD.FTZ R7, R7, -UR4 ;  /* 0x8000000407077e21 */ /* 0x000fe20008010000 */
[----:B---3--:R-:W-:Y:S02]  /*5700*/  IMAD R5, R78, UR14, RZ ;  /* 0x0000000e4e057c24 */ /* 0x008fe4000f8e02ff */
[----:B------:R-:W-:-:S04]  /*5710*/  IMAD.WIDE.U32 R2, R44, UR14, R2 ;  /* 0x0000000e2c027c25 */ /* 0x000fc8000f8e0002 */
[----:B------:R-:W-:Y:S02]  /*5720*/  IMAD R43, R44, UR15, R5 ;  /* 0x0000000f2c2b7c24 */ /* 0x000fe4000f8e0205 */
[----:B------:R-:W-:Y:S01]  /*5730*/  FMUL.FTZ R5, R6, UR6 ;  /* 0x0000000606057c20 */ /* 0x000fe20008410000 */
[----:B--2---:R-:W-:Y:S01]  /*5740*/  LEA R4, P1, R2, UR16, 0x2 ;  /* 0x0000001002047c11 */ /* 0x004fe2000f8210ff */
[----:B------:R-:W-:Y:S01]  /*5750*/  FMUL.FTZ R6, R7, UR6 ;  /* 0x0000000607067c20 */ /* 0x000fe20008410000 */
[----:B------:R-:W-:Y:S01]  /*5760*/  IADD3 R43, PT, PT, R3, R43, RZ ;  /* 0x0000002b032b7210 */ /* 0x000fe20007ffe0ff */
[----:B-----5:R-:W-:-:S03]  /*5770*/  FFMA.FTZ R42, R46, R5, R50 ;  /* 0x000000052e2a7223 */ /* 0x020fc60000010032 */
[----:B------:R-:W-:Y:S01]  /*5780*/  LEA.HI.X R5, R2, UR17, R43, 0x2, P1 ;  /* 0x0000001102057c11 */ /* 0x000fe200088f142b */
[----:B------:R-:W-:-:S05]  /*5790*/  FFMA.FTZ R43, R47, R6, R51 ;  /* 0x000000062f2b7223 */ /* 0x000fca0000010033 */
[----:B------:R4:W-:Y:S02]  /*57a0*/  STG.E.64 desc[UR12][R4.64], R42 ;  /* 0x0000002a04007986 */ /* 0x0009e4000c101b0c */
.L_x_3780:
[----:B------:R-:W-:Y:S05]  /*57b0*/  BSYNC.RECONVERGENT B1 ;  /* 0x0000000000017941 */ /* 0x000fea0003800200 */
.L_x_3779:
[----:B------:R-:W-:Y:S04]  /*57c0*/  BSSY.RECONVERGENT B1, `(.L_x_3781) ;  /* 0x0000013000017945 */ /* 0x000fe80003800200 */
[----:B------:R-:W-:Y:S05]  /*57d0*/  @P4 BRA `(.L_x_3782) ;  /* 0x0000000000444947 */ /* 0x000fea0003800000 */
[----:B------:R-:W0:Y:S01]  /*57e0*/  LDCU.64 UR14, c[0x0][0x3e0] ;  /* 0x00007c00ff0e77ac */ /* 0x000e220008000a00 */
[----:B--2---:R-:W-:Y:S01]  /*57f0*/  MOV R2, R86 ;  /* 0x0000005600027202 */ /* 0x004fe20000000f00 */
[----:B------:R-:W-:Y:S01]  /*5800*/  FADD.FTZ R8, R8, -UR4 ;  /* 0x8000000408087e21 */ /* 0x000fe20008010000 */
[----:B------:R-:W-:Y:S01]  /*5810*/  MOV R3, R89 ;  /* 0x0000005900037202 */ /* 0x000fe20000000f00 */
[----:B------:R-:W2:Y:S01]  /*5820*/  LDCU.64 UR16, c[0x0][0x380] ;  /* 0x00007000ff1077ac */ /* 0x000ea20008000a00 */
[----:B------:R-:W-:Y:S01]  /*5830*/  FADD.FTZ R9, R9, -UR4 ;  /* 0x8000000409097e21 */ /* 0x000fe20008010000 */
[----:B---34-:R-:W-:-:S03]  /*5840*/  FMUL.FTZ R5, R8, UR6 ;  /* 0x0000000608057c20 */ /* 0x018fc60008410000 */
[----:B------:R-:W-:Y:S01]  /*5850*/  FMUL.FTZ R6, R9, UR6 ;  /* 0x0000000609067c20 */ /* 0x000fe20008410000 */
        /* <DEDUP_REMOVED lines=9> */
.L_x_3782:
[----:B------:R-:W-:Y:S05]  /*58f0*/  BSYNC.RECONVERGENT B1 ;  /* 0x0000000000017941 */ /* 0x000fea0003800200 */
.L_x_3781:
[----:B------:R-:W-:Y:S01]  /*5900*/  ISETP.GE.U32.AND P5, PT, R76, UR10, PT ;  /* 0x0000000a4c007c0c */ /* 0x000fe2000bfa6070 */
[----:B------:R-:W-:Y:S01]  /*5910*/  BSSY.RECONVERGENT B1, `(.L_x_3783) ;  /* 0x000002a000017945 */ /* 0x000fe20003800200 */
[----:B--2---:R-:W-:Y:S02]  /*5920*/  SHF.R.S32.HI R2, RZ, 0x1f, R76 ;  /* 0x0000001fff027819 */ /* 0x004fe4000001144c */
[C---:B01----:R-:W-:Y:S02]  /*5930*/  IADD3 R49, PT, PT, R41.reuse, 0x50, RZ ;  /* 0x0000005029317810 */ /* 0x043fe40007ffe0ff */
        /* <DEDUP_REMOVED lines=25> */
[----:B------:R-:W-:Y:S01]  /*5ad0*/  FADD.FTZ R11, R11, -UR4 ;  /* 0x800000040b0b7e21 */ /* 0x000fe20008010000 */
[----:B------:R-:W1:Y:S01]  /*5ae0*/  LDCU.64 UR16, c[0x0][0x380] ;  /* 0x00007000ff1077ac */ /* 0x000e620008000a00 */
[----:B0-----:R-:W-:Y:S01]  /*5af0*/  IMAD R5, R2, UR14, RZ ;  /* 0x0000000e02057c24 */ /* 0x001fe2000f8e02ff */
[----:B------:R-:W-:-:S03]  /*5b00*/  MOV R2, R86 ;  /* 0x0000005600027202 */ /* 0x000fc60000000f00 */
[----:B------:R-:W-:Y:S02]  /*5b10*/  IMAD R7, R76, UR15, R5 ;  /* 0x0000000f4c077c24 */ /* 0x000fe4000f8e0205 */
[----:B------:R-:W-:Y:S01]  /*5b20*/  FMUL.FTZ R5, R10, UR6 ;  /* 0x000000060a057c20 */ /* 0x000fe20008410000 */
[----:B------:R-:W-:-:S04]  /*5b30*/  IMAD.WIDE.U32 R2, R76, UR14, R2 ;  /* 0x0000000e4c027c25 */ /* 0x000fc8000f8e0002 */
[----:B------:R-:W-:Y:S01]  /*5b40*/  FMUL.FTZ R10, R11, UR6 ;  /* 0x000000060b0a7c20 */ /* 0x000fe20008410000 */
[----:B-----5:R-:W-:Y:S01]  /*5b50*/  FFMA.FTZ R6, R46, R5, R50 ;  /* 0x000000052e067223 */ /* 0x020fe20000010032 */
[----:B-1----:R-:W-:Y:S02]  /*5b60*/  LEA R4, P5, R2, UR16, 0x2 ;  /* 0x0000001002047c11 */ /* 0x002fe4000f8a10ff */
[----:B------:R-:W-:-:S04]  /*5b70*/  IADD3 R7, PT, PT, R3, R7, RZ ;  /* 0x0000000703077210 */ /* 0x000fc80007ffe0ff */
[----:B------:R-:W-:Y:S01]  /*5b80*/  LEA.HI.X R5, R2, UR17, R7, 0x2, P5 ;  /* 0x0000001102057c11 */ /* 0x000fe2000a8f1407 */
[----:B------:R-:W-:-:S05]  /*5b90*/  FFMA.FTZ R7, R47, R10, R51 ;  /* 0x0000000a2f077223 */ /* 0x000fca0000010033 */
[----:B------:R0:W-:Y:S02]  /*5ba0*/  STG.E.64 desc[UR12][R4.64], R6 ;  /* 0x0000000604007986 */ /* 0x0001e4000c101b0c */
.L_x_3784:
[----:B------:R-:W-:Y:S05]  /*5bb0*/  BSYNC.RECONVERGENT B1 ;  /* 0x0000000000017941 */ /* 0x000fea0003800200 */
.L_x_3783:
        /* <DEDUP_REMOVED lines=8> */
[----:B0-----:R-:W-:-:S03]  /*5c40*/  FMUL.FTZ R5, R12, UR6 ;  /* 0x000000060c057c20 */ /* 0x001fc60008410000 */
[----:B------:R-:W-:Y:S01]  /*5c50*/  FMUL.FTZ R10, R13, UR6 ;  /* 0x000000060d0a7c20 */ /* 0x000fe20008410000 */
[----:B-----5:R-:W-:-:S03]  /*5c60*/  FFMA.FTZ R6, R46, R5, R50 ;  /* 0x000000052e067223 */ /* 0x020fc60000010032 */
[----:B------:R-:W-:Y:S01]  /*5c70*/  FFMA.FTZ R7, R47, R10, R51 ;  /* 0x0000000a2f077223 */ /* 0x000fe20000010033 */
[----:B-1----:R-:W-:Y:S02]  /*5c80*/  IMAD R4, R53, UR14, RZ ;  /* 0x0000000e35047c24 */ /* 0x002fe4000f8e02ff */
[----:B------:R-:W-:-:S04]  /*5c90*/  IMAD.WIDE.U32 R2, R77, UR14, R2 ;  /* 0x0000000e4d027c25 */ /* 0x000fc8000f8e0002 */
[----:B------:R-:W-:Y:S01]  /*5ca0*/  IMAD R77, R77, UR15, R4 ;  /* 0x0000000f4d4d7c24 */ /* 0x000fe2000f8e0204 */
[----:B--2---:R-:W-:-:S04]  /*5cb0*/  LEA R4, P2, R2, UR16, 0x2 ;  /* 0x0000001002047c11 */ /* 0x004fc8000f8410ff */
[----:B------:R-:W-:-:S04]  /*5cc0*/  IADD3 R77, PT, PT, R3, R77, RZ ;  /* 0x0000004d034d7210 */ /* 0x000fc80007ffe0ff */
[----:B------:R-:W-:-:S05]  /*5cd0*/  LEA.HI.X R5, R2, UR17, R77, 0x2, P2 ;  /* 0x0000001102057c11 */ /* 0x000fca00090f144d */
[----:B------:R1:W-:Y:S02]  /*5ce0*/  STG.E.64 desc[UR12][R4.64], R6 ;  /* 0x0000000604007986 */ /* 0x0003e4000c101b0c */
.L_x_3786:
[----:B------:R-:W-:Y:S05]  /*5cf0*/  BSYNC.RECONVERGENT B1 ;  /* 0x0000000000017941 */ /* 0x000fea0003800200 */
.L_x_3785:
[----:B------:R-:W-:Y:S04]  /*5d00*/  BSSY.RECONVERGENT B1, `(.L_x_3787) ;  /* 0x0000013000017945 */ /* 0x000fe80003800200 */
[----:B------:R-:W-:Y:S05]  /*5d10*/  @P1 BRA `(.L_x_3788) ;  /* 0x0000000000441947 */ /* 0x000fea0003800000 */
[----:B------:R-:W2:Y:S01]  /*5d20*/  LDCU.64 UR14, c[0x0][0x3e0] ;  /* 0x00007c00ff0e77ac */ /* 0x000ea20008000a00 */
[----:B------:R-:W-:Y:S01]  /*5d30*/  MOV R2, R86 ;  /* 0x0000005600027202 */ /* 0x000fe20000000f00 */
[----:B------:R-:W-:Y:S01]  /*5d40*/  FADD.FTZ R14, R14, -UR4 ;  /* 0x800000040e0e7e21 */ /* 0x000fe20008010000 */
[----:B------:R-:W-:Y:S01]  /*5d50*/  MOV R3, R89 ;  /* 0x0000005900037202 */ /* 0x000fe20000000f00 */
[----:B------:R-:W3:Y:S01]  /*5d60*/  LDCU.64 UR16, c[0x0][0x380] ;  /* 0x00007000ff1077ac */ /* 0x000ee20008000a00 */
[----:B------:R-:W-:Y:S01]  /*5d70*/  FADD.FTZ R15, R15, -UR4 ;  /* 0x800000040f0f7e21 */ /* 0x000fe20008010000 */
[----:B01----:R-:W-:-:S03]  /*5d80*/  FMUL.FTZ R5, R14, UR6 ;  /* 0x000000060e057c20 */ /* 0x003fc60008410000 */
[----:B------:R-:W-:Y:S01]  /*5d90*/  FMUL.FTZ R6, R15, UR6 ;  /* 0x000000060f067c20 */ /* 0x000fe20008410000 */
[----:B-----5:R-:W-:-:S03]  /*5da0*/  FFMA.FTZ R10, R46, R5, R50 ;  /* 0x000000052e0a7223 */ /* 0x020fc60000010032 */
[----:B------:R-:W-:Y:S01]  /*5db0*/  FFMA.FTZ R11, R47, R6, R51 ;  /* 0x000000062f0b7223 */ /* 0x000fe20000010033 */
[----:B--2---:R-:W-:Y:S02]  /*5dc0*/  IMAD R52, R52, UR14, RZ ;  /* 0x0000000e34347c24 */ /* 0x004fe4000f8e02ff */
[----:B------:R-:W-:-:S04]  /*5dd0*/  IMAD.WIDE.U32 R2, R49, UR14, R2 ;  /* 0x0000000e31027c25 */ /* 0x000fc8000f8e0002 */
[----:B------:R-:W-:Y:S01]  /*5de0*/  IMAD R49, R49, UR15, R52 ;  /* 0x0000000f31317c24 */ /* 0x000fe2000f8e0234 */
[----:B---3--:R-:W-:-:S04]  /*5df0*/  LEA R4, P1, R2, UR16, 0x2 ;  /* 0x0000001002047c11 */ /* 0x008fc8000f8210ff */
[----:B------:R-:W-:-:S04]  /*5e00*/  IADD3 R49, PT, PT, R3, R49, RZ ;  /* 0x0000003103317210 */ /* 0x000fc80007ffe0ff */
[----:B------:R-:W-:-:S05]  /*5e10*/  LEA.HI.X R5, R2, UR17, R49, 0x2, P1 ;  /* 0x0000001102057c11 */ /* 0x000fca00088f1431 */
[----:B------:R2:W-:Y:S02]  /*5e20*/  STG.E.64 desc[UR12][R4.64], R10 ;  /* 0x0000000a04007986 */ /* 0x0005e4000c101b0c */
.L_x_3788:
[----:B------:R-:W-:Y:S05]  /*5e30*/  BSYNC.RECONVERGENT B1 ;  /* 0x0000000000017941 */ /* 0x000fea0003800200 */
.L_x_3787:
[----:B------:R-:W-:Y:S04]  /*5e40*/  BSSY.RECONVERGENT B1, `(.L_x_3789) ;  /* 0x0000013000017945 */ /* 0x000fe80003800200 */
[----:B------:R-:W-:Y:S05]  /*5e50*/  @P6 BRA `(.L_x_3790) ;  /* 0x0000000000446947 */ /* 0x000fea0003800000 */
[----:B------:R-:W3:Y:S01]  /*5e60*/  LDCU.64 UR14, c[0x0][0x3e0] ;  /* 0x00007c00ff0e77ac */ /* 0x000ee20008000a00 */
[----:B------:R-:W-:Y:S01]  /*5e70*/  MOV R2, R86 ;  /* 0x0000005600027202 */ /* 0x000fe20000000f00 */
[----:B------:R-:W-:Y:S01]  /*5e80*/  FADD.FTZ R16, R16, -UR4 ;  /* 0x8000000410107e21 */ /* 0x000fe20008010000 */
[----:B------:R-:W-:Y:S01]  /*5e90*/  MOV R3, R89 ;  /* 0x0000005900037202 */ /* 0x000fe20000000f00 */
[----:B------:R-:W4:Y:S01]  /*5ea0*/  LDCU.64 UR16, c[0x0][0x380] ;  /* 0x00007000ff1077ac */ /* 0x000f220008000a00 */
[----:B------:R-:W-:-:S04]  /*5eb0*/  FADD.FTZ R17, R17, -UR4 ;  /* 0x8000000411117e21 */ /* 0x000fc80008010000 */
[----:B01----:R-:W-:-:S04]  /*5ec0*/  FMUL.FTZ R6, R17, UR6 ;  /* 0x0000000611067c20 */ /* 0x003fc80008410000 */
[----:B--2--5:R-:W-:Y:S01]  /*5ed0*/  FFMA.FTZ R11, R47, R6, R51 ;  /* 0x000000062f0b7223 */ /* 0x024fe20000010033 */
[----:B---3--:R-:W-:Y:S02]  /*5ee0*/  IMAD R5, R44, UR14, RZ ;  /* 0x0000000e2c057c24 */ /* 0x008fe4000f8e02ff */
[----:B------:R-:W-:-:S04]  /*5ef0*/  IMAD.WIDE.U32 R2, R40, UR14, R2 ;  /* 0x0000000e28027c25 */ /* 0x000fc8000f8e0002 */
[----:B------:R-:W-:Y:S02]  /*5f00*/  IMAD R7, R40, UR15, R5 ;  /* 0x0000000f28077c24 */ /* 0x000fe4000f8e0205 */
[----:B------:R-:W-:Y:S01]  /*5f10*/  FMUL.FTZ R5, R16, UR6 ;  /* 0x0000000610057c20 */ /* 0x000fe20008410000 */
[----:B----4-:R-:W-:Y:S02]  /*5f20*/  LEA R4, P1, R2, UR16, 0x2 ;  /* 0x0000001002047c11 */ /* 0x010fe4000f8210ff */
[----:B------:R-:W-:Y:S01]  /*5f30*/  IADD3 R7, PT, PT, R3, R7, RZ ;  /* 0x0000000703077210 */ /* 0x000fe20007ffe0ff */
[----:B------:R-:W-:-:S03]  /*5f40*/  FFMA.FTZ R10, R46, R5, R50 ;  /* 0x000000052e0a7223 */ /* 0x000fc60000010032 */
[----:B------:R-:W-:-:S05]  /*5f50*/  LEA.HI.X R5, R2, UR17, R7, 0x2, P1 ;  /* 0x0000001102057c11 */ /* 0x000fca00088f1407 */
[----:B------:R3:W-:Y:S02]  /*5f60*/  STG.E.64 desc[UR12][R4.64], R10 ;  /* 0x0000000a04007986 */ /* 0x0007e4000c101b0c */
.L_x_3790:
[----:B------:R-:W-:Y:S05]  /*5f70*/  BSYNC.RECONVERGENT B1 ;  /* 0x0000000000017941 */ /* 0x000fea0003800200 */
.L_x_3789:
[----:B------:R-:W-:Y:S04]  /*5f80*/  BSSY.RECONVERGENT B1, `(.L_x_3791) ;  /* 0x0000013000017945 */ /* 0x000fe80003800200 */
[----:B------:R-:W-:Y:S05]  /*5f90*/  @P3 BRA `(.L_x_3792) ;  /* 0x0000000000443947 */ /* 0x000fea0003800000 */
[----:B------:R-:W4:Y:S01]  /*5fa0*/  LDCU.64 UR14, c[0x0][0x3e0] ;  /* 0x00007c00ff0e77ac */ /* 0x000f220008000a00 */
[----:B------:R-:W-:Y:S01]  /*5fb0*/  MOV R2, R86 ;  /* 0x0000005600027202 */ /* 0x000fe20000000f00 */
[----:B------:R-:W-:Y:S01]  /*5fc0*/  FADD.FTZ R18, R18, -UR4 ;  /* 0x8000000412127e21 */ /* 0x000fe20008010000 */
[----:B------:R-:W-:Y:S01]  /*5fd0*/  MOV R3, R89 ;  /* 0x0000005900037202 */ /* 0x000fe20000000f00 */
[----:B------:R-:W4:Y:S01]  /*5fe0*/  LDCU.64 UR16, c[0x0][0x380] ;  /* 0x00007000ff1077ac */ /* 0x000f220008000a00 */
[----:B------:R-:W-:-:S04]  /*5ff0*/  FADD.FTZ R19, R19, -UR4 ;  /* 0x8000000413137e21 */ /* 0x000fc80008010000 */
[----:B01----:R-:W-:-:S04]  /*6000*/  FMUL.FTZ R6, R19, UR6 ;  /* 0x0000000613067c20 */ /* 0x003fc80008410000 */
[----:B--23-5:R-:W-:Y:S01]  /*6010*/  FFMA.FTZ R11, R47, R6, R51 ;  /* 0x000000062f0b7223 */ /* 0x02cfe20000010033 */
[----:B----4-:R-:W-:Y:S02]  /*6020*/  IMAD R45, R45, UR14, RZ ;  /* 0x0000000e2d2d7c24 */ /* 0x010fe4000f8e02ff */
[----:B------:R-:W-:-:S04]  /*6030*/  IMAD.WIDE.U32 R4, R42, UR14, R2 ;  /* 0x0000000e2a047c25 */ /* 0x000fc8000f8e0002 */
[----:B------:R-:W-:Y:S01]  /*6040*/  FMUL.FTZ R3, R18, UR6 ;  /* 0x0000000612037c20 */ /* 0x000fe20008410000 */
[----:B------:R-:W-:Y:S01]  /*6050*/  IMAD R45, R42, UR15, R45 ;  /* 0x0000000f2a2d7c24 */ /* 0x000fe2000f8e022d */
[----:B------:R-:W-:Y:S02]  /*6060*/  LEA R2, P1, R4, UR16, 0x2 ;  /* 0x0000001004027c11 */ /* 0x000fe4000f8210ff */
[----:B------:R-:W-:Y:S02]  /*6070*/  FFMA.FTZ R10, R46, R3, R50 ;  /* 0x000000032e0a7223 */ /* 0x000fe40000010032 */
[----:B------:R-:W-:-:S04]  /*6080*/  IADD3 R45, PT, PT, R5, R45, RZ ;  /* 0x0000002d052d7210 */ /* 0x000fc80007ffe0ff */
[----:B------:R-:W-:-:S05]  /*6090*/  LEA.HI.X R3, R4, UR17, R45, 0x2, P1 ;  /* 0x0000001104037c11 */ /* 0x000fca00088f142d */
[----:B------:R4:W-:Y:S02]  /*60a0*/  STG.E.64 desc[UR12][R2.64], R10 ;  /* 0x0000000a02007986 */ /* 0x0009e4000c101b0c */
.L_x_3792:
[----:B------:R-:W-:Y:S05]  /*60b0*/  BSYNC.RECONVERGENT B1 ;  /* 0x0000000000017941 */ /* 0x000fea0003800200 */
.L_x_3791:
[----:B------:R-:W-:Y:S04]  /*60c0*/  BSSY.RECONVERGENT B1, `(.L_x_3793) ;  /* 0x0000013000017945 */ /* 0x000fe80003800200 */
[----:B------:R-:W-:Y:S05]  /*60d0*/  @P4 BRA `(.L_x_3794) ;  /* 0x0000000000444947 */ /* 0x000fea0003800000 */
[----:B------:R-:W2:Y:S01]  /*60e0*/  LDCU.64 UR14, c[0x0][0x3e0] ;  /* 0x00007c00ff0e77ac */ /* 0x000ea20008000a00 */
[----:B----4-:R-:W-:Y:S01]  /*60f0*/  MOV R2, R86 ;  /* 0x0000005600027202 */ /* 0x010fe20000000f00 */
[----:B------:R-:W-:Y:S01]  /*6100*/  FADD.FTZ R20, R20, -UR4 ;  /* 0x8000000414147e21 */ /* 0x000fe20008010000 */
[----:B------:R-:W-:Y:S01]  /*6110*/  MOV R3, R89 ;  /* 0x0000005900037202 */ /* 0x000fe20000000f00 */
[----:B------:R-:W4:Y:S01]  /*6120*/  LDCU.64 UR16, c[0x0][0x380] ;  /* 0x00007000ff1077ac */ /* 0x000f220008000a00 */
[----:B------:R-:W-:-:S04]  /*6130*/  FADD.FTZ R21, R21, -UR4 ;  /* 0x8000000415157e21 */ /* 0x000fc80008010000 */
[----:B01----:R-:W-:-:S04]  /*6140*/  FMUL.FTZ R6, R21, UR6 ;  /* 0x0000000615067c20 */ /* 0x003fc80008410000 */
[----:B--23-5:R-:W-:Y:S01]  /*6150*/  FFMA.FTZ R11, R47, R6, R51 ;  /* 0x000000062f0b7223 */ /* 0x02cfe20000010033 */
[----:B------:R-:W-:Y:S02]  /*6160*/  IMAD R48, R48, UR14, RZ ;  /* 0x0000000e30307c24 */ /* 0x000fe4000f8e02ff */
[----:B------:R-:W-:-:S04]  /*6170*/  IMAD.WIDE.U32 R4, R43, UR14, R2 ;  /* 0x0000000e2b047c25 */ /* 0x000fc8000f8e0002 */
[----:B------:R-:W-:Y:S01]  /*6180*/  FMUL.FTZ R3, R20, UR6 ;  /* 0x0000000614037c20 */ /* 0x000fe20008410000 */
[----:B------:R-:W-:Y:S01]  /*6190*/  IMAD R43, R43, UR15, R48 ;  /* 0x0000000f2b2b7c24 */ /* 0x000fe2000f8e0230 */
[----:B----4-:R-:W-:Y:S02]  /*61a0*/  LEA R2, P1, R4, UR16, 0x2 ;  /* 0x0000001004027c11 */ /* 0x010fe4000f8210ff */
[----:B------:R-:W-:Y:S02]  /*61b0*/  FFMA.FTZ R10, R46, R3, R50 ;  /* 0x000000032e0a7223 */ /* 0x000fe40000010032 */
[----:B------:R-:W-:-:S04]  /*61c0*/  IADD3 R43, PT, PT, R5, R43, RZ ;  /* 0x0000002b052b7210 */ /* 0x000fc80007ffe0ff */
[----:B------:R-:W-:-:S05]  /*61d0*/  LEA.HI.X R3, R4, UR17, R43, 0x2, P1 ;  /* 0x0000001104037c11 */ /* 0x000fca00088f142b */
[----:B------:R0:W-:Y:S02]  /*61e0*/  STG.E.64 desc[UR12][R2.64], R10 ;  /* 0x0000000a02007986 */ /* 0x0001e4000c101b0c */
.L_x_3794:
[----:B------:R-:W-:Y:S05]  /*61f0*/  BSYNC.RECONVERGENT B1 ;  /* 0x0000000000017941 */ /* 0x000fea0003800200 */
.L_x_3793:
[----:B------:R-:W-:Y:S01]  /*6200*/  ISETP.GE.U32.AND P5, PT, R9, UR10, PT ;  /* 0x0000000a09007c0c */ /* 0x000fe2000bfa6070 */
[----:B------:R-:W-:Y:S01]  /*6210*/  BSSY.RECONVERGENT B1, `(.L_x_3795) ;  /* 0x000002a000017945 */ /* 0x000fe20003800200 */
[----:B------:R-:W-:Y:S02]  /*6220*/  SHF.R.S32.HI R12, RZ, 0x1f, R9 ;  /* 0x0000001fff0c7819 */ /* 0x000fe40000011409 */
[C---:B------:R-:W-:Y:S02]  /*6230*/  IADD3 R14, PT, PT, R41.reuse, 0x80, RZ ;  /* 0x00000080290e7810 */ /* 0x040fe40007ffe0ff */
[----:B------:R-:W-:Y:S02]  /*6240*/  ISETP.GE.AND.EX P5, PT, R12, UR11, PT, P5 ;  /* 0x0000000b0c007c0c */ /* 0x000fe4000bfa6350 */
[C---:B0-234-:R-:W-:Y:S02]  /*6250*/  IADD3 R10, PT, PT, R41.reuse, 0x88, RZ ;  /* 0x00000088290a7810 */ /* 0x05dfe40007ffe0ff */
[----:B-1----:R-:W-:-:S02]  /*6260*/  IADD3 R6, PT, PT, R41, 0x90, RZ ;  /* 0x0000009029067810 */ /* 0x002fc40007ffe0ff */
        /* <DEDUP_REMOVED lines=23> */
[----:B------:R-:W1:Y:S03]  /*63e0*/  LDCU.64 UR16, c[0x0][0x380] ;  /* 0x00007000ff1077ac */ /* 0x000e660008000a00 */
[----:B------:R-:W-:-:S04]  /*63f0*/  FMUL.FTZ R18, R23, UR6 ;  /* 0x0000000617127c20 */ /* 0x000fc80008410000 */
[----:B-----5:R-:W-:Y:S01]  /*6400*/  FFMA.FTZ R21, R47, R18, R51 ;  /* 0x000000122f157223 */ /* 0x020fe20000010033 */
[----:B0-----:R-:W-:Y:S01]  /*6410*/  IMAD R16, R12, UR14, RZ ;  /* 0x0000000e0c107c24 */ /* 0x001fe2000f8e02ff */
[----:B------:R-:W-:-:S03]  /*6420*/  MOV R12, R86 ;  /* 0x00000056000c7202 */ /* 0x000fc60000000f00 */
[C---:B------:R-:W-:Y:S02]  /*6430*/  IMAD R17, R9.reuse, UR15, R16 ;  /* 0x0000000f09117c24 */ /* 0x040fe4000f8e0210 */
[----:B------:R-:W-:-:S04]  /*6440*/  IMAD.WIDE.U32 R12, R9, UR14, R12 ;  /* 0x0000000e090c7c25 */ /* 0x000fc8000f8e000c */
[----:B------:R-:W-:Y:S01]  /*6450*/  FMUL.FTZ R9, R22, UR6 ;  /* 0x0000000616097c20 */ /* 0x000fe20008410000 */
[----:B-1----:R-:W-:-:S03]  /*6460*/  LEA R16, P5, R12, UR16, 0x2 ;  /* 0x000000100c107c11 */ /* 0x002fc6000f8a10ff */
[----:B------:R-:W-:Y:S01]  /*6470*/  FFMA.FTZ R20, R46, R9, R50 ;  /* 0x000000092e147223 */ /* 0x000fe20000010032 */
[----:B------:R-:W-:-:S04]  /*6480*/  IADD3 R17, PT, PT, R13, R17, RZ ;  /* 0x000000110d117210 */ /* 0x000fc80007ffe0ff */
[----:B------:R-:W-:-:S05]  /*6490*/  LEA.HI.X R17, R12, UR17, R17, 0x2, P5 ;  /* 0x000000110c117c11 */ /* 0x000fca000a8f1411 */
[----:B------:R0:W-:Y:S02]  /*64a0*/  STG.E.64 desc[UR12][R16.64], R20 ;  /* 0x0000001410007986 */ /* 0x0001e4000c101b0c */
.L_x_3796:
[----:B------:R-:W-:Y:S05]  /*64b0*/  BSYNC.RECONVERGENT B1 ;  /* 0x0000000000017941 */ /* 0x000fea0003800200 */
.L_x_3795:
        /* <DEDUP_REMOVED lines=13> */
[----:B------:R-:W-:Y:S01]  /*6590*/  IMAD R19, R8, UR15, R19 ;  /* 0x0000000f08137c24 */ /* 0x000fe2000f8e0213 */
[----:B--2---:R-:W-:-:S04]  /*65a0*/  LEA R8, P2, R12, UR16, 0x2 ;  /* 0x000000100c087c11 */ /* 0x004fc8000f8410ff */
[----:B------:R-:W-:-:S04]  /*65b0*/  IADD3 R19, PT, PT, R13, R19, RZ ;  /* 0x000000130d137210 */ /* 0x000fc80007ffe0ff */
[----:B------:R-:W-:Y:S01]  /*65c0*/  LEA.HI.X R9, R12, UR17, R19, 0x2, P2 ;  /* 0x000000110c097c11 */ /* 0x000fe200090f1413 */
[----:B------:R-:W-:-:S05]  /*65d0*/  FFMA.FTZ R19, R47, R16, R51 ;  /* 0x000000102f137223 */ /* 0x000fca0000010033 */
[----:B------:R1:W-:Y:S02]  /*65e0*/  STG.E.64 desc[UR12][R8.64], R18 ;  /* 0x0000001208007986 */ /* 0x0003e4000c101b0c */
.L_x_3798:
[----:B------:R-:W-:Y:S05]  /*65f0*/  BSYNC.RECONVERGENT B1 ;  /* 0x0000000000017941 */ /* 0x000fea0003800200 */
.L_x_3797:
        /* <DEDUP_REMOVED lines=8> */
[----:B--2---:R-:W-:Y:S02]  /*6680*/  IMAD R15, R15, UR14, RZ ;  /* 0x0000000e0f0f7c24 */ /* 0x004fe4000f8e02ff */
[----:B------:R-:W-:-:S04]  /*6690*/  IMAD.WIDE.U32 R12, R14, UR14, R8 ;  /* 0x0000000e0e0c7c25 */ /* 0x000fc8000f8e0008 */
[----:B------:R-:W-:Y:S01]  /*66a0*/  FMUL.FTZ R9, R26, UR6 ;  /* 0x000000061a097c20 */ /* 0x000fe20008410000 */
[----:B------:R-:W-:Y:S01]  /*66b0*/  IMAD R15, R14, UR15, R15 ;  /* 0x0000000f0e0f7c24 */ /* 0x000fe2000f8e020f */
[----:B-1----:R-:W-:Y:S01]  /*66c0*/  LEA R8, P1, R12, UR16, 0x2 ;  /* 0x000000100c087c11 */ /* 0x002fe2000f8210ff */
[----:B------:R-:W-:Y:S01]  /*66d0*/  FMUL.FTZ R14, R27, UR6 ;  /* 0x000000061b0e7c20 */ /* 0x000fe20008410000 */
[----:B0----5:R-:W-:Y:S02]  /*66e0*/  FFMA.FTZ R16, R46, R9, R50 ;  /* 0x000000092e107223 */ /* 0x021fe40000010032 */
[----:B------:R-:W-:Y:S01]  /*66f0*/  IADD3 R15, PT, PT, R13, R15, RZ ;  /* 0x0000000f0d0f7210 */ /* 0x000fe20007ffe0ff */
[----:B------:R-:W-:-:S03]  /*6700*/  FFMA.FTZ R17, R47, R14, R51 ;  /* 0x0000000e2f117223 */ /* 0x000fc60000010033 */
[----:B------:R-:W-:-:S05]  /*6710*/  LEA.HI.X R9, R12, UR17, R15, 0x2, P1 ;  /* 0x000000110c097c11 */ /* 0x000fca00088f140f */
[----:B------:R2:W-:Y:S02]  /*6720*/  STG.E.64 desc[UR12][R8.64], R16 ;  /* 0x0000001008007986 */ /* 0x0005e4000c101b0c */
.L_x_3800:
[----:B------:R-:W-:Y:S05]  /*6730*/  BSYNC.RECONVERGENT B1 ;  /* 0x0000000000017941 */ /* 0x000fea0003800200 */
.L_x_3799:
[----:B------:R-:W-:Y:S04]  /*6740*/  BSSY.RECONVERGENT B1, `(.L_x_3801) ;  /* 0x0000013000017945 */ /* 0x000fe80003800200 */
[----:B------:R-:W-:Y:S05]  /*6750*/  @P6 BRA `(.L_x_3802) ;  /* 0x0000000000446947 */ /* 0x000fea0003800000 */
[----:B------:R-:W3:Y:S01]  /*6760*/  LDCU.64 UR14, c[0x0][0x3e0] ;  /* 0x00007c00ff0e77ac */ /* 0x000ee20008000a00 */
[----:B-12---:R-:W-:Y:S01]  /*6770*/  MOV R8, R86 ;  /* 0x0000005600087202 */ /* 0x006fe20000000f00 */
[----:B------:R-:W-:Y:S01]  /*6780*/  FADD.FTZ R28, R28, -UR4 ;  /* 0x800000041c1c7e21 */ /* 0x000fe20008010000 */
[----:B------:R-:W-:Y:S01]  /*6790*/  MOV R9, R89 ;  /* 0x0000005900097202 */ /* 0x000fe20000000f00 */
[----:B------:R-:W1:Y:S01]  /*67a0*/  LDCU.64 UR16, c[0x0][0x380] ;  /* 0x00007000ff1077ac */ /* 0x000e620008000a00 */
[----:B------:R-:W-:Y:S01]  /*67b0*/  FADD.FTZ R29, R29, -UR4 ;  /* 0x800000041d1d7e21 */ /* 0x000fe20008010000 */
[----:B---3--:R-:W-:Y:S02]  /*67c0*/  IMAD R11, R11, UR14, RZ ;  /* 0x0000000e0b0b7c24 */ /* 0x008fe4000f8e02ff */
[----:B------:R-:W-:-:S04]  /*67d0*/  IMAD.WIDE.U32 R12, R10, UR14, R8 ;  /* 0x0000000e0a0c7c25 */ /* 0x000fc8000f8e0008 */
[----:B------:R-:W-:Y:S01]  /*67e0*/  FMUL.FTZ R9, R28, UR6 ;  /* 0x000000061c097c20 */ /* 0x000fe20008410000 */
[----:B------:R-:W-:Y:S01]  /*67f0*/  IMAD R11, R10, UR15, R11 ;  /* 0x0000000f0a0b7c24 */ /* 0x000fe2000f8e020b */
[----:B-1----:R-:W-:Y:S01]  /*6800*/  LEA R8, P1, R12, UR16, 0x2 ;  /* 0x000000100c087c11 */ /* 0x002fe2000f8210ff */
[----:B------:R-:W-:Y:S01]  /*6810*/  FMUL.FTZ R10, R29, UR6 ;  /* 0x000000061d0a7c20 */ /* 0x000fe20008410000 */
[----:B-----5:R-:W-:Y:S02]  /*6820*/  FFMA.FTZ R14, R46, R9, R50 ;  /* 0x000000092e0e7223 */ /* 0x020fe40000010032 */
[----:B------:R-:W-:Y:S01]  /*6830*/  IADD3 R11, PT, PT, R13, R11, RZ ;  /* 0x0000000b0d0b7210 */ /* 0x000fe20007ffe0ff */
[----:B------:R-:W-:-:S03]  /*6840*/  FFMA.FTZ R15, R47, R10, R51 ;  /* 0x0000000a2f0f7223 */ /* 0x000fc60000010033 */
[----:B------:R-:W-:-:S05]  /*6850*/  LEA.HI.X R9, R12, UR17, R11, 0x2, P1 ;  /* 0x000000110c097c11 */ /* 0x000fca00088f140b */
[----:B------:R3:W-:Y:S02]  /*6860*/  STG.E.64 desc[UR12][R8.64], R14 ;  /* 0x0000000e08007986 */ /* 0x0007e4000c101b0c */
.L_x_3802:
[----:B------:R-:W-:Y:S05]  /*6870*/  BSYNC.RECONVERGENT B1 ;  /* 0x0000000000017941 */ /* 0x000fea0003800200 */
.L_x_3801:
[----:B------:R-:W-:Y:S04]  /*6880*/  BSSY.RECONVERGENT B1, `(.L_x_3803) ;  /* 0x0000013000017945 */ /* 0x000fe80003800200 */
[----:B------:R-:W-:Y:S05]  /*6890*/  @P3 BRA `(.L_x_3804) ;  /* 0x0000000000443947 */ /* 0x000fea0003800000 */
[----:B------:R-:W4:Y:S01]  /*68a0*/  LDCU.64 UR14, c[0x0][0x3e0] ;  /* 0x00007c00ff0e77ac */ /* 0x000f220008000a00 */
[----:B-123--:R-:W-:Y:S01]  /*68b0*/  MOV R8, R86 ;  /* 0x0000005600087202 */ /* 0x00efe20000000f00 */
[----:B------:R-:W-:Y:S01]  /*68c0*/  FADD.FTZ R30, R30, -UR4 ;  /* 0x800000041e1e7e21 */ /* 0x000fe20008010000 */
[----:B------:R-:W-:Y:S01]  /*68d0*/  MOV R9, R89 ;  /* 0x0000005900097202 */ /* 0x000fe20000000f00 */
[----:B------:R-:W1:Y:S01]  /*68e0*/  LDCU.64 UR16, c[0x0][0x380] ;  /* 0x00007000ff1077ac */ /* 0x000e620008000a00 */
[----:B------:R-:W-:-:S04]  /*68f0*/  FADD.FTZ R31, R31, -UR4 ;  /* 0x800000041f1f7e21 */ /* 0x000fc80008010000 */
[----:B------:R-:W-:-:S04]  /*6900*/  FMUL.FTZ R10, R31, UR6 ;  /* 0x000000061f0a7c20 */ /* 0x000fc80008410000 */
[----:B-----5:R-:W-:Y:S01]  /*6910*/  FFMA.FTZ R13, R47, R10, R51 ;  /* 0x0000000a2f0d7223 */ /* 0x020fe20000010033 */
[----:B----4-:R-:W-:Y:S02]  /*6920*/  IMAD R7, R7, UR14, RZ ;  /* 0x0000000e07077c24 */ /* 0x010fe4000f8e02ff */
[----:B------:R-:W-:-:S04]  /*6930*/  IMAD.WIDE.U32 R8, R6, UR14, R8 ;  /* 0x0000000e06087c25 */ /* 0x000fc8000f8e0008 */
[----:B------:R-:W-:Y:S02]  /*6940*/  IMAD R11, R6, UR15, R7 ;  /* 0x0000000f060b7c24 */ /* 0x000fe4000f8e0207 */
[----:B------:R-:W-:Y:S01]  /*6950*/  FMUL.FTZ R7, R30, UR6 ;  /* 0x000000061e077c20 */ /* 0x000fe20008410000 */
[----:B-1----:R-:W-:Y:S02]  /*6960*/  LEA R6, P1, R8, UR16, 0x2 ;  /* 0x0000001008067c11 */ /* 0x002fe4000f8210ff */
[----:B------:R-:W-:Y:S01]  /*6970*/  IADD3 R11, PT, PT, R9, R11, RZ ;  /* 0x0000000b090b7210 */ /* 0x000fe20007ffe0ff */
[----:B------:R-:W-:-:S03]  /*6980*/  FFMA.FTZ R12, R46, R7, R50 ;  /* 0x000000072e0c7223 */ /* 0x000fc60000010032 */
[----:B------:R-:W-:-:S05]  /*6990*/  LEA.HI.X R7, R8, UR17, R11, 0x2, P1 ;  /* 0x0000001108077c11 */ /* 0x000fca00088f140b */
[----:B------:R4:W-:Y:S02]  /*69a0*/  STG.E.64 desc[UR12][R6.64], R12 ;  /* 0x0000000c06007986 */ /* 0x0009e4000c101b0c */
.L_x_3804:
[----:B------:R-:W-:Y:S05]  /*69b0*/  BSYNC.RECONVERGENT B1 ;  /* 0x0000000000017941 */ /* 0x000fea0003800200 */
.L_x_3803:
[----:B------:R-:W-:Y:S04]  /*69c0*/  BSSY.RECONVERGENT B1, `(.L_x_3805) ;  /* 0x0000013000017945 */ /* 0x000fe80003800200 */
[----:B------:R-:W-:Y:S05]  /*69d0*/  @P4 BRA `(.L_x_3806) ;  /* 0x0000000000444947 */ /* 0x000fea0003800000 */
[----:B------:R-:W0:Y:S01]  /*69e0*/  LDCU.64 UR14, c[0x0][0x3e0] ;  /* 0x00007c00ff0e77ac */ /* 0x000e220008000a00 */
[----:B----4-:R-:W-:Y:S01]  /*69f0*/  MOV R6, R86 ;  /* 0x0000005600067202 */ /* 0x010fe20000000f00 */
[----:B------:R-:W-:Y:S01]  /*6a00*/  FADD.FTZ R32, R32, -UR4 ;  /* 0x8000000420207e21 */ /* 0x000fe20008010000 */
[----:B------:R-:W-:Y:S01]  /*6a10*/  MOV R7, R89 ;  /* 0x0000005900077202 */ /* 0x000fe20000000f00 */
[----:B------:R-:W4:Y:S01]  /*6a20*/  LDCU.64 UR16, c[0x0][0x380] ;  /* 0x00007000ff1077ac */ /* 0x000f220008000a00 */
[----:B------:R-:W-:-:S04]  /*6a30*/  FADD.FTZ R33, R33, -UR4 ;  /* 0x8000000421217e21 */ /* 0x000fc80008010000 */
[----:B-123--:R-:W-:-:S04]  /*6a40*/  FMUL.FTZ R8, R33, UR6 ;  /* 0x0000000621087c20 */ /* 0x00efc80008410000 */
[----:B-----5:R-:W-:Y:S01]  /*6a50*/  FFMA.FTZ R11, R47, R8, R51 ;  /* 0x000000082f0b7223 */ /* 0x020fe20000010033 */
[----:B0-----:R-:W-:Y:S02]  /*6a60*/  IMAD R5, R5, UR14, RZ ;  /* 0x0000000e05057c24 */ /* 0x001fe4000f8e02ff */
        /* <DEDUP_REMOVED lines=8> */
.L_x_3806:
[----:B------:R-:W-:Y:S05]  /*6af0*/  BSYNC.RECONVERGENT B1 ;  /* 0x0000000000017941 */ /* 0x000fea0003800200 */
.L_x_3805:
[----:B------:R-:W-:Y:S01]  /*6b00*/  ISETP.GE.U32.AND P5, PT, R3, UR10, PT ;  /* 0x0000000a03007c0c */ /* 0x000fe2000bfa6070 */
[----:B------:R-:W-:Y:S01]  /*6b10*/  BSSY.RECONVERGENT B1, `(.L_x_3807) ;  /* 0x000002a000017945 */ /* 0x000fe20003800200 */
[----:B----4-:R-:W-:Y:S02]  /*6b20*/  SHF.R.S32.HI R12, RZ, 0x1f, R3 ;  /* 0x0000001fff0c7819 */ /* 0x010fe40000011403 */
[C---:B0-----:R-:W-:Y:S02]  /*6b30*/  IADD3 R21, PT, PT, R41.reuse, 0xb0, RZ ;  /* 0x000000b029157810 */ /* 0x041fe40007ffe0ff */
[----:B------:R-:W-:Y:S02]  /*6b40*/  ISETP.GE.AND.EX P5, PT, R12, UR11, PT, P5 ;  /* 0x0000000b0c007c0c */ /* 0x000fe4000bfa6350 */
[C---:B------:R-:W-:Y:S02]  /*6b50*/  IADD3 R10, PT, PT, R41.reuse, 0xb8, RZ ;  /* 0x000000b8290a7810 */ /* 0x040fe40007ffe0ff */
[----:B-123--:R-:W-:-:S02]  /*6b60*/  IADD3 R8, PT, PT, R41, 0xc0, RZ ;  /* 0x000000c029087810 */ /* 0x00efc40007ffe0ff */
        /* <DEDUP_REMOVED lines=25> */
[----:B------:R-:W-:-:S05]  /*6d00*/  MOV R12, R86 ;  /* 0x00000056000c7202 */ /* 0x000fca0000000f00 */
[----:B------:R-:W-:-:S04]  /*6d10*/  IMAD.WIDE.U32 R14, R3, UR14, R12 ;  /* 0x0000000e030e7c25 */ /* 0x000fc8000f8e000c */
[----:B------:R-:W-:Y:S02]  /*6d20*/  IMAD R13, R3, UR15, R16 ;  /* 0x0000000f030d7c24 */ /* 0x000fe4000f8e0210 */
[----:B------:R-:W-:Y:S01]  /*6d30*/  FMUL.FTZ R3, R34, UR6 ;  /* 0x0000000622037c20 */ /* 0x000fe20008410000 */
[----:B-1----:R-:W-:Y:S01]  /*6d40*/  LEA R12, P5, R14, UR16, 0x2 ;  /* 0x000000100e0c7c11 */ /* 0x002fe2000f8a10ff */
[----:B------:R-:W-:Y:S01]  /*6d50*/  FMUL.FTZ R16, R35, UR6 ;  /* 0x0000000623107c20 */ /* 0x000fe20008410000 */
[----:B------:R-:W-:Y:S01]  /*6d60*/  IADD3 R13, PT, PT, R15, R13, RZ ;  /* 0x0000000d0f0d7210 */ /* 0x000fe20007ffe0ff */
[----:B-----5:R-:W-:Y:S02]  /*6d70*/  FFMA.FTZ R18, R46, R3, R50 ;  /* 0x000000032e127223 */ /* 0x020fe40000010032 */
[----:B------:R-:W-:Y:S01]  /*6d80*/  FFMA.FTZ R19, R47, R16, R51 ;  /* 0x000000102f137223 */ /* 0x000fe20000010033 */
[----:B------:R-:W-:-:S05]  /*6d90*/  LEA.HI.X R13, R14, UR17, R13, 0x2, P5 ;  /* 0x000000110e0d7c11 */ /* 0x000fca000a8f140d */
[----:B------:R0:W-:Y:S02]  /*6da0*/  STG.E.64 desc[UR12][R12.64], R18 ;  /* 0x000000120c007986 */ /* 0x0001e4000c101b0c */
.L_x_3808:
[----:B------:R-:W-:Y:S05]  /*6db0*/  BSYNC.RECONVERGENT B1 ;  /* 0x0000000000017941 */ /* 0x000fea0003800200 */
.L_x_3807:
        /* <DEDUP_REMOVED lines=10> */
[----:B-----5:R-:W-:Y:S01]  /*6e60*/  FFMA.FTZ R16, R46, R3, R50 ;  /* 0x000000032e107223 */ /* 0x020fe20000010032 */
[----:B-1----:R-:W-:Y:S02]  /*6e70*/  IMAD R17, R17, UR14, RZ ;  /* 0x0000000e11117c24 */ /* 0x002fe4000f8e02ff */
[----:B------:R-:W-:-:S04]  /*6e80*/  IMAD.WIDE.U32 R12, R2, UR14, R12 ;  /* 0x0000000e020c7c25 */ /* 0x000fc8000f8e000c */
[----:B------:R-:W-:Y:S01]  /*6e90*/  IMAD R17, R2, UR15, R17 ;  /* 0x0000000f02117c24 */ /* 0x000fe2000f8e0211 */
[----:B0-----:R-:W-:-:S04]  /*6ea0*/  LEA R2, P2, R12, UR16, 0x2 ;  /* 0x000000100c027c11 */ /* 0x001fc8000f8410ff */
[----:B------:R-:W-:-:S04]  /*6eb0*/  IADD3 R17, PT, PT, R13, R17, RZ ;  /* 0x000000110d117210 */ /* 0x000fc80007ffe0ff */
[----:B------:R-:W-:Y:S01]  /*6ec0*/  LEA.HI.X R3, R12, UR17, R17, 0x2, P2 ;  /* 0x000000110c037c11 */ /* 0x000fe200090f1411 */
[----:B------:R-:W-:-:S05]  /*6ed0*/  FFMA.FTZ R17, R47, R14, R51 ;  /* 0x0000000e2f117223 */ /* 0x000fca0000010033 */
[----:B------:R1:W-:Y:S02]  /*6ee0*/  STG.E.64 desc[UR12][R2.64], R16 ;  /* 0x0000001002007986 */ /* 0x0003e4000c101b0c */
.L_x_3810:
[----:B------:R-:W-:Y:S05]  /*6ef0*/  BSYNC.RECONVERGENT B1 ;  /* 0x0000000000017941 */ /* 0x000fea0003800200 */
.L_x_3809:
[----:B------:R-:W-:Y:S04]  /*6f00*/  BSSY.RECONVERGENT B1, `(.L_x_3811) ;  /* 0x0000013000017945 */ /* 0x000fe80003800200 */
[----:B------:R-:W-:Y:S05]  /*6f10*/  @P1 BRA `(.L_x_3812) ;  /* 0x0000000000441947 */ /* 0x000fea0003800000 */
[----:B------:R-:W2:Y:S01]  /*6f20*/  LDCU.64 UR14, c[0x0][0x3e0] ;  /* 0x00007c00ff0e77ac */ /* 0x000ea20008000a00 */
[----:B-1----:R-:W-:Y:S01]  /*6f30*/  MOV R2, R86 ;  /* 0x0000005600027202 */ /* 0x002fe20000000f00 */
[----:B------:R-:W-:Y:S01]  /*6f40*/  FADD.FTZ R38, R38, -UR4 ;  /* 0x8000000426267e21 */ /* 0x000fe20008010000 */
[----:B------:R-:W-:Y:S01]  /*6f50*/  MOV R3, R89 ;  /* 0x0000005900037202 */ /* 0x000fe20000000f00 */
[----:B------:R-:W1:Y:S01]  /*6f60*/  LDCU.64 UR16, c[0x0][0x380] ;  /* 0x00007000ff1077ac */ /* 0x000e620008000a00 */
[----:B------:R-:W-:-:S04]  /*6f70*/  FADD.FTZ R39, R39, -UR4 ;  /* 0x8000000427277e21 */ /* 0x000fc80008010000 */
[----:B------:R-:W-:-:S04]  /*6f80*/  FMUL.FTZ R14, R39, UR6 ;  /* 0x00000006270e7c20 */ /* 0x000fc80008410000 */
[----:B-----5:R-:W-:Y:S01]  /*6f90*/  FFMA.FTZ R17, R47, R14, R51 ;  /* 0x0000000e2f117223 */ /* 0x020fe20000010033 */
[----:B--2---:R-:W-:Y:S02]  /*6fa0*/  IMAD R20, R20, UR14, RZ ;  /* 0x0000000e14147c24 */ /* 0x004fe4000f8e02ff */
[----:B0-----:R-:W-:-:S04]  /*6fb0*/  IMAD.WIDE.U32 R12, R21, UR14, R2 ;  /* 0x0000000e150c7c25 */ /* 0x001fc8000f8e0002 */
[----:B------:R-:W-:Y:S01]  /*6fc0*/  FMUL.FTZ R3, R38, UR6 ;  /* 0x0000000626037c20 */ /* 0x000fe20008410000 */
[----:B------:R-:W-:Y:S01]  /*6fd0*/  IMAD R21, R21, UR15, R20 ;  /* 0x0000000f15157c24 */ /* 0x000fe2000f8e0214 */
[----:B-1----:R-:W-:Y:S02]  /*6fe0*/  LEA R2, P1, R12, UR16, 0x2 ;  /* 0x000000100c027c11 */ /* 0x002fe4000f8210ff */
[----:B------:R-:W-:Y:S02]  /*6ff0*/  FFMA.FTZ R16, R46, R3, R50 ;  /* 0x000000032e107223 */ /* 0x000fe40000010032 */
[----:B------:R-:W-:-:S04]  /*7000*/  IADD3 R21, PT, PT, R13, R21, RZ ;  /* 0x000000150d157210 */ /* 0x000fc80007ffe0ff */
[----:B------:R-:W-:-:S05]  /*7010*/  LEA.HI.X R3, R12, UR17, R21, 0x2, P1 ;  /* 0x000000110c037c11 */ /* 0x000fca00088f1415 */
[----:B------:R2:W-:Y:S02]  /*7020*/  STG.E.64 desc[UR12][R2.64], R16 ;  /* 0x0000001002007986 */ /* 0x0005e4000c101b0c */
.L_x_3812:
[----:B------:R-:W-:Y:S05]  /*7030*/  BSYNC.RECONVERGENT B1 ;  /* 0x0000000000017941 */ /* 0x000fea0003800200 */
.L_x_3811:
        /* <DEDUP_REMOVED lines=9> */
[----:B0-----:R-:W-:-:S04]  /*70d0*/  IMAD.WIDE.U32 R12, R10, UR14, R2 ;  /* 0x0000000e0a0c7c25 */ /* 0x001fc8000f8e0002 */
        /* <DEDUP_REMOVED lines=9> */
.L_x_3814:
[----:B------:R-:W-:Y:S05]  /*7170*/  BSYNC.RECONVERGENT B1 ;  /* 0x0000000000017941 */ /* 0x000fea0003800200 */
.L_x_3813:
[----:B------:R-:W-:Y:S04]  /*7180*/  BSSY.RECONVERGENT B1, `(.L_x_3815) ;  /* 0x0000013000017945 */ /* 0x000fe80003800200 */
[----:B------:R-:W-:Y:S05]  /*7190*/  @P3 BRA `(.L_x_3816) ;  /* 0x0000000000443947 */ /* 0x000fea0003800000 */
[----:B------:R-:W4:Y:S01]  /*71a0*/  LDCU.64 UR14, c[0x0][0x3e0] ;  /* 0x00007c00ff0e77ac */ /* 0x000f220008000a00 */
[----:B-123--:R-:W-:Y:S01]  /*71b0*/  MOV R2, R86 ;  /* 0x0000005600027202 */ /* 0x00efe20000000f00 */
[----:B------:R-:W-:Y:S01]  /*71c0*/  FADD.FTZ R58, R58, -UR4 ;  /* 0x800000043a3a7e21 */ /* 0x000fe20008010000 */
[----:B------:R-:W-:Y:S01]  /*71d0*/  MOV R3, R89 ;  /* 0x0000005900037202 */ /* 0x000fe20000000f00 */
[----:B------:R-:W1:Y:S01]  /*71e0*/  LDCU.64 UR16, c[0x0][0x380] ;  /* 0x00007000ff1077ac */ /* 0x000e620008000a00 */
[----:B------:R-:W-:Y:S01]  /*71f0*/  FADD.FTZ R59, R59, -UR4 ;  /* 0x800000043b3b7e21 */ /* 0x000fe20008010000 */
[----:B----4-:R-:W-:Y:S02]  /*7200*/  IMAD R9, R9, UR14, RZ ;  /* 0x0000000e09097c24 */ /* 0x010fe4000f8e02ff */
        /* <DEDUP_REMOVED lines=10> */
.L_x_3816:
[----:B------:R-:W-:Y:S05]  /*72b0*/  BSYNC.RECONVERGENT B1 ;  /* 0x0000000000017941 */ /* 0x000fea0003800200 */
.L_x_3815:
[----:B------:R-:W-:Y:S04]  /*72c0*/  BSSY.RECONVERGENT B1, `(.L_x_3817) ;  /* 0x0000013000017945 */ /* 0x000fe80003800200 */
[----:B------:R-:W-:Y:S05]  /*72d0*/  @P4 BRA `(.L_x_3818) ;  /* 0x0000000000444947 */ /* 0x000fea0003800000 */
[----:B------:R-:W0:Y:S01]  /*72e0*/  LDCU.64 UR14, c[0x0][0x3e0] ;  /* 0x00007c00ff0e77ac */ /* 0x000e220008000a00 */
[----:B-1234-:R-:W-:Y:S01]  /*72f0*/  MOV R2, R86 ;  /* 0x0000005600027202 */ /* 0x01efe20000000f00 */
[----:B------:R-:W-:Y:S01]  /*7300*/  FADD.FTZ R60, R60, -UR4 ;  /* 0x800000043c3c7e21 */ /* 0x000fe20008010000 */
[----:B------:R-:W-:Y:S01]  /*7310*/  MOV R3, R89 ;  /* 0x0000005900037202 */ /* 0x000fe20000000f00 */
[----:B------:R-:W1:Y:S01]  /*7320*/  LDCU.64 UR16, c[0x0][0x380] ;  /* 0x00007000ff1077ac */ /* 0x000e620008000a00 */
[----:B------:R-:W-:Y:S01]  /*7330*/  FADD.FTZ R61, R61, -UR4 ;  /* 0x800000043d3d7e21 */ /* 0x000fe20008010000 */
[----:B0-----:R-:W-:Y:S02]  /*7340*/  IMAD R7, R7, UR14, RZ ;  /* 0x0000000e07077c24 */ /* 0x001fe4000f8e02ff */
        /* <DEDUP_REMOVED lines=10> */
.L_x_3818:
[----:B------:R-:W-:Y:S05]  /*73f0*/  BSYNC.RECONVERGENT B1 ;  /* 0x0000000000017941 */ /* 0x000fea0003800200 */
.L_x_3817:
[----:B------:R-:W-:Y:S01]  /*7400*/  ISETP.GE.U32.AND P5, PT, R5, UR10, PT ;  /* 0x0000000a05007c0c */ /* 0x000fe2000bfa6070 */
[----:B------:R-:W-:Y:S01]  /*7410*/  BSSY.RECONVERGENT B1, `(.L_x_3819) ;  /* 0x0000028000017945 */ /* 0x000fe20003800200 */
[----:B------:R-:W-:Y:S02]  /*7420*/  SHF.R.S32.HI R7, RZ, 0x1f, R5 ;  /* 0x0000001fff077819 */ /* 0x000fe40000011405 */
[----:B-12---:R-:W-:Y:S02]  /*7430*/  IADD3 R17, PT, PT, R41, 0xe0, RZ ;  /* 0x000000e029117810 */ /* 0x006fe40007ffe0ff */
[----:B------:R-:W-:Y:S02]  /*7440*/  ISETP.GE.AND.EX P5, PT, R7, UR11, PT, P5 ;  /* 0x0000000b07007c0c */ /* 0x000fe4000bfa6350 */
[C---:B0-----:R-:W-:Y:S02]  /*7450*/  IADD3 R19, PT, PT, R41.reuse, 0xe8, RZ ;  /* 0x000000e829137810 */ /* 0x041fe40007ffe0ff */
        /* <DEDUP_REMOVED lines=24> */
[----:B0-----:R-:W-:Y:S02]  /*75e0*/  IMAD R12, R7, UR14, RZ ;  /* 0x0000000e070c7c24 */ /* 0x001fe4000f8e02ff */
        /* <DEDUP_REMOVED lines=10> */
.L_x_3820:
[----:B------:R-:W-:Y:S05]  /*7690*/  BSYNC.RECONVERGENT B1 ;  /* 0x0000000000017941 */ /* 0x000fea0003800200 */
.L_x_3819:
        /* <DEDUP_REMOVED lines=19> */
.L_x_3822:
[----:B------:R-:W-:Y:S05]  /*77d0*/  BSYNC.RECONVERGENT B1 ;  /* 0x0000000000017941 */ /* 0x000fea0003800200 */
.L_x_3821:
        /* <DEDUP_REMOVED lines=19> */
.L_x_3824:
[----:B------:R-:W-:Y:S05]  /*7910*/  BSYNC.RECONVERGENT B1 ;  /* 0x0000000000017941 */ /* 0x000fea0003800200 */
.L_x_3823:
[----:B------:R-:W-:Y:S04]  /*7920*/  BSSY.RECONVERGENT B1, `(.L_x_3825) ;  /* 0x0000013000017945 */ /* 0x000fe80003800200 */
[----:B------:R-:W-:Y:S05]  /*7930*/  @P6 BRA `(.L_x_3826) ;  /* 0x0000000000446947 */ /* 0x000fea0003800000 */
[----:B------:R-:W3:Y:S01]  /*7940*/  LDCU.64 UR14, c[0x0][0x3e0] ;  /* 0x00007c00ff0e77ac */ /* 0x000ee20008000a00 */
[----:B-12---:R-:W-:Y:S01]  /*7950*/  MOV R4, R86 ;  /* 0x0000005600047202 */ /* 0x006fe20000000f00 */
[----:B------:R-:W-:Y:S01]  /*7960*/  FADD.FTZ R68, R68, -UR4 ;  /* 0x8000000444447e21 */ /* 0x000fe20008010000 */
[----:B------:R-:W-:Y:S01]  /*7970*/  MOV R5, R89 ;  /* 0x0000005900057202 */ /* 0x000fe20000000f00 */
[----:B------:R-:W1:Y:S01]  /*7980*/  LDCU.64 UR16, c[0x0][0x380] ;  /* 0x00007000ff1077ac */ /* 0x000e620008000a00 */
[----:B------:R-:W-:-:S04]  /*7990*/  FADD.FTZ R69, R69, -UR4 ;  /* 0x8000000445457e21 */ /* 0x000fc80008010000 */
[----:B------:R-:W-:-:S04]  /*79a0*/  FMUL.FTZ R10, R69, UR6 ;  /* 0x00000006450a7c20 */ /* 0x000fc80008410000 */
[----:B-----5:R-:W-:Y:S01]  /*79b0*/  FFMA.FTZ R13, R47, R10, R51 ;  /* 0x0000000a2f0d7223 */ /* 0x020fe20000010033 */
[----:B---3--:R-:W-:Y:S02]  /*79c0*/  IMAD R18, R18, UR14, RZ ;  /* 0x0000000e12127c24 */ /* 0x008fe4000f8e02ff */
        /* <DEDUP_REMOVED lines=8> */
.L_x_3826:
[----:B------:R-:W-:Y:S05]  /*7a50*/  BSYNC.RECONVERGENT B1 ;  /* 0x0000000000017941 */ /* 0x000fea0003800200 */
.L_x_3825:
[----:B------:R-:W-:Y:S04]  /*7a60*/  BSSY.RECONVERGENT B1, `(.L_x_3827) ;  /* 0x0000013000017945 */ /* 0x000fe80003800200 */
[----:B------:R-:W-:Y:S05]  /*7a70*/  @P3 BRA `(.L_x_3828) ;  /* 0x0000000000443947 */ /* 0x000fea0003800000 */
[----:B------:R-:W0:Y:S01]  /*7a80*/  LDCU.64 UR14, c[0x0][0x3e0] ;  /* 0x00007c00ff0e77ac */ /* 0x000e220008000a00 */
[----:B-123--:R-:W-:Y:S01]  /*7a90*/  MOV R4, R86 ;  /* 0x0000005600047202 */ /* 0x00efe20000000f00 */
        /* <DEDUP_REMOVED lines=15> */
.L_x_3828:
[----:B------:R-:W-:Y:S05]  /*7b90*/  BSYNC.RECONVERGENT B1 ;  /* 0x0000000000017941 */ /* 0x000fea0003800200 */
.L_x_3827:
[----:B------:R-:W-:Y:S05]  /*7ba0*/  @P4 BRA `(.L_x_3829) ;  /* 0x0000004400444947 */ /* 0x000fea0003800000 */
[----:B------:R-:W0:Y:S01]  /*7bb0*/  LDCU.64 UR10, c[0x0][0x3e0] ;  /* 0x00007c00ff0a77ac */ /* 0x000e220008000a00 */
[----:B------:R-:W-:Y:S01]  /*7bc0*/  MOV R87, R89 ;  /* 0x0000005900577202 */ /* 0x000fe20000000f00 */
[----:B------:R-:W-:Y:S01]  /*7bd0*/  FADD.FTZ R72, R72, -UR4 ;  /* 0x8000000448487e21 */ /* 0x000fe20008010000 */
[----:B------:R-:W-:Y:S01]  /*7be0*/  FADD.FTZ R73, R73, -UR4 ;  /* 0x8000000449497e21 */ /* 0x000fe20008010000 */
[----:B------:R-:W0:Y:S02]  /*7bf0*/  LDCU.64 UR14, c[0x0][0x380] ;  /* 0x00007000ff0e77ac */ /* 0x000e240008000a00 */
[----:B------:R-:W-:Y:S01]  /*7c00*/  FMUL.FTZ R3, R72, UR6 ;  /* 0x0000000648037c20 */ /* 0x000fe20008410000 */
[----:B-1234-:R-:W-:-:S03]  /*7c10*/  FMUL.FTZ R4, R73, UR6 ;  /* 0x0000000649047c20 */ /* 0x01efc60008410000 */
[----:B-----5:R-:W-:Y:S01]  /*7c20*/  FFMA.FTZ R46, R46, R3, R50 ;  /* 0x000000032e2e7223 */ /* 0x020fe20000010032 */
[----:B------:R-:W-:Y:S01]  /*7c30*/  FFMA.FTZ R47, R47, R4, R51 ;  /* 0x000000042f2f7223 */ /* 0x000fe20000010033 */
[----:B0-----:R-:W-:Y:S02]  /*7c40*/  IMAD R2, R2, UR10, RZ ;  /* 0x0000000a02027c24 */ /* 0x001fe4000f8e02ff */
[----:B------:R-:W-:-:S04]  /*7c50*/  IMAD.WIDE.U32 R86, R41, UR10, R86 ;  /* 0x0000000a29567c25 */ /* 0x000fc8000f8e0056 */
[----:B------:R-:W-:Y:S01]  /*7c60*/  IMAD R41, R41, UR11, R2 ;  /* 0x0000000b29297c24 */ /* 0x000fe2000f8e0202 */
[----:B------:R-:W-:-:S04]  /*7c70*/  LEA R2, P1, R86, UR14, 0x2 ;  /* 0x0000000e56027c11 */ /* 0x000fc8000f8210ff */
[----:B------:R-:W-:-:S04]  /*7c80*/  IADD3 R41, PT, PT, R87, R41, RZ ;  /* 0x0000002957297210 */ /* 0x000fc80007ffe0ff */
[----:B------:R-:W-:-:S05]  /*7c90*/  LEA.HI.X R3, R86, UR15, R41, 0x2, P1 ;  /* 0x0000000f56037c11 */ /* 0x000fca00088f1429 */
[----:B------:R0:W-:Y:S01]  /*7ca0*/  STG.E.64 desc[UR12][R2.64], R46 ;  /* 0x0000002e02007986 */ /* 0x0001e2000c101b0c */
[----:B------:R-:W-:Y:S05]  /*7cb0*/  BRA `(.L_x_3829) ;  /* 0x0000004400007947 */ /* 0x000fea0003800000 */
.L_x_3766:
        /* <DEDUP_REMOVED lines=17> */
[----:B------:R-:W0:Y:S01]  /*7dd0*/  LDCU.64 UR14, c[0x0][0x3e0] ;  /* 0x00007c00ff0e77ac */ /* 0x000e220008000a00 */
[----:B------:R-:W-:Y:S01]  /*7de0*/  MOV R45, R89 ;  /* 0x00000059002d7202 */ /* 0x000fe20000000f00 */
[----:B------:R-:W-:Y:S01]  /*7df0*/  FMUL.FTZ R43, R80, UR6 ;  /* 0x00000006502b7c20 */ /* 0x000fe20008410000 */
[----:B------:R-:W-:Y:S01]  /*7e00*/  FMUL.FTZ R44, R81, UR6 ;  /* 0x00000006512c7c20 */ /* 0x000fe20008410000 */
        /* <DEDUP_REMOVED lines=21> */
.L_x_3831:
[----:B------:R-:W-:Y:S05]  /*7f60*/  BSYNC.RECONVERGENT B1 ;  /* 0x0000000000017941 */ /* 0x000fea0003800200 */
.L_x_3830:
[----:B------:R-:W-:Y:S04]  /*7f70*/  BSSY.RECONVERGENT B1, `(.L_x_3832) ;  /* 0x000001d000017945 */ /* 0x000fe80003800200 */
[----:B------:R-:W-:Y:S05]  /*7f80*/  @P2 BRA `(.L_x_3833) ;  /* 0x00000000006c2947 */ /* 0x000fea0003800000 */
[----:B------:R-:W-:Y:S01]  /*7f90*/  FADD.FTZ R78, R78, -UR4 ;  /* 0x800000044e4e7e21 */ /* 0x000fe20008010000 */
[----:B------:R-:W-:Y:S01]  /*7fa0*/  FADD.FTZ R79, R79, -UR4 ;  /* 0x800000044f4f7e21 */ /* 0x000fe20008010000 */
[----:B------:R-:W1:Y:S02]  /*7fb0*/  LDCU.64 UR14, c[0x0][0x3e0] ;  /* 0x00007c00ff0e77ac */ /* 0x000e640008000a00 */
[----:B0-----:R-:W-:Y:S01]  /*7fc0*/  FMUL.FTZ R43, R78, UR6 ;  /* 0x000000064e2b7c20 */ /* 0x001fe20008410000 */
        /* <DEDUP_REMOVED lines=23> */
.L_x_3833:
[----:B------:R-:W-:Y:S05]  /*8140*/  BSYNC.RECONVERGENT B1 ;  /* 0x0000000000017941 */ /* 0x000fea0003800200 */
.L_x_3832:
[----:B------:R-:W-:Y:S01]  /*8150*/  ISETP.GE.U32.AND P5, PT, R49, UR10, PT ;  /* 0x0000000a31007c0c */ /* 0x000fe2000bfa6070 */
[----:B------:R-:W-:Y:S01]  /*8160*/  BSSY.RECONVERGENT B1, `(.L_x_3834) ;  /* 0x0000032000017945 */ /* 0x000fe20003800200 */
[----:B------:R-:W-:Y:S02]  /*8170*/  SHF.R.S32.HI R48, RZ, 0x1f, R49 ;  /* 0x0000001fff307819 */ /* 0x000fe40000011431 */
[C---:B0-----:R-:W-:Y:S02]  /*8180*/  IADD3 R42, PT, PT, R41.reuse, 0x20, RZ ;  /* 0x00000020292a7810 */ /* 0x041fe40007ffe0ff */
[----:B------:R-:W-:Y:S02]  /*8190*/  ISETP.GE.AND.EX P5, PT, R48, UR11, PT, P5 ;  /* 0x0000000b30007c0c */ /* 0x000fe4000bfa6350 */
[C---:B------:R-:W-:Y:S02]  /*81a0*/  IADD3 R43, PT, PT, R41.reuse, 0x28, RZ ;  /* 0x00000028292b7810 */ /* 0x040fe40007ffe0ff */
        /* <DEDUP_REMOVED lines=45> */
.L_x_3835:
[----:B------:R-:W-:Y:S05]  /*8480*/  BSYNC.RECONVERGENT B1 ;  /* 0x0000000000017941 */ /* 0x000fea0003800200 */
.L_x_3834:
[----:B------:R-:W-:Y:S01]  /*8490*/  BSSY.RECONVERGENT B1, `(.L_x_3836) ;  /* 0x000001f000017945 */ /* 0x000fe20003800200 */
[C---:B------:R-:W-:Y:S02]  /*84a0*/  IADD3 R76, PT, PT, R41.reuse, 0x40, RZ ;  /* 0x00000040294c7810 */ /* 0x040fe40007ffe0ff */
[----:B------:R-:W-:Y:S01]  /*84b0*/  IADD3 R77, PT, PT, R41, 0x48, RZ ;  /* 0x00000048294d7810 */ /* 0x000fe20007ffe0ff */
[----:B------:R-:W-:Y:S06]  /*84c0*/  @P2 BRA `(.L_x_3837) ;  /* 0x00000000006c2947 */ /* 0x000fec0003800000 */
[----:B------:R-:W-:Y:S01]  /*84d0*/  FADD.FTZ R74, R74, -UR4 ;  /* 0x800000044a4a7e21 */ /* 0x000fe20008010000 */
[----:B0-----:R-:W-:Y:S01]  /*84e0*/  FADD.FTZ R48, R75, -UR4 ;  /* 0x800000044b307e21 */ /* 0x001fe20008010000 */
        /* <DEDUP_REMOVED lines=25> */
.L_x_3837:
[----:B------:R-:W-:Y:S05]  /*8680*/  BSYNC.RECONVERGENT B1 ;  /* 0x0000000000017941 */ /* 0x000fea0003800200 */
.L_x_3836:
[----:B------:R-:W-:Y:S04]  /*8690*/  BSSY.RECONVERGENT B1, `(.L_x_3838) ;  /* 0x000001d000017945 */ /* 0x000fe80003800200 */
[----:B------:R-:W-:Y:S05]  /*86a0*/  @P1 BRA `(.L_x_3839) ;  /* 0x00000000006c1947 */ /* 0x000fea0003800000 */
[----:B------:R-:W-:Y:S01]  /*86b0*/  FADD.FTZ R2, R2, -UR4 ;  /* 0x8000000402027e21 */ /* 0x000fe20008010000 */
[----:B------:R-:W-:Y:S01]  /*86c0*/  FADD.FTZ R3, R3, -UR4 ;  /* 0x8000000403037e21 */ /* 0x000fe20008010000 */
[----:B------:R-:W2:Y:S02]  /*86d0*/  LDCU.64 UR14, c[0x0][0x3e0] ;  /* 0x00007c00ff0e77ac */ /* 0x000ea40008000a00 */
[----:B01----:R-:W-:Y:S01]  /*86e0*/  FMUL.FTZ R49, R2, UR6 ;  /* 0x0000000602317c20 */ /* 0x003fe20008410000 */
        /* <DEDUP_REMOVED lines=23> */
.L_x_3839:
[----:B------:R-:W-:Y:S05]  /*8860*/  BSYNC.RECONVERGENT B1 ;  /* 0x0000000000017941 */ /* 0x000fea0003800200 */
.L_x_3838:
[----:B------:R-:W-:Y:S04]  /*8870*/  BSSY.RECONVERGENT B1, `(.L_x_3840) ;  /* 0x000001d000017945 */ /* 0x000fe80003800200 */
[----:B------:R-:W-:Y:S05]  /*8880*/  @P6 BRA `(.L_x_3841) ;  /* 0x00000000006c6947 */ /* 0x000fea0003800000 */
[----:B------:R-:W-:Y:S01]  /*8890*/  FADD.FTZ R4, R4, -UR4 ;  /* 0x8000000404047e21 */ /* 0x000fe20008010000 */
[----:B------:R-:W-:Y:S01]  /*88a0*/  FADD.FTZ R5, R5, -UR4 ;  /* 0x8000000405057e21 */ /* 0x000fe20008010000 */
[----:B------:R-:W3:Y:S02]  /*88b0*/  LDCU.64 UR14, c[0x0][0x3e0] ;  /* 0x00007c00ff0e77ac */ /* 0x000ee40008000a00 */
[----:B--2---:R-:W-:Y:S01]  /*88c0*/  FMUL.FTZ R3, R4, UR6 ;  /* 0x0000000604037c20 */ /* 0x004fe20008410000 */
[----:B------:R-:W-:Y:S01]  /*88d0*/  FMUL.FTZ R42, R5, UR6 ;  /* 0x00000006052a7c20 */ /* 0x000fe20008410000 */
[----:B------:R-:W2:Y:S02]  /*88e0*/  LDCU.64 UR16, c[0x0][0x380] ;  /* 0x00007000ff1077ac */ /* 0x000ea40008000a00 */
[----:B-----5:R-:W-:Y:S01]  /*88f0*/  FFMA.FTZ R40, R46, R3, R50 ;  /* 0x000000032e287223 */ /* 0x020fe20000010032 */
[----:B------:R-:W-:Y:S01]  /*8900*/  FFMA.FTZ R42, R47, R42, R51 ;  /* 0x0000002a2f2a7223 */ /* 0x000fe20000010033 */
[----:B------:R-:W-:-:S02]  /*8910*/  MOV R3, R89 ;  /* 0x0000005900037202 */ /* 0x000fc40000000f00 */
[----:B------:R-:W-:Y:S01]  /*8920*/  FMUL.FTZ R2, R40, -1.4426950216293334961 ;  /* 0xbfb8aa3b28027820 */ /* 0x000fe20000410000 */
[----:B------:R-:W-:-:S05]  /*8930*/  FMUL.FTZ R4, R42, -1.4426950216293334961 ;  /* 0xbfb8aa3b2a047820 */ /* 0x000fca0000410000 */
[----:B------:R-:W0:Y:S01]  /*8940*/  MUFU.EX2 R2, R2 ;  /* 0x0000000200027308 */ /* 0x000e220000000800 */
[----:B---3--:R-:W-:-:S03]  /*8950*/  IMAD R54, R55, UR14, RZ ;  /* 0x0000000e37367c24 */ /* 0x008fc6000f8e02ff */
[----:B------:R-:W3:Y:S01]  /*8960*/  MUFU.EX2 R4, R4 ;  /* 0x0000000400047308 */ /* 0x000ee20000000800 */
[----:B01----:R-:W-:Y:S01]  /*8970*/  FADD.FTZ R48, R2, 1 ;  /* 0x3f80000002307421 */ /* 0x003fe20000010000 */
[----:B------:R-:W-:Y:S01]  /*8980*/  MOV R2, R86 ;  /* 0x0000005600027202 */ /* 0x000fe20000000f00 */
[----:B---3--:R-:W-:Y:S02]  /*8990*/  FADD.FTZ R52, R4, 1 ;  /* 0x3f80000004347421 */ /* 0x008fe40000010000 */
[----:B------:R-:W0:Y:S02]  /*89a0*/  MUFU.RCP R49, R48 ;  /* 0x0000003000317308 */ /* 0x000e240000001000 */
[----:B------:R-:W-:-:S04]  /*89b0*/  IMAD.WIDE.U32 R2, R43, UR14, R2 ;  /* 0x0000000e2b027c25 */ /* 0x000fc8000f8e0002 */
[----:B------:R-:W-:Y:S01]  /*89c0*/  IMAD R43, R43, UR15, R54 ;  /* 0x0000000f2b2b7c24 */ /* 0x000fe2000f8e0236 */
[----:B--2---:R-:W-:Y:S01]  /*89d0*/  LEA R4, P1, R2, UR16, 0x2 ;  /* 0x0000001002047c11 */ /* 0x004fe2000f8210ff */
[----:B------:R-:W1:Y:S03]  /*89e0*/  MUFU.RCP R53, R52 ;  /* 0x0000003400357308 */ /* 0x000e660000001000 */
[----:B------:R-:W-:-:S04]  /*89f0*/  IADD3 R43, PT, PT, R3, R43, RZ ;  /* 0x0000002b032b7210 */ /* 0x000fc80007ffe0ff */
[----:B------:R-:W-:Y:S01]  /*8a00*/  LEA.HI.X R5, R2, UR17, R43, 0x2, P1 ;  /* 0x0000001102057c11 */ /* 0x000fe200088f142b */
[----:B0-----:R-:W-:Y:S01]  /*8a10*/  FMUL.FTZ R2, R40, R49 ;  /* 0x0000003128027220 */ /* 0x001fe20000410000 */
[----:B-1----:R-:W-:-:S05]  /*8a20*/  FMUL.FTZ R3, R42, R53 ;  /* 0x000000352a037220 */ /* 0x002fca0000410000 */
[----:B------:R3:W-:Y:S02]  /*8a30*/  STG.E.64 desc[UR12][R4.64], R2 ;  /* 0x0000000204007986 */ /* 0x0007e4000c101b0c */
.L_x_3841:
[----:B------:R-:W-:Y:S05]  /*8a40*/  BSYNC.RECONVERGENT B1 ;  /* 0x0000000000017941 */ /* 0x000fea0003800200 */
.L_x_3840:
[----:B------:R-:W-:Y:S04]  /*8a50*/  BSSY.RECONVERGENT B1, `(.L_x_3842) ;  /* 0x000001d000017945 */ /* 0x000fe80003800200 */
[----:B------:R-:W-:Y:S05]  /*8a60*/  @P3 BRA `(.L_x_3843) ;  /* 0x00000000006c3947 */ /* 0x000fea0003800000 */
[----:B------:R-:W-:Y:S01]  /*8a70*/  FADD.FTZ R6, R6, -UR4 ;  /* 0x8000000406067e21 */ /* 0x000fe20008010000 */
[----:B------:R-:W-:Y:S01]  /*8a80*/  FADD.FTZ R7, R7, -UR4 ;  /* 0x8000000407077e21 */ /* 0x000fe20008010000 */
[----:B------:R-:W4:Y:S02]  /*8a90*/  LDCU.64 UR14, c[0x0][0x3e0] ;  /* 0x00007c00ff0e77ac */ /* 0x000f240008000a00 */
[----:B--23--:R-:W-:Y:S01]  /*8aa0*/  FMUL.FTZ R3, R6, UR6 ;  /* 0x0000000606037c20 */ /* 0x00cfe20008410000 */
[----:B------:R-:W-:Y:S01]  /*8ab0*/  FMUL.FTZ R4, R7, UR6 ;  /* 0x0000000607047c20 */ /* 0x000fe20008410000 */
[----:B------:R-:W2:Y:S02]  /*8ac0*/  LDCU.64 UR16, c[0x0][0x380] ;  /* 0x00007000ff1077ac */ /* 0x000ea40008000a00 */
[----:B-----5:R-:W-:Y:S01]  /*8ad0*/  FFMA.FTZ R43, R46, R3, R50 ;  /* 0x000000032e2b7223 */ /* 0x020fe20000010032 */
[----:B------:R-:W-:Y:S01]  /*8ae0*/  FFMA.FTZ R42, R47, R4, R51 ;  /* 0x000000042f2a7223 */ /* 0x000fe20000010033 */
[----:B------:R-:W-:-:S02]  /*8af0*/  MOV R3, R89 ;  /* 0x0000005900037202 */ /* 0x000fc40000000f00 */
[----:B------:R-:W-:Y:S01]  /*8b00*/  FMUL.FTZ R2, R43, -1.4426950216293334961 ;  /* 0xbfb8aa3b2b027820 */ /* 0x000fe20000410000 */
[----:B------:R-:W-:-:S05]  /*8b10*/  FMUL.FTZ R4, R42, -1.4426950216293334961 ;  /* 0xbfb8aa3b2a047820 */ /* 0x000fca0000410000 */
[----:B------:R-:W3:Y:S01]  /*8b20*/  MUFU.EX2 R2, R2 ;  /* 0x0000000200027308 */ /* 0x000ee20000000800 */
[----:B----4-:R-:W-:-:S03]  /*8b30*/  IMAD R5, R78, UR14, RZ ;  /* 0x0000000e4e057c24 */ /* 0x010fc6000f8e02ff */
[----:B------:R-:W4:Y:S01]  /*8b40*/  MUFU.EX2 R4, R4 ;  /* 0x0000000400047308 */ /* 0x000f220000000800 */
[----:B------:R-:W-:Y:S02]  /*8b50*/  IMAD R5, R44, UR15, R5 ;  /* 0x0000000f2c057c24 */ /* 0x000fe4000f8e0205 */
[----:B---3--:R-:W-:Y:S01]  /*8b60*/  FADD.FTZ R6, R2, 1 ;  /* 0x3f80000002067421 */ /* 0x008fe20000010000 */
[----:B------:R-:W-:Y:S01]  /*8b70*/  MOV R2, R86 ;  /* 0x0000005600027202 */ /* 0x000fe20000000f00 */
[----:B----4-:R-:W-:-:S04]  /*8b80*/  FADD.FTZ R40, R4, 1 ;  /* 0x3f80000004287421 */ /* 0x010fc80000010000 */
[----:B------:R-:W3:Y:S01]  /*8b90*/  MUFU.RCP R6, R6 ;  /* 0x0000000600067308 */ /* 0x000ee20000001000 */
[----:B------:R-:W-:-:S03]  /*8ba0*/  IMAD.WIDE.U32 R2, R44, UR14, R2 ;  /* 0x0000000e2c027c25 */ /* 0x000fc6000f8e0002 */
[----:B--2---:R-:W-:-:S04]  /*8bb0*/  LEA R4, P1, R2, UR16, 0x2 ;  /* 0x0000001002047c11 */ /* 0x004fc8000f8210ff */
[----:B------:R-:W2:Y:S01]  /*8bc0*/  MUFU.RCP R7, R40 ;  /* 0x0000002800077308 */ /* 0x000ea20000001000 */
[----:B------:R-:W-:-:S04]  /*8bd0*/  IADD3 R5, PT, PT, R3, R5, RZ ;  /* 0x0000000503057210 */ /* 0x000fc80007ffe0ff */
[----:B------:R-:W-:Y:S01]  /*8be0*/  LEA.HI.X R5, R2, UR17, R5, 0x2, P1 ;  /* 0x0000001102057c11 */ /* 0x000fe200088f1405 */
[----:B---3--:R-:W-:Y:S01]  /*8bf0*/  FMUL.FTZ R6, R43, R6 ;  /* 0x000000062b067220 */ /* 0x008fe20000410000 */
[----:B--2---:R-:W-:-:S05]  /*8c00*/  FMUL.FTZ R7, R42, R7 ;  /* 0x000000072a077220 */ /* 0x004fca0000410000 */
[----:B------:R4:W-:Y:S02]  /*8c10*/  STG.E.64 desc[UR12][R4.64], R6 ;  /* 0x0000000604007986 */ /* 0x0009e4000c101b0c */
.L_x_3843:
[----:B------:R-:W-:Y:S05]  /*8c20*/  BSYNC.RECONVERGENT B1 ;  /* 0x0000000000017941 */ /* 0x000fea0003800200 */
.L_x_3842:
[----:B------:R-:W-:Y:S04]  /*8c30*/  BSSY.RECONVERGENT B1, `(.L_x_3844) ;  /* 0x000001d000017945 */ /* 0x000fe80003800200 */
[----:B------:R-:W-:Y:S05]  /*8c40*/  @P4 BRA `(.L_x_3845) ;  /* 0x00000000006c4947 */ /* 0x000fea0003800000 */
[----:B------:R-:W-:Y:S01]  /*8c50*/  FADD.FTZ R8, R8, -UR4 ;  /* 0x8000000408087e21 */ /* 0x000fe20008010000 */
[----:B------:R-:W-:Y:S01]  /*8c60*/  FADD.FTZ R9, R9, -UR4 ;  /* 0x8000000409097e21 */ /* 0x000fe20008010000 */
[----:B------:R-:W0:Y:S02]  /*8c70*/  LDCU.64 UR14, c[0x0][0x3e0] ;  /* 0x00007c00ff0e77ac */ /* 0x000e240008000a00 */
[----:B--23--:R-:W-:Y:S01]  /*8c80*/  FMUL.FTZ R3, R8, UR6 ;  /* 0x0000000608037c20 */ /* 0x00cfe20008410000 */
[----:B----4-:R-:W-:Y:S01]  /*8c90*/  FMUL.FTZ R4, R9, UR6 ;  /* 0x0000000609047c20 */ /* 0x010fe20008410000 */
[----:B------:R-:W2:Y:S02]  /*8ca0*/  LDCU.64 UR16, c[0x0][0x380] ;  /* 0x00007000ff1077ac */ /* 0x000ea40008000a00 */
[----:B-----5:R-:W-:Y:S01]  /*8cb0*/  FFMA.FTZ R43, R46, R3, R50 ;  /* 0x000000032e2b7223 */ /* 0x020fe20000010032 */
[----:B------:R-:W-:Y:S01]  /*8cc0*/  FFMA.FTZ R40, R47, R4, R51 ;  /* 0x000000042f287223 */ /* 0x000fe20000010033 */
[----:B------:R-:W-:-:S02]  /*8cd0*/  MOV R3, R89 ;  /* 0x0000005900037202 */ /* 0x000fc40000000f00 */
[----:B------:R-:W-:Y:S01]  /*8ce0*/  FMUL.FTZ R2, R43, -1.4426950216293334961 ;  /* 0xbfb8aa3b2b027820 */ /* 0x000fe20000410000 */
[----:B------:R-:W-:-:S05]  /*8cf0*/  FMUL.FTZ R4, R40, -1.4426950216293334961 ;  /* 0xbfb8aa3b28047820 */ /* 0x000fca0000410000 */
[----:B------:R-:W3:Y:S01]  /*8d00*/  MUFU.EX2 R2, R2 ;  /* 0x0000000200027308 */ /* 0x000ee20000000800 */
[----:B0-----:R-:W-:-:S03]  /*8d10*/  IMAD R42, R79, UR14, RZ ;  /* 0x0000000e4f2a7c24 */ /* 0x001fc6000f8e02ff */
[----:B------:R-:W0:Y:S01]  /*8d20*/  MUFU.EX2 R4, R4 ;  /* 0x0000000400047308 */ /* 0x000e220000000800 */
[----:B---3--:R-:W-:Y:S01]  /*8d30*/  FADD.FTZ R6, R2, 1 ;  /* 0x3f80000002067421 */ /* 0x008fe20000010000 */
[----:B------:R-:W-:Y:S01]  /*8d40*/  MOV R2, R86 ;  /* 0x0000005600027202 */ /* 0x000fe20000000f00 */
[----:B0-----:R-:W-:-:S04]  /*8d50*/  FADD.FTZ R8, R4, 1 ;  /* 0x3f80000004087421 */ /* 0x001fc80000010000 */
[----:B------:R-:W0:Y:S01]  /*8d60*/  MUFU.RCP R6, R6 ;  /* 0x0000000600067308 */ /* 0x000e220000001000 */
[----:B------:R-:W-:-:S04]  /*8d70*/  IMAD.WIDE.U32 R2, R45, UR14, R2 ;  /* 0x0000000e2d027c25 */ /* 0x000fc8000f8e0002 */
[----:B------:R-:W-:Y:S01]  /*8d80*/  IMAD R45, R45, UR15, R42 ;  /* 0x0000000f2d2d7c24 */ /* 0x000fe2000f8e022a */
[----:B--2---:R-:W-:Y:S02]  /*8d90*/  LEA R4, P1, R2, UR16, 0x2 ;  /* 0x0000001002047c11 */ /* 0x004fe4000f8210ff */
[----:B------:R-:W2:Y:S02]  /*8da0*/  MUFU.RCP R7, R8 ;  /* 0x0000000800077308 */ /* 0x000ea40000001000 */
[----:B------:R-:W-:-:S04]  /*8db0*/  IADD3 R45, PT, PT, R3, R45, RZ ;  /* 0x0000002d032d7210 */ /* 0x000fc80007ffe0ff */
[----:B------:R-:W-:Y:S01]  /*8dc0*/  LEA.HI.X R5, R2, UR17, R45, 0x2, P1 ;  /* 0x0000001102057c11 */ /* 0x000fe200088f142d */
[----:B0-----:R-:W-:Y:S01]  /*8dd0*/  FMUL.FTZ R6, R43, R6 ;  /* 0x000000062b067220 */ /* 0x001fe20000410000 */
[----:B--2---:R-:W-:-:S05]  /*8de0*/  FMUL.FTZ R7, R40, R7 ;  /* 0x0000000728077220 */ /* 0x004fca0000410000 */
[----:B------:R0:W-:Y:S02]  /*8df0*/  STG.E.64 desc[UR12][R4.64], R6 ;  /* 0x0000000604007986 */ /* 0x0001e4000c101b0c */
.L_x_3845:
[----:B------:R-:W-:Y:S05]  /*8e00*/  BSYNC.RECONVERGENT B1 ;  /* 0x0000000000017941 */ /* 0x000fea0003800200 */
.L_x_3844:
[----:B------:R-:W-:Y:S01]  /*8e10*/  ISETP.GE.U32.AND P5, PT, R76, UR10, PT ;  /* 0x0000000a4c007c0c */ /* 0x000fe2000bfa6070 */
[----:B------:R-:W-:Y:S01]  /*8e20*/  BSSY.RECONVERGENT B1, `(.L_x_3846) ;  /* 0x0000034000017945 */ /* 0x000fe20003800200 */
[----:B--23--:R-:W-:Y:S02]  /*8e30*/  SHF.R.S32.HI R3, RZ, 0x1f, R76 ;  /* 0x0000001fff037819 */ /* 0x00cfe4000001144c */
        /* <DEDUP_REMOVED lines=10> */
[----:B01----:R-:W-:Y:S02]  /*8ee0*/  SHF.R.S32.HI R49, RZ, 0x1f, R77 ;  /* 0x0000001fff317819 */ /* 0x003fe4000001144d */
        /* <DEDUP_REMOVED lines=9> */
[C---:B----4-:R-:W-:Y:S02]  /*8f80*/  IADD3 R7, PT, PT, R41.reuse, 0x70, RZ ;  /* 0x0000007029077810 */ /* 0x050fe40007ffe0ff */
        /* <DEDUP_REMOVED lines=23> */
[----:B-1----:R-:W-:Y:S02]  /*9100*/  LEA R4, P5, R2, UR16, 0x2 ;  /* 0x0000001002047c11 */ /* 0x002fe4000f8a10ff */
[----:B------:R-:W-:-:S04]  /*9110*/  IADD3 R5, PT, PT, R3, R5, RZ ;  /* 0x0000000503057210 */ /* 0x000fc80007ffe0ff */
[----:B------:R-:W-:Y:S01]  /*9120*/  LEA.HI.X R5, R2, UR17, R5, 0x2, P5 ;  /* 0x0000001102057c11 */ /* 0x000fe2000a8f1405 */
[----:B0-----:R-:W-:Y:S01]  /*9130*/  FMUL.FTZ R3, R11, R54 ;  /* 0x000000360b037220 */ /* 0x001fe20000410000 */
[----:B--2---:R-:W-:-:S05]  /*9140*/  FMUL.FTZ R2, R10, R53 ;  /* 0x000000350a027220 */ /* 0x004fca0000410000 */
[----:B------:R0:W-:Y:S02]  /*9150*/  STG.E.64 desc[UR12][R4.64], R2 ;  /* 0x0000000204007986 */ /* 0x0001e4000c101b0c */
.L_x_3847:
[----:B------:R-:W-:Y:S05]  /*9160*/  BSYNC.RECONVERGENT B1 ;  /* 0x0000000000017941 */ /* 0x000fea0003800200 */
.L_x_3846:
        /* <DEDUP_REMOVED lines=21> */
[----:B------:R-:W-:Y:S01]  /*92c0*/  IMAD R77, R77, UR15, R54 ;  /* 0x0000000f4d4d7c24 */ /* 0x000fe2000f8e0236 */
[----:B0-----:R-:W-:Y:S02]  /*92d0*/  LEA R4, P2, R2, UR16, 0x2 ;  /* 0x0000001002047c11 */ /* 0x001fe4000f8410ff */
[----:B------:R-:W0:Y:S02]  /*92e0*/  MUFU.RCP R11, R12 ;  /* 0x0000000c000b7308 */ /* 0x000e240000001000 */
[----:B------:R-:W-:-:S04]  /*92f0*/  IADD3 R77, PT, PT, R3, R77, RZ ;  /* 0x0000004d034d7210 */ /* 0x000fc80007ffe0ff */
[----:B------:R-:W-:Y:S01]  /*9300*/  LEA.HI.X R5, R2, UR17, R77, 0x2, P2 ;  /* 0x0000001102057c11 */ /* 0x000fe200090f144d */
[----:B-1----:R-:W-:Y:S01]  /*9310*/  FMUL.FTZ R10, R53, R10 ;  /* 0x0000000a350a7220 */ /* 0x002fe20000410000 */
[----:B0-----:R-:W-:-:S05]  /*9320*/  FMUL.FTZ R11, R52, R11 ;  /* 0x0000000b340b7220 */ /* 0x001fca0000410000 */
[----:B------:R1:W-:Y:S02]  /*9330*/  STG.E.64 desc[UR12][R4.64], R10 ;  /* 0x0000000a04007986 */ /* 0x0003e4000c101b0c */
.L_x_3849:
[----:B------:R-:W-:Y:S05]  /*9340*/  BSYNC.RECONVERGENT B1 ;  /* 0x0000000000017941 */ /* 0x000fea0003800200 */
.L_x_3848:
[----:B------:R-:W-:Y:S04]  /*9350*/  BSSY.RECONVERGENT B1, `(.L_x_3850) ;  /* 0x000001d000017945 */ /* 0x000fe80003800200 */
[----:B------:R-:W-:Y:S05]  /*9360*/  @P1 BRA `(.L_x_3851) ;  /* 0x00000000006c1947 */ /* 0x000fea0003800000 */
[----:B------:R-:W-:Y:S01]  /*9370*/  FADD.FTZ R14, R14, -UR4 ;  /* 0x800000040e0e7e21 */ /* 0x000fe20008010000 */
[----:B------:R-:W-:Y:S01]  /*9380*/  FADD.FTZ R15, R15, -UR4 ;  /* 0x800000040f0f7e21 */ /* 0x000fe20008010000 */
[----:B------:R-:W2:Y:S02]  /*9390*/  LDCU.64 UR14, c[0x0][0x3e0] ;  /* 0x00007c00ff0e77ac */ /* 0x000ea40008000a00 */
[----:B0-----:R-:W-:Y:S01]  /*93a0*/  FMUL.FTZ R3, R14, UR6 ;  /* 0x000000060e037c20 */ /* 0x001fe20008410000 */
[----:B-1----:R-:W-:Y:S01]  /*93b0*/  FMUL.FTZ R4, R15, UR6 ;  /* 0x000000060f047c20 */ /* 0x002fe20008410000 */
        /* <DEDUP_REMOVED lines=22> */
.L_x_3851:
[----:B------:R-:W-:Y:S05]  /*9520*/  BSYNC.RECONVERGENT B1 ;  /* 0x0000000000017941 */ /* 0x000fea0003800200 */
.L_x_3850:
[----:B------:R-:W-:Y:S04]  /*9530*/  BSSY.RECONVERGENT B1, `(.L_x_3852) ;  /* 0x000001d000017945 */ /* 0x000fe80003800200 */
[----:B------:R-:W-:Y:S05]  /*9540*/  @P6 BRA `(.L_x_3853) ;  /* 0x00000000006c6947 */ /* 0x000fea0003800000 */
[----:B------:R-:W-:Y:S01]  /*9550*/  FADD.FTZ R16, R16, -UR4 ;  /* 0x8000000410107e21 */ /* 0x000fe20008010000 */
[----:B------:R-:W-:Y:S01]  /*9560*/  FADD.FTZ R17, R17, -UR4 ;  /* 0x8000000411117e21 */ /* 0x000fe20008010000 */
[----:B------:R-:W3:Y:S02]  /*9570*/  LDCU.64 UR14, c[0x0][0x3e0] ;  /* 0x00007c00ff0e77ac */ /* 0x000ee40008000a00 */
[----:B0-----:R-:W-:Y:S01]  /*9580*/  FMUL.FTZ R3, R16, UR6 ;  /* 0x0000000610037c20 */ /* 0x001fe20008410000 */
[----:B-12---:R-:W-:Y:S01]  /*9590*/  FMUL.FTZ R4, R17, UR6 ;  /* 0x0000000611047c20 */ /* 0x006fe20008410000 */
        /* <DEDUP_REMOVED lines=22> */
.L_x_3853:
[----:B------:R-:W-:Y:S05]  /*9700*/  BSYNC.RECONVERGENT B1 ;  /* 0x0000000000017941 */ /* 0x000fea0003800200 */
.L_x_3852:
[----:B------:R-:W-:Y:S04]  /*9710*/  BSSY.RECONVERGENT B1, `(.L_x_3854) ;  /* 0x000001d000017945 */ /* 0x000fe80003800200 */
[----:B------:R-:W-:Y:S05]  /*9720*/  @P3 BRA `(.L_x_3855) ;  /* 0x00000000006c3947 */ /* 0x000fea0003800000 */
[----:B------:R-:W-:Y:S01]  /*9730*/  FADD.FTZ R18, R18, -UR4 ;  /* 0x8000000412127e21 */ /* 0x000fe20008010000 */
[----:B------:R-:W-:Y:S01]  /*9740*/  FADD.FTZ R19, R19, -UR4 ;  /* 0x8000000413137e21 */ /* 0x000fe20008010000 */
[----:B------:R-:W4:Y:S02]  /*9750*/  LDCU.64 UR14, c[0x0][0x3e0] ;  /* 0x00007c00ff0e77ac */ /* 0x000f240008000a00 */
[----:B0-----:R-:W-:Y:S01]  /*9760*/  FMUL.FTZ R3, R18, UR6 ;  /* 0x0000000612037c20 */ /* 0x001fe20008410000 */
[----:B-123--:R-:W-:Y:S01]  /*9770*/  FMUL.FTZ R4, R19, UR6 ;  /* 0x0000000613047c20 */ /* 0x00efe20008410000 */
        /* <DEDUP_REMOVED lines=22> */
.L_x_3855:
[----:B------:R-:W-:Y:S05]  /*98e0*/  BSYNC.RECONVERGENT B1 ;  /* 0x0000000000017941 */ /* 0x000fea0003800200 */
.L_x_3854:
[----:B------:R-:W-:Y:S04]  /*98f0*/  BSSY.RECONVERGENT B1, `(.L_x_3856) ;  /* 0x000001d000017945 */ /* 0x000fe80003800200 */
[----:B------:R-:W-:Y:S05]  /*9900*/  @P4 BRA `(.L_x_3857) ;  /* 0x00000000006c4947 */ /* 0x000fea0003800000 */
[----:B------:R-:W-:Y:S01]  /*9910*/  FADD.FTZ R20, R20, -UR4 ;  /* 0x8000000414147e21 */ /* 0x000fe20008010000 */
[----:B------:R-:W-:Y:S01]  /*9920*/  FADD.FTZ R21, R21, -UR4 ;  /* 0x8000000415157e21 */ /* 0x000fe20008010000 */
[----:B------:R-:W1:Y:S02]  /*9930*/  LDCU.64 UR14, c[0x0][0x3e0] ;  /* 0x00007c00ff0e77ac */ /* 0x000e640008000a00 */
[----:B0-----:R-:W-:Y:S01]  /*9940*/  FMUL.FTZ R3, R20, UR6 ;  /* 0x0000000614037c20 */ /* 0x001fe20008410000 */
[----:B-1234-:R-:W-:Y:S01]  /*9950*/  FMUL.FTZ R4, R21, UR6 ;  /* 0x0000000615047c20 */ /* 0x01efe20008410000 */
        /* <DEDUP_REMOVED lines=22> */
.L_x_3857:
[----:B------:R-:W-:Y:S05]  /*9ac0*/  BSYNC.RECONVERGENT B1 ;  /* 0x0000000000017941 */ /* 0x000fea0003800200 */
.L_x_3856:
[----:B------:R-:W-:Y:S01]  /*9ad0*/  ISETP.GE.U32.AND P5, PT, R7, UR10, PT ;  /* 0x0000000a07007c0c */ /* 0x000fe2000bfa6070 */
[----:B------:R-:W-:Y:S01]  /*9ae0*/  BSSY.RECONVERGENT B1, `(.L_x_3858) ;  /* 0x0000034000017945 */ /* 0x000fe20003800200 */
[----:B------:R-:W-:Y:S02]  /*9af0*/  SHF.R.S32.HI R16, RZ, 0x1f, R7 ;  /* 0x0000001fff107819 */ /* 0x000fe40000011407 */
[C---:B------:R-:W-:Y:S02]  /*9b00*/  IADD3 R12, PT, PT, R41.reuse, 0x80, RZ ;  /* 0x00000080290c7810 */ /* 0x040fe40007ffe0ff */
[----:B------:R-:W-:Y:S02]  /*9b10*/  ISETP.GE.AND.EX P5, PT, R16, UR11, PT, P5 ;  /* 0x0000000b10007c0c */ /* 0x000fe4000bfa6350 */
[C---:B-123--:R-:W-:Y:S02]  /*9b20*/  IADD3 R10, PT, PT, R41.reuse, 0x88, RZ ;  /* 0x00000088290a7810 */ /* 0x04efe40007ffe0ff */
[----:B0---4-:R-:W-:-:S02]  /*9b30*/  IADD3 R8, PT, PT, R41, 0x90, RZ ;  /* 0x0000009029087810 */ /* 0x011fc40007ffe0ff */
        /* <DEDUP_REMOVED lines=33> */
[----:B------:R-:W0:Y:S03]  /*9d50*/  MUFU.EX2 R18, R18 ;  /* 0x0000001200127308 */ /* 0x000e260000000800 */
        /* <DEDUP_REMOVED lines=12> */
.L_x_3859:
[----:B------:R-:W-:Y:S05]  /*9e20*/  BSYNC.RECONVERGENT B1 ;  /* 0x0000000000017941 */ /* 0x000fea0003800200 */
.L_x_3858:
        /* <DEDUP_REMOVED lines=14> */
[----:B-1----:R-:W-:Y:S01]  /*9f10*/  IMAD R23, R14, UR14, RZ ;  /* 0x0000000e0e177c24 */ /* 0x002fe2000f8e02ff */
[----:B------:R-:W-:Y:S02]  /*9f20*/  MOV R14, R86 ;  /* 0x00000056000e7202 */ /* 0x000fe40000000f00 */
[----:B------:R-:W1:Y:S01]  /*9f30*/  MUFU.EX2 R17, R17 ;  /* 0x0000001100117308 */ /* 0x000e620000000800 */
[C---:B------:R-:W-:Y:S02]  /*9f40*/  IMAD R23, R6.reuse, UR15, R23 ;  /* 0x0000000f06177c24 */ /* 0x040fe4000f8e0217 */
[----:B------:R-:W-:-:S03]  /*9f50*/  IMAD.WIDE.U32 R14, R6, UR14, R14 ;  /* 0x0000000e060e7c25 */ /* 0x000fc6000f8e000e */
[----:B--2---:R-:W-:Y:S01]  /*9f60*/  LEA R6, P2, R14, UR16, 0x2 ;  /* 0x000000100e067c11 */ /* 0x004fe2000f8410ff */
[----:B0-----:R-:W-:Y:S01]  /*9f70*/  FADD.FTZ R16, R7, 1 ;  /* 0x3f80000007107421 */ /* 0x001fe20000010000 */
        /* <DEDUP_REMOVED lines=8> */
.L_x_3861:
[----:B------:R-:W-:Y:S05]  /*a000*/  BSYNC.RECONVERGENT B1 ;  /* 0x0000000000017941 */ /* 0x000fea0003800200 */
.L_x_3860:
        /* <DEDUP_REMOVED lines=8> */
[----:B-----5:R-:W-:Y:S01]  /*a090*/  FFMA.FTZ R17, R46, R7, R50 ;  /* 0x000000072e117223 */ /* 0x020fe20000010032 */
[----:B0-----:R-:W-:Y:S01]  /*a0a0*/  FFMA.FTZ R19, R47, R14, R51 ;  /* 0x0000000e2f137223 */ /* 0x001fe20000010033 */
        /* <DEDUP_REMOVED lines=19> */
.L_x_3863:
[----:B------:R-:W-:Y:S05]  /*a1e0*/  BSYNC.RECONVERGENT B1 ;  /* 0x0000000000017941 */ /* 0x000fea0003800200 */
.L_x_3862:
[----:B------:R-:W-:Y:S04]  /*a1f0*/  BSSY.RECONVERGENT B1, `(.L_x_3864) ;  /* 0x000001d000017945 */ /* 0x000fe80003800200 */
[----:B------:R-:W-:Y:S05]  /*a200*/  @P6 BRA `(.L_x_3865) ;  /* 0x00000000006c6947 */ /* 0x000fea0003800000 */
[----:B------:R-:W-:Y:S01]  /*a210*/  FADD.FTZ R28, R28, -UR4 ;  /* 0x800000041c1c7e21 */ /* 0x000fe20008010000 */
[----:B------:R-:W-:Y:S01]  /*a220*/  FADD.FTZ R29, R29, -UR4 ;  /* 0x800000041d1d7e21 */ /* 0x000fe20008010000 */
[----:B------:R-:W3:Y:S02]  /*a230*/  LDCU.64 UR14, c[0x0][0x3e0] ;  /* 0x00007c00ff0e77ac */ /* 0x000ee40008000a00 */
[----:B-1----:R-:W-:Y:S01]  /*a240*/  FMUL.FTZ R7, R28, UR6 ;  /* 0x000000061c077c20 */ /* 0x002fe20008410000 */
[----:B--2---:R-:W-:Y:S01]  /*a250*/  FMUL.FTZ R12, R29, UR6 ;  /* 0x000000061d0c7c20 */ /* 0x004fe20008410000 */
[----:B------:R-:W1:Y:S02]  /*a260*/  LDCU.64 UR16, c[0x0][0x380] ;  /* 0x00007000ff1077ac */ /* 0x000e640008000a00 */
[----:B-----5:R-:W-:Y:S01]  /*a270*/  FFMA.FTZ R15, R46, R7, R50 ;  /* 0x000000072e0f7223 */ /* 0x020fe20000010032 */
[----:B------:R-:W-:Y:S01]  /*a280*/  FFMA.FTZ R17, R47, R12, R51 ;  /* 0x0000000c2f117223 */ /* 0x000fe20000010033 */
[----:B------:R-:W-:-:S02]  /*a290*/  MOV R7, R89 ;  /* 0x0000005900077202 */ /* 0x000fc40000000f00 */
        /* <DEDUP_REMOVED lines=17> */
[----:B------:R3:W-:Y:S02]  /*a3b0*/  STG.E.64 desc[UR12][R10.64], R12 ;  /* 0x0000000c0a007986 */ /* 0x0007e4000c101b0c */
.L_x_3865:
[----:B------:R-:W-:Y:S05]  /*a3c0*/  BSYNC.RECONVERGENT B1 ;  /* 0x0000000000017941 */ /* 0x000fea0003800200 */
.L_x_3864:
[----:B------:R-:W-:Y:S04]  /*a3d0*/  BSSY.RECONVERGENT B1, `(.L_x_3866) ;  /* 0x000001d000017945 */ /* 0x000fe80003800200 */
[----:B------:R-:W-:Y:S05]  /*a3e0*/  @P3 BRA `(.L_x_3867) ;  /* 0x00000000006c3947 */ /* 0x000fea0003800000 */
[----:B------:R-:W-:Y:S01]  /*a3f0*/  FADD.FTZ R30, R30, -UR4 ;  /* 0x800000041e1e7e21 */ /* 0x000fe20008010000 */
[----:B------:R-:W-:Y:S01]  /*a400*/  FADD.FTZ R31, R31, -UR4 ;  /* 0x800000041f1f7e21 */ /* 0x000fe20008010000 */
[----:B------:R-:W4:Y:S02]  /*a410*/  LDCU.64 UR14, c[0x0][0x3e0] ;  /* 0x00007c00ff0e77ac */ /* 0x000f240008000a00 */
[----:B-1----:R-:W-:Y:S01]  /*a420*/  FMUL.FTZ R7, R30, UR6 ;  /* 0x000000061e077c20 */ /* 0x002fe20008410000 */
[----:B---3--:R-:W-:Y:S01]  /*a430*/  FMUL.FTZ R10, R31, UR6 ;  /* 0x000000061f0a7c20 */ /* 0x008fe20008410000 */
[----:B------:R-:W1:Y:S02]  /*a440*/  LDCU.64 UR16, c[0x0][0x380] ;  /* 0x00007000ff1077ac */ /* 0x000e640008000a00 */
[----:B--2--5:R-:W-:Y:S01]  /*a450*/  FFMA.FTZ R13, R46, R7, R50 ;  /* 0x000000072e0d7223 */ /* 0x024fe20000010032 */
[----:B------:R-:W-:Y:S01]  /*a460*/  FFMA.FTZ R15, R47, R10, R51 ;  /* 0x0000000a2f0f7223 */ /* 0x000fe20000010033 */
[----:B------:R-:W-:-:S02]  /*a470*/  MOV R7, R89 ;  /* 0x0000005900077202 */ /* 0x000fc40000000f00 */
        /* <DEDUP_REMOVED lines=18> */
.L_x_3867:
[----:B------:R-:W-:Y:S05]  /*a5a0*/  BSYNC.RECONVERGENT B1 ;  /* 0x0000000000017941 */ /* 0x000fea0003800200 */
.L_x_3866:
[----:B------:R-:W-:Y:S04]  /*a5b0*/  BSSY.RECONVERGENT B1, `(.L_x_3868) ;  /* 0x000001d000017945 */ /* 0x000fe80003800200 */
[----:B------:R-:W-:Y:S05]  /*a5c0*/  @P4 BRA `(.L_x_3869) ;  /* 0x00000000006c4947 */ /* 0x000fea0003800000 */
[----:B------:R-:W-:Y:S01]  /*a5d0*/  FADD.FTZ R32, R32, -UR4 ;  /* 0x8000000420207e21 */ /* 0x000fe20008010000 */
[----:B------:R-:W-:Y:S01]  /*a5e0*/  FADD.FTZ R33, R33, -UR4 ;  /* 0x8000000421217e21 */ /* 0x000fe20008010000 */
[----:B------:R-:W0:Y:S02]  /*a5f0*/  LDCU.64 UR14, c[0x0][0x3e0] ;  /* 0x00007c00ff0e77ac */ /* 0x000e240008000a00 */
[----:B-1----:R-:W-:Y:S01]  /*a600*/  FMUL.FTZ R7, R32, UR6 ;  /* 0x0000000620077c20 */ /* 0x002fe20008410000 */
[----:B----4-:R-:W-:Y:S01]  /*a610*/  FMUL.FTZ R8, R33, UR6 ;  /* 0x0000000621087c20 */ /* 0x010fe20008410000 */
[----:B------:R-:W1:Y:S02]  /*a620*/  LDCU.64 UR16, c[0x0][0x380] ;  /* 0x00007000ff1077ac */ /* 0x000e640008000a00 */
[----:B---3-5:R-:W-:Y:S01]  /*a630*/  FFMA.FTZ R11, R46, R7, R50 ;  /* 0x000000072e0b7223 */ /* 0x028fe20000010032 */
[----:B--2---:R-:W-:Y:S01]  /*a640*/  FFMA.FTZ R13, R47, R8, R51 ;  /* 0x000000082f0d7223 */ /* 0x004fe20000010033 */
        /* <DEDUP_REMOVED lines=19> */
.L_x_3869:
[----:B------:R-:W-:Y:S05]  /*a780*/  BSYNC.RECONVERGENT B1 ;  /* 0x0000000000017941 */ /* 0x000fea0003800200 */
.L_x_3868:
[----:B------:R-:W-:Y:S01]  /*a790*/  ISETP.GE.U32.AND P5, PT, R2, UR10, PT ;  /* 0x0000000a02007c0c */ /* 0x000fe2000bfa6070 */
[----:B------:R-:W-:Y:S01]  /*a7a0*/  BSSY.RECONVERGENT B1, `(.L_x_3870) ;  /* 0x0000034000017945 */ /* 0x000fe20003800200 */
[----:B--2---:R-:W-:Y:S02]  /*a7b0*/  SHF.R.S32.HI R15, RZ, 0x1f, R2 ;  /* 0x0000001fff0f7819 */ /* 0x004fe40000011402 */
[----:B---3--:R-:W-:Y:S02]  /*a7c0*/  IADD3 R12, PT, PT, R41, 0xb0, RZ ;  /* 0x000000b0290c7810 */ /* 0x008fe40007ffe0ff */
[----:B------:R-:W-:Y:S02]  /*a7d0*/  ISETP.GE.AND.EX P5, PT, R15, UR11, PT, P5 ;  /* 0x0000000b0f007c0c */ /* 0x000fe4000bfa6350 */
[C---:B----4-:R-:W-:Y:S02]  /*a7e0*/  IADD3 R10, PT, PT, R41.reuse, 0xb8, RZ ;  /* 0x000000b8290a7810 */ /* 0x050fe40007ffe0ff */
[----:B0-----:R-:W-:-:S02]  /*a7f0*/  IADD3 R8, PT, PT, R41, 0xc0, RZ ;  /* 0x000000c029087810 */ /* 0x001fc40007ffe0ff */
[----:B-1----:R-:W-:Y:S02]  /*a800*/  IADD3 R6, PT, PT, R41, 0xc8, RZ ;  /* 0x000000c829067810 */ /* 0x002fe40007ffe0ff */
        /* <DEDUP_REMOVED lines=45> */
.L_x_3871:
[----:B------:R-:W-:Y:S05]  /*aae0*/  BSYNC.RECONVERGENT B1 ;  /* 0x0000000000017941 */ /* 0x000fea0003800200 */
.L_x_3870:
[----:B------:R-:W-:Y:S04]  /*aaf0*/  BSSY.RECONVERGENT B1, `(.L_x_3872) ;  /* 0x000001d000017945 */ /* 0x000fe80003800200 */
[----:B------:R-:W-:Y:S05]  /*ab00*/  @P2 BRA `(.L_x_3873) ;  /* 0x00000000006c2947 */ /* 0x000fea0003800000 */
[----:B------:R-:W-:Y:S01]  /*ab10*/  FADD.FTZ R36, R36, -UR4 ;  /* 0x8000000424247e21 */ /* 0x000fe20008010000 */
[----:B------:R-:W-:Y:S01]  /*ab20*/  FADD.FTZ R37, R37, -UR4 ;  /* 0x8000000425257e21 */ /* 0x000fe20008010000 */
[----:B------:R-:W1:Y:S02]  /*ab30*/  LDCU.64 UR14, c[0x0][0x3e0] ;  /* 0x00007c00ff0e77ac */ /* 0x000e640008000a00 */
[----:B------:R-:W-:Y:S01]  /*ab40*/  FMUL.FTZ R15, R36, UR6 ;  /* 0x00000006240f7c20 */ /* 0x000fe20008410000 */
[----:B------:R-:W-:Y:S01]  /*ab50*/  FMUL.FTZ R14, R37, UR6 ;  /* 0x00000006250e7c20 */ /* 0x000fe20008410000 */
[----:B------:R-:W2:Y:S02]  /*ab60*/  LDCU.64 UR16, c[0x0][0x380] ;  /* 0x00007000ff1077ac */ /* 0x000ea40008000a00 */
[----:B0----5:R-:W-:Y:S01]  /*ab70*/  FFMA.FTZ R19, R46, R15, R50 ;  /* 0x0000000f2e137223 */ /* 0x021fe20000010032 */
[----:B------:R-:W-:Y:S01]  /*ab80*/  FFMA.FTZ R21, R47, R14, R51 ;  /* 0x0000000e2f157223 */ /* 0x000fe20000010033 */
[----:B------:R-:W-:-:S02]  /*ab90*/  MOV R14, R86 ;  /* 0x00000056000e7202 */ /* 0x000fc40000000f00 */
[----:B------:R-:W-:Y:S01]  /*aba0*/  FMUL.FTZ R2, R19, -1.4426950216293334961 ;  /* 0xbfb8aa3b13027820 */ /* 0x000fe20000410000 */
[----:B------:R-:W-:Y:S01]  /*abb0*/  FMUL.FTZ R17, R21, -1.4426950216293334961 ;  /* 0xbfb8aa3b15117820 */ /* 0x000fe20000410000 */
[----:B------:R-:W-:-:S04]  /*abc0*/  MOV R15, R89 ;  /* 0x00000059000f7202 */ /* 0x000fc80000000f00 */
        /* <DEDUP_REMOVED lines=15> */
.L_x_3873:
[----:B------:R-:W-:Y:S05]  /*acc0*/  BSYNC.RECONVERGENT B1 ;  /* 0x0000000000017941 */ /* 0x000fea0003800200 */
.L_x_3872:
        /* <DEDUP_REMOVED lines=29> */
.L_x_3875:
[----:B------:R-:W-:Y:S05]  /*aea0*/  BSYNC.RECONVERGENT B1 ;  /* 0x0000000000017941 */ /* 0x000fea0003800200 */
.L_x_3874:
        /* <DEDUP_REMOVED lines=9> */
[----:B0-----:R-:W-:Y:S01]  /*af40*/  FFMA.FTZ R17, R47, R12, R51 ;  /* 0x0000000c2f117223 */ /* 0x001fe20000010033 */
[----:B------:R-:W-:-:S02]  /*af50*/  MOV R3, R89 ;  /* 0x0000005900037202 */ /* 0x000fc40000000f00 */
[----:B------:R-:W-:Y:S01]  /*af60*/  FMUL.FTZ R2, R15, -1.4426950216293334961 ;  /* 0xbfb8aa3b0f027820 */ /* 0x000fe20000410000 */
[----:B------:R-:W-:-:S05]  /*af70*/  FMUL.FTZ R13, R17, -1.4426950216293334961 ;  /* 0xbfb8aa3b110d7820 */ /* 0x000fca0000410000 */
[----:B------:R-:W0:Y:S01]  /*af80*/  MUFU.EX2 R2, R2 ;  /* 0x0000000200027308 */ /* 0x000e220000000800 */
[----:B---3--:R-:W-:-:S03]  /*af90*/  IMAD R11, R11, UR14, RZ ;  /* 0x0000000e0b0b7c24 */ /* 0x008fc6000f8e02ff */
        /* <DEDUP_REMOVED lines=14> */
.L_x_3877:
[----:B------:R-:W-:Y:S05]  /*b080*/  BSYNC.RECONVERGENT B1 ;  /* 0x0000000000017941 */ /* 0x000fea0003800200 */
.L_x_3876:
        /* <DEDUP_REMOVED lines=29> */
.L_x_3879:
[----:B------:R-:W-:Y:S05]  /*b260*/  BSYNC.RECONVERGENT B1 ;  /* 0x0000000000017941 */ /* 0x000fea0003800200 */
.L_x_3878:
        /* <DEDUP_REMOVED lines=29> */
.L_x_3881:
[----:B------:R-:W-:Y:S05]  /*b440*/  BSYNC.RECONVERGENT B1 ;  /* 0x0000000000017941 */ /* 0x000fea0003800200 */
.L_x_3880:
[----:B------:R-:W-:Y:S01]  /*b450*/  ISETP.GE.U32.AND P5, PT, R4, UR10, PT ;  /* 0x0000000a04007c0c */ /* 0x000fe2000bfa6070 */
[----:B------:R-:W-:Y:S01]  /*b460*/  BSSY.RECONVERGENT B1, `(.L_x_3882) ;  /* 0x0000032000017945 */ /* 0x000fe20003800200 */
[----:B--23--:R-:W-:Y:S02]  /*b470*/  SHF.R.S32.HI R12, RZ, 0x1f, R4 ;  /* 0x0000001fff0c7819 */ /* 0x00cfe40000011404 */
[C---:B0---4-:R-:W-:Y:S02]  /*b480*/  IADD3 R9, PT, PT, R41.reuse, 0xe0, RZ ;  /* 0x000000e029097810 */ /* 0x051fe40007ffe0ff */
        /* <DEDUP_REMOVED lines=35> */
[C---:B------:R-:W-:Y:S02]  /*b6c0*/  IMAD R15, R4.reuse, UR15, R15 ;  /* 0x0000000f040f7c24 */ /* 0x040fe4000f8e020f */
[----:B------:R-:W-:-:S05]  /*b6d0*/  IMAD.WIDE.U32 R12, R4, UR14, R12 ;  /* 0x0000000e040c7c25 */ /* 0x000fca000f8e000c */
[----:B------:R-:W-:Y:S01]  /*b6e0*/  IADD3 R15, PT, PT, R13, R15, RZ ;  /* 0x0000000f0d0f7210 */ /* 0x000fe20007ffe0ff */
[----:B--2---:R-:W-:Y:S01]  /*b6f0*/  FADD.FTZ R16, R11, 1 ;  /* 0x3f8000000b107421 */ /* 0x004fe20000010000 */
[----:B0-----:R-:W-:Y:S01]  /*b700*/  FADD.FTZ R18, R14, 1 ;  /* 0x3f8000000e127421 */ /* 0x001fe20000010000 */
[----:B-1----:R-:W-:-:S04]  /*b710*/  LEA R14, P5, R12, UR16, 0x2 ;  /* 0x000000100c0e7c11 */ /* 0x002fc8000f8a10ff */
[----:B------:R-:W0:Y:S01]  /*b720*/  MUFU.RCP R16, R16 ;  /* 0x0000001000107308 */ /* 0x000e220000001000 */
[----:B------:R-:W-:-:S07]  /*b730*/  LEA.HI.X R15, R12, UR17, R15, 0x2, P5 ;  /* 0x000000110c0f7c11 */ /* 0x000fce000a8f140f */
[----:B------:R-:W1:Y:S01]  /*b740*/  MUFU.RCP R17, R18 ;  /* 0x0000001200117308 */ /* 0x000e620000001000 */
[----:B0-----:R-:W-:Y:S01]  /*b750*/  FMUL.FTZ R16, R19, R16 ;  /* 0x0000001013107220 */ /* 0x001fe20000410000 */
[----:B-1----:R-:W-:-:S05]  /*b760*/  FMUL.FTZ R17, R20, R17 ;  /* 0x0000001114117220 */ /* 0x002fca0000410000 */
[----:B------:R0:W-:Y:S02]  /*b770*/  STG.E.64 desc[UR12][R14.64], R16 ;  /* 0x000000100e007986 */ /* 0x0001e4000c101b0c */
.L_x_3883:
[----:B------:R-:W-:Y:S05]  /*b780*/  BSYNC.RECONVERGENT B1 ;  /* 0x0000000000017941 */ /* 0x000fea0003800200 */
.L_x_3882:
        /* <DEDUP_REMOVED lines=20> */
[----:B--2---:R-:W-:Y:S02]  /*b8d0*/  LEA R4, P2, R12, UR16, 0x2 ;  /* 0x000000100c047c11 */ /* 0x004fe4000f8410ff */
        /* <DEDUP_REMOVED lines=8> */
.L_x_3885:
[----:B------:R-:W-:Y:S05]  /*b960*/  BSYNC.RECONVERGENT B1 ;  /* 0x0000000000017941 */ /* 0x000fea0003800200 */
.L_x_3884:
        /* <DEDUP_REMOVED lines=16> */
[----:B0-----:R-:W-:Y:S01]  /*ba70*/  FADD.FTZ R12, R4, 1 ;  /* 0x3f800000040c7421 */ /* 0x001fe20000010000 */
[----:B------:R-:W-:Y:S01]  /*ba80*/  MOV R4, R86 ;  /* 0x0000005600047202 */ /* 0x000fe20000000f00 */
[----:B--2---:R-:W-:-:S04]  /*ba90*/  FADD.FTZ R14, R11, 1 ;  /* 0x3f8000000b0e7421 */ /* 0x004fc80000010000 */
        /* <DEDUP_REMOVED lines=10> */
.L_x_3887:
[----:B------:R-:W-:Y:S05]  /*bb40*/  BSYNC.RECONVERGENT B1 ;  /* 0x0000000000017941 */ /* 0x000fea0003800200 */
.L_x_3886:
        /* <DEDUP_REMOVED lines=29> */
.L_x_3889:
[----:B------:R-:W-:Y:S05]  /*bd20*/  BSYNC.RECONVERGENT B1 ;  /* 0x0000000000017941 */ /* 0x000fea0003800200 */
.L_x_3888:
        /* <DEDUP_REMOVED lines=16> */
[----:B--2---:R-:W-:Y:S01]  /*be30*/  FADD.FTZ R8, R4, 1 ;  /* 0x3f80000004087421 */ /* 0x004fe20000010000 */
[----:B------:R-:W-:Y:S01]  /*be40*/  MOV R4, R86 ;  /* 0x0000005600047202 */ /* 0x000fe20000000f00 */
[----:B---3--:R-:W-:-:S04]  /*be50*/  FADD.FTZ R10, R7, 1 ;  /* 0x3f800000070a7421 */ /* 0x008fc80000010000 */
[----:B------:R-:W2:Y:S01]  /*be60*/  MUFU.RCP R8, R8 ;  /* 0x0000000800087308 */ /* 0x000ea20000001000 */
[----:B------:R-:W-:-:S04]  /*be70*/  IMAD.WIDE.U32 R4, R3, UR14, R4 ;  /* 0x0000000e03047c25 */ /* 0x000fc8000f8e0004 */
[----:B------:R-:W-:Y:S01]  /*be80*/  IMAD R3, R3, UR15, R6 ;  /* 0x0000000f03037c24 */ /* 0x000fe2000f8e0206 */
[----:B-1----:R-:W-:Y:S02]  /*be90*/  LEA R6, P1, R4, UR16, 0x2 ;  /* 0x0000001004067c11 */ /* 0x002fe4000f8210ff */
[----:B------:R-:W1:Y:S02]  /*bea0*/  MUFU.RCP R9, R10 ;  /* 0x0000000a00097308 */ /* 0x000e640000001000 */
[----:B------:R-:W-:-:S04]  /*beb0*/  IADD3 R3, PT, PT, R5, R3, RZ ;  /* 0x0000000305037210 */ /* 0x000fc80007ffe0ff */
[----:B------:R-:W-:Y:S01]  /*bec0*/  LEA.HI.X R7, R4, UR17, R3, 0x2, P1 ;  /* 0x0000001104077c11 */ /* 0x000fe200088f1403 */
[----:B--2---:R-:W-:Y:S01]  /*bed0*/  FMUL.FTZ R8, R11, R8 ;  /* 0x000000080b087220 */ /* 0x004fe20000410000 */
[----:B-1----:R-:W-:-:S05]  /*bee0*/  FMUL.FTZ R9, R12, R9 ;  /* 0x000000090c097220 */ /* 0x002fca0000410000 */
[----:B------:R4:W-:Y:S02]  /*bef0*/  STG.E.64 desc[UR12][R6.64], R8 ;  /* 0x0000000806007986 */ /* 0x0009e4000c101b0c */
.L_x_3891:
[----:B------:R-:W-:Y:S05]  /*bf00*/  BSYNC.RECONVERGENT B1 ;  /* 0x0000000000017941 */ /* 0x000fea0003800200 */
.L_x_3890:
[----:B------:R-:W-:Y:S05]  /*bf10*/  @P4 BRA `(.L_x_3829) ;  /* 0x0000000000684947 */ /* 0x000fea0003800000 */
[----:B------:R-:W-:Y:S01]  /*bf20*/  FADD.FTZ R72, R72, -UR4 ;  /* 0x8000000448487e21 */ /* 0x000fe20008010000 */
[----:B------:R-:W-:Y:S01]  /*bf30*/  FADD.FTZ R73, R73, -UR4 ;  /* 0x8000000449497e21 */ /* 0x000fe20008010000 */
[----:B------:R-:W0:Y:S01]  /*bf40*/  LDCU.64 UR10, c[0x0][0x3e0] ;  /* 0x00007c00ff0a77ac */ /* 0x000e220008000a00 */
[----:B------:R-:W-:Y:S01]  /*bf50*/  MOV R87, R89 ;  /* 0x0000005900577202 */ /* 0x000fe20000000f00 */
[----:B------:R-:W-:Y:S01]  /*bf60*/  FMUL.FTZ R3, R72, UR6 ;  /* 0x0000000648037c20 */ /* 0x000fe20008410000 */
[----:B-1----:R-:W-:Y:S01]  /*bf70*/  FMUL.FTZ R4, R73, UR6 ;  /* 0x0000000649047c20 */ /* 0x002fe20008410000 */
[----:B------:R-:W1:Y:S02]  /*bf80*/  LDCU.64 UR14, c[0x0][0x380] ;  /* 0x00007000ff0e77ac */ /* 0x000e640008000a00 */
[----:B----45:R-:W-:Y:S01]  /*bf90*/  FFMA.FTZ R7, R46, R3, R50 ;  /* 0x000000032e077223 */ /* 0x030fe20000010032 */
[----:B------:R-:W-:-:S03]  /*bfa0*/  FFMA.FTZ R47, R47, R4, R51 ;  /* 0x000000042f2f7223 */ /* 0x000fc60000010033 */
[----:B------:R-:W-:Y:S01]  /*bfb0*/  FMUL.FTZ R3, R7, -1.4426950216293334961 ;  /* 0xbfb8aa3b07037820 */ /* 0x000fe20000410000 */
[----:B------:R-:W-:-:S05]  /*bfc0*/  FMUL.FTZ R5, R47, -1.4426950216293334961 ;  /* 0xbfb8aa3b2f057820 */ /* 0x000fca0000410000 */
[----:B------:R-:W4:Y:S01]  /*bfd0*/  MUFU.EX2 R3, R3 ;  /* 0x0000000300037308 */ /* 0x000f220000000800 */
[----:B0-----:R-:W-:-:S03]  /*bfe0*/  IMAD R2, R2, UR10, RZ ;  /* 0x0000000a02027c24 */ /* 0x001fc6000f8e02ff */
[----:B------:R-:W0:Y:S01]  /*bff0*/  MUFU.EX2 R5, R5 ;  /* 0x0000000500057308 */ /* 0x000e220000000800 */
[----:B------:R-:W-:-:S04]  /*c000*/  IMAD.WIDE.U32 R86, R41, UR10, R86 ;  /* 0x0000000a29567c25 */ /* 0x000fc8000f8e0056 */
[----:B------:R-:W-:Y:S01]  /*c010*/  IMAD R41, R41, UR11, R2 ;  /* 0x0000000b29297c24 */ /* 0x000fe2000f8e0202 */
[----:B-1----:R-:W-:Y:S01]  /*c020*/  LEA R2, P1, R86, UR14, 0x2 ;  /* 0x0000000e56027c11 */ /* 0x002fe2000f8210ff */
[----:B----4-:R-:W-:-:S03]  /*c030*/  FADD.FTZ R4, R3, 1 ;  /* 0x3f80000003047421 */ /* 0x010fc60000010000 */
[----:B------:R-:W-:Y:S01]  /*c040*/  IADD3 R41, PT, PT, R87, R41, RZ ;  /* 0x0000002957297210 */ /* 0x000fe20007ffe0ff */
[----:B0-----:R-:W-:-:S03]  /*c050*/  FADD.FTZ R6, R5, 1 ;  /* 0x3f80000005067421 */ /* 0x001fc60000010000 */
[----:B------:R-:W-:Y:S01]  /*c060*/  LEA.HI.X R3, R86, UR15, R41, 0x2, P1 ;  /* 0x0000000f56037c11 */ /* 0x000fe200088f1429 */
[----:B------:R-:W0:Y:S08]  /*c070*/  MUFU.RCP R4, R4 ;  /* 0x0000000400047308 */ /* 0x000e300000001000 */
[----:B------:R-:W1:Y:S01]  /*c080*/  MUFU.RCP R6, R6 ;  /* 0x0000000600067308 */ /* 0x000e620000001000 */
[----:B0-----:R-:W-:Y:S01]  /*c090*/  FMUL.FTZ R4, R7, R4 ;  /* 0x0000000407047220 */ /* 0x001fe20000410000 */
[----:B-1----:R-:W-:-:S05]  /*c0a0*/  FMUL.FTZ R5, R47, R6 ;  /* 0x000000062f057220 */ /* 0x002fca0000410000 */
[----:B------:R0:W-:Y:S02]  /*c0b0*/  STG.E.64 desc[UR12][R2.64], R4 ;  /* 0x0000000402007986 */ /* 0x0001e4000c101b0c */
.L_x_3829:
[----:B------:R-:W-:Y:S05]  /*c0c0*/  BSYNC.RECONVERGENT B0 ;  /* 0x0000000000007941 */ /* 0x000fea0003800200 */
.L_x_3765:
        /* <DEDUP_REMOVED lines=9> */
.L_x_3893:
        /* <DEDUP_REMOVED lines=10> */
.L_x_4942:


//--------------------- .text._Z35group_norm_nhwc_fwd_one_pass_kernelI11Fp32IOFp32WLi512ELi160ELi640EEv26Group_norm_nhwc_fwd_params --------------------------
	.section	.text._Z35group_norm_nhwc_fwd_one_pass_kernelI11Fp32IOFp32WLi512ELi160ELi640EEv26Group_norm_nhwc_fwd_params,"ax",@progbits
	.align	128
        .global         _Z35group_norm_nhwc_fwd_one_pass_kernelI11Fp32IOFp32WLi512ELi160ELi640EEv26Group_norm_nhwc_fwd_params
        .type           _Z35group_norm_nhwc_fwd_one_pass_kernelI11Fp32IOFp32WLi512ELi160ELi640EEv26Group_norm_nhwc_fwd_params,@function
        .size           _Z35group_norm_nhwc_fwd_one_pass_kernelI11Fp32IOFp32WLi512ELi160ELi640EEv26Group_norm_nhwc_fwd_params,(.L_x_4943 - _Z35group_norm_nhwc_fwd_one_pass_kernelI11Fp32IOFp32WLi512ELi160ELi640EEv26Group_norm_nhwc_fwd_params)
        .other          _Z35group_norm_nhwc_fwd_one_pass_kernelI11Fp32IOFp32WLi512ELi160ELi640EEv26Group_norm_nhwc_fwd_params,@"STO_CUDA_ENTRY STV_DEFAULT"
_Z35group_norm_nhwc_fwd_one_pass_kernelI11Fp32IOFp32WLi512ELi160ELi640EEv26Group_norm_nhwc_fwd_params:
.text._Z35group_norm_nhwc_fwd_one_pass_kernelI11Fp32IOFp32WLi512ELi160ELi640EEv26Group_norm_nhwc_fwd_params:
[----:B------:R-:W0:Y:S08]  /*0000*/  LDC R1, c[0x0][0x37c] ;  /* 0x0000df00ff017b82 */ /* 0x000e300000000800 */
[----:B------:R-:W1:Y:S01]  /*0010*/  LDC R0, c[0x0][0x3c8] ;  /* 0x0000f200ff007b82 */ /* 0x000e620000000800 */
[----:B------:R-:W1:Y:S01]  /*0020*/  LDCU UR4, c[0x0][0x3f8] ;  /* 0x00007f00ff0477ac */ /* 0x000e620008000800 */
[----:B0-----:R-:W-:-:S04]  /*0030*/  IADD3 R1, PT, PT, R1, -0x4a0, RZ ;  /* 0xfffffb6001017810 */ /* 0x001fc80007ffe0ff */
[----:B------:R-:W-:Y:S02]  /*0040*/  R2UR UR8, R1 ;  /* 0x00000000010872ca */ /* 0x000fe400000e0000 */
        /* <DEDUP_REMOVED lines=23> */
[----:B------:R-:W-:Y:S02]  /*01c0*/  SHF.R.S32.HI R5, RZ, 0x1f, R0 ;  /* 0x0000001fff057819 */ /* 0x000fe40000011400 */
[----:B------:R-:W-:Y:S02]  /*01d0*/  IADD3 R3, PT, PT, RZ, -R3, RZ ;  /* 0x80000003ff037210 */ /* 0x000fe40007ffe0ff */
[----:B------:R-:W-:Y:S02]  /*01e0*/  ISETP.GE.AND.EX P0, PT, R5, UR11, PT, P0 ;  /* 0x0000000b05007c0c */ /* 0x000fe4000bf06300 */
[----:B------:R-:W-:Y:S02]  /*01f0*/  PRMT R3, R3, 0x7710, RZ ;  /* 0x0000771003037816 */ /* 0x000fe400000000ff */
[----:B------:R-:W-:-:S03]  /*0200*/  @P1 LOP3.LUT R2, R2, 0x4000000, RZ, 0xfc, !PT ;  /* 0x0400000002021812 */ /* 0x000fc600078efcff */
[----:B------:R-:W-:-:S05]  /*0210*/  IMAD.IADD R3, R3, 0x1, R4 ;  /* 0x0000000103037824 */ /* 0x000fca00078e0204 */
[----:B------:R-:W-:-:S04]  /*0220*/  SHF.L.U32 R6, R3, 0x1, RZ ;  /* 0x0000000103067819 */ /* 0x000fc800000006ff */
[----:B------:R-:W-:Y:S01]  /*0230*/  LOP3.LUT R42, R6, 0xffff, RZ, 0xc0, !PT ;  /* 0x0000ffff062a7812 */ /* 0x000fe200078ec0ff */
[----:B------:R0:W-:Y:S06]  /*0240*/  STL [R1+0x3dc], R6 ;  /* 0x0003dc0601007387 */ /* 0x0001ec0000100800 */
.L_x_4045:
[----:B------:R-:W1:Y:S01]  /*0250*/  LDCU UR11, c[0x0][0x3f8] ;  /* 0x00007f00ff0b77ac */ /* 0x000e620008000800 */
[----:B0----5:R-:W-:Y:S01]  /*0260*/  IABS R6, UR9 ;  /* 0x0000000900067c13 */ /* 0x021fe20008000000 */
[----:B------:R-:W0:Y:S01]  /*0270*/  @!P0 LDC.64 R18, c[0x0][0x3e0] ;  /* 0x0000f800ff128b82 */ /* 0x000e220000000a00 */
[----:B------:R-:W-:Y:S01]  /*0280*/  IADD3 R31, PT, PT, R0, 0x8, RZ ;  /* 0x00000008001f7810 */ /* 0x000fe20007ffe0ff */
[----:B------:R-:W-:Y:S01]  /*0290*/  UMOV UR6, URZ ;  /* 0x000000ff00067c82 */ /* 0x000fe20008000000 */
[----:B------:R-:W-:Y:S01]  /*02a0*/  R2UR UR10, R6 ;  /* 0x00000000060a72ca */ /* 0x000fe200000e0000 */
[----:B--2---:R-:W2:Y:S01]  /*02b0*/  LDCU.64 UR16, c[0x0][0x3e8] ;  /* 0x00007d00ff1077ac */ /* 0x004ea20008000a00 */
[----:B------:R-:W-:Y:S02]  /*02c0*/  SHF.R.S32.HI R35, RZ, 0x1f, R31 ;  /* 0x0000001fff237819 */ /* 0x000fe4000001141f */
[C---:B------:R-:W-:Y:S01]  /*02d0*/  IADD3 R26, PT, PT, R0.reuse, 0x10, RZ ;  /* 0x00000010001a7810 */ /* 0x040fe20007ffe0ff */
[----:B---3--:R-:W3:Y:S01]  /*02e0*/  @!P0 LDC.64 R16, c[0x0][0x390] ;  /* 0x0000e400ff108b82 */ /* 0x008ee20000000a00 */
[----:B------:R-:W-:-:S02]  /*02f0*/  IADD3 R25, PT, PT, R0, 0x18, RZ ;  /* 0x0000001800197810 */ /* 0x000fc40007ffe0ff */
[----:B------:R-:W-:Y:S02]  /*0300*/  SHF.R.S32.HI R33, RZ, 0x1f, R26 ;  /* 0x0000001fff217819 */ /* 0x000fe4000001141a */
[----:B------:R-:W-:Y:S02]  /*0310*/  SHF.R.S32.HI R29, RZ, 0x1f, R25 ;  /* 0x0000001fff1d7819 */ /* 0x000fe40000011419 */
[----:B------:R-:W-:Y:S01]  /*0320*/  IADD3 R24, PT, PT, R0, 0x20, RZ ;  /* 0x0000002000187810 */ /* 0x000fe20007ffe0ff */
[----:B-1----:R-:W-:Y:S02]  /*0330*/  UISETP.NE.AND UP0, UPT, UR11, URZ, UPT ;  /* 0x000000ff0b00728c */ /* 0x002fe4000bf05270 */
[----:B----4-:R-:W-:Y:S02]  /*0340*/  MOV R4, UR11 ;  /* 0x0000000b00047c02 */ /* 0x010fe40008000f00 */
[----:B------:R-:W-:Y:S02]  /*0350*/  SHF.R.S32.HI R27, RZ, 0x1f, R24 ;  /* 0x0000001fff1b7819 */ /* 0x000fe40000011418 */
[----:B------:R-:W-:-:S02]  /*0360*/  IABS R4, R4 ;  /* 0x0000000400047213 */ /* 0x000fc40000000000 */
[----:B--2---:R-:W-:Y:S02]  /*0370*/  ISETP.GE.U32.AND P1, PT, R31, UR16, PT ;  /* 0x000000101f007c0c */ /* 0x004fe4000bf26070 */
[----:B------:R-:W-:Y:S02]  /*0380*/  R2UR UR12, R4 ;  /* 0x00000000040c72ca */ /* 0x000fe400000e0000 */
[----:B------:R-:W-:Y:S02]  /*0390*/  ISETP.GE.AND.EX P6, PT, R35, UR17, PT, P1 ;  /* 0x0000001123007c0c */ /* 0x000fe4000bfc6310 */
[----:B------:R-:W-:Y:S02]  /*03a0*/  ISETP.GE.U32.AND P2, PT, R26, UR16, PT ;  /* 0x000000101a007c0c */ /* 0x000fe4000bf46070 */
[----:B------:R-:W-:Y:S02]  /*03b0*/  ISETP.GE.U32.AND P1, PT, R25, UR16, PT ;  /* 0x0000001019007c0c */ /* 0x000fe4000bf26070 */
[----:B------:R-:W-:-:S02]  /*03c0*/  ISETP.GE.AND.EX P5, PT, R33, UR17, PT, P2 ;  /* 0x0000001121007c0c */ /* 0x000fc4000bfa6320 */
[----:B------:R-:W-:Y:S02]  /*03d0*/  ISETP.GE.AND.EX P4, PT, R29, UR17, PT, P1 ;  /* 0x000000111d007c0c */ /* 0x000fe4000bf86310 */
[----:B------:R-:W-:Y:S01]  /*03e0*/  LOP3.LUT R2, R2, 0xfeffffff, RZ, 0xc0, !PT ;  /* 0xfeffffff02027812 */ /* 0x000fe200078ec0ff */
[----:B------:R-:W1:Y:S01]  /*03f0*/  I2F.RP R4, UR12 ;  /* 0x0000000c00047d06 */ /* 0x000e620008209400 */
[----:B------:R-:W-:Y:S01]  /*0400*/  LOP3.LUT R3, R3, 0x7fffffff, RZ, 0xc0, !PT ;  /* 0x7fffffff03037812 */ /* 0x000fe200078ec0ff */
[----:B------:R-:W2:Y:S01]  /*0410*/  @!P6 LDC.64 R20, c[0x0][0x3e0] ;  /* 0x0000f800ff14eb82 */ /* 0x000ea20000000a00 */
[----:B------:R-:W-:-:S04]  /*0420*/  @P6 LOP3.LUT R2, R2, 0x1000000, RZ, 0xfc, !PT ;  /* 0x0100000002026812 */ /* 0x000fc800078efcff */
[----:B------:R-:W-:-:S03]  /*0430*/  LOP3.LUT R2, R2, 0xff7fffff, RZ, 0xc0, !PT ;  /* 0xff7fffff02027812 */ /* 0x000fc600078ec0ff */
[----:B------:R-:W4:Y:S01]  /*0440*/  @!P5 LDC.64 R22, c[0x0][0x3e0] ;  /* 0x0000f800ff16db82 */ /* 0x000f220000000a00 */
[----:B------:R-:W-:Y:S01]  /*0450*/  @P5 LOP3.LUT R2, R2, 0x800000, RZ, 0xfc, !PT ;  /* 0x0080000002025812 */ /* 0x000fe200078efcff */
[----:B-1----:R-:W1:Y:S03]  /*0460*/  MUFU.RCP R4, R4 ;  /* 0x0000000400047308 */ /* 0x002e660000001000 */
[----:B------:R-:W-:-:S03]  /*0470*/  LOP3.LUT R2, R2, 0xffbfffff, RZ, 0xc0, !PT ;  /* 0xffbfffff02027812 */ /* 0x000fc600078ec0ff */
[----:B------:R-:W2:Y:S01]  /*0480*/  @!P6 LDC.64 R12, c[0x0][0x390] ;  /* 0x0000e400ff0ceb82 */ /* 0x000ea20000000a00 */
[----:B------:R-:W-:-:S04]  /*0490*/  @P4 LOP3.LUT R2, R2, 0x400000, RZ, 0xfc, !PT ;  /* 0x0040000002024812 */ /* 0x000fc800078efcff */
[----:B------:R-:W-:-:S03]  /*04a0*/  LOP3.LUT R2, R2, 0xffdfffff, RZ, 0xc0, !PT ;  /* 0xffdfffff02027812 */ /* 0x000fc600078ec0ff */
[----:B------:R-:W2:Y:S01]  /*04b0*/  @!P5 LDC.64 R14, c[0x0][0x390] ;  /* 0x0000e400ff0edb82 */ /* 0x000ea20000000a00 */
[----:B-1----:R-:W-:Y:S02]  /*04c0*/  VIADD R5, R4, 0xffffffe ;  /* 0x0ffffffe04057836 */ /* 0x002fe40000000000 */
[----:B----4-:R-:W-:-:S04]  /*04d0*/  @!P5 IMAD R33, R33, R22, RZ ;  /* 0x000000162121d224 */ /* 0x010fc800078e02ff */
[----:B------:R-:W1:Y:S01]  /*04e0*/  F2I.FTZ.U32.TRUNC.NTZ R5, R5 ;  /* 0x0000000500057305 */ /* 0x000e62000021f000 */
[----:B------:R-:W-:Y:S01]  /*04f0*/  @!P5 IMAD R33, R26, R23, R33 ;  /* 0x000000171a21d224 */ /* 0x000fe200078e0221 */
[----:B-1----:R-:W-:Y:S02]  /*0500*/  R2UR UR7, R5 ;  /* 0x00000000050772ca */ /* 0x002fe400000e0000 */
[----:B------:R-:W-:-:S11]  /*0510*/  @!P0 SHF.R.S32.HI R5, RZ, 0x1f, R0 ;  /* 0x0000001fff058819 */ /* 0x000fd60000011400 */
        /* <DEDUP_REMOVED lines=10> */
[----:B------:R-:W-:Y:S01]  /*05c0*/  ULOP3.LUT UR5, UR9, UR11, URZ, 0x3c, !UPT ;  /* 0x0000000b09057292 */ /* 0x000fe2000f8e3cff */
[----:B------:R-:W1:Y:S03]  /*05d0*/  LDCU.64 UR12, c[0x0][0x3f0] ;  /* 0x00007e00ff0c77ac */ /* 0x000e660008000a00 */
[----:B------:R-:W-:-:S05]  /*05e0*/  UISETP.GE.AND UP2, UPT, UR5, URZ, UPT ;  /* 0x000000ff0500728c */ /* 0x000fca000bf46270 */
[----:B------:R-:W-:-:S06]  /*05f0*/  @UP1 UIADD3 UR7, UPT, UPT, UR7, 0x1, URZ ;  /* 0x0000000107071890 */ /* 0x000fcc000fffe0ff */
[----:B------:R-:W-:Y:S02]  /*0600*/  @!UP2 UIADD3 UR7, UPT, UPT, -UR7, URZ, URZ ;  /* 0x000000ff0707a290 */ /* 0x000fe4000fffe1ff */
[----:B------:R-:W-:Y:S01]  /*0610*/  @!UP0 ULOP3.LUT UR7, URZ, UR11, URZ, 0x33, !UPT ;  /* 0x0000000bff078292 */ /* 0x000fe2000f8e33ff */
[----:B-1----:R-:W-:-:S03]  /*0620*/  IMAD.U32 R7, RZ, RZ, UR12 ;  /* 0x0000000cff077e24 */ /* 0x002fc6000f8e00ff */
[----:B------:R-:W-:Y:S02]  /*0630*/  UIADD3 UR6, UPT, UPT, -UR7, URZ, URZ ;  /* 0x000000ff07067290 */ /* 0x000fe4000fffe1ff */
[----:B------:R-:W-:Y:S02]  /*0640*/  USHF.R.S32.HI UR5, URZ, 0x1f, UR7 ;  /* 0x0000001fff057899 */ /* 0x000fe40008011407 */
[----:B------:R-:W-:Y:S02]  /*0650*/  UIMAD UR6, UR11, UR6, UR9 ;  /* 0x000000060b0672a4 */ /* 0x000fe4000f8e0209 */
[----:B------:R-:W-:Y:S02]  /*0660*/  UIMAD UR5, UR5, UR12, URZ ;  /* 0x0000000c050572a4 */ /* 0x000fe4000f8e02ff */
[----:B------:R-:W-:Y:S02]  /*0670*/  UIMAD UR6, UR6, 0xa0, URZ ;  /* 0x000000a0060678a4 */ /* 0x000fe4000f8e02ff */
[----:B------:R-:W-:-:S04]  /*0680*/  UIMAD UR5, UR7, UR13, UR5 ;  /* 0x0000000d070572a4 */ /* 0x000fc8000f8e0205 */
[----:B------:R-:W-:Y:S01]  /*0690*/  IMAD.U32 R4, RZ, RZ, UR6 ;  /* 0x00000006ff047e24 */ /* 0x000fe2000f8e00ff */
[----:B------:R-:W-:Y:S02]  /*06a0*/  IADD3 R8, P2, PT, R42, UR6, RZ ;  /* 0x000000062a087c10 */ /* 0x000fe4000ff5e0ff */
[----:B------:R-:W-:Y:S02]  /*06b0*/  IADD3 R42, PT, PT, R0, 0x78, RZ ;  /* 0x00000078002a7810 */ /* 0x000fe40007ffe0ff */
[----:B------:R-:W-:Y:S01]  /*06c0*/  LEA.HI.X.SX32 R9, R4, RZ, 0x1, P2 ;  /* 0x000000ff04097211 */ /* 0x000fe200010f0eff */
[----:B0-----:R-:W-:Y:S01]  /*06d0*/  @!P0 IMAD R4, R5, R18, RZ ;  /* 0x0000001205048224 */ /* 0x001fe200078e02ff */
[----:B------:R-:W-:Y:S01]  /*06e0*/  ISETP.GE.U32.AND P2, PT, R24, UR16, PT ;  /* 0x0000001018007c0c */ /* 0x000fe2000bf46070 */
[----:B------:R-:W-:-:S03]  /*06f0*/  IMAD.WIDE.U32 R8, R7, UR7, R8 ;  /* 0x0000000707087c25 */ /* 0x000fc6000f8e0008 */
[----:B------:R-:W-:Y:S01]  /*0700*/  ISETP.GE.AND.EX P3, PT, R27, UR17, PT, P2 ;  /* 0x000000111b007c0c */ /* 0x000fe2000bf66320 */
[----:B------:R-:W-:Y:S01]  /*0710*/  @!P0 IMAD R37, R0, R19, R4 ;  /* 0x0000001300258224 */ /* 0x000fe200078e0204 */
[----:B------:R-:W-:Y:S01]  /*0720*/  IADD3 R11, PT, PT, R9, UR5, RZ ;  /* 0x00000005090b7c10 */ /* 0x000fe2000fffe0ff */
[----:B------:R-:W0:Y:S01]  /*0730*/  @!P4 LDC.64 R4, c[0x0][0x3e0] ;  /* 0x0000f800ff04cb82 */ /* 0x000e220000000a00 */
[----:B------:R-:W-:-:S05]  /*0740*/  @!P0 MOV R10, R8 ;  /* 0x00000008000a8202 */ /* 0x000fca0000000f00 */
[----:B------:R-:W-:-:S04]  /*0750*/  @!P0 IMAD.WIDE.U32 R18, R0, R18, R10 ;  /* 0x0000001200128225 */ /* 0x000fc800078e000a */
[----:B------:R-:W1:Y:S01]  /*0760*/  @!P3 LDC.64 R6, c[0x0][0x3e0] ;  /* 0x0000f800ff06bb82 */ /* 0x000e620000000a00 */
[----:B------:R-:W-:Y:S01]  /*0770*/  @P3 LOP3.LUT R2, R2, 0x200000, RZ, 0xfc, !PT ;  /* 0x0020000002023812 */ /* 0x000fe200078efcff */
[----:B------:R-:W-:Y:S01]  /*0780*/  @!P0 IMAD.IADD R19, R19, 0x1, R37 ;  /* 0x0000000113138824 */ /* 0x000fe200078e0225 */
[----:B---3--:R-:W-:Y:S01]  /*0790*/  @!P0 LEA R28, P1, R18, R16, 0x2 ;  /* 0x00000010121c8211 */ /* 0x008fe200078210ff */
[----:B--2---:R-:W-:Y:S01]  /*07a0*/  @!P6 IMAD R16, R35, R20, RZ ;  /* 0x000000142310e224 */ /* 0x004fe200078e02ff */
[----:B------:R-:W-:Y:S02]  /*07b0*/  LOP3.LUT R2, R2, 0xffefffff, RZ, 0xc0, !PT ;  /* 0xffefffff02027812 */ /* 0x000fe400078ec0ff */
[----:B------:R-:W-:Y:S01]  /*07c0*/  @!P0 LEA.HI.X R17, R18, R17, R19, 0x2, P1 ;  /* 0x0000001112118211 */ /* 0x000fe200008f1413 */
[----:B------:R-:W-:Y:S01]  /*07d0*/  @!P6 IMAD R35, R31, R21, R16 ;  /* 0x000000151f23e224 */ /* 0x000fe200078e0210 */
[----:B------:R-:W-:Y:S01]  /*07e0*/  @!P6 MOV R18, R8 ;  /* 0x000000080012e202 */ /* 0x000fe20000000f00 */
[----:B------:R-:W-:Y:S01]  /*07f0*/  @!P0 STL [R1+0x270], R28 ;  /* 0x0002701c01008387 */ /* 0x000fe20000100800 */
[----:B------:R-:W-:-:S03]  /*0800*/  @!P6 MOV R19, R11 ;  /* 0x0000000b0013e202 */ /* 0x000fc60000000f00 */
[----:B------:R2:W-:Y:S01]  /*0810*/  @!P0 STL [R1+0x23c], R17 ;  /* 0x00023c1101008387 */ /* 0x0005e20000100800 */
[----:B------:R-:W-:Y:S01]  /*0820*/  @!P6 IMAD.WIDE.U32 R20, R31, R20, R18 ;  /* 0x000000141f14e225 */ /* 0x000fe200078e0012 */
[----:B------:R-:W-:-:S03]  /*0830*/  @!P5 MOV R19, R11 ;  /* 0x0000000b0013d202 */ /* 0x000fc60000000f00 */
[----:B------:R-:W-:Y:S01]  /*0840*/  @!P5 IMAD.MOV.U32 R18, RZ, RZ, R8 ;  /* 0x000000ffff12d224 */ /* 0x000fe200078e0008 */
[----:B------:R-:W-:Y:S02]  /*0850*/  @!P6 IADD3 R21, PT, PT, R21, R35, RZ ;  /* 0x000000231515e210 */ /* 0x000fe40007ffe0ff */
[----:B------:R-:W-:Y:S01]  /*0860*/  @!P6 LEA R12, P1, R20, R12, 0x2 ;  /* 0x0000000c140ce211 */ /* 0x000fe200078210ff */
[----:B--2---:R-:W2:Y:S01]  /*0870*/  @!P4 LDC.64 R16, c[0x0][0x390] ;  /* 0x0000e400ff10cb82 */ /* 0x004ea20000000a00 */
[----:B------:R-:W-:Y:S02]  /*0880*/  @!P5 IMAD.WIDE.U32 R22, R26, R22, R18 ;  /* 0x000000161a16d225 */ /* 0x000fe400078e0012 */
[----:B------:R-:W-:Y:S02]  /*0890*/  @!P6 LEA.HI.X R13, R20, R13, R21, 0x2, P1 ;  /* 0x0000000d140de211 */ /* 0x000fe400008f1415 */
[----:B0-----:R-:W-:Y:S01]  /*08a0*/  @!P4 IMAD R26, R29, R4, RZ ;  /* 0x000000041d1ac224 */ /* 0x001fe200078e02ff */
[----:B------:R-:W-:Y:S01]  /*08b0*/  @!P4 MOV R20, R8 ;  /* 0x000000080014c202 */ /* 0x000fe20000000f00 */
[----:B------:R-:W-:Y:S01]  /*08c0*/  @!P5 IMAD.IADD R23, R23, 0x1, R33 ;  /* 0x000000011717d824 */ /* 0x000fe200078e0221 */
[----:B------:R-:W0:Y:S01]  /*08d0*/  @!P3 LDC.64 R18, c[0x0][0x390] ;  /* 0x0000e400ff12bb82 */ /* 0x000e220000000a00 */
[----:B------:R-:W-:Y:S01]  /*08e0*/  @!P4 MOV R21, R11 ;  /* 0x0000000b0015c202 */ /* 0x000fe20000000f00 */
[----:B------:R-:W-:Y:S01]  /*08f0*/  @!P4 IMAD R29, R25, R5, R26 ;  /* 0x00000005191dc224 */ /* 0x000fe200078e021a */
[----:B------:R-:W-:Y:S01]  /*0900*/  @!P5 LEA R14, P1, R22, R14, 0x2 ;  /* 0x0000000e160ed211 */ /* 0x000fe200078210ff */
[----:B-1----:R-:W-:Y:S01]  /*0910*/  @!P3 IMAD R27, R27, R6, RZ ;  /* 0x000000061b1bb224 */ /* 0x002fe200078e02ff */
[----:B------:R1:W-:Y:S01]  /*0920*/  STL.64 [R1+0x488], R12 ;  /* 0x0004880c01007387 */ /* 0x0003e20000100a00 */
[----:B------:R-:W-:Y:S01]  /*0930*/  @!P4 IMAD.WIDE.U32 R4, R25, R4, R20 ;  /* 0x000000041904c225 */ /* 0x000fe200078e0014 */
[----:B------:R-:W-:-:S02]  /*0940*/  @!P3 MOV R21, R11 ;  /* 0x0000000b0015b202 */ /* 0x000fc40000000f00 */
[----:B------:R-:W-:Y:S01]  /*0950*/  @!P5 LEA.HI.X R15, R22, R15, R23, 0x2, P1 ;  /* 0x0000000f160fd211 */ /* 0x000fe200008f1417 */
[----:B------:R-:W-:Y:S01]  /*0960*/  @!P3 IMAD.MOV.U32 R20, RZ, RZ, R8 ;  /* 0x000000ffff14b224 */ /* 0x000fe200078e0008 */
[----:B------:R-:W-:Y:S01]  /*0970*/  @!P4 IADD3 R5, PT, PT, R5, R29, RZ ;  /* 0x0000001d0505c210 */ /* 0x000fe20007ffe0ff */
[C---:B------:R-:W-:Y:S02]  /*0980*/  @!P3 IMAD R27, R24.reuse, R7, R27 ;  /* 0x00000007181bb224 */ /* 0x040fe400078e021b */
[----:B------:R-:W-:Y:S01]  /*0990*/  @!P3 IMAD.WIDE.U32 R6, R24, R6, R20 ;  /* 0x000000061806b225 */ /* 0x000fe200078e0014 */
[----:B------:R-:W-:Y:S01]  /*09a0*/  IADD3 R21, PT, PT, R0, 0x28, RZ ;  /* 0x0000002800157810 */ /* 0x000fe20007ffe0ff */
[----:B------:R-:W-:Y:S01]  /*09b0*/  STL.64 [R1+0x480], R14 ;  /* 0x0004800e01007387 */ /* 0x000fe20000100a00 */
[----:B--2---:R-:W-:-:S04]  /*09c0*/  @!P4 LEA R16, P1, R4, R16, 0x2 ;  /* 0x000000100410c211 */ /* 0x004fc800078210ff */
[----:B------:R-:W-:Y:S01]  /*09d0*/  @!P4 LEA.HI.X R17, R4, R17, R5, 0x2, P1 ;  /* 0x000000110411c211 */ /* 0x000fe200008f1405 */
[----:B------:R-:W-:Y:S01]  /*09e0*/  @!P3 IMAD.IADD R4, R7, 0x1, R27 ;  /* 0x000000010704b824 */ /* 0x000fe200078e021b */
[----:B------:R-:W-:Y:S02]  /*09f0*/  SHF.R.S32.HI R7, RZ, 0x1f, R21 ;  /* 0x0000001fff077819 */ /* 0x000fe40000011415 */
[C---:B0-----:R-:W-:Y:S01]  /*0a00*/  @!P3 LEA R18, P1, R6.reuse, R18, 0x2 ;  /* 0x000000120612b211 */ /* 0x041fe200078210ff */
[----:B------:R-:W-:Y:S03]  /*0a10*/  STL.64 [R1+0x490], R16 ;  /* 0x0004901001007387 */ /* 0x000fe60000100a00 */
[----:B------:R-:W-:Y:S02]  /*0a20*/  @!P3 LEA.HI.X R19, R6, R19, R4, 0x2, P1 ;  /* 0x000000130613b211 */ /* 0x000fe400008f1404 */
[----:B------:R-:W-:-:S03]  /*0a30*/  ISETP.GE.U32.AND P1, PT, R21, UR16, PT ;  /* 0x0000001015007c0c */ /* 0x000fc6000bf26070 */
[----:B------:R-:W-:Y:S01]  /*0a40*/  STL.64 [R1+0x498], R18 ;  /* 0x0004981201007387 */ /* 0x000fe20000100a00 */
[----:B------:R-:W-:-:S13]  /*0a50*/  ISETP.GE.AND.EX P2, PT, R7, UR17, PT, P1 ;  /* 0x0000001107007c0c */ /* 0x000fda000bf46310 */
[----:B------:R-:W0:Y:S01]  /*0a60*/  @!P2 LDC.64 R22, c[0x0][0x3e0] ;  /* 0x0000f800ff16ab82 */ /* 0x000e220000000a00 */
[----:B------:R-:W-:-:S04]  /*0a70*/  @P2 LOP3.LUT R2, R2, 0x100000, RZ, 0xfc, !PT ;  /* 0x0010000002022812 */ /* 0x000fc800078efcff */
[----:B------:R-:W-:-:S03]  /*0a80*/  LOP3.LUT R2, R2, 0xfff7ffff, RZ, 0xc0, !PT ;  /* 0xfff7ffff02027812 */ /* 0x000fc600078ec0ff */
[----:B------:R-:W2:Y:S01]  /*0a90*/  @!P2 LDC.64 R4, c[0x0][0x390] ;  /* 0x0000e400ff04ab82 */ /* 0x000ea20000000a00 */
[----:B0-----:R-:W-:Y:S02]  /*0aa0*/  @!P2 IMAD R6, R7, R22, RZ ;  /* 0x000000160706a224 */ /* 0x001fe400078e02ff */
[----:B------:R-:W-:Y:S02]  /*0ab0*/  @!P2 IMAD.MOV.U32 R7, RZ, RZ, R11 ;  /* 0x000000ffff07a224 */ /* 0x000fe400078e000b */
[----:B------:R-:W-:Y:S01]  /*0ac0*/  @!P2 IMAD R23, R21, R23, R6 ;  /* 0x000000171517a224 */ /* 0x000fe200078e0206 */
[----:B------:R-:W-:-:S05]  /*0ad0*/  @!P2 MOV R6, R8 ;  /* 0x000000080006a202 */ /* 0x000fca0000000f00 */
[----:B------:R-:W-:Y:S01]  /*0ae0*/  @!P2 IMAD.WIDE.U32 R6, R21, R22, R6 ;  /* 0x000000161506a225 */ /* 0x000fe200078e0006 */
[----:B------:R-:W-:-:S04]  /*0af0*/  IADD3 R21, PT, PT, R0, 0x30, RZ ;  /* 0x0000003000157810 */ /* 0x000fc80007ffe0ff */
[----:B------:R-:W-:Y:S02]  /*0b00*/  @!P2 IADD3 R7, PT, PT, R7, R23, RZ ;  /* 0x000000170707a210 */ /* 0x000fe40007ffe0ff */
[----:B--2---:R-:W-:-:S04]  /*0b10*/  @!P2 LEA R4, P1, R6, R4, 0x2 ;  /* 0x000000040604a211 */ /* 0x004fc800078210ff */
[----:B------:R-:W-:Y:S02]  /*0b20*/  @!P2 LEA.HI.X R5, R6, R5, R7, 0x2, P1 ;  /* 0x000000050605a211 */ /* 0x000fe400008f1407 */
[----:B------:R-:W-:Y:S02]  /*0b30*/  SHF.R.S32.HI R7, RZ, 0x1f, R21 ;  /* 0x0000001fff077819 */ /* 0x000fe40000011415 */
[----:B------:R-:W-:-:S04]  /*0b40*/  ISETP.GE.U32.AND P1, PT, R21, UR16, PT ;  /* 0x0000001015007c0c */ /* 0x000fc8000bf26070 */
[----:B------:R-:W-:-:S13]  /*0b50*/  ISETP.GE.AND.EX P2, PT, R7, UR17, PT, P1 ;  /* 0x0000001107007c0c */ /* 0x000fda000bf46310 */
[----:B------:R-:W0:Y:S01]  /*0b60*/  @!P2 LDC.64 R22, c[0x0][0x3e0] ;  /* 0x0000f800ff16ab82 */ /* 0x000e220000000a00 */
[----:B------:R-:W-:-:S04]  /*0b70*/  @P2 LOP3.LUT R2, R2, 0x80000, RZ, 0xfc, !PT ;  /* 0x0008000002022812 */ /* 0x000fc800078efcff */
[----:B------:R-:W-:-:S03]  /*0b80*/  LOP3.LUT R2, R2, 0xfffbffff, RZ, 0xc0, !PT ;  /* 0xfffbffff02027812 */ /* 0x000fc600078ec0ff */
[----:B------:R-:W2:Y:S01]  /*0b90*/  @!P2 LDC.64 R24, c[0x0][0x390] ;  /* 0x0000e400ff18ab82 */ /* 0x000ea20000000a00 */
[----:B0-----:R-:W-:Y:S01]  /*0ba0*/  @!P2 IMAD R6, R7, R22, RZ ;  /* 0x000000160706a224 */ /* 0x001fe200078e02ff */
[----:B------:R-:W-:-:S03]  /*0bb0*/  @!P2 MOV R7, R11 ;  /* 0x0000000b0007a202 */ /* 0x000fc60000000f00 */
[----:B------:R-:W-:Y:S02]  /*0bc0*/  @!P2 IMAD R23, R21, R23, R6 ;  /* 0x000000171517a224 */ /* 0x000fe400078e0206 */
[----:B------:R-:W-:-:S04]  /*0bd0*/  @!P2 IMAD.MOV.U32 R6, RZ, RZ, R8 ;  /* 0x000000ffff06a224 */ /* 0x000fc800078e0008 */
[----:B------:R-:W-:-:S04]  /*0be0*/  @!P2 IMAD.WIDE.U32 R6, R21, R22, R6 ;  /* 0x000000161506a225 */ /* 0x000fc800078e0006 */
[----:B------:R-:W-:Y:S01]  /*0bf0*/  VIADD R21, R0, 0x38 ;  /* 0x0000003800157836 */ /* 0x000fe20000000000 */
        /* <DEDUP_REMOVED lines=12> */
[----:B------:R-:W-:Y:S01]  /*0cc0*/  @!P2 IMAD R23, R21, R23, R6 ;  /* 0x000000171517a224 */ /* 0x000fe200078e0206 */
[----:B------:R-:W-:-:S05]  /*0cd0*/  @!P2 MOV R6, R8 ;  /* 0x000000080006a202 */ /* 0x000fca0000000f00 */
[----:B------:R-:W-:-:S04]  /*0ce0*/  @!P2 IMAD.WIDE.U32 R6, R21, R22, R6 ;  /* 0x000000161506a225 */ /* 0x000fc800078e0006 */
[----:B------:R-:W-:Y:S01]  /*0cf0*/  @!P2 IMAD.IADD R7, R7, 0x1, R23 ;  /* 0x000000010707a824 */ /* 0x000fe200078e0217 */
[----:B--2---:R-:W-:Y:S02]  /*0d00*/  @!P2 LEA R26, P1, R6, R26, 0x2 ;  /* 0x0000001a061aa211 */ /* 0x004fe400078210ff */
[----:B------:R-:W-:Y:S02]  /*0d10*/  IADD3 R23, PT, PT, R0, 0x40, RZ ;  /* 0x0000004000177810 */ /* 0x000fe40007ffe0ff */
[----:B------:R-:W-:Y:S02]  /*0d20*/  @!P2 LEA.HI.X R27, R6, R27, R7, 0x2, P1 ;  /* 0x0000001b061ba211 */ /* 0x000fe400008f1407 */
[----:B------:R-:W-:Y:S02]  /*0d30*/  SHF.R.S32.HI R21, RZ, 0x1f, R23 ;  /* 0x0000001fff157819 */ /* 0x000fe40000011417 */
[----:B------:R-:W-:Y:S01]  /*0d40*/  ISETP.GE.U32.AND P1, PT, R23, UR16, PT ;  /* 0x0000001017007c0c */ /* 0x000fe2000bf26070 */
[----:B------:R-:W-:Y:S03]  /*0d50*/  STL [R1+0x468], R27 ;  /* 0x0004681b01007387 */ /* 0x000fe60000100800 */
        /* <DEDUP_REMOVED lines=12> */
[C---:B--2---:R-:W-:Y:S02]  /*0e20*/  @!P2 LEA R28, P1, R6.reuse, R28, 0x2 ;  /* 0x0000001c061ca211 */ /* 0x044fe400078210ff */
[----:B------:R-:W-:Y:S02]  /*0e30*/  SHF.R.S32.HI R21, RZ, 0x1f, R23 ;  /* 0x0000001fff157819 */ /* 0x000fe40000011417 */
        /* <DEDUP_REMOVED lines=29> */
[----:B------:R-:W-:Y:S01]  /*1010*/  @!P2 IMAD.WIDE.U32 R20, R23, R6, R20 ;  /* 0x000000061714a225 */ /* 0x000fe200078e0014 */
[----:B------:R-:W-:-:S03]  /*1020*/  IADD3 R23, PT, PT, R0, 0x58, RZ ;  /* 0x0000005800177810 */ /* 0x000fc60007ffe0ff */
[----:B------:R-:W-:Y:S01]  /*1030*/  @!P2 IMAD.IADD R6, R21, 0x1, R7 ;  /* 0x000000011506a824 */ /* 0x000fe200078e0207 */
[C---:B--2---:R-:W-:Y:S02]  /*1040*/  @!P2 LEA R32, P1, R20.reuse, R32, 0x2 ;  /* 0x000000201420a211 */ /* 0x044fe400078210ff */
[----:B------:R-:W-:Y:S02]  /*1050*/  SHF.R.S32.HI R21, RZ, 0x1f, R23 ;  /* 0x0000001fff157819 */ /* 0x000fe40000011417 */
[----:B------:R-:W-:Y:S02]  /*1060*/  @!P2 LEA.HI.X R33, R20, R33, R6, 0x2, P1 ;  /* 0x000000211421a211 */ /* 0x000fe400008f1406 */
[----:B------:R-:W-:-:S04]  /*1070*/  ISETP.GE.U32.AND P1, PT, R23, UR16, PT ;  /* 0x0000001017007c0c */ /* 0x000fc8000bf26070 */
        /* <DEDUP_REMOVED lines=58> */
[----:B------:R-:W-:-:S04]  /*1420*/  SHF.R.S32.HI R23, RZ, 0x1f, R42 ;  /* 0x0000001fff177819 */ /* 0x000fc8000001142a */
[----:B------:R-:W-:Y:S02]  /*1430*/  @!P2 IADD3 R7, PT, PT, R21, R7, RZ ;  /* 0x000000071507a210 */ /* 0x000fe40007ffe0ff */
[----:B--2---:R-:W-:-:S04]  /*1440*/  @!P2 LEA R40, P1, R20, R40, 0x2 ;  /* 0x000000281428a211 */ /* 0x004fc800078210ff */
[----:B------:R-:W-:Y:S02]  /*1450*/  @!P2 LEA.HI.X R41, R20, R41, R7, 0x2, P1 ;  /* 0x000000291429a211 */ /* 0x000fe400008f1407 */
[----:B------:R-:W-:-:S04]  /*1460*/  ISETP.GE.U32.AND P1, PT, R42, UR16, PT ;  /* 0x000000102a007c0c */ /* 0x000fc8000bf26070 */
[----:B------:R-:W-:-:S13]  /*1470*/  ISETP.GE.AND.EX P2, PT, R23, UR17, PT, P1 ;  /* 0x0000001117007c0c */ /* 0x000fda000bf46310 */
[----:B------:R-:W0:Y:S01]  /*1480*/  @!P2 LDC.64 R20, c[0x0][0x3e0] ;  /* 0x0000f800ff14ab82 */ /* 0x000e220000000a00 */
[----:B------:R-:W-:Y:S01]  /*1490*/  @!P2 IMAD.MOV.U32 R22, RZ, RZ, R8 ;  /* 0x000000ffff16a224 */ /* 0x000fe200078e0008 */
[----:B------:R-:W-:-:S04]  /*14a0*/  @P2 LOP3.LUT R2, R2, 0x400, RZ, 0xfc, !PT ;  /* 0x0000040002022812 */ /* 0x000fc800078efcff */
[----:B------:R-:W-:Y:S02]  /*14b0*/  LOP3.LUT R2, R2, 0xfffffdff, RZ, 0xc0, !PT ;  /* 0xfffffdff02027812 */ /* 0x000fe400078ec0ff */
[----:B------:R-:W2:Y:S01]  /*14c0*/  @!P2 LDC.64 R6, c[0x0][0x390] ;  /* 0x0000e400ff06ab82 */ /* 0x000ea20000000a00 */
[----:B0-----:R-:W-:-:S04]  /*14d0*/  @!P2 IMAD R23, R23, R20, RZ ;  /* 0x000000141717a224 */ /* 0x001fc800078e02ff */
[----:B------:R-:W-:Y:S01]  /*14e0*/  @!P2 IMAD R21, R42, R21, R23 ;  /* 0x000000152a15a224 */ /* 0x000fe200078e0217 */
[----:B------:R-:W-:-:S03]  /*14f0*/  @!P2 MOV R23, R11 ;  /* 0x0000000b0017a202 */ /* 0x000fc60000000f00 */
[----:B------:R-:W-:-:S04]  /*1500*/  @!P2 IMAD.WIDE.U32 R22, R42, R20, R22 ;  /* 0x000000142a16a225 */ /* 0x000fc800078e0016 */
[----:B------:R-:W-:Y:S01]  /*1510*/  VIADD R42, R0, 0x80 ;  /* 0x00000080002a7836 */ /* 0x000fe20000000000 */
[----:B------:R-:W-:Y:S02]  /*1520*/  @!P2 IADD3 R21, PT, PT, R23, R21, RZ ;  /* 0x000000151715a210 */ /* 0x000fe40007ffe0ff */
[----:B--2---:R-:W-:-:S04]  /*1530*/  @!P2 LEA R44, P1, R22, R6, 0x2 ;  /* 0x00000006162ca211 */ /* 0x004fc800078210ff */
[----:B------:R-:W-:Y:S02]  /*1540*/  @!P2 LEA.HI.X R45, R22, R7, R21, 0x2, P1 ;  /* 0x00000007162da211 */ /* 0x000fe400008f1415 */
[----:B------:R-:W-:Y:S02]  /*1550*/  SHF.R.S32.HI R22, RZ, 0x1f, R42 ;  /* 0x0000001fff167819 */ /* 0x000fe4000001142a */
[----:B------:R-:W-:Y:S01]  /*1560*/  ISETP.GE.U32.AND P1, PT, R42, UR16, PT ;  /* 0x000000102a007c0c */ /* 0x000fe2000bf26070 */
[----:B------:R-:W-:Y:S03]  /*1570*/  @!P2 STL.64 [R1+0x3c0], R44 ;  /* 0x0003c02c0100a387 */ /* 0x000fe60000100a00 */
[----:B------:R-:W-:-:S13]  /*1580*/  ISETP.GE.AND.EX P2, PT, R22, UR17, PT, P1 ;  /* 0x0000001116007c0c */ /* 0x000fda000bf46310 */
[----:B------:R-:W0:Y:S01]  /*1590*/  @!P2 LDC.64 R20, c[0x0][0x3e0] ;  /* 0x0000f800ff14ab82 */ /* 0x000e220000000a00 */
[----:B------:R-:W-:Y:S02]  /*15a0*/  @!P2 MOV R23, R11 ;  /* 0x0000000b0017a202 */ /* 0x000fe40000000f00 */
[----:B------:R-:W-:-:S04]  /*15b0*/  @P2 LOP3.LUT R2, R2, 0x200, RZ, 0xfc, !PT ;  /* 0x0000020002022812 */ /* 0x000fc800078efcff */
[----:B------:R-:W-:Y:S01]  /*15c0*/  LOP3.LUT R2, R2, 0xfffffeff, RZ, 0xc0, !PT ;  /* 0xfffffeff02027812 */ /* 0x000fe200078ec0ff */
        /* <DEDUP_REMOVED lines=22> */
[----:B------:R-:W-:-:S04]  /*1730*/  IADD3 R42, PT, PT, R0, 0x90, RZ ;  /* 0x00000090002a7810 */ /* 0x000fc80007ffe0ff */
        /* <DEDUP_REMOVED lines=128> */
[----:B------:R-:W-:Y:S02]  /*1f40*/  @P2 LOP3.LUT R2, R2, 0x1, RZ, 0xfc, !PT ;  /* 0x0000000102022812 */ /* 0x000fe400078efcff */
[----:B------:R-:W-:Y:S02]  /*1f50*/  IADD3 R27, PT, PT, R0, 0x1f8, RZ ;  /* 0x000001f8001b7810 */ /* 0x000fe40007ffe0ff */
        /* <DEDUP_REMOVED lines=358> */
[----:B------:R-:W2:Y:S01]  /*35c0*/  @!P2 LDC.64 R6, c[0x0][0x390] ;  /* 0x0000e400ff06ab82 */ /* 0x000ea20000000a00 */
[----:B-1----:R-:W-:-:S04]  /*35d0*/  @!P2 IMAD R22, R22, R20, RZ ;  /* 0x000000141616a224 */ /* 0x002fc800078e02ff */
[----:B------:R-:W-:Y:S01]  /*35e0*/  @!P2 IMAD R21, R42, R21, R22 ;  /* 0x000000152a15a224 */ /* 0x000fe200078e0216 */
[----:B------:R-:W-:-:S05]  /*35f0*/  @!P2 MOV R22, R8 ;  /* 0x000000080016a202 */ /* 0x000fca0000000f00 */
[----:B------:R-:W-:Y:S01]  /*3600*/  @!P2 IMAD.WIDE.U32 R22, R42, R20, R22 ;  /* 0x000000142a16a225 */ /* 0x000fe200078e0016 */
[----:B------:R-:W-:-:S03]  /*3610*/  IADD3 R42, PT, PT, R0, 0x178, RZ ;  /* 0x00000178002a7810 */ /* 0x000fc60007ffe0ff */
[----:B------:R-:W-:Y:S01]  /*3620*/  @!P2 IMAD.IADD R21, R23, 0x1, R21 ;  /* 0x000000011715a824 */ /* 0x000fe200078e0215 */
[----:B--2---:R-:W-:-:S04]  /*3630*/  @!P2 LEA R44, P1, R22, R6, 0x2 ;  /* 0x00000006162ca211 */ /* 0x004fc800078210ff */
[----:B------:R-:W-:Y:S02]  /*3640*/  @!P2 LEA.HI.X R45, R22, R7, R21, 0x2, P1 ;  /* 0x00000007162da211 */ /* 0x000fe400008f1415 */
[----:B------:R-:W-:Y:S02]  /*3650*/  SHF.R.S32.HI R22, RZ, 0x1f, R42 ;  /* 0x0000001fff167819 */ /* 0x000fe4000001142a */
[----:B------:R-:W-:-:S04]  /*3660*/  ISETP.GE.U32.AND P1, PT, R42, UR16, PT ;  /* 0x000000102a007c0c */ /* 0x000fc8000bf26070 */
        /* <DEDUP_REMOVED lines=59> */
[----:B------:R-:W-:-:S04]  /*3a20*/  IADD3 R42, PT, PT, R0, 0x198, RZ ;  /* 0x00000198002a7810 */ /* 0x000fc80007ffe0ff */
[----:B------:R-:W-:Y:S02]  /*3a30*/  @!P2 IADD3 R21, PT, PT, R23, R21, RZ ;  /* 0x000000151715a210 */ /* 0x000fe40007ffe0ff */
[----:B-1----:R-:W-:-:S04]  /*3a40*/  @!P2 LEA R18, P1, R22, R6, 0x2 ;  /* 0x000000061612a211 */ /* 0x002fc800078210ff */
        /* <DEDUP_REMOVED lines=94> */
[----:B------:R-:W-:-:S05]  /*4030*/  @!P2 IMAD.WIDE.U32 R22, R42, R20, R22 ;  /* 0x000000142a16a225 */ /* 0x000fca00078e0016 */
[----:B------:R-:W-:Y:S02]  /*4040*/  @!P2 IADD3 R21, PT, PT, R23, R21, RZ ;  /* 0x000000151715a210 */ /* 0x000fe40007ffe0ff */
[----:B-1----:R-:W-:-:S04]  /*4050*/  @!P2 LEA R42, P1, R22, R6, 0x2 ;  /* 0x00000006162aa211 */ /* 0x002fc800078210ff */
[----:B------:R-:W-:-:S05]  /*4060*/  @!P2 LEA.HI.X R43, R22, R7, R21, 0x2, P1 ;  /* 0x00000007162ba211 */ /* 0x000fca00008f1415 */
[----:B------:R0:W-:Y:S02]  /*4070*/  @!P2 STL.64 [R1+0x230], R42 ;  /* 0x0002302a0100a387 */ /* 0x0001e40000100a00 */
[----:B0-----:R-:W-:-:S04]  /*4080*/  IADD3 R42, PT, PT, R0, 0x1c8, RZ ;  /* 0x000001c8002a7810 */ /* 0x001fc80007ffe0ff */
[----:B------:R-:W-:Y:S02]  /*4090*/  SHF.R.S32.HI R22, RZ, 0x1f, R42 ;  /* 0x0000001fff167819 */ /* 0x000fe4000001142a */
[----:B------:R-:W-:-:S04]  /*40a0*/  ISETP.GE.U32.AND P1, PT, R42, UR16, PT ;  /* 0x000000102a007c0c */ /* 0x000fc8000bf26070 */
[----:B------:R-:W-:-:S13]  /*40b0*/  ISETP.GE.AND.EX P2, PT, R22, UR17, PT, P1 ;  /* 0x0000001116007c0c */ /* 0x000fda000bf46310 */
[----:B------:R-:W0:Y:S01]  /*40c0*/  @!P2 LDC.64 R20, c[0x0][0x3e0] ;  /* 0x0000f800ff14ab82 */ /* 0x000e220000000a00 */
[----:B------:R-:W-:Y:S02]  /*40d0*/  @!P2 MOV R23, R11 ;  /* 0x0000000b0017a202 */ /* 0x000fe40000000f00 */
[----:B------:R-:W-:-:S05]  /*40e0*/  @P2 LOP3.LUT R3, R3, 0x1, RZ, 0xfc, !PT ;  /* 0x0000000103032812 */ /* 0x000fca00078efcff */
[----:B------:R-:W1:Y:S01]  /*40f0*/  @!P2 LDC.64 R6, c[0x0][0x390] ;  /* 0x0000e400ff06ab82 */ /* 0x000e620000000a00 */
[----:B0-----:R-:W-:-:S04]  /*4100*/  @!P2 IMAD R22, R22, R20, RZ ;  /* 0x000000141616a224 */ /* 0x001fc800078e02ff */
[----:B------:R-:W-:Y:S02]  /*4110*/  @!P2 IMAD R21, R42, R21, R22 ;  /* 0x000000152a15a224 */ /* 0x000fe400078e0216 */
[----:B------:R-:W-:-:S04]  /*4120*/  @!P2 IMAD.MOV.U32 R22, RZ, RZ, R8 ;  /* 0x000000ffff16a224 */ /* 0x000fc800078e0008 */
[----:B------:R-:W-:-:S05]  /*4130*/  @!P2 IMAD.WIDE.U32 R22, R42, R20, R22 ;  /* 0x000000142a16a225 */ /* 0x000fca00078e0016 */
[----:B------:R-:W-:Y:S02]  /*4140*/  @!P2 IADD3 R21, PT, PT, R23, R21, RZ ;  /* 0x000000151715a210 */ /* 0x000fe40007ffe0ff */
[----:B-1----:R-:W-:-:S04]  /*4150*/  @!P2 LEA R42, P1, R22, R6, 0x2 ;  /* 0x00000006162aa211 */ /* 0x002fc800078210ff */
[----:B------:R-:W-:-:S05]  /*4160*/  @!P2 LEA.HI.X R43, R22, R7, R21, 0x2, P1 ;  /* 0x00000007162ba211 */ /* 0x000fca00008f1415 */
[----:B------:R0:W-:Y:S02]  /*4170*/  @!P2 STL.64 [R1+0x228], R42 ;  /* 0x0002282a0100a387 */ /* 0x0001e40000100a00 */
[----:B0-----:R-:W-:-:S05]  /*4180*/  VIADD R42, R0, 0x1d0 ;  /* 0x000001d0002a7836 */ /* 0x001fca0000000000 */
        /* <DEDUP_REMOVED lines=8> */
[----:B------:R-:W-:Y:S01]  /*4210*/  @!P1 IMAD R21, R42, R21, R22 ;  /* 0x000000152a159224 */ /* 0x000fe200078e0216 */
[----:B------:R-:W-:-:S05]  /*4220*/  @!P1 MOV R22, R8 ;  /* 0x0000000800169202 */ /* 0x000fca0000000f00 */
[----:B------:R-:W-:-:S04]  /*4230*/  @!P1 IMAD.WIDE.U32 R22, R42, R20, R22 ;  /* 0x000000142a169225 */ /* 0x000fc800078e0016 */
[----:B------:R-:W-:Y:S01]  /*4240*/  @!P1 IMAD.IADD R21, R23, 0x1, R21 ;  /* 0x0000000117159824 */ /* 0x000fe200078e0215 */
[----:B-1----:R-:W-:-:S04]  /*4250*/  @!P1 LEA R42, P2, R22, R6, 0x2 ;  /* 0x00000006162a9211 */ /* 0x002fc800078410ff */
[----:B------:R-:W-:-:S05]  /*4260*/  @!P1 LEA.HI.X R43, R22, R7, R21, 0x2, P2 ;  /* 0x00000007162b9211 */ /* 0x000fca00010f1415 */
[----:B------:R0:W-:Y:S01]  /*4270*/  @!P1 STL.64 [R1+0x220], R42 ;  /* 0x0002202a01009387 */ /* 0x0001e20000100a00 */
[C---:B------:R-:W-:Y:S02]  /*4280*/  LOP3.LUT P1, RZ, R2.reuse, 0x200000, RZ, 0xc0, !PT ;  /* 0x0020000002ff7812 */ /* 0x040fe4000782c0ff */
[----:B------:R-:W-:Y:S02]  /*4290*/  LOP3.LUT R2, R2, 0xefffffff, RZ, 0xc0, !PT ;  /* 0xefffffff02027812 */ /* 0x000fe400078ec0ff */
[----:B0-----:R-:W-:-:S04]  /*42a0*/  IADD3 R42, PT, PT, R0, 0x1d8, RZ ;  /* 0x000001d8002a7810 */ /* 0x001fc80007ffe0ff */
[----:B------:R-:W-:Y:S02]  /*42b0*/  SHF.R.S32.HI R22, RZ, 0x1f, R42 ;  /* 0x0000001fff167819 */ /* 0x000fe4000001142a */
[----:B------:R-:W-:-:S04]  /*42c0*/  ISETP.GE.U32.AND P2, PT, R42, UR16, PT ;  /* 0x000000102a007c0c */ /* 0x000fc8000bf46070 */
[----:B------:R-:W-:-:S13]  /*42d0*/  ISETP.GE.AND.EX P2, PT, R22, UR17, PT, P2 ;  /* 0x0000001116007c0c */ /* 0x000fda000bf46320 */
[----:B------:R-:W0:Y:S01]  /*42e0*/  @!P2 LDC.64 R20, c[0x0][0x3e0] ;  /* 0x0000f800ff14ab82 */ /* 0x000e220000000a00 */
[----:B------:R-:W-:Y:S01]  /*42f0*/  @!P2 IMAD.MOV.U32 R23, RZ, RZ, R11 ;  /* 0x000000ffff17a224 */ /* 0x000fe200078e000b */
[----:B------:R-:W-:-:S06]  /*4300*/  @P2 LOP3.LUT R2, R2, 0x10000000, RZ, 0xfc, !PT ;  /* 0x1000000002022812 */ /* 0x000fcc00078efcff */
        /* <DEDUP_REMOVED lines=8> */
[----:B------:R0:W-:Y:S01]  /*4390*/  @!P2 STL.64 [R1+0x218], R42 ;  /* 0x0002182a0100a387 */ /* 0x0001e20000100a00 */
[C---:B------:R-:W-:Y:S02]  /*43a0*/  LOP3.LUT P2, RZ, R2.reuse, 0x400000, RZ, 0xc0, !PT ;  /* 0x0040000002ff7812 */ /* 0x040fe4000784c0ff */
[----:B------:R-:W-:Y:S02]  /*43b0*/  LOP3.LUT R2, R2, 0xdfffffff, RZ, 0xc0, !PT ;  /* 0xdfffffff02027812 */ /* 0x000fe400078ec0ff */
[----:B0-----:R-:W-:Y:S01]  /*43c0*/  IADD3 R42, PT, PT, R0, 0x1e0, RZ ;  /* 0x000001e0002a7810 */ /* 0x001fe20007ffe0ff */
[----:B------:R-:W-:-:S03]  /*43d0*/  IMAD.MOV.U32 R43, RZ, RZ, R45 ;  /* 0x000000ffff2b7224 */ /* 0x000fc600078e002d */
        /* <DEDUP_REMOVED lines=10> */
[----:B------:R-:W-:Y:S01]  /*4480*/  @!P3 IMAD.WIDE.U32 R22, R42, R20, R22 ;  /* 0x000000142a16b225 */ /* 0x000fe200078e0016 */
[----:B------:R-:W-:-:S04]  /*4490*/  MOV R42, R44 ;  /* 0x0000002c002a7202 */ /* 0x000fc80000000f00 */
[----:B------:R-:W-:Y:S01]  /*44a0*/  @!P3 IADD3 R20, PT, PT, R23, R21, RZ ;  /* 0x000000151714b210 */ /* 0x000fe20007ffe0ff */
[----:B------:R-:W-:Y:S01]  /*44b0*/  IMAD.MOV.U32 R23, RZ, RZ, R19 ;  /* 0x000000ffff177224 */ /* 0x000fe200078e0013 */
[----:B-1----:R-:W-:-:S04]  /*44c0*/  @!P3 LEA R44, P4, R22, R6, 0x2 ;  /* 0x00000006162cb211 */ /* 0x002fc800078810ff */
[----:B------:R-:W-:Y:S02]  /*44d0*/  @!P3 LEA.HI.X R45, R22, R7, R20, 0x2, P4 ;  /* 0x00000007162db211 */ /* 0x000fe400020f1414 */
[----:B------:R-:W-:-:S03]  /*44e0*/  IADD3 R22, PT, PT, R0, 0x1e8, RZ ;  /* 0x000001e800167810 */ /* 0x000fc60007ffe0ff */
[----:B------:R0:W-:Y:S01]  /*44f0*/  @!P3 STL.64 [R1+0x210], R44 ;  /* 0x0002102c0100b387 */ /* 0x0001e20000100a00 */
[----:B------:R-:W-:Y:S02]  /*4500*/  SHF.R.S32.HI R20, RZ, 0x1f, R22 ;  /* 0x0000001fff147819 */ /* 0x000fe40000011416 */
[----:B------:R-:W-:Y:S02]  /*4510*/  ISETP.GE.U32.AND P4, PT, R22, UR16, PT ;  /* 0x0000001016007c0c */ /* 0x000fe4000bf86070 */
[----:B------:R-:W-:Y:S02]  /*4520*/  LOP3.LUT P3, RZ, R2, 0x800000, RZ, 0xc0, !PT ;  /* 0x0080000002ff7812 */ /* 0x000fe4000786c0ff */
[----:B------:R-:W-:Y:S02]  /*4530*/  ISETP.GE.AND.EX P4, PT, R20, UR17, PT, P4 ;  /* 0x0000001114007c0c */ /* 0x000fe4000bf86340 */
[----:B------:R-:W-:-:S11]  /*4540*/  LOP3.LUT R2, R2, 0xbfffffff, RZ, 0xc0, !PT ;  /* 0xbfffffff02027812 */ /* 0x000fd600078ec0ff */
[----:B------:R-:W1:Y:S01]  /*4550*/  @!P4 LDC.64 R6, c[0x0][0x3e0] ;  /* 0x0000f800ff06cb82 */ /* 0x000e620000000a00 */
[----:B------:R-:W-:Y:S01]  /*4560*/  @!P4 MOV R21, R11 ;  /* 0x0000000b0015c202 */ /* 0x000fe20000000f00 */
[----:B------:R-:W-:Y:S01]  /*4570*/  STL [R1+0x3e8], R10 ;  /* 0x0003e80a01007387 */ /* 0x000fe20000100800 */
[----:B------:R-:W-:-:S05]  /*4580*/  @P4 LOP3.LUT R2, R2, 0x40000000, RZ, 0xfc, !PT ;  /* 0x4000000002024812 */ /* 0x000fca00078efcff */
[----:B0-----:R-:W0:Y:S01]  /*4590*/  @!P4 LDC.64 R44, c[0x0][0x390] ;  /* 0x0000e400ff2ccb82 */ /* 0x001e220000000a00 */
[----:B-1----:R-:W-:-:S04]  /*45a0*/  @!P4 IMAD R20, R20, R6, RZ ;  /* 0x000000061414c224 */ /* 0x002fc800078e02ff */
[----:B------:R-:W-:Y:S02]  /*45b0*/  @!P4 IMAD R7, R22, R7, R20 ;  /* 0x000000071607c224 */ /* 0x000fe400078e0214 */
[----:B------:R-:W-:-:S04]  /*45c0*/  @!P4 IMAD.MOV.U32 R20, RZ, RZ, R8 ;  /* 0x000000ffff14c224 */ /* 0x000fc800078e0008 */
[----:B------:R-:W-:Y:S01]  /*45d0*/  @!P4 IMAD.WIDE.U32 R20, R22, R6, R20 ;  /* 0x000000061614c225 */ /* 0x000fe200078e0014 */
[----:B------:R-:W-:-:S04]  /*45e0*/  IADD3 R22, PT, PT, R0, 0x1f0, RZ ;  /* 0x000001f000167810 */ /* 0x000fc80007ffe0ff */
[----:B------:R-:W-:Y:S02]  /*45f0*/  @!P4 IADD3 R6, PT, PT, R21, R7, RZ ;  /* 0x000000071506c210 */ /* 0x000fe40007ffe0ff */
[----:B0-----:R-:W-:-:S04]  /*4600*/  @!P4 LEA R44, P5, R20, R44, 0x2 ;  /* 0x0000002c142cc211 */ /* 0x001fc800078a10ff */
[----:B------:R-:W-:Y:S02]  /*4610*/  @!P4 LEA.HI.X R45, R20, R45, R6, 0x2, P5 ;  /* 0x0000002d142dc211 */ /* 0x000fe400028f1406 */
[----:B------:R-:W-:Y:S02]  /*4620*/  SHF.R.S32.HI R20, RZ, 0x1f, R22 ;  /* 0x0000001fff147819 */ /* 0x000fe40000011416 */
[----:B------:R-:W-:Y:S01]  /*4630*/  ISETP.GE.U32.AND P5, PT, R22, UR16, PT ;  /* 0x0000001016007c0c */ /* 0x000fe2000bfa6070 */
[----:B------:R0:W-:Y:S03]  /*4640*/  STL.64 [R1+0x450], R44 ;  /* 0x0004502c01007387 */ /* 0x0001e60000100a00 */
[----:B------:R-:W-:Y:S01]  /*4650*/  ISETP.GE.AND.EX P5, PT, R20, UR17, PT, P5 ;  /* 0x0000001114007c0c */ /* 0x000fe2000bfa6350 */
[----:B0-----:R-:W-:Y:S01]  /*4660*/  IMAD.MOV.U32 R44, RZ, RZ, R42 ;  /* 0x000000ffff2c7224 */ /* 0x001fe200078e002a */
[----:B------:R-:W-:-:S11]  /*4670*/  MOV R45, R43 ;  /* 0x0000002b002d7202 */ /* 0x000fd60000000f00 */
[----:B------:R-:W0:Y:S01]  /*4680*/  @!P5 LDC.64 R6, c[0x0][0x3e0] ;  /* 0x0000f800ff06db82 */ /* 0x000e220000000a00 */
[----:B------:R-:W-:-:S07]  /*4690*/  @!P5 MOV R21, R11 ;  /* 0x0000000b0015d202 */ /* 0x000fce0000000f00 */
[----:B------:R-:W1:Y:S01]  /*46a0*/  @!P5 LDC.64 R42, c[0x0][0x390] ;  /* 0x0000e400ff2adb82 */ /* 0x000e620000000a00 */
[----:B0-----:R-:W-:-:S04]  /*46b0*/  @!P5 IMAD R20, R20, R6, RZ ;  /* 0x000000061414d224 */ /* 0x001fc800078e02ff */
[----:B------:R-:W-:Y:S02]  /*46c0*/  @!P5 IMAD R7, R22, R7, R20 ;  /* 0x000000071607d224 */ /* 0x000fe400078e0214 */
[----:B------:R-:W-:-:S04]  /*46d0*/  @!P5 IMAD.MOV.U32 R20, RZ, RZ, R8 ;  /* 0x000000ffff14d224 */ /* 0x000fc800078e0008 */
[----:B------:R-:W-:Y:S01]  /*46e0*/  @!P5 IMAD.WIDE.U32 R20, R22, R6, R20 ;  /* 0x000000061614d225 */ /* 0x000fe200078e0014 */
[----:B------:R-:W-:Y:S01]  /*46f0*/  MOV R22, R18 ;  /* 0x0000001200167202 */ /* 0x000fe20000000f00 */
[----:B------:R-:W-:Y:S03]  /*4700*/  STL [R1+0x3e4], R11 ;  /* 0x0003e40b01007387 */ /* 0x000fe60000100800 */
[----:B------:R-:W-:Y:S01]  /*4710*/  @!P5 IADD3 R6, PT, PT, R21, R7, RZ ;  /* 0x000000071506d210 */ /* 0x000fe20007ffe0ff */
[----:B------:R-:W-:Y:S01]  /*4720*/  IMAD.MOV.U32 R10, RZ, RZ, R12 ;  /* 0x000000ffff0a7224 */ /* 0x000fe200078e000c */
[C---:B-1----:R-:W-:Y:S01]  /*4730*/  @!P5 LEA R42, P6, R20.reuse, R42, 0x2 ;  /* 0x0000002a142ad211 */ /* 0x042fe200078c10ff */
[----:B------:R-:W-:Y:S03]  /*4740*/  STL [R1+0x3f0], R8 ;  /* 0x0003f00801007387 */ /* 0x000fe60000100800 */
[----:B------:R-:W-:Y:S01]  /*4750*/  @!P5 LEA.HI.X R43, R20, R43, R6, 0x2, P6 ;  /* 0x0000002b142bd211 */ /* 0x000fe200030f1406 */
[----:B------:R0:W-:Y:S01]  /*4760*/  STL [R1+0x3ec], R9 ;  /* 0x0003ec0901007387 */ /* 0x0001e20000100800 */
[----:B------:R-:W-:-:S02]  /*4770*/  SHF.R.S32.HI R20, RZ, 0x1f, R27 ;  /* 0x0000001fff147819 */ /* 0x000fc4000001141b */
[----:B------:R-:W-:Y:S01]  /*4780*/  ISETP.GE.U32.AND P6, PT, R27, UR16, PT ;  /* 0x000000101b007c0c */ /* 0x000fe2000bfc6070 */
[----:B------:R-:W2:Y:S01]  /*4790*/  LDL.LU.64 R18, [R1+0x498] ;  /* 0x0004980001127983 */ /* 0x000ea20000300a00 */
[----:B------:R-:W-:Y:S02]  /*47a0*/  LOP3.LUT R2, R2, 0x7fffffff, RZ, 0xc0, !PT ;  /* 0x7fffffff02027812 */ /* 0x000fe400078ec0ff */
[----:B------:R-:W-:Y:S01]  /*47b0*/  ISETP.GE.AND.EX P6, PT, R20, UR17, PT, P6 ;  /* 0x0000001114007c0c */ /* 0x000fe2000bfc6360 */
[----:B------:R1:W-:Y:S01]  /*47c0*/  STL.64 [R1+0x458], R42 ;  /* 0x0004582a01007387 */ /* 0x0003e20000100a00 */
[----:B------:R-:W-:Y:S02]  /*47d0*/  @P5 LOP3.LUT R2, R2, 0x80000000, RZ, 0xfc, !PT ;  /* 0x8000000002025812 */ /* 0x000fe400078efcff */
[----:B0-----:R-:W-:Y:S01]  /*47e0*/  MOV R9, R17 ;  /* 0x0000001100097202 */ /* 0x001fe20000000f00 */
[----:B------:R0:W-:Y:S01]  /*47f0*/  STL [R1+0x3e0], R0 ;  /* 0x0003e00001007387 */ /* 0x0001e20000100800 */
[----:B------:R-:W-:-:S07]  /*4800*/  LOP3.LUT P5, RZ, R2, 0x1000000, RZ, 0xc0, !PT ;  /* 0x0100000002ff7812 */ /* 0x000fce00078ac0ff */
[----:B------:R-:W3:Y:S01]  /*4810*/  @!P6 LDC.64 R6, c[0x0][0x3e0] ;  /* 0x0000f800ff06eb82 */ /* 0x000ee20000000a00 */
[----:B-1----:R-:W-:Y:S01]  /*4820*/  MOV R42, R22 ;  /* 0x00000016002a7202 */ /* 0x002fe20000000f00 */
[----:B------:R-:W-:Y:S02]  /*4830*/  IMAD.MOV.U32 R43, RZ, RZ, R23 ;  /* 0x000000ffff2b7224 */ /* 0x000fe400078e0017 */
[----:B------:R-:W-:-:S04]  /*4840*/  @!P6 IMAD.MOV.U32 R21, RZ, RZ, R11 ;  /* 0x000000ffff15e224 */ /* 0x000fc800078e000b */
[----:B------:R-:W1:Y:S01]  /*4850*/  @!P6 LDC.64 R22, c[0x0][0x390] ;  /* 0x0000e400ff16eb82 */ /* 0x000e620000000a00 */
[----:B------:R-:W-:Y:S02]  /*4860*/  MOV R11, R13 ;  /* 0x0000000d000b7202 */ /* 0x000fe40000000f00 */
[----:B------:R-:W4:Y:S01]  /*4870*/  LDL.LU.64 R12, [R1+0x488] ;  /* 0x00048800010c7983 */ /* 0x000f220000300a00 */
[----:B---3--:R-:W-:-:S04]  /*4880*/  @!P6 IMAD R20, R20, R6, RZ ;  /* 0x000000061414e224 */ /* 0x008fc800078e02ff */
[C---:B------:R-:W-:Y:S01]  /*4890*/  @!P6 IMAD R7, R27.reuse, R7, R20 ;  /* 0x000000071b07e224 */ /* 0x040fe200078e0214 */
[----:B------:R-:W-:Y:S02]  /*48a0*/  @!P6 MOV R20, R8 ;  /* 0x000000080014e202 */ /* 0x000fe40000000f00 */
[----:B------:R-:W-:Y:S02]  /*48b0*/  MOV R8, R16 ;  /* 0x0000001000087202 */ /* 0x000fe40000000f00 */
[----:B------:R-:W3:Y:S01]  /*48c0*/  LDL.LU.64 R16, [R1+0x490] ;  /* 0x0004900001107983 */ /* 0x000ee20000300a00 */
[----:B------:R-:W-:-:S05]  /*48d0*/  @!P6 IMAD.WIDE.U32 R20, R27, R6, R20 ;  /* 0x000000061b14e225 */ /* 0x000fca00078e0014 */
[----:B------:R-:W-:Y:S02]  /*48e0*/  @!P6 IADD3 R6, PT, PT, R21, R7, RZ ;  /* 0x000000071506e210 */ /* 0x000fe40007ffe0ff */
[C---:B-1----:R-:W-:Y:S02]  /*48f0*/  @!P6 LEA R22, P4, R20.reuse, R22, 0x2 ;  /* 0x000000161416e211 */ /* 0x042fe400078810ff */
[----:B------:R-:W-:Y:S02]  /*4900*/  MOV R21, R15 ;  /* 0x0000000f00157202 */ /* 0x000fe40000000f00 */
[----:B------:R-:W-:Y:S01]  /*4910*/  @!P6 LEA.HI.X R23, R20, R23, R6, 0x2, P4 ;  /* 0x000000171417e211 */ /* 0x000fe200020f1406 */
[----:B------:R-:W-:Y:S02]  /*4920*/  IMAD.MOV.U32 R20, RZ, RZ, R14 ;  /* 0x000000ffff147224 */ /* 0x000fe400078e000e */
[----:B------:R-:W2:Y:S01]  /*4930*/  LDL.LU.64 R14, [R1+0x480] ;  /* 0x00048000010e7983 */ /* 0x000ea20000300a00 */
[----:B------:R-:W-:-:S06]  /*4940*/  CS2R R6, SRZ ;  /* 0x0000000000067805 */ /* 0x000fcc000001ff00 */
[----:B----4-:R1:W4:Y:S02]  /*4950*/  @!P5 LDG.E.64 R6, desc[UR14][R12.64] ;  /* 0x0000000e0c06d981 */ /* 0x010324000c1e1b00 */
[----:B-1----:R-:W-:-:S06]  /*4960*/  CS2R R12, SRZ ;  /* 0x00000000000c7805 */ /* 0x002fcc000001ff00 */
[----:B--2---:R1:W2:Y:S02]  /*4970*/  @!P3 LDG.E.64 R12, desc[UR14][R14.64] ;  /* 0x0000000e0e0cb981 */ /* 0x0042a4000c1e1b00 */
[----:B-1----:R-:W-:Y:S02]  /*4980*/  CS2R R14, SRZ ;  /* 0x00000000000e7805 */ /* 0x002fe4000001ff00 */
[----:B------:R-:W-:-:S04]  /*4990*/  LOP3.LUT P4, RZ, R2, 0x100000, RZ, 0xc0, !PT ;  /* 0x0010000002ff7812 */ /* 0x000fc8000788c0ff */
[----:B---3--:R1:W3:Y:S01]  /*49a0*/  @!P2 LDG.E.64 R14, desc[UR14][R16.64] ;  /* 0x0000000e100ea981 */ /* 0x0082e2000c1e1b00 */
[----:B0-----:R-:W-:Y:S01]  /*49b0*/  IMAD.MOV.U32 R0, RZ, RZ, RZ ;  /* 0x000000ffff007224 */ /* 0x001fe200078e00ff */
[----:B-1----:R-:W-:-:S06]  /*49c0*/  CS2R R16, SRZ ;  /* 0x0000000000107805 */ /* 0x002fcc000001ff00 */
[----:B------:R0:W3:Y:S01]  /*49d0*/  @!P1 LDG.E.64 R16, desc[UR14][R18.64] ;  /* 0x0000000e12109981 */ /* 0x0000e2000c1e1b00 */
[----:B------:R-:W-:Y:S01]  /*49e0*/  HFMA2 R27, -RZ, RZ, 0, 0 ;  /* 0x00000000ff1b7431 */ /* 0x000fe200000001ff */
[----:B0-----:R-:W-:-:S06]  /*49f0*/  CS2R R18, SRZ ;  /* 0x0000000000127805 */ /* 0x001fcc000001ff00 */
[----:B------:R0:W3:Y:S01]  /*4a00*/  @!P4 LDG.E.64 R18, desc[UR14][R4.64] ;  /* 0x0000000e0412c981 */ /* 0x0000e2000c1e1b00 */
[----:B----4-:R-:W-:Y:S02]  /*4a10*/  @!P5 MOV R0, R7 ;  /* 0x000000070000d202 */ /* 0x010fe40000000f00 */
[----:B------:R-:W-:-:S03]  /*4a20*/  @!P5 MOV R27, R6 ;  /* 0x00000006001bd202 */ /* 0x000fc60000000f00 */
[----:B------:R1:W-:Y:S04]  /*4a30*/  STL [R1+0x274], R0 ;  /* 0x0002740001007387 */ /* 0x0003e80000100800 */
[----:B------:R4:W-:Y:S01]  /*4a40*/  STL [R1+0x2a0], R27 ;  /* 0x0002a01b01007387 */ /* 0x0009e20000100800 */
[----:B-1----:R-:W-:-:S03]  /*4a50*/  IMAD.MOV.U32 R0, RZ, RZ, RZ ;  /* 0x000000ffff007224 */ /* 0x002fc600078e00ff */
[----:B----4-:R-:W4:Y:S01]  /*4a60*/  LDL.LU R27, [R1+0x270] ;  /* 0x00027000011b7983 */ /* 0x010f220000300800 */
[----:B--2---:R-:W-:-:S05]  /*4a70*/  @!P3 MOV R0, R13 ;  /* 0x0000000d0000b202 */ /* 0x004fca0000000f00 */
[----:B------:R1:W-:Y:S04]  /*4a80*/  STL [R1+0x298], R0 ;  /* 0x0002980001007387 */ /* 0x0003e80000100800 */
[----:B-1----:R-:W2:Y:S04]  /*4a90*/  LDL.LU R0, [R1+0x23c] ;  /* 0x00023c0001007983 */ /* 0x002ea80000300800 */
[----:B------:R-:W-:Y:S04]  /*4aa0*/  STL [R1+0x444], R22 ;  /* 0x0004441601007387 */ /* 0x000fe80000100800 */
[----:B------:R1:W-:Y:S02]  /*4ab0*/  STL [R1+0x440], R23 ;  /* 0x0004401701007387 */ /* 0x0003e40000100800 */
[----:B-1----:R-:W-:-:S02]  /*4ac0*/  CS2R R22, SRZ ;  /* 0x0000000000167805 */ /* 0x002fc4000001ff00 */
[----:B------:R-:W-:Y:S02]  /*4ad0*/  @!P3 MOV R22, R12 ;  /* 0x0000000c0016b202 */ /* 0x000fe40000000f00 */
[----:B---3--:R-:W-:-:S03]  /*4ae0*/  @!P2 MOV R23, R14 ;  /* 0x0000000e0017a202 */ /* 0x008fc60000000f00 */
[----:B------:R1:W-:Y:S04]  /*4af0*/  STL [R1+0x2b0], R22 ;  /* 0x0002b01601007387 */ /* 0x0003e80000100800 */
[----:B------:R3:W-:Y:S01]  /*4b00*/  STL [R1+0x2b8], R23 ;  /* 0x0002b81701007387 */ /* 0x0007e20000100800 */
[----:B-1----:R-:W-:Y:S01]  /*4b10*/  IMAD.MOV.U32 R22, RZ, RZ, RZ ;  /* 0x000000ffff167224 */ /* 0x002fe200078e00ff */
[----:B------:R-:W-:Y:S02]  /*4b20*/  @!P2 MOV R22, R15 ;  /* 0x0000000f0016a202 */ /* 0x000fe40000000f00 */
[----:B---3--:R-:W-:-:S03]  /*4b30*/  MOV R23, R21 ;  /* 0x0000001500177202 */ /* 0x008fc60000000f00 */
[----:B------:R1:W-:Y:S02]  /*4b40*/  STL [R1+0x29c], R22 ;  /* 0x00029c1601007387 */ /* 0x0003e40000100800 */
[----:B-1----:R-:W-:Y:S01]  /*4b50*/  IMAD.MOV.U32 R22, RZ, RZ, R20 ;  /* 0x000000ffff167224 */ /* 0x002fe200078e0014 */
[----:B------:R-:W-:Y:S02]  /*4b60*/  CS2R R20, SRZ ;  /* 0x0000000000147805 */ /* 0x000fe4000001ff00 */
[----:B------:R-:W-:Y:S01]  /*4b70*/  @!P1 MOV R21, R16 ;  /* 0x0000001000159202 */ /* 0x000fe20000000f00 */
[----:B------:R-:W-:-:S04]  /*4b80*/  @!P1 IMAD.MOV.U32 R20, RZ, RZ, R17 ;  /* 0x000000ffff149224 */ /* 0x000fc800078e0011 */
[----:B------:R-:W-:Y:S04]  /*4b90*/  STL [R1+0x2c8], R21 ;  /* 0x0002c81501007387 */ /* 0x000fe80000100800 */
[----:B------:R1:W-:Y:S01]  /*4ba0*/  STL [R1+0x2a4], R20 ;  /* 0x0002a41401007387 */ /* 0x0003e20000100800 */
[----:B------:R-:W-:Y:S02]  /*4bb0*/  LOP3.LUT P3, RZ, R2, 0x80000, RZ, 0xc0, !PT ;  /* 0x0008000002ff7812 */ /* 0x000fe4000786c0ff */
[----:B0-----:R-:W-:Y:S02]  /*4bc0*/  CS2R R4, SRZ ;  /* 0x0000000000047805 */ /* 0x001fe4000001ff00 */
[----:B-1----:R-:W-:Y:S02]  /*4bd0*/  CS2R R20, SRZ ;  /* 0x0000000000147805 */ /* 0x002fe4000001ff00 */
[----:B------:R-:W-:-:S02]  /*4be0*/  @!P4 MOV R21, R18 ;  /* 0x000000120015c202 */ /* 0x000fc40000000f00 */
[----:B------:R-:W-:-:S03]  /*4bf0*/  @!P4 MOV R20, R19 ;  /* 0x000000130014c202 */ /* 0x000fc60000000f00 */
[----:B------:R-:W-:Y:S04]  /*4c00*/  STL [R1+0x2cc], R21 ;  /* 0x0002cc1501007387 */ /* 0x000fe80000100800 */
[----:B------:R4:W-:Y:S02]  /*4c10*/  STL [R1+0x2b4], R20 ;  /* 0x0002b41401007387 */ /* 0x0009e40000100800 */
[----:B----4-:R-:W-:Y:S01]  /*4c20*/  @!P0 IMAD.MOV.U32 R20, RZ, RZ, R27 ;  /* 0x000000ffff148224 */ /* 0x010fe200078e001b */
[----:B--2---:R-:W-:-:S05]  /*4c30*/  @!P0 MOV R21, R0 ;  /* 0x0000000000158202 */ /* 0x004fca0000000f00 */
[----:B------:R0:W2:Y:S02]  /*4c40*/  @!P0 LDG.E.64 R4, desc[UR14][R20.64] ;  /* 0x0000000e14048981 */ /* 0x0000a4000c1e1b00 */
[----:B0-----:R-:W-:-:S06]  /*4c50*/  CS2R R20, SRZ ;  /* 0x0000000000147805 */ /* 0x001fcc000001ff00 */
[----:B------:R0:W3:Y:S01]  /*4c60*/  @!P3 LDG.E.64 R20, desc[UR14][R24.64] ;  /* 0x0000000e1814b981 */ /* 0x0000e2000c1e1b00 */
[----:B------:R-:W-:Y:S01]  /*4c70*/  IMAD.MOV.U32 R27, RZ, RZ, RZ ;  /* 0x000000ffff1b7224 */ /* 0x000fe200078e00ff */
[----:B0-----:R-:W-:Y:S02]  /*4c80*/  MOV R24, R28 ;  /* 0x0000001c00187202 */ /* 0x001fe40000000f00 */
[----:B------:R-:W-:Y:S02]  /*4c90*/  MOV R25, R29 ;  /* 0x0000001d00197202 */ /* 0x000fe40000000f00 */
[----:B------:R-:W4:Y:S04]  /*4ca0*/  LDL.LU.64 R28, [R1+0x470] ;  /* 0x00047000011c7983 */ /* 0x000f280000300a00 */
[----:B--2---:R0:W-:Y:S01]  /*4cb0*/  STL.64 [R1+0x460], R4 ;  /* 0x0004600401007387 */ /* 0x0041e20000100a00 */
[----:B---3--:R-:W-:Y:S01]  /*4cc0*/  @!P3 MOV R27, R20 ;  /* 0x00000014001bb202 */ /* 0x008fe20000000f00 */
[----:B0-----:R-:W-:Y:S01]  /*4cd0*/  IMAD.MOV.U32 R5, RZ, RZ, R31 ;  /* 0x000000ffff057224 */ /* 0x001fe200078e001f */
[----:B------:R-:W-:-:S02]  /*4ce0*/  MOV R4, R30 ;  /* 0x0000001e00047202 */ /* 0x000fc40000000f00 */
[----:B------:R-:W2:Y:S04]  /*4cf0*/  LDL.LU.64 R30, [R1+0x478] ;  /* 0x00047800011e7983 */ /* 0x000ea80000300a00 */
[----:B------:R0:W-:Y:S04]  /*4d00*/  STL [R1+0x300], R27 ;  /* 0x0003001b01007387 */ /* 0x0001e80000100800 */
[----:B0-----:R-:W3:Y:S01]  /*4d10*/  LDL.LU R27, [R1+0x468] ;  /* 0x00046800011b7983 */ /* 0x001ee20000300800 */
[C---:B------:R-:W-:Y:S02]  /*4d20*/  LOP3.LUT P1, RZ, R2.reuse, 0x20000, RZ, 0xc0, !PT ;  /* 0x0002000002ff7812 */ /* 0x040fe4000782c0ff */
[C---:B------:R-:W-:Y:S01]  /*4d30*/  LOP3.LUT P2, RZ, R2.reuse, 0x40000, RZ, 0xc0, !PT ;  /* 0x0004000002ff7812 */ /* 0x040fe2000784c0ff */
[----:B------:R0:W-:Y:S01]  /*4d40*/  STL.64 [R1+0x20], R12 ;  /* 0x0000200c01007387 */ /* 0x0001e20000100a00 */
[----:B------:R-:W-:-:S03]  /*4d50*/  LOP3.LUT P4, RZ, R2, 0x10000, RZ, 0xc0, !PT ;  /* 0x0001000002ff7812 */ /* 0x000fc6000788c0ff */
[----:B------:R1:W-:Y:S01]  /*4d60*/  STL.64 [R1+0x18], R6 ;  /* 0x0000180601007387 */ /* 0x0003e20000100a00 */
[----:B0-----:R-:W-:-:S03]  /*4d70*/  CS2R R12, SRZ ;  /* 0x00000000000c7805 */ /* 0x001fc6000001ff00 */
[----:B------:R0:W-:Y:S01]  /*4d80*/  STL.64 [R1+0x28], R14 ;  /* 0x0000280e01007387 */ /* 0x0001e20000100a00 */
[----:B-1----:R-:W-:-:S03]  /*4d90*/  CS2R R6, SRZ ;  /* 0x0000000000067805 */ /* 0x002fc6000001ff00 */
[----:B----4-:R-:W4:Y:S01]  /*4da0*/  @!P1 LDG.E.64 R12, desc[UR14][R28.64] ;  /* 0x0000000e1c0c9981 */ /* 0x010f22000c1e1b00 */
[----:B0-----:R-:W-:Y:S01]  /*4db0*/  CS2R R14, SRZ ;  /* 0x00000000000e7805 */ /* 0x001fe2000001ff00 */
[----:B------:R-:W-:Y:S02]  /*4dc0*/  HFMA2 R0, -RZ, RZ, 0, 0 ;  /* 0x00000000ff007431 */ /* 0x000fe400000001ff */
[----:B------:R0:W-:Y:S04]  /*4dd0*/  STL.64 [R1+0x38], R18 ;  /* 0x0000381201007387 */ /* 0x0001e80000100a00 */
[----:B------:R-:W4:Y:S04]  /*4de0*/  LDL.LU.64 R28, [R1+0x3c0] ;  /* 0x0003c000011c7983 */ /* 0x000f280000300a00 */
[----:B--2---:R-:W2:Y:S04]  /*4df0*/  @!P4 LDG.E.64 R14, desc[UR14][R30.64] ;  /* 0x0000000e1e0ec981 */ /* 0x004ea8000c1e1b00 */
[----:B---3--:R1:W3:Y:S01]  /*4e00*/  @!P2 LDG.E.64 R6, desc[UR14][R26.64] ;  /* 0x0000000e1a06a981 */ /* 0x0082e2000c1e1b00 */
[----:B------:R-:W-:Y:S01]  /*4e10*/  @!P3 IMAD.MOV.U32 R0, RZ, RZ, R21 ;  /* 0x000000ffff00b224 */ /* 0x000fe200078e0015 */
[----:B0-----:R-:W-:-:S02]  /*4e20*/  CS2R R18, SRZ ;  /* 0x0000000000127805 */ /* 0x001fc4000001ff00 */
[----:B------:R-:W-:Y:S04]  /*4e30*/  STL.64 [R1+0x40], R20 ;  /* 0x0000401401007387 */ /* 0x000fe80000100a00 */
[----:B------:R-:W3:Y:S01]  /*4e40*/  LDL.LU.64 R30, [R1+0x3b0] ;  /* 0x0003b000011e7983 */ /* 0x000ee20000300a00 */
[----:B-1----:R-:W-:Y:S02]  /*4e50*/  CS2R R26, SRZ ;  /* 0x00000000001a7805 */ /* 0x002fe4000001ff00 */
[----:B------:R-:W-:Y:S02]  /*4e60*/  LOP3.LUT P3, RZ, R2, 0x8000, RZ, 0xc0, !PT ;  /* 0x0000800002ff7812 */ /* 0x000fe4000786c0ff */
[----:B----4-:R-:W-:-:S05]  /*4e70*/  @!P1 MOV R26, R12 ;  /* 0x0000000c001a9202 */ /* 0x010fca0000000f00 */
[----:B------:R0:W-:Y:S02]  /*4e80*/  STL [R1+0x370], R26 ;  /* 0x0003701a01007387 */ /* 0x0001e40000100800 */
[----:B0-----:R-:W-:Y:S02]  /*4e90*/  HFMA2 R26, -RZ, RZ, 0, 0 ;  /* 0x00000000ff1a7431 */ /* 0x001fe400000001ff */
[----:B------:R0:W-:Y:S02]  /*4ea0*/  STL [R1+0x2bc], R0 ;  /* 0x0002bc0001007387 */ /* 0x0001e40000100800 */
[----:B0-----:R-:W-:Y:S02]  /*4eb0*/  HFMA2 R0, -RZ, RZ, 0, 0 ;  /* 0x00000000ff007431 */ /* 0x001fe400000001ff */
[----:B--2---:R-:W-:-:S05]  /*4ec0*/  @!P4 IMAD.MOV.U32 R26, RZ, RZ, R14 ;  /* 0x000000ffff1ac224 */ /* 0x004fca00078e000e */
[----:B------:R0:W-:Y:S01]  /*4ed0*/  STL [R1+0x374], R26 ;  /* 0x0003741a01007387 */ /* 0x0001e20000100800 */
[----:B---3--:R-:W-:Y:S02]  /*4ee0*/  @!P2 MOV R27, R6 ;  /* 0x00000006001ba202 */ /* 0x008fe40000000f00 */
[----:B0-----:R-:W-:-:S03]  /*4ef0*/  MOV R26, R24 ;  /* 0x00000018001a7202 */ /* 0x001fc60000000f00 */
[----:B------:R0:W-:Y:S01]  /*4f00*/  STL [R1+0x304], R27 ;  /* 0x0003041b01007387 */ /* 0x0001e20000100800 */
[----:B------:R-:W-:Y:S01]  /*4f10*/  @!P2 IMAD.MOV.U32 R0, RZ, RZ, R7 ;  /* 0x000000ffff00a224 */ /* 0x000fe200078e0007 */
[----:B------:R-:W-:Y:S01]  /*4f20*/  LOP3.LUT P2, RZ, R2, 0x4000, RZ, 0xc0, !PT ;  /* 0x0000400002ff7812 */ /* 0x000fe2000784c0ff */
[----:B0-----:R-:W-:Y:S01]  /*4f30*/  IMAD.MOV.U32 R27, RZ, RZ, R25 ;  /* 0x000000ffff1b7224 */ /* 0x001fe200078e0019 */
[----:B------:R-:W-:-:S11]  /*4f40*/  CS2R R24, SRZ ;  /* 0x0000000000187805 */ /* 0x000fd6000001ff00 */
[----:B------:R-:W2:Y:S04]  /*4f50*/  @!P2 LDG.E.64 R18, desc[UR14][R34.64] ;  /* 0x0000000e2212a981 */ /* 0x000ea8000c1e1b00 */
[----:B------:R0:W3:Y:S04]  /*4f60*/  @!P3 LDG.E.64 R24, desc[UR14][R32.64] ;  /* 0x0000000e2018b981 */ /* 0x0000e8000c1e1b00 */
[----:B------:R1:W-:Y:S01]  /*4f70*/  STL [R1+0x270], R0 ;  /* 0x0002700001007387 */ /* 0x0003e20000100800 */
[----:B------:R-:W-:Y:S01]  /*4f80*/  CS2R R20, SRZ ;  /* 0x0000000000147805 */ /* 0x000fe2000001ff00 */
[----:B-1----:R-:W-:-:S02]  /*4f90*/  HFMA2 R0, -RZ, RZ, 0, 0 ;  /* 0x00000000ff007431 */ /* 0x002fc400000001ff */
[----:B------:R-:W-:Y:S01]  /*4fa0*/  @!P1 IMAD.MOV.U32 R0, RZ, RZ, R13 ;  /* 0x000000ffff009224 */ /* 0x000fe200078e000d */
[----:B------:R-:W-:-:S04]  /*4fb0*/  LOP3.LUT P1, RZ, R2, 0x2000, RZ, 0xc0, !PT ;  /* 0x0000200002ff7812 */ /* 0x000fc8000782c0ff */
[----:B------:R1:W-:Y:S09]  /*4fc0*/  STL [R1+0x23c], R0 ;  /* 0x00023c0001007387 */ /* 0x0003f20000100800 */
[----:B------:R-:W4:Y:S01]  /*4fd0*/  @!P1 LDG.E.64 R20, desc[UR14][R36.64] ;  /* 0x0000000e24149981 */ /* 0x000f22000c1e1b00 */
[----:B-1----:R-:W-:-:S02]  /*4fe0*/  MOV R0, RZ ;  /* 0x000000ff00007202 */ /* 0x002fc40000000f00 */
[----:B------:R-:W-:Y:S02]  /*4ff0*/  @!P4 MOV R0, R15 ;  /* 0x0000000f0000c202 */ /* 0x000fe40000000f00 */
[----:B------:R-:W-:Y:S01]  /*5000*/  LOP3.LUT P4, RZ, R2, 0x1000, RZ, 0xc0, !PT ;  /* 0x0000100002ff7812 */ /* 0x000fe2000788c0ff */
[----:B------:R1:W-:Y:S01]  /*5010*/  STL.64 [R1+0x48], R6 ;  /* 0x0000480601007387 */ /* 0x0003e20000100a00 */
[----:B0-----:R-:W-:-:S03]  /*5020*/  CS2R R32, SRZ ;  /* 0x0000000000207805 */ /* 0x001fc6000001ff00 */
[----:B------:R0:W-:Y:S01]  /*5030*/  STL [R1+0x238], R0 ;  /* 0x0002380001007387 */ /* 0x0001e20000100800 */
[----:B-1----:R-:W-:Y:S01]  /*5040*/  CS2R R6, SRZ ;  /* 0x0000000000067805 */ /* 0x002fe2000001ff00 */
[----:B0-----:R-:W-:-:S06]  /*5050*/  HFMA2 R0, -RZ, RZ, 0, 0 ;  /* 0x00000000ff007431 */ /* 0x001fcc00000001ff */
[----:B------:R-:W4:Y:S04]  /*5060*/  @!P4 LDG.E.64 R6, desc[UR14][R38.64] ;  /* 0x0000000e2606c981 */ /* 0x000f28000c1e1b00 */
[----:B------:R0:W-:Y:S04]  /*5070*/  STL.64 [R1+0x50], R12 ;  /* 0x0000500c01007387 */ /* 0x0001e80000100a00 */
[----:B------:R-:W4:Y:S01]  /*5080*/  LDL.LU.64 R38, [R1+0x3b8] ;  /* 0x0003b80001267983 */ /* 0x000f220000300a00 */
[----:B------:R-:W-:Y:S02]  /*5090*/  CS2R R34, SRZ ;  /* 0x0000000000227805 */ /* 0x000fe4000001ff00 */
[----:B0-----:R-:W-:Y:S01]  /*50a0*/  CS2R R12, SRZ ;  /* 0x00000000000c7805 */ /* 0x001fe2000001ff00 */
[----:B------:R0:W-:Y:S02]  /*50b0*/  STL.64 [R1+0x58], R14 ;  /* 0x0000580e01007387 */ /* 0x0001e40000100a00 */
[----:B0-----:R-:W-:-:S02]  /*50c0*/  CS2R R14, SRZ ;  /* 0x00000000000e7805 */ /* 0x001fc4000001ff00 */
[----:B---3--:R-:W-:Y:S01]  /*50d0*/  @!P3 MOV R0, R24 ;  /* 0x000000180000b202 */ /* 0x008fe20000000f00 */
[----:B------:R-:W-:Y:S01]  /*50e0*/  @!P3 IMAD.MOV.U32 R33, RZ, RZ, R25 ;  /* 0x000000ffff21b224 */ /* 0x000fe200078e0019 */
[----:B------:R-:W-:Y:S01]  /*50f0*/  LOP3.LUT P3, RZ, R2, 0x800, RZ, 0xc0, !PT ;  /* 0x0000080002ff7812 */ /* 0x000fe2000786c0ff */
[----:B--2---:R-:W-:Y:S02]  /*5100*/  @!P2 IMAD.MOV.U32 R35, RZ, RZ, R19 ;  /* 0x000000ffff23a224 */ /* 0x004fe400078e0013 */
[----:B------:R0:W-:Y:S02]  /*5110*/  STL [R1+0x3c8], R0 ;  /* 0x0003c80001007387 */ /* 0x0001e40000100800 */
[----:B0-----:R-:W-:Y:S01]  /*5120*/  HFMA2 R0, -RZ, RZ, 0, 0 ;  /* 0x00000000ff007431 */ /* 0x001fe200000001ff */
[----:B------:R-:W-:-:S07]  /*5130*/  @!P2 MOV R0, R18 ;  /* 0x000000120000a202 */ /* 0x000fce0000000f00 */
[----:B------:R-:W2:Y:S01]  /*5140*/  @!P3 LDG.E.64 R12, desc[UR14][R40.64] ;  /* 0x0000000e280cb981 */ /* 0x000ea2000c1e1b00 */
[----:B------:R-:W-:-:S13]  /*5150*/  LOP3.LUT P2, RZ, R2, 0x400, RZ, 0xc0, !PT ;  /* 0x0000040002ff7812 */ /* 0x000fda000784c0ff */
[----:B------:R-:W3:Y:S04]  /*5160*/  @!P2 LDG.E.64 R14, desc[UR14][R28.64] ;  /* 0x0000000e1c0ea981 */ /* 0x000ee8000c1e1b00 */
[----:B------:R-:W3:Y:S01]  /*5170*/  LDL.LU.64 R28, [R1+0x3a8] ;  /* 0x0003a800011c7983 */ /* 0x000ee20000300a00 */
[----:B----4-:R-:W-:-:S03]  /*5180*/  @!P1 IMAD.MOV.U32 R34, RZ, RZ, R21 ;  /* 0x000000ffff229224 */ /* 0x010fc600078e0015 */
[----:B------:R0:W-:Y:S02]  /*5190*/  STL [R1+0x3cc], R0 ;  /* 0x0003cc0001007387 */ /* 0x0001e40000100800 */
[----:B0-----:R-:W-:Y:S01]  /*51a0*/  HFMA2 R0, -RZ, RZ, 0, 0 ;  /* 0x00000000ff007431 */ /* 0x001fe200000001ff */
[----:B------:R-:W-:Y:S02]  /*51b0*/  @!P1 MOV R0, R20 ;  /* 0x0000001400009202 */ /* 0x000fe40000000f00 */
[----:B------:R-:W-:Y:S01]  /*51c0*/  LOP3.LUT P1, RZ, R2, 0x200, RZ, 0xc0, !PT ;  /* 0x0000020002ff7812 */ /* 0x000fe2000782c0ff */
[----:B------:R0:W-:Y:S01]  /*51d0*/  STL.64 [R1+0x60], R24 ;  /* 0x0000601801007387 */ /* 0x0001e20000100a00 */
[----:B------:R-:W-:-:S03]  /*51e0*/  @!P4 IMAD.MOV.U32 R32, RZ, RZ, R7 ;  /* 0x000000ffff20c224 */ /* 0x000fc600078e0007 */
[----:B------:R1:W-:Y:S01]  /*51f0*/  STL [R1+0x3d0], R0 ;  /* 0x0003d00001007387 */ /* 0x0003e20000100800 */
[----:B0-----:R-:W-:Y:S01]  /*5200*/  CS2R R24, SRZ ;  /* 0x0000000000187805 */ /* 0x001fe2000001ff00 */
[----:B-1----:R-:W-:Y:S01]  /*5210*/  HFMA2 R0, -RZ, RZ, 0, 0 ;  /* 0x00000000ff007431 */ /* 0x002fe200000001ff */
[----:B------:R-:W-:Y:S02]  /*5220*/  @!P4 MOV R0, R6 ;  /* 0x000000060000c202 */ /* 0x000fe40000000f00 */
[----:B------:R-:W-:-:S03]  /*5230*/  LOP3.LUT P4, RZ, R2, 0x100, RZ, 0xc0, !PT ;  /* 0x0000010002ff7812 */ /* 0x000fc6000788c0ff */
[----:B------:R-:W4:Y:S04]  /*5240*/  @!P1 LDG.E.64 R24, desc[UR14][R38.64] ;  /* 0x0000000e26189981 */ /* 0x000f28000c1e1b00 */
[----:B------:R0:W-:Y:S04]  /*5250*/  STL.64 [R1+0x68], R18 ;  /* 0x0000681201007387 */ /* 0x0001e80000100a00 */
[----:B------:R-:W4:Y:S04]  /*5260*/  LDL.LU.64 R38, [R1+0x3a0] ;  /* 0x0003a00001267983 */ /* 0x000f280000300a00 */
[----:B------:R1:W-:Y:S01]  /*5270*/  STL.64 [R1+0x30], R16 ;  /* 0x0000301001007387 */ /* 0x0003e20000100a00 */
[----:B0-----:R-:W-:-:S03]  /*5280*/  CS2R R18, SRZ ;  /* 0x0000000000127805 */ /* 0x001fc6000001ff00 */
[----:B------:R0:W-:Y:S04]  /*5290*/  STL [R1+0x3d4], R0 ;  /* 0x0003d40001007387 */ /* 0x0001e80000100800 */
[----:B------:R-:W4:Y:S01]  /*52a0*/  @!P4 LDG.E.64 R18, desc[UR14][R30.64] ;  /* 0x0000000e1e12c981 */ /* 0x000f22000c1e1b00 */
[----:B-1----:R-:W-:Y:S01]  /*52b0*/  CS2R R16, SRZ ;  /* 0x0000000000107805 */ /* 0x002fe2000001ff00 */
[----:B0-----:R-:W-:Y:S02]  /*52c0*/  HFMA2 R0, -RZ, RZ, 0, 0 ;  /* 0x00000000ff007431 */ /* 0x001fe400000001ff */
[----:B------:R-:W4:Y:S04]  /*52d0*/  LDL.LU.64 R30, [R1+0x398] ;  /* 0x00039800011e7983 */ /* 0x000f280000300a00 */
[----:B------:R0:W-:Y:S02]  /*52e0*/  STL.64 [R1+0x70], R20 ;  /* 0x0000701401007387 */ /* 0x0001e40000100a00 */
[----:B0-----:R-:W-:-:S02]  /*52f0*/  CS2R R20, SRZ ;  /* 0x0000000000147805 */ /* 0x001fc4000001ff00 */
[----:B--2---:R-:W-:Y:S01]  /*5300*/  @!P3 MOV R0, R12 ;  /* 0x0000000c0000b202 */ /* 0x004fe20000000f00 */
[----:B------:R-:W-:Y:S01]  /*5310*/  @!P3 IMAD.MOV.U32 R16, RZ, RZ, R13 ;  /* 0x000000ffff10b224 */ /* 0x000fe200078e000d */
[----:B------:R-:W-:-:S13]  /*5320*/  LOP3.LUT P3, RZ, R2, 0x80, RZ, 0xc0, !PT ;  /* 0x0000008002ff7812 */ /* 0x000fda000786c0ff */
[----:B---3--:R-:W2:Y:S04]  /*5330*/  @!P3 LDG.E.64 R20, desc[UR14][R28.64] ;  /* 0x0000000e1c14b981 */ /* 0x008ea8000c1e1b00 */
[----:B------:R-:W3:Y:S01]  /*5340*/  LDL.LU.64 R28, [R1+0x390] ;  /* 0x00039000011c7983 */ /* 0x000ee20000300a00 */
[----:B------:R-:W-:-:S03]  /*5350*/  CS2R R36, SRZ ;  /* 0x0000000000247805 */ /* 0x000fc6000001ff00 */
[----:B------:R0:W-:Y:S01]  /*5360*/  STL [R1+0x3d8], R0 ;  /* 0x0003d80001007387 */ /* 0x0001e20000100800 */
[----:B------:R-:W-:Y:S02]  /*5370*/  @!P2 IMAD.MOV.U32 R36, RZ, RZ, R15 ;  /* 0x000000ffff24a224 */ /* 0x000fe400078e000f */
[----:B0-----:R-:W-:Y:S01]  /*5380*/  HFMA2 R0, -RZ, RZ, 0, 0 ;  /* 0x00000000ff007431 */ /* 0x001fe200000001ff */
[----:B------:R-:W-:Y:S02]  /*5390*/  @!P2 MOV R0, R14 ;  /* 0x0000000e0000a202 */ /* 0x000fe40000000f00 */
[----:B------:R-:W-:Y:S01]  /*53a0*/  LOP3.LUT P2, RZ, R2, 0x40, RZ, 0xc0, !PT ;  /* 0x0000004002ff7812 */ /* 0x000fe2000784c0ff */
[----:B------:R0:W-:Y:S01]  /*53b0*/  STL.64 [R1+0x78], R6 ;  /* 0x0000780601007387 */ /* 0x0001e20000100a00 */
[----:B------:R-:W-:-:S03]  /*53c0*/  CS2R R40, SRZ ;  /* 0x0000000000287805 */ /* 0x000fc6000001ff00 */
[----:B------:R1:W-:Y:S01]  /*53d0*/  STL [R1+0x3c0], R0 ;  /* 0x0003c00001007387 */ /* 0x0003e20000100800 */
[----:B0-----:R-:W-:Y:S01]  /*53e0*/  CS2R R6, SRZ ;  /* 0x0000000000067805 */ /* 0x001fe2000001ff00 */
[----:B----4-:R-:W-:Y:S02]  /*53f0*/  @!P1 IMAD.MOV.U32 R40, RZ, RZ, R25 ;  /* 0x000000ffff289224 */ /* 0x010fe400078e0019 */
[----:B-1----:R-:W-:Y:S01]  /*5400*/  HFMA2 R0, -RZ, RZ, 0, 0 ;  /* 0x00000000ff007431 */ /* 0x002fe200000001ff */
[----:B------:R-:W-:Y:S02]  /*5410*/  @!P1 MOV R0, R24 ;  /* 0x0000001800009202 */ /* 0x000fe40000000f00 */
[----:B------:R-:W-:Y:S01]  /*5420*/  LOP3.LUT P1, RZ, R2, 0x20, RZ, 0xc0, !PT ;  /* 0x0000002002ff7812 */ /* 0x000fe2000782c0ff */
[----:B------:R-:W4:Y:S04]  /*5430*/  @!P2 LDG.E.64 R6, desc[UR14][R38.64] ;  /* 0x0000000e2606a981 */ /* 0x000f28000c1e1b00 */
[----:B------:R0:W-:Y:S04]  /*5440*/  STL.64 [R1+0x80], R12 ;  /* 0x0000800c01007387 */ /* 0x0001e80000100a00 */
[----:B------:R-:W4:Y:S01]  /*5450*/  LDL.LU.64 R38, [R1+0x388] ;  /* 0x0003880001267983 */ /* 0x000f220000300a00 */
[----:B0-----:R-:W-:-:S03]  /*5460*/  CS2R R12, SRZ ;  /* 0x00000000000c7805 */ /* 0x001fc6000001ff00 */
[----:B------:R0:W-:Y:S01]  /*5470*/  STL [R1+0x3b8], R0 ;  /* 0x0003b80001007387 */ /* 0x0001e20000100800 */
[----:B------:R-:W-:-:S03]  /*5480*/  @!P4 MOV R17, R18 ;  /* 0x000000120011c202 */ /* 0x000fc60000000f00 */
[----:B------:R-:W4:Y:S01]  /*5490*/  @!P1 LDG.E.64 R12, desc[UR14][R30.64] ;  /* 0x0000000e1e0c9981 */ /* 0x000f22000c1e1b00 */
[----:B0-----:R-:W-:Y:S02]  /*54a0*/  HFMA2 R0, -RZ, RZ, 0, 0 ;  /* 0x00000000ff007431 */ /* 0x001fe400000001ff */
[----:B------:R-:W-:Y:S01]  /*54b0*/  @!P4 IMAD.MOV.U32 R0, RZ, RZ, R19 ;  /* 0x000000ffff00c224 */ /* 0x000fe200078e0013 */
[----:B------:R-:W-:Y:S01]  /*54c0*/  LOP3.LUT P4, RZ, R2, 0x10, RZ, 0xc0, !PT ;  /* 0x0000001002ff7812 */ /* 0x000fe2000788c0ff */
[----:B------:R-:W4:Y:S04]  /*54d0*/  LDL.LU.64 R30, [R1+0x380] ;  /* 0x00038000011e7983 */ /* 0x000f280000300a00 */
[----:B------:R0:W-:Y:S02]  /*54e0*/  STL.64 [R1+0x88], R14 ;  /* 0x0000880e01007387 */ /* 0x0001e40000100a00 */
[----:B0-----:R-:W-:-:S06]  /*54f0*/  CS2R R14, SRZ ;  /* 0x00000000000e7805 */ /* 0x001fcc000001ff00 */
[----:B---3--:R-:W3:Y:S04]  /*5500*/  @!P4 LDG.E.64 R14, desc[UR14][R28.64] ;  /* 0x0000000e1c0ec981 */ /* 0x008ee8000c1e1b00 */
[----:B------:R-:W3:Y:S01]  /*5510*/  LDL.LU.64 R28, [R1+0x378] ;  /* 0x00037800011c7983 */ /* 0x000ee20000300a00 */
[----:B--2---:R-:W-:-:S03]  /*5520*/  @!P3 IMAD.MOV.U32 R41, RZ, RZ, R21 ;  /* 0x000000ffff29b224 */ /* 0x004fc600078e0015 */
[----:B------:R0:W-:Y:S02]  /*5530*/  STL [R1+0x3b0], R0 ;  /* 0x0003b00001007387 */ /* 0x0001e40000100800 */
[----:B0-----:R-:W-:Y:S01]  /*5540*/  HFMA2 R0, -RZ, RZ, 0, 0 ;  /* 0x00000000ff007431 */ /* 0x001fe200000001ff */
[----:B------:R-:W-:Y:S02]  /*5550*/  @!P3 MOV R0, R20 ;  /* 0x000000140000b202 */ /* 0x000fe40000000f00 */
[----:B------:R-:W-:Y:S01]  /*5560*/  LOP3.LUT P3, RZ, R2, 0x8, RZ, 0xc0, !PT ;  /* 0x0000000802ff7812 */ /* 0x000fe2000786c0ff */
[----:B------:R0:W-:Y:S04]  /*5570*/  STL.64 [R1+0x90], R24 ;  /* 0x0000901801007387 */ /* 0x0001e80000100a00 */
[----:B------:R1:W-:Y:S04]  /*5580*/  STL [R1+0x3b4], R17 ;  /* 0x0003b41101007387 */ /* 0x0003e80000100800 */
[----:B------:R2:W-:Y:S01]  /*5590*/  STL [R1+0x3a8], R0 ;  /* 0x0003a80001007387 */ /* 0x0005e20000100800 */
[----:B0-----:R-:W-:Y:S01]  /*55a0*/  CS2R R24, SRZ ;  /* 0x0000000000187805 */ /* 0x001fe2000001ff00 */
[----:B-1----:R-:W-:-:S02]  /*55b0*/  HFMA2 R17, -RZ, RZ, 0, 0 ;  /* 0x00000000ff117431 */ /* 0x002fc400000001ff */
[----:B----4-:R-:W-:Y:S01]  /*55c0*/  @!P2 IMAD.MOV.U32 R17, RZ, RZ, R6 ;  /* 0x000000ffff11a224 */ /* 0x010fe200078e0006 */
[----:B--2---:R-:W-:Y:S02]  /*55d0*/  MOV R0, RZ ;  /* 0x000000ff00007202 */ /* 0x004fe40000000f00 */
[----:B------:R-:W2:Y:S01]  /*55e0*/  @!P3 LDG.E.64 R24, desc[UR14][R38.64] ;  /* 0x0000000e2618b981 */ /* 0x000ea2000c1e1b00 */
[----:B------:R-:W-:Y:S02]  /*55f0*/  @!P2 MOV R0, R7 ;  /* 0x000000070000a202 */ /* 0x000fe40000000f00 */
[----:B------:R-:W-:Y:S01]  /*5600*/  LOP3.LUT P2, RZ, R2, 0x4, RZ, 0xc0, !PT ;  /* 0x0000000402ff7812 */ /* 0x000fe2000784c0ff */
[----:B------:R0:W-:Y:S04]  /*5610*/  STL.64 [R1+0x98], R18 ;  /* 0x0000981201007387 */ /* 0x0001e80000100a00 */
[----:B------:R-:W4:Y:S01]  /*5620*/  LDL.LU.64 R38, [R1+0x368] ;  /* 0x0003680001267983 */ /* 0x000f220000300a00 */
[----:B0-----:R-:W-:-:S03]  /*5630*/  CS2R R18, SRZ ;  /* 0x0000000000127805 */ /* 0x001fc6000001ff00 */
[----:B------:R0:W-:Y:S04]  /*5640*/  STL [R1+0x3a4], R17 ;  /* 0x0003a41101007387 */ /* 0x0001e80000100800 */
[----:B------:R1:W-:Y:S04]  /*5650*/  STL [R1+0x3a0], R0 ;  /* 0x0003a00001007387 */ /* 0x0003e80000100800 */
[----:B------:R-:W4:Y:S01]  /*5660*/  @!P2 LDG.E.64 R18, desc[UR14][R30.64] ;  /* 0x0000000e1e12a981 */ /* 0x000f22000c1e1b00 */
[----:B0-----:R-:W-:Y:S01]  /*5670*/  HFMA2 R17, -RZ, RZ, 0, 0 ;  /* 0x00000000ff117431 */ /* 0x001fe200000001ff */
[----:B------:R-:W-:Y:S01]  /*5680*/  @!P1 MOV R17, R12 ;  /* 0x0000000c00119202 */ /* 0x000fe20000000f00 */
[----:B-1----:R-:W-:Y:S01]  /*5690*/  IMAD.MOV.U32 R0, RZ, RZ, RZ ;  /* 0x000000ffff007224 */ /* 0x002fe200078e00ff */
[----:B------:R-:W-:-:S02]  /*56a0*/  @!P1 MOV R0, R13 ;  /* 0x0000000d00009202 */ /* 0x000fc40000000f00 */
[----:B------:R-:W-:Y:S01]  /*56b0*/  LOP3.LUT P1, RZ, R2, 0x2, RZ, 0xc0, !PT ;  /* 0x0000000202ff7812 */ /* 0x000fe2000782c0ff */
[----:B------:R-:W4:Y:S04]  /*56c0*/  LDL.LU.64 R30, [R1+0x360] ;  /* 0x00036000011e7983 */ /* 0x000f280000300a00 */
[----:B------:R0:W-:Y:S02]  /*56d0*/  STL.64 [R1+0xa0], R20 ;  /* 0x0000a01401007387 */ /* 0x0001e40000100a00 */
[----:B0-----:R-:W-:-:S06]  /*56e0*/  CS2R R20, SRZ ;  /* 0x0000000000147805 */ /* 0x001fcc000001ff00 */
[----:B---3--:R-:W3:Y:S04]  /*56f0*/  @!P1 LDG.E.64 R20, desc[UR14][R28.64] ;  /* 0x0000000e1c149981 */ /* 0x008ee8000c1e1b00 */
[----:B------:R-:W3:Y:S04]  /*5700*/  LDL.LU.64 R28, [R1+0x358] ;  /* 0x00035800011c7983 */ /* 0x000ee80000300a00 */
[----:B------:R0:W-:Y:S04]  /*5710*/  STL [R1+0x39c], R17 ;  /* 0x00039c1101007387 */ /* 0x0001e80000100800 */
[----:B------:R1:W-:Y:S01]  /*5720*/  STL [R1+0x398], R0 ;  /* 0x0003980001007387 */ /* 0x0003e20000100800 */
[----:B0-----:R-:W-:Y:S01]  /*5730*/  IMAD.MOV.U32 R17, RZ, RZ, RZ ;  /* 0x000000ffff117224 */ /* 0x001fe200078e00ff */
[----:B------:R-:W-:Y:S01]  /*5740*/  @!P4 MOV R17, R14 ;  /* 0x0000000e0011c202 */ /* 0x000fe20000000f00 */
[----:B-1----:R-:W-:-:S02]  /*5750*/  HFMA2 R0, -RZ, RZ, 0, 0 ;  /* 0x00000000ff007431 */ /* 0x002fc400000001ff */
[----:B------:R-:W-:Y:S01]  /*5760*/  @!P4 IMAD.MOV.U32 R0, RZ, RZ, R15 ;  /* 0x000000ffff00c224 */ /* 0x000fe200078e000f */
[----:B------:R-:W-:Y:S01]  /*5770*/  LOP3.LUT P4, RZ, R2, 0x1, RZ, 0xc0, !PT ;  /* 0x0000000102ff7812 */ /* 0x000fe2000788c0ff */
[----:B------:R0:W-:Y:S04]  /*5780*/  STL.64 [R1+0xa8], R6 ;  /* 0x0000a80601007387 */ /* 0x0001e80000100a00 */
[----:B------:R1:W-:Y:S04]  /*5790*/  STL [R1+0x394], R17 ;  /* 0x0003941101007387 */ /* 0x0003e80000100800 */
[----:B------:R4:W-:Y:S01]  /*57a0*/  STL [R1+0x390], R0 ;  /* 0x0003900001007387 */ /* 0x0009e20000100800 */
[----:B0-----:R-:W-:Y:S01]  /*57b0*/  CS2R R6, SRZ ;  /* 0x0000000000067805 */ /* 0x001fe2000001ff00 */
[----:B-1----:R-:W-:-:S02]  /*57c0*/  HFMA2 R17, -RZ, RZ, 0, 0 ;  /* 0x00000000ff117431 */ /* 0x002fc400000001ff */
[----:B--2---:R-:W-:Y:S01]  /*57d0*/  @!P3 IMAD.MOV.U32 R17, RZ, RZ, R24 ;  /* 0x000000ffff11b224 */ /* 0x004fe200078e0018 */
[----:B----4-:R-:W-:Y:S02]  /*57e0*/  MOV R0, RZ ;  /* 0x000000ff00007202 */ /* 0x010fe40000000f00 */
[----:B------:R-:W2:Y:S01]  /*57f0*/  @!P4 LDG.E.64 R6, desc[UR14][R38.64] ;  /* 0x0000000e2606c981 */ /* 0x000ea2000c1e1b00 */
[----:B------:R-:W-:Y:S02]  /*5800*/  @!P3 MOV R0, R25 ;  /* 0x000000190000b202 */ /* 0x000fe40000000f00 */
[----:B------:R-:W-:Y:S01]  /*5810*/  LOP3.LUT P3, RZ, R3, 0x80000000, RZ, 0xc0, !PT ;  /* 0x8000000003ff7812 */ /* 0x000fe2000786c0ff */
[----:B------:R0:W-:Y:S04]  /*5820*/  STL.64 [R1+0xb0], R12 ;  /* 0x0000b00c01007387 */ /* 0x0001e80000100a00 */
[----:B------:R1:W-:Y:S04]  /*5830*/  STL [R1+0x38c], R17 ;  /* 0x00038c1101007387 */ /* 0x0003e80000100800 */
[----:B------:R-:W4:Y:S01]  /*5840*/  LDL.LU.64 R38, [R1+0x350] ;  /* 0x0003500001267983 */ /* 0x000f220000300a00 */
[----:B0-----:R-:W-:-:S03]  /*5850*/  CS2R R12, SRZ ;  /* 0x00000000000c7805 */ /* 0x001fc6000001ff00 */
[----:B------:R0:W-:Y:S01]  /*5860*/  STL [R1+0x388], R0 ;  /* 0x0003880001007387 */ /* 0x0001e20000100800 */
[----:B-1----:R-:W-:Y:S01]  /*5870*/  HFMA2 R17, -RZ, RZ, 0, 0 ;  /* 0x00000000ff117431 */ /* 0x002fe200000001ff */
[----:B------:R-:W-:Y:S02]  /*5880*/  @!P2 MOV R17, R18 ;  /* 0x000000120011a202 */ /* 0x000fe40000000f00 */
[----:B------:R-:W4:Y:S01]  /*5890*/  @!P3 LDG.E.64 R12, desc[UR14][R30.64] ;  /* 0x0000000e1e0cb981 */ /* 0x000f22000c1e1b00 */
[----:B0-----:R-:W-:Y:S01]  /*58a0*/  IMAD.MOV.U32 R0, RZ, RZ, RZ ;  /* 0x000000ffff007224 */ /* 0x001fe200078e00ff */
[----:B------:R-:W-:Y:S02]  /*58b0*/  @!P2 MOV R0, R19 ;  /* 0x000000130000a202 */ /* 0x000fe40000000f00 */
        /* <DEDUP_REMOVED lines=13> */
[----:B------:R0:W-:Y:S04]  /*5990*/  STL [R1+0x37c], R17 ;  /* 0x00037c1101007387 */ /* 0x0001e80000100800 */
[----:B------:R1:W-:Y:S04]  /*59a0*/  STL [R1+0x378], R0 ;  /* 0x0003780001007387 */ /* 0x0003e80000100800 */
[----:B------:R1:W-:Y:S01]  /*59b0*/  STL.64 [R1+0xc0], R24 ;  /* 0x0000c01801007387 */ /* 0x0003e20000100a00 */
[----:B0-----:R-:W-:-:S02]  /*59c0*/  HFMA2 R17, -RZ, RZ, 0, 0 ;  /* 0x00000000ff117431 */ /* 0x001fc400000001ff */
[----:B--2---:R-:W-:Y:S01]  /*59d0*/  @!P4 IMAD.MOV.U32 R17, RZ, RZ, R6 ;  /* 0x000000ffff11c224 */ /* 0x004fe200078e0006 */
[----:B-1----:R-:W-:Y:S02]  /*59e0*/  MOV R0, RZ ;  /* 0x000000ff00007202 */ /* 0x002fe40000000f00 */
[----:B------:R-:W-:Y:S02]  /*59f0*/  @!P4 MOV R0, R7 ;  /* 0x000000070000c202 */ /* 0x000fe40000000f00 */
[----:B------:R-:W-:Y:S02]  /*5a00*/  LOP3.LUT P4, RZ, R3, 0x10000000, RZ, 0xc0, !PT ;  /* 0x1000000003ff7812 */ /* 0x000fe4000788c0ff */
[----:B------:R-:W-:Y:S01]  /*5a10*/  CS2R R24, SRZ ;  /* 0x0000000000187805 */ /* 0x000fe2000001ff00 */
[----:B------:R0:W-:Y:S05]  /*5a20*/  STL.64 [R1+0xc8], R18 ;  /* 0x0000c81201007387 */ /* 0x0001ea0000100a00 */
[----:B----4-:R-:W2:Y:S04]  /*5a30*/  @!P1 LDG.E.64 R24, desc[UR14][R38.64] ;  /* 0x0000000e26189981 */ /* 0x010ea8000c1e1b00 */
[----:B------:R1:W-:Y:S01]  /*5a40*/  STL [R1+0x36c], R17 ;  /* 0x00036c1101007387 */ /* 0x0003e20000100800 */
[----:B0-----:R-:W-:-:S03]  /*5a50*/  CS2R R18, SRZ ;  /* 0x0000000000127805 */ /* 0x001fc6000001ff00 */
[----:B------:R0:W-:Y:S04]  /*5a60*/  STL [R1+0x368], R0 ;  /* 0x0003680001007387 */ /* 0x0001e80000100800 */
[----:B------:R4:W-:Y:S01]  /*5a70*/  STL.64 [R1+0xd0], R20 ;  /* 0x0000d01401007387 */ /* 0x0009e20000100a00 */
[----:B-1----:R-:W-:Y:S01]  /*5a80*/  HFMA2 R17, -RZ, RZ, 0, 0 ;  /* 0x00000000ff117431 */ /* 0x002fe200000001ff */
[----:B------:R-:W-:Y:S02]  /*5a90*/  @!P3 MOV R17, R12 ;  /* 0x0000000c0011b202 */ /* 0x000fe40000000f00 */
[----:B------:R-:W2:Y:S01]  /*5aa0*/  @!P4 LDG.E.64 R18, desc[UR14][R30.64] ;  /* 0x0000000e1e12c981 */ /* 0x000ea2000c1e1b00 */
[----:B0-----:R-:W-:Y:S01]  /*5ab0*/  IMAD.MOV.U32 R0, RZ, RZ, RZ ;  /* 0x000000ffff007224 */ /* 0x001fe200078e00ff */
[----:B------:R-:W-:-:S02]  /*5ac0*/  @!P3 MOV R0, R13 ;  /* 0x0000000d0000b202 */ /* 0x000fc40000000f00 */
[----:B------:R-:W2:Y:S01]  /*5ad0*/  LDL.LU.64 R38, [R1+0x338] ;  /* 0x0003380001267983 */ /* 0x000ea20000300a00 */
[----:B------:R-:W-:Y:S02]  /*5ae0*/  LOP3.LUT P3, RZ, R3, 0x8000000, RZ, 0xc0, !PT ;  /* 0x0800000003ff7812 */ /* 0x000fe4000786c0ff */
[----:B----4-:R-:W-:Y:S01]  /*5af0*/  CS2R R20, SRZ ;  /* 0x0000000000147805 */ /* 0x010fe2000001ff00 */
[----:B------:R0:W-:Y:S04]  /*5b00*/  STL [R1+0x364], R17 ;  /* 0x0003641101007387 */ /* 0x0001e80000100800 */
[----:B------:R-:W4:Y:S06]  /*5b10*/  LDL.LU.64 R30, [R1+0x330] ;  /* 0x00033000011e7983 */ /* 0x000f2c0000300a00 */
[----:B---3--:R1:W3:Y:S02]  /*5b20*/  @!P3 LDG.E.64 R20, desc[UR14][R28.64] ;  /* 0x0000000e1c14b981 */ /* 0x0082e4000c1e1b00 */
[----:B-1----:R-:W-:Y:S01]  /*5b30*/  IMAD.MOV.U32 R28, RZ, RZ, R22 ;  /* 0x000000ffff1c7224 */ /* 0x002fe200078e0016 */
[----:B------:R-:W-:-:S02]  /*5b40*/  MOV R29, R23 ;  /* 0x00000017001d7202 */ /* 0x000fc40000000f00 */
[----:B------:R-:W4:Y:S01]  /*5b50*/  LDL.LU.64 R22, [R1+0x328] ;  /* 0x0003280001167983 */ /* 0x000f220000300a00 */
[----:B0-----:R-:W-:Y:S01]  /*5b60*/  IMAD.MOV.U32 R17, RZ, RZ, RZ ;  /* 0x000000ffff117224 */ /* 0x001fe200078e00ff */
[----:B------:R-:W-:Y:S02]  /*5b70*/  @!P2 MOV R17, R14 ;  /* 0x0000000e0011a202 */ /* 0x000fe40000000f00 */
[----:B------:R0:W-:Y:S04]  /*5b80*/  STL [R1+0x360], R0 ;  /* 0x0003600001007387 */ /* 0x0001e80000100800 */
[----:B------:R1:W-:Y:S01]  /*5b90*/  STL [R1+0x35c], R17 ;  /* 0x00035c1101007387 */ /* 0x0003e20000100800 */
[----:B0-----:R-:W-:Y:S02]  /*5ba0*/  HFMA2 R0, -RZ, RZ, 0, 0 ;  /* 0x00000000ff007431 */ /* 0x001fe400000001ff */
[----:B------:R-:W-:-:S02]  /*5bb0*/  @!P2 IMAD.MOV.U32 R0, RZ, RZ, R15 ;  /* 0x000000ffff00a224 */ /* 0x000fc400078e000f */
[----:B-1----:R-:W-:-:S03]  /*5bc0*/  HFMA2 R17, -RZ, RZ, 0, 0 ;  /* 0x00000000ff117431 */ /* 0x002fc600000001ff */
[----:B------:R0:W-:Y:S02]  /*5bd0*/  STL [R1+0x358], R0 ;  /* 0x0003580001007387 */ /* 0x0001e40000100800 */
[----:B0-----:R-:W-:Y:S01]  /*5be0*/  MOV R0, RZ ;  /* 0x000000ff00007202 */ /* 0x001fe20000000f00 */
[----:B--2---:R-:W-:Y:S01]  /*5bf0*/  @!P1 IMAD.MOV.U32 R17, RZ, RZ, R24 ;  /* 0x000000ffff119224 */ /* 0x004fe200078e0018 */
[----:B------:R-:W-:-:S04]  /*5c00*/  @!P1 MOV R0, R25 ;  /* 0x0000001900009202 */ /* 0x000fc80000000f00 */
[----:B------:R0:W-:Y:S04]  /*5c10*/  STL [R1+0x354], R17 ;  /* 0x0003541101007387 */ /* 0x0001e80000100800 */
[----:B------:R1:W-:Y:S01]  /*5c20*/  STL [R1+0x350], R0 ;  /* 0x0003500001007387 */ /* 0x0003e20000100800 */
[----:B0-----:R-:W-:Y:S01]  /*5c30*/  HFMA2 R17, -RZ, RZ, 0, 0 ;  /* 0x00000000ff117431 */ /* 0x001fe200000001ff */
[----:B------:R-:W-:Y:S01]  /*5c40*/  @!P4 MOV R17, R18 ;  /* 0x000000120011c202 */ /* 0x000fe20000000f00 */
[----:B-1----:R-:W-:Y:S01]  /*5c50*/  IMAD.MOV.U32 R0, RZ, RZ, RZ ;  /* 0x000000ffff007224 */ /* 0x002fe200078e00ff */
[----:B------:R-:W-:Y:S02]  /*5c60*/  @!P4 MOV R0, R19 ;  /* 0x000000130000c202 */ /* 0x000fe40000000f00 */
[----:B------:R-:W-:Y:S01]  /*5c70*/  LOP3.LUT P4, RZ, R3, 0x1000000, RZ, 0xc0, !PT ;  /* 0x0100000003ff7812 */ /* 0x000fe2000788c0ff */
[----:B------:R0:W-:Y:S02]  /*5c80*/  STL.64 [R1+0xe8], R14 ;  /* 0x0000e80e01007387 */ /* 0x0001e40000100a00 */
[----:B0-----:R-:W-:-:S10]  /*5c90*/  CS2R R14, SRZ ;  /* 0x00000000000e7805 */ /* 0x001fd4000001ff00 */
[----:B----4-:R0:W2:Y:S01]  /*5ca0*/  @!P4 LDG.E.64 R14, desc[UR14][R22.64] ;  /* 0x0000000e160ec981 */ /* 0x0100a2000c1e1b00 */
[----:B------:R-:W-:-:S03]  /*5cb0*/  LOP3.LUT P2, RZ, R3, 0x4000000, RZ, 0xc0, !PT ;  /* 0x0400000003ff7812 */ /* 0x000fc6000784c0ff */
[----:B------:R1:W-:Y:S01]  /*5cc0*/  STL.64 [R1+0xd8], R6 ;  /* 0x0000d80601007387 */ /* 0x0003e20000100a00 */
[----:B------:R-:W-:Y:S02]  /*5cd0*/  LOP3.LUT P1, RZ, R3, 0x2000000, RZ, 0xc0, !PT ;  /* 0x0200000003ff7812 */ /* 0x000fe4000782c0ff */
[----:B-1----:R-:W-:Y:S01]  /*5ce0*/  CS2R R6, SRZ ;  /* 0x0000000000067805 */ /* 0x002fe2000001ff00 */
[----:B------:R1:W-:Y:S06]  /*5cf0*/  STL.64 [R1+0xe0], R12 ;  /* 0x0000e00c01007387 */ /* 0x0003ec0000100a00 */
[----:B------:R-:W4:Y:S01]  /*5d00*/  @!P2 LDG.E.64 R6, desc[UR14][R38.64] ;  /* 0x0000000e2606a981 */ /* 0x000f22000c1e1b00 */
[----:B-1----:R-:W-:-:S02]  /*5d10*/  CS2R R12, SRZ ;  /* 0x00000000000c7805 */ /* 0x002fc4000001ff00 */
[----:B0-----:R-:W-:Y:S01]  /*5d20*/  MOV R22, R10 ;  /* 0x0000000a00167202 */ /* 0x001fe20000000f00 */
[----:B------:R-:W-:Y:S01]  /*5d30*/  IMAD.MOV.U32 R23, RZ, RZ, R11 ;  /* 0x000000ffff177224 */ /* 0x000fe200078e000b */
[----:B------:R-:W-:Y:S04]  /*5d40*/  STL [R1+0x34c], R17 ;  /* 0x00034c1101007387 */ /* 0x000fe80000100800 */
[----:B------:R-:W4:Y:S01]  /*5d50*/  @!P1 LDG.E.64 R12, desc[UR14][R30.64] ;  /* 0x0000000e1e0c9981 */ /* 0x000f22000c1e1b00 */
[----:B------:R-:W-:-:S03]  /*5d60*/  HFMA2 R10, -RZ, RZ, 0, 0 ;  /* 0x00000000ff0a7431 */ /* 0x000fc600000001ff */
[----:B------:R-:W-:Y:S04]  /*5d70*/  STL [R1+0x348], R0 ;  /* 0x0003480001007387 */ /* 0x000fe80000100800 */
[----:B------:R-:W4:Y:S04]  /*5d80*/  LDL.LU.64 R38, [R1+0x320] ;  /* 0x0003200001267983 */ /* 0x000f280000300a00 */
[----:B------:R-:W4:Y:S01]  /*5d90*/  LDL.LU.64 R30, [R1+0x318] ;  /* 0x00031800011e7983 */ /* 0x000f220000300a00 */
[----:B--2---:R-:W-:-:S05]  /*5da0*/  @!P4 IMAD.MOV.U32 R10, RZ, RZ, R14 ;  /* 0x000000ffff0ac224 */ /* 0x004fca00078e000e */
[----:B------:R0:W-:Y:S04]  /*5db0*/  STL [R1+0x32c], R10 ;  /* 0x00032c0a01007387 */ /* 0x0001e80000100800 */
[----:B0-----:R-:W2:Y:S01]  /*5dc0*/  LDL.LU.64 R10, [R1+0x310] ;  /* 0x00031000010a7983 */ /* 0x001ea20000300a00 */
[----:B------:R-:W-:Y:S02]  /*5dd0*/  HFMA2 R17, -RZ, RZ, 0, 0 ;  /* 0x00000000ff117431 */ /* 0x000fe400000001ff */
[----:B------:R-:W-:Y:S01]  /*5de0*/  IMAD.MOV.U32 R0, RZ, RZ, RZ ;  /* 0x000000ffff007224 */ /* 0x000fe200078e00ff */
[----:B---3--:R-:W-:Y:S02]  /*5df0*/  @!P3 MOV R17, R20 ;  /* 0x000000140011b202 */ /* 0x008fe40000000f00 */
[----:B------:R-:W-:-:S03]  /*5e00*/  @!P3 MOV R0, R21 ;  /* 0x000000150000b202 */ /* 0x000fc60000000f00 */
[----:B------:R0:W-:Y:S04]  /*5e10*/  STL [R1+0x344], R17 ;  /* 0x0003441101007387 */ /* 0x0001e80000100800 */
[----:B------:R1:W-:Y:S01]  /*5e20*/  STL [R1+0x340], R0 ;  /* 0x0003400001007387 */ /* 0x0003e20000100800 */
[----:B0-----:R-:W-:Y:S01]  /*5e30*/  IMAD.MOV.U32 R17, RZ, RZ, RZ ;  /* 0x000000ffff117224 */ /* 0x001fe200078e00ff */
[----:B----4-:R-:W-:Y:S01]  /*5e40*/  @!P2 MOV R17, R6 ;  /* 0x000000060011a202 */ /* 0x010fe20000000f00 */
[----:B-1----:R-:W-:Y:S02]  /*5e50*/  HFMA2 R0, -RZ, RZ, 0, 0 ;  /* 0x00000000ff007431 */ /* 0x002fe400000001ff */
[----:B------:R-:W-:Y:S01]  /*5e60*/  @!P2 IMAD.MOV.U32 R0, RZ, RZ, R7 ;  /* 0x000000ffff00a224 */ /* 0x000fe200078e0007 */
[----:B------:R-:W-:Y:S01]  /*5e70*/  LOP3.LUT P2, RZ, R3, 0x400000, RZ, 0xc0, !PT ;  /* 0x0040000003ff7812 */ /* 0x000fe2000784c0ff */
[----:B------:R0:W-:Y:S04]  /*5e80*/  STL.64 [R1+0xf8], R18 ;  /* 0x0000f81201007387 */ /* 0x0001e80000100a00 */
[----:B------:R1:W-:Y:S04]  /*5e90*/  STL [R1+0x33c], R17 ;  /* 0x00033c1101007387 */ /* 0x0003e80000100800 */
[----:B------:R3:W-:Y:S01]  /*5ea0*/  STL [R1+0x338], R0 ;  /* 0x0003380001007387 */ /* 0x0007e20000100800 */
[----:B0-----:R-:W-:Y:S01]  /*5eb0*/  CS2R R18, SRZ ;  /* 0x0000000000127805 */ /* 0x001fe2000001ff00 */
[----:B-1----:R-:W-:-:S02]  /*5ec0*/  HFMA2 R17, -RZ, RZ, 0, 0 ;  /* 0x00000000ff117431 */ /* 0x002fc400000001ff */
[----:B------:R-:W-:Y:S01]  /*5ed0*/  @!P1 IMAD.MOV.U32 R17, RZ, RZ, R12 ;  /* 0x000000ffff119224 */ /* 0x000fe200078e000c */
[----:B---3--:R-:W-:Y:S02]  /*5ee0*/  MOV R0, RZ ;  /* 0x000000ff00007202 */ /* 0x008fe40000000f00 */
[----:B------:R0:W3:Y:S01]  /*5ef0*/  @!P2 LDG.E.64 R18, desc[UR14][R30.64] ;  /* 0x0000000e1e12a981 */ /* 0x0000e2000c1e1b00 */
[----:B------:R-:W-:Y:S02]  /*5f00*/  @!P1 MOV R0, R13 ;  /* 0x0000000d00009202 */ /* 0x000fe40000000f00 */
[----:B------:R-:W-:Y:S01]  /*5f10*/  LOP3.LUT P1, RZ, R3, 0x200000, RZ, 0xc0, !PT ;  /* 0x0020000003ff7812 */ /* 0x000fe2000782c0ff */
[----:B------:R1:W-:Y:S02]  /*5f20*/  STL.64 [R1+0x100], R20 ;  /* 0x0001001401007387 */ /* 0x0003e40000100a00 */
[----:B-1----:R-:W-:-:S10]  /*5f30*/  CS2R R20, SRZ ;  /* 0x0000000000147805 */ /* 0x002fd4000001ff00 */
[----:B--2---:R1:W2:Y:S01]  /*5f40*/  @!P1 LDG.E.64 R20, desc[UR14][R10.64] ;  /* 0x0000000e0a149981 */ /* 0x0042a2000c1e1b00 */
[----:B------:R-:W-:-:S03]  /*5f50*/  LOP3.LUT P3, RZ, R3, 0x800000, RZ, 0xc0, !PT ;  /* 0x0080000003ff7812 */ /* 0x000fc6000786c0ff */
[----:B------:R4:W-:Y:S02]  /*5f60*/  STL.64 [R1+0xf0], R24 ;  /* 0x0000f01801007387 */ /* 0x0009e40000100a00 */
[----:B----4-:R-:W-:-:S08]  /*5f70*/  CS2R R24, SRZ ;  /* 0x0000000000187805 */ /* 0x010fd0000001ff00 */
[----:B------:R-:W4:Y:S01]  /*5f80*/  @!P3 LDG.E.64 R24, desc[UR14][R38.64] ;  /* 0x0000000e2618b981 */ /* 0x000f22000c1e1b00 */
[----:B0-----:R-:W-:Y:S02]  /*5f90*/  IMAD.MOV.U32 R30, RZ, RZ, R4 ;  /* 0x000000ffff1e7224 */ /* 0x001fe400078e0004 */
[----:B------:R-:W-:Y:S01]  /*5fa0*/  HFMA2 R4, -RZ, RZ, 0, 0 ;  /* 0x00000000ff047431 */ /* 0x000fe200000001ff */
[----:B------:R-:W-:Y:S01]  /*5fb0*/  MOV R31, R5 ;  /* 0x00000005001f7202 */ /* 0x000fe20000000f00 */
[----:B------:R-:W4:Y:S01]  /*5fc0*/  LDL.LU.64 R38, [R1+0x308] ;  /* 0x0003080001267983 */ /* 0x000f220000300a00 */
[----:B-1----:R-:W-:Y:S01]  /*5fd0*/  IMAD.MOV.U32 R10, RZ, RZ, RZ ;  /* 0x000000ffff0a7224 */ /* 0x002fe200078e00ff */
[----:B---3--:R-:W-:-:S05]  /*5fe0*/  @!P2 MOV R4, R18 ;  /* 0x000000120004a202 */ /* 0x008fca0000000f00 */
[----:B------:R0:W-:Y:S04]  /*5ff0*/  STL [R1+0x31c], R4 ;  /* 0x00031c0401007387 */ /* 0x0001e80000100800 */
[----:B0-----:R-:W3:Y:S01]  /*6000*/  LDL.LU.64 R4, [R1+0x2f8] ;  /* 0x0002f80001047983 */ /* 0x001ee20000300a00 */
[----:B--2---:R-:W-:-:S05]  /*6010*/  @!P1 MOV R10, R20 ;  /* 0x00000014000a9202 */ /* 0x004fca0000000f00 */
[----:B------:R0:W-:Y:S04]  /*6020*/  STL [R1+0x314], R10 ;  /* 0x0003140a01007387 */ /* 0x0001e80000100800 */
[----:B0-----:R-:W2:Y:S04]  /*6030*/  LDL.LU.64 R10, [R1+0x2f0] ;  /* 0x0002f000010a7983 */ /* 0x001ea80000300a00 */
[----:B------:R0:W-:Y:S04]  /*6040*/  STL [R1+0x330], R0 ;  /* 0x0003300001007387 */ /* 0x0001e80000100800 */
[----:B------:R1:W-:Y:S01]  /*6050*/  STL [R1+0x334], R17 ;  /* 0x0003341101007387 */ /* 0x0003e20000100800 */
[----:B0-----:R-:W-:-:S02]  /*6060*/  MOV R0, RZ ;  /* 0x000000ff00007202 */ /* 0x001fc40000000f00 */
[----:B------:R-:W-:Y:S02]  /*6070*/  @!P4 MOV R0, R15 ;  /* 0x0000000f0000c202 */ /* 0x000fe40000000f00 */
[----:B------:R-:W-:Y:S01]  /*6080*/  LOP3.LUT P4, RZ, R3, 0x100000, RZ, 0xc0, !PT ;  /* 0x0010000003ff7812 */ /* 0x000fe2000788c0ff */
[----:B-1----:R-:W-:Y:S02]  /*6090*/  HFMA2 R17, -RZ, RZ, 0, 0 ;  /* 0x00000000ff117431 */ /* 0x002fe400000001ff */
[----:B------:R0:W-:Y:S01]  /*60a0*/  STL [R1+0x328], R0 ;  /* 0x0003280001007387 */ /* 0x0001e20000100800 */
[----:B----4-:R-:W-:-:S03]  /*60b0*/  @!P3 MOV R17, R24 ;  /* 0x000000180011b202 */ /* 0x010fc60000000f00 */
[----:B------:R1:W-:Y:S01]  /*60c0*/  STL.64 [R1+0x108], R6 ;  /* 0x0001080601007387 */ /* 0x0003e20000100a00 */
[----:B0-----:R-:W-:Y:S01]  /*60d0*/  IMAD.MOV.U32 R0, RZ, RZ, RZ ;  /* 0x000000ffff007224 */ /* 0x001fe200078e00ff */
[----:B------:R-:W-:Y:S02]  /*60e0*/  @!P3 MOV R0, R25 ;  /* 0x000000190000b202 */ /* 0x000fe40000000f00 */
[----:B------:R-:W-:Y:S02]  /*60f0*/  LOP3.LUT P3, RZ, R3, 0x80000, RZ, 0xc0, !PT ;  /* 0x0008000003ff7812 */ /* 0x000fe4000786c0ff */
[----:B-1----:R-:W-:Y:S01]  /*6100*/  CS2R R6, SRZ ;  /* 0x0000000000067805 */ /* 0x002fe2000001ff00 */
[----:B------:R0:W-:Y:S05]  /*6110*/  STL.64 [R1+0x110], R12 ;  /* 0x0001100c01007387 */ /* 0x0001ea0000100a00 */
[----:B------:R-:W4:Y:S04]  /*6120*/  @!P4 LDG.E.64 R6, desc[UR14][R38.64] ;  /* 0x0000000e2606c981 */ /* 0x000f28000c1e1b00 */
[----:B------:R1:W-:Y:S01]  /*6130*/  STL [R1+0x320], R0 ;  /* 0x0003200001007387 */ /* 0x0003e20000100800 */
[----:B0-----:R-:W-:-:S03]  /*6140*/  CS2R R12, SRZ ;  /* 0x00000000000c7805 */ /* 0x001fc6000001ff00 */
[----:B------:R-:W4:Y:S01]  /*6150*/  LDL.LU.64 R38, [R1+0x2e8] ;  /* 0x0002e80001267983 */ /* 0x000f220000300a00 */
[----:B-1----:R-:W-:Y:S01]  /*6160*/  IMAD.MOV.U32 R0, RZ, RZ, RZ ;  /* 0x000000ffff007224 */ /* 0x002fe200078e00ff */
[----:B------:R-:W-:Y:S02]  /*6170*/  @!P2 MOV R0, R19 ;  /* 0x000000130000a202 */ /* 0x000fe40000000f00 */
[----:B---3--:R0:W3:Y:S01]  /*6180*/  @!P3 LDG.E.64 R12, desc[UR14][R4.64] ;  /* 0x0000000e040cb981 */ /* 0x0080e2000c1e1b00 */
[----:B------:R-:W-:-:S03]  /*6190*/  LOP3.LUT P2, RZ, R3, 0x40000, RZ, 0xc0, !PT ;  /* 0x0004000003ff7812 */ /* 0x000fc6000784c0ff */
[----:B------:R1:W-:Y:S01]  /*61a0*/  STL.64 [R1+0x118], R14 ;  /* 0x0001180e01007387 */ /* 0x0003e20000100a00 */
[----:B0-----:R-:W-:Y:S01]  /*61b0*/  MOV R4, R22 ;  /* 0x0000001600047202 */ /* 0x001fe20000000f00 */
[----:B------:R-:W-:Y:S02]  /*61c0*/  IMAD.MOV.U32 R5, RZ, RZ, R23 ;  /* 0x000000ffff057224 */ /* 0x000fe400078e0017 */
[----:B------:R-:W3:Y:S01]  /*61d0*/  LDL.LU.64 R22, [R1+0x2e0] ;  /* 0x0002e00001167983 */ /* 0x000ee20000300a00 */
[----:B-1----:R-:W-:-:S06]  /*61e0*/  CS2R R14, SRZ ;  /* 0x00000000000e7805 */ /* 0x002fcc000001ff00 */
[----:B--2---:R0:W2:Y:S02]  /*61f0*/  @!P2 LDG.E.64 R14, desc[UR14][R10.64] ;  /* 0x0000000e0a0ea981 */ /* 0x0040a4000c1e1b00 */
[----:B0-----:R-:W-:Y:S01]  /*6200*/  MOV R10, R42 ;  /* 0x0000002a000a7202 */ /* 0x001fe20000000f00 */
[----:B------:R-:W-:Y:S02]  /*6210*/  IMAD.MOV.U32 R11, RZ, RZ, R43 ;  /* 0x000000ffff0b7224 */ /* 0x000fe400078e002b */
[----:B------:R-:W2:Y:S04]  /*6220*/  LDL.LU.64 R42, [R1+0x2d8] ;  /* 0x0002d800012a7983 */ /* 0x000ea80000300a00 */
[----:B------:R0:W-:Y:S02]  /*6230*/  STL [R1+0x318], R0 ;  /* 0x0003180001007387 */ /* 0x0001e40000100800 */
[----:B0-----:R-:W-:-:S02]  /*6240*/  HFMA2 R0, -RZ, RZ, 0, 0 ;  /* 0x00000000ff007431 */ /* 0x001fc400000001ff */
[----:B------:R-:W-:Y:S01]  /*6250*/  @!P1 IMAD.MOV.U32 R0, RZ, RZ, R21 ;  /* 0x000000ffff009224 */ /* 0x000fe200078e0015 */
[----:B------:R-:W-:Y:S01]  /*6260*/  LOP3.LUT P1, RZ, R3, 0x20000, RZ, 0xc0, !PT ;  /* 0x0002000003ff7812 */ /* 0x000fe2000782c0ff */
[----:B------:R0:W-:Y:S04]  /*6270*/  STL [R1+0x324], R17 ;  /* 0x0003241101007387 */ /* 0x0001e80000100800 */
[----:B------:R1:W-:Y:S04]  /*6280*/  STL [R1+0x310], R0 ;  /* 0x0003100001007387 */ /* 0x0003e80000100800 */
[----:B------:R1:W-:Y:S01]  /*6290*/  STL.64 [R1+0x120], R24 ;  /* 0x0001201801007387 */ /* 0x0003e20000100a00 */
[----:B0-----:R-:W-:-:S02]  /*62a0*/  HFMA2 R17, -RZ, RZ, 0, 0 ;  /* 0x00000000ff117431 */ /* 0x001fc400000001ff */
[----:B----4-:R-:W-:Y:S01]  /*62b0*/  @!P4 IMAD.MOV.U32 R17, RZ, RZ, R6 ;  /* 0x000000ffff11c224 */ /* 0x010fe200078e0006 */
[----:B-1----:R-:W-:Y:S02]  /*62c0*/  MOV R0, RZ ;  /* 0x000000ff00007202 */ /* 0x002fe40000000f00 */
[----:B------:R-:W-:Y:S02]  /*62d0*/  @!P4 MOV R0, R7 ;  /* 0x000000070000c202 */ /* 0x000fe40000000f00 */
[----:B------:R-:W-:Y:S02]  /*62e0*/  LOP3.LUT P4, RZ, R3, 0x10000, RZ, 0xc0, !PT ;  /* 0x0001000003ff7812 */ /* 0x000fe4000788c0ff */
[----:B------:R-:W-:Y:S01]  /*62f0*/  CS2R R24, SRZ ;  /* 0x0000000000187805 */ /* 0x000fe2000001ff00 */
[----:B------:R0:W-:Y:S04]  /*6300*/  STL [R1+0x30c], R17 ;  /* 0x00030c1101007387 */ /* 0x0001e80000100800 */
[----:B------:R1:W-:Y:S04]  /*6310*/  STL [R1+0x308], R0 ;  /* 0x0003080001007387 */ /* 0x0003e80000100800 */
[----:B------:R4:W2:Y:S01]  /*6320*/  @!P1 LDG.E.64 R24, desc[UR14][R38.64] ;  /* 0x0000000e26189981 */ /* 0x0008a2000c1e1b00 */
[----:B0-----:R-:W-:-:S02]  /*6330*/  HFMA2 R17, -RZ, RZ, 0, 0 ;  /* 0x00000000ff117431 */ /* 0x001fc400000001ff */
[----:B---3--:R-:W-:Y:S01]  /*6340*/  @!P3 IMAD.MOV.U32 R17, RZ, RZ, R12 ;  /* 0x000000ffff11b224 */ /* 0x008fe200078e000c */
[----:B------:R0:W-:Y:S01]  /*6350*/  STL.64 [R1+0x128], R18 ;  /* 0x0001281201007387 */ /* 0x0001e20000100a00 */
[----:B-1----:R-:W-:Y:S02]  /*6360*/  MOV R0, RZ ;  /* 0x000000ff00007202 */ /* 0x002fe40000000f00 */
[----:B------:R-:W-:Y:S02]  /*6370*/  @!P3 MOV R0, R13 ;  /* 0x0000000d0000b202 */ /* 0x000fe40000000f00 */
[----:B------:R-:W-:Y:S01]  /*6380*/  LOP3.LUT P3, RZ, R3, 0x8000, RZ, 0xc0, !PT ;  /* 0x0000800003ff7812 */ /* 0x000fe2000786c0ff */
[----:B----4-:R-:W-:Y:S01]  /*6390*/  IMAD.MOV.U32 R39, RZ, RZ, R31 ;  /* 0x000000ffff277224 */ /* 0x010fe200078e001f */
[----:B------:R-:W-:Y:S01]  /*63a0*/  MOV R38, R30 ;  /* 0x0000001e00267202 */ /* 0x000fe20000000f00 */
[----:B------:R-:W-:Y:S01]  /*63b0*/  IMAD.MOV.U32 R31, RZ, RZ, R5 ;  /* 0x000000ffff1f7224 */ /* 0x000fe200078e0005 */
[----:B0-----:R-:W-:-:S02]  /*63c0*/  CS2R R18, SRZ ;  /* 0x0000000000127805 */ /* 0x001fc4000001ff00 */
[----:B------:R-:W-:Y:S02]  /*63d0*/  MOV R30, R4 ;  /* 0x00000004001e7202 */ /* 0x000fe40000000f00 */
[----:B------:R-:W3:Y:S04]  /*63e0*/  LDL.LU.64 R4, [R1+0x2d0] ;  /* 0x0002d00001047983 */ /* 0x000ee80000300a00 */
[----:B------:R-:W4:Y:S04]  /*63f0*/  @!P4 LDG.E.64 R18, desc[UR14][R22.64] ;  /* 0x0000000e1612c981 */ /* 0x000f28000c1e1b00 */
[----:B------:R0:W-:Y:S04]  /*6400*/  STL.64 [R1+0x130], R20 ;  /* 0x0001301401007387 */ /* 0x0001e80000100a00 */
[----:B------:R-:W4:Y:S01]  /*6410*/  LDL.LU.64 R22, [R1+0x2c0] ;  /* 0x0002c00001167983 */ /* 0x000f220000300a00 */
[----:B0-----:R-:W-:-:S06]  /*6420*/  CS2R R20, SRZ ;  /* 0x0000000000147805 */ /* 0x001fcc000001ff00 */
[----:B--2---:R-:W2:Y:S04]  /*6430*/  @!P3 LDG.E.64 R20, desc[UR14][R42.64] ;  /* 0x0000000e2a14b981 */ /* 0x004ea8000c1e1b00 */
[----:B------:R-:W2:Y:S04]  /*6440*/  LDL.LU.64 R42, [R1+0x2a8] ;  /* 0x0002a800012a7983 */ /* 0x000ea80000300a00 */
[----:B------:R0:W-:Y:S04]  /*6450*/  STL [R1+0x2fc], R17 ;  /* 0x0002fc1101007387 */ /* 0x0001e80000100800 */
[----:B------:R1:W-:Y:S01]  /*6460*/  STL [R1+0x2f8], R0 ;  /* 0x0002f80001007387 */ /* 0x0003e20000100800 */
[----:B0-----:R-:W-:-:S02]  /*6470*/  HFMA2 R17, -RZ, RZ, 0, 0 ;  /* 0x00000000ff117431 */ /* 0x001fc400000001ff */
[----:B------:R-:W-:Y:S01]  /*6480*/  @!P2 IMAD.MOV.U32 R17, RZ, RZ, R14 ;  /* 0x000000ffff11a224 */ /* 0x000fe200078e000e */
[----:B-1----:R-:W-:Y:S02]  /*6490*/  MOV R0, RZ ;  /* 0x000000ff00007202 */ /* 0x002fe40000000f00 */
[----:B------:R-:W-:Y:S02]  /*64a0*/  @!P2 MOV R0, R15 ;  /* 0x0000000f0000a202 */ /* 0x000fe40000000f00 */
[----:B------:R-:W-:Y:S01]  /*64b0*/  LOP3.LUT P2, RZ, R3, 0x4000, RZ, 0xc0, !PT ;  /* 0x0000400003ff7812 */ /* 0x000fe2000784c0ff */
[----:B------:R0:W-:Y:S04]  /*64c0*/  STL [R1+0x2f4], R17 ;  /* 0x0002f41101007387 */ /* 0x0001e80000100800 */
[----:B------:R1:W-:Y:S04]  /*64d0*/  STL [R1+0x2f0], R0 ;  /* 0x0002f00001007387 */ /* 0x0003e80000100800 */
[----:B------:R1:W-:Y:S01]  /*64e0*/  STL.64 [R1+0x138], R6 ;  /* 0x0001380601007387 */ /* 0x0003e20000100a00 */
[----:B0-----:R-:W-:-:S02]  /*64f0*/  HFMA2 R17, -RZ, RZ, 0, 0 ;  /* 0x00000000ff117431 */ /* 0x001fc400000001ff */
[----:B------:R-:W-:Y:S01]  /*6500*/  @!P1 IMAD.MOV.U32 R17, RZ, RZ, R24 ;  /* 0x000000ffff119224 */ /* 0x000fe200078e0018 */
[----:B-1----:R-:W-:Y:S02]  /*6510*/  MOV R0, RZ ;  /* 0x000000ff00007202 */ /* 0x002fe40000000f00 */
[----:B------:R-:W-:Y:S02]  /*6520*/  @!P1 MOV R0, R25 ;  /* 0x0000001900009202 */ /* 0x000fe40000000f00 */
[----:B------:R-:W-:Y:S02]  /*6530*/  LOP3.LUT P1, RZ, R3, 0x2000, RZ, 0xc0, !PT ;  /* 0x0000200003ff7812 */ /* 0x000fe4000782c0ff */
[----:B------:R-:W-:Y:S01]  /*6540*/  CS2R R6, SRZ ;  /* 0x0000000000067805 */ /* 0x000fe2000001ff00 */
[----:B------:R0:W-:Y:S04]  /*6550*/  STL [R1+0x2ec], R17 ;  /* 0x0002ec1101007387 */ /* 0x0001e80000100800 */
[----:B------:R1:W-:Y:S04]  /*6560*/  STL [R1+0x2e8], R0 ;  /* 0x0002e80001007387 */ /* 0x0003e80000100800 */
[----:B------:R4:W-:Y:S01]  /*6570*/  STL.64 [R1+0x140], R12 ;  /* 0x0001400c01007387 */ /* 0x0009e20000100a00 */
[----:B0-----:R-:W-:-:S03]  /*6580*/  HFMA2 R17, -RZ, RZ, 0, 0 ;  /* 0x00000000ff117431 */ /* 0x001fc600000001ff */
[----:B---3--:R-:W3:Y:S01]  /*6590*/  @!P2 LDG.E.64 R6, desc[UR14][R4.64] ;  /* 0x0000000e0406a981 */ /* 0x008ee2000c1e1b00 */
[----:B-1----:R-:W-:Y:S01]  /*65a0*/  MOV R0, RZ ;  /* 0x000000ff00007202 */ /* 0x002fe20000000f00 */
[----:B----4-:R-:W-:Y:S01]  /*65b0*/  @!P4 IMAD.MOV.U32 R17, RZ, RZ, R18 ;  /* 0x000000ffff11c224 */ /* 0x010fe200078e0012 */
[----:B------:R-:W-:Y:S02]  /*65c0*/  @!P4 MOV R0, R19 ;  /* 0x000000130000c202 */ /* 0x000fe40000000f00 */
[----:B------:R-:W-:Y:S02]  /*65d0*/  LOP3.LUT P4, RZ, R3, 0x1000, RZ, 0xc0, !PT ;  /* 0x0000100003ff7812 */ /* 0x000fe4000788c0ff */
[----:B------:R-:W-:Y:S01]  /*65e0*/  CS2R R12, SRZ ;  /* 0x00000000000c7805 */ /* 0x000fe2000001ff00 */
[----:B------:R0:W-:Y:S04]  /*65f0*/  STL [R1+0x2e4], R17 ;  /* 0x0002e41101007387 */ /* 0x0001e80000100800 */
[----:B------:R1:W-:Y:S04]  /*6600*/  STL [R1+0x2e0], R0 ;  /* 0x0002e00001007387 */ /* 0x0003e80000100800 */
[----:B------:R-:W4:Y:S01]  /*6610*/  @!P1 LDG.E.64 R12, desc[UR14][R22.64] ;  /* 0x0000000e160c9981 */ /* 0x000f22000c1e1b00 */
[----:B0-----:R-:W-:-:S03]  /*6620*/  HFMA2 R17, -RZ, RZ, 0, 0 ;  /* 0x00000000ff117431 */ /* 0x001fc600000001ff */
[----:B------:R0:W-:Y:S01]  /*6630*/  STL.64 [R1+0x148], R14 ;  /* 0x0001480e01007387 */ /* 0x0001e20000100a00 */
[----:B-1----:R-:W-:-:S03]  /*6640*/  IMAD.MOV.U32 R0, RZ, RZ, RZ ;  /* 0x000000ffff007224 */ /* 0x002fc600078e00ff */
[----:B------:R1:W-:Y:S04]  /*6650*/  STL.64 [R1+0x150], R24 ;  /* 0x0001501801007387 */ /* 0x0003e80000100a00 */
[----:B------:R-:W4:Y:S01]  /*6660*/  LDL.LU.64 R22, [R1+0x288] ;  /* 0x0002880001167983 */ /* 0x000f220000300a00 */
[----:B0-----:R-:W-:-:S03]  /*6670*/  CS2R R14, SRZ ;  /* 0x00000000000e7805 */ /* 0x001fc6000001ff00 */
[----:B------:R0:W-:Y:S01]  /*6680*/  STL.64 [R1+0x158], R18 ;  /* 0x0001581201007387 */ /* 0x0001e20000100a00 */
[----:B-1----:R-:W-:Y:S02]  /*6690*/  CS2R R24, SRZ ;  /* 0x0000000000187805 */ /* 0x002fe4000001ff00 */
[C---:B------:R-:W-:Y:S01]  /*66a0*/  LOP3.LUT P5, RZ, R3.reuse, 0x10, RZ, 0xc0, !PT ;  /* 0x0000001003ff7812 */ /* 0x040fe200078ac0ff */
[----:B------:R-:W4:Y:S01]  /*66b0*/  LDL.LU.64 R4, [R1+0x460] ;  /* 0x0004600001047983 */ /* 0x000f220000300a00 */
[----:B--2---:R-:W-:Y:S02]  /*66c0*/  @!P3 MOV R17, R20 ;  /* 0x000000140011b202 */ /* 0x004fe40000000f00 */
[----:B------:R-:W-:Y:S02]  /*66d0*/  @!P3 MOV R0, R21 ;  /* 0x000000150000b202 */ /* 0x000fe40000000f00 */
[----:B------:R-:W-:Y:S01]  /*66e0*/  LOP3.LUT P3, RZ, R3, 0x800, RZ, 0xc0, !PT ;  /* 0x0000080003ff7812 */ /* 0x000fe2000786c0ff */
[----:B------:R-:W2:-:S12]  /*66f0*/  @!P4 LDG.E.64 R14, desc[UR14][R42.64] ;  /* 0x0000000e2a0ec981 */ /* 0x000e98000c1e1b00 */
[----:B------:R-:W2:Y:S04]  /*6700*/  @!P3 LDG.E.64 R24, desc[UR14][R44.64] ;  /* 0x0000000e2c18b981 */ /* 0x000ea8000c1e1b00 */
[----:B------:R1:W-:Y:S04]  /*6710*/  STL [R1+0x2dc], R17 ;  /* 0x0002dc1101007387 */ /* 0x0003e80000100800 */
[----:B------:R1:W-:Y:S01]  /*6720*/  STL [R1+0x2d8], R0 ;  /* 0x0002d80001007387 */ /* 0x0003e20000100800 */
[----:B0-----:R-:W-:-:S03]  /*6730*/  CS2R R18, SRZ ;  /* 0x0000000000127805 */ /* 0x001fc6000001ff00 */
[----:B------:R0:W-:Y:S01]  /*6740*/  STL.64 [R1+0x160], R20 ;  /* 0x0001601401007387 */ /* 0x0001e20000100a00 */
[----:B-1----:R-:W-:-:S03]  /*6750*/  IMAD.MOV.U32 R17, RZ, RZ, RZ ;  /* 0x000000ffff117224 */ /* 0x002fc600078e00ff */
[----:B------:R1:W-:Y:S01]  /*6760*/  STL [R1+0x448], R33 ;  /* 0x0004482101007387 */ /* 0x0003e20000100800 */
[----:B------:R-:W-:-:S03]  /*6770*/  HFMA2 R0, -RZ, RZ, 0, 0 ;  /* 0x00000000ff007431 */ /* 0x000fc600000001ff */
[----:B------:R-:W2:Y:S01]  /*6780*/  LDL.LU.64 R42, [R1+0x458] ;  /* 0x00045800012a7983 */ /* 0x000ea20000300a00 */
[----:B0-----:R-:W-:-:S03]  /*6790*/  CS2R R20, SRZ ;  /* 0x0000000000147805 */ /* 0x001fc6000001ff00 */
[----:B------:R-:W2:Y:S04]  /*67a0*/  LDL.LU.64 R44, [R1+0x450] ;  /* 0x00045000012c7983 */ /* 0x000ea80000300a00 */
[----:B-1----:R-:W2:Y:S01]  /*67b0*/  LDL R33, [R1+0x2b0] ;  /* 0x0002b00001217983 */ /* 0x002ea20000100800 */
[----:B---3--:R-:W-:Y:S01]  /*67c0*/  @!P2 MOV R17, R6 ;  /* 0x000000060011a202 */ /* 0x008fe20000000f00 */
[----:B------:R-:W-:Y:S01]  /*67d0*/  @!P2 IMAD.MOV.U32 R0, RZ, RZ, R7 ;  /* 0x000000ffff00a224 */ /* 0x000fe200078e0007 */
[----:B------:R-:W-:-:S03]  /*67e0*/  LOP3.LUT P2, RZ, R3, 0x400, RZ, 0xc0, !PT ;  /* 0x0000040003ff7812 */ /* 0x000fc6000784c0ff */
[----:B------:R0:W-:Y:S04]  /*67f0*/  STL [R1+0x2d4], R17 ;  /* 0x0002d41101007387 */ /* 0x0001e80000100800 */
[----:B------:R1:W-:Y:S01]  /*6800*/  STL [R1+0x2d0], R0 ;  /* 0x0002d00001007387 */ /* 0x0003e20000100800 */
[----:B0-----:R-:W-:Y:S02]  /*6810*/  HFMA2 R17, -RZ, RZ, 0, 0 ;  /* 0x00000000ff117431 */ /* 0x001fe400000001ff */
[----:B----4-:R-:W-:Y:S01]  /*6820*/  @!P1 IMAD.MOV.U32 R17, RZ, RZ, R12 ;  /* 0x000000ffff119224 */ /* 0x010fe200078e000c */
[----:B-1----:R-:W-:Y:S02]  /*6830*/  MOV R0, RZ ;  /* 0x000000ff00007202 */ /* 0x002fe40000000f00 */
[----:B------:R-:W-:-:S02]  /*6840*/  @!P1 MOV R0, R13 ;  /* 0x0000000d00009202 */ /* 0x000fc40000000f00 */
[----:B------:R-:W-:Y:S01]  /*6850*/  LOP3.LUT P1, RZ, R3, 0x200, RZ, 0xc0, !PT ;  /* 0x0000020003ff7812 */ /* 0x000fe2000782c0ff */
[----:B------:R0:W-:Y:S04]  /*6860*/  STL [R1+0x2c4], R17 ;  /* 0x0002c41101007387 */ /* 0x0001e80000100800 */
[----:B------:R1:W-:Y:S04]  /*6870*/  STL [R1+0x2c0], R0 ;  /* 0x0002c00001007387 */ /* 0x0003e80000100800 */
[----:B------:R3:W4:Y:S01]  /*6880*/  @!P2 LDG.E.64 R18, desc[UR14][R22.64] ;  /* 0x0000000e1612a981 */ /* 0x000722000c1e1b00 */
[----:B0-----:R-:W-:-:S03]  /*6890*/  HFMA2 R17, -RZ, RZ, 0, 0 ;  /* 0x00000000ff117431 */ /* 0x001fc600000001ff */
[----:B------:R0:W4:Y:S01]  /*68a0*/  @!P1 LDG.E.64 R20, desc[UR14][R38.64] ;  /* 0x0000000e26149981 */ /* 0x000122000c1e1b00 */
[----:B-1----:R-:W-:-:S03]  /*68b0*/  IMAD.MOV.U32 R0, RZ, RZ, RZ ;  /* 0x000000ffff007224 */ /* 0x002fc600078e00ff */
[----:B------:R1:W-:Y:S04]  /*68c0*/  STL.64 [R1+0x168], R6 ;  /* 0x0001680601007387 */ /* 0x0003e80000100a00 */
[----:B------:R3:W-:Y:S01]  /*68d0*/  STL.64 [R1+0x170], R12 ;  /* 0x0001700c01007387 */ /* 0x0007e20000100a00 */
[----:B-1----:R-:W-:Y:S02]  /*68e0*/  CS2R R6, SRZ ;  /* 0x0000000000067805 */ /* 0x002fe4000001ff00 */
[----:B---3--:R-:W-:Y:S02]  /*68f0*/  CS2R R12, SRZ ;  /* 0x00000000000c7805 */ /* 0x008fe4000001ff00 */
[----:B--2---:R-:W-:Y:S02]  /*6900*/  @!P4 MOV R17, R14 ;  /* 0x0000000e0011c202 */ /* 0x004fe40000000f00 */
[----:B------:R-:W-:-:S02]  /*6910*/  @!P4 MOV R0, R15 ;  /* 0x0000000f0000c202 */ /* 0x000fc40000000f00 */
[----:B------:R-:W-:Y:S01]  /*6920*/  LOP3.LUT P4, RZ, R3, 0x100, RZ, 0xc0, !PT ;  /* 0x0000010003ff7812 */ /* 0x000fe2000788c0ff */
[----:B------:R1:W-:Y:S04]  /*6930*/  STL [R1+0x2ac], R17 ;  /* 0x0002ac1101007387 */ /* 0x0003e80000100800 */
[----:B------:R2:W-:Y:S01]  /*6940*/  STL [R1+0x2a8], R0 ;  /* 0x0002a80001007387 */ /* 0x0005e20000100800 */
[----:B-1----:R-:W-:Y:S01]  /*6950*/  IMAD.MOV.U32 R17, RZ, RZ, RZ ;  /* 0x000000ffff117224 */ /* 0x002fe200078e00ff */
[----:B------:R-:W-:-:S06]  /*6960*/  @!P3 MOV R17, R24 ;  /* 0x000000180011b202 */ /* 0x000fcc0000000f00 */
[----:B------:R-:W3:Y:S01]  /*6970*/  @!P4 LDG.E.64 R6, desc[UR14][R30.64] ;  /* 0x0000000e1e06c981 */ /* 0x000ee2000c1e1b00 */
[----:B--2---:R-:W-:Y:S02]  /*6980*/  HFMA2 R0, -RZ, RZ, 0, 0 ;  /* 0x00000000ff007431 */ /* 0x004fe400000001ff */
[----:B------:R-:W-:Y:S01]  /*6990*/  @!P3 IMAD.MOV.U32 R0, RZ, RZ, R25 ;  /* 0x000000ffff00b224 */ /* 0x000fe200078e0019 */
[----:B------:R-:W-:Y:S01]  /*69a0*/  LOP3.LUT P3, RZ, R3, 0x80, RZ, 0xc0, !PT ;  /* 0x0000008003ff7812 */ /* 0x000fe2000786c0ff */
[----:B------:R-:W2:-:S12]  /*69b0*/  LDL.LU.64 R30, [R1+0x258] ;  /* 0x00025800011e7983 */ /* 0x000e980000300a00 */
[----:B------:R-:W2:Y:S04]  /*69c0*/  @!P3 LDG.E.64 R12, desc[UR14][R10.64] ;  /* 0x0000000e0a0cb981 */ /* 0x000ea8000c1e1b00 */
[----:B------:R-:W2:Y:S04]  /*69d0*/  LDL.LU.64 R10, [R1+0x250] ;  /* 0x00025000010a7983 */ /* 0x000ea80000300a00 */
[----:B------:R1:W-:Y:S01]  /*69e0*/  STL [R1+0x290], R0 ;  /* 0x0002900001007387 */ /* 0x0003e20000100800 */
[----:B------:R-:W-:Y:S01]  /*69f0*/  CS2R R22, SRZ ;  /* 0x0000000000167805 */ /* 0x000fe2000001ff00 */
[----:B-1----:R-:W-:-:S02]  /*6a00*/  HFMA2 R0, -RZ, RZ, 0, 0 ;  /* 0x00000000ff007431 */ /* 0x002fc400000001ff */
[----:B------:R1:W-:Y:S01]  /*6a10*/  STL.64 [R1+0x178], R14 ;  /* 0x0001780e01007387 */ /* 0x0003e20000100a00 */
[----:B0-----:R-:W-:-:S03]  /*6a20*/  CS2R R38, SRZ ;  /* 0x0000000000267805 */ /* 0x001fc6000001ff00 */
[----:B------:R-:W-:Y:S01]  /*6a30*/  STL.64 [R1+0x180], R24 ;  /* 0x0001801801007387 */ /* 0x000fe20000100a00 */
[----:B-1----:R-:W-:Y:S01]  /*6a40*/  CS2R R14, SRZ ;  /* 0x00000000000e7805 */ /* 0x002fe2000001ff00 */
[----:B----4-:R-:W-:Y:S01]  /*6a50*/  @!P2 IMAD.MOV.U32 R0, RZ, RZ, R19 ;  /* 0x000000ffff00a224 */ /* 0x010fe200078e0013 */
[----:B------:R-:W-:-:S04]  /*6a60*/  @!P2 MOV R22, R18 ;  /* 0x000000120016a202 */ /* 0x000fc80000000f00 */
[----:B------:R0:W-:Y:S01]  /*6a70*/  STL [R1+0x288], R0 ;  /* 0x0002880001007387 */ /* 0x0001e20000100800 */
[----:B------:R-:W-:Y:S02]  /*6a80*/  @!P1 MOV R23, R20 ;  /* 0x0000001400179202 */ /* 0x000fe40000000f00 */
[C---:B------:R-:W-:Y:S01]  /*6a90*/  LOP3.LUT P2, RZ, R3.reuse, 0x40, RZ, 0xc0, !PT ;  /* 0x0000004003ff7812 */ /* 0x040fe2000784c0ff */
[----:B0-----:R-:W-:Y:S02]  /*6aa0*/  HFMA2 R0, -RZ, RZ, 0, 0 ;  /* 0x00000000ff007431 */ /* 0x001fe400000001ff */
[----:B------:R-:W-:Y:S01]  /*6ab0*/  @!P1 IMAD.MOV.U32 R0, RZ, RZ, R21 ;  /* 0x000000ffff009224 */ /* 0x000fe200078e0015 */
[----:B------:R-:W-:Y:S02]  /*6ac0*/  LOP3.LUT P1, RZ, R3, 0x20, RZ, 0xc0, !PT ;  /* 0x0000002003ff7812 */ /* 0x000fe4000782c0ff */
[----:B------:R-:W-:Y:S01]  /*6ad0*/  CS2R R24, SRZ ;  /* 0x0000000000187805 */ /* 0x000fe2000001ff00 */
[----:B------:R0:W-:Y:S04]  /*6ae0*/  STL.64 [R1+0x188], R18 ;  /* 0x0001881201007387 */ /* 0x0001e80000100a00 */
[----:B------:R1:W-:Y:S04]  /*6af0*/  STL [R1+0x280], R0 ;  /* 0x0002800001007387 */ /* 0x0003e80000100800 */
[----:B------:R4:W4:Y:S01]  /*6b00*/  @!P2 LDG.E.64 R14, desc[UR14][R28.64] ;  /* 0x0000000e1c0ea981 */ /* 0x000922000c1e1b00 */
[----:B0-----:R-:W-:Y:S01]  /*6b10*/  CS2R R18, SRZ ;  /* 0x0000000000127805 */ /* 0x001fe2000001ff00 */
[----:B-1----:R-:W-:-:S02]  /*6b20*/  HFMA2 R0, -RZ, RZ, 0, 0 ;  /* 0x00000000ff007431 */ /* 0x002fc400000001ff */
[----:B------:R0:W-:Y:S02]  /*6b30*/  STL.64 [R1+0x190], R20 ;  /* 0x0001901401007387 */ /* 0x0001e40000100a00 */
[----:B0-----:R-:W-:Y:S02]  /*6b40*/  CS2R R20, SRZ ;  /* 0x0000000000147805 */ /* 0x001fe4000001ff00 */
[----:B---3--:R-:W-:Y:S01]  /*6b50*/  @!P4 MOV R38, R6 ;  /* 0x000000060026c202 */ /* 0x008fe20000000f00 */
[----:B------:R-:W-:Y:S01]  /*6b60*/  @!P4 IMAD.MOV.U32 R0, RZ, RZ, R7 ;  /* 0x000000ffff00c224 */ /* 0x000fe200078e0007 */
[----:B------:R-:W-:-:S04]  /*6b70*/  LOP3.LUT P4, RZ, R3, 0x8, RZ, 0xc0, !PT ;  /* 0x0000000803ff7812 */ /* 0x000fc8000788c0ff */
[----:B------:R0:W-:Y:S04]  /*6b80*/  STL [R1+0x278], R0 ;  /* 0x0002780001007387 */ /* 0x0001e80000100800 */
[----:B--2---:R-:W2:Y:S05]  /*6b90*/  @!P1 LDG.E.64 R24, desc[UR14][R30.64] ;  /* 0x0000000e1e189981 */ /* 0x004eaa000c1e1b00 */
[----:B------:R-:W3:Y:S01]  /*6ba0*/  @!P4 LDG.E.64 R20, desc[UR14][R26.64] ;  /* 0x0000000e1a14c981 */ /* 0x000ee2000c1e1b00 */
[----:B0-----:R-:W-:Y:S01]  /*6bb0*/  HFMA2 R0, -RZ, RZ, 0, 0 ;  /* 0x00000000ff007431 */ /* 0x001fe200000001ff */
[----:B------:R-:W-:Y:S01]  /*6bc0*/  @!P3 MOV R37, R12 ;  /* 0x0000000c0025b202 */ /* 0x000fe20000000f00 */
[----:B------:R-:W-:Y:S01]  /*6bd0*/  @!P3 IMAD.MOV.U32 R0, RZ, RZ, R13 ;  /* 0x000000ffff00b224 */ /* 0x000fe200078e000d */
[----:B------:R-:W-:Y:S01]  /*6be0*/  LOP3.LUT P3, RZ, R3, 0x4, RZ, 0xc0, !PT ;  /* 0x0000000403ff7812 */ /* 0x000fe2000786c0ff */
[----:B------:R0:W-:Y:S01]  /*6bf0*/  STL.64 [R1+0x198], R6 ;  /* 0x0001980601007387 */ /* 0x0001e20000100a00 */
[----:B----4-:R-:W-:-:S03]  /*6c00*/  CS2R R28, SRZ ;  /* 0x00000000001c7805 */ /* 0x010fc6000001ff00 */
[----:B------:R1:W-:Y:S04]  /*6c10*/  STL [R1+0x294], R17 ;  /* 0x0002941101007387 */ /* 0x0003e80000100800 */
[----:B------:R-:W4:Y:S01]  /*6c20*/  @!P5 LDG.E.64 R18, desc[UR14][R10.64] ;  /* 0x0000000e0a12d981 */ /* 0x000f22000c1e1b00 */
[----:B0-----:R-:W-:-:S03]  /*6c30*/  CS2R R6, SRZ ;  /* 0x0000000000067805 */ /* 0x001fc6000001ff00 */
[----:B------:R-:W-:Y:S04]  /*6c40*/  STL.64 [R1+0x10], R4 ;  /* 0x0000100401007387 */ /* 0x000fe80000100a00 */
[----:B------:R-:W3:Y:S04]  /*6c50*/  LDL.LU.64 R26, [R1+0x228] ;  /* 0x00022800011a7983 */ /* 0x000ee80000300a00 */
[----:B------:R0:W3:Y:S01]  /*6c60*/  @!P3 LDG.E.64 R6, desc[UR14][R8.64] ;  /* 0x0000000e0806b981 */ /* 0x0000e2000c1e1b00 */
[----:B-1----:R-:W-:-:S03]  /*6c70*/  IMAD.MOV.U32 R17, RZ, RZ, RZ ;  /* 0x000000ffff117224 */ /* 0x002fc600078e00ff */
[----:B------:R1:W-:Y:S04]  /*6c80*/  STL [R1+0x268], R0 ;  /* 0x0002680001007387 */ /* 0x0003e80000100800 */
[----:B------:R-:W3:Y:S04]  /*6c90*/  LDL.LU.64 R10, [R1+0x230] ;  /* 0x00023000010a7983 */ /* 0x000ee80000300a00 */
[----:B------:R-:W3:Y:S01]  /*6ca0*/  LDL.LU.64 R30, [R1+0x220] ;  /* 0x00022000011e7983 */ /* 0x000ee20000300a00 */
[----:B-1----:R-:W-:Y:S01]  /*6cb0*/  HFMA2 R0, -RZ, RZ, 0, 0 ;  /* 0x00000000ff007431 */ /* 0x002fe200000001ff */
[----:B0-----:R-:W-:-:S02]  /*6cc0*/  CS2R R8, SRZ ;  /* 0x0000000000087805 */ /* 0x001fc4000001ff00 */
[----:B------:R-:W-:Y:S02]  /*6cd0*/  @!P2 MOV R28, R14 ;  /* 0x0000000e001ca202 */ /* 0x000fe40000000f00 */
[----:B------:R-:W-:Y:S02]  /*6ce0*/  @!P2 MOV R29, R15 ;  /* 0x0000000f001da202 */ /* 0x000fe40000000f00 */
[C---:B------:R-:W-:Y:S02]  /*6cf0*/  LOP3.LUT P2, RZ, R3.reuse, 0x2, RZ, 0xc0, !PT ;  /* 0x0000000203ff7812 */ /* 0x040fe4000784c0ff */
[----:B--2---:R-:W-:Y:S01]  /*6d00*/  @!P1 MOV R17, R24 ;  /* 0x0000001800119202 */ /* 0x004fe20000000f00 */
[----:B------:R-:W-:Y:S01]  /*6d10*/  @!P1 IMAD.MOV.U32 R0, RZ, RZ, R25 ;  /* 0x000000ffff009224 */ /* 0x000fe200078e0019 */
[----:B------:R-:W-:Y:S01]  /*6d20*/  LOP3.LUT P1, RZ, R3, 0x1, RZ, 0xc0, !PT ;  /* 0x0000000103ff7812 */ /* 0x000fe2000782c0ff */
[----:B------:R-:W-:Y:S02]  /*6d30*/  HFMA2 R3, -RZ, RZ, 0, 0 ;  /* 0x00000000ff037431 */ /* 0x000fe400000001ff */
[----:B------:R0:W-:Y:S01]  /*6d40*/  STL [R1+0x25c], R17 ;  /* 0x00025c1101007387 */ /* 0x0001e20000100800 */
[----:B----4-:R-:W-:-:S05]  /*6d50*/  @!P5 IMAD.MOV.U32 R3, RZ, RZ, R18 ;  /* 0x000000ffff03d224 */ /* 0x010fca00078e0012 */
[----:B------:R1:W-:Y:S01]  /*6d60*/  STL [R1+0x254], R3 ;  /* 0x0002540301007387 */ /* 0x0003e20000100800 */
[----:B0-----:R-:W-:Y:S02]  /*6d70*/  HFMA2 R17, -RZ, RZ, 0, 0 ;  /* 0x00000000ff117431 */ /* 0x001fe400000001ff */
[----:B-1----:R-:W-:Y:S01]  /*6d80*/  HFMA2 R3, -RZ, RZ, 0, 0 ;  /* 0x00000000ff037431 */ /* 0x002fe200000001ff */
[----:B---3--:R-:W-:Y:S01]  /*6d90*/  @!P4 MOV R3, R20 ;  /* 0x000000140003c202 */ /* 0x008fe20000000f00 */
[----:B------:R0:W-:Y:S01]  /*6da0*/  STL.64 [R1+0x1c8], R6 ;  /* 0x0001c80601007387 */ /* 0x0001e20000100a00 */
[----:B------:R-:W-:-:S03]  /*6db0*/  @!P0 MOV R17, R5 ;  /* 0x0000000500118202 */ /* 0x000fc60000000f00 */
[----:B------:R1:W-:Y:S01]  /*6dc0*/  STL [R1+0x24c], R3 ;  /* 0x00024c0301007387 */ /* 0x0003e20000100800 */
[----:B------:R-:W-:-:S03]  /*6dd0*/  @!P3 MOV R8, R7 ;  /* 0x000000070008b202 */ /* 0x000fc60000000f00 */
[----:B------:R-:W2:Y:S04]  /*6de0*/  LDL R5, [R1+0x298] ;  /* 0x0002980001057983 */ /* 0x000ea80000100800 */
[----:B0-----:R-:W3:Y:S04]  /*6df0*/  LDL R7, [R1+0x2a0] ;  /* 0x0002a00001077983 */ /* 0x001ee80000100800 */
[----:B-1----:R-:W4:Y:S04]  /*6e00*/  LDL R3, [R1+0x274] ;  /* 0x0002740001037983 */ /* 0x002f280000100800 */
[----:B------:R0:W-:Y:S02]  /*6e10*/  STL [R1+0x258], R0 ;  /* 0x0002580001007387 */ /* 0x0001e40000100800 */
[----:B0-----:R-:W-:-:S02]  /*6e20*/  MOV R0, RZ ;  /* 0x000000ff00007202 */ /* 0x001fc40000000f00 */
[----:B------:R-:W-:Y:S01]  /*6e30*/  @!P5 MOV R0, R19 ;  /* 0x000000130000d202 */ /* 0x000fe20000000f00 */
[----:B------:R0:W-:Y:S04]  /*6e40*/  STL.64 [R1+0x1c0], R20 ;  /* 0x0001c01401007387 */ /* 0x0001e80000100a00 */
[----:B------:R1:W-:Y:S01]  /*6e50*/  STL [R1+0x250], R0 ;  /* 0x0002500001007387 */ /* 0x0003e20000100800 */
[----:B------:R-:W-:-:S03]  /*6e60*/  @!P3 IMAD.MOV.U32 R9, RZ, RZ, R6 ;  /* 0x000000ffff09b224 */ /* 0x000fc600078e0006 */
[----:B------:R-:W3:Y:S04]  /*6e70*/  LDL R6, [R1+0x2bc] ;  /* 0x0002bc0001067983 */ /* 0x000ee80000100800 */
[----:B0-----:R-:W3:Y:S01]  /*6e80*/  LDL R20, [R1+0x304] ;  /* 0x0003040001147983 */ /* 0x001ee20000100800 */
[----:B-1----:R-:W-:Y:S01]  /*6e90*/  IMAD.MOV.U32 R0, RZ, RZ, RZ ;  /* 0x000000ffff007224 */ /* 0x002fe200078e00ff */
[----:B------:R-:W-:Y:S01]  /*6ea0*/  @!P4 MOV R0, R21 ;  /* 0x000000150000c202 */ /* 0x000fe20000000f00 */
[----:B------:R-:W-:Y:S01]  /*6eb0*/  IMAD.MOV.U32 R21, RZ, RZ, RZ ;  /* 0x000000ffff157224 */ /* 0x000fe200078e00ff */
[----:B------:R-:W-:Y:S01]  /*6ec0*/  @!P0 MOV R21, R4 ;  /* 0x0000000400158202 */ /* 0x000fe20000000f00 */
[----:B------:R-:W-:-:S04]  /*6ed0*/  FMUL.FTZ R4, R17, R17 ;  /* 0x0000001111047220 */ /* 0x000fc80000410000 */
[----:B------:R-:W-:-:S04]  /*6ee0*/  FFMA.FTZ R4, R21, R21, R4 ;  /* 0x0000001515047223 */ /* 0x000fc80000010004 */
[----:B------:R-:W-:Y:S01]  /*6ef0*/  FADD.FTZ R4, RZ, R4 ;  /* 0x00000004ff047221 */ /* 0x000fe20000010000 */
[----:B--2---:R-:W-:Y:S01]  /*6f00*/  FMUL.FTZ R5, R5, R5 ;  /* 0x0000000505057220 */ /* 0x004fe20000410000 */
[----:B----4-:R-:W-:-:S03]  /*6f10*/  FMUL.FTZ R3, R3, R3 ;  /* 0x0000000303037220 */ /* 0x010fc60000410000 */
[----:B------:R-:W-:Y:S02]  /*6f20*/  FFMA.FTZ R5, R33, R33, R5 ;  /* 0x0000002121057223 */ /* 0x000fe40000010005 */
[----:B------:R-:W2:Y:S01]  /*6f30*/  LDL.LU R33, [R1+0x448] ;  /* 0x0004480001217983 */ /* 0x000ea20000300800 */
[----:B---3--:R-:W-:-:S04]  /*6f40*/  FFMA.FTZ R3, R7, R7, R3 ;  /* 0x0000000707037223 */ /* 0x008fc80000010003 */
[----:B------:R-:W-:Y:S02]  /*6f50*/  FADD.FTZ R3, R4, R3 ;  /* 0x0000000304037221 */ /* 0x000fe40000010000 */
[----:B------:R-:W3:Y:S02]  /*6f60*/  LDL R4, [R1+0x29c] ;  /* 0x00029c0001047983 */ /* 0x000ee40000100800 */
[----:B------:R-:W-:Y:S02]  /*6f70*/  FADD.FTZ R3, R3, R5 ;  /* 0x0000000503037221 */ /* 0x000fe40000010000 */
[----:B------:R-:W4:Y:S01]  /*6f80*/  LDL R5, [R1+0x2b8] ;  /* 0x0002b80001057983 */ /* 0x000f220000100800 */
[----:B---3--:R-:W-:-:S04]  /*6f90*/  FMUL.FTZ R4, R4, R4 ;  /* 0x0000000404047220 */ /* 0x008fc80000410000 */
[----:B----4-:R-:W-:Y:S02]  /*6fa0*/  FFMA.FTZ R5, R5, R5, R4 ;  /* 0x0000000505057223 */ /* 0x010fe40000010004 */
        /* <DEDUP_REMOVED lines=9> */
[----:B----4-:R-:W-:-:S04]  /*7040*/  FFMA.FTZ R5, R5, R5, R4 ;  /* 0x0000000505057223 */ /* 0x010fc80000010004 */
[----:B------:R-:W-:Y:S02]  /*7050*/  FADD.FTZ R3, R3, R5 ;  /* 0x0000000503037221 */ /* 0x000fe40000010000 */
[----:B------:R-:W3:Y:S01]  /*7060*/  LDL R5, [R1+0x300] ;  /* 0x0003000001057983 */ /* 0x000ee20000100800 */
[----:B------:R-:W-:-:S03]  /*7070*/  FMUL.FTZ R4, R6, R6 ;  /* 0x0000000606047220 */ /* 0x000fc60000410000 */
[----:B--2---:R0:W-:Y:S04]  /*7080*/  STL [R1+0x43c], R33 ;  /* 0x00043c2101007387 */ /* 0x0041e80000100800 */
[----:B------:R-:W2:Y:S01]  /*7090*/  LDL R6, [R1+0x3c0] ;  /* 0x0003c00001067983 */ /* 0x000ea20000100800 */
[----:B---3--:R-:W-:-:S03]  /*70a0*/  FFMA.FTZ R5, R5, R5, R4 ;  /* 0x0000000505057223 */ /* 0x008fc60000010004 */
[----:B------:R-:W3:Y:S01]  /*70b0*/  LDL R4, [R1+0x270] ;  /* 0x0002700001047983 */ /* 0x000ee20000100800 */
[----:B------:R-:W-:Y:S01]  /*70c0*/  FADD.FTZ R3, R3, R5 ;  /* 0x0000000503037221 */ /* 0x000fe20000010000 */
[----:B---3--:R-:W-:-:S04]  /*70d0*/  FMUL.FTZ R4, R4, R4 ;  /* 0x0000000404047220 */ /* 0x008fc80000410000 */
[----:B------:R-:W-:Y:S02]  /*70e0*/  FFMA.FTZ R5, R20, R20, R4 ;  /* 0x0000001414057223 */ /* 0x000fe40000010004 */
[----:B------:R-:W3:Y:S02]  /*70f0*/  LDL R4, [R1+0x23c] ;  /* 0x00023c0001047983 */ /* 0x000ee40000100800 */
[----:B------:R-:W-:Y:S02]  /*7100*/  FADD.FTZ R3, R3, R5 ;  /* 0x0000000503037221 */ /* 0x000fe40000010000 */
[----:B------:R-:W4:Y:S04]  /*7110*/  LDL R5, [R1+0x370] ;  /* 0x0003700001057983 */ /* 0x000f280000100800 */
[----:B------:R-:W2:Y:S01]  /*7120*/  LDL R20, [R1+0x3b0] ;  /* 0x0003b00001147983 */ /* 0x000ea20000100800 */
        /* <DEDUP_REMOVED lines=10> */
[----:B0-----:R-:W4:Y:S01]  /*71d0*/  LDL R33, [R1+0x3d8] ;  /* 0x0003d80001217983 */ /* 0x001f220000100800 */
[----:B---3--:R-:W-:-:S04]  /*71e0*/  FFMA.FTZ R5, R5, R5, R4 ;  /* 0x0000000505057223 */ /* 0x008fc80000010004 */
[----:B------:R-:W-:Y:S02]  /*71f0*/  FADD.FTZ R3, R3, R5 ;  /* 0x0000000503037221 */ /* 0x000fe40000010000 */
[----:B------:R-:W3:Y:S01]  /*7200*/  LDL R5, [R1+0x3cc] ;  /* 0x0003cc0001057983 */ /* 0x000ee20000100800 */
[----:B------:R-:W-:-:S04]  /*7210*/  FMUL.FTZ R4, R35, R35 ;  /* 0x0000002323047220 */ /* 0x000fc80000410000 */
        /* <DEDUP_REMOVED lines=8> */
[----:B---3--:R-:W-:Y:S01]  /*72a0*/  FFMA.FTZ R5, R5, R5, R4 ;  /* 0x0000000505057223 */ /* 0x008fe20000010004 */
[----:B------:R-:W-:-:S03]  /*72b0*/  FMUL.FTZ R4, R16, R16 ;  /* 0x0000001010047220 */ /* 0x000fc60000410000 */
[----:B------:R-:W-:Y:S01]  /*72c0*/  FADD.FTZ R3, R3, R5 ;  /* 0x0000000503037221 */ /* 0x000fe20000010000 */
[----:B----4-:R-:W-:Y:S01]  /*72d0*/  FFMA.FTZ R5, R33, R33, R4 ;  /* 0x0000002121057223 */ /* 0x010fe20000010004 */
[----:B------:R-:W-:Y:S01]  /*72e0*/  FMUL.FTZ R4, R36, R36 ;  /* 0x0000002424047220 */ /* 0x000fe20000410000 */
[----:B------:R-:W3:Y:S02]  /*72f0*/  LDL R33, [R1+0x36c] ;  /* 0x00036c0001217983 */ /* 0x000ee40000100800 */
[----:B------:R-:W-:Y:S01]  /*7300*/  FADD.FTZ R3, R3, R5 ;  /* 0x0000000503037221 */ /* 0x000fe20000010000 */
[----:B--2---:R-:W-:Y:S02]  /*7310*/  FFMA.FTZ R5, R6, R6, R4 ;  /* 0x0000000606057223 */ /* 0x004fe40000010004 */
[----:B------:R-:W2:Y:S02]  /*7320*/  LDL R6, [R1+0x360] ;  /* 0x0003600001067983 */ /* 0x000ea40000100800 */
[----:B------:R-:W-:-:S02]  /*7330*/  FADD.FTZ R3, R3, R5 ;  /* 0x0000000503037221 */ /* 0x000fc40000010000 */
[----:B------:R-:W4:Y:S01]  /*7340*/  LDL R5, [R1+0x3b8] ;  /* 0x0003b80001057983 */ /* 0x000f220000100800 */
[----:B------:R-:W-:-:S04]  /*7350*/  FMUL.FTZ R4, R40, R40 ;  /* 0x0000002828047220 */ /* 0x000fc80000410000 */
[----:B----4-:R-:W-:-:S04]  /*7360*/  FFMA.FTZ R5, R5, R5, R4 ;  /* 0x0000000505057223 */ /* 0x010fc80000010004 */
[----:B------:R-:W-:Y:S02]  /*7370*/  FADD.FTZ R3, R3, R5 ;  /* 0x0000000503037221 */ /* 0x000fe40000010000 */
[----:B------:R-:W4:Y:S01]  /*7380*/  LDL R5, [R1+0x3b4] ;  /* 0x0003b40001057983 */ /* 0x000f220000100800 */
[----:B------:R-:W-:-:S03]  /*7390*/  FMUL.FTZ R4, R20, R20 ;  /* 0x0000001414047220 */ /* 0x000fc60000410000 */
[----:B------:R-:W2:Y:S01]  /*73a0*/  LDL R20, [R1+0x364] ;  /* 0x0003640001147983 */ /* 0x000ea20000100800 */
[----:B----4-:R-:W-:-:S04]  /*73b0*/  FFMA.FTZ R5, R5, R5, R4 ;  /* 0x0000000505057223 */ /* 0x010fc80000010004 */
[----:B------:R-:W-:Y:S02]  /*73c0*/  FADD.FTZ R3, R3, R5 ;  /* 0x0000000503037221 */ /* 0x000fe40000010000 */
[----:B------:R-:W4:Y:S01]  /*73d0*/  LDL R5, [R1+0x3a8] ;  /* 0x0003a80001057983 */ /* 0x000f220000100800 */
[----:B------:R-:W-:-:S04]  /*73e0*/  FMUL.FTZ R4, R41, R41 ;  /* 0x0000002929047220 */ /* 0x000fc80000410000 */
[----:B----4-:R-:W-:Y:S02]  /*73f0*/  FFMA.FTZ R5, R5, R5, R4 ;  /* 0x0000000505057223 */ /* 0x010fe40000010004 */
[----:B------:R-:W4:Y:S02]  /*7400*/  LDL R4, [R1+0x3a0] ;  /* 0x0003a00001047983 */ /* 0x000f240000100800 */
[----:B------:R-:W-:Y:S02]  /*7410*/  FADD.FTZ R3, R3, R5 ;  /* 0x0000000503037221 */ /* 0x000fe40000010000 */
[----:B------:R-:W3:Y:S01]  /*7420*/  LDL R5, [R1+0x3a4] ;  /* 0x0003a40001057983 */ /* 0x000ee20000100800 */
[----:B----4-:R-:W-:-:S04]  /*7430*/  FMUL.FTZ R4, R4, R4 ;  /* 0x0000000404047220 */ /* 0x010fc80000410000 */
[----:B---3--:R-:W-:Y:S02]  /*7440*/  FFMA.FTZ R5, R5, R5, R4 ;  /* 0x0000000505057223 */ /* 0x008fe40000010004 */
        /* <DEDUP_REMOVED lines=26> */
[----:B------:R-:W-:Y:S01]  /*75f0*/  FADD.FTZ R3, R3, R5 ;  /* 0x0000000503037221 */ /* 0x000fe20000010000 */
[----:B---3--:R-:W-:-:S04]  /*7600*/  FMUL.FTZ R4, R4, R4 ;  /* 0x0000000404047220 */ /* 0x008fc80000410000 */
[----:B------:R-:W-:Y:S01]  /*7610*/  FFMA.FTZ R5, R33, R33, R4 ;  /* 0x0000002121057223 */ /* 0x000fe20000010004 */
[----:B--2---:R-:W-:Y:S01]  /*7620*/  FMUL.FTZ R4, R6, R6 ;  /* 0x0000000606047220 */ /* 0x004fe20000410000 */
[----:B------:R-:W2:Y:S02]  /*7630*/  LDL R33, [R1+0x31c] ;  /* 0x00031c0001217983 */ /* 0x000ea40000100800 */
[----:B------:R-:W-:Y:S01]  /*7640*/  FADD.FTZ R3, R3, R5 ;  /* 0x0000000503037221 */ /* 0x000fe20000010000 */
[----:B------:R-:W-:Y:S01]  /*7650*/  FFMA.FTZ R5, R20, R20, R4 ;  /* 0x0000001414057223 */ /* 0x000fe20000010004 */
[----:B------:R-:W3:Y:S04]  /*7660*/  LDL R6, [R1+0x310] ;  /* 0x0003100001067983 */ /* 0x000ee80000100800 */
[----:B------:R-:W4:Y:S01]  /*7670*/  LDL R4, [R1+0x358] ;  /* 0x0003580001047983 */ /* 0x000f220000100800 */
[----:B------:R-:W-:-:S03]  /*7680*/  FADD.FTZ R3, R3, R5 ;  /* 0x0000000503037221 */ /* 0x000fc60000010000 */
[----:B------:R-:W2:Y:S04]  /*7690*/  LDL R5, [R1+0x35c] ;  /* 0x00035c0001057983 */ /* 0x000ea80000100800 */
[----:B------:R-:W3:Y:S01]  /*76a0*/  LDL R20, [R1+0x314] ;  /* 0x0003140001147983 */ /* 0x000ee20000100800 */
[----:B----4-:R-:W-:-:S04]  /*76b0*/  FMUL.FTZ R4, R4, R4 ;  /* 0x0000000404047220 */ /* 0x010fc80000410000 */
[----:B--2---:R-:W-:Y:S02]  /*76c0*/  FFMA.FTZ R5, R5, R5, R4 ;  /* 0x0000000505057223 */ /* 0x004fe40000010004 */
[----:B------:R-:W2:Y:S02]  /*76d0*/  LDL R4, [R1+0x350] ;  /* 0x0003500001047983 */ /* 0x000ea40000100800 */
[----:B------:R-:W-:Y:S02]  /*76e0*/  FADD.FTZ R3, R3, R5 ;  /* 0x0000000503037221 */ /* 0x000fe40000010000 */
[----:B------:R-:W4:Y:S01]  /*76f0*/  LDL R5, [R1+0x354] ;  /* 0x0003540001057983 */ /* 0x000f220000100800 */
[----:B--2---:R-:W-:-:S04]  /*7700*/  FMUL.FTZ R4, R4, R4 ;  /* 0x0000000404047220 */ /* 0x004fc80000410000 */
[----:B----4-:R-:W-:Y:S02]  /*7710*/  FFMA.FTZ R5, R5, R5, R4 ;  /* 0x0000000505057223 */ /* 0x010fe40000010004 */
        /* <DEDUP_REMOVED lines=31> */
[----:B------:R-:W-:Y:S01]  /*7910*/  FADD.FTZ R3, R3, R5 ;  /* 0x0000000503037221 */ /* 0x000fe20000010000 */
[----:B--2---:R-:W-:-:S04]  /*7920*/  FMUL.FTZ R4, R4, R4 ;  /* 0x0000000404047220 */ /* 0x004fc80000410000 */
[----:B------:R-:W-:Y:S01]  /*7930*/  FFMA.FTZ R5, R33, R33, R4 ;  /* 0x0000002121057223 */ /* 0x000fe20000010004 */
[----:B---3--:R-:W-:Y:S01]  /*7940*/  FMUL.FTZ R4, R6, R6 ;  /* 0x0000000606047220 */ /* 0x008fe20000410000 */
[----:B------:R0:W-:Y:S02]  /*7950*/  STL.64 [R1+0x1a8], R14 ;  /* 0x0001a80e01007387 */ /* 0x0001e40000100a00 */
[----:B------:R-:W-:Y:S01]  /*7960*/  FADD.FTZ R3, R3, R5 ;  /* 0x0000000503037221 */ /* 0x000fe20000010000 */
[----:B------:R-:W-:Y:S01]  /*7970*/  FFMA.FTZ R5, R20, R20, R4 ;  /* 0x0000001414057223 */ /* 0x000fe20000010004 */
[----:B------:R-:W-:Y:S01]  /*7980*/  LOP3.LUT P3, RZ, R2, 0x20000000, RZ, 0xc0, !PT ;  /* 0x2000000002ff7812 */ /* 0x000fe2000786c0ff */
[----:B------:R-:W2:Y:S02]  /*7990*/  LDL R4, [R1+0x308] ;  /* 0x0003080001047983 */ /* 0x000ea40000100800 */
[----:B------:R-:W-:Y:S02]  /*79a0*/  FADD.FTZ R3, R3, R5 ;  /* 0x0000000503037221 */ /* 0x000fe40000010000 */
[----:B------:R-:W3:Y:S01]  /*79b0*/  LDL R5, [R1+0x30c] ;  /* 0x00030c0001057983 */ /* 0x000ee20000100800 */
[----:B0-----:R-:W-:-:S03]  /*79c0*/  CS2R R14, SRZ ;  /* 0x00000000000e7805 */ /* 0x001fc6000001ff00 */
[----:B------:R0:W-:Y:S01]  /*79d0*/  STL [R1+0x248], R0 ;  /* 0x0002480001007387 */ /* 0x0001e20000100800 */
[----:B------:R-:W-:-:S03]  /*79e0*/  LOP3.LUT P5, RZ, R2, 0x80000000, RZ, 0xc0, !PT ;  /* 0x8000000002ff7812 */ /* 0x000fc600078ac0ff */
[----:B------:R1:W-:Y:S04]  /*79f0*/  STL.64 [R1+0x1a0], R12 ;  /* 0x0001a00c01007387 */ /* 0x0003e80000100a00 */
[----:B------:R-:W4:Y:S04]  /*7a00*/  @!P1 LDG.E.64 R14, desc[UR14][R26.64] ;  /* 0x0000000e1a0e9981 */ /* 0x000f28000c1e1b00 */
[----:B------:R1:W-:Y:S04]  /*7a10*/  STL.64 [R1+0x1b0], R24 ;  /* 0x0001b01801007387 */ /* 0x0003e80000100a00 */
[----:B------:R1:W-:Y:S04]  /*7a20*/  STL.64 [R1+0x1b8], R18 ;  /* 0x0001b81201007387 */ /* 0x0003e80000100a00 */
[----:B------:R-:W3:Y:S04]  /*7a30*/  LDL.LU.64 R26, [R1+0x210] ;  /* 0x00021000011a7983 */ /* 0x000ee80000300a00 */
[----:B------:R-:W3:Y:S04]  /*7a40*/  LDL R33, [R1+0x290] ;  /* 0x0002900001217983 */ /* 0x000ee80000100800 */
[----:B------:R-:W3:Y:S04]  /*7a50*/  LDL R6, [R1+0x294] ;  /* 0x0002940001067983 */ /* 0x000ee80000100800 */
[----:B------:R-:W3:Y:S01]  /*7a60*/  LDL R20, [R1+0x288] ;  /* 0x0002880001147983 */ /* 0x000ee20000100800 */
[----:B--2---:R-:W-:Y:S01]  /*7a70*/  FMUL.FTZ R4, R4, R4 ;  /* 0x0000000404047220 */ /* 0x004fe20000410000 */
[----:B0-----:R-:W-:Y:S01]  /*7a80*/  IMAD.MOV.U32 R0, RZ, RZ, RZ ;  /* 0x000000ffff007224 */ /* 0x001fe200078e00ff */
[----:B----4-:R-:W-:-:S02]  /*7a90*/  @!P1 MOV R39, R14 ;  /* 0x0000000e00279202 */ /* 0x010fc40000000f00 */
[----:B---3--:R-:W-:Y:S01]  /*7aa0*/  FFMA.FTZ R5, R5, R5, R4 ;  /* 0x0000000505057223 */ /* 0x008fe20000010004 */
[----:B------:R0:W-:Y:S04]  /*7ab0*/  STL.64 [R1+0x1d8], R14 ;  /* 0x0001d80e01007387 */ /* 0x0001e80000100a00 */
[----:B------:R-:W2:Y:S01]  /*7ac0*/  LDL R4, [R1+0x2f8] ;  /* 0x0002f80001047983 */ /* 0x000ea20000100800 */
[----:B------:R-:W-:-:S03]  /*7ad0*/  FADD.FTZ R3, R3, R5 ;  /* 0x0000000503037221 */ /* 0x000fc60000010000 */
[----:B------:R-:W3:Y:S01]  /*7ae0*/  LDL R5, [R1+0x2fc] ;  /* 0x0002fc0001057983 */ /* 0x000ee20000100800 */
[----:B-1----:R-:W-:Y:S02]  /*7af0*/  CS2R R12, SRZ ;  /* 0x00000000000c7805 */ /* 0x002fe4000001ff00 */
[----:B------:R-:W-:Y:S02]  /*7b00*/  @!P1 MOV R0, R15 ;  /* 0x0000000f00009202 */ /* 0x000fe40000000f00 */
[----:B------:R-:W-:Y:S01]  /*7b10*/  CS2R R24, SRZ ;  /* 0x0000000000187805 */ /* 0x000fe2000001ff00 */
[----:B------:R-:W4:Y:S01]  /*7b20*/  LDL.LU.64 R18, [R1+0x218] ;  /* 0x0002180001127983 */ /* 0x000f220000300a00 */
[----:B--2---:R-:W-:-:S03]  /*7b30*/  FMUL.FTZ R4, R4, R4 ;  /* 0x0000000404047220 */ /* 0x004fc60000410000 */
[----:B------:R-:W2:Y:S01]  /*7b40*/  @!P2 LDG.E.64 R12, desc[UR14][R10.64] ;  /* 0x0000000e0a0ca981 */ /* 0x000ea2000c1e1b00 */
[----:B---3--:R-:W-:-:S03]  /*7b50*/  FFMA.FTZ R5, R5, R5, R4 ;  /* 0x0000000505057223 */ /* 0x008fc60000010004 */
[----:B------:R-:W3:Y:S01]  /*7b60*/  LDL R4, [R1+0x2f0] ;  /* 0x0002f00001047983 */ /* 0x000ee20000100800 */
[----:B------:R-:W-:-:S03]  /*7b70*/  FADD.FTZ R3, R3, R5 ;  /* 0x0000000503037221 */ /* 0x000fc60000010000 */
        /* <DEDUP_REMOVED lines=21> */
[----:B0-----:R-:W-:-:S06]  /*7cd0*/  CS2R R14, SRZ ;  /* 0x00000000000e7805 */ /* 0x001fcc000001ff00 */
[----:B------:R0:W4:Y:S02]  /*7ce0*/  @!P3 LDG.E.64 R14, desc[UR14][R26.64] ;  /* 0x0000000e1a0eb981 */ /* 0x000124000c1e1b00 */
[----:B0-----:R-:W-:-:S06]  /*7cf0*/  CS2R R26, SRZ ;  /* 0x00000000001a7805 */ /* 0x001fcc000001ff00 */
[----:B------:R-:W4:Y:S01]  /*7d00*/  @!P5 LDG.E.64 R26, desc[UR14][R42.64] ;  /* 0x0000000e2a1ad981 */ /* 0x000f22000c1e1b00 */
[C---:B------:R-:W-:Y:S01]  /*7d10*/  LOP3.LUT P1, RZ, R2.reuse, 0x8000000, RZ, 0xc0, !PT ;  /* 0x0800000002ff7812 */ /* 0x040fe2000782c0ff */
[----:B------:R-:W-:Y:S02]  /*7d20*/  HFMA2 R11, -RZ, RZ, 0, 0 ;  /* 0x00000000ff0b7431 */ /* 0x000fe400000001ff */
[----:B------:R-:W-:Y:S01]  /*7d30*/  IMAD.MOV.U32 R10, RZ, RZ, RZ ;  /* 0x000000ffff0a7224 */ /* 0x000fe200078e00ff */
[----:B------:R-:W-:Y:S01]  /*7d40*/  LOP3.LUT P4, RZ, R2, 0x40000000, RZ, 0xc0, !PT ;  /* 0x4000000002ff7812 */ /* 0x000fe2000788c0ff */
[----:B------:R-:W-:Y:S04]  /*7d50*/  STL [R1+0x3f4], R2 ;  /* 0x0003f40201007387 */ /* 0x000fe80000100800 */
[----:B------:R-:W4:Y:S04]  /*7d60*/  LDL R42, [R1+0x258] ;  /* 0x00025800012a7983 */ /* 0x000f280000100800 */
[----:B------:R0:W4:Y:S01]  /*7d70*/  @!P1 LDG.E.64 R24, desc[UR14][R30.64] ;  /* 0x0000000e1e189981 */ /* 0x000122000c1e1b00 */
[----:B---3--:R-:W-:-:S03]  /*7d80*/  FMUL.FTZ R4, R4, R4 ;  /* 0x0000000404047220 */ /* 0x008fc60000410000 */
[----:B--2---:R-:W-:Y:S01]  /*7d90*/  STL.64 [R1+0x1d0], R12 ;  /* 0x0001d00c01007387 */ /* 0x004fe20000100a00 */
[----:B----4-:R-:W-:-:S03]  /*7da0*/  FFMA.FTZ R5, R5, R5, R4 ;  /* 0x0000000505057223 */ /* 0x010fc60000010004 */
[----:B------:R-:W2:Y:S04]  /*7db0*/  LDL R43, [R1+0x25c] ;  /* 0x00025c00012b7983 */ /* 0x000ea80000100800 */
[----:B------:R-:W3:Y:S01]  /*7dc0*/  LDL R4, [R1+0x2c0] ;  /* 0x0002c00001047983 */ /* 0x000ee20000100800 */
[----:B------:R-:W-:-:S03]  /*7dd0*/  FADD.FTZ R3, R3, R5 ;  /* 0x0000000503037221 */ /* 0x000fc60000010000 */
[----:B------:R-:W4:Y:S04]  /*7de0*/  LDL R5, [R1+0x2c4] ;  /* 0x0002c40001057983 */ /* 0x000f280000100800 */
[----:B------:R1:W-:Y:S04]  /*7df0*/  STL [R1+0x3fc], R26 ;  /* 0x0003fc1a01007387 */ /* 0x0003e80000100800 */
[----:B-1----:R-:W2:Y:S04]  /*7e00*/  LDL R26, [R1+0x280] ;  /* 0x00028000011a7983 */ /* 0x002ea80000100800 */
[----:B------:R1:W-:Y:S01]  /*7e10*/  STL [R1+0x3f8], R27 ;  /* 0x0003f81b01007387 */ /* 0x0003e20000100800 */
[----:B------:R-:W-:-:S02]  /*7e20*/  @!P2 MOV R11, R12 ;  /* 0x0000000c000ba202 */ /* 0x000fc40000000f00 */
[----:B------:R-:W-:Y:S01]  /*7e30*/  @!P2 MOV R10, R13 ;  /* 0x0000000d000aa202 */ /* 0x000fe20000000f00 */
[----:B---3--:R-:W-:Y:S01]  /*7e40*/  FMUL.FTZ R4, R4, R4 ;  /* 0x0000000404047220 */ /* 0x008fe20000410000 */
[----:B-1----:R-:W3:Y:S03]  /*7e50*/  LDL R27, [R1+0x278] ;  /* 0x00027800011b7983 */ /* 0x002ee60000100800 */
[----:B----4-:R-:W-:Y:S02]  /*7e60*/  FFMA.FTZ R5, R5, R5, R4 ;  /* 0x0000000505057223 */ /* 0x010fe40000010004 */
[----:B------:R-:W4:Y:S02]  /*7e70*/  LDL R4, [R1+0x2a8] ;  /* 0x0002a80001047983 */ /* 0x000f240000100800 */
[----:B------:R-:W-:Y:S02]  /*7e80*/  FADD.FTZ R3, R3, R5 ;  /* 0x0000000503037221 */ /* 0x000fe40000010000 */
[----:B------:R-:W2:Y:S01]  /*7e90*/  LDL R5, [R1+0x2ac] ;  /* 0x0002ac0001057983 */ /* 0x000ea20000100800 */
[----:B------:R-:W-:-:S03]  /*7ea0*/  LOP3.LUT P2, RZ, R2, 0x10000000, RZ, 0xc0, !PT ;  /* 0x1000000002ff7812 */ /* 0x000fc6000784c0ff */
[----:B------:R-:W3:Y:S01]  /*7eb0*/  LDL R2, [R1+0x268] ;  /* 0x0002680001027983 */ /* 0x000ee20000100800 */
[----:B0-----:R-:W-:Y:S02]  /*7ec0*/  CS2R R30, SRZ ;  /* 0x00000000001e7805 */ /* 0x001fe4000001ff00 */
[----:B------:R-:W-:Y:S01]  /*7ed0*/  @!P1 IMAD.MOV.U32 R30, RZ, RZ, R24 ;  /* 0x000000ffff1e9224 */ /* 0x000fe200078e0018 */
[----:B------:R-:W-:Y:S01]  /*7ee0*/  @!P1 MOV R31, R25 ;  /* 0x00000019001f9202 */ /* 0x000fe20000000f00 */
[----:B------:R0:W-:Y:S01]  /*7ef0*/  STL.64 [R1+0x1e0], R24 ;  /* 0x0001e01801007387 */ /* 0x0001e20000100a00 */
[----:B------:R-:W-:-:S06]  /*7f00*/  CS2R R12, SRZ ;  /* 0x00000000000c7805 */ /* 0x000fcc000001ff00 */
[----:B------:R-:W3:Y:S01]  /*7f10*/  @!P2 LDG.E.64 R12, desc[UR14][R18.64] ;  /* 0x0000000e120ca981 */ /* 0x000ee2000c1e1b00 */
[----:B0-----:R-:W-:-:S03]  /*7f20*/  CS2R R24, SRZ ;  /* 0x0000000000187805 */ /* 0x001fc6000001ff00 */
[----:B------:R-:W3:Y:S04]  /*7f30*/  LDL R18, [R1+0x248] ;  /* 0x0002480001127983 */ /* 0x000ee80000100800 */
[----:B------:R-:W3:Y:S04]  /*7f40*/  @!P4 LDG.E.64 R24, desc[UR14][R44.64] ;  /* 0x0000000e2c18c981 */ /* 0x000ee8000c1e1b00 */
[----:B------:R-:W3:Y:S04]  /*7f50*/  LDL R19, [R1+0x24c] ;  /* 0x00024c0001137983 */ /* 0x000ee80000100800 */
[----:B------:R-:W3:Y:S04]  /*7f60*/  LDL R44, [R1+0x250] ;  /* 0x00025000012c7983 */ /* 0x000ee80000100800 */
[----:B------:R-:W3:Y:S04]  /*7f70*/  LDL R45, [R1+0x254] ;  /* 0x00025400012d7983 */ /* 0x000ee80000100800 */
[----:B------:R0:W-:Y:S04]  /*7f80*/  STL [R1+0x28c], R22 ;  /* 0x00028c1601007387 */ /* 0x0001e80000100800 */
[----:B------:R1:W-:Y:S01]  /*7f90*/  STL [R1+0x284], R23 ;  /* 0x0002841701007387 */ /* 0x0003e20000100800 */
[----:B----4-:R-:W-:-:S04]  /*7fa0*/  FMUL.FTZ R4, R4, R4 ;  /* 0x0000000404047220 */ /* 0x010fc80000410000 */
[----:B--2---:R-:W-:Y:S01]  /*7fb0*/  FFMA.FTZ R5, R5, R5, R4 ;  /* 0x0000000505057223 */ /* 0x004fe20000010004 */
[----:B------:R-:W-:Y:S02]  /*7fc0*/  FMUL.FTZ R4, R33, R33 ;  /* 0x0000002121047220 */ /* 0x000fe40000410000 */
[----:B------:R-:W2:Y:S01]  /*7fd0*/  LDL R33, [R1+0x274] ;  /* 0x0002740001217983 */ /* 0x000ea20000100800 */
[----:B------:R-:W-:Y:S01]  /*7fe0*/  FADD.FTZ R3, R3, R5 ;  /* 0x0000000503037221 */ /* 0x000fe20000010000 */
[----:B------:R-:W-:Y:S01]  /*7ff0*/  FFMA.FTZ R5, R6, R6, R4 ;  /* 0x0000000606057223 */ /* 0x000fe20000010004 */
[----:B------:R-:W-:-:S03]  /*8000*/  FMUL.FTZ R4, R20, R20 ;  /* 0x0000001414047220 */ /* 0x000fc60000410000 */
[----:B------:R-:W-:Y:S01]  /*8010*/  FADD.FTZ R3, R3, R5 ;  /* 0x0000000503037221 */ /* 0x000fe20000010000 */
[----:B------:R-:W-:Y:S01]  /*8020*/  FFMA.FTZ R5, R22, R22, R4 ;  /* 0x0000001616057223 */ /* 0x000fe20000010004 */
[----:B------:R-:W-:Y:S01]  /*8030*/  FMUL.FTZ R4, R26, R26 ;  /* 0x0000001a1a047220 */ /* 0x000fe20000410000 */
[----:B0-----:R-:W4:Y:S02]  /*8040*/  LDL.LU R22, [R1+0x444] ;  /* 0x0004440001167983 */ /* 0x001f240000300800 */
[----:B------:R-:W-:Y:S01]  /*8050*/  FADD.FTZ R3, R3, R5 ;  /* 0x0000000503037221 */ /* 0x000fe20000010000 */
[----:B------:R-:W-:Y:S02]  /*8060*/  FFMA.FTZ R5, R23, R23, R4 ;  /* 0x0000001717057223 */ /* 0x000fe40000010004 */
[----:B-1----:R-:W4:Y:S01]  /*8070*/  LDL.LU R23, [R1+0x440] ;  /* 0x0004400001177983 */ /* 0x002f220000300800 */
[----:B---3--:R-:W-:Y:S01]  /*8080*/  FMUL.FTZ R4, R27, R27 ;  /* 0x0000001b1b047220 */ /* 0x008fe20000410000 */
[----:B------:R-:W-:-:S03]  /*8090*/  FADD.FTZ R3, R3, R5 ;  /* 0x0000000503037221 */ /* 0x000fc60000010000 */
[----:B------:R-:W-:Y:S01]  /*80a0*/  FFMA.FTZ R5, R38, R38, R4 ;  /* 0x0000002626057223 */ /* 0x000fe20000010004 */
[----:B------:R-:W-:-:S03]  /*80b0*/  FMUL.FTZ R4, R2, R2 ;  /* 0x0000000202047220 */ /* 0x000fc60000410000 */
[----:B------:R-:W-:Y:S01]  /*80c0*/  FADD.FTZ R3, R3, R5 ;  /* 0x0000000503037221 */ /* 0x000fe20000010000 */
        /* <DEDUP_REMOVED lines=24> */
[----:B------:R-:W-:Y:S02]  /*8250*/  HFMA2 R3, -RZ, RZ, 0, 0 ;  /* 0x00000000ff037431 */ /* 0x000fe400000001ff */
[----:B------:R-:W-:Y:S01]  /*8260*/  FFMA.FTZ R5, R30, R30, R5 ;  /* 0x0000001e1e057223 */ /* 0x000fe20000010005 */
[----:B------:R-:W-:Y:S01]  /*8270*/  @!P2 IMAD.MOV.U32 R3, RZ, RZ, R13 ;  /* 0x000000ffff03a224 */ /* 0x000fe200078e000d */
[----:B------:R0:W-:Y:S02]  /*8280*/  STL [R1+0x27c], R38 ;  /* 0x00027c2601007387 */ /* 0x0001e40000100800 */
[----:B------:R-:W-:Y:S01]  /*8290*/  FADD.FTZ R4, R4, R5 ;  /* 0x0000000504047221 */ /* 0x000fe20000010000 */
[----:B------:R-:W-:Y:S01]  /*82a0*/  FMUL.FTZ R5, R3, R3 ;  /* 0x0000000303057220 */ /* 0x000fe20000410000 */
[----:B------:R-:W-:Y:S04]  /*82b0*/  STL [R1+0x264], R28 ;  /* 0x0002641c01007387 */ /* 0x000fe80000100800 */
[----:B------:R1:W-:Y:S01]  /*82c0*/  STL [R1+0x260], R29 ;  /* 0x0002601d01007387 */ /* 0x0003e20000100800 */
[----:B0-----:R-:W-:Y:S01]  /*82d0*/  IMAD.MOV.U32 R38, RZ, RZ, RZ ;  /* 0x000000ffff267224 */ /* 0x001fe200078e00ff */
[----:B------:R-:W-:-:S02]  /*82e0*/  @!P2 MOV R38, R12 ;  /* 0x0000000c0026a202 */ /* 0x000fc40000000f00 */
[----:B-1----:R-:W-:-:S03]  /*82f0*/  CS2R R28, SRZ ;  /* 0x00000000001c7805 */ /* 0x002fc6000001ff00 */
[----:B------:R-:W-:Y:S01]  /*8300*/  FFMA.FTZ R5, R38, R38, R5 ;  /* 0x0000002626057223 */ /* 0x000fe20000010005 */
[----:B------:R0:W-:Y:S02]  /*8310*/  STL [R1+0x26c], R37 ;  /* 0x00026c2501007387 */ /* 0x0001e40000100800 */
[----:B0-----:R-:W-:Y:S01]  /*8320*/  IMAD.MOV.U32 R37, RZ, RZ, RZ ;  /* 0x000000ffff257224 */ /* 0x001fe200078e00ff */
[----:B------:R-:W-:Y:S02]  /*8330*/  @!P3 MOV R37, R14 ;  /* 0x0000000e0025b202 */ /* 0x000fe40000000f00 */
[----:B------:R-:W-:Y:S02]  /*8340*/  MOV R20, RZ ;  /* 0x000000ff00147202 */ /* 0x000fe40000000f00 */
[----:B------:R-:W-:Y:S01]  /*8350*/  @!P4 MOV R20, R24 ;  /* 0x000000180014c202 */ /* 0x000fe20000000f00 */
[----:B------:R0:W-:Y:S04]  /*8360*/  STL [R1+0x408], R2 ;  /* 0x0004080201007387 */ /* 0x0001e80000100800 */
[----:B0-----:R-:W3:Y:S04]  /*8370*/  LDL R2, [R1+0x2b0] ;  /* 0x0002b00001027983 */ /* 0x001ee80000100800 */
[----:B----4-:R0:W4:Y:S02]  /*8380*/  @!P6 LDG.E.64 R28, desc[UR14][R22.64] ;  /* 0x0000000e161ce981 */ /* 0x010124000c1e1b00 */
[----:B0-----:R-:W-:Y:S01]  /*8390*/  FADD.FTZ R23, R4, R5 ;  /* 0x0000000504177221 */ /* 0x001fe20000010000 */
[----:B------:R-:W-:Y:S01]  /*83a0*/  HFMA2 R4, -RZ, RZ, 0, 0 ;  /* 0x00000000ff047431 */ /* 0x000fe200000001ff */
[----:B------:R-:W-:Y:S01]  /*83b0*/  @!P3 MOV R4, R15 ;  /* 0x0000000f0004b202 */ /* 0x000fe20000000f00 */
[----:B--2---:R-:W-:Y:S01]  /*83c0*/  FADD.FTZ R7, R7, R33 ;  /* 0x0000002107077221 */ /* 0x004fe20000010000 */
[----:B------:R0:W-:Y:S03]  /*83d0*/  STL [R1+0x404], R27 ;  /* 0x0004041b01007387 */ /* 0x0001e60000100800 */
[----:B------:R-:W-:Y:S01]  /*83e0*/  FMUL.FTZ R5, R4, R4 ;  /* 0x0000000404057220 */ /* 0x000fe20000410000 */
[----:B------:R-:W-:Y:S03]  /*83f0*/  STL [R1+0x22c], R39 ;  /* 0x00022c2701007387 */ /* 0x000fe60000100800 */
[----:B------:R-:W-:Y:S01]  /*8400*/  FFMA.FTZ R5, R37, R37, R5 ;  /* 0x0000002525057223 */ /* 0x000fe20000010005 */
[----:B------:R1:W-:Y:S03]  /*8410*/  STL [R1+0x438], R39 ;  /* 0x0004382701007387 */ /* 0x0003e60000100800 */
[----:B------:R-:W-:Y:S01]  /*8420*/  FADD.FTZ R23, R23, R5 ;  /* 0x0000000517177221 */ /* 0x000fe20000010000 */
[----:B------:R-:W-:-:S02]  /*8430*/  HFMA2 R5, -RZ, RZ, 0, 0 ;  /* 0x00000000ff057431 */ /* 0x000fc400000001ff */
[----:B------:R-:W-:Y:S01]  /*8440*/  @!P4 IMAD.MOV.U32 R5, RZ, RZ, R25 ;  /* 0x000000ffff05c224 */ /* 0x000fe200078e0019 */
[----:B0-----:R-:W2:Y:S03]  /*8450*/  LDL R27, [R1+0x2b8] ;  /* 0x0002b800011b7983 */ /* 0x001ea60000100800 */
[----:B------:R-:W-:Y:S01]  /*8460*/  FMUL.FTZ R6, R5, R5 ;  /* 0x0000000505067220 */ /* 0x000fe20000410000 */
[----:B-1----:R-:W4:Y:S03]  /*8470*/  LDL R39, [R1+0x2c8] ;  /* 0x0002c80001277983 */ /* 0x002f260000100800 */
[----:B------:R-:W-:Y:S01]  /*8480*/  FFMA.FTZ R6, R20, R20, R6 ;  /* 0x0000001414067223 */ /* 0x000fe20000010006 */
[----:B------:R-:W4:Y:S03]  /*8490*/  LDL R22, [R1+0x2a4] ;  /* 0x0002a40001167983 */ /* 0x000f260000100800 */
[----:B------:R-:W-:Y:S01]  /*84a0*/  FADD.FTZ R23, R23, R6 ;  /* 0x0000000617177221 */ /* 0x000fe20000010000 */
[----:B------:R-:W-:Y:S01]  /*84b0*/  FADD.FTZ R6, R21, R17 ;  /* 0x0000001115067221 */ /* 0x000fe20000010000 */
[----:B------:R-:W-:Y:S03]  /*84c0*/  STL [R1+0x228], R0 ;  /* 0x0002280001007387 */ /* 0x000fe60000100800 */
[----:B------:R-:W-:Y:S01]  /*84d0*/  FADD.FTZ R6, RZ, R6 ;  /* 0x00000006ff067221 */ /* 0x000fe20000010000 */
[----:B------:R0:W-:Y:S03]  /*84e0*/  STL [R1+0x400], R26 ;  /* 0x0004001a01007387 */ /* 0x0001e60000100800 */
[----:B------:R-:W-:Y:S01]  /*84f0*/  FADD.FTZ R6, R6, R7 ;  /* 0x0000000706067221 */ /* 0x000fe20000010000 */
[----:B------:R1:W-:Y:S04]  /*8500*/  STL [R1+0x434], R0 ;  /* 0x0004340001007387 */ /* 0x0003e80000100800 */
[----:B------:R-:W3:Y:S04]  /*8510*/  LDL R7, [R1+0x298] ;  /* 0x0002980001077983 */ /* 0x000ee80000100800 */
[----:B0-----:R-:W4:Y:S04]  /*8520*/  LDL R26, [R1+0x2cc] ;  /* 0x0002cc00011a7983 */ /* 0x001f280000100800 */
[----:B-1----:R-:W4:Y:S04]  /*8530*/  LDL R0, [R1+0x2b4] ;  /* 0x0002b40001007983 */ /* 0x002f280000100800 */
[----:B------:R-:W-:Y:S04]  /*8540*/  STL [R1+0x234], R11 ;  /* 0x0002340b01007387 */ /* 0x000fe80000100800 */
[----:B------:R-:W-:Y:S04]  /*8550*/  STL [R1+0x230], R10 ;  /* 0x0002300a01007387 */ /* 0x000fe80000100800 */
[----:B------:R0:W-:Y:S04]  /*8560*/  STL [R1+0x42c], R10 ;  /* 0x00042c0a01007387 */ /* 0x0001e80000100800 */
[----:B------:R1:W-:Y:S04]  /*8570*/  STL [R1+0x430], R11 ;  /* 0x0004300b01007387 */ /* 0x0003e80000100800 */
[----:B------:R-:W-:Y:S04]  /*8580*/  STL [R1+0x244], R9 ;  /* 0x0002440901007387 */ /* 0x000fe80000100800 */
[----:B0-----:R-:W4:Y:S04]  /*8590*/  LDL R10, [R1+0x300] ;  /* 0x00030000010a7983 */ /* 0x001f280000100800 */
[----:B-1----:R-:W4:Y:S04]  /*85a0*/  LDL R11, [R1+0x2bc] ;  /* 0x0002bc00010b7983 */ /* 0x002f280000100800 */
[----:B------:R-:W-:Y:S04]  /*85b0*/  STL [R1+0x240], R8 ;  /* 0x0002400801007387 */ /* 0x000fe80000100800 */
[----:B------:R0:W-:Y:S04]  /*85c0*/  STL [R1+0x424], R8 ;  /* 0x0004240801007387 */ /* 0x0001e80000100800 */
[----:B------:R1:W-:Y:S04]  /*85d0*/  STL [R1+0x428], R9 ;  /* 0x0004280901007387 */ /* 0x0003e80000100800 */
[----:B------:R1:W-:Y:S04]  /*85e0*/  STL [R1+0x41c], R18 ;  /* 0x00041c1201007387 */ /* 0x0003e80000100800 */
[----:B0-----:R-:W4:Y:S04]  /*85f0*/  LDL R8, [R1+0x304] ;  /* 0x0003040001087983 */ /* 0x001f280000100800 */
[----:B-1----:R-:W4:Y:S04]  /*8600*/  LDL R9, [R1+0x270] ;  /* 0x0002700001097983 */ /* 0x002f280000100800 */
[----:B------:R0:W-:Y:S04]  /*8610*/  STL [R1+0x420], R19 ;  /* 0x0004201301007387 */ /* 0x0001e80000100800 */
[----:B------:R-:W4:Y:S04]  /*8620*/  LDL R18, [R1+0x370] ;  /* 0x0003700001127983 */ /* 0x000f280000100800 */
[----:B------:R1:W-:Y:S04]  /*8630*/  STL [R1+0x414], R44 ;  /* 0x0004142c01007387 */ /* 0x0003e80000100800 */
[----:B0-----:R-:W4:Y:S04]  /*8640*/  LDL R19, [R1+0x23c] ;  /* 0x00023c0001137983 */ /* 0x001f280000100800 */
[----:B------:R0:W-:Y:S04]  /*8650*/  STL [R1+0x418], R45 ;  /* 0x0004182d01007387 */ /* 0x0001e80000100800 */
[----:B-1----:R-:W4:Y:S04]  /*8660*/  LDL R44, [R1+0x374] ;  /* 0x00037400012c7983 */ /* 0x002f280000100800 */
[----:B------:R1:W-:Y:S04]  /*8670*/  STL [R1+0x410], R43 ;  /* 0x0004102b01007387 */ /* 0x0003e80000100800 */
[----:B0-----:R-:W4:Y:S04]  /*8680*/  LDL R45, [R1+0x238] ;  /* 0x00023800012d7983 */ /* 0x001f280000100800 */
[----:B------:R-:W4:Y:S04]  /*8690*/  LDL.LU R33, [R1+0x43c] ;  /* 0x00043c0001217983 */ /* 0x000f280000300800 */
[----:B-1----:R-:W4:Y:S01]  /*86a0*/  LDL R43, [R1+0x3c8] ;  /* 0x0003c800012b7983 */ /* 0x002f220000100800 */
[----:B---3--:R-:W-:-:S03]  /*86b0*/  FADD.FTZ R7, R2, R7 ;  /* 0x0000000702077221 */ /* 0x008fc60000010000 */
[----:B------:R0:W-:Y:S01]  /*86c0*/  STL [R1+0x40c], R42 ;  /* 0x00040c2a01007387 */ /* 0x0001e20000100800 */
[----:B------:R-:W-:-:S03]  /*86d0*/  FADD.FTZ R6, R6, R7 ;  /* 0x0000000706067221 */ /* 0x000fc60000010000 */
[----:B------:R-:W3:Y:S04]  /*86e0*/  LDL R2, [R1+0x3d0] ;  /* 0x0003d00001027983 */ /* 0x000ee80000100800 */
[----:B------:R-:W2:Y:S04]  /*86f0*/  LDL R7, [R1+0x29c] ;  /* 0x00029c0001077983 */ /* 0x000ea80000100800 */
[----:B0-----:R-:W3:Y:S01]  /*8700*/  LDL R42, [R1+0x3cc] ;  /* 0x0003cc00012a7983 */ /* 0x001ee20000100800 */
[----:B--2---:R-:W-:-:S03]  /*8710*/  FADD.FTZ R7, R27, R7 ;  /* 0x000000071b077221 */ /* 0x004fc60000010000 */
[----:B------:R-:W2:Y:S01]  /*8720*/  LDL R27, [R1+0x3d4] ;  /* 0x0003d400011b7983 */ /* 0x000ea20000100800 */
[----:B------:R-:W-:Y:S01]  /*8730*/  FADD.FTZ R6, R6, R7 ;  /* 0x0000000706067221 */ /* 0x000fe20000010000 */
[----:B----4-:R-:W-:Y:S02]  /*8740*/  FADD.FTZ R7, R39, R22 ;  /* 0x0000001627077221 */ /* 0x010fe40000010000 */
[----:B------:R-:W4:Y:S02]  /*8750*/  LDL R39, [R1+0x3b0] ;  /* 0x0003b00001277983 */ /* 0x000f240000100800 */
[----:B------:R-:W-:Y:S01]  /*8760*/  FADD.FTZ R6, R6, R7 ;  /* 0x0000000706067221 */ /* 0x000fe20000010000 */
[----:B------:R-:W-:Y:S01]  /*8770*/  FADD.FTZ R7, R26, R0 ;  /* 0x000000001a077221 */ /* 0x000fe20000010000 */
[----:B------:R-:W4:Y:S04]  /*8780*/  LDL R22, [R1+0x37c] ;  /* 0x00037c0001167983 */ /* 0x000f280000100800 */
[----:B------:R-:W4:Y:S01]  /*8790*/  LDL R26, [R1+0x3d8] ;  /* 0x0003d800011a7983 */ /* 0x000f220000100800 */
[----:B------:R-:W-:Y:S01]  /*87a0*/  FADD.FTZ R6, R6, R7 ;  /* 0x0000000706067221 */ /* 0x000fe20000010000 */
[----:B------:R-:W-:-:S02]  /*87b0*/  FADD.FTZ R7, R10, R11 ;  /* 0x0000000b0a077221 */ /* 0x000fc40000010000 */
[----:B------:R-:W4:Y:S02]  /*87c0*/  LDL R0, [R1+0x3c0] ;  /* 0x0003c00001007983 */ /* 0x000f240000100800 */
[----:B------:R-:W-:Y:S01]  /*87d0*/  FADD.FTZ R6, R6, R7 ;  /* 0x0000000706067221 */ /* 0x000fe20000010000 */
[----:B------:R-:W-:Y:S01]  /*87e0*/  FADD.FTZ R7, R8, R9 ;  /* 0x0000000908077221 */ /* 0x000fe20000010000 */
[----:B------:R-:W4:Y:S03]  /*87f0*/  LDL R11, [R1+0x3b8] ;  /* 0x0003b800010b7983 */ /* 0x000f260000100800 */
        /* <DEDUP_REMOVED lines=8> */
[----:B------:R-:W4:Y:S04]  /*8880*/  LDL R8, [R1+0x3a0] ;  /* 0x0003a00001087983 */ /* 0x000f280000100800 */
[----:B------:R-:W4:Y:S01]  /*8890*/  LDL R19, [R1+0x3a4] ;  /* 0x0003a40001137983 */ /* 0x000f220000100800 */
[----:B------:R-:W-:Y:S01]  /*88a0*/  FADD.FTZ R6, R6, R7 ;  /* 0x0000000706067221 */ /* 0x000fe20000010000 */
[----:B---3--:R-:W-:-:S02]  /*88b0*/  FADD.FTZ R7, R42, R35 ;  /* 0x000000232a077221 */ /* 0x008fc40000010000 */
[----:B------:R-:W3:Y:S04]  /*88c0*/  LDL R18, [R1+0x398] ;  /* 0x0003980001127983 */ /* 0x000ee80000100800 */
[----:B------:R-:W3:Y:S01]  /*88d0*/  LDL R45, [R1+0x39c] ;  /* 0x00039c00012d7983 */ /* 0x000ee20000100800 */
[----:B------:R-:W-:Y:S01]  /*88e0*/  FADD.FTZ R6, R6, R7 ;  /* 0x0000000706067221 */ /* 0x000fe20000010000 */
[----:B------:R-:W-:Y:S02]  /*88f0*/  FADD.FTZ R7, R2, R34 ;  /* 0x0000002202077221 */ /* 0x000fe40000010000 */
[----:B------:R-:W3:Y:S04]  /*8900*/  LDL R44, [R1+0x390] ;  /* 0x00039000012c7983 */ /* 0x000ee80000100800 */
[----:B------:R-:W3:Y:S01]  /*8910*/  LDL R43, [R1+0x394] ;  /* 0x00039400012b7983 */ /* 0x000ee20000100800 */
[----:B------:R-:W-:-:S03]  /*8920*/  FADD.FTZ R6, R6, R7 ;  /* 0x0000000706067221 */ /* 0x000fc60000010000 */
[----:B------:R-:W3:Y:S04]  /*8930*/  LDL R42, [R1+0x388] ;  /* 0x00038800012a7983 */ /* 0x000ee80000100800 */
[----:B------:R-:W3:Y:S01]  /*8940*/  LDL R2, [R1+0x38c] ;  /* 0x00038c0001027983 */ /* 0x000ee20000100800 */
[----:B--2---:R-:W-:-:S03]  /*8950*/  FADD.FTZ R7, R27, R32 ;  /* 0x000000201b077221 */ /* 0x004fc60000010000 */
[----:B------:R-:W2:Y:S01]  /*8960*/  LDL R27, [R1+0x380] ;  /* 0x00038000011b7983 */ /* 0x000ea20000100800 */
[----:B------:R-:W-:Y:S01]  /*8970*/  FADD.FTZ R6, R6, R7 ;  /* 0x0000000706067221 */ /* 0x000fe20000010000 */
[----:B----4-:R-:W-:Y:S02]  /*8980*/  FADD.FTZ R7, R26, R16 ;  /* 0x000000101a077221 */ /* 0x010fe40000010000 */
[----:B------:R-:W2:Y:S02]  /*8990*/  LDL R26, [R1+0x384] ;  /* 0x00038400011a7983 */ /* 0x000ea40000100800 */
[----:B------:R-:W-:Y:S01]  /*89a0*/  FADD.FTZ R6, R6, R7 ;  /* 0x0000000706067221 */ /* 0x000fe20000010000 */
[----:B------:R-:W-:Y:S02]  /*89b0*/  FADD.FTZ R7, R0, R36 ;  /* 0x0000002400077221 */ /* 0x000fe40000010000 */
[----:B------:R-:W4:Y:S02]  /*89c0*/  LDL R0, [R1+0x368] ;  /* 0x0003680001007983 */ /* 0x000f240000100800 */
[----:B------:R-:W-:Y:S01]  /*89d0*/  FADD.FTZ R6, R6, R7 ;  /* 0x0000000706067221 */ /* 0x000fe20000010000 */
[----:B------:R-:W-:-:S02]  /*89e0*/  FADD.FTZ R7, R11, R40 ;  /* 0x000000280b077221 */ /* 0x000fc40000010000 */
[----:B------:R-:W4:Y:S02]  /*89f0*/  LDL R11, [R1+0x36c] ;  /* 0x00036c00010b7983 */ /* 0x000f240000100800 */
[----:B------:R-:W-:Y:S01]  /*8a00*/  FADD.FTZ R6, R6, R7 ;  /* 0x0000000706067221 */ /* 0x000fe20000010000 */
[----:B------:R-:W-:Y:S02]  /*8a10*/  FADD.FTZ R7, R10, R39 ;  /* 0x000000270a077221 */ /* 0x000fe40000010000 */
[----:B------:R-:W4:Y:S02]  /*8a20*/  LDL R39, [R1+0x360] ;  /* 0x0003600001277983 */ /* 0x000f240000100800 */
[----:B------:R-:W-:Y:S01]  /*8a30*/  FADD.FTZ R6, R6, R7 ;  /* 0x0000000706067221 */ /* 0x000fe20000010000 */
[----:B------:R-:W-:Y:S01]  /*8a40*/  FADD.FTZ R7, R9, R41 ;  /* 0x0000002909077221 */ /* 0x000fe20000010000 */
[----:B------:R-:W4:Y:S03]  /*8a50*/  LDL R10, [R1+0x358] ;  /* 0x00035800010a7983 */ /* 0x000f260000100800 */
[----:B------:R-:W-:Y:S01]  /*8a60*/  FADD.FTZ R6, R6, R7 ;  /* 0x0000000706067221 */ /* 0x000fe20000010000 */
[----:B------:R-:W4:Y:S01]  /*8a70*/  LDL R9, [R1+0x35c] ;  /* 0x00035c0001097983 */ /* 0x000f220000100800 */
[----:B------:R-:W-:-:S03]  /*8a80*/  FADD.FTZ R7, R19, R8 ;  /* 0x0000000813077221 */ /* 0x000fc60000010000 */
[----:B------:R-:W4:Y:S01]  /*8a90*/  LDL R8, [R1+0x350] ;  /* 0x0003500001087983 */ /* 0x000f220000100800 */
[----:B------:R-:W-:-:S03]  /*8aa0*/  FADD.FTZ R6, R6, R7 ;  /* 0x0000000706067221 */ /* 0x000fc60000010000 */
[----:B------:R-:W4:Y:S01]  /*8ab0*/  LDL R19, [R1+0x354] ;  /* 0x0003540001137983 */ /* 0x000f220000100800 */
[----:B---3--:R-:W-:-:S03]  /*8ac0*/  FADD.FTZ R7, R45, R18 ;  /* 0x000000122d077221 */ /* 0x008fc60000010000 */
[----:B------:R-:W3:Y:S01]  /*8ad0*/  LDL R18, [R1+0x348] ;  /* 0x0003480001127983 */ /* 0x000ee20000100800 */
[----:B------:R-:W-:-:S03]  /*8ae0*/  FADD.FTZ R6, R6, R7 ;  /* 0x0000000706067221 */ /* 0x000fc60000010000 */
        /* <DEDUP_REMOVED lines=9> */
[----:B--2---:R-:W-:-:S03]  /*8b80*/  FADD.FTZ R7, R26, R27 ;  /* 0x0000001b1a077221 */ /* 0x004fc60000010000 */
[----:B------:R-:W2:Y:S01]  /*8b90*/  LDL R27, [R1+0x330] ;  /* 0x00033000011b7983 */ /* 0x000ea20000100800 */
[----:B------:R-:W-:-:S03]  /*8ba0*/  FADD.FTZ R6, R6, R7 ;  /* 0x0000000706067221 */ /* 0x000fc60000010000 */
[----:B------:R-:W4:Y:S04]  /*8bb0*/  LDL R7, [R1+0x378] ;  /* 0x0003780001077983 */ /* 0x000f280000100800 */
[----:B------:R-:W2:Y:S01]  /*8bc0*/  LDL R26, [R1+0x334] ;  /* 0x00033400011a7983 */ /* 0x000ea20000100800 */
[----:B----4-:R-:W-:-:S03]  /*8bd0*/  FADD.FTZ R7, R22, R7 ;  /* 0x0000000716077221 */ /* 0x010fc60000010000 */
[----:B------:R-:W4:Y:S01]  /*8be0*/  LDL R22, [R1+0x31c] ;  /* 0x00031c0001167983 */ /* 0x000f220000100800 */
[----:B------:R-:W-:Y:S01]  /*8bf0*/  FADD.FTZ R6, R6, R7 ;  /* 0x0000000706067221 */ /* 0x000fe20000010000 */
[----:B------:R-:W-:Y:S02]  /*8c00*/  FADD.FTZ R7, R11, R0 ;  /* 0x000000000b077221 */ /* 0x000fe40000010000 */
[----:B------:R-:W4:Y:S02]  /*8c10*/  LDL R0, [R1+0x328] ;  /* 0x0003280001007983 */ /* 0x000f240000100800 */
[----:B------:R-:W-:Y:S02]  /*8c20*/  FADD.FTZ R6, R6, R7 ;  /* 0x0000000706067221 */ /* 0x000fe40000010000 */
[----:B------:R-:W3:Y:S04]  /*8c30*/  LDL R7, [R1+0x364] ;  /* 0x0003640001077983 */ /* 0x000ee80000100800 */
[----:B------:R-:W4:Y:S01]  /*8c40*/  LDL R11, [R1+0x320] ;  /* 0x00032000010b7983 */ /* 0x000f220000100800 */
[----:B---3--:R-:W-:-:S03]  /*8c50*/  FADD.FTZ R7, R7, R39 ;  /* 0x0000002707077221 */ /* 0x008fc60000010000 */
[----:B------:R-:W3:Y:S01]  /*8c60*/  LDL.LU R39, [R1+0x438] ;  /* 0x0004380001277983 */ /* 0x000ee20000300800 */
[----:B------:R-:W-:Y:S01]  /*8c70*/  FADD.FTZ R6, R6, R7 ;  /* 0x0000000706067221 */ /* 0x000fe20000010000 */
[----:B------:R-:W-:Y:S02]  /*8c80*/  FADD.FTZ R7, R9, R10 ;  /* 0x0000000a09077221 */ /* 0x000fe40000010000 */
[----:B------:R-:W3:Y:S02]  /*8c90*/  LDL R10, [R1+0x310] ;  /* 0x00031000010a7983 */ /* 0x000ee40000100800 */
[----:B------:R-:W-:Y:S01]  /*8ca0*/  FADD.FTZ R6, R6, R7 ;  /* 0x0000000706067221 */ /* 0x000fe20000010000 */
[----:B------:R-:W-:Y:S01]  /*8cb0*/  FADD.FTZ R7, R19, R8 ;  /* 0x0000000813077221 */ /* 0x000fe20000010000 */
[----:B------:R-:W3:Y:S03]  /*8cc0*/  LDL R9, [R1+0x308] ;  /* 0x0003080001097983 */ /* 0x000ee60000100800 */
        /* <DEDUP_REMOVED lines=10> */
[----:B--2---:R-:W-:Y:S01]  /*8d70*/  FADD.FTZ R7, R26, R27 ;  /* 0x0000001b1a077221 */ /* 0x004fe20000010000 */
[----:B------:R-:W2:Y:S03]  /*8d80*/  LDL R45, [R1+0x2e0] ;  /* 0x0002e000012d7983 */ /* 0x000ea60000100800 */
[----:B------:R-:W-:Y:S01]  /*8d90*/  FADD.FTZ R6, R6, R7 ;  /* 0x0000000706067221 */ /* 0x000fe20000010000 */
[----:B------:R-:W2:Y:S04]  /*8da0*/  LDL R44, [R1+0x2d8] ;  /* 0x0002d800012c7983 */ /* 0x000ea80000100800 */
[----:B------:R-:W4:Y:S04]  /*8db0*/  LDL R7, [R1+0x32c] ;  /* 0x00032c0001077983 */ /* 0x000f280000100800 */
[----:B------:R-:W2:Y:S04]  /*8dc0*/  LDL R43, [R1+0x2d0] ;  /* 0x0002d000012b7983 */ /* 0x000ea80000100800 */
[----:B------:R-:W2:Y:S04]  /*8dd0*/  LDL R42, [R1+0x2c0] ;  /* 0x0002c000012a7983 */ /* 0x000ea80000100800 */
[----:B------:R-:W2:Y:S04]  /*8de0*/  LDL R2, [R1+0x2a8] ;  /* 0x0002a80001027983 */ /* 0x000ea80000100800 */
[----:B------:R-:W2:Y:S04]  /*8df0*/  LDL R27, [R1+0x290] ;  /* 0x00029000011b7983 */ /* 0x000ea80000100800 */
[----:B------:R-:W2:Y:S01]  /*8e00*/  LDL R26, [R1+0x288] ;  /* 0x00028800011a7983 */ /* 0x000ea20000100800 */
[----:B----4-:R-:W-:-:S03]  /*8e10*/  FADD.FTZ R7, R7, R0 ;  /* 0x0000000007077221 */ /* 0x010fc60000010000 */
[----:B------:R-:W4:Y:S01]  /*8e20*/  LDL.LU R0, [R1+0x434] ;  /* 0x0004340001007983 */ /* 0x000f220000300800 */
[----:B------:R-:W-:-:S03]  /*8e30*/  FADD.FTZ R6, R6, R7 ;  /* 0x0000000706067221 */ /* 0x000fc60000010000 */
[----:B------:R-:W3:Y:S02]  /*8e40*/  LDL R7, [R1+0x324] ;  /* 0x0003240001077983 */ /* 0x000ee40000100800 */
[----:B---3--:R-:W-:Y:S02]  /*8e50*/  FADD.FTZ R7, R7, R11 ;  /* 0x0000000b07077221 */ /* 0x008fe40000010000 */
[----:B------:R-:W3:Y:S02]  /*8e60*/  LDL.LU R11, [R1+0x430] ;  /* 0x00043000010b7983 */ /* 0x000ee40000300800 */
[----:B------:R-:W-:Y:S02]  /*8e70*/  FADD.FTZ R6, R6, R7 ;  /* 0x0000000706067221 */ /* 0x000fe40000010000 */
[----:B------:R-:W2:Y:S02]  /*8e80*/  LDL R7, [R1+0x318] ;  /* 0x0003180001077983 */ /* 0x000ea40000100800 */
[----:B--2---:R-:W-:-:S02]  /*8e90*/  FADD.FTZ R7, R22, R7 ;  /* 0x0000000716077221 */ /* 0x004fc40000010000 */
[----:B------:R-:W2:Y:S02]  /*8ea0*/  LDL R22, [R1+0x264] ;  /* 0x0002640001167983 */ /* 0x000ea40000100800 */
[----:B------:R-:W-:Y:S02]  /*8eb0*/  FADD.FTZ R6, R6, R7 ;  /* 0x0000000706067221 */ /* 0x000fe40000010000 */
[----:B------:R-:W4:Y:S02]  /*8ec0*/  LDL R7, [R1+0x314] ;  /* 0x0003140001077983 */ /* 0x000f240000100800 */
[----:B----4-:R-:W-:Y:S02]  /*8ed0*/  FADD.FTZ R7, R7, R10 ;  /* 0x0000000a07077221 */ /* 0x010fe40000010000 */
[----:B------:R-:W3:Y:S02]  /*8ee0*/  LDL.LU R10, [R1+0x42c] ;  /* 0x00042c00010a7983 */ /* 0x000ee40000300800 */
[----:B------:R-:W-:-:S02]  /*8ef0*/  FADD.FTZ R6, R6, R7 ;  /* 0x0000000706067221 */ /* 0x000fc40000010000 */
[----:B------:R-:W4:Y:S02]  /*8f00*/  LDL R7, [R1+0x30c] ;  /* 0x00030c0001077983 */ /* 0x000f240000100800 */
[----:B----4-:R-:W-:Y:S02]  /*8f10*/  FADD.FTZ R7, R7, R9 ;  /* 0x0000000907077221 */ /* 0x010fe40000010000 */
[----:B------:R-:W4:Y:S02]  /*8f20*/  LDL.LU R9, [R1+0x428] ;  /* 0x0004280001097983 */ /* 0x000f240000300800 */
[----:B------:R-:W-:Y:S02]  /*8f30*/  FADD.FTZ R6, R6, R7 ;  /* 0x0000000706067221 */ /* 0x000fe40000010000 */
[----:B------:R-:W2:Y:S02]  /*8f40*/  LDL R7, [R1+0x2fc] ;  /* 0x0002fc0001077983 */ /* 0x000ea40000100800 */
[----:B--2---:R-:W-:-:S02]  /*8f50*/  FADD.FTZ R7, R7, R8 ;  /* 0x0000000807077221 */ /* 0x004fc40000010000 */
[----:B------:R-:W4:Y:S02]  /*8f60*/  LDL.LU R8, [R1+0x424] ;  /* 0x0004240001087983 */ /* 0x000f240000300800 */
[----:B------:R-:W-:Y:S02]  /*8f70*/  FADD.FTZ R6, R6, R7 ;  /* 0x0000000706067221 */ /* 0x000fe40000010000 */
[----:B------:R-:W2:Y:S02]  /*8f80*/  LDL R7, [R1+0x2f4] ;  /* 0x0002f40001077983 */ /* 0x000ea40000100800 */
[----:B--2---:R-:W-:Y:S02]  /*8f90*/  FADD.FTZ R7, R7, R19 ;  /* 0x0000001307077221 */ /* 0x004fe40000010000 */
[----:B------:R-:W2:Y:S02]  /*8fa0*/  LDL.LU R19, [R1+0x420] ;  /* 0x0004200001137983 */ /* 0x000ea40000300800 */
[----:B------:R-:W-:-:S02]  /*8fb0*/  FADD.FTZ R6, R6, R7 ;  /* 0x0000000706067221 */ /* 0x000fc40000010000 */
[----:B------:R-:W3:Y:S02]  /*8fc0*/  LDL R7, [R1+0x2ec] ;  /* 0x0002ec0001077983 */ /* 0x000ee40000100800 */
[----:B---3--:R-:W-:Y:S02]  /*8fd0*/  FADD.FTZ R7, R7, R18 ;  /* 0x0000001207077221 */ /* 0x008fe40000010000 */
[----:B------:R-:W2:Y:S02]  /*8fe0*/  LDL.LU R18, [R1+0x41c] ;  /* 0x00041c0001127983 */ /* 0x000ea40000300800 */
[----:B------:R-:W-:Y:S02]  /*8ff0*/  FADD.FTZ R6, R6, R7 ;  /* 0x0000000706067221 */ /* 0x000fe40000010000 */
[----:B------:R-:W3:Y:S02]  /*9000*/  LDL R7, [R1+0x2e4] ;  /* 0x0002e40001077983 */ /* 0x000ee40000100800 */
[----:B---3--:R-:W-:-:S02]  /*9010*/  FADD.FTZ R7, R7, R45 ;  /* 0x0000002d07077221 */ /* 0x008fc40000010000 */
[----:B------:R-:W3:Y:S02]  /*9020*/  LDL.LU R45, [R1+0x418] ;  /* 0x00041800012d7983 */ /* 0x000ee40000300800 */
        /* <DEDUP_REMOVED lines=19> */
[----:B------:R-:W3:Y:S02]  /*9160*/  LDL.LU R27, [R1+0x404] ;  /* 0x00040400011b7983 */ /* 0x000ee40000300800 */
[----:B------:R-:W-:Y:S02]  /*9170*/  FADD.FTZ R6, R6, R7 ;  /* 0x0000000706067221 */ /* 0x000fe40000010000 */
[----:B------:R-:W4:Y:S02]  /*9180*/  LDL R7, [R1+0x28c] ;  /* 0x00028c0001077983 */ /* 0x000f240000100800 */
[----:B----4-:R-:W-:-:S02]  /*9190*/  FADD.FTZ R7, R7, R26 ;  /* 0x0000001a07077221 */ /* 0x010fc40000010000 */
[----:B------:R-:W4:Y:S02]  /*91a0*/  LDL.LU R26, [R1+0x400] ;  /* 0x00040000011a7983 */ /* 0x000f240000300800 */
[----:B------:R-:W-:Y:S02]  /*91b0*/  FADD.FTZ R6, R6, R7 ;  /* 0x0000000706067221 */ /* 0x000fe40000010000 */
[----:B------:R-:W4:Y:S02]  /*91c0*/  LDL R7, [R1+0x284] ;  /* 0x0002840001077983 */ /* 0x000f240000100800 */
[----:B----4-:R-:W-:Y:S02]  /*91d0*/  FADD.FTZ R7, R7, R26 ;  /* 0x0000001a07077221 */ /* 0x010fe40000010000 */
[----:B------:R-:W4:Y:S02]  /*91e0*/  LDL.LU R26, [R1+0x3fc] ;  /* 0x0003fc00011a7983 */ /* 0x000f240000300800 */
[----:B------:R-:W-:-:S02]  /*91f0*/  FADD.FTZ R6, R6, R7 ;  /* 0x0000000706067221 */ /* 0x000fc40000010000 */
[----:B------:R-:W3:Y:S02]  /*9200*/  LDL R7, [R1+0x27c] ;  /* 0x00027c0001077983 */ /* 0x000ee40000100800 */
[----:B---3--:R-:W-:Y:S02]  /*9210*/  FADD.FTZ R7, R7, R27 ;  /* 0x0000001b07077221 */ /* 0x008fe40000010000 */
[----:B------:R-:W3:Y:S02]  /*9220*/  LDL.LU R27, [R1+0x3f8] ;  /* 0x0003f800011b7983 */ /* 0x000ee40000300800 */
[----:B------:R-:W-:Y:S02]  /*9230*/  FADD.FTZ R6, R6, R7 ;  /* 0x0000000706067221 */ /* 0x000fe40000010000 */
[----:B------:R-:W2:Y:S02]  /*9240*/  LDL R7, [R1+0x26c] ;  /* 0x00026c0001077983 */ /* 0x000ea40000100800 */
[----:B--2---:R-:W-:-:S02]  /*9250*/  FADD.FTZ R7, R7, R2 ;  /* 0x0000000207077221 */ /* 0x004fc40000010000 */
[----:B------:R0:W5:Y:S02]  /*9260*/  LDL.LU R2, [R1+0x3f4] ;  /* 0x0003f40001027983 */ /* 0x0001640000300800 */
[----:B------:R-:W-:Y:S02]  /*9270*/  FADD.FTZ R6, R6, R7 ;  /* 0x0000000706067221 */ /* 0x000fe40000010000 */
[----:B------:R-:W2:Y:S04]  /*9280*/  LDL R7, [R1+0x260] ;  /* 0x0002600001077983 */ /* 0x000ea80000100800 */
[----:B------:R1:W-:Y:S04]  /*9290*/  STL [R1+0x224], R30 ;  /* 0x0002241e01007387 */ /* 0x0003e80000100800 */
[----:B------:R0:W-:Y:S04]  /*92a0*/  STL [R1+0x220], R31 ;  /* 0x0002201f01007387 */ /* 0x0001e80000100800 */
[----:B------:R-:W-:Y:S01]  /*92b0*/  STL.64 [R1+0x1e8], R12 ;  /* 0x0001e80c01007387 */ /* 0x000fe20000100a00 */
[----:B--2---:R-:W-:-:S04]  /*92c0*/  FADD.FTZ R7, R22, R7 ;  /* 0x0000000716077221 */ /* 0x004fc80000010000 */
[----:B------:R-:W-:Y:S01]  /*92d0*/  FADD.FTZ R6, R6, R7 ;  /* 0x0000000706067221 */ /* 0x000fe20000010000 */
[----:B------:R-:W-:-:S04]  /*92e0*/  FADD.FTZ R7, R43, R42 ;  /* 0x0000002a2b077221 */ /* 0x000fc80000010000 */
[----:B------:R-:W-:Y:S01]  /*92f0*/  FADD.FTZ R6, R6, R7 ;  /* 0x0000000706067221 */ /* 0x000fe20000010000 */
[----:B------:R-:W-:-:S04]  /*9300*/  FADD.FTZ R7, R45, R44 ;  /* 0x0000002c2d077221 */ /* 0x000fc80000010000 */
[----:B------:R-:W-:Y:S01]  /*9310*/  FADD.FTZ R6, R6, R7 ;  /* 0x0000000706067221 */ /* 0x000fe20000010000 */
[----:B------:R-:W-:-:S04]  /*9320*/  FADD.FTZ R7, R19, R18 ;  /* 0x0000001213077221 */ /* 0x000fc80000010000 */
[----:B------:R-:W-:Y:S01]  /*9330*/  FADD.FTZ R6, R6, R7 ;  /* 0x0000000706067221 */ /* 0x000fe20000010000 */
[----:B------:R-:W-:Y:S02]  /*9340*/  FADD.FTZ R7, R9, R8 ;  /* 0x0000000809077221 */ /* 0x000fe40000010000 */
[----:B------:R2:W5:Y:S02]  /*9350*/  LDL.LU R8, [R1+0x3f0] ;  /* 0x0003f00001087983 */ /* 0x0005640000300800 */
[----:B------:R-:W-:Y:S01]  /*9360*/  FADD.FTZ R6, R6, R7 ;  /* 0x0000000706067221 */ /* 0x000fe20000010000 */
[----:B------:R-:W-:Y:S01]  /*9370*/  FADD.FTZ R7, R11, R10 ;  /* 0x0000000a0b077221 */ /* 0x000fe20000010000 */
[----:B------:R2:W5:Y:S03]  /*9380*/  LDL.LU R9, [R1+0x3ec] ;  /* 0x0003ec0001097983 */ /* 0x0005660000300800 */
[----:B------:R-:W-:Y:S01]  /*9390*/  FADD.FTZ R6, R6, R7 ;  /* 0x0000000706067221 */ /* 0x000fe20000010000 */
[----:B------:R-:W-:Y:S01]  /*93a0*/  FADD.FTZ R7, R39, R0 ;  /* 0x0000000027077221 */ /* 0x000fe20000010000 */
[----:B------:R2:W5:Y:S04]  /*93b0*/  LDL.LU R10, [R1+0x3e8] ;  /* 0x0003e800010a7983 */ /* 0x0005680000300800 */
[----:B------:R2:W5:Y:S04]  /*93c0*/  LDL.LU R11, [R1+0x3e4] ;  /* 0x0003e400010b7983 */ /* 0x0005680000300800 */
[----:B------:R2:W5:Y:S01]  /*93d0*/  LDL.LU R0, [R1+0x3e0] ;  /* 0x0003e00001007983 */ /* 0x0005620000300800 */
[----:B------:R-:W-:Y:S01]  /*93e0*/  FADD.FTZ R6, R6, R7 ;  /* 0x0000000706067221 */ /* 0x000fe20000010000 */
[----:B------:R-:W-:-:S04]  /*93f0*/  FADD.FTZ R7, R30, R31 ;  /* 0x0000001f1e077221 */ /* 0x000fc80000010000 */
[----:B------:R-:W-:Y:S01]  /*9400*/  FADD.FTZ R6, R6, R7 ;  /* 0x0000000706067221 */ /* 0x000fe20000010000 */
[----:B------:R-:W-:-:S04]  /*9410*/  FADD.FTZ R7, R38, R3 ;  /* 0x0000000326077221 */ /* 0x000fc80000010000 */
[----:B------:R-:W-:Y:S01]  /*9420*/  FADD.FTZ R7, R6, R7 ;  /* 0x0000000706077221 */ /* 0x000fe20000010000 */
[----:B------:R-:W-:Y:S01]  /*9430*/  FADD.FTZ R6, R37, R4 ;  /* 0x0000000425067221 */ /* 0x000fe20000010000 */
[----:B------:R-:W-:Y:S01]  /*9440*/  IMAD.MOV.U32 R19, RZ, RZ, RZ ;  /* 0x000000ffff137224 */ /* 0x000fe200078e00ff */
[----:B----4-:R-:W-:Y:S02]  /*9450*/  @!P5 MOV R19, R26 ;  /* 0x0000001a0013d202 */ /* 0x010fe40000000f00 */
[----:B------:R-:W-:Y:S01]  /*9460*/  FADD.FTZ R7, R7, R6 ;  /* 0x0000000607077221 */ /* 0x000fe20000010000 */
[----:B------:R-:W-:Y:S02]  /*9470*/  HFMA2 R6, -RZ, RZ, 0, 0 ;  /* 0x00000000ff067431 */ /* 0x000fe400000001ff */
[----:B---3--:R-:W-:Y:S02]  /*9480*/  @!P5 IMAD.MOV.U32 R6, RZ, RZ, R27 ;  /* 0x000000ffff06d224 */ /* 0x008fe400078e001b */
[----:B------:R-:W-:-:S02]  /*9490*/  FADD.FTZ R18, R20, R5 ;  /* 0x0000000514127221 */ /* 0x000fc40000010000 */
[----:B-1----:R-:W-:Y:S02]  /*94a0*/  FADD.FTZ R30, R19, R6 ;  /* 0x00000006131e7221 */ /* 0x002fe40000010000 */
[----:B------:R-:W-:Y:S01]  /*94b0*/  FADD.FTZ R7, R7, R18 ;  /* 0x0000001207077221 */ /* 0x000fe20000010000 */
[----:B------:R-:W-:Y:S01]  /*94c0*/  FMUL.FTZ R22, R6, R6 ;  /* 0x0000000606167220 */ /* 0x000fe20000410000 */
[----:B0-----:R-:W0:Y:S02]  /*94d0*/  S2R R31, SR_LANEID ;  /* 0x00000000001f7919 */ /* 0x001e240000000000 */
[----:B------:R-:W-:Y:S01]  /*94e0*/  FADD.FTZ R30, R7, R30 ;  /* 0x0000001e071e7221 */ /* 0x000fe20000010000 */
[----:B------:R-:W-:Y:S01]  /*94f0*/  MOV R7, RZ ;  /* 0x000000ff00077202 */ /* 0x000fe20000000f00 */
[----:B------:R-:W-:Y:S01]  /*9500*/  HFMA2 R18, -RZ, RZ, 0, 0 ;  /* 0x00000000ff127431 */ /* 0x000fe200000001ff */
[----:B------:R-:W-:Y:S01]  /*9510*/  @!P6 MOV R7, R29 ;  /* 0x0000001d0007e202 */ /* 0x000fe20000000f00 */
[----:B------:R-:W-:Y:S01]  /*9520*/  FFMA.FTZ R22, R19, R19, R22 ;  /* 0x0000001313167223 */ /* 0x000fe20000010016 */
[----:B------:R-:W-:-:S03]  /*9530*/  @!P6 IMAD.MOV.U32 R18, RZ, RZ, R28 ;  /* 0x000000ffff12e224 */ /* 0x000fc600078e001c */
[----:B------:R-:W-:Y:S01]  /*9540*/  FADD.FTZ R23, R23, R22 ;  /* 0x0000001617177221 */ /* 0x000fe20000010000 */
[----:B------:R-:W-:-:S04]  /*9550*/  FADD.FTZ R22, R18, R7 ;  /* 0x0000000712167221 */ /* 0x000fc80000010000 */
[----:B------:R-:W-:Y:S01]  /*9560*/  FADD.FTZ R30, R30, R22 ;  /* 0x000000161e1e7221 */ /* 0x000fe20000010000 */
[----:B------:R-:W-:-:S04]  /*9570*/  FMUL.FTZ R22, R7, R7 ;  /* 0x0000000707167220 */ /* 0x000fc80000410000 */
[----:B------:R-:W-:-:S04]  /*9580*/  FFMA.FTZ R22, R18, R18, R22 ;  /* 0x0000001212167223 */ /* 0x000fc80000010016 */
[----:B------:R-:W-:Y:S02]  /*9590*/  FADD.FTZ R23, R23, R22 ;  /* 0x0000001617177221 */ /* 0x000fe40000010000 */
[----:B------:R-:W1:Y:S01]  /*95a0*/  SHFL.DOWN PT, R22, R30, 0x1, 0x1f ;  /* 0x08201f001e167f89 */ /* 0x000e6200000e0000 */
[----:B0-----:R-:W-:-:S13]  /*95b0*/  ISETP.GT.AND P1, PT, R31, 0x1e, PT ;  /* 0x0000001e1f00780c */ /* 0x001fda0003f24270 */
[----:B-1----:R-:W-:Y:S02]  /*95c0*/  @!P1 FADD.FTZ R30, R30, R22 ;  /* 0x000000161e1e9221 */ /* 0x002fe40000010000 */
[----:B------:R-:W0:Y:S02]  /*95d0*/  SHFL.DOWN PT, R22, R23, 0x1, 0x1f ;  /* 0x08201f0017167f89 */ /* 0x000e2400000e0000 */
[----:B0-----:R-:W-:Y:S02]  /*95e0*/  @!P1 FADD.FTZ R23, R23, R22 ;  /* 0x0000001617179221 */ /* 0x001fe40000010000 */
[----:B------:R-:W0:Y:S01]  /*95f0*/  SHFL.DOWN PT, R22, R30, 0x2, 0x1f ;  /* 0x08401f001e167f89 */ /* 0x000e2200000e0000 */
[----:B------:R-:W-:-:S13]  /*9600*/  ISETP.GT.AND P1, PT, R31, 0x1d, PT ;  /* 0x0000001d1f00780c */ /* 0x000fda0003f24270 */
[----:B0-----:R-:W-:Y:S02]  /*9610*/  @!P1 FADD.FTZ R30, R30, R22 ;  /* 0x000000161e1e9221 */ /* 0x001fe40000010000 */
[----:B------:R-:W0:Y:S04]  /*9620*/  SHFL.DOWN PT, R22, R23, 0x2, 0x1f ;  /* 0x08401f0017167f89 */ /* 0x000e2800000e0000 */
[----:B------:R-:W1:Y:S01]  /*9630*/  SHFL.DOWN PT, R12, R30, 0x4, 0x1f ;  /* 0x08801f001e0c7f89 */ /* 0x000e6200000e0000 */
[----:B0-----:R-:W-:-:S05]  /*9640*/  @!P1 FADD.FTZ R23, R23, R22 ;  /* 0x0000001617179221 */ /* 0x001fca0000010000 */
[----:B------:R-:W0:Y:S01]  /*9650*/  SHFL.DOWN PT, R13, R23, 0x4, 0x1f ;  /* 0x08801f00170d7f89 */ /* 0x000e2200000e0000 */
[----:B------:R-:W-:-:S13]  /*9660*/  ISETP.GT.AND P1, PT, R31, 0x1b, PT ;  /* 0x0000001b1f00780c */ /* 0x000fda0003f24270 */
[----:B-1----:R-:W-:-:S05]  /*9670*/  @!P1 FADD.FTZ R30, R30, R12 ;  /* 0x0000000c1e1e9221 */ /* 0x002fca0000010000 */
[----:B------:R-:W1:Y:S01]  /*9680*/  SHFL.DOWN PT, R12, R30, 0x8, 0x1f ;  /* 0x09001f001e0c7f89 */ /* 0x000e6200000e0000 */
[----:B0-----:R-:W-:-:S05]  /*9690*/  @!P1 FADD.FTZ R23, R23, R13 ;  /* 0x0000000d17179221 */ /* 0x001fca0000010000 */
[----:B------:R-:W0:Y:S01]  /*96a0*/  SHFL.DOWN PT, R13, R23, 0x8, 0x1f ;  /* 0x09001f00170d7f89 */ /* 0x000e2200000e0000 */
[----:B------:R-:W3:Y:S03]  /*96b0*/  S2R R22, SR_TID.X ;  /* 0x0000000000167919 */ /* 0x000ee60000002100 */
[----:B------:R-:W-:Y:S04]  /*96c0*/  STL.64 [R1+0x200], R26 ;  /* 0x0002001a01007387 */ /* 0x000fe80000100a00 */
[----:B------:R-:W-:Y:S01]  /*96d0*/  STL.64 [R1+0x208], R28 ;  /* 0x0002081c01007387 */ /* 0x000fe20000100a00 */
[C---:B------:R-:W-:Y:S01]  /*96e0*/  ISETP.GT.AND P2, PT, R31.reuse, 0xf, PT ;  /* 0x0000000f1f00780c */ /* 0x040fe20003f44270 */
[----:B-1----:R-:W-:Y:S01]  /*96f0*/  FADD.FTZ R12, R30, R12 ;  /* 0x0000000c1e0c7221 */ /* 0x002fe20000010000 */
[----:B------:R-:W-:Y:S01]  /*9700*/  ISETP.GT.AND P1, PT, R31, 0x17, PT ;  /* 0x000000171f00780c */ /* 0x000fe20003f24270 */
[----:B------:R1:W-:Y:S01]  /*9710*/  STL.64 [R1+0x1f8], R24 ;  /* 0x0001f81801007387 */ /* 0x0003e20000100a00 */
[----:B0-----:R-:W-:-:S02]  /*9720*/  FADD.FTZ R13, R23, R13 ;  /* 0x0000000d170d7221 */ /* 0x001fc40000010000 */
[----:B-1----:R-:W-:-:S03]  /*9730*/  FSEL R24, R30, R12, P1 ;  /* 0x0000000c1e187208 */ /* 0x002fc60000800000 */
[----:B------:R-:W-:Y:S01]  /*9740*/  FSEL R25, R23, R13, P1 ;  /* 0x0000000d17197208 */ /* 0x000fe20000800000 */
[----:B------:R2:W-:Y:S01]  /*9750*/  STL.64 [R1+0x1f0], R14 ;  /* 0x0001f00e01007387 */ /* 0x0005e20000100a00 */
[----:B------:R-:W-:Y:S03]  /*9760*/  BSSY.RECONVERGENT B0, `(.L_x_3894) ;  /* 0x000000f000007945 */ /* 0x000fe60003800200 */
[----:B------:R2:W0:Y:S04]  /*9770*/  SHFL.DOWN PT, R14, R24, 0x10, 0x1f ;  /* 0x0a001f00180e7f89 */ /* 0x00042800000e0000 */
[----:B------:R2:W1:Y:S01]  /*9780*/  SHFL.DOWN PT, R15, R25, 0x10, 0x1f ;  /* 0x0a001f00190f7f89 */ /* 0x00046200000e0000 */
[----:B---3--:R-:W-:Y:S05]  /*9790*/  @P2 BRA `(.L_x_3895) ;  /* 0x00000000002c2947 */ /* 0x008fea0003800000 */
[----:B------:R-:W-:Y:S01]  /*97a0*/  ISETP.NE.AND P1, PT, R31, RZ, PT ;  /* 0x000000ff1f00720c */ /* 0x000fe20003f25270 */
[----:B0-2---:R-:W-:Y:S01]  /*97b0*/  FADD.FTZ R24, R12, R14 ;  /* 0x0000000e0c187221 */ /* 0x005fe20000010000 */
[----:B-1----:R-:W-:-:S11]  /*97c0*/  FADD.FTZ R25, R13, R15 ;  /* 0x0000000f0d197221 */ /* 0x002fd60000010000 */
[----:B------:R-:W0:Y:S01]  /*97d0*/  @!P1 S2R R12, SR_CgaCtaId ;  /* 0x00000000000c9919 */ /* 0x000e220000008800 */
[----:B------:R-:W-:-:S04]  /*97e0*/  @!P1 MOV R13, 0x400 ;  /* 0x00000400000d9802 */ /* 0x000fc80000000f00 */
[----:B0-----:R-:W-:Y:S02]  /*97f0*/  @!P1 LEA R12, R12, R13, 0x18 ;  /* 0x0000000d0c0c9211 */ /* 0x001fe400078ec0ff */
[----:B------:R-:W0:Y:S02]  /*9800*/  @!P1 S2R R13, SR_TID.X ;  /* 0x00000000000d9919 */ /* 0x000e240000002100 */
[----:B0-----:R-:W-:-:S04]  /*9810*/  @!P1 SHF.R.U32.HI R13, RZ, 0x2, R13 ;  /* 0x00000002ff0d9819 */ /* 0x001fc8000001160d */
[----:B------:R-:W-:-:S04]  /*9820*/  @!P1 LOP3.LUT R13, R13, 0xf8, RZ, 0xc0, !PT ;  /* 0x000000f80d0d9812 */ /* 0x000fc800078ec0ff */
[----:B------:R-:W-:-:S05]  /*9830*/  @!P1 IADD3 R12, PT, PT, R13, R12, RZ ;  /* 0x0000000c0d0c9210 */ /* 0x000fca0007ffe0ff */
[----:B------:R3:W-:Y:S02]  /*9840*/  @!P1 STS.64 [R12+0x18], R24 ;  /* 0x000018180c009388 */ /* 0x0007e40000000a00 */
.L_x_3895:
[----:B------:R-:W-:Y:S05]  /*9850*/  BSYNC.RECONVERGENT B0 ;  /* 0x0000000000007941 */ /* 0x000fea0003800200 */
.L_x_3894:
[----:B------:R-:W-:Y:S01]  /*9860*/  BAR.SYNC.DEFER_BLOCKING 0x0 ;  /* 0x0000000000007b1d */ /* 0x000fe20000010000 */
[----:B------:R-:W-:-:S05]  /*9870*/  ISETP.NE.AND P1, PT, R22, RZ, PT ;  /* 0x000000ff1600720c */ /* 0x000fca0003f25270 */
[----:B------:R-:W-:Y:S08]  /*9880*/  BSSY.RECONVERGENT B0, `(.L_x_3896) ;  /* 0x0000035000007945 */ /* 0x000ff00003800200 */
[----:B------:R-:W-:Y:S05]  /*9890*/  @P1 BRA `(.L_x_3897) ;  /* 0x0000000000cc1947 */ /* 0x000fea0003800000 */
[----:B------:R-:W4:Y:S01]  /*98a0*/  S2UR UR7, SR_CgaCtaId ;  /* 0x00000000000779c3 */ /* 0x000f220000008800 */
[----:B------:R-:W-:Y:S02]  /*98b0*/  UMOV UR5, 0x400 ;  /* 0x0000040000057882 */ /* 0x000fe40000000000 */
[----:B----4-:R-:W-:-:S09]  /*98c0*/  ULEA UR5, UR7, UR5, 0x18 ;  /* 0x0000000507057291 */ /* 0x010fd2000f8ec0ff */
[----:B0123--:R-:W0:Y:S02]  /*98d0*/  LDS.128 R12, [UR5+0x20] ;  /* 0x00002005ff0c7984 */ /* 0x00fe240008000c00 */
[----:B0-----:R-:W-:Y:S01]  /*98e0*/  FADD.FTZ R12, R24, R12 ;  /* 0x0000000c180c7221 */ /* 0x001fe20000010000 */
[----:B------:R-:W-:-:S03]  /*98f0*/  FADD.FTZ R13, R25, R13 ;  /* 0x0000000d190d7221 */ /* 0x000fc60000010000 */
[----:B------:R-:W-:Y:S01]  /*9900*/  FADD.FTZ R23, R12, R14 ;  /* 0x0000000e0c177221 */ /* 0x000fe20000010000 */
[----:B------:R-:W-:Y:S02]  /*9910*/  FADD.FTZ R24, R13, R15 ;  /* 0x0000000f0d187221 */ /* 0x000fe40000010000 */
[----:B------:R-:W0:Y:S02]  /*9920*/  LDS.128 R12, [UR5+0x30] ;  /* 0x00003005ff0c7984 */ /* 0x000e240008000c00 */
        /* <DEDUP_REMOVED lines=36> */
[----:B------:R-:W-:Y:S01]  /*9b70*/  FADD.FTZ R12, R23, R12 ;  /* 0x0000000c170c7221 */ /* 0x000fe20000010000 */
[----:B------:R-:W0:Y:S02]  /*9b80*/  LDS.64 R24, [UR5+0xb0] ;  /* 0x0000b005ff187984 */ /* 0x000e240008000a00 */
[----:B------:R-:W-:Y:S01]  /*9b90*/  FADD.FTZ R13, R13, R15 ;  /* 0x0000000f0d0d7221 */ /* 0x000fe20000010000 */
[----:B------:R-:W-:-:S04]  /*9ba0*/  FADD.FTZ R12, R12, R14 ;  /* 0x0000000e0c0c7221 */ /* 0x000fc80000010000 */
[----:B0-----:R-:W-:Y:S01]  /*9bb0*/  FADD.FTZ R24, R12, R24 ;  /* 0x000000180c187221 */ /* 0x001fe20000010000 */
[----:B------:R-:W-:-:S07]  /*9bc0*/  FADD.FTZ R25, R13, R25 ;  /* 0x000000190d197221 */ /* 0x000fce0000010000 */
.L_x_3897:
[----:B------:R-:W-:Y:S05]  /*9bd0*/  BSYNC.RECONVERGENT B0 ;  /* 0x0000000000007941 */ /* 0x000fea0003800200 */
.L_x_3896:
[----:B------:R-:W4:Y:S02]  /*9be0*/  LDCU UR5, c[0x0][0x370] ;  /* 0x00006e00ff0577ac */ /* 0x000f240008000800 */
[----:B----4-:R-:W-:-:S09]  /*9bf0*/  UISETP.GE.U32.AND UP0, UPT, UR5, 0x2, UPT ;  /* 0x000000020500788c */ /* 0x010fd2000bf06070 */
[----:B------:R-:W-:Y:S05]  /*9c00*/  BRA.U !UP0, `(.L_x_3898) ;  /* 0x0000001508b87547 */ /* 0x000fea000b800000 */
[----:B------:R-:W-:Y:S04]  /*9c10*/  BSSY.RECONVERGENT B0, `(.L_x_3899) ;  /* 0x000002f000007945 */ /* 0x000fe80003800200 */
[----:B------:R-:W-:Y:S05]  /*9c20*/  @P1 BRA `(.L_x_3900) ;  /* 0x0000000000b41947 */ /* 0x000fea0003800000 */
[----:B------:R-:W4:Y:S01]  /*9c30*/  LDCU UR12, c[0x0][0x374] ;  /* 0x00006e80ff0c77ac */ /* 0x000f220008000800 */
[----:B------:R-:W-:Y:S01]  /*9c40*/  S2UR UR22, SR_CTAID.Y ;  /* 0x00000000001679c3 */ /* 0x000fe20000002600 */
[----:B------:R-:W0:Y:S01]  /*9c50*/  LDCU UR20, c[0x0][0x370] ;  /* 0x00006e00ff1477ac */ /* 0x000e220008000800 */
[----:B------:R-:W1:Y:S06]  /*9c60*/  LDCU.128 UR16, c[0x0][0x3b0] ;  /* 0x00007600ff1077ac */ /* 0x000e6c0008000c00 */
[----:B------:R-:W2:Y:S01]  /*9c70*/  S2UR UR10, SR_CTAID.X ;  /* 0x00000000000a79c3 */ /* 0x000ea20000002500 */
[----:B------:R-:W-:-:S04]  /*9c80*/  ULOP3.LUT UR21, UR4, 0x1, URZ, 0xc0, !UPT ;  /* 0x0000000104157892 */ /* 0x000fc8000f8ec0ff */
[----:B----4-:R-:W-:-:S04]  /*9c90*/  UIMAD UR5, UR21, UR12, URZ ;  /* 0x0000000c150572a4 */ /* 0x010fc8000f8e02ff */
[----:B0-----:R-:W-:-:S04]  /*9ca0*/  UIMAD UR7, UR5, UR20, URZ ;  /* 0x00000014050772a4 */ /* 0x001fc8000f8e02ff */
[----:B------:R-:W-:Y:S02]  /*9cb0*/  USHF.L.U32 UR7, UR7, 0x1, URZ ;  /* 0x0000000107077899 */ /* 0x000fe400080006ff */
[----:B--2---:R-:W-:Y:S02]  /*9cc0*/  UIMAD UR12, UR10, UR12, UR22 ;  /* 0x0000000c0a0c72a4 */ /* 0x004fe4000f8e0216 */
[----:B-1----:R-:W-:Y:S02]  /*9cd0*/  UIMAD.WIDE UR10, UR7, 0x4, UR18 ;  /* 0x00000004070a78a5 */ /* 0x002fe4000f8e0212 */
[----:B------:R-:W-:Y:S02]  /*9ce0*/  ULOP3.LUT UP0, UR7, UR4, 0x2, URZ, 0xc0, !UPT ;  /* 0x0000000204077892 */ /* 0x000fe4000f80c0ff */
[----:B------:R-:W-:Y:S02]  /*9cf0*/  UIMAD.WIDE.U32 UR12, UR12, 0x8, UR10 ;  /* 0x000000080c0c78a5 */ /* 0x000fe4000f8e000a */
[----:B------:R-:W-:-:S02]  /*9d00*/  UIADD3 UR10, UPT, UPT, UR5, UR22, URZ ;  /* 0x00000016050a7290 */ /* 0x000fc4000fffe0ff */
[----:B------:R-:W-:Y:S02]  /*9d10*/  UIADD3 UR7, UPT, UPT, -UR7, 0x1, URZ ;  /* 0x0000000107077890 */ /* 0x000fe4000fffe1ff */
[----:B------:R-:W-:Y:S01]  /*9d20*/  UIMAD.WIDE.U32 UR10, UR10, 0x4, UR16 ;  /* 0x000000040a0a78a5 */ /* 0x000fe2000f8e0010 */
[----:B---3--:R-:W-:Y:S01]  /*9d30*/  IMAD.U32 R12, RZ, RZ, UR12 ;  /* 0x0000000cff0c7e24 */ /* 0x008fe2000f8e00ff */
[----:B------:R-:W-:Y:S02]  /*9d40*/  MOV R13, UR13 ;  /* 0x0000000d000d7c02 */ /* 0x000fe40008000f00 */
[----:B------:R-:W-:-:S03]  /*9d50*/  MOV R14, UR7 ;  /* 0x00000007000e7c02 */ /* 0x000fc60008000f00 */
[----:B------:R0:W-:Y:S02]  /*9d60*/  STG.E.64 desc[UR14][R12.64], R24 ;  /* 0x000000180c007986 */ /* 0x0001e4000c101b0e */
[----:B0-----:R-:W-:Y:S01]  /*9d70*/  IMAD.U32 R12, RZ, RZ, UR10 ;  /* 0x0000000aff0c7e24 */ /* 0x001fe2000f8e00ff */
[----:B------:R-:W-:Y:S01]  /*9d80*/  MOV R13, UR11 ;  /* 0x0000000b000d7c02 */ /* 0x000fe20008000f00 */
[----:B------:R-:W-:Y:S06]  /*9d90*/  MEMBAR.ALL.GPU ;  /* 0x0000000000007992 */ /* 0x000fec000000a000 */
[----:B------:R-:W-:-:S00]  /*9da0*/  ERRBAR ;  /* 0x00000000000079ab */ /* 0x000fc00000000000 */
[----:B------:R-:W-:Y:S06]  /*9db0*/  CGAERRBAR ;  /* 0x00000000000075ab */ /* 0x000fec0000000000 */
[----:B------:R0:W-:Y:S01]  /*9dc0*/  REDG.E.ADD.S32.STRONG.GPU desc[UR14][R12.64], R14 ;  /* 0x0000000e0c00798e */ /* 0x0001e2000c12e30e */
[----:B------:R-:W-:Y:S01]  /*9dd0*/  USEL UR5, UR20, URZ, !UP0 ;  /* 0x000000ff14057287 */ /* 0x000fe2000c000000 */
[----:B------:R-:W-:-:S03]  /*9de0*/  UMOV UR7, 0xffffffff ;  /* 0xffffffff00077882 */ /* 0x000fc60000000000 */
[----:B------:R-:W-:Y:S01]  /*9df0*/  UISETP.NE.AND UP0, UPT, UR7, UR5, UPT ;  /* 0x000000050700728c */ /* 0x000fe2000bf05270 */
[----:B0-----:R-:W-:-:S05]  /*9e00*/  MOV R12, 0xffffffff ;  /* 0xffffffff000c7802 */ /* 0x001fca0000000f00 */
[----:B------:R4:W-:Y:S03]  /*9e10*/  STL [R1], R12 ;  /* 0x0000000c01007387 */ /* 0x0009e60000100800 */
[----:B------:R-:W-:Y:S05]  /*9e20*/  BRA.U !UP0, `(.L_x_3900) ;  /* 0x0000000108347547 */ /* 0x000fea000b800000 */
[----:B------:R-:W-:-:S11]  /*9e30*/  ULOP3.LUT UP0, URZ, UR4, 0x2, URZ, 0xc0, !UPT ;  /* 0x0000000204ff7892 */ /* 0x000fd6000f80c0ff */
.L_x_3901:
[----:B------:R-:W0:Y:S02]  /*9e40*/  LDCU UR10, c[0x0][0x374] ;  /* 0x00006e80ff0a77ac */ /* 0x000e240008000800 */
[----:B0-----:R-:W-:-:S04]  /*9e50*/  UIMAD UR10, UR21, UR10, UR22 ;  /* 0x0000000a150a72a4 */ /* 0x001fc8000f8e0216 */
[----:B------:R-:W-:-:S06]  /*9e60*/  UIMAD.WIDE.U32 UR10, UR10, 0x4, UR16 ;  /* 0x000000040a0a78a5 */ /* 0x000fcc000f8e0010 */
[----:B----4-:R-:W-:Y:S01]  /*9e70*/  IMAD.U32 R12, RZ, RZ, UR10 ;  /* 0x0000000aff0c7e24 */ /* 0x010fe2000f8e00ff */
[----:B------:R-:W-:-:S05]  /*9e80*/  MOV R13, UR11 ;  /* 0x0000000b000d7c02 */ /* 0x000fca0008000f00 */
[----:B------:R-:W2:Y:S04]  /*9e90*/  LDG.E.STRONG.GPU R12, desc[UR14][R12.64] ;  /* 0x0000000e0c0c7981 */ /* 0x000ea8000c1ef900 */
[----:B--2---:R-:W-:Y:S01]  /*9ea0*/  CCTL.IVALL ;  /* 0x00000000ff00798f */ /* 0x004fe20002000000 */
[----:B------:R-:W0:Y:S02]  /*9eb0*/  LDCU UR5, c[0x0][0x370] ;  /* 0x00006e00ff0577ac */ /* 0x000e240008000800 */
[----:B0-----:R-:W-:Y:S01]  /*9ec0*/  USEL UR5, UR5, URZ, !UP0 ;  /* 0x000000ff05057287 */ /* 0x001fe2000c000000 */
[----:B------:R0:W-:Y:S05]  /*9ed0*/  STL [R1], R12 ;  /* 0x0000000c01007387 */ /* 0x0001ea0000100800 */
[----:B------:R-:W-:-:S13]  /*9ee0*/  ISETP.NE.AND P1, PT, R12, UR5, PT ;  /* 0x000000050c007c0c */ /* 0x000fda000bf25270 */
[----:B0-----:R-:W-:Y:S05]  /*9ef0*/  @P1 BRA `(.L_x_3901) ;  /* 0xfffffffc00d01947 */ /* 0x001fea000383ffff */
.L_x_3900:
[----:B------:R-:W-:Y:S05]  /*9f00*/  BSYNC.RECONVERGENT B0 ;  /* 0x0000000000007941 */ /* 0x000fea0003800200 */
.L_x_3899:
[----:B------:R-:W0:Y:S01]  /*9f10*/  LDCU UR5, c[0x0][0x370] ;  /* 0x00006e00ff0577ac */ /* 0x000e220008000800 */
[----:B------:R-:W-:Y:S01]  /*9f20*/  BAR.SYNC.DEFER_BLOCKING 0x0 ;  /* 0x0000000000007b1d */ /* 0x000fe20000010000 */
[----:B0-----:R-:W-:-:S05]  /*9f30*/  UISETP.GE.U32.AND UP0, UPT, UR5, 0x8, UPT ;  /* 0x000000080500788c */ /* 0x001fca000bf06070 */
[----:B------:R-:W-:-:S04]  /*9f40*/  UMOV UR5, URZ ;  /* 0x000000ff00057c82 */ /* 0x000fc80008000000 */
[----:B------:R-:W-:Y:S05]  /*9f50*/  BRA.U !UP0, `(.L_x_3902) ;  /* 0x0000000908947547 */ /* 0x000fea000b800000 */
[----:B------:R-:W0:Y:S01]  /*9f60*/  S2UR UR7, SR_CTAID.Y ;  /* 0x00000000000779c3 */ /* 0x000e220000002600 */
[----:B------:R-:W0:Y:S01]  /*9f70*/  LDCU UR10, c[0x0][0x374] ;  /* 0x00006e80ff0a77ac */ /* 0x000e220008000800 */
[----:B------:R-:W-:-:S06]  /*9f80*/  UMOV UR5, URZ ;  /* 0x000000ff00057c82 */ /* 0x000fcc0008000000 */
[----:B------:R-:W1:Y:S01]  /*9f90*/  S2UR UR11, SR_CTAID.X ;  /* 0x00000000000b79c3 */ /* 0x000e620000002500 */
[----:B0-----:R-:W-:Y:S02]  /*9fa0*/  ULEA UR16, UR10, UR7, 0x2 ;  /* 0x000000070a107291 */ /* 0x001fe4000f8e10ff */
[----:B------:R-:W-:Y:S02]  /*9fb0*/  UIMAD UR17, UR10, 0x3, UR7 ;  /* 0x000000030a1178a4 */ /* 0x000fe4000f8e0207 */
[----:B------:R-:W-:Y:S02]  /*9fc0*/  ULEA UR18, UR10, UR7, 0x1 ;  /* 0x000000070a127291 */ /* 0x000fe4000f8e08ff */
[----:B------:R-:W-:Y:S02]  /*9fd0*/  UIMAD UR19, UR10, 0x7, UR7 ;  /* 0x000000070a1378a4 */ /* 0x000fe4000f8e0207 */
[----:B------:R-:W-:Y:S02]  /*9fe0*/  UIMAD UR20, UR10, 0x6, UR7 ;  /* 0x000000060a1478a4 */ /* 0x000fe4000f8e0207 */
[----:B------:R-:W-:-:S02]  /*9ff0*/  UIMAD UR21, UR10, 0x5, UR7 ;  /* 0x000000050a1578a4 */ /* 0x000fc4000f8e0207 */
[----:B------:R-:W-:Y:S02]  /*a000*/  UIADD3 UR10, UPT, UPT, UR7, UR10, URZ ;  /* 0x0000000a070a7290 */ /* 0x000fe4000fffe0ff */
[----:B-1----:R-:W-:-:S12]  /*a010*/  UIADD3 UR11, UPT, UPT, -UR11, URZ, URZ ;  /* 0x000000ff0b0b7290 */ /* 0x002fd8000fffe1ff */
.L_x_3903:
[----:B------:R-:W-:-:S04]  /*a020*/  ISETP.NE.AND P2, PT, RZ, UR11, PT ;  /* 0x0000000bff007c0c */ /* 0x000fc8000bf45270 */
[----:B------:R-:W-:Y:S02]  /*a030*/  ISETP.NE.OR P2, PT, R22, RZ, !P2 ;  /* 0x000000ff1600720c */ /* 0x000fe40005745670 */
[----:B------:R-:W-:-:S11]  /*a040*/  MOV R22, UR4 ;  /* 0x0000000400167c02 */ /* 0x000fd60008000f00 */
[----:B--2---:R-:W0:Y:S01]  /*a050*/  @!P2 LDC R15, c[0x0][0x374] ;  /* 0x0000dd00ff0fab82 */ /* 0x004e220000000800 */
[----:B------:R-:W-:-:S07]  /*a060*/  @!P2 LOP3.LUT R22, R22, 0x1, RZ, 0xc0, !PT ;  /* 0x000000011616a812 */ /* 0x000fce00078ec0ff */
[----:B------:R-:W1:Y:S08]  /*a070*/  @!P2 LDC R14, c[0x0][0x370] ;  /* 0x0000dc00ff0eab82 */ /* 0x000e700000000800 */
[----:B---34-:R-:W2:Y:S01]  /*a080*/  @!P2 LDC.64 R12, c[0x0][0x3b8] ;  /* 0x0000ee00ff0cab82 */ /* 0x018ea20000000a00 */
[----:B0-----:R-:W-:-:S04]  /*a090*/  @!P2 IMAD R15, R22, R15, RZ ;  /* 0x0000000f160fa224 */ /* 0x001fc800078e02ff */
[----:B-1----:R-:W-:-:S04]  /*a0a0*/  @!P2 IMAD R14, R15, R14, RZ ;  /* 0x0000000e0f0ea224 */ /* 0x002fc800078e02ff */
[----:B------:R-:W-:-:S04]  /*a0b0*/  @!P2 IMAD.SHL.U32 R14, R14, 0x2, RZ ;  /* 0x000000020e0ea824 */ /* 0x000fc800078e00ff */
[----:B--2---:R-:W-:Y:S01]  /*a0c0*/  @!P2 IMAD.WIDE R12, R14, 0x4, R12 ;  /* 0x000000040e0ca825 */ /* 0x004fe200078e020c */
[----:B------:R-:W-:-:S05]  /*a0d0*/  MOV R14, UR7 ;  /* 0x00000007000e7c02 */ /* 0x000fca0008000f00 */
[----:B------:R-:W-:-:S05]  /*a0e0*/  @!P2 IMAD.WIDE.U32 R12, R14, 0x8, R12 ;  /* 0x000000080e0ca825 */ /* 0x000fca00078e000c */
[----:B------:R0:W2:Y:S01]  /*a0f0*/  @!P2 LDG.E.64 R14, desc[UR14][R12.64] ;  /* 0x0000000e0c0ea981 */ /* 0x0000a2000c1e1b00 */
[----:B------:R-:W-:Y:S01]  /*a100*/  UIADD3 UR12, UPT, UPT, UR5, 0x1, URZ ;  /* 0x00000001050c7890 */ /* 0x000fe2000fffe0ff */
[----:B------:R-:W-:Y:S01]  /*a110*/  MOV R28, UR4 ;  /* 0x00000004001c7c02 */ /* 0x000fe20008000f00 */
[----:B------:R-:W1:Y:S01]  /*a120*/  S2R R22, SR_TID.X ;  /* 0x0000000000167919 */ /* 0x000e620000002100 */
[----:B0-----:R-:W0:Y:S03]  /*a130*/  S2R R12, SR_CTAID.X ;  /* 0x00000000000c7919 */ /* 0x001e260000002500 */
[----:B0-----:R-:W-:-:S04]  /*a140*/  ISETP.NE.AND P5, PT, R12, UR12, PT ;  /* 0x0000000c0c007c0c */ /* 0x001fc8000bfa5270 */
[----:B-1----:R-:W-:-:S13]  /*a150*/  ISETP.NE.OR P5, PT, R22, RZ, !P5 ;  /* 0x000000ff1600720c */ /* 0x002fda0006fa5670 */
[----:B------:R-:W0:Y:S01]  /*a160*/  @!P5 LDC R23, c[0x0][0x374] ;  /* 0x0000dd00ff17db82 */ /* 0x000e220000000800 */
[----:B------:R-:W-:-:S07]  /*a170*/  @!P5 LOP3.LUT R28, R28, 0x1, RZ, 0xc0, !PT ;  /* 0x000000011c1cd812 */ /* 0x000fce00078ec0ff */
[----:B------:R-:W1:Y:S08]  /*a180*/  @!P5 LDC R13, c[0x0][0x370] ;  /* 0x0000dc00ff0ddb82 */ /* 0x000e700000000800 */
[----:B------:R-:W3:Y:S01]  /*a190*/  @!P5 LDC.64 R26, c[0x0][0x3b8] ;  /* 0x0000ee00ff1adb82 */ /* 0x000ee20000000a00 */
[----:B------:R-:W-:Y:S01]  /*a1a0*/  UIADD3 UR12, UPT, UPT, UR5, 0x2, URZ ;  /* 0x00000002050c7890 */ /* 0x000fe2000fffe0ff */
[----:B0-----:R-:W-:-:S05]  /*a1b0*/  @!P5 IMAD R23, R28, R23, RZ ;  /* 0x000000171c17d224 */ /* 0x001fca00078e02ff */
[----:B------:R-:W-:Y:S01]  /*a1c0*/  ISETP.NE.AND P4, PT, R12, UR12, PT ;  /* 0x0000000c0c007c0c */ /* 0x000fe2000bf85270 */
[----:B-1----:R-:W-:-:S03]  /*a1d0*/  @!P5 IMAD R13, R23, R13, RZ ;  /* 0x0000000d170dd224 */ /* 0x002fc600078e02ff */
[----:B------:R-:W-:Y:S01]  /*a1e0*/  ISETP.NE.OR P4, PT, R22, RZ, !P4 ;  /* 0x000000ff1600720c */ /* 0x000fe20006785670 */
[----:B------:R-:W-:Y:S01]  /*a1f0*/  @!P5 IMAD.SHL.U32 R13, R13, 0x2, RZ ;  /* 0x000000020d0dd824 */ /* 0x000fe200078e00ff */
[----:B------:R-:W-:-:S03]  /*a200*/  UIADD3 UR12, UPT, UPT, UR5, 0x3, URZ ;  /* 0x00000003050c7890 */ /* 0x000fc6000fffe0ff */
[----:B---3--:R-:W-:Y:S01]  /*a210*/  @!P5 IMAD.WIDE R26, R13, 0x4, R26 ;  /* 0x000000040d1ad825 */ /* 0x008fe200078e021a */
[----:B------:R-:W-:Y:S02]  /*a220*/  MOV R13, UR10 ;  /* 0x0000000a000d7c02 */ /* 0x000fe40008000f00 */
[----:B------:R-:W-:-:S03]  /*a230*/  ISETP.NE.AND P1, PT, R12, UR12, PT ;  /* 0x0000000c0c007c0c */ /* 0x000fc6000bf25270 */
[----:B------:R-:W-:Y:S01]  /*a240*/  @!P5 IMAD.WIDE.U32 R26, R13, 0x8, R26 ;  /* 0x000000080d1ad825 */ /* 0x000fe200078e001a */
[----:B------:R-:W-:-:S04]  /*a250*/  ISETP.NE.OR P1, PT, R22, RZ, !P1 ;  /* 0x000000ff1600720c */ /* 0x000fc80004f25670 */
[----:B------:R0:W3:Y:S01]  /*a260*/  @!P5 LDG.E.64 R28, desc[UR14][R26.64] ;  /* 0x0000000e1a1cd981 */ /* 0x0000e2000c1e1b00 */
[----:B------:R-:W-:-:S08]  /*a270*/  UIADD3 UR12, UPT, UPT, UR5, 0x4, URZ ;  /* 0x00000004050c7890 */ /* 0x000fd0000fffe0ff */
[----:B------:R-:W1:Y:S01]  /*a280*/  @!P1 LDC.64 R30, c[0x0][0x3b8] ;  /* 0x0000ee00ff1e9b82 */ /* 0x000e620000000a00 */
[----:B0-----:R-:W-:-:S04]  /*a290*/  MOV R26, UR4 ;  /* 0x00000004001a7c02 */ /* 0x001fc80008000f00 */
[----:B------:R-:W-:-:S03]  /*a2a0*/  @!P4 LOP3.LUT R26, R26, 0x1, RZ, 0xc0, !PT ;  /* 0x000000011a1ac812 */ /* 0x000fc600078ec0ff */
[----:B------:R-:W0:Y:S08]  /*a2b0*/  @!P4 LDC R27, c[0x0][0x374] ;  /* 0x0000dd00ff1bcb82 */ /* 0x000e300000000800 */
[----:B------:R-:W4:Y:S08]  /*a2c0*/  @!P4 LDC R23, c[0x0][0x370] ;  /* 0x0000dc00ff17cb82 */ /* 0x000f300000000800 */
[----:B------:R-:W1:Y:S01]  /*a2d0*/  @!P1 LDC R13, c[0x0][0x374] ;  /* 0x0000dd00ff0d9b82 */ /* 0x000e620000000800 */
[----:B0-----:R-:W-:-:S02]  /*a2e0*/  @!P4 IMAD R27, R26, R27, RZ ;  /* 0x0000001b1a1bc224 */ /* 0x001fc400078e02ff */
[----:B------:R-:W-:-:S05]  /*a2f0*/  IMAD.U32 R26, RZ, RZ, UR4 ;  /* 0x00000004ff1a7e24 */ /* 0x000fca000f8e00ff */
[----:B------:R-:W-:Y:S01]  /*a300*/  @!P1 LOP3.LUT R26, R26, 0x1, RZ, 0xc0, !PT ;  /* 0x000000011a1a9812 */ /* 0x000fe200078ec0ff */
[----:B----4-:R-:W-:-:S05]  /*a310*/  @!P4 IMAD R23, R27, R23, RZ ;  /* 0x000000171b17c224 */ /* 0x010fca00078e02ff */
[----:B------:R-:W-:Y:S01]  /*a320*/  @!P4 SHF.L.U32 R23, R23, 0x1, RZ ;  /* 0x000000011717c819 */ /* 0x000fe200000006ff */
[----:B-1----:R-:W-:Y:S02]  /*a330*/  @!P1 IMAD R13, R26, R13, RZ ;  /* 0x0000000d1a0d9224 */ /* 0x002fe400078e02ff */
[----:B------:R-:W0:Y:S01]  /*a340*/  @!P4 LDC.64 R26, c[0x0][0x3b8] ;  /* 0x0000ee00ff1acb82 */ /* 0x000e220000000a00 */
[----:B------:R-:W-:Y:S01]  /*a350*/  ISETP.NE.AND P3, PT, R12, UR12, PT ;  /* 0x0000000c0c007c0c */ /* 0x000fe2000bf65270 */
[----:B0-----:R-:W-:Y:S01]  /*a360*/  @!P4 IMAD.WIDE R26, R23, 0x4, R26 ;  /* 0x00000004171ac825 */ /* 0x001fe200078e021a */
[----:B------:R-:W-:-:S05]  /*a370*/  MOV R23, UR18 ;  /* 0x0000001200177c02 */ /* 0x000fca0008000f00 */
[----:B------:R-:W-:-:S06]  /*a380*/  @!P4 IMAD.WIDE.U32 R26, R23, 0x8, R26 ;  /* 0x00000008171ac825 */ /* 0x000fcc00078e001a */
[----:B------:R-:W4:Y:S01]  /*a390*/  @!P4 LDG.E.64 R26, desc[UR14][R26.64] ;  /* 0x0000000e1a1ac981 */ /* 0x000f22000c1e1b00 */
[----:B------:R-:W-:Y:S01]  /*a3a0*/  ISETP.NE.OR P3, PT, R22, RZ, !P3 ;  /* 0x000000ff1600720c */ /* 0x000fe20005f65670 */
[----:B--2---:R-:W-:Y:S02]  /*a3b0*/  @!P2 FADD.FTZ R24, R24, R14 ;  /* 0x0000000e1818a221 */ /* 0x004fe40000010000 */
[----:B------:R-:W0:Y:S02]  /*a3c0*/  @!P1 LDC R14, c[0x0][0x370] ;  /* 0x0000dc00ff0e9b82 */ /* 0x000e240000000800 */
[----:B0-----:R-:W-:-:S04]  /*a3d0*/  @!P1 IMAD R13, R13, R14, RZ ;  /* 0x0000000e0d0d9224 */ /* 0x001fc800078e02ff */
[----:B------:R-:W-:-:S04]  /*a3e0*/  @!P1 IMAD.SHL.U32 R13, R13, 0x2, RZ ;  /* 0x000000020d0d9824 */ /* 0x000fc800078e00ff */
[----:B------:R-:W-:Y:S01]  /*a3f0*/  @!P1 IMAD.WIDE R30, R13, 0x4, R30 ;  /* 0x000000040d1e9825 */ /* 0x000fe200078e021e */
[----:B------:R-:W-:-:S05]  /*a400*/  MOV R13, UR17 ;  /* 0x00000011000d7c02 */ /* 0x000fca0008000f00 */
[----:B------:R-:W-:Y:S02]  /*a410*/  @!P1 IMAD.WIDE.U32 R30, R13, 0x8, R30 ;  /* 0x000000080d1e9825 */ /* 0x000fe400078e001e */
[----:B------:R-:W0:Y:S01]  /*a420*/  @!P3 LDC R13, c[0x0][0x374] ;  /* 0x0000dd00ff0dbb82 */ /* 0x000e220000000800 */
[----:B------:R-:W-:Y:S01]  /*a430*/  MOV R14, UR4 ;  /* 0x00000004000e7c02 */ /* 0x000fe20008000f00 */
[----:B------:R-:W-:Y:S02]  /*a440*/  @!P2 FADD.FTZ R25, R25, R15 ;  /* 0x0000000f1919a221 */ /* 0x000fe40000010000 */
[----:B------:R-:W2:Y:S01]  /*a450*/  @!P1 LDG.E.64 R30, desc[UR14][R30.64] ;  /* 0x0000000e1e1e9981 */ /* 0x000ea2000c1e1b00 */
[----:B------:R-:W-:-:S05]  /*a460*/  @!P3 LOP3.LUT R14, R14, 0x1, RZ, 0xc0, !PT ;  /* 0x000000010e0eb812 */ /* 0x000fca00078ec0ff */
[----:B0-----:R-:W-:Y:S02]  /*a470*/  @!P3 IMAD R13, R14, R13, RZ ;  /* 0x0000000d0e0db224 */ /* 0x001fe400078e02ff */
[----:B------:R-:W0:Y:S02]  /*a480*/  @!P3 LDC R14, c[0x0][0x370] ;  /* 0x0000dc00ff0ebb82 */ /* 0x000e240000000800 */
[----:B0-----:R-:W-:-:S06]  /*a490*/  @!P3 IMAD R13, R13, R14, RZ ;  /* 0x0000000e0d0db224 */ /* 0x001fcc00078e02ff */
[----:B------:R-:W0:Y:S01]  /*a4a0*/  @!P3 LDC.64 R14, c[0x0][0x3b8] ;  /* 0x0000ee00ff0ebb82 */ /* 0x000e220000000a00 */
[----:B------:R-:W-:-:S04]  /*a4b0*/  @!P3 IMAD.SHL.U32 R13, R13, 0x2, RZ ;  /* 0x000000020d0db824 */ /* 0x000fc800078e00ff */
[----:B0-----:R-:W-:Y:S01]  /*a4c0*/  @!P3 IMAD.WIDE R14, R13, 0x4, R14 ;  /* 0x000000040d0eb825 */ /* 0x001fe200078e020e */
[----:B------:R-:W-:-:S05]  /*a4d0*/  MOV R13, UR16 ;  /* 0x00000010000d7c02 */ /* 0x000fca0008000f00 */
[----:B------:R-:W-:-:S06]  /*a4e0*/  @!P3 IMAD.WIDE.U32 R14, R13, 0x8, R14 ;  /* 0x000000080d0eb825 */ /* 0x000fcc00078e000e */
[----:B------:R-:W2:Y:S01]  /*a4f0*/  @!P3 LDG.E.64 R14, desc[UR14][R14.64] ;  /* 0x0000000e0e0eb981 */ /* 0x000ea2000c1e1b00 */
[----:B------:R-:W-:-:S06]  /*a500*/  UIADD3 UR12, UPT, UPT, UR5, 0x5, URZ ;  /* 0x00000005050c7890 */ /* 0x000fcc000fffe0ff */
[----:B------:R-:W-:Y:S01]  /*a510*/  ISETP.NE.AND P2, PT, R12, UR12, PT ;  /* 0x0000000c0c007c0c */ /* 0x000fe2000bf45270 */
[----:B------:R-:W-:Y:S01]  /*a520*/  UIADD3 UR12, UPT, UPT, UR5, 0x6, URZ ;  /* 0x00000006050c7890 */ /* 0x000fe2000fffe0ff */
[----:B---3--:R-:W-:Y:S01]  /*a530*/  @!P5 FADD.FTZ R24, R24, R28 ;  /* 0x0000001c1818d221 */ /* 0x008fe20000010000 */
[----:B------:R-:W-:Y:S01]  /*a540*/  @!P5 FADD.FTZ R25, R25, R29 ;  /* 0x0000001d1919d221 */ /* 0x000fe20000010000 */
[----:B------:R-:W-:-:S03]  /*a550*/  ISETP.NE.OR P2, PT, R22, RZ, !P2 ;  /* 0x000000ff1600720c */ /* 0x000fc60005745670 */
[----:B------:R-:W-:-:S04]  /*a560*/  ISETP.NE.AND P5, PT, R12, UR12, PT ;  /* 0x0000000c0c007c0c */ /* 0x000fc8000bfa5270 */
[----:B------:R-:W-:-:S06]  /*a570*/  ISETP.NE.OR P5, PT, R22, RZ, !P5 ;  /* 0x000000ff1600720c */ /* 0x000fcc0006fa5670 */
[----:B------:R-:W0:Y:S08]  /*a580*/  @!P2 LDC R13, c[0x0][0x374] ;  /* 0x0000dd00ff0dab82 */ /* 0x000e300000000800 */
[----:B------:R-:W1:Y:S01]  /*a590*/  @!P2 LDC R23, c[0x0][0x370] ;  /* 0x0000dc00ff17ab82 */ /* 0x000e620000000800 */
[----:B------:R-:W-:Y:S01]  /*a5a0*/  UIADD3 UR12, UPT, UPT, UR5, 0x7, URZ ;  /* 0x00000007050c7890 */ /* 0x000fe2000fffe0ff */
[----:B----4-:R-:W-:-:S06]  /*a5b0*/  @!P4 FADD.FTZ R24, R24, R26 ;  /* 0x0000001a1818c221 */ /* 0x010fcc0000010000 */
[----:B------:R-:W3:Y:S01]  /*a5c0*/  @!P5 LDC R26, c[0x0][0x374] ;  /* 0x0000dd00ff1adb82 */ /* 0x000ee20000000800 */
[----:B------:R-:W-:Y:S01]  /*a5d0*/  @!P4 FADD.FTZ R25, R25, R27 ;  /* 0x0000001b1919c221 */ /* 0x000fe20000010000 */
[----:B------:R-:W-:Y:S02]  /*a5e0*/  MOV R27, UR4 ;  /* 0x00000004001b7c02 */ /* 0x000fe40008000f00 */
[----:B------:R-:W-:Y:S01]  /*a5f0*/  ISETP.NE.AND P4, PT, R12, UR12, PT ;  /* 0x0000000c0c007c0c */ /* 0x000fe2000bf85270 */
[----:B------:R-:W-:Y:S01]  /*a600*/  IMAD.U32 R12, RZ, RZ, UR4 ;  /* 0x00000004ff0c7e24 */ /* 0x000fe2000f8e00ff */
[----:B------:R-:W-:Y:S02]  /*a610*/  @!P2 LOP3.LUT R27, R27, 0x1, RZ, 0xc0, !PT ;  /* 0x000000011b1ba812 */ /* 0x000fe400078ec0ff */
[----:B------:R-:W-:Y:S02]  /*a620*/  ISETP.NE.OR P4, PT, R22, RZ, !P4 ;  /* 0x000000ff1600720c */ /* 0x000fe40006785670 */
[----:B------:R-:W-:Y:S01]  /*a630*/  @!P5 LOP3.LUT R12, R12, 0x1, RZ, 0xc0, !PT ;  /* 0x000000010c0cd812 */ /* 0x000fe200078ec0ff */
[----:B0-----:R-:W-:-:S02]  /*a640*/  @!P2 IMAD R13, R27, R13, RZ ;  /* 0x0000000d1b0da224 */ /* 0x001fc400078e02ff */
[----:B------:R-:W0:Y:S02]  /*a650*/  @!P5 LDC R27, c[0x0][0x370] ;  /* 0x0000dc00ff1bdb82 */ /* 0x000e240000000800 */
[----:B-1----:R-:W-:Y:S02]  /*a660*/  @!P2 IMAD R23, R13, R23, RZ ;  /* 0x000000170d17a224 */ /* 0x002fe400078e02ff */
[----:B---3--:R-:W-:-:S04]  /*a670*/  @!P5 IMAD R26, R12, R26, RZ ;  /* 0x0000001a0c1ad224 */ /* 0x008fc800078e02ff */
[----:B------:R-:W1:Y:S08]  /*a680*/  @!P2 LDC.64 R12, c[0x0][0x3b8] ;  /* 0x0000ee00ff0cab82 */ /* 0x000e700000000a00 */
[----:B------:R-:W3:Y:S01]  /*a690*/  @!P4 LDC R28, c[0x0][0x374] ;  /* 0x0000dd00ff1ccb82 */ /* 0x000ee20000000800 */
[----:B------:R-:W-:Y:S01]  /*a6a0*/  @!P2 SHF.L.U32 R29, R23, 0x1, RZ ;  /* 0x00000001171da819 */ /* 0x000fe200000006ff */
[----:B0-----:R-:W-:Y:S01]  /*a6b0*/  @!P5 IMAD R23, R26, R27, RZ ;  /* 0x0000001b1a17d224 */ /* 0x001fe200078e02ff */
[----:B------:R-:W-:Y:S01]  /*a6c0*/  MOV R27, UR4 ;  /* 0x00000004001b7c02 */ /* 0x000fe20008000f00 */
[----:B------:R-:W-:-:S03]  /*a6d0*/  IMAD.U32 R26, RZ, RZ, UR21 ;  /* 0x00000015ff1a7e24 */ /* 0x000fc6000f8e00ff */
[----:B------:R-:W-:Y:S01]  /*a6e0*/  @!P4 LOP3.LUT R27, R27, 0x1, RZ, 0xc0, !PT ;  /* 0x000000011b1bc812 */ /* 0x000fe200078ec0ff */
[----:B-1----:R-:W-:-:S04]  /*a6f0*/  @!P2 IMAD.WIDE R12, R29, 0x4, R12 ;  /* 0x000000041d0ca825 */ /* 0x002fc800078e020c */
[----:B------:R-:W-:-:S04]  /*a700*/  @!P2 IMAD.WIDE.U32 R12, R26, 0x8, R12 ;  /* 0x000000081a0ca825 */ /* 0x000fc800078e000c */
[----:B---3--:R-:W-:Y:S02]  /*a710*/  @!P4 IMAD R28, R27, R28, RZ ;  /* 0x0000001c1b1cc224 */ /* 0x008fe400078e02ff */
[----:B------:R-:W0:Y:S01]  /*a720*/  @!P5 LDC.64 R26, c[0x0][0x3b8] ;  /* 0x0000ee00ff1adb82 */ /* 0x000e220000000a00 */
[----:B------:R-:W-:Y:S01]  /*a730*/  @!P5 SHF.L.U32 R23, R23, 0x1, RZ ;  /* 0x000000011717d819 */ /* 0x000fe200000006ff */
[----:B------:R-:W3:Y:S06]  /*a740*/  @!P2 LDG.E.64 R12, desc[UR14][R12.64] ;  /* 0x0000000e0c0ca981 */ /* 0x000eec000c1e1b00 */
[----:B------:R-:W1:Y:S01]  /*a750*/  @!P4 LDC R29, c[0x0][0x370] ;  /* 0x0000dc00ff1dcb82 */ /* 0x000e620000000800 */
[----:B0-----:R-:W-:-:S04]  /*a760*/  @!P5 IMAD.WIDE R26, R23, 0x4, R26 ;  /* 0x00000004171ad825 */ /* 0x001fc800078e021a */
[----:B-1----:R-:W-:-:S04]  /*a770*/  @!P4 IMAD R23, R28, R29, RZ ;  /* 0x0000001d1c17c224 */ /* 0x002fc800078e02ff */
[----:B------:R-:W-:Y:S02]  /*a780*/  @!P4 IMAD.SHL.U32 R23, R23, 0x2, RZ ;  /* 0x000000021717c824 */ /* 0x000fe400078e00ff */
[----:B--2---:R-:W-:Y:S01]  /*a790*/  @!P1 FADD.FTZ R24, R24, R30 ;  /* 0x0000001e18189221 */ /* 0x004fe20000010000 */
[----:B------:R-:W-:-:S05]  /*a7a0*/  MOV R30, UR20 ;  /* 0x00000014001e7c02 */ /* 0x000fca0008000f00 */
[----:B------:R-:W-:Y:S02]  /*a7b0*/  @!P5 IMAD.WIDE.U32 R28, R30, 0x8, R26 ;  /* 0x000000081e1cd825 */ /* 0x000fe400078e001a */
[----:B------:R-:W0:Y:S04]  /*a7c0*/  @!P4 LDC.64 R26, c[0x0][0x3b8] ;  /* 0x0000ee00ff1acb82 */ /* 0x000e280000000a00 */
[----:B------:R-:W2:Y:S01]  /*a7d0*/  @!P5 LDG.E.64 R28, desc[UR14][R28.64] ;  /* 0x0000000e1c1cd981 */ /* 0x000ea2000c1e1b00 */
[----:B0-----:R-:W-:-:S04]  /*a7e0*/  @!P4 IMAD.WIDE R26, R23, 0x4, R26 ;  /* 0x00000004171ac825 */ /* 0x001fc800078e021a */
[----:B------:R-:W-:Y:S01]  /*a7f0*/  @!P3 FADD.FTZ R24, R24, R14 ;  /* 0x0000000e1818b221 */ /* 0x000fe20000010000 */
[----:B------:R-:W-:-:S05]  /*a800*/  MOV R14, UR19 ;  /* 0x00000013000e7c02 */ /* 0x000fca0008000f00 */
[----:B------:R-:W-:-:S06]  /*a810*/  @!P4 IMAD.WIDE.U32 R26, R14, 0x8, R26 ;  /* 0x000000080e1ac825 */ /* 0x000fcc00078e001a */
[----:B------:R-:W4:Y:S01]  /*a820*/  @!P4 LDG.E.64 R26, desc[UR14][R26.64] ;  /* 0x0000000e1a1ac981 */ /* 0x000f22000c1e1b00 */
[----:B------:R-:W0:Y:S01]  /*a830*/  LDCU UR13, c[0x0][0x374] ;  /* 0x00006e80ff0d77ac */ /* 0x000e220008000800 */
[----:B------:R-:W1:Y:S01]  /*a840*/  LDCU UR12, c[0x0][0x370] ;  /* 0x00006e00ff0c77ac */ /* 0x000e620008000800 */
[----:B------:R-:W-:Y:S01]  /*a850*/  @!P1 FADD.FTZ R25, R25, R31 ;  /* 0x0000001f19199221 */ /* 0x000fe20000010000 */
[----:B------:R-:W-:-:S03]  /*a860*/  UIADD3 UR5, UPT, UPT, UR5, 0x8, URZ ;  /* 0x0000000805057890 */ /* 0x000fc6000fffe0ff */
[----:B------:R-:W-:Y:S01]  /*a870*/  @!P3 FADD.FTZ R25, R25, R15 ;  /* 0x0000000f1919b221 */ /* 0x000fe20000010000 */
        /* <DEDUP_REMOVED lines=11> */
[----:B---3--:R-:W-:Y:S01]  /*a930*/  @!P2 FADD.FTZ R24, R24, R12 ;  /* 0x0000000c1818a221 */ /* 0x008fe20000010000 */
[----:B------:R-:W-:-:S03]  /*a940*/  @!P2 FADD.FTZ R25, R25, R13 ;  /* 0x0000000d1919a221 */ /* 0x000fc60000010000 */
[----:B--2---:R-:W-:Y:S01]  /*a950*/  @!P5 FADD.FTZ R24, R24, R28 ;  /* 0x0000001c1818d221 */ /* 0x004fe20000010000 */
[----:B------:R-:W-:-:S03]  /*a960*/  @!P5 FADD.FTZ R25, R25, R29 ;  /* 0x0000001d1919d221 */ /* 0x000fc60000010000 */
[----:B----4-:R-:W-:Y:S01]  /*a970*/  @!P4 FADD.FTZ R24, R24, R26 ;  /* 0x0000001a1818c221 */ /* 0x010fe20000010000 */
[----:B------:R-:W-:Y:S01]  /*a980*/  @!P4 FADD.FTZ R25, R25, R27 ;  /* 0x0000001b1919c221 */ /* 0x000fe20000010000 */
[----:B------:R-:W-:Y:S06]  /*a990*/  BRA.U UP0, `(.L_x_3903) ;  /* 0xfffffff500a07547 */ /* 0x000fec000b83ffff */
[----:B------:R-:W-:-:S05]  /*a9a0*/  UMOV UR5, UR12 ;  /* 0x0000000c00057c82 */ /* 0x000fca0008000000 */
.L_x_3902:
[----:B------:R-:W0:Y:S02]  /*a9b0*/  LDCU UR7, c[0x0][0x370] ;  /* 0x00006e00ff0777ac */ /* 0x000e240008000800 */
[----:B0-----:R-:W-:-:S09]  /*a9c0*/  ULOP3.LUT UP0, URZ, UR7, 0x7, URZ, 0xc0, !UPT ;  /* 0x0000000707ff7892 */ /* 0x001fd2000f80c0ff */
[----:B------:R-:W-:Y:S05]  /*a9d0*/  BRA.U !UP0, `(.L_x_3898) ;  /* 0x0000000908447547 */ /* 0x000fea000b800000 */
[----:B------:R-:W0:Y:S02]  /*a9e0*/  LDCU UR7, c[0x0][0x370] ;  /* 0x00006e00ff0777ac */ /* 0x000e240008000800 */
[----:B0-----:R-:W-:-:S04]  /*a9f0*/  ULOP3.LUT UR7, UR7, 0x7, URZ, 0xc0, !UPT ;  /* 0x0000000707077892 */ /* 0x001fc8000f8ec0ff */
[----:B------:R-:W-:-:S04]  /*aa00*/  UIADD3 UR7, UPT, UPT, UR7, -0x1, URZ ;  /* 0xffffffff07077890 */ /* 0x000fc8000fffe0ff */
[----:B------:R-:W-:-:S09]  /*aa10*/  UISETP.GE.U32.AND UP0, UPT, UR7, 0x3, UPT ;  /* 0x000000030700788c */ /* 0x000fd2000bf06070 */
[----:B------:R-:W-:Y:S05]  /*aa20*/  BRA.U !UP0, `(.L_x_3904) ;  /* 0x0000000508287547 */ /* 0x000fea000b800000 */
[----:B------:R-:W0:Y:S01]  /*aa30*/  S2R R28, SR_CTAID.X ;  /* 0x00000000001c7919 */ /* 0x000e220000002500 */
[----:B---34-:R-:W-:Y:S02]  /*aa40*/  MOV R12, UR4 ;  /* 0x00000004000c7c02 */ /* 0x018fe40008000f00 */
[----:B0-----:R-:W-:-:S04]  /*aa50*/  ISETP.NE.AND P2, PT, R28, UR5, PT ;  /* 0x000000051c007c0c */ /* 0x001fc8000bf45270 */
[----:B------:R-:W-:-:S13]  /*aa60*/  ISETP.NE.OR P2, PT, R22, RZ, !P2 ;  /* 0x000000ff1600720c */ /* 0x000fda0005745670 */
[----:B--2---:R-:W0:Y:S01]  /*aa70*/  @!P2 LDC R14, c[0x0][0x374] ;  /* 0x0000dd00ff0eab82 */ /* 0x004e220000000800 */
[----:B------:R-:W-:Y:S01]  /*aa80*/  @!P2 LOP3.LUT R12, R12, 0x1, RZ, 0xc0, !PT ;  /* 0x000000010c0ca812 */ /* 0x000fe200078ec0ff */
[----:B-1----:R-:W1:Y:S06]  /*aa90*/  @!P2 S2R R15, SR_CTAID.Y ;  /* 0x00000000000fa919 */ /* 0x002e6c0000002600 */
[----:B------:R-:W2:Y:S01]  /*aaa0*/  @!P2 LDC R23, c[0x0][0x370] ;  /* 0x0000dc00ff17ab82 */ /* 0x000ea20000000800 */
[----:B0-----:R-:W-:-:S04]  /*aab0*/  @!P2 IMAD R12, R12, R14, RZ ;  /* 0x0000000e0c0ca224 */ /* 0x001fc800078e02ff */
[----:B--2---:R-:W-:-:S03]  /*aac0*/  @!P2 IMAD R23, R12, R23, RZ ;  /* 0x000000170c17a224 */ /* 0x004fc600078e02ff */
[----:B------:R-:W0:Y:S01]  /*aad0*/  @!P2 LDC.64 R12, c[0x0][0x3b8] ;  /* 0x0000ee00ff0cab82 */ /* 0x000e220000000a00 */
[----:B-1----:R-:W-:Y:S02]  /*aae0*/  @!P2 IMAD R15, R14, UR5, R15 ;  /* 0x000000050e0fac24 */ /* 0x002fe4000f8e020f */
[----:B------:R-:W-:-:S04]  /*aaf0*/  @!P2 IMAD.SHL.U32 R23, R23, 0x2, RZ ;  /* 0x000000021717a824 */ /* 0x000fc800078e00ff */
[----:B0-----:R-:W-:-:S04]  /*ab00*/  @!P2 IMAD.WIDE R12, R23, 0x4, R12 ;  /* 0x00000004170ca825 */ /* 0x001fc800078e020c */
[----:B------:R-:W-:-:S06]  /*ab10*/  @!P2 IMAD.WIDE.U32 R12, R15, 0x8, R12 ;  /* 0x000000080f0ca825 */ /* 0x000fcc00078e000c */
[----:B------:R-:W2:Y:S01]  /*ab20*/  @!P2 LDG.E.64 R12, desc[UR14][R12.64] ;  /* 0x0000000e0c0ca981 */ /* 0x000ea2000c1e1b00 */
[----:B------:R-:W-:-:S06]  /*ab30*/  UIADD3 UR7, UPT, UPT, UR5, 0x1, URZ ;  /* 0x0000000105077890 */ /* 0x000fcc000fffe0ff */
[----:B------:R-:W-:-:S04]  /*ab40*/  ISETP.NE.AND P1, PT, R28, UR7, PT ;  /* 0x000000071c007c0c */ /* 0x000fc8000bf25270 */
[----:B------:R-:W-:-:S13]  /*ab50*/  ISETP.NE.OR P1, PT, R22, RZ, !P1 ;  /* 0x000000ff1600720c */ /* 0x000fda0004f25670 */
[----:B------:R-:W0:Y:S01]  /*ab60*/  @!P1 S2R R15, SR_CTAID.Y ;  /* 0x00000000000f9919 */ /* 0x000e220000002600 */
[----:B------:R-:W1:Y:S08]  /*ab70*/  @!P1 LDC R23, c[0x0][0x374] ;  /* 0x0000dd00ff179b82 */ /* 0x000e700000000800 */
[----:B------:R-:W3:Y:S01]  /*ab80*/  @!P1 LDC R14, c[0x0][0x370] ;  /* 0x0000dc00ff0e9b82 */ /* 0x000ee20000000800 */
[----:B--2---:R-:W-:Y:S01]  /*ab90*/  @!P2 FADD.FTZ R24, R24, R12 ;  /* 0x0000000c1818a221 */ /* 0x004fe20000010000 */
[----:B------:R-:W-:-:S04]  /*aba0*/  MOV R12, UR4 ;  /* 0x00000004000c7c02 */ /* 0x000fc80008000f00 */
[----:B------:R-:W-:-:S05]  /*abb0*/  @!P1 LOP3.LUT R12, R12, 0x1, RZ, 0xc0, !PT ;  /* 0x000000010c0c9812 */ /* 0x000fca00078ec0ff */
[----:B-1----:R-:W-:Y:S02]  /*abc0*/  @!P1 IMAD R26, R12, R23, RZ ;  /* 0x000000170c1a9224 */ /* 0x002fe400078e02ff */
[----:B------:R-:W-:Y:S02]  /*abd0*/  @!P1 IMAD R12, R23, UR5, R23 ;  /* 0x00000005170c9c24 */ /* 0x000fe4000f8e0217 */
[----:B---3--:R-:W-:-:S03]  /*abe0*/  @!P1 IMAD R26, R26, R14, RZ ;  /* 0x0000000e1a1a9224 */ /* 0x008fc600078e02ff */
[----:B0-----:R-:W-:Y:S01]  /*abf0*/  @!P1 IADD3 R12, PT, PT, R12, R15, RZ ;  /* 0x0000000f0c0c9210 */ /* 0x001fe20007ffe0ff */
[----:B------:R-:W-:Y:S01]  /*ac00*/  @!P1 IMAD.SHL.U32 R26, R26, 0x2, RZ ;  /* 0x000000021a1a9824 */ /* 0x000fe200078e00ff */
[----:B------:R-:W0:Y:S03]  /*ac10*/  @!P1 LDC.64 R14, c[0x0][0x3b8] ;  /* 0x0000ee00ff0e9b82 */ /* 0x000e260000000a00 */
[----:B0-----:R-:W-:-:S04]  /*ac20*/  @!P1 IMAD.WIDE R14, R26, 0x4, R14 ;  /* 0x000000041a0e9825 */ /* 0x001fc800078e020e */
[----:B------:R-:W-:-:S06]  /*ac30*/  @!P1 IMAD.WIDE.U32 R14, R12, 0x8, R14 ;  /* 0x000000080c0e9825 */ /* 0x000fcc00078e000e */
[----:B------:R-:W2:Y:S01]  /*ac40*/  @!P1 LDG.E.64 R14, desc[UR14][R14.64] ;  /* 0x0000000e0e0e9981 */ /* 0x000ea2000c1e1b00 */
[----:B------:R-:W-:Y:S01]  /*ac50*/  UIADD3 UR7, UPT, UPT, UR5, 0x2, URZ ;  /* 0x0000000205077890 */ /* 0x000fe2000fffe0ff */
[----:B------:R-:W-:Y:S01]  /*ac60*/  MOV R12, UR4 ;  /* 0x00000004000c7c02 */ /* 0x000fe20008000f00 */
[----:B------:R-:W-:Y:S01]  /*ac70*/  @!P2 FADD.FTZ R25, R25, R13 ;  /* 0x0000000d1919a221 */ /* 0x000fe20000010000 */
[----:B------:R-:W-:-:S03]  /*ac80*/  UIADD3 UR10, UPT, UPT, UR5, 0x3, URZ ;  /* 0x00000003050a7890 */ /* 0x000fc6000fffe0ff */
[----:B------:R-:W-:-:S03]  /*ac90*/  ISETP.NE.AND P3, PT, R28, UR7, PT ;  /* 0x000000071c007c0c */ /* 0x000fc6000bf65270 */
[----:B------:R-:W-:Y:S02]  /*aca0*/  ISETP.NE.AND P4, PT, R28, UR10, PT ;  /* 0x0000000a1c007c0c */ /* 0x000fe4000bf85270 */
[C---:B------:R-:W-:Y:S02]  /*acb0*/  ISETP.NE.OR P3, PT, R22.reuse, RZ, !P3 ;  /* 0x000000ff1600720c */ /* 0x040fe40005f65670 */
[----:B------:R-:W-:-:S11]  /*acc0*/  ISETP.NE.OR P2, PT, R22, RZ, !P4 ;  /* 0x000000ff1600720c */ /* 0x000fd60006745670 */
[----:B------:R-:W0:Y:S01]  /*acd0*/  @!P3 LDC R23, c[0x0][0x374] ;  /* 0x0000dd00ff17bb82 */ /* 0x000e220000000800 */
[----:B------:R-:W-:Y:S01]  /*ace0*/  @!P3 LOP3.LUT R12, R12, 0x1, RZ, 0xc0, !PT ;  /* 0x000000010c0cb812 */ /* 0x000fe200078ec0ff */
[----:B------:R-:W1:Y:S06]  /*acf0*/  @!P3 S2R R26, SR_CTAID.Y ;  /* 0x00000000001ab919 */ /* 0x000e6c0000002600 */
[----:B------:R-:W3:Y:S01]  /*ad00*/  @!P3 LDC R27, c[0x0][0x370] ;  /* 0x0000dc00ff1bbb82 */ /* 0x000ee20000000800 */
[----:B0-----:R-:W-:-:S04]  /*ad10*/  @!P3 IMAD R12, R12, R23, RZ ;  /* 0x000000170c0cb224 */ /* 0x001fc800078e02ff */
[----:B---3--:R-:W-:-:S03]  /*ad20*/  @!P3 IMAD R27, R12, R27, RZ ;  /* 0x0000001b0c1bb224 */ /* 0x008fc600078e02ff */
[----:B------:R-:W0:Y:S02]  /*ad30*/  @!P3 LDC.64 R12, c[0x0][0x3b8] ;  /* 0x0000ee00ff0cbb82 */ /* 0x000e240000000a00 */
[----:B------:R-:W-:-:S05]  /*ad40*/  @!P3 SHF.L.U32 R27, R27, 0x1, RZ ;  /* 0x000000011b1bb819 */ /* 0x000fca00000006ff */
[----:B0-----:R-:W-:Y:S02]  /*ad50*/  @!P3 IMAD.WIDE R12, R27, 0x4, R12 ;  /* 0x000000041b0cb825 */ /* 0x001fe400078e020c */
[----:B------:R-:W0:Y:S02]  /*ad60*/  @!P2 LDC R27, c[0x0][0x374] ;  /* 0x0000dd00ff1bab82 */ /* 0x000e240000000800 */
[----:B--2---:R-:W-:Y:S01]  /*ad70*/  @!P1 FADD.FTZ R24, R24, R14 ;  /* 0x0000000e18189221 */ /* 0x004fe20000010000 */
[----:B-1----:R-:W-:Y:S02]  /*ad80*/  @!P3 IMAD R14, R23, UR7, R26 ;  /* 0x00000007170ebc24 */ /* 0x002fe4000f8e021a */
[----:B------:R-:W-:-:S03]  /*ad90*/  @!P1 FADD.FTZ R25, R25, R15 ;  /* 0x0000000f19199221 */ /* 0x000fc60000010000 */
[----:B------:R-:W1:Y:S01]  /*ada0*/  @!P2 LDC R26, c[0x0][0x370] ;  /* 0x0000dc00ff1aab82 */ /* 0x000e620000000800 */
[----:B------:R-:W2:Y:S01]  /*adb0*/  @!P2 S2R R23, SR_CTAID.Y ;  /* 0x000000000017a919 */ /* 0x000ea20000002600 */
[----:B------:R-:W-:-:S04]  /*adc0*/  @!P3 IMAD.WIDE.U32 R14, R14, 0x8, R12 ;  /* 0x000000080e0eb825 */ /* 0x000fc800078e000c */
[----:B------:R-:W-:Y:S02]  /*add0*/  IMAD.U32 R12, RZ, RZ, UR4 ;  /* 0x00000004ff0c7e24 */ /* 0x000fe4000f8e00ff */
[----:B------:R-:W3:Y:S03]  /*ade0*/  @!P3 LDG.E.64 R14, desc[UR14][R14.64] ;  /* 0x0000000e0e0eb981 */ /* 0x000ee6000c1e1b00 */
[----:B------:R-:W-:-:S05]  /*adf0*/  @!P2 LOP3.LUT R12, R12, 0x1, RZ, 0xc0, !PT ;  /* 0x000000010c0ca812 */ /* 0x000fca00078ec0ff */
[----:B0-----:R-:W-:-:S04]  /*ae00*/  @!P2 IMAD R12, R12, R27, RZ ;  /* 0x0000001b0c0ca224 */ /* 0x001fc800078e02ff */
[----:B-1----:R-:W-:Y:S02]  /*ae10*/  @!P2 IMAD R26, R12, R26, RZ ;  /* 0x0000001a0c1aa224 */ /* 0x002fe400078e02ff */
[----:B------:R-:W0:Y:S03]  /*ae20*/  @!P2 LDC.64 R12, c[0x0][0x3b8] ;  /* 0x0000ee00ff0cab82 */ /* 0x000e260000000a00 */
[----:B------:R-:W-:Y:S01]  /*ae30*/  @!P2 SHF.L.U32 R26, R26, 0x1, RZ ;  /* 0x000000011a1aa819 */ /* 0x000fe200000006ff */
[----:B--2---:R-:W-:-:S04]  /*ae40*/  @!P2 IMAD R23, R27, UR10, R23 ;  /* 0x0000000a1b17ac24 */ /* 0x004fc8000f8e0217 */
[----:B0-----:R-:W-:-:S04]  /*ae50*/  @!P2 IMAD.WIDE R12, R26, 0x4, R12 ;  /* 0x000000041a0ca825 */ /* 0x001fc800078e020c */
[----:B------:R-:W-:-:S06]  /*ae60*/  @!P2 IMAD.WIDE.U32 R12, R23, 0x8, R12 ;  /* 0x00000008170ca825 */ /* 0x000fcc00078e000c */
[----:B------:R-:W2:Y:S01]  /*ae70*/  @!P2 LDG.E.64 R12, desc[UR14][R12.64] ;  /* 0x0000000e0c0ca981 */ /* 0x000ea2000c1e1b00 */
[----:B------:R-:W-:Y:S01]  /*ae80*/  UIADD3 UR5, UPT, UPT, UR5, 0x4, URZ ;  /* 0x0000000405057890 */ /* 0x000fe2000fffe0ff */
[----:B---3--:R-:W-:Y:S01]  /*ae90*/  @!P3 FADD.FTZ R24, R24, R14 ;  /* 0x0000000e1818b221 */ /* 0x008fe20000010000 */
[----:B------:R-:W-:-:S03]  /*aea0*/  @!P3 FADD.FTZ R25, R25, R15 ;  /* 0x0000000f1919b221 */ /* 0x000fc60000010000 */
[----:B--2---:R-:W-:Y:S01]  /*aeb0*/  @!P2 FADD.FTZ R24, R24, R12 ;  /* 0x0000000c1818a221 */ /* 0x004fe20000010000 */
[----:B------:R-:W-:-:S07]  /*aec0*/  @!P2 FADD.FTZ R25, R25, R13 ;  /* 0x0000000d1919a221 */ /* 0x000fce0000010000 */
.L_x_3904:
[----:B------:R-:W0:Y:S02]  /*aed0*/  LDCU UR7, c[0x0][0x370] ;  /* 0x00006e00ff0777ac */ /* 0x000e240008000800 */
[----:B0-----:R-:W-:-:S09]  /*aee0*/  ULOP3.LUT UP0, UR7, UR7, 0x3, URZ, 0xc0, !UPT ;  /* 0x0000000307077892 */ /* 0x001fd2000f80c0ff */
[----:B------:R-:W-:Y:S05]  /*aef0*/  BRA.U !UP0, `(.L_x_3898) ;  /* 0x0000000108fc7547 */ /* 0x000fea000b800000 */
[----:B------:R-:W-:-:S09]  /*af00*/  UISETP.NE.AND UP0, UPT, UR7, 0x1, UPT ;  /* 0x000000010700788c */ /* 0x000fd2000bf05270 */
[----:B------:R-:W-:Y:S05]  /*af10*/  BRA.U !UP0, `(.L_x_3905) ;  /* 0x0000000108987547 */ /* 0x000fea000b800000 */
[----:B------:R-:W0:Y:S01]  /*af20*/  S2R R23, SR_CTAID.X ;  /* 0x0000000000177919 */ /* 0x000e220000002500 */
[----:B------:R-:W-:Y:S02]  /*af30*/  MOV R13, UR4 ;  /* 0x00000004000d7c02 */ /* 0x000fe40008000f00 */
[----:B0-----:R-:W-:-:S04]  /*af40*/  ISETP.NE.AND P1, PT, R23, UR5, PT ;  /* 0x0000000517007c0c */ /* 0x001fc8000bf25270 */
[----:B------:R-:W-:-:S13]  /*af50*/  ISETP.NE.OR P1, PT, R22, RZ, !P1 ;  /* 0x000000ff1600720c */ /* 0x000fda0004f25670 */
[----:B--2---:R-:W0:Y:S01]  /*af60*/  @!P1 S2R R14, SR_CTAID.Y ;  /* 0x00000000000e9919 */ /* 0x004e220000002600 */
[----:B---34-:R-:W1:Y:S01]  /*af70*/  @!P1 LDC R12, c[0x0][0x374] ;  /* 0x0000dd00ff0c9b82 */ /* 0x018e620000000800 */
[----:B------:R-:W-:-:S05]  /*af80*/  @!P1 LOP3.LUT R13, R13, 0x1, RZ, 0xc0, !PT ;  /* 0x000000010d0d9812 */ /* 0x000fca00078ec0ff */
[----:B-1----:R-:W-:Y:S02]  /*af90*/  @!P1 IMAD R15, R13, R12, RZ ;  /* 0x0000000c0d0f9224 */ /* 0x002fe400078e02ff */
[----:B0-----:R-:W-:Y:S02]  /*afa0*/  @!P1 IMAD R14, R12, UR5, R14 ;  /* 0x000000050c0e9c24 */ /* 0x001fe4000f8e020e */
[----:B------:R-:W0:Y:S02]  /*afb0*/  @!P1 LDC R12, c[0x0][0x370] ;  /* 0x0000dc00ff0c9b82 */ /* 0x000e240000000800 */
[----:B0-----:R-:W-:-:S06]  /*afc0*/  @!P1 IMAD R15, R15, R12, RZ ;  /* 0x0000000c0f0f9224 */ /* 0x001fcc00078e02ff */
[----:B------:R-:W0:Y:S01]  /*afd0*/  @!P1 LDC.64 R12, c[0x0][0x3b8] ;  /* 0x0000ee00ff0c9b82 */ /* 0x000e220000000a00 */
        /* <DEDUP_REMOVED lines=8> */
[----:B------:R-:W1:Y:S01]  /*b060*/  @!P2 LDC R15, c[0x0][0x374] ;  /* 0x0000dd00ff0fab82 */ /* 0x000e620000000800 */
[----:B--2---:R-:W-:Y:S01]  /*b070*/  @!P1 FADD.FTZ R24, R24, R12 ;  /* 0x0000000c18189221 */ /* 0x004fe20000010000 */
[----:B------:R-:W-:-:S06]  /*b080*/  @!P1 FADD.FTZ R25, R25, R13 ;  /* 0x0000000d19199221 */ /* 0x000fcc0000010000 */
[----:B------:R-:W2:Y:S01]  /*b090*/  @!P2 LDC R12, c[0x0][0x370] ;  /* 0x0000dc00ff0cab82 */ /* 0x000ea20000000800 */
[----:B------:R-:W-:-:S04]  /*b0a0*/  MOV R13, UR4 ;  /* 0x00000004000d7c02 */ /* 0x000fc80008000f00 */
[----:B------:R-:W-:-:S05]  /*b0b0*/  @!P2 LOP3.LUT R13, R13, 0x1, RZ, 0xc0, !PT ;  /* 0x000000010d0da812 */ /* 0x000fca00078ec0ff */
[----:B-1----:R-:W-:Y:S02]  /*b0c0*/  @!P2 IMAD R13, R13, R15, RZ ;  /* 0x0000000f0d0da224 */ /* 0x002fe400078e02ff */
[----:B------:R-:W-:-:S05]  /*b0d0*/  @!P2 IMAD R15, R15, UR5, R15 ;  /* 0x000000050f0fac24 */ /* 0x000fca000f8e020f */
[----:B0-----:R-:W-:Y:S01]  /*b0e0*/  @!P2 IADD3 R14, PT, PT, R15, R14, RZ ;  /* 0x0000000e0f0ea210 */ /* 0x001fe20007ffe0ff */
[----:B--2---:R-:W-:Y:S02]  /*b0f0*/  @!P2 IMAD R15, R13, R12, RZ ;  /* 0x0000000c0d0fa224 */ /* 0x004fe400078e02ff */
[----:B------:R-:W0:Y:S02]  /*b100*/  @!P2 LDC.64 R12, c[0x0][0x3b8] ;  /* 0x0000ee00ff0cab82 */ /* 0x000e240000000a00 */
[----:B------:R-:W-:-:S04]  /*b110*/  @!P2 IMAD.SHL.U32 R15, R15, 0x2, RZ ;  /* 0x000000020f0fa824 */ /* 0x000fc800078e00ff */
[----:B0-----:R-:W-:-:S04]  /*b120*/  @!P2 IMAD.WIDE R12, R15, 0x4, R12 ;  /* 0x000000040f0ca825 */ /* 0x001fc800078e020c */
[----:B------:R-:W-:-:S06]  /*b130*/  @!P2 IMAD.WIDE.U32 R12, R14, 0x8, R12 ;  /* 0x000000080e0ca825 */ /* 0x000fcc00078e000c */
[----:B------:R-:W2:Y:S01]  /*b140*/  @!P2 LDG.E.64 R12, desc[UR14][R12.64] ;  /* 0x0000000e0c0ca981 */ /* 0x000ea2000c1e1b00 */
[----:B------:R-:W-:Y:S01]  /*b150*/  UIADD3 UR5, UPT, UPT, UR5, 0x2, URZ ;  /* 0x0000000205057890 */ /* 0x000fe2000fffe0ff */
[----:B--2---:R-:W-:Y:S01]  /*b160*/  @!P2 FADD.FTZ R24, R24, R12 ;  /* 0x0000000c1818a221 */ /* 0x004fe20000010000 */
[----:B------:R-:W-:-:S10]  /*b170*/  @!P2 FADD.FTZ R25, R25, R13 ;  /* 0x0000000d1919a221 */ /* 0x000fd40000010000 */
.L_x_3905:
[----:B---34-:R-:W0:Y:S01]  /*b180*/  S2R R12, SR_CTAID.X ;  /* 0x00000000000c7919 */ /* 0x018e220000002500 */
[----:B------:R-:W-:Y:S01]  /*b190*/  BSSY.RECONVERGENT B0, `(.L_x_3898) ;  /* 0x0000015000007945 */ /* 0x000fe20003800200 */
[----:B0-----:R-:W-:Y:S02]  /*b1a0*/  ISETP.NE.AND P1, PT, R12, UR5, PT ;  /* 0x000000050c007c0c */ /* 0x001fe4000bf25270 */
[----:B------:R-:W0:Y:S02]  /*b1b0*/  LDC R12, c[0x0][0x370] ;  /* 0x0000dc00ff0c7b82 */ /* 0x000e240000000800 */
[----:B------:R-:W-:Y:S02]  /*b1c0*/  ISETP.NE.OR P1, PT, R22, RZ, !P1 ;  /* 0x000000ff1600720c */ /* 0x000fe40004f25670 */
[----:B0-----:R-:W-:-:S04]  /*b1d0*/  LOP3.LUT R12, R12, 0x1, RZ, 0xc0, !PT ;  /* 0x000000010c0c7812 */ /* 0x001fc800078ec0ff */
[----:B------:R-:W-:-:S13]  /*b1e0*/  ISETP.NE.U32.OR P1, PT, R12, 0x1, P1 ;  /* 0x000000010c00780c */ /* 0x000fda0000f25470 */
[----:B------:R-:W-:Y:S05]  /*b1f0*/  @P1 BRA `(.L_x_3906) ;  /* 0x0000000000381947 */ /* 0x000fea0003800000 */
[----:B--2---:R-:W0:Y:S01]  /*b200*/  S2R R14, SR_CTAID.Y ;  /* 0x00000000000e7919 */ /* 0x004e220000002600 */
[----:B------:R-:W0:Y:S01]  /*b210*/  LDC R13, c[0x0][0x374] ;  /* 0x0000dd00ff0d7b82 */ /* 0x000e220000000800 */
[----:B------:R-:W-:-:S07]  /*b220*/  ULOP3.LUT UR7, UR4, 0x1, URZ, 0xc0, !UPT ;  /* 0x0000000104077892 */ /* 0x000fce000f8ec0ff */
[----:B------:R-:W2:Y:S08]  /*b230*/  LDC R12, c[0x0][0x370] ;  /* 0x0000dc00ff0c7b82 */ /* 0x000eb00000000800 */
[----:B------:R-:W3:Y:S01]  /*b240*/  LDC.64 R26, c[0x0][0x3b8] ;  /* 0x0000ee00ff1a7b82 */ /* 0x000ee20000000a00 */
[C---:B0-----:R-:W-:Y:S02]  /*b250*/  IMAD R14, R13.reuse, UR5, R14 ;  /* 0x000000050d0e7c24 */ /* 0x041fe4000f8e020e */
[----:B------:R-:W-:-:S04]  /*b260*/  IMAD R13, R13, UR7, RZ ;  /* 0x000000070d0d7c24 */ /* 0x000fc8000f8e02ff */
[----:B--2---:R-:W-:-:S05]  /*b270*/  IMAD R12, R13, R12, RZ ;  /* 0x0000000c0d0c7224 */ /* 0x004fca00078e02ff */
[----:B------:R-:W-:-:S05]  /*b280*/  SHF.L.U32 R12, R12, 0x1, RZ ;  /* 0x000000010c0c7819 */ /* 0x000fca00000006ff */
[----:B---3--:R-:W-:-:S04]  /*b290*/  IMAD.WIDE R12, R12, 0x4, R26 ;  /* 0x000000040c0c7825 */ /* 0x008fc800078e021a */
[----:B------:R-:W-:-:S06]  /*b2a0*/  IMAD.WIDE.U32 R12, R14, 0x8, R12 ;  /* 0x000000080e0c7825 */ /* 0x000fcc00078e000c */
[----:B------:R-:W2:Y:S02]  /*b2b0*/  LDG.E.64 R12, desc[UR14][R12.64] ;  /* 0x0000000e0c0c7981 */ /* 0x000ea4000c1e1b00 */
[----:B--2---:R-:W-:Y:S01]  /*b2c0*/  FADD.FTZ R24, R24, R12 ;  /* 0x0000000c18187221 */ /* 0x004fe20000010000 */
[----:B------:R-:W-:-:S07]  /*b2d0*/  FADD.FTZ R25, R25, R13 ;  /* 0x0000000d19197221 */ /* 0x000fce0000010000 */
.L_x_3906:
[----:B------:R-:W-:Y:S05]  /*b2e0*/  BSYNC.RECONVERGENT B0 ;  /* 0x0000000000007941 */ /* 0x000fea0003800200 */
.L_x_3898:
[----:B-12---:R-:W2:Y:S01]  /*b2f0*/  LDL R15, [R1+0x3dc] ;  /* 0x0003dc00010f7983 */ /* 0x006ea20000100800 */
[----:B-----5:R-:W-:Y:S01]  /*b300*/  LOP3.LUT P2, RZ, R2, 0x4000000, RZ, 0xc0, !PT ;  /* 0x0400000002ff7812 */ /* 0x020fe2000784c0ff */
[----:B------:R-:W1:Y:S01]  /*b310*/  S2UR UR7, SR_CgaCtaId ;  /* 0x00000000000779c3 */ /* 0x000e620000008800 */
[----:B------:R-:W1:Y:S01]  /*b320*/  LDCU UR10, c[0x0][0x414] ;  /* 0x00008280ff0a77ac */ /* 0x000e620008000800 */
[----:B------:R-:W-:Y:S02]  /*b330*/  ISETP.NE.AND P1, PT, R22, RZ, PT ;  /* 0x000000ff1600720c */ /* 0x000fe40003f25270 */
[----:B0-----:R-:W-:Y:S01]  /*b340*/  MOV R14, UR9 ;  /* 0x00000009000e7c02 */ /* 0x001fe20008000f00 */
[----:B------:R-:W-:-:S03]  /*b350*/  UMOV UR5, 0x400 ;  /* 0x0000040000057882 */ /* 0x000fc60000000000 */
[----:B------:R-:W0:Y:S08]  /*b360*/  LDC.64 R22, c[0x0][0x398] ;  /* 0x0000e600ff167b82 */ /* 0x000e300000000a00 */
[----:B---34-:R-:W3:Y:S01]  /*b370*/  @P2 LDC.64 R12, c[0x0][0x388] ;  /* 0x0000e200ff0c2b82 */ /* 0x018ee20000000a00 */
[----:B-1----:R-:W-:-:S09]  /*b380*/  ULEA UR5, UR7, UR5, 0x18 ;  /* 0x0000000507057291 */ /* 0x002fd2000f8ec0ff */
[----:B------:R1:W-:Y:S01]  /*b390*/  @!P1 STS.64 [UR5+0xc0], R24 ;  /* 0x0000c018ff009988 */ /* 0x0003e20008000a05 */
[----:B---3--:R-:W-:-:S04]  /*b3a0*/  @P2 IMAD.WIDE R12, R14, 0x8, R12 ;  /* 0x000000080e0c2825 */ /* 0x008fc800078e020c */
[----:B-1----:R-:W-:Y:S01]  /*b3b0*/  @P2 FMUL.FTZ R24, R24, UR10 ;  /* 0x0000000a18182c20 */ /* 0x002fe20008410000 */
[----:B------:R-:W-:-:S05]  /*b3c0*/  @P2 FMUL.FTZ R25, R25, UR10 ;  /* 0x0000000a19192c20 */ /* 0x000fca0008410000 */
[----:B------:R1:W-:Y:S01]  /*b3d0*/  @P2 STG.E.64 desc[UR14][R12.64], R24 ;  /* 0x000000180c002986 */ /* 0x0003e2000c101b0e */
[----:B------:R-:W-:Y:S08]  /*b3e0*/  BAR.SYNC.DEFER_BLOCKING 0x0 ;  /* 0x0000000000007b1d */ /* 0x000ff00000010000 */
[----:B-1----:R-:W1:Y:S01]  /*b3f0*/  LDC.64 R24, c[0x0][0x3a0] ;  /* 0x0000e800ff187b82 */ /* 0x002e620000000a00 */
[----:B------:R-:W3:Y:S02]  /*b400*/  LDS.64 R12, [UR5+0xc0] ;  /* 0x0000c005ff0c7984 */ /* 0x000ee40008000a00 */
[----:B---3--:R-:W-:-:S05]  /*b410*/  FMUL.FTZ R12, R12, UR10 ;  /* 0x0000000a0c0c7c20 */ /* 0x008fca0008410000 */
[----:B------:R-:W-:-:S13]  /*b420*/  R2UR UR5, R12 ;  /* 0x000000000c0572ca */ /* 0x000fda00000e0000 */
[----:B------:R-:W-:-:S04]  /*b430*/  IMAD.U32 R12, RZ, RZ, UR5 ;  /* 0x00000005ff0c7e24 */ /* 0x000fc8000f8e00ff */
[----:B------:R-:W-:-:S04]  /*b440*/  FMUL.FTZ R12, R12, UR5 ;  /* 0x000000050c0c7c20 */ /* 0x000fc80008410000 */
[----:B------:R-:W-:-:S05]  /*b450*/  FFMA.FTZ R12, R13, UR10, -R12 ;  /* 0x0000000a0d0c7c23 */ /* 0x000fca000801080c */
[----:B------:R-:W-:-:S13]  /*b460*/  FSETP.GTU.FTZ.AND P1, PT, R12, RZ, PT ;  /* 0x000000ff0c00720b */ /* 0x000fda0003f3c000 */
[----:B------:R-:W-:Y:S01]  /*b470*/  VOTEU.ANY UP0, P1 ;  /* 0x0000000000ff7886 */ /* 0x000fe20000800100 */
[----:B------:R-:W-:-:S04]  /*b480*/  PLOP3.LUT P1, PT, PT, PT, UP0, 0x80, 0x8 ;  /* 0x000000000008781c */ /* 0x000fc80003f2f008 */
[----:B------:R-:W3:Y:S09]  /*b490*/  @UP0 LDCU UR7, c[0x0][0x3a8] ;  /* 0x00007500ff0707ac */ /* 0x000ef20008000800 */
[----:B---3--:R-:W-:-:S06]  /*b4a0*/  @P1 FADD.FTZ R12, R12, UR7 ;  /* 0x000000070c0c1e21 */ /* 0x008fcc0008010000 */
[----:B------:R-:W3:Y:S02]  /*b4b0*/  @P1 MUFU.RSQ R12, R12 ;  /* 0x0000000c000c1308 */ /* 0x000ee40000001400 */
[----:B---3--:R-:W-:Y:S02]  /*b4c0*/  @P1 R2UR UR7, R12 ;  /* 0x000000000c0712ca */ /* 0x008fe400000e0000 */
[----:B--2---:R-:W-:-:S04]  /*b4d0*/  LOP3.LUT R42, R15, 0xffff, RZ, 0xc0, !PT ;  /* 0x0000ffff0f2a7812 */ /* 0x004fc800078ec0ff */
[----:B------:R-:W-:Y:S01]  /*b4e0*/  IADD3 R14, PT, PT, R42, UR6, RZ ;  /* 0x000000062a0e7c10 */ /* 0x000fe2000fffe0ff */
[----:B------:R-:W2:Y:S04]  /*b4f0*/  LDCU.U8 UR6, c[0x0][0x3fc] ;  /* 0x00007f80ff0677ac */ /* 0x000ea80008000000 */
[----:B0-----:R-:W-:-:S04]  /*b500*/  IMAD.WIDE R12, R14, 0x4, R22 ;  /* 0x000000040e0c7825 */ /* 0x001fc800078e0216 */
[----:B-1----:R-:W-:Y:S02]  /*b510*/  IMAD.WIDE R14, R14, 0x4, R24 ;  /* 0x000000040e0e7825 */ /* 0x002fe400078e0218 */
[----:B------:R-:W5:Y:S04]  /*b520*/  LDG.E.64 R12, desc[UR14][R12.64] ;  /* 0x0000000e0c0c7981 */ /* 0x000f68000c1e1b00 */
[----:B------:R-:W5:Y:S01]  /*b530*/  LDG.E.64 R14, desc[UR14][R14.64] ;  /* 0x0000000e0e0e7981 */ /* 0x000f62000c1e1b00 */
[----:B--2---:R-:W-:-:S03]  /*b540*/  UISETP.NE.AND UP1, UPT, UR6, URZ, UPT ;  /* 0x000000ff0600728c */ /* 0x004fc6000bf25270 */
[----:B------:R-:W-:Y:S01]  /*b550*/  UMOV UR6, 0x3f800000 ;  /* 0x3f80000000067882 */ /* 0x000fe20000000000 */
[----:B------:R-:W-:-:S05]  /*b560*/  @UP0 UMOV UR6, UR7 ;  /* 0x0000000700060c82 */ /* 0x000fca0008000000 */
[----:B------:R-:W-:Y:S05]  /*b570*/  BRA.U !UP1, `(.L_x_3907) ;  /* 0x00000009092c7547 */ /* 0x000fea000b800000 */
[----:B------:R-:W-:Y:S01]  /*b580*/  HFMA2 R3, -RZ, RZ, 0, 0 ;  /* 0x00000000ff037431 */ /* 0x000fe200000001ff */
[----:B------:R-:W0:Y:S01]  /*b590*/  LDCU.64 UR16, c[0x0][0x3e0] ;  /* 0x00007c00ff1077ac */ /* 0x000e220008000a00 */
[----:B------:R-:W1:Y:S01]  /*b5a0*/  LDCU.64 UR10, c[0x0][0x380] ;  /* 0x00007000ff0a77ac */ /* 0x000e620008000a00 */
[----:B------:R-:W2:Y:S04]  /*b5b0*/  LDCU.64 UR12, c[0x0][0x3e8] ;  /* 0x00007d00ff0c77ac */ /* 0x000ea80008000a00 */
.L_x_3916:
[----:B--2---:R-:W-:-:S05]  /*b5c0*/  LEA R20, R3, UR8, 0x3 ;  /* 0x0000000803147c11 */ /* 0x004fca000f8e18ff */
[----:B-1-3-5:R3:W5:Y:S04]  /*b5d0*/  LDL.128 R4, [R20+0x10] ;  /* 0x0000100014047983 */ /* 0x02a7680000100c00 */
[----:B0-----:R3:W5:Y:S01]  /*b5e0*/  LDL.128 R16, [R20] ;  /* 0x0000000014107983 */ /* 0x0017620000100c00 */
[C---:B------:R-:W-:Y:S01]  /*b5f0*/  IMAD R31, R3.reuse, 0x8, R0 ;  /* 0x00000008031f7824 */ /* 0x040fe200078e0200 */
[----:B------:R-:W-:Y:S01]  /*b600*/  IADD3 R3, PT, PT, R3, 0x4, RZ ;  /* 0x0000000403037810 */ /* 0x000fe20007ffe0ff */
[----:B------:R-:W-:Y:S02]  /*b610*/  BSSY.RECONVERGENT B0, `(.L_x_3908) ;  /* 0x000002b000007945 */ /* 0x000fe40003800200 */
[C---:B------:R-:W-:Y:S01]  /*b620*/  VIADD R24, R31.reuse, 0x10 ;  /* 0x000000101f187836 */ /* 0x040fe20000000000 */
[----:B--2---:R-:W-:-:S02]  /*b630*/  ISETP.GE.U32.AND P3, PT, R31, UR12, PT ;  /* 0x0000000c1f007c0c */ /* 0x004fc4000bf66070 */
[----:B------:R-:W-:Y:S02]  /*b640*/  SHF.R.S32.HI R35, RZ, 0x1f, R31 ;  /* 0x0000001fff237819 */ /* 0x000fe4000001141f */
[----:B------:R-:W-:Y:S02]  /*b650*/  IADD3 R26, PT, PT, R31, 0x8, RZ ;  /* 0x000000081f1a7810 */ /* 0x000fe40007ffe0ff */
[----:B------:R-:W-:Y:S02]  /*b660*/  ISETP.GE.AND.EX P3, PT, R35, UR13, PT, P3 ;  /* 0x0000000d23007c0c */ /* 0x000fe4000bf66330 */
[----:B------:R-:W-:Y:S02]  /*b670*/  IADD3 R22, PT, PT, R31, 0x18, RZ ;  /* 0x000000181f167810 */ /* 0x000fe40007ffe0ff */
[----:B------:R-:W-:Y:S02]  /*b680*/  ISETP.GE.U32.AND P1, PT, R26, UR12, PT ;  /* 0x0000000c1a007c0c */ /* 0x000fe4000bf26070 */
[----:B------:R-:W-:-:S02]  /*b690*/  ISETP.GE.U32.AND P4, PT, R24, UR12, PT ;  /* 0x0000000c18007c0c */ /* 0x000fc4000bf86070 */
[----:B------:R-:W-:Y:S02]  /*b6a0*/  ISETP.GE.U32.AND P2, PT, R22, UR12, PT ;  /* 0x0000000c16007c0c */ /* 0x000fe4000bf46070 */
[----:B------:R-:W-:Y:S02]  /*b6b0*/  SHF.R.S32.HI R27, RZ, 0x1f, R26 ;  /* 0x0000001fff1b7819 */ /* 0x000fe4000001141a */
[----:B------:R-:W-:Y:S02]  /*b6c0*/  SHF.R.S32.HI R25, RZ, 0x1f, R24 ;  /* 0x0000001fff197819 */ /* 0x000fe40000011418 */
[----:B------:R-:W-:Y:S02]  /*b6d0*/  SHF.R.S32.HI R23, RZ, 0x1f, R22 ;  /* 0x0000001fff177819 */ /* 0x000fe40000011416 */
[----:B------:R-:W-:Y:S02]  /*b6e0*/  ISETP.NE.AND P5, PT, R3, 0x40, PT ;  /* 0x000000400300780c */ /* 0x000fe40003fa5270 */
[----:B------:R-:W-:-:S02]  /*b6f0*/  ISETP.GE.AND.EX P1, PT, R27, UR13, PT, P1 ;  /* 0x0000000d1b007c0c */ /* 0x000fc4000bf26310 */
[----:B------:R-:W-:Y:S02]  /*b700*/  ISETP.GE.AND.EX P4, PT, R25, UR13, PT, P4 ;  /* 0x0000000d19007c0c */ /* 0x000fe4000bf86340 */
[----:B------:R-:W-:Y:S01]  /*b710*/  ISETP.GE.AND.EX P2, PT, R23, UR13, PT, P2 ;  /* 0x0000000d17007c0c */ /* 0x000fe2000bf46320 */
[----:B---3--:R-:W-:-:S12]  /*b720*/  @P3 BRA `(.L_x_3909) ;  /* 0x0000000000643947 */ /* 0x008fd80003800000 */
[----:B-----5:R-:W-:Y:S01]  /*b730*/  FADD.FTZ R16, R16, -UR5 ;  /* 0x8000000510107e21 */ /* 0x020fe20008010000 */
[----:B------:R-:W-:Y:S01]  /*b740*/  FADD.FTZ R17, R17, -UR5 ;  /* 0x8000000511117e21 */ /* 0x000fe20008010000 */
[----:B------:R-:W-:Y:S02]  /*b750*/  MOV R20, R8 ;  /* 0x0000000800147202 */ /* 0x000fe40000000f00 */
[----:B------:R-:W-:Y:S01]  /*b760*/  FMUL.FTZ R21, R16, UR6 ;  /* 0x0000000610157c20 */ /* 0x000fe20008410000 */
[----:B------:R-:W-:-:S03]  /*b770*/  FMUL.FTZ R16, R17, UR6 ;  /* 0x0000000611107c20 */ /* 0x000fc60008410000 */
[----:B------:R-:W-:Y:S01]  /*b780*/  FFMA.FTZ R28, R12, R21, R14 ;  /* 0x000000150c1c7223 */ /* 0x000fe2000001000e */
[----:B------:R-:W-:Y:S01]  /*b790*/  FFMA.FTZ R29, R13, R16, R15 ;  /* 0x000000100d1d7223 */ /* 0x000fe2000001000f */
[----:B0-----:R-:W-:Y:S02]  /*b7a0*/  IMAD R16, R35, UR16, RZ ;  /* 0x0000001023107c24 */ /* 0x001fe4000f8e02ff */
[----:B------:R-:W-:Y:S01]  /*b7b0*/  FMUL.FTZ R17, R28, -1.4426950216293334961 ;  /* 0xbfb8aa3b1c117820 */ /* 0x000fe20000410000 */
[----:B------:R-:W-:Y:S01]  /*b7c0*/  FMUL.FTZ R32, R29, -1.4426950216293334961 ;  /* 0xbfb8aa3b1d207820 */ /* 0x000fe20000410000 */
[----:B------:R-:W-:Y:S02]  /*b7d0*/  IMAD.MOV.U32 R21, RZ, RZ, R11 ;  /* 0x000000ffff157224 */ /* 0x000fe400078e000b */
[C---:B------:R-:W-:Y:S02]  /*b7e0*/  IMAD R35, R31.reuse, UR17, R16 ;  /* 0x000000111f237c24 */ /* 0x040fe4000f8e0210 */
[----:B------:R-:W0:Y:S01]  /*b7f0*/  MUFU.EX2 R17, R17 ;  /* 0x0000001100117308 */ /* 0x000e220000000800 */
[----:B------:R-:W-:-:S03]  /*b800*/  IMAD.WIDE.U32 R20, R31, UR16, R20 ;  /* 0x000000101f147c25 */ /* 0x000fc6000f8e0014 */
[----:B------:R-:W2:Y:S01]  /*b810*/  MUFU.EX2 R32, R32 ;  /* 0x0000002000207308 */ /* 0x000ea20000000800 */
[----:B-1----:R-:W-:Y:S01]  /*b820*/  LEA R16, P3, R20, UR10, 0x2 ;  /* 0x0000000a14107c11 */ /* 0x002fe2000f8610ff */
[----:B0-----:R-:W-:Y:S01]  /*b830*/  FADD.FTZ R30, R17, 1 ;  /* 0x3f800000111e7421 */ /* 0x001fe20000010000 */
        /* <DEDUP_REMOVED lines=8> */
.L_x_3909:
[----:B01----:R-:W-:Y:S05]  /*b8c0*/  BSYNC.RECONVERGENT B0 ;  /* 0x0000000000007941 */ /* 0x003fea0003800200 */
.L_x_3908:
[----:B------:R-:W-:Y:S04]  /*b8d0*/  BSSY.RECONVERGENT B0, `(.L_x_3910) ;  /* 0x000001b000007945 */ /* 0x000fe80003800200 */
[----:B------:R-:W-:Y:S05]  /*b8e0*/  @P1 BRA `(.L_x_3911) ;  /* 0x0000000000641947 */ /* 0x000fea0003800000 */
[----:B-----5:R-:W-:Y:S01]  /*b8f0*/  FADD.FTZ R18, R18, -UR5 ;  /* 0x8000000512127e21 */ /* 0x020fe20008010000 */
[----:B------:R-:W-:Y:S01]  /*b900*/  FADD.FTZ R19, R19, -UR5 ;  /* 0x8000000513137e21 */ /* 0x000fe20008010000 */
[----:B------:R-:W-:Y:S02]  /*b910*/  IMAD R27, R27, UR16, RZ ;  /* 0x000000101b1b7c24 */ /* 0x000fe4000f8e02ff */
[----:B--2---:R-:W-:Y:S01]  /*b920*/  FMUL.FTZ R17, R18, UR6 ;  /* 0x0000000612117c20 */ /* 0x004fe20008410000 */
[----:B------:R-:W-:Y:S01]  /*b930*/  FMUL.FTZ R16, R19, UR6 ;  /* 0x0000000613107c20 */ /* 0x000fe20008410000 */
[----:B------:R-:W-:Y:S02]  /*b940*/  IMAD R27, R26, UR17, R27 ;  /* 0x000000111a1b7c24 */ /* 0x000fe4000f8e021b */
[----:B------:R-:W-:Y:S01]  /*b950*/  FFMA.FTZ R29, R12, R17, R14 ;  /* 0x000000110c1d7223 */ /* 0x000fe2000001000e */
[----:B------:R-:W-:Y:S01]  /*b960*/  FFMA.FTZ R31, R13, R16, R15 ;  /* 0x000000100d1f7223 */ /* 0x000fe2000001000f */
[----:B------:R-:W-:Y:S01]  /*b970*/  MOV R16, R8 ;  /* 0x0000000800107202 */ /* 0x000fe20000000f00 */
[----:B------:R-:W-:-:S02]  /*b980*/  IMAD.MOV.U32 R17, RZ, RZ, R11 ;  /* 0x000000ffff117224 */ /* 0x000fc400078e000b */
[----:B------:R-:W-:Y:S01]  /*b990*/  FMUL.FTZ R18, R29, -1.4426950216293334961 ;  /* 0xbfb8aa3b1d127820 */ /* 0x000fe20000410000 */
[----:B------:R-:W-:Y:S01]  /*b9a0*/  FMUL.FTZ R21, R31, -1.4426950216293334961 ;  /* 0xbfb8aa3b1f157820 */ /* 0x000fe20000410000 */
[----:B------:R-:W-:-:S04]  /*b9b0*/  IMAD.WIDE.U32 R16, R26, UR16, R16 ;  /* 0x000000101a107c25 */ /* 0x000fc8000f8e0010 */
[----:B------:R-:W0:Y:S01]  /*b9c0*/  MUFU.EX2 R18, R18 ;  /* 0x0000001200127308 */ /* 0x000e220000000800 */
[----:B------:R-:W-:-:S03]  /*b9d0*/  IADD3 R17, PT, PT, R17, R27, RZ ;  /* 0x0000001b11117210 */ /* 0x000fc60007ffe0ff */
        /* <DEDUP_REMOVED lines=9> */
[----:B------:R0:W-:Y:S02]  /*ba70*/  STG.E.64 desc[UR14][R18.64], R16 ;  /* 0x0000001012007986 */ /* 0x0001e4000c101b0e */
.L_x_3911:
[----:B------:R-:W-:Y:S05]  /*ba80*/  BSYNC.RECONVERGENT B0 ;  /* 0x0000000000007941 */ /* 0x000fea0003800200 */
.L_x_3910:
[----:B------:R-:W-:Y:S04]  /*ba90*/  BSSY.RECONVERGENT B0, `(.L_x_3912) ;  /* 0x000001b000007945 */ /* 0x000fe80003800200 */
[----:B------:R-:W-:Y:S05]  /*baa0*/  @P4 BRA `(.L_x_3913) ;  /* 0x0000000000644947 */ /* 0x000fea0003800000 */
[----:B-----5:R-:W-:Y:S01]  /*bab0*/  FADD.FTZ R4, R4, -UR5 ;  /* 0x8000000504047e21 */ /* 0x020fe20008010000 */
[----:B------:R-:W-:Y:S01]  /*bac0*/  FADD.FTZ R5, R5, -UR5 ;  /* 0x8000000505057e21 */ /* 0x000fe20008010000 */
[----:B------:R-:W-:Y:S02]  /*bad0*/  IMAD R25, R25, UR16, RZ ;  /* 0x0000001019197c24 */ /* 0x000fe4000f8e02ff */
[----:B0-2---:R-:W-:Y:S01]  /*bae0*/  FMUL.FTZ R17, R4, UR6 ;  /* 0x0000000604117c20 */ /* 0x005fe20008410000 */
[----:B------:R-:W-:Y:S01]  /*baf0*/  FMUL.FTZ R4, R5, UR6 ;  /* 0x0000000605047c20 */ /* 0x000fe20008410000 */
[----:B------:R-:W-:Y:S02]  /*bb00*/  IMAD R21, R24, UR17, R25 ;  /* 0x0000001118157c24 */ /* 0x000fe4000f8e0219 */
[----:B------:R-:W-:Y:S01]  /*bb10*/  FFMA.FTZ R27, R12, R17, R14 ;  /* 0x000000110c1b7223 */ /* 0x000fe2000001000e */
[----:B------:R-:W-:Y:S01]  /*bb20*/  FFMA.FTZ R26, R13, R4, R15 ;  /* 0x000000040d1a7223 */ /* 0x000fe2000001000f */
[----:B------:R-:W-:-:S02]  /*bb30*/  MOV R4, R8 ;  /* 0x0000000800047202 */ /* 0x000fc40000000f00 */
[----:B------:R-:W-:Y:S01]  /*bb40*/  FMUL.FTZ R5, R27, -1.4426950216293334961 ;  /* 0xbfb8aa3b1b057820 */ /* 0x000fe20000410000 */
[----:B------:R-:W-:-:S05]  /*bb50*/  FMUL.FTZ R17, R26, -1.4426950216293334961 ;  /* 0xbfb8aa3b1a117820 */ /* 0x000fca0000410000 */
[----:B------:R-:W0:Y:S04]  /*bb60*/  MUFU.EX2 R5, R5 ;  /* 0x0000000500057308 */ /* 0x000e280000000800 */
[----:B------:R-:W1:Y:S01]  /*bb70*/  MUFU.EX2 R17, R17 ;  /* 0x0000001100117308 */ /* 0x000e620000000800 */
[----:B0-----:R-:W-:Y:S01]  /*bb80*/  FADD.FTZ R16, R5, 1 ;  /* 0x3f80000005107421 */ /* 0x001fe20000010000 */
[----:B------:R-:W-:Y:S02]  /*bb90*/  IMAD.MOV.U32 R5, RZ, RZ, R11 ;  /* 0x000000ffff057224 */ /* 0x000fe400078e000b */
[----:B-1----:R-:W-:Y:S01]  /*bba0*/  FADD.FTZ R20, R17, 1 ;  /* 0x3f80000011147421 */ /* 0x002fe20000010000 */
[----:B------:R-:W-:Y:S02]  /*bbb0*/  IMAD.WIDE.U32 R24, R24, UR16, R4 ;  /* 0x0000001018187c25 */ /* 0x000fe4000f8e0004 */
[----:B------:R-:W0:Y:S03]  /*bbc0*/  MUFU.RCP R16, R16 ;  /* 0x0000001000107308 */ /* 0x000e260000001000 */
[----:B------:R-:W-:-:S02]  /*bbd0*/  IADD3 R5, PT, PT, R25, R21, RZ ;  /* 0x0000001519057210 */ /* 0x000fc40007ffe0ff */
[----:B------:R-:W-:-:S03]  /*bbe0*/  LEA R4, P1, R24, UR10, 0x2 ;  /* 0x0000000a18047c11 */ /* 0x000fc6000f8210ff */
[----:B------:R-:W1:Y:S01]  /*bbf0*/  MUFU.RCP R19, R20 ;  /* 0x0000001400137308 */ /* 0x000e620000001000 */
[----:B------:R-:W-:Y:S01]  /*bc00*/  LEA.HI.X R5, R24, UR11, R5, 0x2, P1 ;  /* 0x0000000b18057c11 */ /* 0x000fe200088f1405 */
[----:B0-----:R-:W-:Y:S01]  /*bc10*/  FMUL.FTZ R18, R27, R16 ;  /* 0x000000101b127220 */ /* 0x001fe20000410000 */
[----:B-1----:R-:W-:-:S05]  /*bc20*/  FMUL.FTZ R19, R26, R19 ;  /* 0x000000131a137220 */ /* 0x002fca0000410000 */
[----:B------:R1:W-:Y:S02]  /*bc30*/  STG.E.64 desc[UR14][R4.64], R18 ;  /* 0x0000001204007986 */ /* 0x0003e4000c101b0e */
.L_x_3913:
[----:B------:R-:W-:Y:S05]  /*bc40*/  BSYNC.RECONVERGENT B0 ;  /* 0x0000000000007941 */ /* 0x000fea0003800200 */
.L_x_3912:
[----:B------:R-:W-:Y:S04]  /*bc50*/  BSSY.RECONVERGENT B0, `(.L_x_3914) ;  /* 0x000001b000007945 */ /* 0x000fe80003800200 */
[----:B------:R-:W-:Y:S05]  /*bc60*/  @P2 BRA `(.L_x_3915) ;  /* 0x0000000000642947 */ /* 0x000fea0003800000 */
[----:B-----5:R-:W-:Y:S01]  /*bc70*/  FADD.FTZ R6, R6, -UR5 ;  /* 0x8000000506067e21 */ /* 0x020fe20008010000 */
[----:B------:R-:W-:Y:S01]  /*bc80*/  FADD.FTZ R7, R7, -UR5 ;  /* 0x8000000507077e21 */ /* 0x000fe20008010000 */
[----:B------:R-:W-:Y:S02]  /*bc90*/  IMAD R23, R23, UR16, RZ ;  /* 0x0000001017177c24 */ /* 0x000fe4000f8e02ff */
[----:B-1----:R-:W-:Y:S01]  /*bca0*/  FMUL.FTZ R5, R6, UR6 ;  /* 0x0000000606057c20 */ /* 0x002fe20008410000 */
[----:B------:R-:W-:Y:S01]  /*bcb0*/  FMUL.FTZ R4, R7, UR6 ;  /* 0x0000000607047c20 */ /* 0x000fe20008410000 */
[----:B0-----:R-:W-:Y:S02]  /*bcc0*/  IMAD R19, R22, UR17, R23 ;  /* 0x0000001116137c24 */ /* 0x001fe4000f8e0217 */
[----:B--2---:R-:W-:Y:S01]  /*bcd0*/  FFMA.FTZ R21, R12, R5, R14 ;  /* 0x000000050c157223 */ /* 0x004fe2000001000e */
        /* <DEDUP_REMOVED lines=18> */
.L_x_3915:
[----:B------:R-:W-:Y:S05]  /*be00*/  BSYNC.RECONVERGENT B0 ;  /* 0x0000000000007941 */ /* 0x000fea0003800200 */
.L_x_3914:
[----:B------:R-:W-:Y:S05]  /*be10*/  @P5 BRA `(.L_x_3916) ;  /* 0xfffffff400e85947 */ /* 0x000fea000383ffff */
[----:B------:R-:W-:Y:S05]  /*be20*/  BRA `(.L_x_3917) ;  /* 0x0000006400ac7947 */ /* 0x000fea0003800000 */
.L_x_3907:
        /* <DEDUP_REMOVED lines=8> */
[----:B------:R-:W-:Y:S02]  /*beb0*/  IMAD.MOV.U32 R23, RZ, RZ, R11 ;  /* 0x000000ffff177224 */ /* 0x000fe400078e000b */
[----:B------:R-:W-:Y:S01]  /*bec0*/  FADD.FTZ R21, R21, -UR5 ;  /* 0x8000000515157e21 */ /* 0x000fe20008010000 */
[----:B------:R-:W1:Y:S01]  /*bed0*/  LDCU.64 UR16, c[0x0][0x380] ;  /* 0x00007000ff1077ac */ /* 0x000e620008000a00 */
[----:B------:R-:W-:Y:S02]  /*bee0*/  FADD.FTZ R17, R17, -UR5 ;  /* 0x8000000511117e21 */ /* 0x000fe40008010000 */
[----:B------:R-:W-:Y:S02]  /*bef0*/  FMUL.FTZ R21, R21, UR6 ;  /* 0x0000000615157c20 */ /* 0x000fe40008410000 */
[----:B------:R-:W-:Y:S01]  /*bf00*/  FMUL.FTZ R17, R17, UR6 ;  /* 0x0000000611117c20 */ /* 0x000fe20008410000 */
[----:B0-----:R-:W-:-:S02]  /*bf10*/  IMAD R24, R24, UR12, RZ ;  /* 0x0000000c18187c24 */ /* 0x001fc4000f8e02ff */
[----:B------:R-:W-:-:S04]  /*bf20*/  IMAD.WIDE.U32 R22, R0, UR12, R22 ;  /* 0x0000000c00167c25 */ /* 0x000fc8000f8e0016 */
[----:B------:R-:W-:-:S05]  /*bf30*/  IMAD R24, R0, UR13, R24 ;  /* 0x0000000d00187c24 */ /* 0x000fca000f8e0218 */
[----:B------:R-:W-:Y:S02]  /*bf40*/  IADD3 R23, PT, PT, R23, R24, RZ ;  /* 0x0000001817177210 */ /* 0x000fe40007ffe0ff */
[----:B-1----:R-:W-:-:S04]  /*bf50*/  LEA R24, P1, R22, UR16, 0x2 ;  /* 0x0000001016187c11 */ /* 0x002fc8000f8210ff */
[----:B------:R-:W-:Y:S01]  /*bf60*/  LEA.HI.X R25, R22, UR17, R23, 0x2, P1 ;  /* 0x0000001116197c11 */ /* 0x000fe200088f1417 */
[----:B-----5:R-:W-:Y:S01]  /*bf70*/  FFMA.FTZ R22, R12, R21, R14 ;  /* 0x000000150c167223 */ /* 0x020fe2000001000e */
[----:B------:R-:W-:-:S05]  /*bf80*/  FFMA.FTZ R23, R13, R17, R15 ;  /* 0x000000110d177223 */ /* 0x000fca000001000f */
[----:B------:R0:W-:Y:S02]  /*bf90*/  STG.E.64 desc[UR14][R24.64], R22 ;  /* 0x0000001618007986 */ /* 0x0001e4000c101b0e */
.L_x_3919:
[----:B------:R-:W-:Y:S05]  /*bfa0*/  BSYNC.RECONVERGENT B0 ;  /* 0x0000000000007941 */ /* 0x000fea0003800200 */
.L_x_3918:
[----:B------:R-:W-:Y:S01]  /*bfb0*/  IADD3 R21, PT, PT, R0, 0x8, RZ ;  /* 0x0000000800157810 */ /* 0x000fe20007ffe0ff */
[----:B------:R-:W-:Y:S03]  /*bfc0*/  BSSY.RECONVERGENT B0, `(.L_x_3920) ;  /* 0x0000018000007945 */ /* 0x000fe60003800200 */
[----:B------:R-:W-:Y:S02]  /*bfd0*/  ISETP.GE.U32.AND P1, PT, R21, UR10, PT ;  /* 0x0000000a15007c0c */ /* 0x000fe4000bf26070 */
[----:B------:R-:W-:-:S04]  /*bfe0*/  SHF.R.S32.HI R17, RZ, 0x1f, R21 ;  /* 0x0000001fff117819 */ /* 0x000fc80000011415 */
[----:B------:R-:W-:-:S13]  /*bff0*/  ISETP.GE.AND.EX P1, PT, R17, UR11, PT, P1 ;  /* 0x0000000b11007c0c */ /* 0x000fda000bf26310 */
[----:B------:R-:W-:Y:S05]  /*c000*/  @P1 BRA `(.L_x_3921) ;  /* 0x00000000004c1947 */ /* 0x000fea0003800000 */
[----:B------:R-:W2:Y:S01]  /*c010*/  LDL.LU R27, [R1+0x2a0] ;  /* 0x0002a000011b7983 */ /* 0x000ea20000300800 */
[----:B------:R-:W1:Y:S03]  /*c020*/  LDCU.64 UR12, c[0x0][0x3e0] ;  /* 0x00007c00ff0c77ac */ /* 0x000e660008000a00 */
[----:B------:R-:W3:Y:S01]  /*c030*/  LDL.LU R26, [R1+0x274] ;  /* 0x00027400011a7983 */ /* 0x000ee20000300800 */
[----:B------:R-:W4:Y:S01]  /*c040*/  LDCU.64 UR16, c[0x0][0x380] ;  /* 0x00007000ff1077ac */ /* 0x000f220008000a00 */
[----:B0-----:R-:W-:Y:S01]  /*c050*/  MOV R23, R11 ;  /* 0x0000000b00177202 */ /* 0x001fe20000000f00 */
[----:B------:R-:W-:Y:S02]  /*c060*/  IMAD.MOV.U32 R22, RZ, RZ, R8 ;  /* 0x000000ffff167224 */ /* 0x000fe400078e0008 */
[----:B-1----:R-:W-:Y:S02]  /*c070*/  IMAD R17, R17, UR12, RZ ;  /* 0x0000000c11117c24 */ /* 0x002fe4000f8e02ff */
[----:B------:R-:W-:-:S04]  /*c080*/  IMAD.WIDE.U32 R22, R21, UR12, R22 ;  /* 0x0000000c15167c25 */ /* 0x000fc8000f8e0016 */
[----:B------:R-:W-:Y:S01]  /*c090*/  IMAD R17, R21, UR13, R17 ;  /* 0x0000000d15117c24 */ /* 0x000fe2000f8e0211 */
[----:B----4-:R-:W-:-:S04]  /*c0a0*/  LEA R24, P1, R22, UR16, 0x2 ;  /* 0x0000001016187c11 */ /* 0x010fc8000f8210ff */
[----:B------:R-:W-:-:S04]  /*c0b0*/  IADD3 R17, PT, PT, R23, R17, RZ ;  /* 0x0000001117117210 */ /* 0x000fc80007ffe0ff */
[----:B------:R-:W-:Y:S01]  /*c0c0*/  LEA.HI.X R25, R22, UR17, R17, 0x2, P1 ;  /* 0x0000001116197c11 */ /* 0x000fe200088f1411 */
[----:B--2---:R-:W-:Y:S01]  /*c0d0*/  FADD.FTZ R17, R27, -UR5 ;  /* 0x800000051b117e21 */ /* 0x004fe20008010000 */
[----:B---3--:R-:W-:-:S03]  /*c0e0*/  FADD.FTZ R21, R26, -UR5 ;  /* 0x800000051a157e21 */ /* 0x008fc60008010000 */
[----:B------:R-:W-:Y:S01]  /*c0f0*/  FMUL.FTZ R17, R17, UR6 ;  /* 0x0000000611117c20 */ /* 0x000fe20008410000 */
[----:B------:R-:W-:-:S03]  /*c100*/  FMUL.FTZ R21, R21, UR6 ;  /* 0x0000000615157c20 */ /* 0x000fc60008410000 */
[----:B-----5:R-:W-:Y:S01]  /*c110*/  FFMA.FTZ R22, R12, R17, R14 ;  /* 0x000000110c167223 */ /* 0x020fe2000001000e */
[----:B------:R-:W-:-:S05]  /*c120*/  FFMA.FTZ R23, R13, R21, R15 ;  /* 0x000000150d177223 */ /* 0x000fca000001000f */
[----:B------:R1:W-:Y:S02]  /*c130*/  STG.E.64 desc[UR14][R24.64], R22 ;  /* 0x0000001618007986 */ /* 0x0003e4000c101b0e */
.L_x_3921:
[----:B------:R-:W-:Y:S05]  /*c140*/  BSYNC.RECONVERGENT B0 ;  /* 0x0000000000007941 */ /* 0x000fea0003800200 */
.L_x_3920:
[----:B------:R-:W-:Y:S01]  /*c150*/  VIADD R21, R0, 0x10 ;  /* 0x0000001000157836 */ /* 0x000fe20000000000 */
[----:B------:R-:W-:Y:S04]  /*c160*/  BSSY.RECONVERGENT B0, `(.L_x_3922) ;  /* 0x0000018000007945 */ /* 0x000fe80003800200 */
[----:B------:R-:W-:Y:S02]  /*c170*/  ISETP.GE.U32.AND P1, PT, R21, UR10, PT ;  /* 0x0000000a15007c0c */ /* 0x000fe4000bf26070 */
[----:B------:R-:W-:-:S04]  /*c180*/  SHF.R.S32.HI R17, RZ, 0x1f, R21 ;  /* 0x0000001fff117819 */ /* 0x000fc80000011415 */
[----:B------:R-:W-:-:S13]  /*c190*/  ISETP.GE.AND.EX P1, PT, R17, UR11, PT, P1 ;  /* 0x0000000b11007c0c */ /* 0x000fda000bf26310 */
[----:B------:R-:W-:Y:S05]  /*c1a0*/  @P1 BRA `(.L_x_3923) ;  /* 0x00000000004c1947 */ /* 0x000fea0003800000 */
[----:B------:R-:W2:Y:S01]  /*c1b0*/  LDL.LU R27, [R1+0x2b0] ;  /* 0x0002b000011b7983 */ /* 0x000ea20000300800 */
[----:B------:R-:W3:Y:S03]  /*c1c0*/  LDCU.64 UR12, c[0x0][0x3e0] ;  /* 0x00007c00ff0c77ac */ /* 0x000ee60008000a00 */
[----:B------:R-:W4:Y:S01]  /*c1d0*/  LDL.LU R26, [R1+0x298] ;  /* 0x00029800011a7983 */ /* 0x000f220000300800 */
[----:B------:R-:W3:Y:S01]  /*c1e0*/  LDCU.64 UR16, c[0x0][0x380] ;  /* 0x00007000ff1077ac */ /* 0x000ee20008000a00 */
[----:B01----:R-:W-:Y:S02]  /*c1f0*/  MOV R22, R8 ;  /* 0x0000000800167202 */ /* 0x003fe40000000f00 */
[----:B------:R-:W-:Y:S01]  /*c200*/  MOV R23, R11 ;  /* 0x0000000b00177202 */ /* 0x000fe20000000f00 */
[----:B---3--:R-:W-:Y:S02]  /*c210*/  IMAD R17, R17, UR12, RZ ;  /* 0x0000000c11117c24 */ /* 0x008fe4000f8e02ff */
[----:B------:R-:W-:-:S04]  /*c220*/  IMAD.WIDE.U32 R22, R21, UR12, R22 ;  /* 0x0000000c15167c25 */ /* 0x000fc8000f8e0016 */
[----:B------:R-:W-:Y:S01]  /*c230*/  IMAD R17, R21, UR13, R17 ;  /* 0x0000000d15117c24 */ /* 0x000fe2000f8e0211 */
[----:B------:R-:W-:-:S03]  /*c240*/  LEA R24, P1, R22, UR16, 0x2 ;  /* 0x0000001016187c11 */ /* 0x000fc6000f8210ff */
[----:B------:R-:W-:-:S05]  /*c250*/  IMAD.IADD R17, R23, 0x1, R17 ;  /* 0x0000000117117824 */ /* 0x000fca00078e0211 */
[----:B------:R-:W-:Y:S01]  /*c260*/  LEA.HI.X R25, R22, UR17, R17, 0x2, P1 ;  /* 0x0000001116197c11 */ /* 0x000fe200088f1411 */
[----:B--2---:R-:W-:Y:S01]  /*c270*/  FADD.FTZ R17, R27, -UR5 ;  /* 0x800000051b117e21 */ /* 0x004fe20008010000 */
[----:B----4-:R-:W-:-:S03]  /*c280*/  FADD.FTZ R21, R26, -UR5 ;  /* 0x800000051a157e21 */ /* 0x010fc60008010000 */
[----:B------:R-:W-:Y:S01]  /*c290*/  FMUL.FTZ R17, R17, UR6 ;  /* 0x0000000611117c20 */ /* 0x000fe20008410000 */
[----:B------:R-:W-:-:S03]  /*c2a0*/  FMUL.FTZ R21, R21, UR6 ;  /* 0x0000000615157c20 */ /* 0x000fc60008410000 */
[----:B-----5:R-:W-:Y:S01]  /*c2b0*/  FFMA.FTZ R22, R12, R17, R14 ;  /* 0x000000110c167223 */ /* 0x020fe2000001000e */
[----:B------:R-:W-:-:S05]  /*c2c0*/  FFMA.FTZ R23, R13, R21, R15 ;  /* 0x000000150d177223 */ /* 0x000fca000001000f */
[----:B------:R2:W-:Y:S02]  /*c2d0*/  STG.E.64 desc[UR14][R24.64], R22 ;  /* 0x0000001618007986 */ /* 0x0005e4000c101b0e */
.L_x_3923:
[----:B------:R-:W-:Y:S05]  /*c2e0*/  BSYNC.RECONVERGENT B0 ;  /* 0x0000000000007941 */ /* 0x000fea0003800200 */
.L_x_3922:
[----:B------:R-:W-:Y:S01]  /*c2f0*/  IADD3 R21, PT, PT, R0, 0x18, RZ ;  /* 0x0000001800157810 */ /* 0x000fe20007ffe0ff */
[----:B------:R-:W-:Y:S03]  /*c300*/  BSSY.RECONVERGENT B0, `(.L_x_3924) ;  /* 0x0000018000007945 */ /* 0x000fe60003800200 */
[----:B------:R-:W-:Y:S02]  /*c310*/  ISETP.GE.U32.AND P1, PT, R21, UR10, PT ;  /* 0x0000000a15007c0c */ /* 0x000fe4000bf26070 */
[----:B------:R-:W-:-:S04]  /*c320*/  SHF.R.S32.HI R17, RZ, 0x1f, R21 ;  /* 0x0000001fff117819 */ /* 0x000fc80000011415 */
[----:B------:R-:W-:-:S13]  /*c330*/  ISETP.GE.AND.EX P1, PT, R17, UR11, PT, P1 ;  /* 0x0000000b11007c0c */ /* 0x000fda000bf26310 */
[----:B------:R-:W-:Y:S05]  /*c340*/  @P1 BRA `(.L_x_3925) ;  /* 0x00000000004c1947 */ /* 0x000fea0003800000 */
[----:B------:R-:W3:Y:S01]  /*c350*/  LDL.LU R27, [R1+0x2b8] ;  /* 0x0002b800011b7983 */ /* 0x000ee20000300800 */
[----:B------:R-:W4:Y:S03]  /*c360*/  LDCU.64 UR12, c[0x0][0x3e0] ;  /* 0x00007c00ff0c77ac */ /* 0x000f260008000a00 */
[----:B------:R-:W3:Y:S01]  /*c370*/  LDL.LU R26, [R1+0x29c] ;  /* 0x00029c00011a7983 */ /* 0x000ee20000300800 */
[----:B------:R-:W4:Y:S01]  /*c380*/  LDCU.64 UR16, c[0x0][0x380] ;  /* 0x00007000ff1077ac */ /* 0x000f220008000a00 */
[----:B012---:R-:W-:Y:S01]  /*c390*/  MOV R22, R8 ;  /* 0x0000000800167202 */ /* 0x007fe20000000f00 */
[----:B------:R-:W-:Y:S02]  /*c3a0*/  IMAD.MOV.U32 R23, RZ, RZ, R11 ;  /* 0x000000ffff177224 */ /* 0x000fe400078e000b */
[----:B----4-:R-:W-:Y:S02]  /*c3b0*/  IMAD R17, R17, UR12, RZ ;  /* 0x0000000c11117c24 */ /* 0x010fe4000f8e02ff */
[----:B------:R-:W-:-:S04]  /*c3c0*/  IMAD.WIDE.U32 R22, R21, UR12, R22 ;  /* 0x0000000c15167c25 */ /* 0x000fc8000f8e0016 */
[----:B------:R-:W-:Y:S01]  /*c3d0*/  IMAD R17, R21, UR13, R17 ;  /* 0x0000000d15117c24 */ /* 0x000fe2000f8e0211 */
[----:B------:R-:W-:-:S04]  /*c3e0*/  LEA R24, P1, R22, UR16, 0x2 ;  /* 0x0000001016187c11 */ /* 0x000fc8000f8210ff */
[----:B------:R-:W-:-:S04]  /*c3f0*/  IADD3 R17, PT, PT, R23, R17, RZ ;  /* 0x0000001117117210 */ /* 0x000fc80007ffe0ff */
[----:B------:R-:W-:Y:S01]  /*c400*/  LEA.HI.X R25, R22, UR17, R17, 0x2, P1 ;  /* 0x0000001116197c11 */ /* 0x000fe200088f1411 */
[----:B---3--:R-:W-:Y:S01]  /*c410*/  FADD.FTZ R17, R27, -UR5 ;  /* 0x800000051b117e21 */ /* 0x008fe20008010000 */
[----:B------:R-:W-:-:S03]  /*c420*/  FADD.FTZ R21, R26, -UR5 ;  /* 0x800000051a157e21 */ /* 0x000fc60008010000 */
[----:B------:R-:W-:Y:S01]  /*c430*/  FMUL.FTZ R17, R17, UR6 ;  /* 0x0000000611117c20 */ /* 0x000fe20008410000 */
[----:B------:R-:W-:-:S03]  /*c440*/  FMUL.FTZ R21, R21, UR6 ;  /* 0x0000000615157c20 */ /* 0x000fc60008410000 */
[----:B-----5:R-:W-:Y:S01]  /*c450*/  FFMA.FTZ R22, R12, R17, R14 ;  /* 0x000000110c167223 */ /* 0x020fe2000001000e */
[----:B------:R-:W-:-:S05]  /*c460*/  FFMA.FTZ R23, R13, R21, R15 ;  /* 0x000000150d177223 */ /* 0x000fca000001000f */
[----:B------:R3:W-:Y:S02]  /*c470*/  STG.E.64 desc[UR14][R24.64], R22 ;  /* 0x0000001618007986 */ /* 0x0007e4000c101b0e */
.L_x_3925:
[----:B------:R-:W-:Y:S05]  /*c480*/  BSYNC.RECONVERGENT B0 ;  /* 0x0000000000007941 */ /* 0x000fea0003800200 */
.L_x_3924:
[----:B------:R-:W-:Y:S01]  /*c490*/  IADD3 R21, PT, PT, R0, 0x20, RZ ;  /* 0x0000002000157810 */ /* 0x000fe20007ffe0ff */
[----:B------:R-:W-:Y:S03]  /*c4a0*/  BSSY.RECONVERGENT B0, `(.L_x_3926) ;  /* 0x0000018000007945 */ /* 0x000fe60003800200 */
[----:B------:R-:W-:Y:S02]  /*c4b0*/  ISETP.GE.U32.AND P1, PT, R21, UR10, PT ;  /* 0x0000000a15007c0c */ /* 0x000fe4000bf26070 */
[----:B------:R-:W-:-:S04]  /*c4c0*/  SHF.R.S32.HI R17, RZ, 0x1f, R21 ;  /* 0x0000001fff117819 */ /* 0x000fc80000011415 */
[----:B------:R-:W-:-:S13]  /*c4d0*/  ISETP.GE.AND.EX P1, PT, R17, UR11, PT, P1 ;  /* 0x0000000b11007c0c */ /* 0x000fda000bf26310 */
[----:B------:R-:W-:Y:S05]  /*c4e0*/  @P1 BRA `(.L_x_3927) ;  /* 0x00000000004c1947 */ /* 0x000fea0003800000 */
[----:B------:R-:W4:Y:S01]  /*c4f0*/  LDL.LU R27, [R1+0x2c8] ;  /* 0x0002c800011b7983 */ /* 0x000f220000300800 */
[----:B------:R-:W0:Y:S03]  /*c500*/  LDCU.64 UR12, c[0x0][0x3e0] ;  /* 0x00007c00ff0c77ac */ /* 0x000e260008000a00 */
[----:B------:R-:W4:Y:S01]  /*c510*/  LDL.LU R26, [R1+0x2a4] ;  /* 0x0002a400011a7983 */ /* 0x000f220000300800 */
[----:B------:R-:W0:Y:S02]  /*c520*/  LDCU.64 UR16, c[0x0][0x380] ;  /* 0x00007000ff1077ac */ /* 0x000e240008000a00 */
[----:B0123--:R-:W-:Y:S01]  /*c530*/  MOV R23, R11 ;  /* 0x0000000b00177202 */ /* 0x00ffe20000000f00 */
[----:B------:R-:W-:Y:S02]  /*c540*/  IMAD.MOV.U32 R22, RZ, RZ, R8 ;  /* 0x000000ffff167224 */ /* 0x000fe400078e0008 */
[----:B------:R-:W-:-:S02]  /*c550*/  IMAD R17, R17, UR12, RZ ;  /* 0x0000000c11117c24 */ /* 0x000fc4000f8e02ff */
[----:B------:R-:W-:-:S04]  /*c560*/  IMAD.WIDE.U32 R22, R21, UR12, R22 ;  /* 0x0000000c15167c25 */ /* 0x000fc8000f8e0016 */
[----:B------:R-:W-:Y:S01]  /*c570*/  IMAD R17, R21, UR13, R17 ;  /* 0x0000000d15117c24 */ /* 0x000fe2000f8e0211 */
[----:B------:R-:W-:-:S04]  /*c580*/  LEA R24, P1, R22, UR16, 0x2 ;  /* 0x0000001016187c11 */ /* 0x000fc8000f8210ff */
[----:B------:R-:W-:-:S04]  /*c590*/  IADD3 R17, PT, PT, R23, R17, RZ ;  /* 0x0000001117117210 */ /* 0x000fc80007ffe0ff */
[----:B------:R-:W-:Y:S01]  /*c5a0*/  LEA.HI.X R25, R22, UR17, R17, 0x2, P1 ;  /* 0x0000001116197c11 */ /* 0x000fe200088f1411 */
[----:B----4-:R-:W-:Y:S01]  /*c5b0*/  FADD.FTZ R17, R27, -UR5 ;  /* 0x800000051b117e21 */ /* 0x010fe20008010000 */
[----:B------:R-:W-:-:S03]  /*c5c0*/  FADD.FTZ R21, R26, -UR5 ;  /* 0x800000051a157e21 */ /* 0x000fc60008010000 */
[----:B------:R-:W-:Y:S01]  /*c5d0*/  FMUL.FTZ R17, R17, UR6 ;  /* 0x0000000611117c20 */ /* 0x000fe20008410000 */
[----:B------:R-:W-:-:S03]  /*c5e0*/  FMUL.FTZ R21, R21, UR6 ;  /* 0x0000000615157c20 */ /* 0x000fc60008410000 */
[----:B-----5:R-:W-:Y:S01]  /*c5f0*/  FFMA.FTZ R22, R12, R17, R14 ;  /* 0x000000110c167223 */ /* 0x020fe2000001000e */
[----:B------:R-:W-:-:S05]  /*c600*/  FFMA.FTZ R23, R13, R21, R15 ;  /* 0x000000150d177223 */ /* 0x000fca000001000f */
[----:B------:R4:W-:Y:S02]  /*c610*/  STG.E.64 desc[UR14][R24.64], R22 ;  /* 0x0000001618007986 */ /* 0x0009e4000c101b0e */
.L_x_3927:
[----:B------:R-:W-:Y:S05]  /*c620*/  BSYNC.RECONVERGENT B0 ;  /* 0x0000000000007941 */ /* 0x000fea0003800200 */
.L_x_3926:
[----:B------:R-:W-:Y:S01]  /*c630*/  VIADD R21, R0, 0x28 ;  /* 0x0000002800157836 */ /* 0x000fe20000000000 */
[----:B------:R-:W-:Y:S04]  /*c640*/  BSSY.RECONVERGENT B0, `(.L_x_3928) ;  /* 0x0000018000007945 */ /* 0x000fe80003800200 */
[----:B------:R-:W-:Y:S02]  /*c650*/  ISETP.GE.U32.AND P1, PT, R21, UR10, PT ;  /* 0x0000000a15007c0c */ /* 0x000fe4000bf26070 */
[----:B------:R-:W-:-:S04]  /*c660*/  SHF.R.S32.HI R17, RZ, 0x1f, R21 ;  /* 0x0000001fff117819 */ /* 0x000fc80000011415 */
[----:B------:R-:W-:-:S13]  /*c670*/  ISETP.GE.AND.EX P1, PT, R17, UR11, PT, P1 ;  /* 0x0000000b11007c0c */ /* 0x000fda000bf26310 */
[----:B------:R-:W-:Y:S05]  /*c680*/  @P1 BRA `(.L_x_3929) ;  /* 0x00000000004c1947 */ /* 0x000fea0003800000 */
[----:B------:R-:W2:Y:S01]  /*c690*/  LDL.LU R27, [R1+0x2cc] ;  /* 0x0002cc00011b7983 */ /* 0x000ea20000300800 */
[----:B------:R-:W0:Y:S03]  /*c6a0*/  LDCU.64 UR12, c[0x0][0x3e0] ;  /* 0x00007c00ff0c77ac */ /* 0x000e260008000a00 */
[----:B------:R-:W2:Y:S01]  /*c6b0*/  LDL.LU R26, [R1+0x2b4] ;  /* 0x0002b400011a7983 */ /* 0x000ea20000300800 */
[----:B------:R-:W0:Y:S02]  /*c6c0*/  LDCU.64 UR16, c[0x0][0x380] ;  /* 0x00007000ff1077ac */ /* 0x000e240008000a00 */
[----:B01234-:R-:W-:Y:S02]  /*c6d0*/  MOV R22, R8 ;  /* 0x0000000800167202 */ /* 0x01ffe40000000f00 */
[----:B------:R-:W-:Y:S01]  /*c6e0*/  MOV R23, R11 ;  /* 0x0000000b00177202 */ /* 0x000fe20000000f00 */
[----:B------:R-:W-:-:S02]  /*c6f0*/  IMAD R17, R17, UR12, RZ ;  /* 0x0000000c11117c24 */ /* 0x000fc4000f8e02ff */
[----:B------:R-:W-:-:S04]  /*c700*/  IMAD.WIDE.U32 R22, R21, UR12, R22 ;  /* 0x0000000c15167c25 */ /* 0x000fc8000f8e0016 */
[----:B------:R-:W-:Y:S01]  /*c710*/  IMAD R17, R21, UR13, R17 ;  /* 0x0000000d15117c24 */ /* 0x000fe2000f8e0211 */
[----:B------:R-:W-:-:S03]  /*c720*/  LEA R24, P1, R22, UR16, 0x2 ;  /* 0x0000001016187c11 */ /* 0x000fc6000f8210ff */
[----:B------:R-:W-:-:S05]  /*c730*/  IMAD.IADD R17, R23, 0x1, R17 ;  /* 0x0000000117117824 */ /* 0x000fca00078e0211 */
[----:B------:R-:W-:Y:S01]  /*c740*/  LEA.HI.X R25, R22, UR17, R17, 0x2, P1 ;  /* 0x0000001116197c11 */ /* 0x000fe200088f1411 */
[----:B------:R-:W-:Y:S01]  /*c750*/  FADD.FTZ R17, R27, -UR5 ;  /* 0x800000051b117e21 */ /* 0x000fe20008010000 */
[----:B------:R-:W-:-:S03]  /*c760*/  FADD.FTZ R21, R26, -UR5 ;  /* 0x800000051a157e21 */ /* 0x000fc60008010000 */
[----:B------:R-:W-:Y:S01]  /*c770*/  FMUL.FTZ R17, R17, UR6 ;  /* 0x0000000611117c20 */ /* 0x000fe20008410000 */
[----:B------:R-:W-:-:S03]  /*c780*/  FMUL.FTZ R21, R21, UR6 ;  /* 0x0000000615157c20 */ /* 0x000fc60008410000 */
[----:B-----5:R-:W-:Y:S01]  /*c790*/  FFMA.FTZ R22, R12, R17, R14 ;  /* 0x000000110c167223 */ /* 0x020fe2000001000e */
[----:B------:R-:W-:-:S05]  /*c7a0*/  FFMA.FTZ R23, R13, R21, R15 ;  /* 0x000000150d177223 */ /* 0x000fca000001000f */
[----:B------:R0:W-:Y:S02]  /*c7b0*/  STG.E.64 desc[UR14][R24.64], R22 ;  /* 0x0000001618007986 */ /* 0x0001e4000c101b0e */
.L_x_3929:
[----:B------:R-:W-:Y:S05]  /*c7c0*/  BSYNC.RECONVERGENT B0 ;  /* 0x0000000000007941 */ /* 0x000fea0003800200 */
.L_x_3928:
[----:B------:R-:W-:Y:S01]  /*c7d0*/  IADD3 R21, PT, PT, R0, 0x30, RZ ;  /* 0x0000003000157810 */ /* 0x000fe20007ffe0ff */
[----:B------:R-:W-:Y:S03]  /*c7e0*/  BSSY.RECONVERGENT B0, `(.L_x_3930) ;  /* 0x0000018000007945 */ /* 0x000fe60003800200 */
        /* <DEDUP_REMOVED lines=8> */
[----:B01234-:R-:W-:Y:S01]  /*c870*/  MOV R22, R8 ;  /* 0x0000000800167202 */ /* 0x01ffe20000000f00 */
[----:B------:R-:W-:Y:S02]  /*c880*/  IMAD.MOV.U32 R23, RZ, RZ, R11 ;  /* 0x000000ffff177224 */ /* 0x000fe400078e000b */
[----:B------:R-:W-:-:S02]  /*c890*/  IMAD R17, R17, UR12, RZ ;  /* 0x0000000c11117c24 */ /* 0x000fc4000f8e02ff */
[----:B------:R-:W-:-:S04]  /*c8a0*/  IMAD.WIDE.U32 R22, R21, UR12, R22 ;  /* 0x0000000c15167c25 */ /* 0x000fc8000f8e0016 */
[----:B------:R-:W-:Y:S01]  /*c8b0*/  IMAD R17, R21, UR13, R17 ;  /* 0x0000000d15117c24 */ /* 0x000fe2000f8e0211 */
[----:B------:R-:W-:-:S04]  /*c8c0*/  LEA R24, P1, R22, UR16, 0x2 ;  /* 0x0000001016187c11 */ /* 0x000fc8000f8210ff */
[----:B------:R-:W-:-:S04]  /*c8d0*/  IADD3 R17, PT, PT, R23, R17, RZ ;  /* 0x0000001117117210 */ /* 0x000fc80007ffe0ff */
        /* <DEDUP_REMOVED lines=8> */
.L_x_3931:
[----:B------:R-:W-:Y:S05]  /*c960*/  BSYNC.RECONVERGENT B0 ;  /* 0x0000000000007941 */ /* 0x000fea0003800200 */
.L_x_3930:
[C---:B01234-:R-:W-:Y:S01]  /*c970*/  IADD3 R25, PT, PT, R0.reuse, 0x38, RZ ;  /* 0x0000003800197810 */ /* 0x05ffe20007ffe0ff */
[----:B------:R-:W-:Y:S01]  /*c980*/  VIADD R17, R0, 0x40 ;  /* 0x0000004000117836 */ /* 0x000fe20000000000 */
[----:B------:R-:W-:Y:S02]  /*c990*/  BSSY.RECONVERGENT B0, `(.L_x_3932) ;  /* 0x000001b000007945 */ /* 0x000fe40003800200 */
[----:B------:R-:W-:Y:S02]  /*c9a0*/  ISETP.GE.U32.AND P1, PT, R25, UR10, PT ;  /* 0x0000000a19007c0c */ /* 0x000fe4000bf26070 */
[----:B------:R-:W-:Y:S02]  /*c9b0*/  SHF.R.S32.HI R22, RZ, 0x1f, R25 ;  /* 0x0000001fff167819 */ /* 0x000fe40000011419 */
[----:B------:R-:W-:Y:S02]  /*c9c0*/  ISETP.GE.U32.AND P2, PT, R17, UR10, PT ;  /* 0x0000000a11007c0c */ /* 0x000fe4000bf46070 */
[----:B------:R-:W-:-:S02]  /*c9d0*/  ISETP.GE.AND.EX P1, PT, R22, UR11, PT, P1 ;  /* 0x0000000b16007c0c */ /* 0x000fc4000bf26310 */
[----:B------:R-:W-:-:S04]  /*c9e0*/  SHF.R.S32.HI R21, RZ, 0x1f, R17 ;  /* 0x0000001fff157819 */ /* 0x000fc80000011411 */
[----:B------:R-:W-:-:S07]  /*c9f0*/  ISETP.GE.AND.EX P2, PT, R21, UR11, PT, P2 ;  /* 0x0000000b15007c0c */ /* 0x000fce000bf46320 */
[----:B------:R-:W-:Y:S06]  /*ca00*/  @P1 BRA `(.L_x_3933) ;  /* 0x00000000004c1947 */ /* 0x000fec0003800000 */
[----:B------:R-:W2:Y:S01]  /*ca10*/  LDL.LU R27, [R1+0x304] ;  /* 0x00030400011b7983 */ /* 0x000ea20000300800 */
[----:B------:R-:W0:Y:S03]  /*ca20*/  LDCU.64 UR12, c[0x0][0x3e0] ;  /* 0x00007c00ff0c77ac */ /* 0x000e260008000a00 */
[----:B------:R-:W3:Y:S01]  /*ca30*/  LDL.LU R26, [R1+0x270] ;  /* 0x00027000011a7983 */ /* 0x000ee20000300800 */
[----:B------:R-:W1:Y:S01]  /*ca40*/  LDCU.64 UR16, c[0x0][0x380] ;  /* 0x00007000ff1077ac */ /* 0x000e620008000a00 */
[----:B------:R-:W-:Y:S01]  /*ca50*/  MOV R23, R11 ;  /* 0x0000000b00177202 */ /* 0x000fe20000000f00 */
[----:B0-----:R-:W-:Y:S01]  /*ca60*/  IMAD R24, R22, UR12, RZ ;  /* 0x0000000c16187c24 */ /* 0x001fe2000f8e02ff */
[----:B------:R-:W-:-:S03]  /*ca70*/  MOV R22, R8 ;  /* 0x0000000800167202 */ /* 0x000fc60000000f00 */
[C---:B------:R-:W-:Y:S02]  /*ca80*/  IMAD R24, R25.reuse, UR13, R24 ;  /* 0x0000000d19187c24 */ /* 0x040fe4000f8e0218 */
[----:B------:R-:W-:-:S04]  /*ca90*/  IMAD.WIDE.U32 R22, R25, UR12, R22 ;  /* 0x0000000c19167c25 */ /* 0x000fc8000f8e0016 */
[----:B------:R-:W-:Y:S01]  /*caa0*/  IMAD.IADD R23, R23, 0x1, R24 ;  /* 0x0000000117177824 */ /* 0x000fe200078e0218 */
[----:B-1----:R-:W-:-:S04]  /*cab0*/  LEA R24, P1, R22, UR16, 0x2 ;  /* 0x0000001016187c11 */ /* 0x002fc8000f8210ff */
        /* <DEDUP_REMOVED lines=8> */
.L_x_3933:
[----:B------:R-:W-:Y:S05]  /*cb40*/  BSYNC.RECONVERGENT B0 ;  /* 0x0000000000007941 */ /* 0x000fea0003800200 */
.L_x_3932:
[----:B------:R-:W-:Y:S01]  /*cb50*/  BSSY.RECONVERGENT B0, `(.L_x_3934) ;  /* 0x0000017000007945 */ /* 0x000fe20003800200 */
[C---:B------:R-:W-:Y:S02]  /*cb60*/  IADD3 R31, PT, PT, R0.reuse, 0x48, RZ ;  /* 0x00000048001f7810 */ /* 0x040fe40007ffe0ff */
[----:B------:R-:W-:Y:S01]  /*cb70*/  IADD3 R30, PT, PT, R0, 0x50, RZ ;  /* 0x00000050001e7810 */ /* 0x000fe20007ffe0ff */
[----:B------:R-:W-:Y:S06]  /*cb80*/  @P2 BRA `(.L_x_3935) ;  /* 0x00000000004c2947 */ /* 0x000fec0003800000 */
        /* <DEDUP_REMOVED lines=19> */
.L_x_3935:
[----:B------:R-:W-:Y:S05]  /*ccc0*/  BSYNC.RECONVERGENT B0 ;  /* 0x0000000000007941 */ /* 0x000fea0003800200 */
.L_x_3934:
[----:B------:R-:W-:Y:S01]  /*ccd0*/  ISETP.GE.U32.AND P4, PT, R31, UR10, PT ;  /* 0x0000000a1f007c0c */ /* 0x000fe2000bf86070 */
[C---:B------:R-:W-:Y:S01]  /*cce0*/  VIADD R28, R0.reuse, 0x58 ;  /* 0x00000058001c7836 */ /* 0x040fe20000000000 */
[----:B01----:R-:W-:Y:S01]  /*ccf0*/  SHF.R.S32.HI R22, RZ, 0x1f, R31 ;  /* 0x0000001fff167819 */ /* 0x003fe2000001141f */
[----:B------:R-:W-:Y:S01]  /*cd00*/  BSSY.RECONVERGENT B0, `(.L_x_3936) ;  /* 0x0000024000007945 */ /* 0x000fe20003800200 */
[----:B------:R-:W-:Y:S02]  /*cd10*/  IADD3 R17, PT, PT, R0, 0x60, RZ ;  /* 0x0000006000117810 */ /* 0x000fe40007ffe0ff */
[----:B------:R-:W-:Y:S02]  /*cd20*/  ISETP.GE.AND.EX P4, PT, R22, UR11, PT, P4 ;  /* 0x0000000b16007c0c */ /* 0x000fe4000bf86340 */
[----:B------:R-:W-:Y:S02]  /*cd30*/  IADD3 R21, PT, PT, R0, 0x68, RZ ;  /* 0x0000006800157810 */ /* 0x000fe40007ffe0ff */
[----:B------:R-:W-:-:S02]  /*cd40*/  ISETP.GE.U32.AND P1, PT, R30, UR10, PT ;  /* 0x0000000a1e007c0c */ /* 0x000fc4000bf26070 */
[----:B------:R-:W-:Y:S02]  /*cd50*/  ISETP.GE.U32.AND P5, PT, R28, UR10, PT ;  /* 0x0000000a1c007c0c */ /* 0x000fe4000bfa6070 */
[----:B------:R-:W-:Y:S02]  /*cd60*/  SHF.R.S32.HI R39, RZ, 0x1f, R30 ;  /* 0x0000001fff277819 */ /* 0x000fe4000001141e */
[----:B------:R-:W-:Y:S02]  /*cd70*/  ISETP.GE.U32.AND P2, PT, R17, UR10, PT ;  /* 0x0000000a11007c0c */ /* 0x000fe4000bf46070 */
[----:B------:R-:W-:Y:S02]  /*cd80*/  ISETP.GE.U32.AND P3, PT, R21, UR10, PT ;  /* 0x0000000a15007c0c */ /* 0x000fe4000bf66070 */
[----:B------:R-:W-:Y:S02]  /*cd90*/  SHF.R.S32.HI R29, RZ, 0x1f, R28 ;  /* 0x0000001fff1d7819 */ /* 0x000fe4000001141c */
[----:B------:R-:W-:-:S02]  /*cda0*/  SHF.R.S32.HI R26, RZ, 0x1f, R17 ;  /* 0x0000001fff1a7819 */ /* 0x000fc40000011411 */
[----:B------:R-:W-:Y:S02]  /*cdb0*/  SHF.R.S32.HI R27, RZ, 0x1f, R21 ;  /* 0x0000001fff1b7819 */ /* 0x000fe40000011415 */
[----:B------:R-:W-:Y:S02]  /*cdc0*/  ISETP.GE.AND.EX P1, PT, R39, UR11, PT, P1 ;  /* 0x0000000b27007c0c */ /* 0x000fe4000bf26310 */
[----:B------:R-:W-:Y:S02]  /*cdd0*/  ISETP.GE.AND.EX P5, PT, R29, UR11, PT, P5 ;  /* 0x0000000b1d007c0c */ /* 0x000fe4000bfa6350 */
[----:B------:R-:W-:Y:S02]  /*cde0*/  ISETP.GE.AND.EX P2, PT, R26, UR11, PT, P2 ;  /* 0x0000000b1a007c0c */ /* 0x000fe4000bf46320 */
[----:B------:R-:W-:Y:S01]  /*cdf0*/  ISETP.GE.AND.EX P3, PT, R27, UR11, PT, P3 ;  /* 0x0000000b1b007c0c */ /* 0x000fe2000bf66330 */
[----:B------:R-:W-:-:S12]  /*ce00*/  @P4 BRA `(.L_x_3937) ;  /* 0x00000000004c4947 */ /* 0x000fd80003800000 */
[----:B------:R-:W2:Y:S01]  /*ce10*/  LDL.LU R44, [R1+0x374] ;  /* 0x00037400012c7983 */ /* 0x000ea20000300800 */
[----:B------:R-:W0:Y:S03]  /*ce20*/  LDCU.64 UR12, c[0x0][0x3e0] ;  /* 0x00007c00ff0c77ac */ /* 0x000e260008000a00 */
[----:B------:R-:W3:Y:S01]  /*ce30*/  LDL.LU R43, [R1+0x238] ;  /* 0x00023800012b7983 */ /* 0x000ee20000300800 */
[----:B------:R-:W1:Y:S01]  /*ce40*/  LDCU.64 UR16, c[0x0][0x380] ;  /* 0x00007000ff1077ac */ /* 0x000e620008000a00 */
[----:B------:R-:W-:Y:S01]  /*ce50*/  MOV R23, R11 ;  /* 0x0000000b00177202 */ /* 0x000fe20000000f00 */
[----:B0-----:R-:W-:Y:S02]  /*ce60*/  IMAD R24, R22, UR12, RZ ;  /* 0x0000000c16187c24 */ /* 0x001fe4000f8e02ff */
[----:B------:R-:W-:Y:S02]  /*ce70*/  IMAD.MOV.U32 R22, RZ, RZ, R8 ;  /* 0x000000ffff167224 */ /* 0x000fe400078e0008 */
[----:B------:R-:W-:-:S02]  /*ce80*/  IMAD R24, R31, UR13, R24 ;  /* 0x0000000d1f187c24 */ /* 0x000fc4000f8e0218 */
[----:B------:R-:W-:-:S05]  /*ce90*/  IMAD.WIDE.U32 R22, R31, UR12, R22 ;  /* 0x0000000c1f167c25 */ /* 0x000fca000f8e0016 */
[----:B------:R-:W-:Y:S02]  /*cea0*/  IADD3 R23, PT, PT, R23, R24, RZ ;  /* 0x0000001817177210 */ /* 0x000fe40007ffe0ff */
        /* <DEDUP_REMOVED lines=9> */
.L_x_3937:
[----:B------:R-:W-:Y:S05]  /*cf40*/  BSYNC.RECONVERGENT B0 ;  /* 0x0000000000007941 */ /* 0x000fea0003800200 */
.L_x_3936:
[----:B------:R-:W-:Y:S04]  /*cf50*/  BSSY.RECONVERGENT B0, `(.L_x_3938) ;  /* 0x0000014000007945 */ /* 0x000fe80003800200 */
[----:B------:R-:W-:Y:S05]  /*cf60*/  @P1 BRA `(.L_x_3939) ;  /* 0x0000000000481947 */ /* 0x000fea0003800000 */
[----:B------:R-:W2:Y:S01]  /*cf70*/  LDL.LU R31, [R1+0x3c8] ;  /* 0x0003c800011f7983 */ /* 0x000ea20000300800 */
[----:B------:R-:W1:Y:S01]  /*cf80*/  LDCU.64 UR12, c[0x0][0x3e0] ;  /* 0x00007c00ff0c77ac */ /* 0x000e620008000a00 */
[----:B0-----:R-:W-:Y:S01]  /*cf90*/  MOV R23, R11 ;  /* 0x0000000b00177202 */ /* 0x001fe20000000f00 */
[----:B------:R-:W-:Y:S02]  /*cfa0*/  IMAD.MOV.U32 R22, RZ, RZ, R8 ;  /* 0x000000ffff167224 */ /* 0x000fe400078e0008 */
[----:B------:R-:W-:Y:S01]  /*cfb0*/  FADD.FTZ R33, R33, -UR5 ;  /* 0x8000000521217e21 */ /* 0x000fe20008010000 */
[----:B------:R-:W0:Y:S01]  /*cfc0*/  LDCU.64 UR16, c[0x0][0x380] ;  /* 0x00007000ff1077ac */ /* 0x000e220008000a00 */
[----:B-1----:R-:W-:Y:S02]  /*cfd0*/  IMAD R24, R39, UR12, RZ ;  /* 0x0000000c27187c24 */ /* 0x002fe4000f8e02ff */
[----:B------:R-:W-:-:S04]  /*cfe0*/  IMAD.WIDE.U32 R22, R30, UR12, R22 ;  /* 0x0000000c1e167c25 */ /* 0x000fc8000f8e0016 */
[----:B------:R-:W-:-:S05]  /*cff0*/  IMAD R24, R30, UR13, R24 ;  /* 0x0000000d1e187c24 */ /* 0x000fca000f8e0218 */
[----:B------:R-:W-:Y:S02]  /*d000*/  IADD3 R23, PT, PT, R23, R24, RZ ;  /* 0x0000001817177210 */ /* 0x000fe40007ffe0ff */
[----:B0-----:R-:W-:-:S04]  /*d010*/  LEA R24, P1, R22, UR16, 0x2 ;  /* 0x0000001016187c11 */ /* 0x001fc8000f8210ff */
[----:B------:R-:W-:Y:S01]  /*d020*/  LEA.HI.X R25, R22, UR17, R23, 0x2, P1 ;  /* 0x0000001116197c11 */ /* 0x000fe200088f1417 */
[----:B------:R-:W-:-:S04]  /*d030*/  FMUL.FTZ R23, R33, UR6 ;  /* 0x0000000621177c20 */ /* 0x000fc80008410000 */
[----:B-----5:R-:W-:Y:S01]  /*d040*/  FFMA.FTZ R23, R13, R23, R15 ;  /* 0x000000170d177223 */ /* 0x020fe2000001000f */
[----:B--2---:R-:W-:-:S04]  /*d050*/  FADD.FTZ R22, R31, -UR5 ;  /* 0x800000051f167e21 */ /* 0x004fc80008010000 */
[----:B------:R-:W-:-:S04]  /*d060*/  FMUL.FTZ R22, R22, UR6 ;  /* 0x0000000616167c20 */ /* 0x000fc80008410000 */
[----:B------:R-:W-:-:S05]  /*d070*/  FFMA.FTZ R22, R12, R22, R14 ;  /* 0x000000160c167223 */ /* 0x000fca000001000e */
[----:B------:R1:W-:Y:S02]  /*d080*/  STG.E.64 desc[UR14][R24.64], R22 ;  /* 0x0000001618007986 */ /* 0x0003e4000c101b0e */
.L_x_3939:
[----:B------:R-:W-:Y:S05]  /*d090*/  BSYNC.RECONVERGENT B0 ;  /* 0x0000000000007941 */ /* 0x000fea0003800200 */
.L_x_3938:
[----:B------:R-:W-:Y:S01]  /*d0a0*/  BSSY.RECONVERGENT B0, `(.L_x_3940) ;  /* 0x0000016000007945 */ /* 0x000fe20003800200 */
[C---:B------:R-:W-:Y:S01]  /*d0b0*/  VIADD R31, R0.reuse, 0x70 ;  /* 0x00000070001f7836 */ /* 0x040fe20000000000 */
[----:B------:R-:W-:Y:S02]  /*d0c0*/  IADD3 R30, PT, PT, R0, 0x78, RZ ;  /* 0x00000078001e7810 */ /* 0x000fe40007ffe0ff */
[----:B------:R-:W-:Y:S05]  /*d0d0*/  @P5 BRA `(.L_x_3941) ;  /* 0x0000000000485947 */ /* 0x000fea0003800000 */
[----:B01----:R-:W2:Y:S01]  /*d0e0*/  LDL.LU R25, [R1+0x3cc] ;  /* 0x0003cc0001197983 */ /* 0x003ea20000300800 */
[----:B------:R-:W0:Y:S01]  /*d0f0*/  LDCU.64 UR12, c[0x0][0x3e0] ;  /* 0x00007c00ff0c77ac */ /* 0x000e220008000a00 */
[----:B------:R-:W-:Y:S01]  /*d100*/  MOV R22, R8 ;  /* 0x0000000800167202 */ /* 0x000fe20000000f00 */
[----:B------:R-:W-:Y:S02]  /*d110*/  IMAD.MOV.U32 R23, RZ, RZ, R11 ;  /* 0x000000ffff177224 */ /* 0x000fe400078e000b */
[----:B------:R-:W-:Y:S01]  /*d120*/  FADD.FTZ R35, R35, -UR5 ;  /* 0x8000000523237e21 */ /* 0x000fe20008010000 */
[----:B------:R-:W1:Y:S01]  /*d130*/  LDCU.64 UR16, c[0x0][0x380] ;  /* 0x00007000ff1077ac */ /* 0x000e620008000a00 */
[----:B0-----:R-:W-:-:S04]  /*d140*/  IMAD R24, R29, UR12, RZ ;  /* 0x0000000c1d187c24 */ /* 0x001fc8000f8e02ff */
[C---:B------:R-:W-:Y:S02]  /*d150*/  IMAD R24, R28.reuse, UR13, R24 ;  /* 0x0000000d1c187c24 */ /* 0x040fe4000f8e0218 */
[----:B------:R-:W-:-:S05]  /*d160*/  IMAD.WIDE.U32 R28, R28, UR12, R22 ;  /* 0x0000000c1c1c7c25 */ /* 0x000fca000f8e0016 */
[----:B------:R-:W-:Y:S02]  /*d170*/  IADD3 R24, PT, PT, R29, R24, RZ ;  /* 0x000000181d187210 */ /* 0x000fe40007ffe0ff */
[----:B-1----:R-:W-:-:S04]  /*d180*/  LEA R22, P1, R28, UR16, 0x2 ;  /* 0x000000101c167c11 */ /* 0x002fc8000f8210ff */
[----:B------:R-:W-:Y:S01]  /*d190*/  LEA.HI.X R23, R28, UR17, R24, 0x2, P1 ;  /* 0x000000111c177c11 */ /* 0x000fe200088f1418 */
[----:B--2---:R-:W-:Y:S01]  /*d1a0*/  FADD.FTZ R24, R25, -UR5 ;  /* 0x8000000519187e21 */ /* 0x004fe20008010000 */
[----:B------:R-:W-:-:S03]  /*d1b0*/  FMUL.FTZ R25, R35, UR6 ;  /* 0x0000000623197c20 */ /* 0x000fc60008410000 */
[----:B------:R-:W-:Y:S01]  /*d1c0*/  FMUL.FTZ R24, R24, UR6 ;  /* 0x0000000618187c20 */ /* 0x000fe20008410000 */
[----:B-----5:R-:W-:-:S03]  /*d1d0*/  FFMA.FTZ R25, R13, R25, R15 ;  /* 0x000000190d197223 */ /* 0x020fc6000001000f */
[----:B------:R-:W-:-:S05]  /*d1e0*/  FFMA.FTZ R24, R12, R24, R14 ;  /* 0x000000180c187223 */ /* 0x000fca000001000e */
[----:B------:R2:W-:Y:S02]  /*d1f0*/  STG.E.64 desc[UR14][R22.64], R24 ;  /* 0x0000001816007986 */ /* 0x0005e4000c101b0e */
.L_x_3941:
[----:B------:R-:W-:Y:S05]  /*d200*/  BSYNC.RECONVERGENT B0 ;  /* 0x0000000000007941 */ /* 0x000fea0003800200 */
.L_x_3940:
[----:B------:R-:W-:Y:S04]  /*d210*/  BSSY.RECONVERGENT B0, `(.L_x_3942) ;  /* 0x0000014000007945 */ /* 0x000fe80003800200 */
[----:B------:R-:W-:Y:S05]  /*d220*/  @P2 BRA `(.L_x_3943) ;  /* 0x0000000000482947 */ /* 0x000fea0003800000 */
[----:B------:R-:W3:Y:S01]  /*d230*/  LDL.LU R28, [R1+0x3d0] ;  /* 0x0003d000011c7983 */ /* 0x000ee20000300800 */
[----:B------:R-:W4:Y:S01]  /*d240*/  LDCU.64 UR12, c[0x0][0x3e0] ;  /* 0x00007c00ff0c77ac */ /* 0x000f220008000a00 */
[----:B012---:R-:W-:Y:S01]  /*d250*/  MOV R22, R8 ;  /* 0x0000000800167202 */ /* 0x007fe20000000f00 */
[----:B------:R-:W-:Y:S02]  /*d260*/  IMAD.MOV.U32 R23, RZ, RZ, R11 ;  /* 0x000000ffff177224 */ /* 0x000fe400078e000b */
[----:B------:R-:W-:Y:S01]  /*d270*/  FADD.FTZ R34, R34, -UR5 ;  /* 0x8000000522227e21 */ /* 0x000fe20008010000 */
[----:B------:R-:W0:Y:S01]  /*d280*/  LDCU.64 UR16, c[0x0][0x380] ;  /* 0x00007000ff1077ac */ /* 0x000e220008000a00 */
[----:B----4-:R-:W-:Y:S02]  /*d290*/  IMAD R24, R26, UR12, RZ ;  /* 0x0000000c1a187c24 */ /* 0x010fe4000f8e02ff */
[----:B------:R-:W-:-:S04]  /*d2a0*/  IMAD.WIDE.U32 R22, R17, UR12, R22 ;  /* 0x0000000c11167c25 */ /* 0x000fc8000f8e0016 */
[----:B------:R-:W-:-:S05]  /*d2b0*/  IMAD R24, R17, UR13, R24 ;  /* 0x0000000d11187c24 */ /* 0x000fca000f8e0218 */
[----:B------:R-:W-:Y:S01]  /*d2c0*/  IADD3 R17, PT, PT, R23, R24, RZ ;  /* 0x0000001817117210 */ /* 0x000fe20007ffe0ff */
[----:B------:R-:W-:Y:S01]  /*d2d0*/  FMUL.FTZ R23, R34, UR6 ;  /* 0x0000000622177c20 */ /* 0x000fe20008410000 */
[----:B0-----:R-:W-:-:S03]  /*d2e0*/  LEA R24, P1, R22, UR16, 0x2 ;  /* 0x0000001016187c11 */ /* 0x001fc6000f8210ff */
[----:B-----5:R-:W-:Y:S01]  /*d2f0*/  FFMA.FTZ R23, R13, R23, R15 ;  /* 0x000000170d177223 */ /* 0x020fe2000001000f */
[----:B------:R-:W-:Y:S01]  /*d300*/  LEA.HI.X R25, R22, UR17, R17, 0x2, P1 ;  /* 0x0000001116197c11 */ /* 0x000fe200088f1411 */
[----:B---3--:R-:W-:-:S04]  /*d310*/  FADD.FTZ R17, R28, -UR5 ;  /* 0x800000051c117e21 */ /* 0x008fc80008010000 */
[----:B------:R-:W-:-:S04]  /*d320*/  FMUL.FTZ R17, R17, UR6 ;  /* 0x0000000611117c20 */ /* 0x000fc80008410000 */
[----:B------:R-:W-:-:S05]  /*d330*/  FFMA.FTZ R22, R12, R17, R14 ;  /* 0x000000110c167223 */ /* 0x000fca000001000e */
[----:B------:R3:W-:Y:S02]  /*d340*/  STG.E.64 desc[UR14][R24.64], R22 ;  /* 0x0000001618007986 */ /* 0x0007e4000c101b0e */
.L_x_3943:
[----:B------:R-:W-:Y:S05]  /*d350*/  BSYNC.RECONVERGENT B0 ;  /* 0x0000000000007941 */ /* 0x000fea0003800200 */
.L_x_3942:
[----:B------:R-:W-:Y:S04]  /*d360*/  BSSY.RECONVERGENT B0, `(.L_x_3944) ;  /* 0x0000014000007945 */ /* 0x000fe80003800200 */
[----:B------:R-:W-:Y:S05]  /*d370*/  @P3 BRA `(.L_x_3945) ;  /* 0x0000000000483947 */ /* 0x000fea0003800000 */
[----:B------:R-:W4:Y:S01]  /*d380*/  LDL.LU R26, [R1+0x3d4] ;  /* 0x0003d400011a7983 */ /* 0x000f220000300800 */
[----:B------:R-:W0:Y:S02]  /*d390*/  LDCU.64 UR12, c[0x0][0x3e0] ;  /* 0x00007c00ff0c77ac */ /* 0x000e240008000a00 */
[----:B0123--:R-:W-:Y:S01]  /*d3a0*/  MOV R22, R8 ;  /* 0x0000000800167202 */ /* 0x00ffe20000000f00 */
[----:B------:R-:W-:Y:S02]  /*d3b0*/  IMAD.MOV.U32 R23, RZ, RZ, R11 ;  /* 0x000000ffff177224 */ /* 0x000fe400078e000b */
[----:B------:R-:W-:Y:S01]  /*d3c0*/  FADD.FTZ R32, R32, -UR5 ;  /* 0x8000000520207e21 */ /* 0x000fe20008010000 */
[----:B------:R-:W0:Y:S01]  /*d3d0*/  LDCU.64 UR16, c[0x0][0x380] ;  /* 0x00007000ff1077ac */ /* 0x000e220008000a00 */
[----:B------:R-:W-:Y:S02]  /*d3e0*/  IMAD R17, R27, UR12, RZ ;  /* 0x0000000c1b117c24 */ /* 0x000fe4000f8e02ff */
[----:B------:R-:W-:-:S04]  /*d3f0*/  IMAD.WIDE.U32 R22, R21, UR12, R22 ;  /* 0x0000000c15167c25 */ /* 0x000fc8000f8e0016 */
[----:B------:R-:W-:Y:S01]  /*d400*/  IMAD R17, R21, UR13, R17 ;  /* 0x0000000d15117c24 */ /* 0x000fe2000f8e0211 */
[----:B0-----:R-:W-:-:S04]  /*d410*/  LEA R24, P1, R22, UR16, 0x2 ;  /* 0x0000001016187c11 */ /* 0x001fc8000f8210ff */
[----:B------:R-:W-:Y:S01]  /*d420*/  IADD3 R17, PT, PT, R23, R17, RZ ;  /* 0x0000001117117210 */ /* 0x000fe20007ffe0ff */
[----:B------:R-:W-:-:S03]  /*d430*/  FMUL.FTZ R23, R32, UR6 ;  /* 0x0000000620177c20 */ /* 0x000fc60008410000 */
[----:B------:R-:W-:Y:S01]  /*d440*/  LEA.HI.X R25, R22, UR17, R17, 0x2, P1 ;  /* 0x0000001116197c11 */ /* 0x000fe200088f1411 */
[----:B-----5:R-:W-:Y:S01]  /*d450*/  FFMA.FTZ R23, R13, R23, R15 ;  /* 0x000000170d177223 */ /* 0x020fe2000001000f */
[----:B----4-:R-:W-:-:S04]  /*d460*/  FADD.FTZ R17, R26, -UR5 ;  /* 0x800000051a117e21 */ /* 0x010fc80008010000 */
[----:B------:R-:W-:-:S04]  /*d470*/  FMUL.FTZ R17, R17, UR6 ;  /* 0x0000000611117c20 */ /* 0x000fc80008410000 */
[----:B------:R-:W-:-:S05]  /*d480*/  FFMA.FTZ R22, R12, R17, R14 ;  /* 0x000000110c167223 */ /* 0x000fca000001000e */
[----:B------:R4:W-:Y:S02]  /*d490*/  STG.E.64 desc[UR14][R24.64], R22 ;  /* 0x0000001618007986 */ /* 0x0009e4000c101b0e */
.L_x_3945:
[----:B------:R-:W-:Y:S05]  /*d4a0*/  BSYNC.RECONVERGENT B0 ;  /* 0x0000000000007941 */ /* 0x000fea0003800200 */
.L_x_3944:
[----:B------:R-:W-:Y:S01]  /*d4b0*/  ISETP.GE.U32.AND P4, PT, R31, UR10, PT ;  /* 0x0000000a1f007c0c */ /* 0x000fe2000bf86070 */
[C---:B------:R-:W-:Y:S01]  /*d4c0*/  VIADD R21, R0.reuse, 0x88 ;  /* 0x0000008800157836 */ /* 0x040fe20000000000 */
[----:B01234-:R-:W-:Y:S01]  /*d4d0*/  SHF.R.S32.HI R24, RZ, 0x1f, R31 ;  /* 0x0000001fff187819 */ /* 0x01ffe2000001141f */
[----:B------:R-:W-:Y:S01]  /*d4e0*/  BSSY.RECONVERGENT B0, `(.L_x_3946) ;  /* 0x0000025000007945 */ /* 0x000fe20003800200 */
[C---:B------:R-:W-:Y:S01]  /*d4f0*/  IADD3 R17, PT, PT, R0.reuse, 0x80, RZ ;  /* 0x0000008000117810 */ /* 0x040fe20007ffe0ff */
[----:B------:R-:W-:Y:S01]  /*d500*/  VIADD R33, R0, 0xa0 ;  /* 0x000000a000217836 */ /* 0x000fe20000000000 */
[----:B------:R-:W-:Y:S02]  /*d510*/  ISETP.GE.AND.EX P4, PT, R24, UR11, PT, P4 ;  /* 0x0000000b18007c0c */ /* 0x000fe4000bf86340 */
[----:B------:R-:W-:Y:S02]  /*d520*/  IADD3 R22, PT, PT, R0, 0x90, RZ ;  /* 0x0000009000167810 */ /* 0x000fe40007ffe0ff */
        /* <DEDUP_REMOVED lines=8> */
[----:B------:R-:W-:Y:S02]  /*d5b0*/  ISETP.GE.AND.EX P1, PT, R34, UR11, PT, P1 ;  /* 0x0000000b22007c0c */ /* 0x000fe4000bf26310 */
[----:B------:R-:W-:Y:S02]  /*d5c0*/  ISETP.GE.AND.EX P5, PT, R23, UR11, PT, P5 ;  /* 0x0000000b17007c0c */ /* 0x000fe4000bfa6350 */
[----:B------:R-:W-:Y:S02]  /*d5d0*/  ISETP.GE.AND.EX P2, PT, R28, UR11, PT, P2 ;  /* 0x0000000b1c007c0c */ /* 0x000fe4000bf46320 */
[----:B------:R-:W-:Y:S02]  /*d5e0*/  ISETP.GE.AND.EX P3, PT, R29, UR11, PT, P3 ;  /* 0x0000000b1d007c0c */ /* 0x000fe4000bf66330 */
[----:B------:R-:W-:Y:S01]  /*d5f0*/  IADD3 R32, PT, PT, R0, 0x98, RZ ;  /* 0x0000009800207810 */ /* 0x000fe20007ffe0ff */
[----:B------:R-:W-:Y:S10]  /*d600*/  @P4 BRA `(.L_x_3947) ;  /* 0x0000000000484947 */ /* 0x000ff40003800000 */
[----:B------:R-:W2:Y:S01]  /*d610*/  LDL.LU R35, [R1+0x3d8] ;  /* 0x0003d80001237983 */ /* 0x000ea20000300800 */
[----:B------:R-:W0:Y:S01]  /*d620*/  LDCU.64 UR12, c[0x0][0x3e0] ;  /* 0x00007c00ff0c77ac */ /* 0x000e220008000a00 */
[----:B------:R-:W-:Y:S01]  /*d630*/  MOV R25, R11 ;  /* 0x0000000b00197202 */ /* 0x000fe20000000f00 */
[----:B------:R-:W-:Y:S01]  /*d640*/  FADD.FTZ R16, R16, -UR5 ;  /* 0x8000000510107e21 */ /* 0x000fe20008010000 */
[----:B------:R-:W1:Y:S03]  /*d650*/  LDCU.64 UR16, c[0x0][0x380] ;  /* 0x00007000ff1077ac */ /* 0x000e660008000a00 */
[----:B------:R-:W-:Y:S01]  /*d660*/  FMUL.FTZ R16, R16, UR6 ;  /* 0x0000000610107c20 */ /* 0x000fe20008410000 */
[----:B0-----:R-:W-:Y:S01]  /*d670*/  IMAD R26, R24, UR12, RZ ;  /* 0x0000000c181a7c24 */ /* 0x001fe2000f8e02ff */
[----:B------:R-:W-:-:S03]  /*d680*/  MOV R24, R8 ;  /* 0x0000000800187202 */ /* 0x000fc60000000f00 */
[C---:B------:R-:W-:Y:S02]  /*d690*/  IMAD R26, R31.reuse, UR13, R26 ;  /* 0x0000000d1f1a7c24 */ /* 0x040fe4000f8e021a */
[----:B------:R-:W-:-:S04]  /*d6a0*/  IMAD.WIDE.U32 R24, R31, UR12, R24 ;  /* 0x0000000c1f187c25 */ /* 0x000fc8000f8e0018 */
[----:B------:R-:W-:Y:S01]  /*d6b0*/  IMAD.IADD R25, R25, 0x1, R26 ;  /* 0x0000000119197824 */ /* 0x000fe200078e021a */
[----:B-1----:R-:W-:-:S04]  /*d6c0*/  LEA R26, P4, R24, UR16, 0x2 ;  /* 0x00000010181a7c11 */ /* 0x002fc8000f8810ff */
[----:B------:R-:W-:Y:S01]  /*d6d0*/  LEA.HI.X R27, R24, UR17, R25, 0x2, P4 ;  /* 0x00000011181b7c11 */ /* 0x000fe2000a0f1419 */
[----:B-----5:R-:W-:Y:S01]  /*d6e0*/  FFMA.FTZ R25, R13, R16, R15 ;  /* 0x000000100d197223 */ /* 0x020fe2000001000f */
[----:B--2---:R-:W-:-:S04]  /*d6f0*/  FADD.FTZ R24, R35, -UR5 ;  /* 0x8000000523187e21 */ /* 0x004fc80008010000 */
[----:B------:R-:W-:-:S04]  /*d700*/  FMUL.FTZ R24, R24, UR6 ;  /* 0x0000000618187c20 */ /* 0x000fc80008410000 */
[----:B------:R-:W-:-:S05]  /*d710*/  FFMA.FTZ R24, R12, R24, R14 ;  /* 0x000000180c187223 */ /* 0x000fca000001000e */
[----:B------:R0:W-:Y:S02]  /*d720*/  STG.E.64 desc[UR14][R26.64], R24 ;  /* 0x000000181a007986 */ /* 0x0001e4000c101b0e */
.L_x_3947:
[----:B------:R-:W-:Y:S05]  /*d730*/  BSYNC.RECONVERGENT B0 ;  /* 0x0000000000007941 */ /* 0x000fea0003800200 */
.L_x_3946:
[----:B------:R-:W-:Y:S04]  /*d740*/  BSSY.RECONVERGENT B0, `(.L_x_3948) ;  /* 0x0000014000007945 */ /* 0x000fe80003800200 */
[----:B------:R-:W-:Y:S05]  /*d750*/  @P1 BRA `(.L_x_3949) ;  /* 0x0000000000481947 */ /* 0x000fea0003800000 */
[----:B0-----:R-:W2:Y:S01]  /*d760*/  LDL.LU R26, [R1+0x3c0] ;  /* 0x0003c000011a7983 */ /* 0x001ea20000300800 */
[----:B------:R-:W0:Y:S01]  /*d770*/  LDCU.64 UR12, c[0x0][0x3e0] ;  /* 0x00007c00ff0c77ac */ /* 0x000e220008000a00 */
[----:B------:R-:W-:Y:S01]  /*d780*/  MOV R24, R8 ;  /* 0x0000000800187202 */ /* 0x000fe20000000f00 */
[----:B------:R-:W-:Y:S01]  /*d790*/  FADD.FTZ R36, R36, -UR5 ;  /* 0x8000000524247e21 */ /* 0x000fe20008010000 */
[----:B------:R-:W-:Y:S01]  /*d7a0*/  MOV R25, R11 ;  /* 0x0000000b00197202 */ /* 0x000fe20000000f00 */
[----:B------:R-:W1:Y:S02]  /*d7b0*/  LDCU.64 UR16, c[0x0][0x380] ;  /* 0x00007000ff1077ac */ /* 0x000e640008000a00 */
[----:B------:R-:W-:-:S04]  /*d7c0*/  FMUL.FTZ R27, R36, UR6 ;  /* 0x00000006241b7c20 */ /* 0x000fc80008410000 */
[----:B-----5:R-:W-:Y:S01]  /*d7d0*/  FFMA.FTZ R27, R13, R27, R15 ;  /* 0x0000001b0d1b7223 */ /* 0x020fe2000001000f */
[----:B0-----:R-:W-:-:S04]  /*d7e0*/  IMAD R16, R34, UR12, RZ ;  /* 0x0000000c22107c24 */ /* 0x001fc8000f8e02ff */
[C---:B------:R-:W-:Y:S02]  /*d7f0*/  IMAD R16, R30.reuse, UR13, R16 ;  /* 0x0000000d1e107c24 */ /* 0x040fe4000f8e0210 */
[----:B------:R-:W-:-:S04]  /*d800*/  IMAD.WIDE.U32 R30, R30, UR12, R24 ;  /* 0x0000000c1e1e7c25 */ /* 0x000fc8000f8e0018 */
[----:B------:R-:W-:Y:S01]  /*d810*/  IMAD.IADD R16, R31, 0x1, R16 ;  /* 0x000000011f107824 */ /* 0x000fe200078e0210 */
[----:B-1----:R-:W-:-:S04]  /*d820*/  LEA R24, P1, R30, UR16, 0x2 ;  /* 0x000000101e187c11 */ /* 0x002fc8000f8210ff */
[----:B------:R-:W-:Y:S01]  /*d830*/  LEA.HI.X R25, R30, UR17, R16, 0x2, P1 ;  /* 0x000000111e197c11 */ /* 0x000fe200088f1410 */
[----:B--2---:R-:W-:-:S04]  /*d840*/  FADD.FTZ R16, R26, -UR5 ;  /* 0x800000051a107e21 */ /* 0x004fc80008010000 */
[----:B------:R-:W-:-:S04]  /*d850*/  FMUL.FTZ R16, R16, UR6 ;  /* 0x0000000610107c20 */ /* 0x000fc80008410000 */
[----:B------:R-:W-:-:S05]  /*d860*/  FFMA.FTZ R26, R12, R16, R14 ;  /* 0x000000100c1a7223 */ /* 0x000fca000001000e */
[----:B------:R1:W-:Y:S02]  /*d870*/  STG.E.64 desc[UR14][R24.64], R26 ;  /* 0x0000001a18007986 */ /* 0x0003e4000c101b0e */
.L_x_3949:
[----:B------:R-:W-:Y:S05]  /*d880*/  BSYNC.RECONVERGENT B0 ;  /* 0x0000000000007941 */ /* 0x000fea0003800200 */
.L_x_3948:
[----:B------:R-:W-:Y:S04]  /*d890*/  BSSY.RECONVERGENT B0, `(.L_x_3950) ;  /* 0x0000014000007945 */ /* 0x000fe80003800200 */
[----:B------:R-:W-:Y:S05]  /*d8a0*/  @P5 BRA `(.L_x_3951) ;  /* 0x0000000000485947 */ /* 0x000fea0003800000 */
[----:B01----:R-:W2:Y:S01]  /*d8b0*/  LDL.LU R26, [R1+0x3b8] ;  /* 0x0003b800011a7983 */ /* 0x003ea20000300800 */
[----:B------:R-:W0:Y:S01]  /*d8c0*/  LDCU.64 UR12, c[0x0][0x3e0] ;  /* 0x00007c00ff0c77ac */ /* 0x000e220008000a00 */
[----:B------:R-:W-:Y:S01]  /*d8d0*/  MOV R24, R8 ;  /* 0x0000000800187202 */ /* 0x000fe20000000f00 */
[----:B------:R-:W-:Y:S01]  /*d8e0*/  FADD.FTZ R40, R40, -UR5 ;  /* 0x8000000528287e21 */ /* 0x000fe20008010000 */
[----:B------:R-:W-:Y:S01]  /*d8f0*/  MOV R25, R11 ;  /* 0x0000000b00197202 */ /* 0x000fe20000000f00 */
[----:B------:R-:W1:Y:S01]  /*d900*/  LDCU.64 UR16, c[0x0][0x380] ;  /* 0x00007000ff1077ac */ /* 0x000e620008000a00 */
[----:B0-----:R-:W-:Y:S02]  /*d910*/  IMAD R16, R23, UR12, RZ ;  /* 0x0000000c17107c24 */ /* 0x001fe4000f8e02ff */
[----:B------:R-:W-:-:S04]  /*d920*/  IMAD.WIDE.U32 R24, R17, UR12, R24 ;  /* 0x0000000c11187c25 */ /* 0x000fc8000f8e0018 */
[----:B------:R-:W-:-:S04]  /*d930*/  IMAD R16, R17, UR13, R16 ;  /* 0x0000000d11107c24 */ /* 0x000fc8000f8e0210 */
[----:B------:R-:W-:Y:S01]  /*d940*/  IMAD.IADD R17, R25, 0x1, R16 ;  /* 0x0000000119117824 */ /* 0x000fe200078e0210 */
[----:B-1----:R-:W-:Y:S01]  /*d950*/  LEA R16, P1, R24, UR16, 0x2 ;  /* 0x0000001018107c11 */ /* 0x002fe2000f8210ff */
[----:B------:R-:W-:-:S03]  /*d960*/  FMUL.FTZ R25, R40, UR6 ;  /* 0x0000000628197c20 */ /* 0x000fc60008410000 */
[----:B------:R-:W-:Y:S01]  /*d970*/  LEA.HI.X R17, R24, UR17, R17, 0x2, P1 ;  /* 0x0000001118117c11 */ /* 0x000fe200088f1411 */
[----:B-----5:R-:W-:Y:S01]  /*d980*/  FFMA.FTZ R25, R13, R25, R15 ;  /* 0x000000190d197223 */ /* 0x020fe2000001000f */
[----:B--2---:R-:W-:-:S04]  /*d990*/  FADD.FTZ R23, R26, -UR5 ;  /* 0x800000051a177e21 */ /* 0x004fc80008010000 */
[----:B------:R-:W-:-:S04]  /*d9a0*/  FMUL.FTZ R23, R23, UR6 ;  /* 0x0000000617177c20 */ /* 0x000fc80008410000 */
[----:B------:R-:W-:-:S05]  /*d9b0*/  FFMA.FTZ R24, R12, R23, R14 ;  /* 0x000000170c187223 */ /* 0x000fca000001000e */
[----:B------:R2:W-:Y:S02]  /*d9c0*/  STG.E.64 desc[UR14][R16.64], R24 ;  /* 0x0000001810007986 */ /* 0x0005e4000c101b0e */
.L_x_3951:
[----:B------:R-:W-:Y:S05]  /*d9d0*/  BSYNC.RECONVERGENT B0 ;  /* 0x0000000000007941 */ /* 0x000fea0003800200 */
.L_x_3950:
[----:B------:R-:W-:Y:S04]  /*d9e0*/  BSSY.RECONVERGENT B0, `(.L_x_3952) ;  /* 0x0000015000007945 */ /* 0x000fe80003800200 */
[----:B------:R-:W-:Y:S05]  /*d9f0*/  @P2 BRA `(.L_x_3953) ;  /* 0x00000000004c2947 */ /* 0x000fea0003800000 */
[----:B01----:R-:W3:Y:S01]  /*da00*/  LDL.LU R27, [R1+0x3b4] ;  /* 0x0003b400011b7983 */ /* 0x003ee20000300800 */
[----:B------:R-:W0:Y:S03]  /*da10*/  LDCU.64 UR12, c[0x0][0x3e0] ;  /* 0x00007c00ff0c77ac */ /* 0x000e260008000a00 */
[----:B------:R-:W4:Y:S01]  /*da20*/  LDL.LU R26, [R1+0x3b0] ;  /* 0x0003b000011a7983 */ /* 0x000f220000300800 */
[----:B------:R-:W1:Y:S01]  /*da30*/  LDCU.64 UR16, c[0x0][0x380] ;  /* 0x00007000ff1077ac */ /* 0x000e620008000a00 */
[----:B--2---:R-:W-:Y:S02]  /*da40*/  MOV R16, R8 ;  /* 0x0000000800107202 */ /* 0x004fe40000000f00 */
[----:B------:R-:W-:Y:S01]  /*da50*/  MOV R17, R11 ;  /* 0x0000000b00117202 */ /* 0x000fe20000000f00 */
[----:B0-----:R-:W-:Y:S02]  /*da60*/  IMAD R23, R28, UR12, RZ ;  /* 0x0000000c1c177c24 */ /* 0x001fe4000f8e02ff */
[----:B------:R-:W-:-:S04]  /*da70*/  IMAD.WIDE.U32 R24, R21, UR12, R16 ;  /* 0x0000000c15187c25 */ /* 0x000fc8000f8e0010 */
[----:B------:R-:W-:Y:S01]  /*da80*/  IMAD R23, R21, UR13, R23 ;  /* 0x0000000d15177c24 */ /* 0x000fe2000f8e0217 */
[----:B-1----:R-:W-:-:S03]  /*da90*/  LEA R16, P1, R24, UR16, 0x2 ;  /* 0x0000001018107c11 */ /* 0x002fc6000f8210ff */
[----:B------:R-:W-:-:S05]  /*daa0*/  IMAD.IADD R23, R25, 0x1, R23 ;  /* 0x0000000119177824 */ /* 0x000fca00078e0217 */
[----:B------:R-:W-:Y:S01]  /*dab0*/  LEA.HI.X R17, R24, UR17, R23, 0x2, P1 ;  /* 0x0000001118117c11 */ /* 0x000fe200088f1417 */
[----:B---3--:R-:W-:Y:S01]  /*dac0*/  FADD.FTZ R21, R27, -UR5 ;  /* 0x800000051b157e21 */ /* 0x008fe20008010000 */
[----:B----4-:R-:W-:-:S03]  /*dad0*/  FADD.FTZ R23, R26, -UR5 ;  /* 0x800000051a177e21 */ /* 0x010fc60008010000 */
[----:B------:R-:W-:Y:S01]  /*dae0*/  FMUL.FTZ R21, R21, UR6 ;  /* 0x0000000615157c20 */ /* 0x000fe20008410000 */
[----:B------:R-:W-:-:S03]  /*daf0*/  FMUL.FTZ R23, R23, UR6 ;  /* 0x0000000617177c20 */ /* 0x000fc60008410000 */
[----:B-----5:R-:W-:Y:S01]  /*db00*/  FFMA.FTZ R24, R12, R21, R14 ;  /* 0x000000150c187223 */ /* 0x020fe2000001000e */
[----:B------:R-:W-:-:S05]  /*db10*/  FFMA.FTZ R25, R13, R23, R15 ;  /* 0x000000170d197223 */ /* 0x000fca000001000f */
[----:B------:R3:W-:Y:S02]  /*db20*/  STG.E.64 desc[UR14][R16.64], R24 ;  /* 0x0000001810007986 */ /* 0x0007e4000c101b0e */
.L_x_3953:
[----:B------:R-:W-:Y:S05]  /*db30*/  BSYNC.RECONVERGENT B0 ;  /* 0x0000000000007941 */ /* 0x000fea0003800200 */
.L_x_3952:
[----:B------:R-:W-:Y:S04]  /*db40*/  BSSY.RECONVERGENT B0, `(.L_x_3954) ;  /* 0x0000014000007945 */ /* 0x000fe80003800200 */
[----:B------:R-:W-:Y:S05]  /*db50*/  @P3 BRA `(.L_x_3955) ;  /* 0x0000000000483947 */ /* 0x000fea0003800000 */
[----:B0123--:R-:W2:Y:S01]  /*db60*/  LDL.LU R24, [R1+0x3a8] ;  /* 0x0003a80001187983 */ /* 0x00fea20000300800 */
[----:B------:R-:W0:Y:S01]  /*db70*/  LDCU.64 UR12, c[0x0][0x3e0] ;  /* 0x00007c00ff0c77ac */ /* 0x000e220008000a00 */
[----:B------:R-:W-:Y:S01]  /*db80*/  MOV R16, R8 ;  /* 0x0000000800107202 */ /* 0x000fe20000000f00 */
[----:B------:R-:W-:Y:S01]  /*db90*/  FADD.FTZ R41, R41, -UR5 ;  /* 0x8000000529297e21 */ /* 0x000fe20008010000 */
[----:B------:R-:W-:Y:S01]  /*dba0*/  MOV R17, R11 ;  /* 0x0000000b00117202 */ /* 0x000fe20000000f00 */
[----:B------:R-:W1:Y:S01]  /*dbb0*/  LDCU.64 UR16, c[0x0][0x380] ;  /* 0x00007000ff1077ac */ /* 0x000e620008000a00 */
[----:B0-----:R-:W-:Y:S02]  /*dbc0*/  IMAD R21, R29, UR12, RZ ;  /* 0x0000000c1d157c24 */ /* 0x001fe4000f8e02ff */
[----:B------:R-:W-:-:S04]  /*dbd0*/  IMAD.WIDE.U32 R16, R22, UR12, R16 ;  /* 0x0000000c16107c25 */ /* 0x000fc8000f8e0010 */
[----:B------:R-:W-:Y:S01]  /*dbe0*/  IMAD R21, R22, UR13, R21 ;  /* 0x0000000d16157c24 */ /* 0x000fe2000f8e0215 */
[----:B-1----:R-:W-:-:S03]  /*dbf0*/  LEA R22, P1, R16, UR16, 0x2 ;  /* 0x0000001010167c11 */ /* 0x002fc6000f8210ff */
[----:B------:R-:W-:Y:S02]  /*dc00*/  IMAD.IADD R21, R17, 0x1, R21 ;  /* 0x0000000111157824 */ /* 0x000fe400078e0215 */
[----:B------:R-:W-:-:S03]  /*dc10*/  FMUL.FTZ R17, R41, UR6 ;  /* 0x0000000629117c20 */ /* 0x000fc60008410000 */
[----:B------:R-:W-:Y:S01]  /*dc20*/  LEA.HI.X R23, R16, UR17, R21, 0x2, P1 ;  /* 0x0000001110177c11 */ /* 0x000fe200088f1415 */
[----:B-----5:R-:W-:Y:S01]  /*dc30*/  FFMA.FTZ R17, R13, R17, R15 ;  /* 0x000000110d117223 */ /* 0x020fe2000001000f */
[----:B--2---:R-:W-:-:S04]  /*dc40*/  FADD.FTZ R16, R24, -UR5 ;  /* 0x8000000518107e21 */ /* 0x004fc80008010000 */
[----:B------:R-:W-:-:S04]  /*dc50*/  FMUL.FTZ R16, R16, UR6 ;  /* 0x0000000610107c20 */ /* 0x000fc80008410000 */
[----:B------:R-:W-:-:S05]  /*dc60*/  FFMA.FTZ R16, R12, R16, R14 ;  /* 0x000000100c107223 */ /* 0x000fca000001000e */
[----:B------:R4:W-:Y:S02]  /*dc70*/  STG.E.64 desc[UR14][R22.64], R16 ;  /* 0x0000001016007986 */ /* 0x0009e4000c101b0e */
.L_x_3955:
[----:B------:R-:W-:Y:S05]  /*dc80*/  BSYNC.RECONVERGENT B0 ;  /* 0x0000000000007941 */ /* 0x000fea0003800200 */
.L_x_3954:
[----:B------:R-:W-:Y:S01]  /*dc90*/  ISETP.GE.U32.AND P4, PT, R32, UR10, PT ;  /* 0x0000000a20007c0c */ /* 0x000fe2000bf86070 */
[C---:B----4-:R-:W-:Y:S01]  /*dca0*/  VIADD R22, R0.reuse, 0xb8 ;  /* 0x000000b800167836 */ /* 0x050fe20000000000 */
[----:B0123--:R-:W-:Y:S01]  /*dcb0*/  SHF.R.S32.HI R24, RZ, 0x1f, R32 ;  /* 0x0000001fff187819 */ /* 0x00ffe20000011420 */
[----:B------:R-:W-:Y:S01]  /*dcc0*/  BSSY.RECONVERGENT B0, `(.L_x_3956) ;  /* 0x0000026000007945 */ /* 0x000fe20003800200 */
[----:B------:R-:W-:Y:S02]  /*dcd0*/  IADD3 R29, PT, PT, R0, 0xa8, RZ ;  /* 0x000000a8001d7810 */ /* 0x000fe40007ffe0ff */
        /* <DEDUP_REMOVED lines=14> */
[----:B------:R-:W-:-:S02]  /*ddc0*/  IADD3 R17, PT, PT, R0, 0xc0, RZ ;  /* 0x000000c000117810 */ /* 0x000fc40007ffe0ff */
[----:B------:R-:W-:Y:S01]  /*ddd0*/  IADD3 R16, PT, PT, R0, 0xc8, RZ ;  /* 0x000000c800107810 */ /* 0x000fe20007ffe0ff */
[----:B------:R-:W-:Y:S08]  /*dde0*/  @P4 BRA `(.L_x_3957) ;  /* 0x00000000004c4947 */ /* 0x000ff00003800000 */
        /* <DEDUP_REMOVED lines=19> */
.L_x_3957:
[----:B------:R-:W-:Y:S05]  /*df20*/  BSYNC.RECONVERGENT B0 ;  /* 0x0000000000007941 */ /* 0x000fea0003800200 */
.L_x_3956:
[----:B------:R-:W-:Y:S04]  /*df30*/  BSSY.RECONVERGENT B0, `(.L_x_3958) ;  /* 0x0000015000007945 */ /* 0x000fe80003800200 */
        /* <DEDUP_REMOVED lines=20> */
.L_x_3959:
[----:B------:R-:W-:Y:S05]  /*e080*/  BSYNC.RECONVERGENT B0 ;  /* 0x0000000000007941 */ /* 0x000fea0003800200 */
.L_x_3958:
[----:B------:R-:W-:Y:S04]  /*e090*/  BSSY.RECONVERGENT B0, `(.L_x_3960) ;  /* 0x0000015000007945 */ /* 0x000fe80003800200 */
[----:B------:R-:W-:Y:S05]  /*e0a0*/  @P5 BRA `(.L_x_3961) ;  /* 0x00000000004c5947 */ /* 0x000fea0003800000 */
[----:B------:R-:W2:Y:S01]  /*e0b0*/  LDL.LU R32, [R1+0x394] ;  /* 0x0003940001207983 */ /* 0x000ea20000300800 */
[----:B------:R-:W3:Y:S03]  /*e0c0*/  LDCU.64 UR12, c[0x0][0x3e0] ;  /* 0x00007c00ff0c77ac */ /* 0x000ee60008000a00 */
[----:B------:R-:W4:Y:S01]  /*e0d0*/  LDL.LU R31, [R1+0x390] ;  /* 0x00039000011f7983 */ /* 0x000f220000300800 */
[----:B------:R-:W3:Y:S01]  /*e0e0*/  LDCU.64 UR16, c[0x0][0x380] ;  /* 0x00007000ff1077ac */ /* 0x000ee20008000a00 */
[----:B01----:R-:W-:Y:S01]  /*e0f0*/  MOV R25, R11 ;  /* 0x0000000b00197202 */ /* 0x003fe20000000f00 */
[----:B------:R-:W-:Y:S02]  /*e100*/  IMAD.MOV.U32 R24, RZ, RZ, R8 ;  /* 0x000000ffff187224 */ /* 0x000fe400078e0008 */
[----:B---3--:R-:W-:Y:S02]  /*e110*/  IMAD R30, R30, UR12, RZ ;  /* 0x0000000c1e1e7c24 */ /* 0x008fe4000f8e02ff */
[----:B------:R-:W-:-:S04]  /*e120*/  IMAD.WIDE.U32 R26, R29, UR12, R24 ;  /* 0x0000000c1d1a7c25 */ /* 0x000fc8000f8e0018 */
[----:B------:R-:W-:Y:S01]  /*e130*/  IMAD R30, R29, UR13, R30 ;  /* 0x0000000d1d1e7c24 */ /* 0x000fe2000f8e021e */
[----:B------:R-:W-:-:S04]  /*e140*/  LEA R24, P1, R26, UR16, 0x2 ;  /* 0x000000101a187c11 */ /* 0x000fc8000f8210ff */
[----:B------:R-:W-:-:S04]  /*e150*/  IADD3 R30, PT, PT, R27, R30, RZ ;  /* 0x0000001e1b1e7210 */ /* 0x000fc80007ffe0ff */
        /* <DEDUP_REMOVED lines=8> */
.L_x_3961:
[----:B------:R-:W-:Y:S05]  /*e1e0*/  BSYNC.RECONVERGENT B0 ;  /* 0x0000000000007941 */ /* 0x000fea0003800200 */
.L_x_3960:
[----:B------:R-:W-:Y:S04]  /*e1f0*/  BSSY.RECONVERGENT B0, `(.L_x_3962) ;  /* 0x0000015000007945 */ /* 0x000fe80003800200 */
        /* <DEDUP_REMOVED lines=20> */
.L_x_3963:
[----:B------:R-:W-:Y:S05]  /*e340*/  BSYNC.RECONVERGENT B0 ;  /* 0x0000000000007941 */ /* 0x000fea0003800200 */
.L_x_3962:
[----:B------:R-:W-:Y:S04]  /*e350*/  BSSY.RECONVERGENT B0, `(.L_x_3964) ;  /* 0x0000015000007945 */ /* 0x000fe80003800200 */
[----:B------:R-:W-:Y:S05]  /*e360*/  @P3 BRA `(.L_x_3965) ;  /* 0x00000000004c3947 */ /* 0x000fea0003800000 */
[----:B0123--:R-:W2:Y:S01]  /*e370*/  LDL.LU R27, [R1+0x384] ;  /* 0x00038400011b7983 */ /* 0x00fea20000300800 */
[----:B------:R-:W0:Y:S03]  /*e380*/  LDCU.64 UR12, c[0x0][0x3e0] ;  /* 0x00007c00ff0c77ac */ /* 0x000e260008000a00 */
[----:B------:R-:W3:Y:S01]  /*e390*/  LDL.LU R26, [R1+0x380] ;  /* 0x00038000011a7983 */ /* 0x000ee20000300800 */
[----:B------:R-:W1:Y:S01]  /*e3a0*/  LDCU.64 UR16, c[0x0][0x380] ;  /* 0x00007000ff1077ac */ /* 0x000e620008000a00 */
[----:B------:R-:W-:Y:S01]  /*e3b0*/  MOV R25, R11 ;  /* 0x0000000b00197202 */ /* 0x000fe20000000f00 */
[----:B------:R-:W-:Y:S02]  /*e3c0*/  IMAD.MOV.U32 R24, RZ, RZ, R8 ;  /* 0x000000ffff187224 */ /* 0x000fe400078e0008 */
[----:B0-----:R-:W-:Y:S02]  /*e3d0*/  IMAD R21, R28, UR12, RZ ;  /* 0x0000000c1c157c24 */ /* 0x001fe4000f8e02ff */
[----:B------:R-:W-:-:S04]  /*e3e0*/  IMAD.WIDE.U32 R24, R22, UR12, R24 ;  /* 0x0000000c16187c25 */ /* 0x000fc8000f8e0018 */
[----:B------:R-:W-:Y:S01]  /*e3f0*/  IMAD R21, R22, UR13, R21 ;  /* 0x0000000d16157c24 */ /* 0x000fe2000f8e0215 */
[----:B-1----:R-:W-:-:S04]  /*e400*/  LEA R22, P1, R24, UR16, 0x2 ;  /* 0x0000001018167c11 */ /* 0x002fc8000f8210ff */
        /* <DEDUP_REMOVED lines=9> */
.L_x_3965:
[----:B------:R-:W-:Y:S05]  /*e4a0*/  BSYNC.RECONVERGENT B0 ;  /* 0x0000000000007941 */ /* 0x000fea0003800200 */
.L_x_3964:
[----:B------:R-:W-:Y:S01]  /*e4b0*/  ISETP.GE.U32.AND P4, PT, R17, UR10, PT ;  /* 0x0000000a11007c0c */ /* 0x000fe2000bf86070 */
[C---:B------:R-:W-:Y:S01]  /*e4c0*/  VIADD R31, R0.reuse, 0xd0 ;  /* 0x000000d0001f7836 */ /* 0x040fe20000000000 */
[----:B0123--:R-:W-:Y:S01]  /*e4d0*/  SHF.R.S32.HI R26, RZ, 0x1f, R17 ;  /* 0x0000001fff1a7819 */ /* 0x00ffe20000011411 */
[----:B------:R-:W-:Y:S01]  /*e4e0*/  BSSY.RECONVERGENT B0, `(.L_x_3966) ;  /* 0x0000026000007945 */ /* 0x000fe20003800200 */
[C---:B----4-:R-:W-:Y:S01]  /*e4f0*/  IADD3 R23, PT, PT, R0.reuse, 0xd8, RZ ;  /* 0x000000d800177810 */ /* 0x050fe20007ffe0ff */
        /* <DEDUP_REMOVED lines=18> */
[----:B------:R-:W0:Y:S03]  /*e620*/  LDCU.64 UR12, c[0x0][0x3e0] ;  /* 0x00007c00ff0c77ac */ /* 0x000e260008000a00 */
[----:B------:R-:W3:Y:S01]  /*e630*/  LDL.LU R35, [R1+0x378] ;  /* 0x0003780001237983 */ /* 0x000ee20000300800 */
[----:B------:R-:W1:Y:S01]  /*e640*/  LDCU.64 UR16, c[0x0][0x380] ;  /* 0x00007000ff1077ac */ /* 0x000e620008000a00 */
[----:B------:R-:W-:Y:S02]  /*e650*/  IMAD.MOV.U32 R27, RZ, RZ, R11 ;  /* 0x000000ffff1b7224 */ /* 0x000fe400078e000b */
[----:B0-----:R-:W-:Y:S01]  /*e660*/  IMAD R34, R26, UR12, RZ ;  /* 0x0000000c1a227c24 */ /* 0x001fe2000f8e02ff */
[----:B------:R-:W-:-:S03]  /*e670*/  MOV R26, R8 ;  /* 0x00000008001a7202 */ /* 0x000fc60000000f00 */
[C---:B------:R-:W-:Y:S02]  /*e680*/  IMAD R34, R17.reuse, UR13, R34 ;  /* 0x0000000d11227c24 */ /* 0x040fe4000f8e0222 */
        /* <DEDUP_REMOVED lines=11> */
.L_x_3967:
[----:B------:R-:W-:Y:S05]  /*e740*/  BSYNC.RECONVERGENT B0 ;  /* 0x0000000000007941 */ /* 0x000fea0003800200 */
.L_x_3966:
[----:B------:R-:W-:Y:S04]  /*e750*/  BSSY.RECONVERGENT B0, `(.L_x_3968) ;  /* 0x0000015000007945 */ /* 0x000fe80003800200 */
[----:B------:R-:W-:Y:S05]  /*e760*/  @P1 BRA `(.L_x_3969) ;  /* 0x00000000004c1947 */ /* 0x000fea0003800000 */
[----:B0-----:R-:W2:Y:S01]  /*e770*/  LDL.LU R29, [R1+0x36c] ;  /* 0x00036c00011d7983 */ /* 0x001ea20000300800 */
        /* <DEDUP_REMOVED lines=18> */
.L_x_3969:
[----:B------:R-:W-:Y:S05]  /*e8a0*/  BSYNC.RECONVERGENT B0 ;  /* 0x0000000000007941 */ /* 0x000fea0003800200 */
.L_x_3968:
[----:B------:R-:W-:Y:S04]  /*e8b0*/  BSSY.RECONVERGENT B0, `(.L_x_3970) ;  /* 0x0000015000007945 */ /* 0x000fe80003800200 */
[----:B------:R-:W-:Y:S05]  /*e8c0*/  @P5 BRA `(.L_x_3971) ;  /* 0x00000000004c5947 */ /* 0x000fea0003800000 */
[----:B------:R-:W2:Y:S01]  /*e8d0*/  LDL.LU R33, [R1+0x364] ;  /* 0x0003640001217983 */ /* 0x000ea20000300800 */
[----:B------:R-:W3:Y:S03]  /*e8e0*/  LDCU.64 UR12, c[0x0][0x3e0] ;  /* 0x00007c00ff0c77ac */ /* 0x000ee60008000a00 */
[----:B0-----:R-:W4:Y:S01]  /*e8f0*/  LDL.LU R29, [R1+0x360] ;  /* 0x00036000011d7983 */ /* 0x001f220000300800 */
[----:B------:R-:W0:Y:S01]  /*e900*/  LDCU.64 UR16, c[0x0][0x380] ;  /* 0x00007000ff1077ac */ /* 0x000e220008000a00 */
[----:B-1----:R-:W-:Y:S01]  /*e910*/  MOV R16, R8 ;  /* 0x0000000800107202 */ /* 0x002fe20000000f00 */
[----:B------:R-:W-:Y:S02]  /*e920*/  IMAD.MOV.U32 R17, RZ, RZ, R11 ;  /* 0x000000ffff117224 */ /* 0x000fe400078e000b */
[----:B---3--:R-:W-:Y:S02]  /*e930*/  IMAD R28, R32, UR12, RZ ;  /* 0x0000000c201c7c24 */ /* 0x008fe4000f8e02ff */
[----:B------:R-:W-:-:S04]  /*e940*/  IMAD.WIDE.U32 R26, R31, UR12, R16 ;  /* 0x0000000c1f1a7c25 */ /* 0x000fc8000f8e0010 */
[----:B------:R-:W-:Y:S01]  /*e950*/  IMAD R28, R31, UR13, R28 ;  /* 0x0000000d1f1c7c24 */ /* 0x000fe2000f8e021c */
[----:B0-----:R-:W-:-:S04]  /*e960*/  LEA R16, P1, R26, UR16, 0x2 ;  /* 0x000000101a107c11 */ /* 0x001fc8000f8210ff */
        /* <DEDUP_REMOVED lines=9> */
.L_x_3971:
[----:B------:R-:W-:Y:S05]  /*ea00*/  BSYNC.RECONVERGENT B0 ;  /* 0x0000000000007941 */ /* 0x000fea0003800200 */
.L_x_3970:
[----:B------:R-:W-:Y:S04]  /*ea10*/  BSSY.RECONVERGENT B0, `(.L_x_3972) ;  /* 0x0000015000007945 */ /* 0x000fe80003800200 */
[----:B------:R-:W-:Y:S05]  /*ea20*/  @P2 BRA `(.L_x_3973) ;  /* 0x00000000004c2947 */ /* 0x000fea0003800000 */
[----:B0-----:R-:W3:Y:S01]  /*ea30*/  LDL.LU R29, [R1+0x35c] ;  /* 0x00035c00011d7983 */ /* 0x001ee20000300800 */
[----:B------:R-:W0:Y:S03]  /*ea40*/  LDCU.64 UR12, c[0x0][0x3e0] ;  /* 0x00007c00ff0c77ac */ /* 0x000e260008000a00 */
[----:B------:R-:W4:Y:S01]  /*ea50*/  LDL.LU R28, [R1+0x358] ;  /* 0x00035800011c7983 */ /* 0x000f220000300800 */
[----:B------:R-:W0:Y:S01]  /*ea60*/  LDCU.64 UR16, c[0x0][0x380] ;  /* 0x00007000ff1077ac */ /* 0x000e220008000a00 */
[----:B-12---:R-:W-:Y:S01]  /*ea70*/  MOV R16, R8 ;  /* 0x0000000800107202 */ /* 0x006fe20000000f00 */
[----:B------:R-:W-:Y:S02]  /*ea80*/  IMAD.MOV.U32 R17, RZ, RZ, R11 ;  /* 0x000000ffff117224 */ /* 0x000fe400078e000b */
[----:B0-----:R-:W-:Y:S02]  /*ea90*/  IMAD R25, R25, UR12, RZ ;  /* 0x0000000c19197c24 */ /* 0x001fe4000f8e02ff */
[----:B------:R-:W-:-:S04]  /*eaa0*/  IMAD.WIDE.U32 R26, R23, UR12, R16 ;  /* 0x0000000c171a7c25 */ /* 0x000fc8000f8e0010 */
[----:B------:R-:W-:Y:S01]  /*eab0*/  IMAD R25, R23, UR13, R25 ;  /* 0x0000000d17197c24 */ /* 0x000fe2000f8e0219 */
[----:B------:R-:W-:-:S04]  /*eac0*/  LEA R16, P1, R26, UR16, 0x2 ;  /* 0x000000101a107c11 */ /* 0x000fc8000f8210ff */
[----:B------:R-:W-:-:S04]  /*ead0*/  IADD3 R25, PT, PT, R27, R25, RZ ;  /* 0x000000191b197210 */ /* 0x000fc80007ffe0ff */
        /* <DEDUP_REMOVED lines=8> */
.L_x_3973:
[----:B------:R-:W-:Y:S05]  /*eb60*/  BSYNC.RECONVERGENT B0 ;  /* 0x0000000000007941 */ /* 0x000fea0003800200 */
.L_x_3972:
        /* <DEDUP_REMOVED lines=21> */
.L_x_3975:
[----:B------:R-:W-:Y:S05]  /*ecc0*/  BSYNC.RECONVERGENT B0 ;  /* 0x0000000000007941 */ /* 0x000fea0003800200 */
.L_x_3974:
[----:B------:R-:W-:Y:S01]  /*ecd0*/  ISETP.GE.U32.AND P4, PT, R22, UR10, PT ;  /* 0x0000000a16007c0c */ /* 0x000fe2000bf86070 */
[C---:B-1234-:R-:W-:Y:S01]  /*ece0*/  VIADD R16, R0.reuse, 0x100 ;  /* 0x0000010000107836 */ /* 0x05efe20000000000 */
[----:B0-----:R-:W-:Y:S01]  /*ecf0*/  SHF.R.S32.HI R26, RZ, 0x1f, R22 ;  /* 0x0000001fff1a7819 */ /* 0x001fe20000011416 */
        /* <DEDUP_REMOVED lines=38> */
.L_x_3977:
[----:B------:R-:W-:Y:S05]  /*ef60*/  BSYNC.RECONVERGENT B0 ;  /* 0x0000000000007941 */ /* 0x000fea0003800200 */
.L_x_3976:
[----:B------:R-:W-:Y:S04]  /*ef70*/  BSSY.RECONVERGENT B0, `(.L_x_3978) ;  /* 0x0000015000007945 */ /* 0x000fe80003800200 */
[----:B------:R-:W-:Y:S05]  /*ef80*/  @P1 BRA `(.L_x_3979) ;  /* 0x00000000004c1947 */ /* 0x000fea0003800000 */
[----:B------:R-:W2:Y:S01]  /*ef90*/  LDL.LU R35, [R1+0x344] ;  /* 0x0003440001237983 */ /* 0x000ea20000300800 */
[----:B------:R-:W1:Y:S03]  /*efa0*/  LDCU.64 UR12, c[0x0][0x3e0] ;  /* 0x00007c00ff0c77ac */ /* 0x000e660008000a00 */
[----:B------:R-:W3:Y:S01]  /*efb0*/  LDL.LU R34, [R1+0x340] ;  /* 0x0003400001227983 */ /* 0x000ee20000300800 */
[----:B------:R-:W4:Y:S01]  /*efc0*/  LDCU.64 UR16, c[0x0][0x380] ;  /* 0x00007000ff1077ac */ /* 0x000f220008000a00 */
[----:B0-----:R-:W-:Y:S02]  /*efd0*/  MOV R26, R8 ;  /* 0x00000008001a7202 */ /* 0x001fe40000000f00 */
[----:B------:R-:W-:Y:S01]  /*efe0*/  MOV R27, R11 ;  /* 0x0000000b001b7202 */ /* 0x000fe20000000f00 */
[----:B-1----:R-:W-:Y:S02]  /*eff0*/  IMAD R22, R33, UR12, RZ ;  /* 0x0000000c21167c24 */ /* 0x002fe4000f8e02ff */
[----:B------:R-:W-:-:S04]  /*f000*/  IMAD.WIDE.U32 R30, R21, UR12, R26 ;  /* 0x0000000c151e7c25 */ /* 0x000fc8000f8e001a */
[----:B------:R-:W-:Y:S01]  /*f010*/  IMAD R22, R21, UR13, R22 ;  /* 0x0000000d15167c24 */ /* 0x000fe2000f8e0216 */
[----:B----4-:R-:W-:-:S03]  /*f020*/  LEA R26, P1, R30, UR16, 0x2 ;  /* 0x000000101e1a7c11 */ /* 0x010fc6000f8210ff */
[----:B------:R-:W-:-:S05]  /*f030*/  IMAD.IADD R22, R31, 0x1, R22 ;  /* 0x000000011f167824 */ /* 0x000fca00078e0216 */
        /* <DEDUP_REMOVED lines=8> */
.L_x_3979:
[----:B------:R-:W-:Y:S05]  /*f0c0*/  BSYNC.RECONVERGENT B0 ;  /* 0x0000000000007941 */ /* 0x000fea0003800200 */
.L_x_3978:
[----:B------:R-:W-:Y:S04]  /*f0d0*/  BSSY.RECONVERGENT B0, `(.L_x_3980) ;  /* 0x0000015000007945 */ /* 0x000fe80003800200 */
        /* <DEDUP_REMOVED lines=20> */
.L_x_3981:
[----:B------:R-:W-:Y:S05]  /*f220*/  BSYNC.RECONVERGENT B0 ;  /* 0x0000000000007941 */ /* 0x000fea0003800200 */
.L_x_3980:
[----:B------:R-:W-:Y:S04]  /*f230*/  BSSY.RECONVERGENT B0, `(.L_x_3982) ;  /* 0x0000015000007945 */ /* 0x000fe80003800200 */
[----:B------:R-:W-:Y:S05]  /*f240*/  @P2 BRA `(.L_x_3983) ;  /* 0x00000000004c2947 */ /* 0x000fea0003800000 */
[----:B------:R-:W3:Y:S01]  /*f250*/  LDL.LU R21, [R1+0x334] ;  /* 0x0003340001157983 */ /* 0x000ee20000300800 */
[----:B------:R-:W4:Y:S03]  /*f260*/  LDCU.64 UR12, c[0x0][0x3e0] ;  /* 0x00007c00ff0c77ac */ /* 0x000f260008000a00 */
[----:B------:R-:W3:Y:S01]  /*f270*/  LDL.LU R22, [R1+0x330] ;  /* 0x0003300001167983 */ /* 0x000ee20000300800 */
[----:B------:R-:W4:Y:S01]  /*f280*/  LDCU.64 UR16, c[0x0][0x380] ;  /* 0x00007000ff1077ac */ /* 0x000f220008000a00 */
[----:B012---:R-:W-:Y:S02]  /*f290*/  MOV R26, R8 ;  /* 0x00000008001a7202 */ /* 0x007fe40000000f00 */
[----:B------:R-:W-:Y:S01]  /*f2a0*/  MOV R27, R11 ;  /* 0x0000000b001b7202 */ /* 0x000fe20000000f00 */
[----:B----4-:R-:W-:Y:S02]  /*f2b0*/  IMAD R24, R24, UR12, RZ ;  /* 0x0000000c18187c24 */ /* 0x010fe4000f8e02ff */
[----:B------:R-:W-:-:S04]  /*f2c0*/  IMAD.WIDE.U32 R26, R16, UR12, R26 ;  /* 0x0000000c101a7c25 */ /* 0x000fc8000f8e001a */
[----:B------:R-:W-:Y:S01]  /*f2d0*/  IMAD R24, R16, UR13, R24 ;  /* 0x0000000d10187c24 */ /* 0x000fe2000f8e0218 */
[----:B------:R-:W-:-:S03]  /*f2e0*/  LEA R30, P1, R26, UR16, 0x2 ;  /* 0x000000101a1e7c11 */ /* 0x000fc6000f8210ff */
[----:B------:R-:W-:-:S05]  /*f2f0*/  IMAD.IADD R24, R27, 0x1, R24 ;  /* 0x000000011b187824 */ /* 0x000fca00078e0218 */
        /* <DEDUP_REMOVED lines=8> */
.L_x_3983:
[----:B------:R-:W-:Y:S05]  /*f380*/  BSYNC.RECONVERGENT B0 ;  /* 0x0000000000007941 */ /* 0x000fea0003800200 */
.L_x_3982:
[----:B------:R-:W-:Y:S04]  /*f390*/  BSSY.RECONVERGENT B0, `(.L_x_3984) ;  /* 0x0000015000007945 */ /* 0x000fe80003800200 */
[----:B------:R-:W-:Y:S05]  /*f3a0*/  @P3 BRA `(.L_x_3985) ;  /* 0x00000000004c3947 */ /* 0x000fea0003800000 */
[----:B------:R-:W4:Y:S01]  /*f3b0*/  LDL.LU R21, [R1+0x32c] ;  /* 0x00032c0001157983 */ /* 0x000f220000300800 */
[----:B------:R-:W0:Y:S03]  /*f3c0*/  LDCU.64 UR12, c[0x0][0x3e0] ;  /* 0x00007c00ff0c77ac */ /* 0x000e260008000a00 */
[----:B------:R-:W2:Y:S01]  /*f3d0*/  LDL.LU R22, [R1+0x328] ;  /* 0x0003280001167983 */ /* 0x000ea20000300800 */
[----:B------:R-:W1:Y:S01]  /*f3e0*/  LDCU.64 UR16, c[0x0][0x380] ;  /* 0x00007000ff1077ac */ /* 0x000e620008000a00 */
[----:B------:R-:W-:Y:S01]  /*f3f0*/  MOV R24, R8 ;  /* 0x0000000800187202 */ /* 0x000fe20000000f00 */
[----:B0-----:R-:W-:Y:S01]  /*f400*/  IMAD R16, R25, UR12, RZ ;  /* 0x0000000c19107c24 */ /* 0x001fe2000f8e02ff */
[----:B------:R-:W-:-:S03]  /*f410*/  MOV R25, R11 ;  /* 0x0000000b00197202 */ /* 0x000fc60000000f00 */
[----:B------:R-:W-:-:S04]  /*f420*/  IMAD.WIDE.U32 R24, R17, UR12, R24 ;  /* 0x0000000c11187c25 */ /* 0x000fc8000f8e0018 */
[----:B------:R-:W-:Y:S01]  /*f430*/  IMAD R17, R17, UR13, R16 ;  /* 0x0000000d11117c24 */ /* 0x000fe2000f8e0210 */
[----:B-1----:R-:W-:-:S03]  /*f440*/  LEA R16, P1, R24, UR16, 0x2 ;  /* 0x0000001018107c11 */ /* 0x002fc6000f8210ff */
[----:B------:R-:W-:-:S05]  /*f450*/  IMAD.IADD R17, R25, 0x1, R17 ;  /* 0x0000000119117824 */ /* 0x000fca00078e0211 */
[----:B------:R-:W-:Y:S01]  /*f460*/  LEA.HI.X R17, R24, UR17, R17, 0x2, P1 ;  /* 0x0000001118117c11 */ /* 0x000fe200088f1411 */
[----:B----4-:R-:W-:Y:S01]  /*f470*/  FADD.FTZ R21, R21, -UR5 ;  /* 0x8000000515157e21 */ /* 0x010fe20008010000 */
[----:B--2---:R-:W-:-:S03]  /*f480*/  FADD.FTZ R22, R22, -UR5 ;  /* 0x8000000516167e21 */ /* 0x004fc60008010000 */
[----:B------:R-:W-:Y:S01]  /*f490*/  FMUL.FTZ R21, R21, UR6 ;  /* 0x0000000615157c20 */ /* 0x000fe20008410000 */
[----:B------:R-:W-:-:S03]  /*f4a0*/  FMUL.FTZ R22, R22, UR6 ;  /* 0x0000000616167c20 */ /* 0x000fc60008410000 */
[----:B-----5:R-:W-:Y:S01]  /*f4b0*/  FFMA.FTZ R26, R12, R21, R14 ;  /* 0x000000150c1a7223 */ /* 0x020fe2000001000e */
[----:B------:R-:W-:-:S05]  /*f4c0*/  FFMA.FTZ R27, R13, R22, R15 ;  /* 0x000000160d1b7223 */ /* 0x000fca000001000f */
[----:B------:R4:W-:Y:S02]  /*f4d0*/  STG.E.64 desc[UR14][R16.64], R26 ;  /* 0x0000001a10007986 */ /* 0x0009e4000c101b0e */
.L_x_3985:
[----:B------:R-:W-:Y:S05]  /*f4e0*/  BSYNC.RECONVERGENT B0 ;  /* 0x0000000000007941 */ /* 0x000fea0003800200 */
.L_x_3984:
[----:B------:R-:W-:Y:S01]  /*f4f0*/  ISETP.GE.U32.AND P4, PT, R23, UR10, PT ;  /* 0x0000000a17007c0c */ /* 0x000fe2000bf86070 */
[C---:B----4-:R-:W-:Y:S01]  /*f500*/  VIADD R17, R0.reuse, 0x130 ;  /* 0x0000013000117836 */ /* 0x050fe20000000000 */
[----:B------:R-:W-:Y:S01]  /*f510*/  SHF.R.S32.HI R22, RZ, 0x1f, R23 ;  /* 0x0000001fff167819 */ /* 0x000fe20000011417 */
[----:B------:R-:W-:Y:S01]  /*f520*/  BSSY.RECONVERGENT B0, `(.L_x_3986) ;  /* 0x0000026000007945 */ /* 0x000fe20003800200 */
[----:B0123--:R-:W-:Y:S02]  /*f530*/  IADD3 R30, PT, PT, R0, 0x120, RZ ;  /* 0x00000120001e7810 */ /* 0x00ffe40007ffe0ff */
        /* <DEDUP_REMOVED lines=22> */
[----:B------:R-:W-:Y:S02]  /*f6a0*/  IMAD.MOV.U32 R26, RZ, RZ, R8 ;  /* 0x000000ffff1a7224 */ /* 0x000fe400078e0008 */
[----:B0-----:R-:W-:Y:S02]  /*f6b0*/  IMAD R22, R22, UR12, RZ ;  /* 0x0000000c16167c24 */ /* 0x001fe4000f8e02ff */
[----:B------:R-:W-:-:S04]  /*f6c0*/  IMAD.WIDE.U32 R26, R23, UR12, R26 ;  /* 0x0000000c171a7c25 */ /* 0x000fc8000f8e001a */
[----:B------:R-:W-:-:S05]  /*f6d0*/  IMAD R22, R23, UR13, R22 ;  /* 0x0000000d17167c24 */ /* 0x000fca000f8e0216 */
[----:B------:R-:W-:Y:S02]  /*f6e0*/  IADD3 R27, PT, PT, R27, R22, RZ ;  /* 0x000000161b1b7210 */ /* 0x000fe40007ffe0ff */
[----:B-1----:R-:W-:Y:S01]  /*f6f0*/  LEA R22, P4, R26, UR16, 0x2 ;  /* 0x000000101a167c11 */ /* 0x002fe2000f8810ff */
[----:B--2---:R-:W-:Y:S01]  /*f700*/  FADD.FTZ R23, R34, -UR5 ;  /* 0x8000000522177e21 */ /* 0x004fe20008010000 */
[----:B---3--:R-:W-:-:S03]  /*f710*/  FADD.FTZ R33, R33, -UR5 ;  /* 0x8000000521217e21 */ /* 0x008fc60008010000 */
[----:B------:R-:W-:Y:S01]  /*f720*/  FMUL.FTZ R34, R23, UR6 ;  /* 0x0000000617227c20 */ /* 0x000fe20008410000 */
[----:B------:R-:W-:Y:S01]  /*f730*/  LEA.HI.X R23, R26, UR17, R27, 0x2, P4 ;  /* 0x000000111a177c11 */ /* 0x000fe2000a0f141b */
[----:B------:R-:W-:Y:S02]  /*f740*/  FMUL.FTZ R33, R33, UR6 ;  /* 0x0000000621217c20 */ /* 0x000fe40008410000 */
[----:B-----5:R-:W-:Y:S02]  /*f750*/  FFMA.FTZ R26, R12, R34, R14 ;  /* 0x000000220c1a7223 */ /* 0x020fe4000001000e */
[----:B------:R-:W-:-:S05]  /*f760*/  FFMA.FTZ R27, R13, R33, R15 ;  /* 0x000000210d1b7223 */ /* 0x000fca000001000f */
[----:B------:R0:W-:Y:S02]  /*f770*/  STG.E.64 desc[UR14][R22.64], R26 ;  /* 0x0000001a16007986 */ /* 0x0001e4000c101b0e */
.L_x_3987:
[----:B------:R-:W-:Y:S05]  /*f780*/  BSYNC.RECONVERGENT B0 ;  /* 0x0000000000007941 */ /* 0x000fea0003800200 */
.L_x_3986:
[----:B------:R-:W-:Y:S04]  /*f790*/  BSSY.RECONVERGENT B0, `(.L_x_3988) ;  /* 0x0000015000007945 */ /* 0x000fe80003800200 */
[----:B------:R-:W-:Y:S05]  /*f7a0*/  @P1 BRA `(.L_x_3989) ;  /* 0x00000000004c1947 */ /* 0x000fea0003800000 */
[----:B0-----:R-:W2:Y:S01]  /*f7b0*/  LDL.LU R22, [R1+0x31c] ;  /* 0x00031c0001167983 */ /* 0x001ea20000300800 */
[----:B------:R-:W0:Y:S03]  /*f7c0*/  LDCU.64 UR12, c[0x0][0x3e0] ;  /* 0x00007c00ff0c77ac */ /* 0x000e260008000a00 */
[----:B------:R-:W3:Y:S01]  /*f7d0*/  LDL.LU R27, [R1+0x318] ;  /* 0x00031800011b7983 */ /* 0x000ee20000300800 */
[----:B------:R-:W1:Y:S01]  /*f7e0*/  LDCU.64 UR16, c[0x0][0x380] ;  /* 0x00007000ff1077ac */ /* 0x000e620008000a00 */
[----:B------:R-:W-:Y:S01]  /*f7f0*/  MOV R23, R11 ;  /* 0x0000000b00177202 */ /* 0x000fe20000000f00 */
[----:B0-----:R-:W-:-:S04]  /*f800*/  IMAD R29, R29, UR12, RZ ;  /* 0x0000000c1d1d7c24 */ /* 0x001fc8000f8e02ff */
[----:B------:R-:W-:Y:S02]  /*f810*/  IMAD R29, R28, UR13, R29 ;  /* 0x0000000d1c1d7c24 */ /* 0x000fe4000f8e021d */
[----:B--2---:R-:W-:Y:S01]  /*f820*/  FADD.FTZ R26, R22, -UR5 ;  /* 0x80000005161a7e21 */ /* 0x004fe20008010000 */
[----:B------:R-:W-:Y:S02]  /*f830*/  IMAD.MOV.U32 R22, RZ, RZ, R8 ;  /* 0x000000ffff167224 */ /* 0x000fe400078e0008 */
[----:B---3--:R-:W-:Y:S02]  /*f840*/  FADD.FTZ R27, R27, -UR5 ;  /* 0x800000051b1b7e21 */ /* 0x008fe40008010000 */
[----:B------:R-:W-:-:S04]  /*f850*/  IMAD.WIDE.U32 R22, R28, UR12, R22 ;  /* 0x0000000c1c167c25 */ /* 0x000fc8000f8e0016 */
[----:B------:R-:W-:Y:S01]  /*f860*/  FMUL.FTZ R28, R26, UR6 ;  /* 0x000000061a1c7c20 */ /* 0x000fe20008410000 */
[----:B-1----:R-:W-:-:S03]  /*f870*/  LEA R26, P1, R22, UR16, 0x2 ;  /* 0x00000010161a7c11 */ /* 0x002fc6000f8210ff */
[----:B-----5:R-:W-:Y:S01]  /*f880*/  FFMA.FTZ R28, R12, R28, R14 ;  /* 0x0000001c0c1c7223 */ /* 0x020fe2000001000e */
[----:B------:R-:W-:Y:S01]  /*f890*/  IADD3 R29, PT, PT, R23, R29, RZ ;  /* 0x0000001d171d7210 */ /* 0x000fe20007ffe0ff */
[----:B------:R-:W-:-:S03]  /*f8a0*/  FMUL.FTZ R23, R27, UR6 ;  /* 0x000000061b177c20 */ /* 0x000fc60008410000 */
[----:B------:R-:W-:Y:S01]  /*f8b0*/  LEA.HI.X R27, R22, UR17, R29, 0x2, P1 ;  /* 0x00000011161b7c11 */ /* 0x000fe200088f141d */
[----:B------:R-:W-:-:S05]  /*f8c0*/  FFMA.FTZ R29, R13, R23, R15 ;  /* 0x000000170d1d7223 */ /* 0x000fca000001000f */
[----:B------:R1:W-:Y:S02]  /*f8d0*/  STG.E.64 desc[UR14][R26.64], R28 ;  /* 0x0000001c1a007986 */ /* 0x0003e4000c101b0e */
.L_x_3989:
[----:B------:R-:W-:Y:S05]  /*f8e0*/  BSYNC.RECONVERGENT B0 ;  /* 0x0000000000007941 */ /* 0x000fea0003800200 */
.L_x_3988:
[----:B------:R-:W-:Y:S04]  /*f8f0*/  BSSY.RECONVERGENT B0, `(.L_x_3990) ;  /* 0x0000015000007945 */ /* 0x000fe80003800200 */
[----:B------:R-:W-:Y:S05]  /*f900*/  @P5 BRA `(.L_x_3991) ;  /* 0x00000000004c5947 */ /* 0x000fea0003800000 */
[----:B0-----:R-:W2:Y:S01]  /*f910*/  LDL.LU R22, [R1+0x314] ;  /* 0x0003140001167983 */ /* 0x001ea20000300800 */
[----:B------:R-:W0:Y:S03]  /*f920*/  LDCU.64 UR12, c[0x0][0x3e0] ;  /* 0x00007c00ff0c77ac */ /* 0x000e260008000a00 */
[----:B-1----:R-:W3:Y:S01]  /*f930*/  LDL.LU R27, [R1+0x310] ;  /* 0x00031000011b7983 */ /* 0x002ee20000300800 */
        /* <DEDUP_REMOVED lines=9> */
[----:B------:R-:W-:Y:S01]  /*f9d0*/  FMUL.FTZ R29, R27, UR6 ;  /* 0x000000061b1d7c20 */ /* 0x000fe20008410000 */
[----:B-1----:R-:W-:Y:S02]  /*f9e0*/  LEA R26, P1, R22, UR16, 0x2 ;  /* 0x00000010161a7c11 */ /* 0x002fe4000f8210ff */
[----:B-----5:R-:W-:Y:S01]  /*f9f0*/  FFMA.FTZ R28, R12, R28, R14 ;  /* 0x0000001c0c1c7223 */ /* 0x020fe2000001000e */
[----:B------:R-:W-:Y:S01]  /*fa00*/  IADD3 R32, PT, PT, R23, R32, RZ ;  /* 0x0000002017207210 */ /* 0x000fe20007ffe0ff */
[----:B------:R-:W-:-:S03]  /*fa10*/  FFMA.FTZ R29, R13, R29, R15 ;  /* 0x0000001d0d1d7223 */ /* 0x000fc6000001000f */
[----:B------:R-:W-:-:S05]  /*fa20*/  LEA.HI.X R27, R22, UR17, R32, 0x2, P1 ;  /* 0x00000011161b7c11 */ /* 0x000fca00088f1420 */
[----:B------:R2:W-:Y:S02]  /*fa30*/  STG.E.64 desc[UR14][R26.64], R28 ;  /* 0x0000001c1a007986 */ /* 0x0005e4000c101b0e */
.L_x_3991:
[----:B------:R-:W-:Y:S05]  /*fa40*/  BSYNC.RECONVERGENT B0 ;  /* 0x0000000000007941 */ /* 0x000fea0003800200 */
.L_x_3990:
[----:B------:R-:W-:Y:S04]  /*fa50*/  BSSY.RECONVERGENT B0, `(.L_x_3992) ;  /* 0x0000015000007945 */ /* 0x000fe80003800200 */
[----:B------:R-:W-:Y:S05]  /*fa60*/  @P2 BRA `(.L_x_3993) ;  /* 0x00000000004c2947 */ /* 0x000fea0003800000 */
[----:B0-----:R-:W3:Y:S01]  /*fa70*/  LDL.LU R22, [R1+0x30c] ;  /* 0x00030c0001167983 */ /* 0x001ee20000300800 */
[----:B------:R-:W0:Y:S03]  /*fa80*/  LDCU.64 UR12, c[0x0][0x3e0] ;  /* 0x00007c00ff0c77ac */ /* 0x000e260008000a00 */
[----:B-12---:R-:W2:Y:S01]  /*fa90*/  LDL.LU R27, [R1+0x308] ;  /* 0x00030800011b7983 */ /* 0x006ea20000300800 */
[----:B------:R-:W1:Y:S01]  /*faa0*/  LDCU.64 UR16, c[0x0][0x380] ;  /* 0x00007000ff1077ac */ /* 0x000e620008000a00 */
[----:B------:R-:W-:Y:S01]  /*fab0*/  MOV R23, R11 ;  /* 0x0000000b00177202 */ /* 0x000fe20000000f00 */
[----:B0-----:R-:W-:-:S04]  /*fac0*/  IMAD R21, R21, UR12, RZ ;  /* 0x0000000c15157c24 */ /* 0x001fc8000f8e02ff */
[----:B------:R-:W-:Y:S02]  /*fad0*/  IMAD R21, R16, UR13, R21 ;  /* 0x0000000d10157c24 */ /* 0x000fe4000f8e0215 */
[----:B---3--:R-:W-:Y:S01]  /*fae0*/  FADD.FTZ R26, R22, -UR5 ;  /* 0x80000005161a7e21 */ /* 0x008fe20008010000 */
[----:B------:R-:W-:-:S03]  /*faf0*/  IMAD.MOV.U32 R22, RZ, RZ, R8 ;  /* 0x000000ffff167224 */ /* 0x000fc600078e0008 */
[----:B------:R-:W-:Y:S01]  /*fb00*/  FMUL.FTZ R28, R26, UR6 ;  /* 0x000000061a1c7c20 */ /* 0x000fe20008410000 */
[----:B------:R-:W-:-:S04]  /*fb10*/  IMAD.WIDE.U32 R22, R16, UR12, R22 ;  /* 0x0000000c10167c25 */ /* 0x000fc8000f8e0016 */
[----:B--2---:R-:W-:Y:S01]  /*fb20*/  FADD.FTZ R16, R27, -UR5 ;  /* 0x800000051b107e21 */ /* 0x004fe20008010000 */
[----:B-----5:R-:W-:Y:S01]  /*fb30*/  FFMA.FTZ R28, R12, R28, R14 ;  /* 0x0000001c0c1c7223 */ /* 0x020fe2000001000e */
[----:B-1----:R-:W-:Y:S02]  /*fb40*/  LEA R26, P1, R22, UR16, 0x2 ;  /* 0x00000010161a7c11 */ /* 0x002fe4000f8210ff */
[----:B------:R-:W-:Y:S01]  /*fb50*/  FMUL.FTZ R16, R16, UR6 ;  /* 0x0000000610107c20 */ /* 0x000fe20008410000 */
[----:B------:R-:W-:-:S03]  /*fb60*/  IADD3 R21, PT, PT, R23, R21, RZ ;  /* 0x0000001517157210 */ /* 0x000fc60007ffe0ff */
[----:B------:R-:W-:Y:S01]  /*fb70*/  FFMA.FTZ R29, R13, R16, R15 ;  /* 0x000000100d1d7223 */ /* 0x000fe2000001000f */
[----:B------:R-:W-:-:S05]  /*fb80*/  LEA.HI.X R27, R22, UR17, R21, 0x2, P1 ;  /* 0x00000011161b7c11 */ /* 0x000fca00088f1415 */
[----:B------:R3:W-:Y:S02]  /*fb90*/  STG.E.64 desc[UR14][R26.64], R28 ;  /* 0x0000001c1a007986 */ /* 0x0007e4000c101b0e */
.L_x_3993:
[----:B------:R-:W-:Y:S05]  /*fba0*/  BSYNC.RECONVERGENT B0 ;  /* 0x0000000000007941 */ /* 0x000fea0003800200 */
.L_x_3992:
[----:B------:R-:W-:Y:S04]  /*fbb0*/  BSSY.RECONVERGENT B0, `(.L_x_3994) ;  /* 0x0000015000007945 */ /* 0x000fe80003800200 */
[----:B------:R-:W-:Y:S05]  /*fbc0*/  @P3 BRA `(.L_x_3995) ;  /* 0x00000000004c3947 */ /* 0x000fea0003800000 */
[----:B------:R-:W4:Y:S01]  /*fbd0*/  LDL.LU R16, [R1+0x2fc] ;  /* 0x0002fc0001107983 */ /* 0x000f220000300800 */
[----:B------:R-:W1:Y:S03]  /*fbe0*/  LDCU.64 UR12, c[0x0][0x3e0] ;  /* 0x00007c00ff0c77ac */ /* 0x000e660008000a00 */
[----:B------:R-:W2:Y:S01]  /*fbf0*/  LDL.LU R21, [R1+0x2f8] ;  /* 0x0002f80001157983 */ /* 0x000ea20000300800 */
[----:B------:R-:W3:Y:S01]  /*fc00*/  LDCU.64 UR16, c[0x0][0x380] ;  /* 0x00007000ff1077ac */ /* 0x000ee20008000a00 */
[----:B0-----:R-:W-:Y:S01]  /*fc10*/  MOV R23, R11 ;  /* 0x0000000b00177202 */ /* 0x001fe20000000f00 */
[----:B------:R-:W-:Y:S02]  /*fc20*/  IMAD.MOV.U32 R22, RZ, RZ, R8 ;  /* 0x000000ffff167224 */ /* 0x000fe400078e0008 */
[----:B-1----:R-:W-:Y:S02]  /*fc30*/  IMAD R25, R25, UR12, RZ ;  /* 0x0000000c19197c24 */ /* 0x002fe4000f8e02ff */
[----:B------:R-:W-:-:S04]  /*fc40*/  IMAD.WIDE.U32 R22, R17, UR12, R22 ;  /* 0x0000000c11167c25 */ /* 0x000fc8000f8e0016 */
[----:B------:R-:W-:-:S05]  /*fc50*/  IMAD R25, R17, UR13, R25 ;  /* 0x0000000d11197c24 */ /* 0x000fca000f8e0219 */
[----:B------:R-:W-:Y:S01]  /*fc60*/  IADD3 R25, PT, PT, R23, R25, RZ ;  /* 0x0000001917197210 */ /* 0x000fe20007ffe0ff */
[----:B----4-:R-:W-:Y:S01]  /*fc70*/  FADD.FTZ R16, R16, -UR5 ;  /* 0x8000000510107e21 */ /* 0x010fe20008010000 */
[----:B--2---:R-:W-:-:S03]  /*fc80*/  FADD.FTZ R17, R21, -UR5 ;  /* 0x8000000515117e21 */ /* 0x004fc60008010000 */
[----:B---3--:R-:W-:Y:S01]  /*fc90*/  FMUL.FTZ R26, R16, UR6 ;  /* 0x00000006101a7c20 */ /* 0x008fe20008410000 */
[----:B------:R-:W-:Y:S01]  /*fca0*/  LEA R16, P1, R22, UR16, 0x2 ;  /* 0x0000001016107c11 */ /* 0x000fe2000f8210ff */
[----:B------:R-:W-:Y:S02]  /*fcb0*/  FMUL.FTZ R27, R17, UR6 ;  /* 0x00000006111b7c20 */ /* 0x000fe40008410000 */
[----:B-----5:R-:W-:Y:S01]  /*fcc0*/  FFMA.FTZ R26, R12, R26, R14 ;  /* 0x0000001a0c1a7223 */ /* 0x020fe2000001000e */
[----:B------:R-:W-:Y:S01]  /*fcd0*/  LEA.HI.X R17, R22, UR17, R25, 0x2, P1 ;  /* 0x0000001116117c11 */ /* 0x000fe200088f1419 */
[----:B------:R-:W-:-:S05]  /*fce0*/  FFMA.FTZ R27, R13, R27, R15 ;  /* 0x0000001b0d1b7223 */ /* 0x000fca000001000f */
[----:B------:R4:W-:Y:S03]  /*fcf0*/  STG.E.64 desc[UR14][R16.64], R26 ;  /* 0x0000001a10007986 */ /* 0x0009e6000c101b0e */
.L_x_3995:
[----:B------:R-:W-:Y:S05]  /*fd00*/  BSYNC.RECONVERGENT B0 ;  /* 0x0000000000007941 */ /* 0x000fea0003800200 */
.L_x_3994:
[----:B------:R-:W-:Y:S01]  /*fd10*/  ISETP.GE.U32.AND P4, PT, R24, UR10, PT ;  /* 0x0000000a18007c0c */ /* 0x000fe2000bf86070 */
[C---:B------:R-:W-:Y:S01]  /*fd20*/  VIADD R30, R0.reuse, 0x148 ;  /* 0x00000148001e7836 */ /* 0x040fe20000000000 */
[----:B------:R-:W-:Y:S01]  /*fd30*/  SHF.R.S32.HI R25, RZ, 0x1f, R24 ;  /* 0x0000001fff197819 */ /* 0x000fe20000011418 */
[----:B------:R-:W-:Y:S01]  /*fd40*/  BSSY.RECONVERGENT B0, `(.L_x_3996) ;  /* 0x0000026000007945 */ /* 0x000fe20003800200 */
[C---:B----4-:R-:W-:Y:S01]  /*fd50*/  IADD3 R16, PT, PT, R0.reuse, 0x150, RZ ;  /* 0x0000015000107810 */ /* 0x050fe20007ffe0ff */
[C---:B0123--:R-:W-:Y:S01]  /*fd60*/  VIADD R26, R0.reuse, 0x160 ;  /* 0x00000160001a7836 */ /* 0x04ffe20000000000 */
        /* <DEDUP_REMOVED lines=21> */
[----:B0-----:R-:W-:-:S04]  /*fec0*/  IMAD R25, R25, UR12, RZ ;  /* 0x0000000c19197c24 */ /* 0x001fc8000f8e02ff */
[----:B------:R-:W-:Y:S02]  /*fed0*/  IMAD R25, R24, UR13, R25 ;  /* 0x0000000d18197c24 */ /* 0x000fe4000f8e0219 */
[----:B--2---:R-:W-:Y:S01]  /*fee0*/  FADD.FTZ R28, R22, -UR5 ;  /* 0x80000005161c7e21 */ /* 0x004fe20008010000 */
[----:B------:R-:W-:Y:S01]  /*fef0*/  MOV R22, R8 ;  /* 0x0000000800167202 */ /* 0x000fe20000000f00 */
[----:B---3--:R-:W-:Y:S02]  /*ff00*/  FADD.FTZ R29, R29, -UR5 ;  /* 0x800000051d1d7e21 */ /* 0x008fe40008010000 */
[----:B------:R-:W-:Y:S02]  /*ff10*/  FMUL.FTZ R28, R28, UR6 ;  /* 0x000000061c1c7c20 */ /* 0x000fe40008410000 */
[----:B------:R-:W-:-:S04]  /*ff20*/  IMAD.WIDE.U32 R22, R24, UR12, R22 ;  /* 0x0000000c18167c25 */ /* 0x000fc8000f8e0016 */
[----:B------:R-:W-:Y:S01]  /*ff30*/  FMUL.FTZ R29, R29, UR6 ;  /* 0x000000061d1d7c20 */ /* 0x000fe20008410000 */
[----:B-----5:R-:W-:Y:S01]  /*ff40*/  FFMA.FTZ R28, R12, R28, R14 ;  /* 0x0000001c0c1c7223 */ /* 0x020fe2000001000e */
[----:B-1----:R-:W-:Y:S02]  /*ff50*/  LEA R24, P4, R22, UR16, 0x2 ;  /* 0x0000001016187c11 */ /* 0x002fe4000f8810ff */
[----:B------:R-:W-:Y:S01]  /*ff60*/  FFMA.FTZ R29, R13, R29, R15 ;  /* 0x0000001d0d1d7223 */ /* 0x000fe2000001000f */
[----:B------:R-:W-:-:S04]  /*ff70*/  IADD3 R25, PT, PT, R23, R25, RZ ;  /* 0x0000001917197210 */ /* 0x000fc80007ffe0ff */
[----:B------:R-:W-:-:S05]  /*ff80*/  LEA.HI.X R25, R22, UR17, R25, 0x2, P4 ;  /* 0x0000001116197c11 */ /* 0x000fca000a0f1419 */
[----:B------:R0:W-:Y:S02]  /*ff90*/  STG.E.64 desc[UR14][R24.64], R28 ;  /* 0x0000001c18007986 */ /* 0x0001e4000c101b0e */
.L_x_3997:
[----:B------:R-:W-:Y:S05]  /*ffa0*/  BSYNC.RECONVERGENT B0 ;  /* 0x0000000000007941 */ /* 0x000fea0003800200 */
.L_x_3996:
[----:B------:R-:W-:Y:S04]  /*ffb0*/  BSSY.RECONVERGENT B0, `(.L_x_3998) ;  /* 0x0000015000007945 */ /* 0x000fe80003800200 */
[----:B------:R-:W-:Y:S05]  /*ffc0*/  @P1 BRA `(.L_x_3999) ;  /* 0x00000000004c1947 */ /* 0x000fea0003800000 */
[----:B------:R-:W2:Y:S01]  /*ffd0*/  LDL.LU R22, [R1+0x2ec] ;  /* 0x0002ec0001167983 */ /* 0x000ea20000300800 */
[----:B------:R-:W1:Y:S03]  /*ffe0*/  LDCU.64 UR12, c[0x0][0x3e0] ;  /* 0x00007c00ff0c77ac */ /* 0x000e660008000a00 */
[----:B0-----:R-:W3:Y:S01]  /*fff0*/  LDL.LU R25, [R1+0x2e8] ;  /* 0x0002e80001197983 */ /* 0x001ee20000300800 */
[----:B------:R-:W0:Y:S01]  /*10000*/  LDCU.64 UR16, c[0x0][0x380] ;  /* 0x00007000ff1077ac */ /* 0x000e220008000a00 */
[----:B------:R-:W-:Y:S02]  /*10010*/  IMAD.MOV.U32 R23, RZ, RZ, R11 ;  /* 0x000000ffff177224 */ /* 0x000fe400078e000b */
[----:B-1----:R-:W-:-:S04]  /*10020*/  IMAD R34, R34, UR12, RZ ;  /* 0x0000000c22227c24 */ /* 0x002fc8000f8e02ff */
        /* <DEDUP_REMOVED lines=8> */
[----:B0-----:R-:W-:Y:S02]  /*100b0*/  LEA R24, P1, R22, UR16, 0x2 ;  /* 0x0000001016187c11 */ /* 0x001fe4000f8210ff */
[----:B------:R-:W-:Y:S01]  /*100c0*/  FFMA.FTZ R29, R13, R29, R15 ;  /* 0x0000001d0d1d7223 */ /* 0x000fe2000001000f */
[----:B------:R-:W-:-:S04]  /*100d0*/  IADD3 R34, PT, PT, R23, R34, RZ ;  /* 0x0000002217227210 */ /* 0x000fc80007ffe0ff */
[----:B------:R-:W-:-:S05]  /*100e0*/  LEA.HI.X R25, R22, UR17, R34, 0x2, P1 ;  /* 0x0000001116197c11 */ /* 0x000fca00088f1422 */
[----:B------:R1:W-:Y:S02]  /*100f0*/  STG.E.64 desc[UR14][R24.64], R28 ;  /* 0x0000001c18007986 */ /* 0x0003e4000c101b0e */
.L_x_3999:
[----:B------:R-:W-:Y:S05]  /*10100*/  BSYNC.RECONVERGENT B0 ;  /* 0x0000000000007941 */ /* 0x000fea0003800200 */
.L_x_3998:
[----:B------:R-:W-:Y:S04]  /*10110*/  BSSY.RECONVERGENT B0, `(.L_x_4000) ;  /* 0x0000015000007945 */ /* 0x000fe80003800200 */
[----:B------:R-:W-:Y:S05]  /*10120*/  @P5 BRA `(.L_x_4001) ;  /* 0x00000000004c5947 */ /* 0x000fea0003800000 */
[----:B------:R-:W2:Y:S01]  /*10130*/  LDL.LU R22, [R1+0x2e4] ;  /* 0x0002e40001167983 */ /* 0x000ea20000300800 */
[----:B------:R-:W3:Y:S03]  /*10140*/  LDCU.64 UR12, c[0x0][0x3e0] ;  /* 0x00007c00ff0c77ac */ /* 0x000ee60008000a00 */
[----:B01----:R-:W4:Y:S01]  /*10150*/  LDL.LU R25, [R1+0x2e0] ;  /* 0x0002e00001197983 */ /* 0x003f220000300800 */
[----:B------:R-:W0:Y:S01]  /*10160*/  LDCU.64 UR16, c[0x0][0x380] ;  /* 0x00007000ff1077ac */ /* 0x000e220008000a00 */
[----:B------:R-:W-:Y:S02]  /*10170*/  IMAD.MOV.U32 R23, RZ, RZ, R11 ;  /* 0x000000ffff177224 */ /* 0x000fe400078e000b */
[----:B---3--:R-:W-:-:S04]  /*10180*/  IMAD R33, R33, UR12, RZ ;  /* 0x0000000c21217c24 */ /* 0x008fc8000f8e02ff */
[----:B------:R-:W-:Y:S02]  /*10190*/  IMAD R33, R30, UR13, R33 ;  /* 0x0000000d1e217c24 */ /* 0x000fe4000f8e0221 */
[----:B--2---:R-:W-:Y:S01]  /*101a0*/  FADD.FTZ R24, R22, -UR5 ;  /* 0x8000000516187e21 */ /* 0x004fe20008010000 */
[----:B------:R-:W-:Y:S01]  /*101b0*/  MOV R22, R8 ;  /* 0x0000000800167202 */ /* 0x000fe20000000f00 */
[----:B----4-:R-:W-:Y:S02]  /*101c0*/  FADD.FTZ R25, R25, -UR5 ;  /* 0x8000000519197e21 */ /* 0x010fe40008010000 */
        /* <DEDUP_REMOVED lines=9> */
.L_x_4001:
[----:B------:R-:W-:Y:S05]  /*10260*/  BSYNC.RECONVERGENT B0 ;  /* 0x0000000000007941 */ /* 0x000fea0003800200 */
.L_x_4000:
[----:B------:R-:W-:Y:S04]  /*10270*/  BSSY.RECONVERGENT B0, `(.L_x_4002) ;  /* 0x0000015000007945 */ /* 0x000fe80003800200 */
[----:B------:R-:W-:Y:S05]  /*10280*/  @P2 BRA `(.L_x_4003) ;  /* 0x00000000004c2947 */ /* 0x000fea0003800000 */
[----:B------:R-:W3:Y:S01]  /*10290*/  LDL.LU R22, [R1+0x2dc] ;  /* 0x0002dc0001167983 */ /* 0x000ee20000300800 */
[----:B------:R-:W4:Y:S03]  /*102a0*/  LDCU.64 UR12, c[0x0][0x3e0] ;  /* 0x00007c00ff0c77ac */ /* 0x000f260008000a00 */
[----:B012---:R-:W2:Y:S01]  /*102b0*/  LDL.LU R25, [R1+0x2d8] ;  /* 0x0002d80001197983 */ /* 0x007ea20000300800 */
[----:B------:R-:W0:Y:S01]  /*102c0*/  LDCU.64 UR16, c[0x0][0x380] ;  /* 0x00007000ff1077ac */ /* 0x000e220008000a00 */
[----:B------:R-:W-:Y:S02]  /*102d0*/  IMAD.MOV.U32 R23, RZ, RZ, R11 ;  /* 0x000000ffff177224 */ /* 0x000fe400078e000b */
[----:B----4-:R-:W-:-:S04]  /*102e0*/  IMAD R21, R21, UR12, RZ ;  /* 0x0000000c15157c24 */ /* 0x010fc8000f8e02ff */
[----:B------:R-:W-:Y:S02]  /*102f0*/  IMAD R21, R16, UR13, R21 ;  /* 0x0000000d10157c24 */ /* 0x000fe4000f8e0215 */
[----:B---3--:R-:W-:Y:S01]  /*10300*/  FADD.FTZ R24, R22, -UR5 ;  /* 0x8000000516187e21 */ /* 0x008fe20008010000 */
[----:B------:R-:W-:-:S03]  /*10310*/  MOV R22, R8 ;  /* 0x0000000800167202 */ /* 0x000fc60000000f00 */
[----:B------:R-:W-:Y:S02]  /*10320*/  FMUL.FTZ R28, R24, UR6 ;  /* 0x00000006181c7c20 */ /* 0x000fe40008410000 */
[----:B------:R-:W-:-:S04]  /*10330*/  IMAD.WIDE.U32 R22, R16, UR12, R22 ;  /* 0x0000000c10167c25 */ /* 0x000fc8000f8e0016 */
[----:B--2---:R-:W-:Y:S01]  /*10340*/  FADD.FTZ R16, R25, -UR5 ;  /* 0x8000000519107e21 */ /* 0x004fe20008010000 */
[----:B-----5:R-:W-:Y:S01]  /*10350*/  FFMA.FTZ R28, R12, R28, R14 ;  /* 0x0000001c0c1c7223 */ /* 0x020fe2000001000e */
[----:B0-----:R-:W-:Y:S02]  /*10360*/  LEA R24, P1, R22, UR16, 0x2 ;  /* 0x0000001016187c11 */ /* 0x001fe4000f8210ff */
[----:B------:R-:W-:Y:S01]  /*10370*/  FMUL.FTZ R16, R16, UR6 ;  /* 0x0000000610107c20 */ /* 0x000fe20008410000 */
[----:B------:R-:W-:-:S03]  /*10380*/  IADD3 R21, PT, PT, R23, R21, RZ ;  /* 0x0000001517157210 */ /* 0x000fc60007ffe0ff */
[----:B------:R-:W-:Y:S01]  /*10390*/  FFMA.FTZ R29, R13, R16, R15 ;  /* 0x000000100d1d7223 */ /* 0x000fe2000001000f */
[----:B------:R-:W-:-:S05]  /*103a0*/  LEA.HI.X R25, R22, UR17, R21, 0x2, P1 ;  /* 0x0000001116197c11 */ /* 0x000fca00088f1415 */
[----:B------:R3:W-:Y:S02]  /*103b0*/  STG.E.64 desc[UR14][R24.64], R28 ;  /* 0x0000001c18007986 */ /* 0x0007e4000c101b0e */
.L_x_4003:
[----:B------:R-:W-:Y:S05]  /*103c0*/  BSYNC.RECONVERGENT B0 ;  /* 0x0000000000007941 */ /* 0x000fea0003800200 */
.L_x_4002:
[----:B------:R-:W-:Y:S04]  /*103d0*/  BSSY.RECONVERGENT B0, `(.L_x_4004) ;  /* 0x0000015000007945 */ /* 0x000fe80003800200 */
[----:B------:R-:W-:Y:S05]  /*103e0*/  @P3 BRA `(.L_x_4005) ;  /* 0x00000000004c3947 */ /* 0x000fea0003800000 */
[----:B------:R-:W4:Y:S01]  /*103f0*/  LDL.LU R16, [R1+0x2d4] ;  /* 0x0002d40001107983 */ /* 0x000f220000300800 */
[----:B------:R-:W0:Y:S03]  /*10400*/  LDCU.64 UR12, c[0x0][0x3e0] ;  /* 0x00007c00ff0c77ac */ /* 0x000e260008000a00 */
[----:B------:R-:W2:Y:S01]  /*10410*/  LDL.LU R21, [R1+0x2d0] ;  /* 0x0002d00001157983 */ /* 0x000ea20000300800 */
[----:B------:R-:W1:Y:S01]  /*10420*/  LDCU.64 UR16, c[0x0][0x380] ;  /* 0x00007000ff1077ac */ /* 0x000e620008000a00 */
[----:B------:R-:W-:Y:S01]  /*10430*/  MOV R22, R8 ;  /* 0x0000000800167202 */ /* 0x000fe20000000f00 */
[----:B------:R-:W-:Y:S02]  /*10440*/  IMAD.MOV.U32 R23, RZ, RZ, R11 ;  /* 0x000000ffff177224 */ /* 0x000fe400078e000b */
[----:B0-----:R-:W-:Y:S02]  /*10450*/  IMAD R27, R27, UR12, RZ ;  /* 0x0000000c1b1b7c24 */ /* 0x001fe4000f8e02ff */
[----:B------:R-:W-:-:S04]  /*10460*/  IMAD.WIDE.U32 R22, R17, UR12, R22 ;  /* 0x0000000c11167c25 */ /* 0x000fc8000f8e0016 */
[----:B------:R-:W-:-:S05]  /*10470*/  IMAD R27, R17, UR13, R27 ;  /* 0x0000000d111b7c24 */ /* 0x000fca000f8e021b */
[----:B------:R-:W-:Y:S01]  /*10480*/  IADD3 R27, PT, PT, R23, R27, RZ ;  /* 0x0000001b171b7210 */ /* 0x000fe20007ffe0ff */
[----:B----4-:R-:W-:Y:S01]  /*10490*/  FADD.FTZ R16, R16, -UR5 ;  /* 0x8000000510107e21 */ /* 0x010fe20008010000 */
[----:B--2---:R-:W-:-:S03]  /*104a0*/  FADD.FTZ R17, R21, -UR5 ;  /* 0x8000000515117e21 */ /* 0x004fc60008010000 */
[----:B-1-3--:R-:W-:Y:S01]  /*104b0*/  FMUL.FTZ R24, R16, UR6 ;  /* 0x0000000610187c20 */ /* 0x00afe20008410000 */
[----:B------:R-:W-:Y:S01]  /*104c0*/  LEA R16, P1, R22, UR16, 0x2 ;  /* 0x0000001016107c11 */ /* 0x000fe2000f8210ff */
[----:B------:R-:W-:Y:S02]  /*104d0*/  FMUL.FTZ R25, R17, UR6 ;  /* 0x0000000611197c20 */ /* 0x000fe40008410000 */
[----:B-----5:R-:W-:Y:S01]  /*104e0*/  FFMA.FTZ R24, R12, R24, R14 ;  /* 0x000000180c187223 */ /* 0x020fe2000001000e */
[----:B------:R-:W-:Y:S01]  /*104f0*/  LEA.HI.X R17, R22, UR17, R27, 0x2, P1 ;  /* 0x0000001116117c11 */ /* 0x000fe200088f141b */
[----:B------:R-:W-:-:S05]  /*10500*/  FFMA.FTZ R25, R13, R25, R15 ;  /* 0x000000190d197223 */ /* 0x000fca000001000f */
[----:B------:R4:W-:Y:S03]  /*10510*/  STG.E.64 desc[UR14][R16.64], R24 ;  /* 0x0000001810007986 */ /* 0x0009e6000c101b0e */
.L_x_4005:
[----:B------:R-:W-:Y:S05]  /*10520*/  BSYNC.RECONVERGENT B0 ;  /* 0x0000000000007941 */ /* 0x000fea0003800200 */
.L_x_4004:
[----:B------:R-:W-:Y:S01]  /*10530*/  ISETP.GE.U32.AND P4, PT, R26, UR10, PT ;  /* 0x0000000a1a007c0c */ /* 0x000fe2000bf86070 */
[C---:B----4-:R-:W-:Y:S01]  /*10540*/  VIADD R16, R0.reuse, 0x178 ;  /* 0x0000017800107836 */ /* 0x050fe20000000000 */
[----:B------:R-:W-:Y:S01]  /*10550*/  SHF.R.S32.HI R27, RZ, 0x1f, R26 ;  /* 0x0000001fff1b7819 */ /* 0x000fe2000001141a */
[----:B------:R-:W-:Y:S01]  /*10560*/  BSSY.RECONVERGENT B0, `(.L_x_4006) ;  /* 0x0000026000007945 */ /* 0x000fe20003800200 */
[C---:B------:R-:W-:Y:S01]  /*10570*/  IADD3 R30, PT, PT, R0.reuse, 0x170, RZ ;  /* 0x00000170001e7810 */ /* 0x040fe20007ffe0ff */
[C---:B------:R-:W-:Y:S01]  /*10580*/  VIADD R31, R0.reuse, 0x190 ;  /* 0x00000190001f7836 */ /* 0x040fe20000000000 */
        /* <DEDUP_REMOVED lines=9> */
[----:B0123--:R-:W-:Y:S02]  /*10620*/  SHF.R.S32.HI R25, RZ, 0x1f, R17 ;  /* 0x0000001fff197819 */ /* 0x00ffe40000011411 */
        /* <DEDUP_REMOVED lines=20> */
[----:B------:R-:W-:Y:S01]  /*10770*/  IMAD.IADD R27, R23, 0x1, R27 ;  /* 0x00000001171b7824 */ /* 0x000fe200078e021b */
[----:B-1----:R-:W-:Y:S01]  /*10780*/  LEA R26, P4, R22, UR16, 0x2 ;  /* 0x00000010161a7c11 */ /* 0x002fe2000f8810ff */
[----:B------:R-:W-:-:S03]  /*10790*/  FFMA.FTZ R29, R13, R29, R15 ;  /* 0x0000001d0d1d7223 */ /* 0x000fc6000001000f */
[----:B------:R-:W-:-:S05]  /*107a0*/  LEA.HI.X R27, R22, UR17, R27, 0x2, P4 ;  /* 0x00000011161b7c11 */ /* 0x000fca000a0f141b */
[----:B------:R0:W-:Y:S04]  /*107b0*/  STG.E.64 desc[UR14][R26.64], R28 ;  /* 0x0000001c1a007986 */ /* 0x0001e8000c101b0e */
.L_x_4007:
[----:B------:R-:W-:Y:S05]  /*107c0*/  BSYNC.RECONVERGENT B0 ;  /* 0x0000000000007941 */ /* 0x000fea0003800200 */
.L_x_4006:
[----:B------:R-:W-:Y:S04]  /*107d0*/  BSSY.RECONVERGENT B0, `(.L_x_4008) ;  /* 0x0000015000007945 */ /* 0x000fe80003800200 */
[----:B------:R-:W-:Y:S05]  /*107e0*/  @P1 BRA `(.L_x_4009) ;  /* 0x00000000004c1947 */ /* 0x000fea0003800000 */
[----:B------:R-:W2:Y:S01]  /*107f0*/  LDL.LU R22, [R1+0x2ac] ;  /* 0x0002ac0001167983 */ /* 0x000ea20000300800 */
[----:B------:R-:W1:Y:S03]  /*10800*/  LDCU.64 UR12, c[0x0][0x3e0] ;  /* 0x00007c00ff0c77ac */ /* 0x000e660008000a00 */
[----:B0-----:R-:W3:Y:S01]  /*10810*/  LDL.LU R27, [R1+0x2a8] ;  /* 0x0002a800011b7983 */ /* 0x001ee20000300800 */
[----:B------:R-:W0:Y:S01]  /*10820*/  LDCU.64 UR16, c[0x0][0x380] ;  /* 0x00007000ff1077ac */ /* 0x000e220008000a00 */
[----:B------:R-:W-:Y:S01]  /*10830*/  MOV R23, R11 ;  /* 0x0000000b00177202 */ /* 0x000fe20000000f00 */
        /* <DEDUP_REMOVED lines=10> */
[----:B0-----:R-:W-:Y:S01]  /*108e0*/  LEA R26, P1, R22, UR16, 0x2 ;  /* 0x00000010161a7c11 */ /* 0x001fe2000f8210ff */
[----:B------:R-:W-:-:S03]  /*108f0*/  FFMA.FTZ R29, R13, R29, R15 ;  /* 0x0000001d0d1d7223 */ /* 0x000fc6000001000f */
[----:B------:R-:W-:-:S05]  /*10900*/  LEA.HI.X R27, R22, UR17, R34, 0x2, P1 ;  /* 0x00000011161b7c11 */ /* 0x000fca00088f1422 */
[----:B------:R1:W-:Y:S04]  /*10910*/  STG.E.64 desc[UR14][R26.64], R28 ;  /* 0x0000001c1a007986 */ /* 0x0003e8000c101b0e */
.L_x_4009:
[----:B------:R-:W-:Y:S05]  /*10920*/  BSYNC.RECONVERGENT B0 ;  /* 0x0000000000007941 */ /* 0x000fea0003800200 */
.L_x_4008:
[----:B------:R-:W-:Y:S04]  /*10930*/  BSSY.RECONVERGENT B0, `(.L_x_4010) ;  /* 0x0000015000007945 */ /* 0x000fe80003800200 */
[----:B------:R-:W-:Y:S05]  /*10940*/  @P5 BRA `(.L_x_4011) ;  /* 0x00000000004c5947 */ /* 0x000fea0003800000 */
[----:B------:R-:W2:Y:S01]  /*10950*/  LDL.LU R22, [R1+0x294] ;  /* 0x0002940001167983 */ /* 0x000ea20000300800 */
[----:B------:R-:W3:Y:S03]  /*10960*/  LDCU.64 UR12, c[0x0][0x3e0] ;  /* 0x00007c00ff0c77ac */ /* 0x000ee60008000a00 */
[----:B01----:R-:W4:Y:S01]  /*10970*/  LDL.LU R27, [R1+0x290] ;  /* 0x00029000011b7983 */ /* 0x003f220000300800 */
[----:B------:R-:W0:Y:S01]  /*10980*/  LDCU.64 UR16, c[0x0][0x380] ;  /* 0x00007000ff1077ac */ /* 0x000e220008000a00 */
[----:B------:R-:W-:Y:S01]  /*10990*/  MOV R23, R11 ;  /* 0x0000000b00177202 */ /* 0x000fe20000000f00 */
        /* <DEDUP_REMOVED lines=14> */
.L_x_4011:
[----:B------:R-:W-:Y:S05]  /*10a80*/  BSYNC.RECONVERGENT B0 ;  /* 0x0000000000007941 */ /* 0x000fea0003800200 */
.L_x_4010:
[----:B------:R-:W-:Y:S04]  /*10a90*/  BSSY.RECONVERGENT B0, `(.L_x_4012) ;  /* 0x0000015000007945 */ /* 0x000fe80003800200 */
[----:B------:R-:W-:Y:S05]  /*10aa0*/  @P2 BRA `(.L_x_4013) ;  /* 0x00000000004c2947 */ /* 0x000fea0003800000 */
[----:B------:R-:W3:Y:S01]  /*10ab0*/  LDL.LU R22, [R1+0x28c] ;  /* 0x00028c0001167983 */ /* 0x000ee20000300800 */
[----:B------:R-:W4:Y:S03]  /*10ac0*/  LDCU.64 UR12, c[0x0][0x3e0] ;  /* 0x00007c00ff0c77ac */ /* 0x000f260008000a00 */
[----:B012---:R-:W2:Y:S01]  /*10ad0*/  LDL.LU R27, [R1+0x288] ;  /* 0x00028800011b7983 */ /* 0x007ea20000300800 */
[----:B------:R-:W0:Y:S01]  /*10ae0*/  LDCU.64 UR16, c[0x0][0x380] ;  /* 0x00007000ff1077ac */ /* 0x000e220008000a00 */
[----:B------:R-:W-:Y:S01]  /*10af0*/  MOV R23, R11 ;  /* 0x0000000b00177202 */ /* 0x000fe20000000f00 */
        /* <DEDUP_REMOVED lines=8> */
[----:B------:R-:W-:Y:S01]  /*10b80*/  IMAD.IADD R21, R23, 0x1, R21 ;  /* 0x0000000117157824 */ /* 0x000fe200078e0215 */
[----:B0-----:R-:W-:Y:S01]  /*10b90*/  LEA R26, P1, R22, UR16, 0x2 ;  /* 0x00000010161a7c11 */ /* 0x001fe2000f8210ff */
[----:B------:R-:W-:-:S03]  /*10ba0*/  FMUL.FTZ R16, R16, UR6 ;  /* 0x0000000610107c20 */ /* 0x000fc60008410000 */
[----:B------:R-:W-:Y:S01]  /*10bb0*/  LEA.HI.X R27, R22, UR17, R21, 0x2, P1 ;  /* 0x00000011161b7c11 */ /* 0x000fe200088f1415 */
[----:B------:R-:W-:-:S05]  /*10bc0*/  FFMA.FTZ R29, R13, R16, R15 ;  /* 0x000000100d1d7223 */ /* 0x000fca000001000f */
[----:B------:R3:W-:Y:S03]  /*10bd0*/  STG.E.64 desc[UR14][R26.64], R28 ;  /* 0x0000001c1a007986 */ /* 0x0007e6000c101b0e */
.L_x_4013:
[----:B------:R-:W-:Y:S05]  /*10be0*/  BSYNC.RECONVERGENT B0 ;  /* 0x0000000000007941 */ /* 0x000fea0003800200 */
.L_x_4012:
[----:B------:R-:W-:Y:S04]  /*10bf0*/  BSSY.RECONVERGENT B0, `(.L_x_4014) ;  /* 0x0000015000007945 */ /* 0x000fe80003800200 */
[----:B------:R-:W-:Y:S05]  /*10c00*/  @P3 BRA `(.L_x_4015) ;  /* 0x00000000004c3947 */ /* 0x000fea0003800000 */
[----:B------:R-:W4:Y:S01]  /*10c10*/  LDL.LU R16, [R1+0x284] ;  /* 0x0002840001107983 */ /* 0x000f220000300800 */
[----:B------:R-:W0:Y:S03]  /*10c20*/  LDCU.64 UR12, c[0x0][0x3e0] ;  /* 0x00007c00ff0c77ac */ /* 0x000e260008000a00 */
[----:B------:R-:W2:Y:S01]  /*10c30*/  LDL.LU R21, [R1+0x280] ;  /* 0x0002800001157983 */ /* 0x000ea20000300800 */
[----:B------:R-:W1:Y:S01]  /*10c40*/  LDCU.64 UR16, c[0x0][0x380] ;  /* 0x00007000ff1077ac */ /* 0x000e620008000a00 */
[----:B------:R-:W-:Y:S02]  /*10c50*/  MOV R22, R8 ;  /* 0x0000000800167202 */ /* 0x000fe40000000f00 */
[----:B------:R-:W-:Y:S01]  /*10c60*/  MOV R23, R11 ;  /* 0x0000000b00177202 */ /* 0x000fe20000000f00 */
[----:B0-----:R-:W-:Y:S02]  /*10c70*/  IMAD R25, R25, UR12, RZ ;  /* 0x0000000c19197c24 */ /* 0x001fe4000f8e02ff */
[----:B------:R-:W-:-:S04]  /*10c80*/  IMAD.WIDE.U32 R22, R17, UR12, R22 ;  /* 0x0000000c11167c25 */ /* 0x000fc8000f8e0016 */
[----:B------:R-:W-:-:S04]  /*10c90*/  IMAD R25, R17, UR13, R25 ;  /* 0x0000000d11197c24 */ /* 0x000fc8000f8e0219 */
[----:B------:R-:W-:Y:S02]  /*10ca0*/  IMAD.IADD R25, R23, 0x1, R25 ;  /* 0x0000000117197824 */ /* 0x000fe400078e0219 */
        /* <DEDUP_REMOVED lines=9> */
.L_x_4015:
[----:B------:R-:W-:Y:S05]  /*10d40*/  BSYNC.RECONVERGENT B0 ;  /* 0x0000000000007941 */ /* 0x000fea0003800200 */
.L_x_4014:
[----:B------:R-:W-:Y:S01]  /*10d50*/  ISETP.GE.U32.AND P4, PT, R24, UR10, PT ;  /* 0x0000000a18007c0c */ /* 0x000fe2000bf86070 */
[C---:B----4-:R-:W-:Y:S01]  /*10d60*/  VIADD R17, R0.reuse, 0x1a8 ;  /* 0x000001a800117836 */ /* 0x050fe20000000000 */
[----:B------:R-:W-:Y:S01]  /*10d70*/  SHF.R.S32.HI R25, RZ, 0x1f, R24 ;  /* 0x0000001fff197819 */ /* 0x000fe20000011418 */
[----:B------:R-:W-:Y:S01]  /*10d80*/  BSSY.RECONVERGENT B0, `(.L_x_4016) ;  /* 0x0000026000007945 */ /* 0x000fe20003800200 */
[C---:B------:R-:W-:Y:S02]  /*10d90*/  IADD3 R30, PT, PT, R0.reuse, 0x198, RZ ;  /* 0x00000198001e7810 */ /* 0x040fe40007ffe0ff */
        /* <DEDUP_REMOVED lines=36> */
.L_x_4017:
[----:B------:R-:W-:Y:S05]  /*10fe0*/  BSYNC.RECONVERGENT B0 ;  /* 0x0000000000007941 */ /* 0x000fea0003800200 */
.L_x_4016:
        /* <DEDUP_REMOVED lines=21> */
.L_x_4019:
[----:B------:R-:W-:Y:S05]  /*11140*/  BSYNC.RECONVERGENT B0 ;  /* 0x0000000000007941 */ /* 0x000fea0003800200 */
.L_x_4018:
        /* <DEDUP_REMOVED lines=21> */
.L_x_4021:
[----:B------:R-:W-:Y:S05]  /*112a0*/  BSYNC.RECONVERGENT B0 ;  /* 0x0000000000007941 */ /* 0x000fea0003800200 */
.L_x_4020:
        /* <DEDUP_REMOVED lines=21> */
.L_x_4023:
[----:B------:R-:W-:Y:S05]  /*11400*/  BSYNC.RECONVERGENT B0 ;  /* 0x0000000000007941 */ /* 0x000fea0003800200 */
.L_x_4022:
[----:B------:R-:W-:Y:S04]  /*11410*/  BSSY.RECONVERGENT B0, `(.L_x_4024) ;  /* 0x0000015000007945 */ /* 0x000fe80003800200 */
[----:B------:R-:W-:Y:S05]  /*11420*/  @P3 BRA `(.L_x_4025) ;  /* 0x00000000004c3947 */ /* 0x000fea0003800000 */
[----:B------:R-:W4:Y:S01]  /*11430*/  LDL.LU R16, [R1+0x254] ;  /* 0x0002540001107983 */ /* 0x000f220000300800 */
[----:B------:R-:W0:Y:S03]  /*11440*/  LDCU.64 UR12, c[0x0][0x3e0] ;  /* 0x00007c00ff0c77ac */ /* 0x000e260008000a00 */
[----:B------:R-:W4:Y:S01]  /*11450*/  LDL.LU R21, [R1+0x250] ;  /* 0x0002500001157983 */ /* 0x000f220000300800 */
[----:B------:R-:W4:Y:S01]  /*11460*/  LDCU.64 UR16, c[0x0][0x380] ;  /* 0x00007000ff1077ac */ /* 0x000f220008000a00 */
[----:B------:R-:W-:Y:S01]  /*11470*/  MOV R23, R11 ;  /* 0x0000000b00177202 */ /* 0x000fe20000000f00 */
[----:B------:R-:W-:Y:S02]  /*11480*/  IMAD.MOV.U32 R22, RZ, RZ, R8 ;  /* 0x000000ffff167224 */ /* 0x000fe400078e0008 */
[----:B0123--:R-:W-:Y:S02]  /*11490*/  IMAD R24, R27, UR12, RZ ;  /* 0x0000000c1b187c24 */ /* 0x00ffe4000f8e02ff */
[----:B------:R-:W-:-:S04]  /*114a0*/  IMAD.WIDE.U32 R22, R17, UR12, R22 ;  /* 0x0000000c11167c25 */ /* 0x000fc8000f8e0016 */
[----:B------:R-:W-:-:S05]  /*114b0*/  IMAD R25, R17, UR13, R24 ;  /* 0x0000000d11197c24 */ /* 0x000fca000f8e0218 */
[----:B------:R-:W-:Y:S01]  /*114c0*/  IADD3 R25, PT, PT, R23, R25, RZ ;  /* 0x0000001917197210 */ /* 0x000fe20007ffe0ff */
[----:B----4-:R-:W-:Y:S01]  /*114d0*/  FADD.FTZ R16, R16, -UR5 ;  /* 0x8000000510107e21 */ /* 0x010fe20008010000 */
[----:B------:R-:W-:-:S03]  /*114e0*/  FADD.FTZ R21, R21, -UR5 ;  /* 0x8000000515157e21 */ /* 0x000fc60008010000 */
[----:B------:R-:W-:Y:S01]  /*114f0*/  FMUL.FTZ R17, R16, UR6 ;  /* 0x0000000610117c20 */ /* 0x000fe20008410000 */
[----:B------:R-:W-:Y:S01]  /*11500*/  LEA R16, P1, R22, UR16, 0x2 ;  /* 0x0000001016107c11 */ /* 0x000fe2000f8210ff */
[----:B------:R-:W-:Y:S02]  /*11510*/  FMUL.FTZ R28, R21, UR6 ;  /* 0x00000006151c7c20 */ /* 0x000fe40008410000 */
[----:B-----5:R-:W-:Y:S01]  /*11520*/  FFMA.FTZ R24, R12, R17, R14 ;  /* 0x000000110c187223 */ /* 0x020fe2000001000e */
[----:B------:R-:W-:Y:S01]  /*11530*/  LEA.HI.X R17, R22, UR17, R25, 0x2, P1 ;  /* 0x0000001116117c11 */ /* 0x000fe200088f1419 */
[----:B------:R-:W-:-:S05]  /*11540*/  FFMA.FTZ R25, R13, R28, R15 ;  /* 0x0000001c0d197223 */ /* 0x000fca000001000f */
[----:B------:R4:W-:Y:S03]  /*11550*/  STG.E.64 desc[UR14][R16.64], R24 ;  /* 0x0000001810007986 */ /* 0x0009e6000c101b0e */
.L_x_4025:
[----:B------:R-:W-:Y:S05]  /*11560*/  BSYNC.RECONVERGENT B0 ;  /* 0x0000000000007941 */ /* 0x000fea0003800200 */
.L_x_4024:
        /* <DEDUP_REMOVED lines=22> */
[----:B0123--:R-:W2:Y:S01]  /*116d0*/  LDL.LU R24, [R1+0x24c] ;  /* 0x00024c0001187983 */ /* 0x00fea20000300800 */
        /* <DEDUP_REMOVED lines=18> */
.L_x_4027:
[----:B------:R-:W-:Y:S05]  /*11800*/  BSYNC.RECONVERGENT B0 ;  /* 0x0000000000007941 */ /* 0x000fea0003800200 */
.L_x_4026:
[----:B------:R-:W-:Y:S04]  /*11810*/  BSSY.RECONVERGENT B0, `(.L_x_4028) ;  /* 0x0000015000007945 */ /* 0x000fe80003800200 */
[----:B------:R-:W-:Y:S05]  /*11820*/  @P1 BRA `(.L_x_4029) ;  /* 0x00000000004c1947 */ /* 0x000fea0003800000 */
[----:B0123--:R-:W2:Y:S01]  /*11830*/  LDL.LU R24, [R1+0x244] ;  /* 0x0002440001187983 */ /* 0x00fea20000300800 */
[----:B------:R-:W0:Y:S03]  /*11840*/  LDCU.64 UR12, c[0x0][0x3e0] ;  /* 0x00007c00ff0c77ac */ /* 0x000e260008000a00 */
[----:B----4-:R-:W3:Y:S01]  /*11850*/  LDL.LU R28, [R1+0x240] ;  /* 0x00024000011c7983 */ /* 0x010ee20000300800 */
        /* <DEDUP_REMOVED lines=16> */
.L_x_4029:
[----:B------:R-:W-:Y:S05]  /*11960*/  BSYNC.RECONVERGENT B0 ;  /* 0x0000000000007941 */ /* 0x000fea0003800200 */
.L_x_4028:
[----:B------:R-:W-:Y:S04]  /*11970*/  BSSY.RECONVERGENT B0, `(.L_x_4030) ;  /* 0x0000015000007945 */ /* 0x000fe80003800200 */
[----:B------:R-:W-:Y:S05]  /*11980*/  @P5 BRA `(.L_x_4031) ;  /* 0x00000000004c5947 */ /* 0x000fea0003800000 */
[----:B0123--:R-:W2:Y:S01]  /*11990*/  LDL.LU R24, [R1+0x234] ;  /* 0x0002340001187983 */ /* 0x00fea20000300800 */
[----:B------:R-:W0:Y:S03]  /*119a0*/  LDCU.64 UR12, c[0x0][0x3e0] ;  /* 0x00007c00ff0c77ac */ /* 0x000e260008000a00 */
[----:B----4-:R-:W3:Y:S01]  /*119b0*/  LDL.LU R27, [R1+0x230] ;  /* 0x00023000011b7983 */ /* 0x010ee20000300800 */
[----:B------:R-:W1:Y:S01]  /*119c0*/  LDCU.64 UR16, c[0x0][0x380] ;  /* 0x00007000ff1077ac */ /* 0x000e620008000a00 */
[----:B------:R-:W-:Y:S01]  /*119d0*/  MOV R25, R11 ;  /* 0x0000000b00197202 */ /* 0x000fe20000000f00 */
[----:B0-----:R-:W-:Y:S02]  /*119e0*/  IMAD R28, R33, UR12, RZ ;  /* 0x0000000c211c7c24 */ /* 0x001fe4000f8e02ff */
[----:B--2---:R-:W-:Y:S01]  /*119f0*/  FADD.FTZ R26, R24, -UR5 ;  /* 0x80000005181a7e21 */ /* 0x004fe20008010000 */
[----:B------:R-:W-:-:S05]  /*11a00*/  MOV R24, R8 ;  /* 0x0000000800187202 */ /* 0x000fca0000000f00 */
[----:B------:R-:W-:-:S04]  /*11a10*/  IMAD.WIDE.U32 R24, R31, UR12, R24 ;  /* 0x0000000c1f187c25 */ /* 0x000fc8000f8e0018 */
[----:B------:R-:W-:Y:S02]  /*11a20*/  IMAD R31, R31, UR13, R28 ;  /* 0x0000000d1f1f7c24 */ /* 0x000fe4000f8e021c */
[----:B---3--:R-:W-:Y:S01]  /*11a30*/  FADD.FTZ R28, R27, -UR5 ;  /* 0x800000051b1c7e21 */ /* 0x008fe20008010000 */
[----:B------:R-:W-:Y:S01]  /*11a40*/  FMUL.FTZ R27, R26, UR6 ;  /* 0x000000061a1b7c20 */ /* 0x000fe20008410000 */
[----:B-1----:R-:W-:Y:S01]  /*11a50*/  LEA R26, P1, R24, UR16, 0x2 ;  /* 0x00000010181a7c11 */ /* 0x002fe2000f8210ff */
[----:B------:R-:W-:Y:S02]  /*11a60*/  IMAD.IADD R31, R25, 0x1, R31 ;  /* 0x00000001191f7824 */ /* 0x000fe400078e021f */
[----:B------:R-:W-:Y:S01]  /*11a70*/  FMUL.FTZ R32, R28, UR6 ;  /* 0x000000061c207c20 */ /* 0x000fe20008410000 */
[----:B-----5:R-:W-:Y:S02]  /*11a80*/  FFMA.FTZ R28, R12, R27, R14 ;  /* 0x0000001b0c1c7223 */ /* 0x020fe4000001000e */
[----:B------:R-:W-:Y:S01]  /*11a90*/  LEA.HI.X R27, R24, UR17, R31, 0x2, P1 ;  /* 0x00000011181b7c11 */ /* 0x000fe200088f141f */
[----:B------:R-:W-:-:S05]  /*11aa0*/  FFMA.FTZ R29, R13, R32, R15 ;  /* 0x000000200d1d7223 */ /* 0x000fca000001000f */
[----:B------:R0:W-:Y:S02]  /*11ab0*/  STG.E.64 desc[UR14][R26.64], R28 ;  /* 0x0000001c1a007986 */ /* 0x0001e4000c101b0e */
.L_x_4031:
[----:B------:R-:W-:Y:S05]  /*11ac0*/  BSYNC.RECONVERGENT B0 ;  /* 0x0000000000007941 */ /* 0x000fea0003800200 */
.L_x_4030:
[----:B------:R-:W-:Y:S04]  /*11ad0*/  BSSY.RECONVERGENT B0, `(.L_x_4032) ;  /* 0x0000015000007945 */ /* 0x000fe80003800200 */
[----:B------:R-:W-:Y:S05]  /*11ae0*/  @P2 BRA `(.L_x_4033) ;  /* 0x00000000004c2947 */ /* 0x000fea0003800000 */
[----:B0123--:R-:W2:Y:S01]  /*11af0*/  LDL.LU R24, [R1+0x22c] ;  /* 0x00022c0001187983 */ /* 0x00fea20000300800 */
[----:B------:R-:W0:Y:S03]  /*11b00*/  LDCU.64 UR12, c[0x0][0x3e0] ;  /* 0x00007c00ff0c77ac */ /* 0x000e260008000a00 */
[----:B----4-:R-:W3:Y:S01]  /*11b10*/  LDL.LU R26, [R1+0x228] ;  /* 0x00022800011a7983 */ /* 0x010ee20000300800 */
[----:B------:R-:W1:Y:S01]  /*11b20*/  LDCU.64 UR16, c[0x0][0x380] ;  /* 0x00007000ff1077ac */ /* 0x000e620008000a00 */
[----:B------:R-:W-:Y:S01]  /*11b30*/  MOV R25, R11 ;  /* 0x0000000b00197202 */ /* 0x000fe20000000f00 */
[----:B0-----:R-:W-:-:S04]  /*11b40*/  IMAD R27, R21, UR12, RZ ;  /* 0x0000000c151b7c24 */ /* 0x001fc8000f8e02ff */
[----:B------:R-:W-:Y:S02]  /*11b50*/  IMAD R27, R16, UR13, R27 ;  /* 0x0000000d101b7c24 */ /* 0x000fe4000f8e021b */
[----:B--2---:R-:W-:Y:S01]  /*11b60*/  FADD.FTZ R21, R24, -UR5 ;  /* 0x8000000518157e21 */ /* 0x004fe20008010000 */
[----:B------:R-:W-:-:S03]  /*11b70*/  MOV R24, R8 ;  /* 0x0000000800187202 */ /* 0x000fc60000000f00 */
[----:B------:R-:W-:Y:S02]  /*11b80*/  FMUL.FTZ R21, R21, UR6 ;  /* 0x0000000615157c20 */ /* 0x000fe40008410000 */
[----:B------:R-:W-:-:S04]  /*11b90*/  IMAD.WIDE.U32 R24, R16, UR12, R24 ;  /* 0x0000000c10187c25 */ /* 0x000fc8000f8e0018 */
[----:B---3--:R-:W-:Y:S01]  /*11ba0*/  FADD.FTZ R16, R26, -UR5 ;  /* 0x800000051a107e21 */ /* 0x008fe20008010000 */
[----:B-----5:R-:W-:Y:S01]  /*11bb0*/  FFMA.FTZ R28, R12, R21, R14 ;  /* 0x000000150c1c7223 */ /* 0x020fe2000001000e */
[----:B-1----:R-:W-:Y:S02]  /*11bc0*/  LEA R26, P1, R24, UR16, 0x2 ;  /* 0x00000010181a7c11 */ /* 0x002fe4000f8210ff */
[----:B------:R-:W-:Y:S01]  /*11bd0*/  FMUL.FTZ R16, R16, UR6 ;  /* 0x0000000610107c20 */ /* 0x000fe20008410000 */
[----:B------:R-:W-:-:S03]  /*11be0*/  IADD3 R27, PT, PT, R25, R27, RZ ;  /* 0x0000001b191b7210 */ /* 0x000fc60007ffe0ff */
[----:B------:R-:W-:Y:S01]  /*11bf0*/  FFMA.FTZ R29, R13, R16, R15 ;  /* 0x000000100d1d7223 */ /* 0x000fe2000001000f */
[----:B------:R-:W-:-:S05]  /*11c00*/  LEA.HI.X R27, R24, UR17, R27, 0x2, P1 ;  /* 0x00000011181b7c11 */ /* 0x000fca00088f141b */
[----:B------:R0:W-:Y:S02]  /*11c10*/  STG.E.64 desc[UR14][R26.64], R28 ;  /* 0x0000001c1a007986 */ /* 0x0001e4000c101b0e */
.L_x_4033:
[----:B------:R-:W-:Y:S05]  /*11c20*/  BSYNC.RECONVERGENT B0 ;  /* 0x0000000000007941 */ /* 0x000fea0003800200 */
.L_x_4032:
[----:B------:R-:W-:Y:S04]  /*11c30*/  BSSY.RECONVERGENT B0, `(.L_x_4034) ;  /* 0x0000015000007945 */ /* 0x000fe80003800200 */
[----:B------:R-:W-:Y:S05]  /*11c40*/  @P3 BRA `(.L_x_4035) ;  /* 0x00000000004c3947 */ /* 0x000fea0003800000 */
[----:B------:R-:W4:Y:S01]  /*11c50*/  LDL.LU R16, [R1+0x224] ;  /* 0x0002240001107983 */ /* 0x000f220000300800 */
[----:B------:R-:W4:Y:S03]  /*11c60*/  LDCU.64 UR12, c[0x0][0x3e0] ;  /* 0x00007c00ff0c77ac */ /* 0x000f260008000a00 */
[----:B------:R-:W4:Y:S01]  /*11c70*/  LDL.LU R21, [R1+0x220] ;  /* 0x0002200001157983 */ /* 0x000f220000300800 */
[----:B------:R-:W4:Y:S01]  /*11c80*/  LDCU.64 UR16, c[0x0][0x380] ;  /* 0x00007000ff1077ac */ /* 0x000f220008000a00 */
[----:B0123--:R-:W-:Y:S01]  /*11c90*/  MOV R25, R11 ;  /* 0x0000000b00197202 */ /* 0x00ffe20000000f00 */
[----:B------:R-:W-:Y:S02]  /*11ca0*/  IMAD.MOV.U32 R24, RZ, RZ, R8 ;  /* 0x000000ffff187224 */ /* 0x000fe400078e0008 */
[----:B----4-:R-:W-:Y:S02]  /*11cb0*/  IMAD R22, R22, UR12, RZ ;  /* 0x0000000c16167c24 */ /* 0x010fe4000f8e02ff */
[----:B------:R-:W-:-:S04]  /*11cc0*/  IMAD.WIDE.U32 R24, R17, UR12, R24 ;  /* 0x0000000c11187c25 */ /* 0x000fc8000f8e0018 */
[----:B------:R-:W-:-:S05]  /*11cd0*/  IMAD R27, R17, UR13, R22 ;  /* 0x0000000d111b7c24 */ /* 0x000fca000f8e0216 */
[----:B------:R-:W-:Y:S01]  /*11ce0*/  IADD3 R27, PT, PT, R25, R27, RZ ;  /* 0x0000001b191b7210 */ /* 0x000fe20007ffe0ff */
[----:B------:R-:W-:Y:S01]  /*11cf0*/  FADD.FTZ R16, R16, -UR5 ;  /* 0x8000000510107e21 */ /* 0x000fe20008010000 */
        /* <DEDUP_REMOVED lines=8> */
.L_x_4035:
[----:B------:R-:W-:Y:S05]  /*11d80*/  BSYNC.RECONVERGENT B0 ;  /* 0x0000000000007941 */ /* 0x000fea0003800200 */
.L_x_4034:
[----:B------:R-:W-:Y:S01]  /*11d90*/  ISETP.GE.U32.AND P4, PT, R23, UR10, PT ;  /* 0x0000000a17007c0c */ /* 0x000fe2000bf86070 */
[C---:B0-----:R-:W-:Y:S01]  /*11da0*/  VIADD R17, R0.reuse, 0x1f0 ;  /* 0x000001f000117836 */ /* 0x041fe20000000000 */
[----:B------:R-:W-:Y:S01]  /*11db0*/  SHF.R.S32.HI R22, RZ, 0x1f, R23 ;  /* 0x0000001fff167819 */ /* 0x000fe20000011417 */
        /* <DEDUP_REMOVED lines=9> */
[----:B-1234-:R-:W-:Y:S02]  /*11e50*/  SHF.R.S32.HI R28, RZ, 0x1f, R16 ;  /* 0x0000001fff1c7819 */ /* 0x01efe40000011410 */
[----:B------:R-:W-:-:S02]  /*11e60*/  SHF.R.S32.HI R29, RZ, 0x1f, R17 ;  /* 0x0000001fff1d7819 */ /* 0x000fc40000011411 */
[----:B------:R-:W-:Y:S02]  /*11e70*/  SHF.R.S32.HI R31, RZ, 0x1f, R21 ;  /* 0x0000001fff1f7819 */ /* 0x000fe40000011415 */
        /* <DEDUP_REMOVED lines=10> */
[----:B0-----:R-:W-:Y:S02]  /*11f20*/  IMAD R22, R22, UR12, RZ ;  /* 0x0000000c16167c24 */ /* 0x001fe4000f8e02ff */
[----:B------:R-:W-:-:S04]  /*11f30*/  IMAD.WIDE.U32 R24, R23, UR12, R24 ;  /* 0x0000000c17187c25 */ /* 0x000fc8000f8e0018 */
[----:B------:R-:W-:Y:S02]  /*11f40*/  IMAD R27, R23, UR13, R22 ;  /* 0x0000000d171b7c24 */ /* 0x000fe4000f8e0216 */
[----:B------:R-:W-:Y:S01]  /*11f50*/  FADD.FTZ R23, R3, -UR5 ;  /* 0x8000000503177e21 */ /* 0x000fe20008010000 */
[----:B-1----:R-:W-:Y:S01]  /*11f60*/  LEA R22, P4, R24, UR16, 0x2 ;  /* 0x0000001018167c11 */ /* 0x002fe2000f8810ff */
[----:B------:R-:W-:Y:S01]  /*11f70*/  FMUL.FTZ R3, R38, UR6 ;  /* 0x0000000626037c20 */ /* 0x000fe20008410000 */
[----:B------:R-:W-:Y:S02]  /*11f80*/  IMAD.IADD R27, R25, 0x1, R27 ;  /* 0x00000001191b7824 */ /* 0x000fe400078e021b */
[----:B------:R-:W-:Y:S01]  /*11f90*/  FMUL.FTZ R34, R23, UR6 ;  /* 0x0000000617227c20 */ /* 0x000fe20008410000 */
[----:B-----5:R-:W-:Y:S02]  /*11fa0*/  FFMA.FTZ R26, R12, R3, R14 ;  /* 0x000000030c1a7223 */ /* 0x020fe4000001000e */
[----:B------:R-:W-:Y:S01]  /*11fb0*/  LEA.HI.X R23, R24, UR17, R27, 0x2, P4 ;  /* 0x0000001118177c11 */ /* 0x000fe2000a0f141b */
[----:B------:R-:W-:-:S05]  /*11fc0*/  FFMA.FTZ R27, R13, R34, R15 ;  /* 0x000000220d1b7223 */ /* 0x000fca000001000f */
[----:B------:R0:W-:Y:S02]  /*11fd0*/  STG.E.64 desc[UR14][R22.64], R26 ;  /* 0x0000001a16007986 */ /* 0x0001e4000c101b0e */
.L_x_4037:
[----:B------:R-:W-:Y:S05]  /*11fe0*/  BSYNC.RECONVERGENT B0 ;  /* 0x0000000000007941 */ /* 0x000fea0003800200 */
.L_x_4036:
        /* <DEDUP_REMOVED lines=16> */
[----:B------:R-:W-:-:S04]  /*120f0*/  IADD3 R3, PT, PT, R23, R3, RZ ;  /* 0x0000000317037210 */ /* 0x000fc80007ffe0ff */
[----:B------:R-:W-:-:S05]  /*12100*/  LEA.HI.X R25, R22, UR17, R3, 0x2, P1 ;  /* 0x0000001116197c11 */ /* 0x000fca00088f1403 */
[----:B------:R1:W-:Y:S02]  /*12110*/  STG.E.64 desc[UR14][R24.64], R26 ;  /* 0x0000001a18007986 */ /* 0x0003e4000c101b0e */
.L_x_4039:
[----:B------:R-:W-:Y:S05]  /*12120*/  BSYNC.RECONVERGENT B0 ;  /* 0x0000000000007941 */ /* 0x000fea0003800200 */
.L_x_4038:
[----:B------:R-:W-:Y:S04]  /*12130*/  BSSY.RECONVERGENT B0, `(.L_x_4040) ;  /* 0x0000013000007945 */ /* 0x000fe80003800200 */
[----:B------:R-:W-:Y:S05]  /*12140*/  @P5 BRA `(.L_x_4041) ;  /* 0x0000000000445947 */ /* 0x000fea0003800000 */
[----:B------:R-:W2:Y:S01]  /*12150*/  LDCU.64 UR12, c[0x0][0x3e0] ;  /* 0x00007c00ff0c77ac */ /* 0x000ea20008000a00 */
[----:B0-----:R-:W-:Y:S01]  /*12160*/  MOV R23, R11 ;  /* 0x0000000b00177202 */ /* 0x001fe20000000f00 */
[----:B------:R-:W-:Y:S02]  /*12170*/  IMAD.MOV.U32 R22, RZ, RZ, R8 ;  /* 0x000000ffff167224 */ /* 0x000fe400078e0008 */
[----:B------:R-:W-:Y:S01]  /*12180*/  FADD.FTZ R20, R20, -UR5 ;  /* 0x8000000514147e21 */ /* 0x000fe20008010000 */
[----:B------:R-:W0:Y:S01]  /*12190*/  LDCU.64 UR16, c[0x0][0x380] ;  /* 0x00007000ff1077ac */ /* 0x000e220008000a00 */
[----:B------:R-:W-:Y:S01]  /*121a0*/  FADD.FTZ R5, R5, -UR5 ;  /* 0x8000000505057e21 */ /* 0x000fe20008010000 */
[----:B--2---:R-:W-:Y:S02]  /*121b0*/  IMAD R3, R28, UR12, RZ ;  /* 0x0000000c1c037c24 */ /* 0x004fe4000f8e02ff */
[----:B------:R-:W-:-:S04]  /*121c0*/  IMAD.WIDE.U32 R22, R16, UR12, R22 ;  /* 0x0000000c10167c25 */ /* 0x000fc8000f8e0016 */
[----:B-1----:R-:W-:Y:S01]  /*121d0*/  IMAD R25, R16, UR13, R3 ;  /* 0x0000000d10197c24 */ /* 0x002fe2000f8e0203 */
[----:B0-----:R-:W-:Y:S01]  /*121e0*/  LEA R4, P1, R22, UR16, 0x2 ;  /* 0x0000001016047c11 */ /* 0x001fe2000f8210ff */
[----:B------:R-:W-:Y:S01]  /*121f0*/  FMUL.FTZ R3, R20, UR6 ;  /* 0x0000000614037c20 */ /* 0x000fe20008410000 */
[----:B------:R-:W-:Y:S02]  /*12200*/  FMUL.FTZ R16, R5, UR6 ;  /* 0x0000000605107c20 */ /* 0x000fe40008410000 */
[----:B------:R-:W-:Y:S01]  /*12210*/  IADD3 R25, PT, PT, R23, R25, RZ ;  /* 0x0000001917197210 */ /* 0x000fe20007ffe0ff */
[----:B-----5:R-:W-:-:S03]  /*12220*/  FFMA.FTZ R24, R12, R3, R14 ;  /* 0x000000030c187223 */ /* 0x020fc6000001000e */
[----:B------:R-:W-:Y:S01]  /*12230*/  LEA.HI.X R5, R22, UR17, R25, 0x2, P1 ;  /* 0x0000001116057c11 */ /* 0x000fe200088f1419 */
[----:B------:R-:W-:-:S05]  /*12240*/  FFMA.FTZ R25, R13, R16, R15 ;  /* 0x000000100d197223 */ /* 0x000fca000001000f */
[----:B------:R2:W-:Y:S02]  /*12250*/  STG.E.64 desc[UR14][R4.64], R24 ;  /* 0x0000001804007986 */ /* 0x0005e4000c101b0e */
.L_x_4041:
[----:B------:R-:W-:Y:S05]  /*12260*/  BSYNC.RECONVERGENT B0 ;  /* 0x0000000000007941 */ /* 0x000fea0003800200 */
.L_x_4040:
[----:B------:R-:W-:Y:S04]  /*12270*/  BSSY.RECONVERGENT B0, `(.L_x_4042) ;  /* 0x0000013000007945 */ /* 0x000fe80003800200 */
[----:B------:R-:W-:Y:S05]  /*12280*/  @P2 BRA `(.L_x_4043) ;  /* 0x0000000000442947 */ /* 0x000fea0003800000 */
[----:B------:R-:W3:Y:S01]  /*12290*/  LDCU.64 UR12, c[0x0][0x3e0] ;  /* 0x00007c00ff0c77ac */ /* 0x000ee20008000a00 */
[----:B--2---:R-:W-:Y:S01]  /*122a0*/  MOV R4, R8 ;  /* 0x0000000800047202 */ /* 0x004fe20000000f00 */
[----:B------:R-:W-:Y:S02]  /*122b0*/  IMAD.MOV.U32 R5, RZ, RZ, R11 ;  /* 0x000000ffff057224 */ /* 0x000fe400078e000b */
[----:B------:R-:W-:Y:S01]  /*122c0*/  FADD.FTZ R19, R19, -UR5 ;  /* 0x8000000513137e21 */ /* 0x000fe20008010000 */
[----:B------:R-:W2:Y:S01]  /*122d0*/  LDCU.64 UR16, c[0x0][0x380] ;  /* 0x00007000ff1077ac */ /* 0x000ea20008000a00 */
[----:B------:R-:W-:Y:S02]  /*122e0*/  FADD.FTZ R6, R6, -UR5 ;  /* 0x8000000506067e21 */ /* 0x000fe40008010000 */
[----:B------:R-:W-:Y:S02]  /*122f0*/  FMUL.FTZ R19, R19, UR6 ;  /* 0x0000000613137c20 */ /* 0x000fe40008410000 */
[----:B------:R-:W-:-:S02]  /*12300*/  FMUL.FTZ R6, R6, UR6 ;  /* 0x0000000606067c20 */ /* 0x000fc40008410000 */
[----:B0----5:R-:W-:Y:S02]  /*12310*/  FFMA.FTZ R22, R12, R19, R14 ;  /* 0x000000130c167223 */ /* 0x021fe4000001000e */
[----:B------:R-:W-:Y:S01]  /*12320*/  FFMA.FTZ R23, R13, R6, R15 ;  /* 0x000000060d177223 */ /* 0x000fe2000001000f */
[----:B---3--:R-:W-:Y:S02]  /*12330*/  IMAD R16, R29, UR12, RZ ;  /* 0x0000000c1d107c24 */ /* 0x008fe4000f8e02ff */
[----:B------:R-:W-:-:S04]  /*12340*/  IMAD.WIDE.U32 R4, R17, UR12, R4 ;  /* 0x0000000c11047c25 */ /* 0x000fc8000f8e0004 */
[----:B------:R-:W-:Y:S01]  /*12350*/  IMAD R17, R17, UR13, R16 ;  /* 0x0000000d11117c24 */ /* 0x000fe2000f8e0210 */
[----:B--2---:R-:W-:-:S04]  /*12360*/  LEA R16, P1, R4, UR16, 0x2 ;  /* 0x0000001004107c11 */ /* 0x004fc8000f8210ff */
[----:B------:R-:W-:-:S04]  /*12370*/  IADD3 R17, PT, PT, R5, R17, RZ ;  /* 0x0000001105117210 */ /* 0x000fc80007ffe0ff */
[----:B------:R-:W-:-:S05]  /*12380*/  LEA.HI.X R17, R4, UR17, R17, 0x2, P1 ;  /* 0x0000001104117c11 */ /* 0x000fca00088f1411 */
[----:B------:R3:W-:Y:S02]  /*12390*/  STG.E.64 desc[UR14][R16.64], R22 ;  /* 0x0000001610007986 */ /* 0x0007e4000c101b0e */
.L_x_4043:
[----:B------:R-:W-:Y:S05]  /*123a0*/  BSYNC.RECONVERGENT B0 ;  /* 0x0000000000007941 */ /* 0x000fea0003800200 */
.L_x_4042:
[----:B------:R-:W-:Y:S04]  /*123b0*/  BSSY.RECONVERGENT B0, `(.L_x_3917) ;  /* 0x0000012000007945 */ /* 0x000fe80003800200 */
[----:B------:R-:W-:Y:S05]  /*123c0*/  @P3 BRA `(.L_x_4044) ;  /* 0x0000000000403947 */ /* 0x000fea0003800000 */
[----:B------:R-:W2:Y:S01]  /*123d0*/  LDCU.64 UR10, c[0x0][0x3e0] ;  /* 0x00007c00ff0a77ac */ /* 0x000ea20008000a00 */
[----:B------:R-:W-:Y:S01]  /*123e0*/  MOV R9, R11 ;  /* 0x0000000b00097202 */ /* 0x000fe20000000f00 */
[----:B------:R-:W-:Y:S01]  /*123f0*/  FADD.FTZ R18, R18, -UR5 ;  /* 0x8000000512127e21 */ /* 0x000fe20008010000 */
[----:B------:R-:W-:Y:S01]  /*12400*/  FADD.FTZ R7, R7, -UR5 ;  /* 0x8000000507077e21 */ /* 0x000fe20008010000 */
[----:B------:R-:W4:Y:S02]  /*12410*/  LDCU.64 UR12, c[0x0][0x380] ;  /* 0x00007000ff0c77ac */ /* 0x000f240008000a00 */
[----:B------:R-:W-:Y:S01]  /*12420*/  FMUL.FTZ R3, R18, UR6 ;  /* 0x0000000612037c20 */ /* 0x000fe20008410000 */
[----:B------:R-:W-:-:S03]  /*12430*/  FMUL.FTZ R6, R7, UR6 ;  /* 0x0000000607067c20 */ /* 0x000fc60008410000 */
[----:B-----5:R-:W-:Y:S01]  /*12440*/  FFMA.FTZ R12, R12, R3, R14 ;  /* 0x000000030c0c7223 */ /* 0x020fe2000001000e */
[----:B------:R-:W-:Y:S01]  /*12450*/  FFMA.FTZ R13, R13, R6, R15 ;  /* 0x000000060d0d7223 */ /* 0x000fe2000001000f */
[----:B--2---:R-:W-:Y:S02]  /*12460*/  IMAD R4, R31, UR10, RZ ;  /* 0x0000000a1f047c24 */ /* 0x004fe4000f8e02ff */
[----:B------:R-:W-:-:S04]  /*12470*/  IMAD.WIDE.U32 R8, R21, UR10, R8 ;  /* 0x0000000a15087c25 */ /* 0x000fc8000f8e0008 */
[----:B------:R-:W-:Y:S01]  /*12480*/  IMAD R21, R21, UR11, R4 ;  /* 0x0000000b15157c24 */ /* 0x000fe2000f8e0204 */
[----:B----4-:R-:W-:-:S04]  /*12490*/  LEA R4, P1, R8, UR12, 0x2 ;  /* 0x0000000c08047c11 */ /* 0x010fc8000f8210ff */
[----:B------:R-:W-:-:S04]  /*124a0*/  IADD3 R21, PT, PT, R9, R21, RZ ;  /* 0x0000001509157210 */ /* 0x000fc80007ffe0ff */
[----:B------:R-:W-:-:S05]  /*124b0*/  LEA.HI.X R5, R8, UR13, R21, 0x2, P1 ;  /* 0x0000000d08057c11 */ /* 0x000fca00088f1415 */
[----:B------:R4:W-:Y:S02]  /*124c0*/  STG.E.64 desc[UR14][R4.64], R12 ;  /* 0x0000000c04007986 */ /* 0x0009e4000c101b0e */
.L_x_4044:
[----:B------:R-:W-:Y:S05]  /*124d0*/  BSYNC.RECONVERGENT B0 ;  /* 0x0000000000007941 */ /* 0x000fea0003800200 */
.L_x_3917:
[----:B------:R-:W0:Y:S01]  /*124e0*/  LDCU UR5, c[0x0][0x374] ;  /* 0x00006e80ff0577ac */ /* 0x000e220008000800 */
[----:B------:R-:W1:Y:S01]  /*124f0*/  LDCU UR6, c[0x0][0x3f8] ;  /* 0x00007f00ff0677ac */ /* 0x000e620008000800 */
[----:B------:R-:W1:Y:S01]  /*12500*/  LDCU UR7, c[0x0][0x3c8] ;  /* 0x00007900ff0777ac */ /* 0x000e620008000800 */
[----:B------:R-:W-:Y:S02]  /*12510*/  UIADD3 UR4, UPT, UPT, UR4, 0x1, URZ ;  /* 0x0000000104047890 */ /* 0x000fe4000fffe0ff */
[----:B0-----:R-:W-:Y:S02]  /*12520*/  UIADD3 UR9, UPT, UPT, UR5, UR9, URZ ;  /* 0x0000000905097290 */ /* 0x001fe4000fffe0ff */
[----:B-1----:R-:W-:-:S04]  /*12530*/  UIMAD UR6, UR6, UR7, URZ ;  /* 0x00000007060672a4 */ /* 0x002fc8000f8e02ff */
[----:B------:R-:W-:-:S09]  /*12540*/  UISETP.GE.AND UP0, UPT, UR9, UR6, UPT ;  /* 0x000000060900728c */ /* 0x000fd2000bf06270 */
[----:B------:R-:W-:Y:S05]  /*12550*/  BRA.U !UP0, `(.L_x_4045) ;  /* 0xfffffedd083c7547 */ /* 0x000fea000b83ffff */
[----:B------:R-:W-:Y:S05]  /*12560*/  EXIT ;  /* 0x000000000000794d */ /* 0x000fea0003800000 */
.L_x_4046:
        /* <DEDUP_REMOVED lines=9> */
.L_x_4943:


//--------------------- .text._Z35group_norm_nhwc_fwd_one_pass_kernelI11Fp32IOBf16WLi64ELi160ELi640EEv26Group_norm_nhwc_fwd_params --------------------------
	.section	.text._Z35group_norm_nhwc_fwd_one_pass_kernelI11Fp32IOBf16WLi64ELi160ELi640EEv26Group_norm_nhwc_fwd_params,"ax",@progbits
	.align	128
        .global         _Z35group_norm_nhwc_fwd_one_pass_kernelI11Fp32IOBf16WLi64ELi160ELi640EEv26Group_norm_nhwc_fwd_params
        .type           _Z35group_norm_nhwc_fwd_one_pass_kernelI11Fp32IOBf16WLi64ELi160ELi640EEv26Group_norm_nhwc_fwd_params,@function
        .size           _Z35group_norm_nhwc_fwd_one_pass_kernelI11Fp32IOBf16WLi64ELi160ELi640EEv26Group_norm_nhwc_fwd_params,(.L_x_4944 - _Z35group_norm_nhwc_fwd_one_pass_kernelI11Fp32IOBf16WLi64ELi160ELi640EEv26Group_norm_nhwc_fwd_params)
        .other          _Z35group_norm_nhwc_fwd_one_pass_kernelI11Fp32IOBf16WLi64ELi160ELi640EEv26Group_norm_nhwc_fwd_params,@"STO_CUDA_ENTRY STV_DEFAULT"
_Z35group_norm_nhwc_fwd_one_pass_kernelI11Fp32IOBf16WLi64ELi160ELi640EEv26Group_norm_nhwc_fwd_params:
.text._Z35group_norm_nhwc_fwd_one_pass_kernelI11Fp32IOBf16WLi64ELi160ELi640EEv26Group_norm_nhwc_fwd_params:
        /* <DEDUP_REMOVED lines=46> */
.L_x_4090:
[----:B0-----:R-:W0:Y:S01]  /*02e0*/  LDCU UR5, c[0x0][0x3f8] ;  /* 0x00007f00ff0577ac */ /* 0x001e220008000800 */
[----:B-1234-:R-:W-:Y:S02]  /*02f0*/  IABS R8, UR7 ;  /* 0x0000000700087c13 */ /* 0x01efe40008000000 */
[----:B------:R-:W-:Y:S01]  /*0300*/  SHF.R.S32.HI R10, RZ, 0x1f, R42 ;  /* 0x0000001fff0a7819 */ /* 0x000fe2000001142a */
[----:B------:R-:W1:Y:S01]  /*0310*/  LDCU.64 UR12, c[0x0][0x3f0] ;  /* 0x00007e00ff0c77ac */ /* 0x000e620008000a00 */
[----:B------:R-:W-:Y:S02]  /*0320*/  SHF.R.S32.HI R16, RZ, 0x1f, R39 ;  /* 0x0000001fff107819 */ /* 0x000fe40000011427 */
[----:B------:R-:W-:Y:S02]  /*0330*/  SHF.R.S32.HI R18, RZ, 0x1f, R38 ;  /* 0x0000001fff127819 */ /* 0x000fe40000011426 */
[----:B------:R-:W-:Y:S02]  /*0340*/  SHF.R.S32.HI R22, RZ, 0x1f, R37 ;  /* 0x0000001fff167819 */ /* 0x000fe40000011425 */
        /* <DEDUP_REMOVED lines=236> */
.L_x_4048:
[----:B------:R-:W-:Y:S05]  /*1210*/  BSYNC.RECONVERGENT B0 ;  /* 0x0000000000007941 */ /* 0x000fea0003800200 */
.L_x_4047:
        /* <DEDUP_REMOVED lines=56> */
.L_x_4050:
[----:B------:R-:W-:Y:S05]  /*15a0*/  BSYNC.RECONVERGENT B0 ;  /* 0x0000000000007941 */ /* 0x000fea0003800200 */
.L_x_4049:
        /* <DEDUP_REMOVED lines=33> */
.L_x_4053:
[----:B------:R-:W2:Y:S04]  /*17c0*/  LDG.E.STRONG.GPU R23, desc[UR16][R20.64] ;  /* 0x0000001014177981 */ /* 0x000ea8000c1ef900 */
[----:B--2---:R-:W-:Y:S01]  /*17d0*/  CCTL.IVALL ;  /* 0x00000000ff00798f */ /* 0x004fe20002000000 */
[----:B------:R-:W-:Y:S05]  /*17e0*/  YIELD ;  /* 0x0000000000007946 */ /* 0x000fea0003800000 */
[----:B------:R-:W-:-:S13]  /*17f0*/  ISETP.NE.AND P4, PT, R23, R22, PT ;  /* 0x000000161700720c */ /* 0x000fda0003f85270 */
[----:B------:R-:W-:Y:S05]  /*1800*/  @P4 BRA `(.L_x_4053) ;  /* 0xfffffffc00ec4947 */ /* 0x000fea000383ffff */
.L_x_4052:
        /* <DEDUP_REMOVED lines=15> */
.L_x_4055:
        /* <DEDUP_REMOVED lines=91> */
.L_x_4054:
        /* <DEDUP_REMOVED lines=52> */
.L_x_4056:
        /* <DEDUP_REMOVED lines=28> */
.L_x_4057:
        /* <DEDUP_REMOVED lines=13> */
.L_x_4058:
[----:B------:R-:W-:Y:S05]  /*2480*/  BSYNC.RECONVERGENT B0 ;  /* 0x0000000000007941 */ /* 0x000fea0003800200 */
.L_x_4051:
        /* <DEDUP_REMOVED lines=17> */
[----:B---3--:R-:W-:-:S05]  /*25a0*/  IMAD.WIDE R22, R22, 0x2, R26 ;  /* 0x0000000216167825 */ /* 0x008fca00078e021a */
[----:B------:R-:W2:Y:S04]  /*25b0*/  LDG.E.U16 R24, desc[UR16][R22.64] ;  /* 0x0000001016187981 */ /* 0x000ea8000c1e1500 */
[----:B------:R-:W3:Y:S04]  /*25c0*/  LDG.E.U16 R25, desc[UR16][R20.64] ;  /* 0x0000001014197981 */ /* 0x000ee8000c1e1500 */
[----:B------:R1:W4:Y:S04]  /*25d0*/  LDG.E.U16 R26, desc[UR16][R20.64+0x2] ;  /* 0x00000210141a7981 */ /* 0x000328000c1e1500 */
[----:B------:R2:W5:Y:S04]  /*25e0*/  LDG.E.U16 R23, desc[UR16][R22.64+0x2] ;  /* 0x0000021016177981 */ /* 0x000568000c1e1500 */
[----:B-1----:R-:W1:Y:S02]  /*25f0*/  LDS.64 R20, [UR5+0xc0] ;  /* 0x0000c005ff147984 */ /* 0x002e640008000a00 */
[----:B-1----:R-:W-:-:S05]  /*2600*/  FMUL.FTZ R20, R20, UR10 ;  /* 0x0000000a14147c20 */ /* 0x002fca0008410000 */
[----:B------:R-:W-:-:S13]  /*2610*/  R2UR UR5, R20 ;  /* 0x00000000140572ca */ /* 0x000fda00000e0000 */
[----:B------:R-:W-:-:S05]  /*2620*/  MOV R20, UR5 ;  /* 0x0000000500147c02 */ /* 0x000fca0008000f00 */
[----:B------:R-:W-:-:S04]  /*2630*/  FMUL.FTZ R20, R20, UR5 ;  /* 0x0000000514147c20 */ /* 0x000fc80008410000 */
[----:B------:R-:W-:Y:S01]  /*2640*/  FFMA.FTZ R27, R21, UR10, -R20 ;  /* 0x0000000a151b7c23 */ /* 0x000fe20008010814 */
[----:B------:R-:W1:Y:S04]  /*2650*/  LDCU.U8 UR10, c[0x0][0x3fc] ;  /* 0x00007f80ff0a77ac */ /* 0x000e680008000000 */
[----:B------:R-:W-:-:S13]  /*2660*/  FSETP.GTU.FTZ.AND P2, PT, R27, RZ, PT ;  /* 0x000000ff1b00720b */ /* 0x000fda0003f5c000 */
[----:B------:R-:W-:-:S05]  /*2670*/  VOTEU.ANY UP0, P2 ;  /* 0x0000000000ff7886 */ /* 0x000fca0001000100 */
[----:B------:R-:W0:Y:S01]  /*2680*/  @UP0 LDCU UR8, c[0x0][0x3a8] ;  /* 0x00007500ff0807ac */ /* 0x000e220008000800 */
[----:B------:R-:W-:-:S13]  /*2690*/  PLOP3.LUT P2, PT, PT, PT, UP0, 0x80, 0x8 ;  /* 0x000000000008781c */ /* 0x000fda0003f4f008 */
[----:B0-----:R-:W-:-:S06]  /*26a0*/  @P2 FADD.FTZ R27, R27, UR8 ;  /* 0x000000081b1b2e21 */ /* 0x001fcc0008010000 */
[----:B------:R-:W0:Y:S01]  /*26b0*/  @P2 MUFU.RSQ R27, R27 ;  /* 0x0000001b001b2308 */ /* 0x000e220000001400 */
[----:B-1----:R-:W-:Y:S01]  /*26c0*/  UISETP.NE.AND UP1, UPT, UR10, URZ, UPT ;  /* 0x000000ff0a00728c */ /* 0x002fe2000bf25270 */
[----:B------:R-:W-:Y:S01]  /*26d0*/  BSSY.RECONVERGENT B0, `(.L_x_4059) ;  /* 0x00001be000007945 */ /* 0x000fe20003800200 */
[----:B------:R-:W-:Y:S01]  /*26e0*/  UMOV UR8, 0x3f800000 ;  /* 0x3f80000000087882 */ /* 0x000fe20000000000 */
        /* <DEDUP_REMOVED lines=27> */
[----:B-1----:R-:W-:Y:S02]  /*28a0*/  LEA R12, P2, R24, UR10, 0x2 ;  /* 0x0000000a180c7c11 */ /* 0x002fe4000f8410ff */
[----:B------:R-:W-:Y:S01]  /*28b0*/  IADD3 R13, PT, PT, R25, R32, RZ ;  /* 0x00000020190d7210 */ /* 0x000fe20007ffe0ff */
[----:B------:R-:W-:Y:S01]  /*28c0*/  FMUL.FTZ R26, R26, UR8 ;  /* 0x000000081a1a7c20 */ /* 0x000fe20008410000 */
[----:B------:R-:W-:Y:S02]  /*28d0*/  FMUL.FTZ R25, R27, UR8 ;  /* 0x000000081b197c20 */ /* 0x000fe40008410000 */
[----:B------:R-:W-:Y:S01]  /*28e0*/  LEA.HI.X R13, R24, UR11, R13, 0x2, P2 ;  /* 0x0000000b180d7c11 */ /* 0x000fe200090f140d */
[----:B------:R-:W-:Y:S01]  /*28f0*/  FFMA.FTZ R24, R20, R26, R22 ;  /* 0x0000001a14187223 */ /* 0x000fe20000010016 */
[----:B------:R-:W-:-:S05]  /*2900*/  FFMA.FTZ R25, R21, R25, R23 ;  /* 0x0000001915197223 */ /* 0x000fca0000010017 */
[----:B------:R0:W-:Y:S02]  /*2910*/  STG.E.64 desc[UR16][R12.64], R24 ;  /* 0x000000180c007986 */ /* 0x0001e4000c101b10 */
.L_x_4062:
[----:B------:R-:W-:Y:S05]  /*2920*/  BSYNC.RECONVERGENT B1 ;  /* 0x0000000000017941 */ /* 0x000fea0003800200 */
.L_x_4061:
        /* <DEDUP_REMOVED lines=13> */
[----:B0-----:R-:W-:-:S04]  /*2a00*/  LEA R6, P2, R12, UR18, 0x2 ;  /* 0x000000120c067c11 */ /* 0x001fc8000f8410ff */
[----:B------:R-:W-:Y:S01]  /*2a10*/  IADD3 R13, PT, PT, R13, R24, RZ ;  /* 0x000000180d0d7210 */ /* 0x000fe20007ffe0ff */
[----:B------:R-:W-:Y:S01]  /*2a20*/  FFMA.FTZ R24, R20, R25, R22 ;  /* 0x0000001914187223 */ /* 0x000fe20000010016 */
[----:B------:R-:W-:Y:S02]  /*2a30*/  FFMA.FTZ R25, R21, R26, R23 ;  /* 0x0000001a15197223 */ /* 0x000fe40000010017 */
[----:B------:R-:W-:-:S05]  /*2a40*/  LEA.HI.X R7, R12, UR19, R13, 0x2, P2 ;  /* 0x000000130c077c11 */ /* 0x000fca00090f140d */
[----:B------:R1:W-:Y:S02]  /*2a50*/  STG.E.64 desc[UR16][R6.64], R24 ;  /* 0x0000001806007986 */ /* 0x0003e4000c101b10 */
.L_x_4064:
[----:B------:R-:W-:Y:S05]  /*2a60*/  BSYNC.RECONVERGENT B1 ;  /* 0x0000000000017941 */ /* 0x000fea0003800200 */
.L_x_4063:
[----:B-1----:R-:W-:Y:S01]  /*2a70*/  SHF.R.S32.HI R6, RZ, 0x1f, R39 ;  /* 0x0000001fff067819 */ /* 0x002fe20000011427 */
[----:B------:R-:W-:Y:S01]  /*2a80*/  BSSY.RECONVERGENT B1, `(.L_x_4065) ;  /* 0x000001f000017945 */ /* 0x000fe20003800200 */
[----:B------:R-:W-:Y:S02]  /*2a90*/  ISETP.GE.U32.AND P6, PT, R37, UR12, PT ;  /* 0x0000000c25007c0c */ /* 0x000fe4000bfc6070 */
[----:B------:R-:W-:Y:S02]  /*2aa0*/  ISETP.GE.AND.EX P5, PT, R6, UR13, PT, P5 ;  /* 0x0000000d06007c0c */ /* 0x000fe4000bfa6350 */
[----:B------:R-:W-:Y:S02]  /*2ab0*/  ISETP.GE.U32.AND P2, PT, R36, UR12, PT ;  /* 0x0000000c24007c0c */ /* 0x000fe4000bf46070 */
[----:B------:R-:W-:Y:S02]  /*2ac0*/  ISETP.GE.U32.AND P3, PT, R31, UR12, PT ;  /* 0x0000000c1f007c0c */ /* 0x000fe4000bf66070 */
[----:B------:R-:W-:-:S02]  /*2ad0*/  SHF.R.S32.HI R26, RZ, 0x1f, R38 ;  /* 0x0000001fff1a7819 */ /* 0x000fc40000011426 */
[----:B0-----:R-:W-:Y:S02]  /*2ae0*/  SHF.R.S32.HI R25, RZ, 0x1f, R37 ;  /* 0x0000001fff197819 */ /* 0x001fe40000011425 */
        /* <DEDUP_REMOVED lines=13> */
[----:B------:R-:W-:Y:S01]  /*2bc0*/  FMUL.FTZ R24, R9, UR8 ;  /* 0x0000000809187c20 */ /* 0x000fe20008410000 */
[----:B0-----:R-:W-:Y:S01]  /*2bd0*/  IMAD R12, R6, UR10, RZ ;  /* 0x0000000a060c7c24 */ /* 0x001fe2000f8e02ff */
[----:B------:R-:W-:-:S03]  /*2be0*/  MOV R6, R2 ;  /* 0x0000000200067202 */ /* 0x000fc60000000f00 */
[C---:B------:R-:W-:Y:S02]  /*2bf0*/  IMAD R12, R39.reuse, UR11, R12 ;  /* 0x0000000b270c7c24 */ /* 0x040fe4000f8e020c */
[----:B------:R-:W-:-:S03]  /*2c00*/  IMAD.WIDE.U32 R6, R39, UR10, R6 ;  /* 0x0000000a27067c25 */ /* 0x000fc6000f8e0006 */
[----:B-1----:R-:W-:Y:S02]  /*2c10*/  LEA R8, P5, R6, UR18, 0x2 ;  /* 0x0000001206087c11 */ /* 0x002fe4000f8a10ff */
[----:B------:R-:W-:Y:S01]  /*2c20*/  IADD3 R7, PT, PT, R7, R12, RZ ;  /* 0x0000000c07077210 */ /* 0x000fe20007ffe0ff */
[----:B------:R-:W-:Y:S01]  /*2c30*/  FFMA.FTZ R12, R20, R13, R22 ;  /* 0x0000000d140c7223 */ /* 0x000fe20000010016 */
[----:B------:R-:W-:Y:S02]  /*2c40*/  FFMA.FTZ R13, R21, R24, R23 ;  /* 0x00000018150d7223 */ /* 0x000fe40000010017 */
[----:B------:R-:W-:-:S05]  /*2c50*/  LEA.HI.X R9, R6, UR19, R7, 0x2, P5 ;  /* 0x0000001306097c11 */ /* 0x000fca000a8f1407 */
[----:B------:R0:W-:Y:S02]  /*2c60*/  STG.E.64 desc[UR16][R8.64], R12 ;  /* 0x0000000c08007986 */ /* 0x0001e4000c101b10 */
.L_x_4066:
[----:B------:R-:W-:Y:S05]  /*2c70*/  BSYNC.RECONVERGENT B1 ;  /* 0x0000000000017941 */ /* 0x000fea0003800200 */
.L_x_4065:
[----:B------:R-:W-:Y:S04]  /*2c80*/  BSSY.RECONVERGENT B1, `(.L_x_4067) ;  /* 0x0000013000017945 */ /* 0x000fe80003800200 */
[----:B------:R-:W-:Y:S05]  /*2c90*/  @P1 BRA `(.L_x_4068) ;  /* 0x0000000000441947 */ /* 0x000fea0003800000 */
[----:B------:R-:W1:Y:S01]  /*2ca0*/  LDCU.64 UR10, c[0x0][0x3e0] ;  /* 0x00007c00ff0a77ac */ /* 0x000e620008000a00 */
[----:B------:R-:W-:Y:S01]  /*2cb0*/  MOV R6, R2 ;  /* 0x0000000200067202 */ /* 0x000fe20000000f00 */
[----:B------:R-:W-:Y:S01]  /*2cc0*/  FADD.FTZ R10, R10, -UR5 ;  /* 0x800000050a0a7e21 */ /* 0x000fe20008010000 */
[----:B------:R-:W-:Y:S01]  /*2cd0*/  MOV R7, R5 ;  /* 0x0000000500077202 */ /* 0x000fe20000000f00 */
[----:B------:R-:W2:Y:S01]  /*2ce0*/  LDCU.64 UR18, c[0x0][0x380] ;  /* 0x00007000ff1277ac */ /* 0x000ea20008000a00 */
[----:B------:R-:W-:-:S04]  /*2cf0*/  FADD.FTZ R11, R11, -UR5 ;  /* 0x800000050b0b7e21 */ /* 0x000fc80008010000 */
[----:B0-----:R-:W-:-:S04]  /*2d00*/  FMUL.FTZ R12, R11, UR8 ;  /* 0x000000080b0c7c20 */ /* 0x001fc80008410000 */
[----:B------:R-:W-:Y:S01]  /*2d10*/  FFMA.FTZ R11, R21, R12, R23 ;  /* 0x0000000c150b7223 */ /* 0x000fe20000010017 */
[----:B-1----:R-:W-:Y:S02]  /*2d20*/  IMAD R9, R26, UR10, RZ ;  /* 0x0000000a1a097c24 */ /* 0x002fe4000f8e02ff */
[----:B------:R-:W-:-:S04]  /*2d30*/  IMAD.WIDE.U32 R6, R38, UR10, R6 ;  /* 0x0000000a26067c25 */ /* 0x000fc8000f8e0006 */
[----:B------:R-:W-:Y:S02]  /*2d40*/  IMAD R13, R38, UR11, R9 ;  /* 0x0000000b260d7c24 */ /* 0x000fe4000f8e0209 */
[----:B------:R-:W-:Y:S01]  /*2d50*/  FMUL.FTZ R9, R10, UR8 ;  /* 0x000000080a097c20 */ /* 0x000fe20008410000 */
[----:B--2---:R-:W-:Y:S02]  /*2d60*/  LEA R8, P1, R6, UR18, 0x2 ;  /* 0x0000001206087c11 */ /* 0x004fe4000f8210ff */
[----:B------:R-:W-:Y:S01]  /*2d70*/  IADD3 R13, PT, PT, R7, R13, RZ ;  /* 0x0000000d070d7210 */ /* 0x000fe20007ffe0ff */
[----:B------:R-:W-:-:S03]  /*2d80*/  FFMA.FTZ R10, R20, R9, R22 ;  /* 0x00000009140a7223 */ /* 0x000fc60000010016 */
[----:B------:R-:W-:-:S05]  /*2d90*/  LEA.HI.X R9, R6, UR19, R13, 0x2, P1 ;  /* 0x0000001306097c11 */ /* 0x000fca00088f140d */
[----:B------:R1:W-:Y:S02]  /*2da0*/  STG.E.64 desc[UR16][R8.64], R10 ;  /* 0x0000000a08007986 */ /* 0x0003e4000c101b10 */
.L_x_4068:
[----:B------:R-:W-:Y:S05]  /*2db0*/  BSYNC.RECONVERGENT B1 ;  /* 0x0000000000017941 */ /* 0x000fea0003800200 */
.L_x_4067:
        /* <DEDUP_REMOVED lines=10> */
[----:B------:R-:W-:Y:S01]  /*2e60*/  FFMA.FTZ R10, R20, R9, R22 ;  /* 0x00000009140a7223 */ /* 0x000fe20000010016 */
[----:B--2---:R-:W-:Y:S02]  /*2e70*/  IMAD R8, R25, UR10, RZ ;  /* 0x0000000a19087c24 */ /* 0x004fe4000f8e02ff */
[----:B------:R-:W-:-:S04]  /*2e80*/  IMAD.WIDE.U32 R6, R37, UR10, R6 ;  /* 0x0000000a25067c25 */ /* 0x000fc8000f8e0006 */
[----:B------:R-:W-:Y:S01]  /*2e90*/  IMAD R11, R37, UR11, R8 ;  /* 0x0000000b250b7c24 */ /* 0x000fe2000f8e0208 */
[----:B---3--:R-:W-:-:S04]  /*2ea0*/  LEA R8, P1, R6, UR18, 0x2 ;  /* 0x0000001206087c11 */ /* 0x008fc8000f8210ff */
[----:B------:R-:W-:-:S04]  /*2eb0*/  IADD3 R11, PT, PT, R7, R11, RZ ;  /* 0x0000000b070b7210 */ /* 0x000fc80007ffe0ff */
[----:B------:R-:W-:Y:S01]  /*2ec0*/  LEA.HI.X R9, R6, UR19, R11, 0x2, P1 ;  /* 0x0000001306097c11 */ /* 0x000fe200088f140b */
[----:B------:R-:W-:-:S05]  /*2ed0*/  FFMA.FTZ R11, R21, R12, R23 ;  /* 0x0000000c150b7223 */ /* 0x000fca0000010017 */
[----:B------:R2:W-:Y:S02]  /*2ee0*/  STG.E.64 desc[UR16][R8.64], R10 ;  /* 0x0000000a08007986 */ /* 0x0005e4000c101b10 */
.L_x_4070:
[----:B------:R-:W-:Y:S05]  /*2ef0*/  BSYNC.RECONVERGENT B1 ;  /* 0x0000000000017941 */ /* 0x000fea0003800200 */
.L_x_4069:
[----:B------:R-:W-:Y:S04]  /*2f00*/  BSSY.RECONVERGENT B1, `(.L_x_4071) ;  /* 0x0000013000017945 */ /* 0x000fe80003800200 */
[----:B------:R-:W-:Y:S05]  /*2f10*/  @P2 BRA `(.L_x_4072) ;  /* 0x0000000000442947 */ /* 0x000fea0003800000 */
[----:B------:R-:W1:Y:S01]  /*2f20*/  LDCU.64 UR10, c[0x0][0x3e0] ;  /* 0x00007c00ff0a77ac */ /* 0x000e620008000a00 */
[----:B------:R-:W-:Y:S01]  /*2f30*/  MOV R6, R2 ;  /* 0x0000000200067202 */ /* 0x000fe20000000f00 */
[----:B------:R-:W-:Y:S01]  /*2f40*/  FADD.FTZ R16, R16, -UR5 ;  /* 0x8000000510107e21 */ /* 0x000fe20008010000 */
[----:B------:R-:W-:Y:S01]  /*2f50*/  MOV R7, R5 ;  /* 0x0000000500077202 */ /* 0x000fe20000000f00 */
[----:B------:R-:W3:Y:S01]  /*2f60*/  LDCU.64 UR18, c[0x0][0x380] ;  /* 0x00007000ff1277ac */ /* 0x000ee20008000a00 */
[----:B------:R-:W-:-:S04]  /*2f70*/  FADD.FTZ R17, R17, -UR5 ;  /* 0x8000000511117e21 */ /* 0x000fc80008010000 */
[----:B0-----:R-:W-:Y:S01]  /*2f80*/  FMUL.FTZ R12, R17, UR8 ;  /* 0x00000008110c7c20 */ /* 0x001fe20008410000 */
[----:B-12---:R-:W-:Y:S02]  /*2f90*/  IMAD R9, R45, UR10, RZ ;  /* 0x0000000a2d097c24 */ /* 0x006fe4000f8e02ff */
[----:B------:R-:W-:-:S04]  /*2fa0*/  IMAD.WIDE.U32 R6, R36, UR10, R6 ;  /* 0x0000000a24067c25 */ /* 0x000fc8000f8e0006 */
[----:B------:R-:W-:Y:S02]  /*2fb0*/  IMAD R11, R36, UR11, R9 ;  /* 0x0000000b240b7c24 */ /* 0x000fe4000f8e0209 */
[----:B------:R-:W-:Y:S01]  /*2fc0*/  FMUL.FTZ R9, R16, UR8 ;  /* 0x0000000810097c20 */ /* 0x000fe20008410000 */
[----:B---3--:R-:W-:Y:S02]  /*2fd0*/  LEA R8, P1, R6, UR18, 0x2 ;  /* 0x0000001206087c11 */ /* 0x008fe4000f8210ff */
[----:B------:R-:W-:Y:S01]  /*2fe0*/  IADD3 R11, PT, PT, R7, R11, RZ ;  /* 0x0000000b070b7210 */ /* 0x000fe20007ffe0ff */
[----:B------:R-:W-:-:S03]  /*2ff0*/  FFMA.FTZ R10, R20, R9, R22 ;  /* 0x00000009140a7223 */ /* 0x000fc60000010016 */
[----:B------:R-:W-:Y:S01]  /*3000*/  LEA.HI.X R9, R6, UR19, R11, 0x2, P1 ;  /* 0x0000001306097c11 */ /* 0x000fe200088f140b */
[----:B------:R-:W-:-:S05]  /*3010*/  FFMA.FTZ R11, R21, R12, R23 ;  /* 0x0000000c150b7223 */ /* 0x000fca0000010017 */
[----:B------:R3:W-:Y:S02]  /*3020*/  STG.E.64 desc[UR16][R8.64], R10 ;  /* 0x0000000a08007986 */ /* 0x0007e4000c101b10 */
.L_x_4072:
[----:B------:R-:W-:Y:S05]  /*3030*/  BSYNC.RECONVERGENT B1 ;  /* 0x0000000000017941 */ /* 0x000fea0003800200 */
.L_x_4071:
[----:B------:R-:W-:Y:S04]  /*3040*/  BSSY.RECONVERGENT B1, `(.L_x_4073) ;  /* 0x0000013000017945 */ /* 0x000fe80003800200 */
[----:B------:R-:W-:Y:S05]  /*3050*/  @P3 BRA `(.L_x_4074) ;  /* 0x0000000000443947 */ /* 0x000fea0003800000 */
[----:B------:R-:W4:Y:S01]  /*3060*/  LDCU.64 UR10, c[0x0][0x3e0] ;  /* 0x00007c00ff0a77ac */ /* 0x000f220008000a00 */
[----:B------:R-:W-:Y:S01]  /*3070*/  MOV R6, R2 ;  /* 0x0000000200067202 */ /* 0x000fe20000000f00 */
[----:B------:R-:W-:Y:S01]  /*3080*/  FADD.FTZ R18, R18, -UR5 ;  /* 0x8000000512127e21 */ /* 0x000fe20008010000 */
[----:B------:R-:W-:Y:S01]  /*3090*/  MOV R7, R5 ;  /* 0x0000000500077202 */ /* 0x000fe20000000f00 */
[----:B------:R-:W5:Y:S01]  /*30a0*/  LDCU.64 UR18, c[0x0][0x380] ;  /* 0x00007000ff1277ac */ /* 0x000f620008000a00 */
[----:B------:R-:W-:Y:S01]  /*30b0*/  FADD.FTZ R19, R19, -UR5 ;  /* 0x8000000513137e21 */ /* 0x000fe20008010000 */
[----:B0123--:R-:W-:-:S03]  /*30c0*/  FMUL.FTZ R9, R18, UR8 ;  /* 0x0000000812097c20 */ /* 0x00ffc60008410000 */
[----:B------:R-:W-:Y:S01]  /*30d0*/  FMUL.FTZ R12, R19, UR8 ;  /* 0x00000008130c7c20 */ /* 0x000fe20008410000 */
[----:B------:R-:W-:Y:S01]  /*30e0*/  FFMA.FTZ R10, R20, R9, R22 ;  /* 0x00000009140a7223 */ /* 0x000fe20000010016 */
[----:B----4-:R-:W-:Y:S02]  /*30f0*/  IMAD R8, R44, UR10, RZ ;  /* 0x0000000a2c087c24 */ /* 0x010fe4000f8e02ff */
[----:B------:R-:W-:-:S04]  /*3100*/  IMAD.WIDE.U32 R6, R31, UR10, R6 ;  /* 0x0000000a1f067c25 */ /* 0x000fc8000f8e0006 */
[----:B------:R-:W-:Y:S01]  /*3110*/  IMAD R11, R31, UR11, R8 ;  /* 0x0000000b1f0b7c24 */ /* 0x000fe2000f8e0208 */
[----:B-----5:R-:W-:-:S04]  /*3120*/  LEA R8, P1, R6, UR18, 0x2 ;  /* 0x0000001206087c11 */ /* 0x020fc8000f8210ff */
[----:B------:R-:W-:-:S04]  /*3130*/  IADD3 R11, PT, PT, R7, R11, RZ ;  /* 0x0000000b070b7210 */ /* 0x000fc80007ffe0ff */
[----:B------:R-:W-:Y:S01]  /*3140*/  LEA.HI.X R9, R6, UR19, R11, 0x2, P1 ;  /* 0x0000001306097c11 */ /* 0x000fe200088f140b */
[----:B------:R-:W-:-:S05]  /*3150*/  FFMA.FTZ R11, R21, R12, R23 ;  /* 0x0000000c150b7223 */ /* 0x000fca0000010017 */
[----:B------:R4:W-:Y:S02]  /*3160*/  STG.E.64 desc[UR16][R8.64], R10 ;  /* 0x0000000a08007986 */ /* 0x0009e4000c101b10 */
.L_x_4074:
[----:B------:R-:W-:Y:S05]  /*3170*/  BSYNC.RECONVERGENT B1 ;  /* 0x0000000000017941 */ /* 0x000fea0003800200 */
.L_x_4073:
        /* <DEDUP_REMOVED lines=8> */
[----:B------:R-:W-:Y:S01]  /*3200*/  FFMA.FTZ R20, R20, R5, R22 ;  /* 0x0000000514147223 */ /* 0x000fe20000010016 */
[----:B------:R-:W-:Y:S01]  /*3210*/  FFMA.FTZ R21, R21, R6, R23 ;  /* 0x0000000615157223 */ /* 0x000fe20000010017 */
[----:B-----5:R-:W-:Y:S02]  /*3220*/  IMAD R7, R43, UR10, RZ ;  /* 0x0000000a2b077c24 */ /* 0x020fe4000f8e02ff */
[----:B------:R-:W-:-:S04]  /*3230*/  IMAD.WIDE.U32 R2, R40, UR10, R2 ;  /* 0x0000000a28027c25 */ /* 0x000fc8000f8e0002 */
[----:B------:R-:W-:Y:S01]  /*3240*/  IMAD R7, R40, UR11, R7 ;  /* 0x0000000b28077c24 */ /* 0x000fe2000f8e0207 */
[----:B0-----:R-:W-:-:S04]  /*3250*/  LEA R4, P1, R2, UR12, 0x2 ;  /* 0x0000000c02047c11 */ /* 0x001fc8000f8210ff */
[----:B------:R-:W-:-:S04]  /*3260*/  IADD3 R7, PT, PT, R3, R7, RZ ;  /* 0x0000000703077210 */ /* 0x000fc80007ffe0ff */
[----:B------:R-:W-:-:S05]  /*3270*/  LEA.HI.X R5, R2, UR13, R7, 0x2, P1 ;  /* 0x0000000d02057c11 */ /* 0x000fca00088f1407 */
[----:B------:R0:W-:Y:S01]  /*3280*/  STG.E.64 desc[UR16][R4.64], R20 ;  /* 0x0000001404007986 */ /* 0x0001e2000c101b10 */
[----:B------:R-:W-:Y:S05]  /*3290*/  BRA `(.L_x_4075) ;  /* 0x0000001000047947 */ /* 0x000fea0003800000 */
.L_x_4060:
        /* <DEDUP_REMOVED lines=16> */
[----:B------:R-:W-:Y:S01]  /*33a0*/  FFMA.FTZ R32, R20, R25, R22 ;  /* 0x0000001914207223 */ /* 0x000fe20000010016 */
[----:B------:R-:W-:-:S02]  /*33b0*/  MOV R25, R5 ;  /* 0x0000000500197202 */ /* 0x000fc40000000f00 */
[----:B------:R-:W-:Y:S01]  /*33c0*/  FMUL.FTZ R12, R26, -1.4426950216293334961 ;  /* 0xbfb8aa3b1a0c7820 */ /* 0x000fe20000410000 */
[----:B------:R-:W-:-:S04]  /*33d0*/  FMUL.FTZ R24, R32, -1.4426950216293334961 ;  /* 0xbfb8aa3b20187820 */ /* 0x000fc80000410000 */
[----:B------:R2:W3:Y:S04]  /*33e0*/  MUFU.EX2 R13, R24 ;  /* 0x00000018000d7308 */ /* 0x0004e80000000800 */
[----:B------:R-:W4:Y:S01]  /*33f0*/  MUFU.EX2 R12, R12 ;  /* 0x0000000c000c7308 */ /* 0x000f220000000800 */
[----:B--2---:R-:W-:Y:S01]  /*3400*/  MOV R24, R2 ;  /* 0x0000000200187202 */ /* 0x004fe20000000f00 */
[----:B---3--:R-:W-:-:S04]  /*3410*/  FADD.FTZ R13, R13, 1 ;  /* 0x3f8000000d0d7421 */ /* 0x008fc80000010000 */
[----:B0-----:R-:W-:-:S04]  /*3420*/  IMAD.WIDE.U32 R24, R0, UR10, R24 ;  /* 0x0000000a00187c25 */ /* 0x001fc8000f8e0018 */
[----:B----4-:R-:W-:Y:S01]  /*3430*/  FADD.FTZ R12, R12, 1 ;  /* 0x3f8000000c0c7421 */ /* 0x010fe20000010000 */
[----:B------:R-:W-:Y:S08]  /*3440*/  MUFU.RCP R33, R13 ;  /* 0x0000000d00217308 */ /* 0x000ff00000001000 */
[----:B------:R0:W2:Y:S02]  /*3450*/  MUFU.RCP R27, R12 ;  /* 0x0000000c001b7308 */ /* 0x0000a40000001000 */
[----:B0-----:R-:W-:-:S04]  /*3460*/  IMAD R12, R35, UR10, RZ ;  /* 0x0000000a230c7c24 */ /* 0x001fc8000f8e02ff */
[----:B------:R-:W-:-:S05]  /*3470*/  IMAD R12, R0, UR11, R12 ;  /* 0x0000000b000c7c24 */ /* 0x000fca000f8e020c */
[----:B------:R-:W-:Y:S01]  /*3480*/  IADD3 R13, PT, PT, R25, R12, RZ ;  /* 0x0000000c190d7210 */ /* 0x000fe20007ffe0ff */
[----:B--2---:R-:W-:Y:S01]  /*3490*/  FMUL.FTZ R25, R26, R27 ;  /* 0x0000001b1a197220 */ /* 0x004fe20000410000 */
[----:B-1----:R-:W-:-:S04]  /*34a0*/  LEA R12, P1, R24, UR12, 0x2 ;  /* 0x0000000c180c7c11 */ /* 0x002fc8000f8210ff */
[----:B------:R-:W-:Y:S01]  /*34b0*/  LEA.HI.X R13, R24, UR13, R13, 0x2, P1 ;  /* 0x0000000d180d7c11 */ /* 0x000fe200088f140d */
[----:B------:R-:W-:-:S05]  /*34c0*/  FMUL.FTZ R24, R32, R33 ;  /* 0x0000002120187220 */ /* 0x000fca0000410000 */
[----:B------:R0:W-:Y:S03]  /*34d0*/  STG.E.64 desc[UR16][R12.64], R24 ;  /* 0x000000180c007986 */ /* 0x0001e6000c101b10 */
.L_x_4077:
[----:B------:R-:W-:Y:S05]  /*34e0*/  BSYNC.RECONVERGENT B1 ;  /* 0x0000000000017941 */ /* 0x000fea0003800200 */
.L_x_4076:
        /* <DEDUP_REMOVED lines=9> */
[----:B------:R-:W-:Y:S01]  /*3580*/  FFMA.FTZ R26, R20, R13, R22 ;  /* 0x0000000d141a7223 */ /* 0x000fe20000010016 */
[----:B------:R-:W-:Y:S01]  /*3590*/  FFMA.FTZ R24, R21, R24, R23 ;  /* 0x0000001815187223 */ /* 0x000fe20000010017 */
[----:B------:R-:W-:-:S02]  /*35a0*/  MOV R13, R5 ;  /* 0x00000005000d7202 */ /* 0x000fc40000000f00 */
[----:B------:R-:W-:Y:S01]  /*35b0*/  FMUL.FTZ R7, R26, -1.4426950216293334961 ;  /* 0xbfb8aa3b1a077820 */ /* 0x000fe20000410000 */
[----:B------:R-:W-:-:S04]  /*35c0*/  FMUL.FTZ R32, R24, -1.4426950216293334961 ;  /* 0xbfb8aa3b18207820 */ /* 0x000fc80000410000 */
[----:B------:R-:W2:Y:S01]  /*35d0*/  MUFU.EX2 R6, R32 ;  /* 0x0000002000067308 */ /* 0x000ea20000000800 */
[----:B-1----:R-:W-:-:S03]  /*35e0*/  IMAD.WIDE.U32 R12, R42, UR10, R12 ;  /* 0x0000000a2a0c7c25 */ /* 0x002fc6000f8e000c */
[----:B------:R-:W1:Y:S01]  /*35f0*/  MUFU.EX2 R7, R7 ;  /* 0x0000000700077308 */ /* 0x000e620000000800 */
[----:B--2---:R-:W-:Y:S01]  /*3600*/  FADD.FTZ R25, R6, 1 ;  /* 0x3f80000006197421 */ /* 0x004fe20000010000 */
[----:B------:R-:W-:Y:S02]  /*3610*/  IMAD R6, R34, UR10, RZ ;  /* 0x0000000a22067c24 */ /* 0x000fe4000f8e02ff */
[----:B-1----:R-:W-:Y:S02]  /*3620*/  FADD.FTZ R27, R7, 1 ;  /* 0x3f800000071b7421 */ /* 0x002fe40000010000 */
[----:B------:R-:W-:Y:S01]  /*3630*/  IMAD R6, R42, UR11, R6 ;  /* 0x0000000b2a067c24 */ /* 0x000fe2000f8e0206 */
[----:B------:R-:W1:Y:S04]  /*3640*/  MUFU.RCP R25, R25 ;  /* 0x0000001900197308 */ /* 0x000e680000001000 */
[----:B------:R-:W-:-:S02]  /*3650*/  IADD3 R7, PT, PT, R13, R6, RZ ;  /* 0x000000060d077210 */ /* 0x000fc40007ffe0ff */
[C---:B0-----:R-:W-:Y:S02]  /*3660*/  LEA R6, P1, R12.reuse, UR12, 0x2 ;  /* 0x0000000c0c067c11 */ /* 0x041fe4000f8210ff */
[----:B------:R-:W0:Y:S02]  /*3670*/  MUFU.RCP R27, R27 ;  /* 0x0000001b001b7308 */ /* 0x000e240000001000 */
[----:B------:R-:W-:Y:S01]  /*3680*/  LEA.HI.X R7, R12, UR13, R7, 0x2, P1 ;  /* 0x0000000d0c077c11 */ /* 0x000fe200088f1407 */
[----:B-1----:R-:W-:Y:S01]  /*3690*/  FMUL.FTZ R13, R24, R25 ;  /* 0x00000019180d7220 */ /* 0x002fe20000410000 */
[----:B0-----:R-:W-:-:S05]  /*36a0*/  FMUL.FTZ R12, R26, R27 ;  /* 0x0000001b1a0c7220 */ /* 0x001fca0000410000 */
[----:B------:R1:W-:Y:S02]  /*36b0*/  STG.E.64 desc[UR16][R6.64], R12 ;  /* 0x0000000c06007986 */ /* 0x0003e4000c101b10 */
.L_x_4079:
[----:B------:R-:W-:Y:S05]  /*36c0*/  BSYNC.RECONVERGENT B1 ;  /* 0x0000000000017941 */ /* 0x000fea0003800200 */
.L_x_4078:
[----:B-1----:R-:W-:Y:S01]  /*36d0*/  SHF.R.S32.HI R6, RZ, 0x1f, R39 ;  /* 0x0000001fff067819 */ /* 0x002fe20000011427 */
        /* <DEDUP_REMOVED lines=16> */
[----:B------:R-:W1:Y:S02]  /*37e0*/  LDCU.64 UR10, c[0x0][0x3e0] ;  /* 0x00007c00ff0a77ac */ /* 0x000e640008000a00 */
[----:B------:R-:W-:Y:S01]  /*37f0*/  FMUL.FTZ R7, R8, UR8 ;  /* 0x0000000808077c20 */ /* 0x000fe20008410000 */
[----:B0-----:R-:W-:Y:S01]  /*3800*/  FMUL.FTZ R12, R9, UR8 ;  /* 0x00000008090c7c20 */ /* 0x001fe20008410000 */
[----:B------:R-:W0:Y:S01]  /*3810*/  LDCU.64 UR12, c[0x0][0x380] ;  /* 0x00007000ff0c77ac */ /* 0x000e220008000a00 */
[----:B------:R-:W-:Y:S01]  /*3820*/  MOV R8, R2 ;  /* 0x0000000200087202 */ /* 0x000fe20000000f00 */
[----:B------:R-:W-:Y:S01]  /*3830*/  FFMA.FTZ R24, R20, R7, R22 ;  /* 0x0000000714187223 */ /* 0x000fe20000010016 */
        /* <DEDUP_REMOVED lines=8> */
[----:B--2---:R-:W-:Y:S01]  /*38c0*/  FADD.FTZ R25, R7, 1 ;  /* 0x3f80000007197421 */ /* 0x004fe20000010000 */
[----:B------:R-:W-:Y:S01]  /*38d0*/  IMAD R7, R39, UR11, R6 ;  /* 0x0000000b27077c24 */ /* 0x000fe2000f8e0206 */
[----:B0-----:R-:W-:Y:S01]  /*38e0*/  LEA R6, P5, R8, UR12, 0x2 ;  /* 0x0000000c08067c11 */ /* 0x001fe2000f8a10ff */
[----:B-1----:R-:W-:-:S03]  /*38f0*/  FADD.FTZ R13, R26, 1 ;  /* 0x3f8000001a0d7421 */ /* 0x002fc60000010000 */
[----:B------:R-:W0:Y:S01]  /*3900*/  MUFU.RCP R25, R25 ;  /* 0x0000001900197308 */ /* 0x000e220000001000 */
[----:B------:R-:W-:-:S04]  /*3910*/  IADD3 R7, PT, PT, R9, R7, RZ ;  /* 0x0000000709077210 */ /* 0x000fc80007ffe0ff */
[----:B------:R-:W-:-:S03]  /*3920*/  LEA.HI.X R7, R8, UR13, R7, 0x2, P5 ;  /* 0x0000000d08077c11 */ /* 0x000fc6000a8f1407 */
[----:B------:R-:W1:Y:S01]  /*3930*/  MUFU.RCP R13, R13 ;  /* 0x0000000d000d7308 */ /* 0x000e620000001000 */
[----:B0-----:R-:W-:Y:S01]  /*3940*/  FMUL.FTZ R8, R24, R25 ;  /* 0x0000001918087220 */ /* 0x001fe20000410000 */
[----:B-1----:R-:W-:-:S05]  /*3950*/  FMUL.FTZ R9, R12, R13 ;  /* 0x0000000d0c097220 */ /* 0x002fca0000410000 */
[----:B------:R1:W-:Y:S02]  /*3960*/  STG.E.64 desc[UR16][R6.64], R8 ;  /* 0x0000000806007986 */ /* 0x0003e4000c101b10 */
.L_x_4081:
[----:B------:R-:W-:Y:S05]  /*3970*/  BSYNC.RECONVERGENT B1 ;  /* 0x0000000000017941 */ /* 0x000fea0003800200 */
.L_x_4080:
[----:B------:R-:W-:Y:S04]  /*3980*/  BSSY.RECONVERGENT B1, `(.L_x_4082) ;  /* 0x000001d000017945 */ /* 0x000fe80003800200 */
[----:B------:R-:W-:Y:S05]  /*3990*/  @P6 BRA `(.L_x_4083) ;  /* 0x00000000006c6947 */ /* 0x000fea0003800000 */
[----:B------:R-:W-:Y:S01]  /*39a0*/  FADD.FTZ R10, R10, -UR5 ;  /* 0x800000050a0a7e21 */ /* 0x000fe20008010000 */
[----:B------:R-:W-:Y:S01]  /*39b0*/  FADD.FTZ R11, R11, -UR5 ;  /* 0x800000050b0b7e21 */ /* 0x000fe20008010000 */
[----:B------:R-:W0:Y:S01]  /*39c0*/  LDCU.64 UR10, c[0x0][0x3e0] ;  /* 0x00007c00ff0a77ac */ /* 0x000e220008000a00 */
[----:B-1----:R-:W-:Y:S01]  /*39d0*/  MOV R9, R5 ;  /* 0x0000000500097202 */ /* 0x002fe20000000f00 */
[----:B------:R-:W-:Y:S01]  /*39e0*/  FMUL.FTZ R7, R10, UR8 ;  /* 0x000000080a077c20 */ /* 0x000fe20008410000 */
[----:B------:R-:W-:Y:S01]  /*39f0*/  FMUL.FTZ R8, R11, UR8 ;  /* 0x000000080b087c20 */ /* 0x000fe20008410000 */
[----:B------:R-:W1:Y:S02]  /*3a00*/  LDCU.64 UR12, c[0x0][0x380] ;  /* 0x00007000ff0c77ac */ /* 0x000e640008000a00 */
[----:B------:R-:W-:Y:S01]  /*3a10*/  FFMA.FTZ R10, R20, R7, R22 ;  /* 0x00000007140a7223 */ /* 0x000fe20000010016 */
        /* <DEDUP_REMOVED lines=19> */
.L_x_4083:
[----:B------:R-:W-:Y:S05]  /*3b50*/  BSYNC.RECONVERGENT B1 ;  /* 0x0000000000017941 */ /* 0x000fea0003800200 */
.L_x_4082:
[----:B------:R-:W-:Y:S04]  /*3b60*/  BSSY.RECONVERGENT B1, `(.L_x_4084) ;  /* 0x000001d000017945 */ /* 0x000fe80003800200 */
[----:B------:R-:W-:Y:S05]  /*3b70*/  @P1 BRA `(.L_x_4085) ;  /* 0x00000000006c1947 */ /* 0x000fea0003800000 */
[----:B------:R-:W-:Y:S01]  /*3b80*/  FADD.FTZ R14, R14, -UR5 ;  /* 0x800000050e0e7e21 */ /* 0x000fe20008010000 */
[----:B------:R-:W-:Y:S01]  /*3b90*/  FADD.FTZ R15, R15, -UR5 ;  /* 0x800000050f0f7e21 */ /* 0x000fe20008010000 */
[----:B------:R-:W3:Y:S01]  /*3ba0*/  LDCU.64 UR10, c[0x0][0x3e0] ;  /* 0x00007c00ff0a77ac */ /* 0x000ee20008000a00 */
[----:B-12---:R-:W-:Y:S01]  /*3bb0*/  MOV R8, R2 ;  /* 0x0000000200087202 */ /* 0x006fe20000000f00 */
[----:B------:R-:W-:Y:S01]  /*3bc0*/  FMUL.FTZ R11, R14, UR8 ;  /* 0x000000080e0b7c20 */ /* 0x000fe20008410000 */
[----:B------:R-:W-:Y:S01]  /*3bd0*/  FMUL.FTZ R10, R15, UR8 ;  /* 0x000000080f0a7c20 */ /* 0x000fe20008410000 */
[----:B------:R-:W1:Y:S01]  /*3be0*/  LDCU.64 UR12, c[0x0][0x380] ;  /* 0x00007000ff0c77ac */ /* 0x000e620008000a00 */
[----:B------:R-:W-:Y:S01]  /*3bf0*/  MOV R9, R5 ;  /* 0x0000000500097202 */ /* 0x000fe20000000f00 */
[----:B------:R-:W-:Y:S01]  /*3c00*/  FFMA.FTZ R11, R20, R11, R22 ;  /* 0x0000000b140b7223 */ /* 0x000fe20000010016 */
[----:B------:R-:W-:-:S03]  /*3c10*/  FFMA.FTZ R10, R21, R10, R23 ;  /* 0x0000000a150a7223 */ /* 0x000fc60000010017 */
[----:B------:R-:W-:Y:S01]  /*3c20*/  FMUL.FTZ R6, R11, -1.4426950216293334961 ;  /* 0xbfb8aa3b0b067820 */ /* 0x000fe20000410000 */
[----:B------:R-:W-:-:S05]  /*3c30*/  FMUL.FTZ R7, R10, -1.4426950216293334961 ;  /* 0xbfb8aa3b0a077820 */ /* 0x000fca0000410000 */
[----:B------:R-:W0:Y:S01]  /*3c40*/  MUFU.EX2 R6, R6 ;  /* 0x0000000600067308 */ /* 0x000e220000000800 */
[----:B---3--:R-:W-:-:S03]  /*3c50*/  IMAD R14, R27, UR10, RZ ;  /* 0x0000000a1b0e7c24 */ /* 0x008fc6000f8e02ff */
        /* <DEDUP_REMOVED lines=13> */
.L_x_4085:
[----:B------:R-:W-:Y:S05]  /*3d30*/  BSYNC.RECONVERGENT B1 ;  /* 0x0000000000017941 */ /* 0x000fea0003800200 */
.L_x_4084:
[----:B------:R-:W-:Y:S04]  /*3d40*/  BSSY.RECONVERGENT B1, `(.L_x_4086) ;  /* 0x000001d000017945 */ /* 0x000fe80003800200 */
[----:B------:R-:W-:Y:S05]  /*3d50*/  @P2 BRA `(.L_x_4087) ;  /* 0x00000000006c2947 */ /* 0x000fea0003800000 */
[----:B------:R-:W-:Y:S01]  /*3d60*/  FADD.FTZ R16, R16, -UR5 ;  /* 0x8000000510107e21 */ /* 0x000fe20008010000 */
[----:B------:R-:W-:Y:S01]  /*3d70*/  FADD.FTZ R17, R17, -UR5 ;  /* 0x8000000511117e21 */ /* 0x000fe20008010000 */
[----:B------:R-:W4:Y:S01]  /*3d80*/  LDCU.64 UR10, c[0x0][0x3e0] ;  /* 0x00007c00ff0a77ac */ /* 0x000f220008000a00 */
[----:B-123--:R-:W-:Y:S01]  /*3d90*/  MOV R8, R2 ;  /* 0x0000000200087202 */ /* 0x00efe20000000f00 */
        /* <DEDUP_REMOVED lines=9> */
[----:B----4-:R-:W-:-:S03]  /*3e30*/  IMAD R15, R45, UR10, RZ ;  /* 0x0000000a2d0f7c24 */ /* 0x010fc6000f8e02ff */
        /* <DEDUP_REMOVED lines=13> */
.L_x_4087:
[----:B------:R-:W-:Y:S05]  /*3f10*/  BSYNC.RECONVERGENT B1 ;  /* 0x0000000000017941 */ /* 0x000fea0003800200 */
.L_x_4086:
[----:B------:R-:W-:Y:S04]  /*3f20*/  BSSY.RECONVERGENT B1, `(.L_x_4088) ;  /* 0x000001d000017945 */ /* 0x000fe80003800200 */
[----:B------:R-:W-:Y:S05]  /*3f30*/  @P3 BRA `(.L_x_4089) ;  /* 0x00000000006c3947 */ /* 0x000fea0003800000 */
[----:B------:R-:W-:Y:S01]  /*3f40*/  FADD.FTZ R18, R18, -UR5 ;  /* 0x8000000512127e21 */ /* 0x000fe20008010000 */
[----:B------:R-:W-:Y:S01]  /*3f50*/  FADD.FTZ R19, R19, -UR5 ;  /* 0x8000000513137e21 */ /* 0x000fe20008010000 */
[----:B------:R-:W5:Y:S01]  /*3f60*/  LDCU.64 UR10, c[0x0][0x3e0] ;  /* 0x00007c00ff0a77ac */ /* 0x000f620008000a00 */
[----:B-1234-:R-:W-:Y:S01]  /*3f70*/  MOV R8, R2 ;  /* 0x0000000200087202 */ /* 0x01efe20000000f00 */
        /* <DEDUP_REMOVED lines=9> */
[----:B-----5:R-:W-:-:S03]  /*4010*/  IMAD R14, R44, UR10, RZ ;  /* 0x0000000a2c0e7c24 */ /* 0x020fc6000f8e02ff */
        /* <DEDUP_REMOVED lines=13> */
.L_x_4089:
[----:B------:R-:W-:Y:S05]  /*40f0*/  BSYNC.RECONVERGENT B1 ;  /* 0x0000000000017941 */ /* 0x000fea0003800200 */
.L_x_4088:
[----:B------:R-:W-:Y:S05]  /*4100*/  @P4 BRA `(.L_x_4075) ;  /* 0x0000000000684947 */ /* 0x000fea0003800000 */
[----:B------:R-:W-:Y:S01]  /*4110*/  FADD.FTZ R29, R29, -UR5 ;  /* 0x800000051d1d7e21 */ /* 0x000fe20008010000 */
[----:B------:R-:W-:Y:S01]  /*4120*/  FADD.FTZ R28, R28, -UR5 ;  /* 0x800000051c1c7e21 */ /* 0x000fe20008010000 */
[----:B------:R-:W5:Y:S02]  /*4130*/  LDCU.64 UR10, c[0x0][0x3e0] ;  /* 0x00007c00ff0a77ac */ /* 0x000f640008000a00 */
[----:B------:R-:W-:Y:S01]  /*4140*/  FMUL.FTZ R4, R29, UR8 ;  /* 0x000000081d047c20 */ /* 0x000fe20008410000 */
[----:B------:R-:W-:Y:S01]  /*4150*/  FMUL.FTZ R3, R28, UR8 ;  /* 0x000000081c037c20 */ /* 0x000fe20008410000 */
[----:B------:R-:W5:Y:S02]  /*4160*/  LDCU.64 UR12, c[0x0][0x380] ;  /* 0x00007000ff0c77ac */ /* 0x000f640008000a00 */
[----:B------:R-:W-:Y:S01]  /*4170*/  FFMA.FTZ R10, R21, R4, R23 ;  /* 0x00000004150a7223 */ /* 0x000fe20000010017 */
[----:B------:R-:W-:Y:S01]  /*4180*/  FFMA.FTZ R20, R20, R3, R22 ;  /* 0x0000000314147223 */ /* 0x000fe20000010016 */
[----:B------:R-:W-:-:S02]  /*4190*/  MOV R4, R2 ;  /* 0x0000000200047202 */ /* 0x000fc40000000f00 */
[----:B01234-:R-:W-:Y:S01]  /*41a0*/  FMUL.FTZ R8, R10, -1.4426950216293334961 ;  /* 0xbfb8aa3b0a087820 */ /* 0x01ffe20000410000 */
[----:B------:R-:W-:-:S05]  /*41b0*/  FMUL.FTZ R3, R20, -1.4426950216293334961 ;  /* 0xbfb8aa3b14037820 */ /* 0x000fca0000410000 */
[----:B------:R-:W0:Y:S01]  /*41c0*/  MUFU.EX2 R8, R8 ;  /* 0x0000000800087308 */ /* 0x000e220000000800 */
[----:B-----5:R-:W-:-:S03]  /*41d0*/  IMAD R11, R43, UR10, RZ ;  /* 0x0000000a2b0b7c24 */ /* 0x020fc6000f8e02ff */
        /* <DEDUP_REMOVED lines=13> */
.L_x_4075:
[----:B------:R-:W-:Y:S05]  /*42b0*/  BSYNC.RECONVERGENT B0 ;  /* 0x0000000000007941 */ /* 0x000fea0003800200 */
.L_x_4059:
        /* <DEDUP_REMOVED lines=8> */
.L_x_4091:
        /* <DEDUP_REMOVED lines=12> */
.L_x_4944:


//--------------------- .text._Z35group_norm_nhwc_fwd_one_pass_kernelI11Fp32IOBf16WLi128ELi160ELi640EEv26Group_norm_nhwc_fwd_params --------------------------
	.section	.text._Z35group_norm_nhwc_fwd_one_pass_kernelI11Fp32IOBf16WLi128ELi160ELi640EEv26Group_norm_nhwc_fwd_params,"ax",@progbits
	.align	128
        .global         _Z35group_norm_nhwc_fwd_one_pass_kernelI11Fp32IOBf16WLi128ELi160ELi640EEv26Group_norm_nhwc_fwd_params
        .type           _Z35group_norm_nhwc_fwd_one_pass_kernelI11Fp32IOBf16WLi128ELi160ELi640EEv26Group_norm_nhwc_fwd_params,@function
        .size           _Z35group_norm_nhwc_fwd_one_pass_kernelI11Fp32IOBf16WLi128ELi160ELi640EEv26Group_norm_nhwc_fwd_params,(.L_x_4945 - _Z35group_norm_nhwc_fwd_one_pass_kernelI11Fp32IOBf16WLi128ELi160ELi640EEv26Group_norm_nhwc_fwd_params)
        .other          _Z35group_norm_nhwc_fwd_one_pass_kernelI11Fp32IOBf16WLi128ELi160ELi640EEv26Group_norm_nhwc_fwd_params,@"STO_CUDA_ENTRY STV_DEFAULT"
_Z35group_norm_nhwc_fwd_one_pass_kernelI11Fp32IOBf16WLi128ELi160ELi640EEv26Group_norm_nhwc_fwd_params:
.text._Z35group_norm_nhwc_fwd_one_pass_kernelI11Fp32IOBf16WLi128ELi160ELi640EEv26Group_norm_nhwc_fwd_params:
        /* <DEDUP_REMOVED lines=43> */
.L_x_4167:
[----:B0-----:R-:W0:Y:S01]  /*02b0*/  LDC R21, c[0x0][0x3f8] ;  /* 0x0000fe00ff157b82 */ /* 0x001e220000000800 */
[----:B-1----:R-:W1:Y:S01]  /*02c0*/  LDCU UR8, c[0x0][0x404] ;  /* 0x00008080ff0877ac */ /* 0x002e620008000800 */
[----:B------:R-:W-:Y:S01]  /*02d0*/  LOP3.LUT R75, R60, 0xffff, RZ, 0xc0, !PT ;  /* 0x0000ffff3c4b7812 */ /* 0x000fe200078ec0ff */
[----:B--2---:R-:W2:Y:S01]  /*02e0*/  LDCU.64 UR4, c[0x0][0x3e8] ;  /* 0x00007d00ff0477ac */ /* 0x004ea20008000a00 */
[----:B-1----:R-:W-:Y:S01]  /*02f0*/  IMAD R37, R3, UR8, R4 ;  /* 0x0000000803257c24 */ /* 0x002fe2000f8e0204 */
[----:B------:R-:W1:Y:S01]  /*0300*/  LDCU.64 UR8, c[0x0][0x3f0] ;  /* 0x00007e00ff0877ac */ /* 0x000e620008000a00 */
[----:B0--34-:R-:W-:Y:S02]  /*0310*/  IABS R17, R21 ;  /* 0x0000001500117213 */ /* 0x019fe40000000000 */
[----:B------:R-:W-:Y:S02]  /*0320*/  ISETP.NE.AND P4, PT, R21, RZ, PT ;  /* 0x000000ff1500720c */ /* 0x000fe40003f85270 */
[----:B------:R-:W0:Y:S01]  /*0330*/  I2F.RP R16, R17 ;  /* 0x0000001100107306 */ /* 0x000e220000209400 */
[----:B------:R-:W-:-:S02]  /*0340*/  IADD3 R25, PT, PT, R37, 0x8, RZ ;  /* 0x0000000825197810 */ /* 0x000fc40007ffe0ff */
[----:B------:R-:W-:Y:S02]  /*0350*/  IADD3 R31, PT, PT, R37, 0x28, RZ ;  /* 0x00000028251f7810 */ /* 0x000fe40007ffe0ff */
[----:B------:R-:W-:Y:S02]  /*0360*/  SHF.R.S32.HI R27, RZ, 0x1f, R25 ;  /* 0x0000001fff1b7819 */ /* 0x000fe40000011419 */
[----:B--2---:R-:W-:Y:S02]  /*0370*/  ISETP.GE.U32.AND P6, PT, R31, UR4, PT ;  /* 0x000000041f007c0c */ /* 0x004fe4000bfc6070 */
[----:B------:R-:W-:Y:S02]  /*0380*/  SHF.R.S32.HI R33, RZ, 0x1f, R31 ;  /* 0x0000001fff217819 */ /* 0x000fe4000001141f */
[----:B------:R-:W-:Y:S02]  /*0390*/  IADD3 R32, PT, PT, R37, 0x40, RZ ;  /* 0x0000004025207810 */ /* 0x000fe40007ffe0ff */
[----:B------:R-:W-:Y:S01]  /*03a0*/  ISETP.GE.AND.EX P6, PT, R33, UR5, PT, P6 ;  /* 0x0000000521007c0c */ /* 0x000fe2000bfc6360 */
[----:B0-----:R-:W0:Y:S01]  /*03b0*/  MUFU.RCP R16, R16 ;  /* 0x0000001000107308 */ /* 0x001e220000001000 */
[----:B------:R-:W-:-:S02]  /*03c0*/  SHF.R.S32.HI R35, RZ, 0x1f, R32 ;  /* 0x0000001fff237819 */ /* 0x000fc40000011420 */
[----:B------:R-:W-:-:S04]  /*03d0*/  IADD3 R30, PT, PT, R37, 0x48, RZ ;  /* 0x00000048251e7810 */ /* 0x000fc80007ffe0ff */
[----:B------:R-:W-:Y:S02]  /*03e0*/  SHF.R.S32.HI R41, RZ, 0x1f, R30 ;  /* 0x0000001fff297819 */ /* 0x000fe4000001141e */
        /* <DEDUP_REMOVED lines=15> */
[----:B------:R-:W-:Y:S02]  /*04e0*/  ISETP.GE.U32.AND P2, PT, R16, R17, PT ;  /* 0x000000111000720c */ /* 0x000fe40003f46070 */
[----:B------:R-:W-:Y:S02]  /*04f0*/  ISETP.GE.U32.AND P3, PT, R37, UR4, PT ;  /* 0x0000000425007c0c */ /* 0x000fe4000bf66070 */
[----:B------:R-:W-:-:S04]  /*0500*/  SHF.R.S32.HI R17, RZ, 0x1f, R37 ;  /* 0x0000001fff117819 */ /* 0x000fc80000011425 */
[----:B------:R-:W-:-:S05]  /*0510*/  ISETP.GE.AND.EX P3, PT, R17, UR5, PT, P3 ;  /* 0x0000000511007c0c */ /* 0x000fca000bf66330 */
[----:B------:R-:W-:Y:S02]  /*0520*/  @P2 IADD3 R15, PT, PT, R15, 0x1, RZ ;  /* 0x000000010f0f2810 */ /* 0x000fe40007ffe0ff */
[----:B------:R-:W-:Y:S02]  /*0530*/  ISETP.GE.U32.AND P2, PT, R25, UR4, PT ;  /* 0x0000000419007c0c */ /* 0x000fe4000bf46070 */
[----:B------:R-:W-:Y:S02]  /*0540*/  @!P1 IADD3 R15, PT, PT, -R15, RZ, RZ ;  /* 0x000000ff0f0f9210 */ /* 0x000fe40007ffe1ff */
[----:B------:R-:W-:Y:S02]  /*0550*/  ISETP.GE.AND.EX P2, PT, R27, UR5, PT, P2 ;  /* 0x000000051b007c0c */ /* 0x000fe4000bf46320 */
[----:B------:R-:W-:Y:S01]  /*0560*/  @!P4 LOP3.LUT R15, RZ, R21, RZ, 0x33, !PT ;  /* 0x00000015ff0fc212 */ /* 0x000fe200078e33ff */
[----:B------:R-:W0:Y:S01]  /*0570*/  @!P3 LDC.64 R22, c[0x0][0x3e0] ;  /* 0x0000f800ff16bb82 */ /* 0x000e220000000a00 */
[----:B------:R-:W-:-:S02]  /*0580*/  ISETP.GE.U32.AND P4, PT, R32, UR4, PT ;  /* 0x0000000420007c0c */ /* 0x000fc4000bf86070 */
[----:B------:R-:W-:Y:S02]  /*0590*/  IADD3 R19, PT, PT, -R15, RZ, RZ ;  /* 0x000000ff0f137210 */ /* 0x000fe40007ffe1ff */
[----:B------:R-:W-:Y:S02]  /*05a0*/  SHF.R.S32.HI R14, RZ, 0x1f, R15 ;  /* 0x0000001fff0e7819 */ /* 0x000fe4000001140f */
[----:B------:R-:W-:Y:S01]  /*05b0*/  ISETP.GE.AND.EX P4, PT, R35, UR5, PT, P4 ;  /* 0x0000000523007c0c */ /* 0x000fe2000bf86340 */
[----:B------:R-:W-:Y:S02]  /*05c0*/  IMAD R62, R21, R19, R8 ;  /* 0x00000013153e7224 */ /* 0x000fe400078e0208 */
[----:B------:R-:W2:Y:S01]  /*05d0*/  @!P2 LDC.64 R18, c[0x0][0x3e0] ;  /* 0x0000f800ff12ab82 */ /* 0x000ea20000000a00 */
[----:B-1----:R-:W-:Y:S02]  /*05e0*/  IMAD R14, R14, UR8, RZ ;  /* 0x000000080e0e7c24 */ /* 0x002fe4000f8e02ff */
[----:B------:R-:W-:-:S02]  /*05f0*/  IMAD R62, R62, 0xa0, RZ ;  /* 0x000000a03e3e7824 */ /* 0x000fc400078e02ff */
[----:B------:R-:W-:-:S03]  /*0600*/  IMAD R77, R15, UR9, R14 ;  /* 0x000000090f4d7c24 */ /* 0x000fc6000f8e020e */
[C---:B------:R-:W-:Y:S01]  /*0610*/  IADD3 R74, P1, PT, R62.reuse, R75, RZ ;  /* 0x0000004b3e4a7210 */ /* 0x040fe20007f3e0ff */
[----:B------:R-:W1:Y:S03]  /*0620*/  @!P3 LDC.64 R20, c[0x0][0x390] ;  /* 0x0000e400ff14bb82 */ /* 0x000e660000000a00 */
[----:B------:R-:W-:Y:S01]  /*0630*/  LEA.HI.X.SX32 R75, R62, RZ, 0x1, P1 ;  /* 0x000000ff3e4b7211 */ /* 0x000fe200008f0eff */
[----:B0-----:R-:W-:Y:S01]  /*0640*/  @!P3 IMAD R24, R17, R22, RZ ;  /* 0x000000161118b224 */ /* 0x001fe200078e02ff */
[----:B------:R-:W-:-:S03]  /*0650*/  ISETP.GE.U32.AND P1, PT, R30, UR4, PT ;  /* 0x000000041e007c0c */ /* 0x000fc6000bf26070 */
[----:B------:R-:W0:Y:S01]  /*0660*/  @!P2 LDC.64 R28, c[0x0][0x390] ;  /* 0x0000e400ff1cab82 */ /* 0x000e220000000a00 */
[----:B------:R-:W-:Y:S01]  /*0670*/  IMAD.WIDE.U32 R74, R15, UR8, R74 ;  /* 0x000000080f4a7c25 */ /* 0x000fe2000f8e004a */
[----:B------:R-:W-:-:S03]  /*0680*/  ISETP.GE.AND.EX P1, PT, R41, UR5, PT, P1 ;  /* 0x0000000529007c0c */ /* 0x000fc6000bf26310 */
[----:B------:R-:W-:Y:S01]  /*0690*/  @!P3 IMAD R39, R37, R23, R24 ;  /* 0x000000172527b224 */ /* 0x000fe200078e0218 */
[----:B------:R-:W-:Y:S01]  /*06a0*/  IADD3 R77, PT, PT, R75, R77, RZ ;  /* 0x0000004d4b4d7210 */ /* 0x000fe20007ffe0ff */
[----:B--2---:R-:W-:Y:S01]  /*06b0*/  @!P2 IMAD R24, R27, R18, RZ ;  /* 0x000000121b18a224 */ /* 0x004fe200078e02ff */
[----:B------:R-:W2:Y:S01]  /*06c0*/  @!P6 LDC.64 R14, c[0x0][0x3e0] ;  /* 0x0000f800ff0eeb82 */ /* 0x000ea20000000a00 */
[-C--:B------:R-:W-:Y:S02]  /*06d0*/  @!P3 MOV R76, R74.reuse ;  /* 0x0000004a004cb202 */ /* 0x080fe40000000f00 */
[----:B------:R-:W-:Y:S01]  /*06e0*/  @!P2 MOV R26, R74 ;  /* 0x0000004a001aa202 */ /* 0x000fe20000000f00 */
[----:B------:R-:W-:Y:S01]  /*06f0*/  @!P2 IMAD R43, R25, R19, R24 ;  /* 0x00000013192ba224 */ /* 0x000fe200078e0218 */
[----:B------:R-:W-:Y:S01]  /*0700*/  @!P2 MOV R27, R77 ;  /* 0x0000004d001ba202 */ /* 0x000fe20000000f00 */
[----:B------:R-:W-:Y:S02]  /*0710*/  @!P3 IMAD.WIDE.U32 R22, R37, R22, R76 ;  /* 0x000000162516b225 */ /* 0x000fe400078e004c */
[----:B------:R-:W3:Y:S02]  /*0720*/  @!P4 LDC.64 R16, c[0x0][0x3e0] ;  /* 0x0000f800ff10cb82 */ /* 0x000ee40000000a00 */
[----:B------:R-:W-:Y:S01]  /*0730*/  @!P2 IMAD.WIDE.U32 R26, R25, R18, R26 ;  /* 0x00000012191aa225 */ /* 0x000fe200078e001a */
[----:B------:R-:W-:-:S02]  /*0740*/  @!P3 IADD3 R23, PT, PT, R23, R39, RZ ;  /* 0x000000271717b210 */ /* 0x000fc40007ffe0ff */
[C---:B-1----:R-:W-:Y:S02]  /*0750*/  @!P3 LEA R20, P5, R22.reuse, R20, 0x2 ;  /* 0x000000141614b211 */ /* 0x042fe400078a10ff */
[----:B------:R-:W-:Y:S01]  /*0760*/  @!P2 IADD3 R27, PT, PT, R27, R43, RZ ;  /* 0x0000002b1b1ba210 */ /* 0x000fe20007ffe0ff */
[----:B------:R-:W1:Y:S01]  /*0770*/  @!P6 LDC.64 R18, c[0x0][0x390] ;  /* 0x0000e400ff12eb82 */ /* 0x000e620000000a00 */
[----:B------:R-:W-:Y:S02]  /*0780*/  @!P3 LEA.HI.X R21, R22, R21, R23, 0x2, P5 ;  /* 0x000000151615b211 */ /* 0x000fe400028f1417 */
[----:B0-----:R-:W-:-:S04]  /*0790*/  @!P2 LEA R28, P5, R26, R28, 0x2 ;  /* 0x0000001c1a1ca211 */ /* 0x001fc800078a10ff */
[----:B------:R-:W-:Y:S01]  /*07a0*/  @!P2 LEA.HI.X R29, R26, R29, R27, 0x2, P5 ;  /* 0x0000001d1a1da211 */ /* 0x000fe200028f141b */
[----:B--2---:R-:W-:Y:S01]  /*07b0*/  @!P6 IMAD R34, R33, R14, RZ ;  /* 0x0000000e2122e224 */ /* 0x004fe200078e02ff */
[-C--:B------:R-:W-:Y:S01]  /*07c0*/  @!P6 MOV R26, R74.reuse ;  /* 0x0000004a001ae202 */ /* 0x080fe20000000f00 */
[----:B------:R-:W0:Y:S01]  /*07d0*/  @!P4 LDC.64 R24, c[0x0][0x390] ;  /* 0x0000e400ff18cb82 */ /* 0x000e220000000a00 */
[----:B------:R-:W-:Y:S01]  /*07e0*/  @!P6 MOV R27, R77 ;  /* 0x0000004d001be202 */ /* 0x000fe20000000f00 */
[C---:B------:R-:W-:Y:S01]  /*07f0*/  @!P6 IMAD R33, R31.reuse, R15, R34 ;  /* 0x0000000f1f21e224 */ /* 0x040fe200078e0222 */
[----:B------:R-:W-:Y:S02]  /*0800*/  MOV R15, RZ ;  /* 0x000000ff000f7202 */ /* 0x000fe40000000f00 */
[----:B------:R-:W-:Y:S01]  /*0810*/  @!P4 MOV R34, R74 ;  /* 0x0000004a0022c202 */ /* 0x000fe20000000f00 */
[----:B------:R-:W-:Y:S01]  /*0820*/  @!P6 IMAD.WIDE.U32 R26, R31, R14, R26 ;  /* 0x0000000e1f1ae225 */ /* 0x000fe200078e001a */
[----:B------:R-:W-:Y:S01]  /*0830*/  IADD3 R31, PT, PT, R37, 0x50, RZ ;  /* 0x00000050251f7810 */ /* 0x000fe20007ffe0ff */
[----:B------:R-:W2:Y:S01]  /*0840*/  @!P1 LDC.64 R22, c[0x0][0x3e0] ;  /* 0x0000f800ff169b82 */ /* 0x000ea20000000a00 */
[----:B------:R-:W-:Y:S01]  /*0850*/  MOV R14, RZ ;  /* 0x000000ff000e7202 */ /* 0x000fe20000000f00 */
[----:B---3--:R-:W-:Y:S01]  /*0860*/  @!P4 IMAD R35, R35, R16, RZ ;  /* 0x000000102323c224 */ /* 0x008fe200078e02ff */
[----:B------:R-:W-:-:S02]  /*0870*/  ISETP.GE.U32.AND P5, PT, R31, UR4, PT ;  /* 0x000000041f007c0c */ /* 0x000fc4000bfa6070 */
[----:B------:R-:W-:Y:S01]  /*0880*/  SHF.R.S32.HI R43, RZ, 0x1f, R31 ;  /* 0x0000001fff2b7819 */ /* 0x000fe2000001141f */
[C---:B------:R-:W-:Y:S01]  /*0890*/  @!P4 IMAD R45, R32.reuse, R17, R35 ;  /* 0x00000011202dc224 */ /* 0x040fe200078e0223 */
[----:B------:R-:W-:Y:S01]  /*08a0*/  @!P4 MOV R35, R77 ;  /* 0x0000004d0023c202 */ /* 0x000fe20000000f00 */
[----:B------:R3:W4:Y:S01]  /*08b0*/  @!P3 LDG.E.64 R14, desc[UR6][R20.64] ;  /* 0x00000006140eb981 */ /* 0x000722000c1e1b00 */
[----:B------:R-:W-:Y:S02]  /*08c0*/  ISETP.GE.AND.EX P5, PT, R43, UR5, PT, P5 ;  /* 0x000000052b007c0c */ /* 0x000fe4000bfa6350 */
[----:B------:R-:W-:Y:S01]  /*08d0*/  @!P6 IADD3 R27, PT, PT, R27, R33, RZ ;  /* 0x000000211b1be210 */ /* 0x000fe20007ffe0ff */
[----:B------:R-:W-:Y:S01]  /*08e0*/  @!P4 IMAD.WIDE.U32 R16, R32, R16, R34 ;  /* 0x000000102010c225 */ /* 0x000fe200078e0022 */
[C---:B-1----:R-:W-:Y:S01]  /*08f0*/  @!P6 LEA R38, P3, R26.reuse, R18, 0x2 ;  /* 0x000000121a26e211 */ /* 0x042fe200078610ff */
[----:B------:R-:W1:Y:S03]  /*0900*/  @!P1 LDC.64 R34, c[0x0][0x390] ;  /* 0x0000e400ff229b82 */ /* 0x000e660000000a00 */
[----:B------:R-:W-:-:S02]  /*0910*/  @!P6 LEA.HI.X R39, R26, R19, R27, 0x2, P3 ;  /* 0x000000131a27e211 */ /* 0x000fc400018f141b */
[----:B------:R-:W-:Y:S02]  /*0920*/  @!P4 IADD3 R17, PT, PT, R17, R45, RZ ;  /* 0x0000002d1111c210 */ /* 0x000fe40007ffe0ff */
[C---:B0-----:R-:W-:Y:S01]  /*0930*/  @!P4 LEA R32, P3, R16.reuse, R24, 0x2 ;  /* 0x000000181020c211 */ /* 0x041fe200078610ff */
[----:B------:R-:W0:Y:S03]  /*0940*/  @!P5 LDC.64 R26, c[0x0][0x3e0] ;  /* 0x0000f800ff1adb82 */ /* 0x000e260000000a00 */
[----:B------:R-:W-:Y:S02]  /*0950*/  @!P4 LEA.HI.X R33, R16, R25, R17, 0x2, P3 ;  /* 0x000000191021c211 */ /* 0x000fe400018f1411 */
[----:B------:R-:W-:Y:S02]  /*0960*/  CS2R R16, SRZ ;  /* 0x0000000000107805 */ /* 0x000fe4000001ff00 */
[----:B------:R-:W-:-:S02]  /*0970*/  IADD3 R46, PT, PT, R37, 0x70, RZ ;  /* 0x00000070252e7810 */ /* 0x000fc40007ffe0ff */
[----:B------:R-:W-:Y:S01]  /*0980*/  IADD3 R42, PT, PT, R37, 0x68, RZ ;  /* 0x00000068252a7810 */ /* 0x000fe20007ffe0ff */
[----:B--2---:R-:W-:Y:S01]  /*0990*/  @!P1 IMAD R41, R41, R22, RZ ;  /* 0x0000001629299224 */ /* 0x004fe200078e02ff */
[----:B------:R-:W-:Y:S01]  /*09a0*/  SHF.R.S32.HI R49, RZ, 0x1f, R46 ;  /* 0x0000001fff317819 */ /* 0x000fe2000001142e */
[----:B------:R2:W5:Y:S01]  /*09b0*/  @!P2 LDG.E.64 R16, desc[UR6][R28.64] ;  /* 0x000000061c10a981 */ /* 0x000562000c1e1b00 */
[----:B------:R-:W-:Y:S02]  /*09c0*/  ISETP.GE.U32.AND P2, PT, R46, UR4, PT ;  /* 0x000000042e007c0c */ /* 0x000fe4000bf46070 */
[----:B------:R-:W-:Y:S02]  /*09d0*/  CS2R R18, SRZ ;  /* 0x0000000000127805 */ /* 0x000fe4000001ff00 */
[----:B------:R-:W-:Y:S02]  /*09e0*/  ISETP.GE.U32.AND P3, PT, R42, UR4, PT ;  /* 0x000000042a007c0c */ /* 0x000fe4000bf66070 */
[----:B---3--:R-:W-:-:S02]  /*09f0*/  CS2R R20, SRZ ;  /* 0x0000000000147805 */ /* 0x008fc4000001ff00 */
[----:B------:R-:W-:Y:S01]  /*0a00*/  SHF.R.S32.HI R47, RZ, 0x1f, R42 ;  /* 0x0000001fff2f7819 */ /* 0x000fe2000001142a */
[C---:B------:R-:W-:Y:S01]  /*0a10*/  @!P1 IMAD R41, R30.reuse, R23, R41 ;  /* 0x000000171e299224 */ /* 0x040fe200078e0229 */
[----:B------:R-:W-:Y:S01]  /*0a20*/  ISETP.GE.AND.EX P2, PT, R49, UR5, PT, P2 ;  /* 0x0000000531007c0c */ /* 0x000fe2000bf46320 */
[----:B------:R-:W3:Y:S01]  /*0a30*/  @!P5 LDC.64 R24, c[0x0][0x390] ;  /* 0x0000e400ff18db82 */ /* 0x000ee20000000a00 */
[----:B--2---:R-:W-:Y:S01]  /*0a40*/  @!P1 MOV R28, R74 ;  /* 0x0000004a001c9202 */ /* 0x004fe20000000f00 */
[----:B------:R1:W2:Y:S01]  /*0a50*/  @!P6 LDG.E.64 R18, desc[UR6][R38.64] ;  /* 0x000000062612e981 */ /* 0x0002a2000c1e1b00 */
[----:B------:R-:W-:Y:S02]  /*0a60*/  @!P1 MOV R29, R77 ;  /* 0x0000004d001d9202 */ /* 0x000fe40000000f00 */
[----:B------:R-:W-:Y:S01]  /*0a70*/  ISETP.GE.AND.EX P3, PT, R47, UR5, PT, P3 ;  /* 0x000000052f007c0c */ /* 0x000fe2000bf66330 */
[----:B------:R1:W2:Y:S01]  /*0a80*/  @!P4 LDG.E.64 R20, desc[UR6][R32.64] ;  /* 0x000000062014c981 */ /* 0x0002a2000c1e1b00 */
[----:B------:R-:W-:-:S04]  /*0a90*/  @!P1 IMAD.WIDE.U32 R22, R30, R22, R28 ;  /* 0x000000161e169225 */ /* 0x000fc800078e001c */
[----:B0-----:R-:W-:Y:S01]  /*0aa0*/  @!P5 IMAD R28, R43, R26, RZ ;  /* 0x0000001a2b1cd224 */ /* 0x001fe200078e02ff */
[----:B------:R-:W-:Y:S02]  /*0ab0*/  @!P1 IADD3 R23, PT, PT, R23, R41, RZ ;  /* 0x0000002917179210 */ /* 0x000fe40007ffe0ff */
[----:B-1----:R-:W-:Y:S02]  /*0ac0*/  @!P1 LEA R38, P4, R22, R34, 0x2 ;  /* 0x0000002216269211 */ /* 0x002fe400078810ff */
[----:B------:R-:W-:Y:S02]  /*0ad0*/  ISETP.GE.U32.AND P6, PT, R10, UR4, PT ;  /* 0x000000040a007c0c */ /* 0x000fe4000bfc6070 */
[----:B------:R-:W0:Y:S01]  /*0ae0*/  @!P3 LDC.64 R40, c[0x0][0x3e0] ;  /* 0x0000f800ff28bb82 */ /* 0x000e220000000a00 */
[----:B------:R-:W-:Y:S01]  /*0af0*/  @!P1 LEA.HI.X R39, R22, R35, R23, 0x2, P4 ;  /* 0x0000002316279211 */ /* 0x000fe200020f1417 */
[----:B------:R-:W-:Y:S01]  /*0b00*/  @!P5 IMAD R35, R31, R27, R28 ;  /* 0x0000001b1f23d224 */ /* 0x000fe200078e021c */
[----:B------:R-:W-:-:S05]  /*0b10*/  ISETP.GE.AND.EX P6, PT, R63, UR5, PT, P6 ;  /* 0x000000053f007c0c */ /* 0x000fca000bfc6360 */
[----:B------:R-:W1:Y:S01]  /*0b20*/  @!P2 LDC.64 R28, c[0x0][0x3e0] ;  /* 0x0000f800ff1cab82 */ /* 0x000e620000000a00 */
[----:B------:R-:W-:Y:S02]  /*0b30*/  @!P5 MOV R32, R74 ;  /* 0x0000004a0020d202 */ /* 0x000fe40000000f00 */
[----:B------:R-:W-:Y:S02]  /*0b40*/  @!P5 MOV R33, R77 ;  /* 0x0000004d0021d202 */ /* 0x000fe40000000f00 */
[----:B------:R-:W-:Y:S02]  /*0b50*/  CS2R R22, SRZ ;  /* 0x0000000000167805 */ /* 0x000fe4000001ff00 */
[----:B------:R-:W-:Y:S01]  /*0b60*/  ISETP.GE.U32.AND P4, PT, R11, UR4, PT ;  /* 0x000000040b007c0c */ /* 0x000fe2000bf86070 */
[----:B------:R-:W-:Y:S02]  /*0b70*/  @!P5 IMAD.WIDE.U32 R26, R31, R26, R32 ;  /* 0x0000001a1f1ad225 */ /* 0x000fe400078e0020 */
[----:B------:R-:W0:Y:S01]  /*0b80*/  @!P3 LDC.64 R30, c[0x0][0x390] ;  /* 0x0000e400ff1ebb82 */ /* 0x000e220000000a00 */
[----:B------:R3:W2:Y:S01]  /*0b90*/  @!P1 LDG.E.64 R22, desc[UR6][R38.64] ;  /* 0x0000000626169981 */ /* 0x0006a2000c1e1b00 */
[----:B------:R-:W-:-:S02]  /*0ba0*/  ISETP.GE.AND.EX P4, PT, R65, UR5, PT, P4 ;  /* 0x0000000541007c0c */ /* 0x000fc4000bf86340 */
[----:B------:R-:W-:Y:S02]  /*0bb0*/  @!P5 IADD3 R27, PT, PT, R27, R35, RZ ;  /* 0x000000231b1bd210 */ /* 0x000fe40007ffe0ff */
[C---:B---3--:R-:W-:Y:S02]  /*0bc0*/  @!P5 LEA R44, P1, R26.reuse, R24, 0x2 ;  /* 0x000000181a2cd211 */ /* 0x048fe400078210ff */
[----:B------:R-:W3:Y:S02]  /*0bd0*/  @!P6 LDC.64 R34, c[0x0][0x3e0] ;  /* 0x0000f800ff22eb82 */ /* 0x000ee40000000a00 */
[----:B------:R-:W-:Y:S02]  /*0be0*/  @!P5 LEA.HI.X R45, R26, R25, R27, 0x2, P1 ;  /* 0x000000191a2dd211 */ /* 0x000fe400008f141b */
[----:B------:R-:W-:-:S04]  /*0bf0*/  ISETP.GE.U32.AND P1, PT, R12, UR4, PT ;  /* 0x000000040c007c0c */ /* 0x000fc8000bf26070 */
[----:B------:R-:W3:Y:S01]  /*0c00*/  @!P2 LDC.64 R38, c[0x0][0x390] ;  /* 0x0000e400ff26ab82 */ /* 0x000ee20000000a00 */
[----:B------:R-:W-:Y:S01]  /*0c10*/  ISETP.GE.AND.EX P1, PT, R67, UR5, PT, P1 ;  /* 0x0000000543007c0c */ /* 0x000fe2000bf26310 */
[----:B-1----:R-:W-:Y:S01]  /*0c20*/  @!P2 IMAD R36, R49, R28, RZ ;  /* 0x0000001c3124a224 */ /* 0x002fe200078e02ff */
[----:B------:R-:W-:Y:S01]  /*0c30*/  @!P3 MOV R48, R74 ;  /* 0x0000004a0030b202 */ /* 0x000fe20000000f00 */
[-C--:B0-----:R-:W-:Y:S01]  /*0c40*/  @!P3 IMAD R47, R47, R40.reuse, RZ ;  /* 0x000000282f2fb224 */ /* 0x081fe200078e02ff */
[----:B------:R-:W-:Y:S02]  /*0c50*/  @!P3 MOV R49, R77 ;  /* 0x0000004d0031b202 */ /* 0x000fe40000000f00 */
[----:B------:R-:W-:Y:S01]  /*0c60*/  CS2R R24, SRZ ;  /* 0x0000000000187805 */ /* 0x000fe2000001ff00 */
[----:B------:R-:W0:Y:S01]  /*0c70*/  @!P6 LDC.64 R26, c[0x0][0x390] ;  /* 0x0000e400ff1aeb82 */ /* 0x000e220000000a00 */
[C---:B------:R-:W-:Y:S02]  /*0c80*/  @!P3 IMAD R47, R42.reuse, R41, R47 ;  /* 0x000000292a2fb224 */ /* 0x040fe400078e022f */
[----:B------:R-:W-:-:S02]  /*0c90*/  @!P3 IMAD.WIDE.U32 R42, R42, R40, R48 ;  /* 0x000000282a2ab225 */ /* 0x000fc400078e0030 */
[----:B------:R1:W2:Y:S03]  /*0ca0*/  @!P5 LDG.E.64 R24, desc[UR6][R44.64] ;  /* 0x000000062c18d981 */ /* 0x0002a6000c1e1b00 */
[----:B------:R-:W0:Y:S01]  /*0cb0*/  @!P4 LDC.64 R32, c[0x0][0x3e0] ;  /* 0x0000f800ff20cb82 */ /* 0x000e220000000a00 */
[----:B------:R-:W-:Y:S01]  /*0cc0*/  @!P2 IMAD R51, R46, R29, R36 ;  /* 0x0000001d2e33a224 */ /* 0x000fe200078e0224 */
[----:B------:R-:W-:Y:S02]  /*0cd0*/  @!P3 IADD3 R29, PT, PT, R43, R47, RZ ;  /* 0x0000002f2b1db210 */ /* 0x000fe40007ffe0ff */
[C---:B------:R-:W-:Y:S02]  /*0ce0*/  @!P3 LEA R30, P5, R42.reuse, R30, 0x2 ;  /* 0x0000001e2a1eb211 */ /* 0x040fe400078a10ff */
[----:B-1----:R-:W-:Y:S02]  /*0cf0*/  @!P2 MOV R44, R74 ;  /* 0x0000004a002ca202 */ /* 0x002fe40000000f00 */
[----:B------:R-:W-:Y:S01]  /*0d00*/  @!P2 MOV R45, R77 ;  /* 0x0000004d002da202 */ /* 0x000fe20000000f00 */
[----:B------:R-:W1:Y:S01]  /*0d10*/  @!P1 LDC.64 R40, c[0x0][0x3e0] ;  /* 0x0000f800ff289b82 */ /* 0x000e620000000a00 */
[----:B------:R-:W-:Y:S01]  /*0d20*/  @!P3 LEA.HI.X R31, R42, R31, R29, 0x2, P5 ;  /* 0x0000001f2a1fb211 */ /* 0x000fe200028f141d */
[----:B---3--:R-:W-:-:S02]  /*0d30*/  @!P6 IMAD R36, R63, R34, RZ ;  /* 0x000000223f24e224 */ /* 0x008fc400078e02ff */
[----:B------:R-:W-:Y:S01]  /*0d40*/  @!P2 IMAD.WIDE.U32 R46, R46, R28, R44 ;  /* 0x0000001c2e2ea225 */ /* 0x000fe200078e002c */
[----:B------:R-:W-:Y:S02]  /*0d50*/  @!P6 MOV R44, R74 ;  /* 0x0000004a002ce202 */ /* 0x000fe40000000f00 */
[----:B------:R-:W-:Y:S01]  /*0d60*/  @!P6 MOV R45, R77 ;  /* 0x0000004d002de202 */ /* 0x000fe20000000f00 */
[----:B------:R-:W3:Y:S01]  /*0d70*/  @!P4 LDC.64 R42, c[0x0][0x390] ;  /* 0x0000e400ff2acb82 */ /* 0x000ee20000000a00 */
[----:B------:R-:W-:Y:S01]  /*0d80*/  @!P6 IMAD R49, R10, R35, R36 ;  /* 0x000000230a31e224 */ /* 0x000fe200078e0224 */
[----:B------:R-:W-:Y:S02]  /*0d90*/  @!P2 IADD3 R29, PT, PT, R47, R51, RZ ;  /* 0x000000332f1da210 */ /* 0x000fe40007ffe0ff */
[----:B------:R-:W-:Y:S01]  /*0da0*/  @!P2 LEA R28, P5, R46, R38, 0x2 ;  /* 0x000000262e1ca211 */ /* 0x000fe200078a10ff */
[----:B------:R-:W-:-:S03]  /*0db0*/  @!P6 IMAD.WIDE.U32 R44, R10, R34, R44 ;  /* 0x000000220a2ce225 */ /* 0x000fc600078e002c */
[----:B------:R-:W3:Y:S01]  /*0dc0*/  @!P1 LDC.64 R34, c[0x0][0x390] ;  /* 0x0000e400ff229b82 */ /* 0x000ee20000000a00 */
[----:B------:R-:W-:Y:S02]  /*0dd0*/  @!P2 LEA.HI.X R29, R46, R39, R29, 0x2, P5 ;  /* 0x000000272e1da211 */ /* 0x000fe400028f141d */
[----:B------:R-:W-:Y:S02]  /*0de0*/  @!P6 IADD3 R36, PT, PT, R45, R49, RZ ;  /* 0x000000312d24e210 */ /* 0x000fe40007ffe0ff */
[C---:B0-----:R-:W-:Y:S01]  /*0df0*/  @!P6 LEA R38, P5, R44.reuse, R26, 0x2 ;  /* 0x0000001a2c26e211 */ /* 0x041fe200078a10ff */
[----:B------:R-:W-:Y:S01]  /*0e00*/  @!P4 IMAD R26, R65, R32, RZ ;  /* 0x00000020411ac224 */ /* 0x000fe200078e02ff */
[----:B------:R-:W-:Y:S02]  /*0e10*/  @!P4 MOV R45, R77 ;  /* 0x0000004d002dc202 */ /* 0x000fe40000000f00 */
[----:B------:R-:W-:Y:S02]  /*0e20*/  @!P6 LEA.HI.X R39, R44, R27, R36, 0x2, P5 ;  /* 0x0000001b2c27e211 */ /* 0x000fe400028f1424 */
[----:B------:R-:W-:Y:S01]  /*0e30*/  @!P4 MOV R44, R74 ;  /* 0x0000004a002cc202 */ /* 0x000fe20000000f00 */
[----:B------:R-:W-:Y:S01]  /*0e40*/  @!P4 IMAD R49, R11, R33, R26 ;  /* 0x000000210b31c224 */ /* 0x000fe200078e021a */
[----:B------:R-:W-:-:S02]  /*0e50*/  CS2R R26, SRZ ;  /* 0x00000000001a7805 */ /* 0x000fc4000001ff00 */
[----:B------:R-:W-:Y:S01]  /*0e60*/  ISETP.GE.U32.AND P5, PT, R13, UR4, PT ;  /* 0x000000040d007c0c */ /* 0x000fe2000bfa6070 */
[----:B-1----:R-:W-:Y:S01]  /*0e70*/  @!P1 IMAD R36, R67, R40, RZ ;  /* 0x0000002843249224 */ /* 0x002fe200078e02ff */
[----:B------:R-:W-:Y:S01]  /*0e80*/  @!P1 MOV R46, R74 ;  /* 0x0000004a002e9202 */ /* 0x000fe20000000f00 */
[----:B------:R-:W-:Y:S01]  /*0e90*/  @!P4 IMAD.WIDE.U32 R32, R11, R32, R44 ;  /* 0x000000200b20c225 */ /* 0x000fe200078e002c */
[----:B------:R-:W-:Y:S01]  /*0ea0*/  @!P1 MOV R47, R77 ;  /* 0x0000004d002f9202 */ /* 0x000fe20000000f00 */
[----:B------:R0:W2:Y:S01]  /*0eb0*/  @!P6 LDG.E.64 R26, desc[UR6][R38.64] ;  /* 0x00000006261ae981 */ /* 0x0000a2000c1e1b00 */
[----:B------:R-:W-:Y:S01]  /*0ec0*/  ISETP.GE.AND.EX P5, PT, R69, UR5, PT, P5 ;  /* 0x0000000545007c0c */ /* 0x000fe2000bfa6350 */
[C---:B------:R-:W-:Y:S01]  /*0ed0*/  @!P1 IMAD R45, R12.reuse, R41, R36 ;  /* 0x000000290c2d9224 */ /* 0x040fe200078e0224 */
[----:B------:R-:W-:Y:S01]  /*0ee0*/  @!P4 IADD3 R33, PT, PT, R33, R49, RZ ;  /* 0x000000312121c210 */ /* 0x000fe20007ffe0ff */
[----:B------:R-:W-:Y:S01]  /*0ef0*/  @!P1 IMAD.WIDE.U32 R46, R12, R40, R46 ;  /* 0x000000280c2e9225 */ /* 0x000fe200078e002e */
[----:B---3--:R-:W-:-:S02]  /*0f00*/  @!P4 LEA R42, P6, R32, R42, 0x2 ;  /* 0x0000002a202ac211 */ /* 0x008fc400078c10ff */
[----:B------:R-:W-:Y:S02]  /*0f10*/  CS2R R40, SRZ ;  /* 0x0000000000287805 */ /* 0x000fe4000001ff00 */
[----:B------:R-:W-:Y:S02]  /*0f20*/  @!P4 LEA.HI.X R43, R32, R43, R33, 0x2, P6 ;  /* 0x0000002b202bc211 */ /* 0x000fe400030f1421 */
[----:B------:R-:W-:Y:S02]  /*0f30*/  @!P1 IADD3 R32, PT, PT, R47, R45, RZ ;  /* 0x0000002d2f209210 */ /* 0x000fe40007ffe0ff */
[----:B------:R-:W-:Y:S01]  /*0f40*/  @!P1 LEA R44, P6, R46, R34, 0x2 ;  /* 0x000000222e2c9211 */ /* 0x000fe200078c10ff */
[----:B------:R1:W3:Y:S01]  /*0f50*/  @!P4 LDG.E.64 R40, desc[UR6][R42.64] ;  /* 0x000000062a28c981 */ /* 0x0002e2000c1e1b00 */
[----:B------:R-:W-:Y:S01]  /*0f60*/  ISETP.GE.U32.AND P4, PT, R58, UR4, PT ;  /* 0x000000043a007c0c */ /* 0x000fe2000bf86070 */
[----:B------:R-:W1:Y:S01]  /*0f70*/  @!P5 LDC.64 R50, c[0x0][0x3e0] ;  /* 0x0000f800ff32db82 */ /* 0x000e620000000a00 */
[----:B------:R-:W-:-:S02]  /*0f80*/  @!P1 LEA.HI.X R45, R46, R35, R32, 0x2, P6 ;  /* 0x000000232e2d9211 */ /* 0x000fc400030f1420 */
[----:B------:R-:W-:Y:S02]  /*0f90*/  ISETP.GE.U32.AND P6, PT, R9, UR4, PT ;  /* 0x0000000409007c0c */ /* 0x000fe4000bfc6070 */
[----:B------:R-:W-:Y:S02]  /*0fa0*/  ISETP.GE.AND.EX P4, PT, R71, UR5, PT, P4 ;  /* 0x0000000547007c0c */ /* 0x000fe4000bf86340 */
[----:B------:R-:W-:Y:S01]  /*0fb0*/  ISETP.GE.AND.EX P6, PT, R61, UR5, PT, P6 ;  /* 0x000000053d007c0c */ /* 0x000fe2000bfc6360 */
[----:B------:R-:W4:Y:S10]  /*0fc0*/  @!P5 LDC.64 R48, c[0x0][0x390] ;  /* 0x0000e400ff30db82 */ /* 0x000f340000000a00 */
[----:B0-----:R-:W0:Y:S08]  /*0fd0*/  @!P4 LDC.64 R38, c[0x0][0x3e0] ;  /* 0x0000f800ff26cb82 */ /* 0x001e300000000a00 */
[----:B------:R-:W4:Y:S01]  /*0fe0*/  @!P6 LDC.64 R46, c[0x0][0x3e0] ;  /* 0x0000f800ff2eeb82 */ /* 0x000f220000000a00 */
[----:B-1----:R-:W-:Y:S01]  /*0ff0*/  @!P5 IMAD R32, R69, R50, RZ ;  /* 0x000000324520d224 */ /* 0x002fe200078e02ff */
[----:B------:R-:W-:-:S03]  /*1000*/  @!P5 MOV R33, R77 ;  /* 0x0000004d0021d202 */ /* 0x000fc60000000f00 */
[C---:B------:R-:W-:Y:S01]  /*1010*/  @!P5 IMAD R53, R13.reuse, R51, R32 ;  /* 0x000000330d35d224 */ /* 0x040fe200078e0220 */
[----:B------:R-:W-:Y:S02]  /*1020*/  @!P5 MOV R32, R74 ;  /* 0x0000004a0020d202 */ /* 0x000fe40000000f00 */
[----:B------:R-:W1:Y:S01]  /*1030*/  @!P6 LDC.64 R34, c[0x0][0x390] ;  /* 0x0000e400ff22eb82 */ /* 0x000e620000000a00 */
[----:B------:R-:W-:Y:S02]  /*1040*/  CS2R R42, SRZ ;  /* 0x00000000002a7805 */ /* 0x000fe4000001ff00 */
[----:B------:R-:W-:-:S04]  /*1050*/  @!P5 IMAD.WIDE.U32 R50, R13, R50, R32 ;  /* 0x000000320d32d225 */ /* 0x000fc800078e0020 */
[----:B------:R4:W3:Y:S01]  /*1060*/  @!P1 LDG.E.64 R42, desc[UR6][R44.64] ;  /* 0x000000062c2a9981 */ /* 0x0008e2000c1e1b00 */
[----:B------:R-:W-:Y:S01]  /*1070*/  @!P5 IADD3 R36, PT, PT, R51, R53, RZ ;  /* 0x000000353324d210 */ /* 0x000fe20007ffe0ff */
[----:B0-----:R-:W-:Y:S01]  /*1080*/  @!P4 IMAD R51, R71, R38, RZ ;  /* 0x000000264733c224 */ /* 0x001fe200078e02ff */
[C---:B----4-:R-:W-:Y:S01]  /*1090*/  @!P5 LEA R48, P1, R50.reuse, R48, 0x2 ;  /* 0x000000303230d211 */ /* 0x050fe200078210ff */
[----:B------:R-:W0:Y:S01]  /*10a0*/  @!P4 LDC.64 R32, c[0x0][0x390] ;  /* 0x0000e400ff20cb82 */ /* 0x000e220000000a00 */
[----:B------:R-:W-:Y:S01]  /*10b0*/  @!P6 IMAD R52, R61, R46, RZ ;  /* 0x0000002e3d34e224 */ /* 0x000fe200078e02ff */
[-C--:B------:R-:W-:Y:S02]  /*10c0*/  @!P6 MOV R44, R74.reuse ;  /* 0x0000004a002ce202 */ /* 0x080fe40000000f00 */
[----:B------:R-:W-:Y:S01]  /*10d0*/  @!P6 MOV R45, R77 ;  /* 0x0000004d002de202 */ /* 0x000fe20000000f00 */
[C---:B------:R-:W-:Y:S01]  /*10e0*/  @!P6 IMAD R53, R9.reuse, R47, R52 ;  /* 0x0000002f0935e224 */ /* 0x040fe200078e0234 */
[----:B------:R-:W-:Y:S01]  /*10f0*/  @!P5 LEA.HI.X R49, R50, R49, R36, 0x2, P1 ;  /* 0x000000313231d211 */ /* 0x000fe200008f1424 */
[----:B------:R-:W-:Y:S01]  /*1100*/  @!P4 IMAD R55, R58, R39, R51 ;  /* 0x000000273a37c224 */ /* 0x000fe200078e0233 */
[----:B------:R-:W-:Y:S01]  /*1110*/  @!P4 MOV R50, R74 ;  /* 0x0000004a0032c202 */ /* 0x000fe20000000f00 */
[----:B------:R-:W-:Y:S01]  /*1120*/  @!P6 IMAD.WIDE.U32 R46, R9, R46, R44 ;  /* 0x0000002e092ee225 */ /* 0x000fe200078e002c */
[----:B------:R-:W-:-:S02]  /*1130*/  CS2R R44, SRZ ;  /* 0x00000000002c7805 */ /* 0x000fc4000001ff00 */
[----:B------:R-:W-:Y:S02]  /*1140*/  @!P4 MOV R51, R77 ;  /* 0x0000004d0033c202 */ /* 0x000fe40000000f00 */
[----:B------:R-:W-:Y:S01]  /*1150*/  @!P6 IADD3 R36, PT, PT, R47, R53, RZ ;  /* 0x000000352f24e210 */ /* 0x000fe20007ffe0ff */
[----:B------:R-:W-:Y:S01]  /*1160*/  @!P4 IMAD.WIDE.U32 R38, R58, R38, R50 ;  /* 0x000000263a26c225 */ /* 0x000fe200078e0032 */
[C---:B-1----:R-:W-:Y:S01]  /*1170*/  @!P6 LEA R50, P1, R46.reuse, R34, 0x2 ;  /* 0x000000222e32e211 */ /* 0x042fe200078210ff */
[----:B------:R-:W4:Y:S01]  /*1180*/  @!P5 LDG.E.64 R44, desc[UR6][R48.64] ;  /* 0x00000006302cd981 */ /* 0x000f22000c1e1b00 */
[----:B------:R-:W-:Y:S02]  /*1190*/  ISETP.GE.U32.AND P5, PT, R59, UR4, PT ;  /* 0x000000043b007c0c */ /* 0x000fe4000bfa6070 */
[----:B------:R-:W-:Y:S02]  /*11a0*/  @!P6 LEA.HI.X R51, R46, R35, R36, 0x2, P1 ;  /* 0x000000232e33e211 */ /* 0x000fe400008f1424 */
[----:B------:R-:W-:-:S02]  /*11b0*/  ISETP.GE.AND.EX P1, PT, R73, UR5, PT, P5 ;  /* 0x0000000549007c0c */ /* 0x000fc4000bf26350 */
[----:B------:R-:W-:Y:S02]  /*11c0*/  CS2R R46, SRZ ;  /* 0x00000000002e7805 */ /* 0x000fe4000001ff00 */
[----:B------:R-:W-:Y:S02]  /*11d0*/  @!P4 IADD3 R34, PT, PT, R39, R55, RZ ;  /* 0x000000372722c210 */ /* 0x000fe40007ffe0ff */
[C---:B0-----:R-:W-:Y:S02]  /*11e0*/  @!P4 LEA R36, P5, R38.reuse, R32, 0x2 ;  /* 0x000000202624c211 */ /* 0x041fe400078a10ff */
[----:B------:R-:W-:Y:S01]  /*11f0*/  IADD3 R55, PT, PT, R37, 0x78, RZ ;  /* 0x0000007825377810 */ /* 0x000fe20007ffe0ff */
[----:B------:R0:W4:Y:S01]  /*1200*/  @!P6 LDG.E.64 R46, desc[UR6][R50.64] ;  /* 0x00000006322ee981 */ /* 0x000122000c1e1b00 */
[----:B------:R-:W-:Y:S02]  /*1210*/  @!P4 LEA.HI.X R37, R38, R33, R34, 0x2, P5 ;  /* 0x000000212625c211 */ /* 0x000fe400028f1422 */
[----:B------:R-:W-:-:S02]  /*1220*/  ISETP.GE.U32.AND P5, PT, R55, UR4, PT ;  /* 0x0000000437007c0c */ /* 0x000fc4000bfa6070 */
[----:B------:R-:W-:Y:S01]  /*1230*/  SHF.R.S32.HI R53, RZ, 0x1f, R55 ;  /* 0x0000001fff357819 */ /* 0x000fe20000011437 */
[----:B------:R-:W1:Y:S03]  /*1240*/  @!P1 LDC.64 R32, c[0x0][0x3e0] ;  /* 0x0000f800ff209b82 */ /* 0x000e660000000a00 */
[----:B------:R-:W-:-:S05]  /*1250*/  ISETP.GE.AND.EX P5, PT, R53, UR5, PT, P5 ;  /* 0x0000000535007c0c */ /* 0x000fca000bfa6350 */
[----:B------:R-:W5:Y:S01]  /*1260*/  @!P1 LDC.64 R34, c[0x0][0x390] ;  /* 0x0000e400ff229b82 */ /* 0x000f620000000a00 */
[----:B0-----:R-:W-:Y:S02]  /*1270*/  @!P1 MOV R50, R74 ;  /* 0x0000004a00329202 */ /* 0x001fe40000000f00 */
[----:B------:R-:W-:-:S05]  /*1280*/  @!P1 MOV R51, R77 ;  /* 0x0000004d00339202 */ /* 0x000fca0000000f00 */
[----:B------:R-:W0:Y:S01]  /*1290*/  @!P5 LDC.64 R38, c[0x0][0x3e0] ;  /* 0x0000f800ff26db82 */ /* 0x000e220000000a00 */
[-C--:B-1----:R-:W-:Y:S02]  /*12a0*/  @!P1 IMAD R48, R73, R32.reuse, RZ ;  /* 0x0000002049309224 */ /* 0x082fe400078e02ff */
[----:B------:R-:W-:-:S04]  /*12b0*/  @!P1 IMAD.WIDE.U32 R50, R59, R32, R50 ;  /* 0x000000203b329225 */ /* 0x000fc800078e0032 */
[----:B------:R-:W-:Y:S02]  /*12c0*/  @!P1 IMAD R57, R59, R33, R48 ;  /* 0x000000213b399224 */ /* 0x000fe400078e0230 */
[----:B------:R-:W1:Y:S01]  /*12d0*/  @!P5 LDC.64 R32, c[0x0][0x390] ;  /* 0x0000e400ff20db82 */ /* 0x000e620000000a00 */
[----:B------:R-:W-:Y:S02]  /*12e0*/  CS2R R48, SRZ ;  /* 0x0000000000307805 */ /* 0x000fe4000001ff00 */
[----:B------:R-:W-:-:S04]  /*12f0*/  @!P1 IADD3 R51, PT, PT, R51, R57, RZ ;  /* 0x0000003933339210 */ /* 0x000fc80007ffe0ff */
[----:B------:R0:W4:Y:S01]  /*1300*/  @!P4 LDG.E.64 R48, desc[UR6][R36.64] ;  /* 0x000000062430c981 */ /* 0x000122000c1e1b00 */
[----:B-----5:R-:W-:Y:S01]  /*1310*/  @!P1 LEA R34, P4, R50, R34, 0x2 ;  /* 0x0000002232229211 */ /* 0x020fe200078810ff */
[----:B0-----:R-:W-:-:S03]  /*1320*/  @!P5 IMAD R52, R53, R38, RZ ;  /* 0x000000263534d224 */ /* 0x001fc600078e02ff */
[----:B------:R-:W-:Y:S02]  /*1330*/  @!P1 LEA.HI.X R35, R50, R35, R51, 0x2, P4 ;  /* 0x0000002332239211 */ /* 0x000fe400020f1433 */
[----:B------:R-:W-:Y:S01]  /*1340*/  CS2R R50, SRZ ;  /* 0x0000000000327805 */ /* 0x000fe2000001ff00 */
[C---:B------:R-:W-:Y:S01]  /*1350*/  @!P5 IMAD R57, R55.reuse, R39, R52 ;  /* 0x000000273739d224 */ /* 0x040fe200078e0234 */
[----:B------:R-:W-:Y:S02]  /*1360*/  @!P5 MOV R36, R74 ;  /* 0x0000004a0024d202 */ /* 0x000fe40000000f00 */
[----:B------:R-:W-:Y:S02]  /*1370*/  @!P5 MOV R37, R77 ;  /* 0x0000004d0025d202 */ /* 0x000fe40000000f00 */
[----:B------:R-:W-:Y:S01]  /*1380*/  CS2R R52, SRZ ;  /* 0x0000000000347805 */ /* 0x000fe2000001ff00 */
[----:B------:R-:W5:Y:S01]  /*1390*/  @!P1 LDG.E.64 R50, desc[UR6][R34.64] ;  /* 0x0000000622329981 */ /* 0x000f62000c1e1b00 */
[----:B------:R-:W-:Y:S01]  /*13a0*/  @!P5 IMAD.WIDE.U32 R38, R55, R38, R36 ;  /* 0x000000263726d225 */ /* 0x000fe200078e0024 */
[----:B------:R-:W-:-:S03]  /*13b0*/  CS2R R54, SRZ ;  /* 0x0000000000367805 */ /* 0x000fc6000001ff00 */
[----:B------:R0:W5:Y:S01]  /*13c0*/  @!P3 LDG.E.64 R52, desc[UR6][R30.64] ;  /* 0x000000061e34b981 */ /* 0x000162000c1e1b00 */
[----:B------:R-:W-:Y:S02]  /*13d0*/  @!P5 IADD3 R36, PT, PT, R39, R57, RZ ;  /* 0x000000392724d210 */ /* 0x000fe40007ffe0ff */
[C---:B-1----:R-:W-:Y:S02]  /*13e0*/  @!P5 LEA R32, P1, R38.reuse, R32, 0x2 ;  /* 0x000000202620d211 */ /* 0x042fe400078210ff */
[----:B------:R-:W-:Y:S01]  /*13f0*/  CS2R R56, SRZ ;  /* 0x0000000000387805 */ /* 0x000fe2000001ff00 */
[----:B------:R2:W5:Y:S01]  /*1400*/  @!P2 LDG.E.64 R54, desc[UR6][R28.64] ;  /* 0x000000061c36a981 */ /* 0x000562000c1e1b00 */
[----:B------:R-:W-:-:S05]  /*1410*/  @!P5 LEA.HI.X R33, R38, R33, R36, 0x2, P1 ;  /* 0x000000212621d211 */ /* 0x000fca00008f1424 */
[----:B------:R3:W5:Y:S01]  /*1420*/  @!P5 LDG.E.64 R56, desc[UR6][R32.64] ;  /* 0x000000062038d981 */ /* 0x000762000c1e1b00 */
[----:B0-----:R-:W-:Y:S01]  /*1430*/  FADD.FTZ R30, R14, R15 ;  /* 0x0000000f0e1e7221 */ /* 0x001fe20000010000 */
[----:B------:R-:W-:-:S03]  /*1440*/  FMUL.FTZ R35, R15, R15 ;  /* 0x0000000f0f237220 */ /* 0x000fc60000410000 */
[----:B------:R-:W-:Y:S01]  /*1450*/  FADD.FTZ R30, RZ, R30 ;  /* 0x0000001eff1e7221 */ /* 0x000fe20000010000 */
[----:B------:R-:W-:Y:S01]  /*1460*/  FADD.FTZ R31, R16, R17 ;  /* 0x00000011101f7221 */ /* 0x000fe20000010000 */
[----:B------:R-:W-:Y:S01]  /*1470*/  FMUL.FTZ R37, R17, R17 ;  /* 0x0000001111257220 */ /* 0x000fe20000410000 */
[----:B------:R-:W-:Y:S02]  /*1480*/  FFMA.FTZ R35, R14, R14, R35 ;  /* 0x0000000e0e237223 */ /* 0x000fe40000010023 */
[----:B------:R-:W-:Y:S01]  /*1490*/  FADD.FTZ R30, R30, R31 ;  /* 0x0000001f1e1e7221 */ /* 0x000fe20000010000 */
[----:B------:R-:W-:Y:S01]  /*14a0*/  FFMA.FTZ R34, R16, R16, R37 ;  /* 0x0000001010227223 */ /* 0x000fe20000010025 */
[----:B------:R-:W-:-:S04]  /*14b0*/  FADD.FTZ R35, RZ, R35 ;  /* 0x00000023ff237221 */ /* 0x000fc80000010000 */
[----:B------:R-:W-:Y:S01]  /*14c0*/  FADD.FTZ R34, R35, R34 ;  /* 0x0000002223227221 */ /* 0x000fe20000010000 */
[----:B------:R-:W-:Y:S01]  /*14d0*/  ISETP.GT.AND P1, PT, R5, 0x1e, PT ;  /* 0x0000001e0500780c */ /* 0x000fe20003f24270 */
[----:B--2---:R-:W-:Y:S01]  /*14e0*/  FADD.FTZ R28, R26, R27 ;  /* 0x0000001b1a1c7221 */ /* 0x004fe20000010000 */
[----:B------:R-:W-:-:S04]  /*14f0*/  FMUL.FTZ R31, R27, R27 ;  /* 0x0000001b1b1f7220 */ /* 0x000fc80000410000 */
[----:B------:R-:W-:Y:S01]  /*1500*/  FFMA.FTZ R31, R26, R26, R31 ;  /* 0x0000001a1a1f7223 */ /* 0x000fe2000001001f */
[----:B---3--:R-:W-:Y:S01]  /*1510*/  FMUL.FTZ R33, R41, R41 ;  /* 0x0000002929217220 */ /* 0x008fe20000410000 */
[----:B----4-:R-:W-:Y:S01]  /*1520*/  FADD.FTZ R29, R46, R47 ;  /* 0x0000002f2e1d7221 */ /* 0x010fe20000010000 */
[----:B------:R-:W-:-:S03]  /*1530*/  FMUL.FTZ R37, R47, R47 ;  /* 0x0000002f2f257220 */ /* 0x000fc60000410000 */
[----:B------:R-:W-:Y:S01]  /*1540*/  FADD.FTZ R29, R30, R29 ;  /* 0x0000001d1e1d7221 */ /* 0x000fe20000010000 */
[----:B------:R-:W-:-:S03]  /*1550*/  FFMA.FTZ R37, R46, R46, R37 ;  /* 0x0000002e2e257223 */ /* 0x000fc60000010025 */
[----:B------:R-:W-:Y:S01]  /*1560*/  FADD.FTZ R28, R29, R28 ;  /* 0x0000001c1d1c7221 */ /* 0x000fe20000010000 */
[----:B------:R-:W-:Y:S01]  /*1570*/  FADD.FTZ R29, R40, R41 ;  /* 0x00000029281d7221 */ /* 0x000fe20000010000 */
[----:B------:R-:W-:Y:S01]  /*1580*/  FADD.FTZ R34, R34, R37 ;  /* 0x0000002522227221 */ /* 0x000fe20000010000 */
[----:B------:R-:W-:Y:S02]  /*1590*/  FFMA.FTZ R30, R40, R40, R33 ;  /* 0x00000028281e7223 */ /* 0x000fe40000010021 */
[----:B------:R-:W-:Y:S01]  /*15a0*/  FADD.FTZ R28, R28, R29 ;  /* 0x0000001d1c1c7221 */ /* 0x000fe20000010000 */
[----:B------:R-:W-:Y:S01]  /*15b0*/  FADD.FTZ R29, R18, R19 ;  /* 0x00000013121d7221 */ /* 0x000fe20000010000 */
[----:B------:R-:W-:Y:S01]  /*15c0*/  FADD.FTZ R31, R34, R31 ;  /* 0x0000001f221f7221 */ /* 0x000fe20000010000 */
[----:B------:R-:W-:Y:S02]  /*15d0*/  FMUL.FTZ R33, R19, R19 ;  /* 0x0000001313217220 */ /* 0x000fe40000410000 */
[----:B------:R-:W-:Y:S01]  /*15e0*/  FADD.FTZ R28, R28, R29 ;  /* 0x0000001d1c1c7221 */ /* 0x000fe20000010000 */
[----:B------:R-:W-:Y:S01]  /*15f0*/  FADD.FTZ R30, R31, R30 ;  /* 0x0000001e1f1e7221 */ /* 0x000fe20000010000 */
[----:B------:R-:W-:Y:S01]  /*1600*/  FFMA.FTZ R33, R18, R18, R33 ;  /* 0x0000001212217223 */ /* 0x000fe20000010021 */
[----:B------:R-:W-:Y:S01]  /*1610*/  FADD.FTZ R29, R42, R43 ;  /* 0x0000002b2a1d7221 */ /* 0x000fe20000010000 */
[----:B------:R-:W-:-:S02]  /*1620*/  FMUL.FTZ R31, R43, R43 ;  /* 0x0000002b2b1f7220 */ /* 0x000fc40000410000 */
[----:B------:R-:W-:Y:S01]  /*1630*/  FADD.FTZ R30, R30, R33 ;  /* 0x000000211e1e7221 */ /* 0x000fe20000010000 */
[----:B------:R-:W-:Y:S01]  /*1640*/  FADD.FTZ R28, R28, R29 ;  /* 0x0000001d1c1c7221 */ /* 0x000fe20000010000 */
[----:B------:R-:W-:Y:S01]  /*1650*/  FFMA.FTZ R31, R42, R42, R31 ;  /* 0x0000002a2a1f7223 */ /* 0x000fe2000001001f */
[----:B------:R-:W-:Y:S01]  /*1660*/  FMUL.FTZ R33, R45, R45 ;  /* 0x0000002d2d217220 */ /* 0x000fe20000410000 */
[----:B------:R-:W-:Y:S02]  /*1670*/  FADD.FTZ R29, R44, R45 ;  /* 0x0000002d2c1d7221 */ /* 0x000fe40000010000 */
        /* <DEDUP_REMOVED lines=24> */
[----:B-----5:R-:W-:Y:S01]  /*1800*/  FMUL.FTZ R31, R51, R51 ;  /* 0x00000033331f7220 */ /* 0x020fe20000410000 */
        /* <DEDUP_REMOVED lines=8> */
[----:B------:R-:W-:Y:S02]  /*1890*/  FADD.FTZ R28, R28, R29 ;  /* 0x0000001d1c1c7221 */ /* 0x000fe40000010000 */
[----:B------:R-:W-:Y:S01]  /*18a0*/  FADD.FTZ R30, R30, R33 ;  /* 0x000000211e1e7221 */ /* 0x000fe20000010000 */
        /* <DEDUP_REMOVED lines=46> */
.L_x_4093:
[----:B------:R-:W-:Y:S05]  /*1b90*/  BSYNC.RECONVERGENT B0 ;  /* 0x0000000000007941 */ /* 0x000fea0003800200 */
.L_x_4092:
        /* <DEDUP_REMOVED lines=54> */
.L_x_4095:
[----:B------:R-:W-:Y:S05]  /*1f00*/  BSYNC.RECONVERGENT B0 ;  /* 0x0000000000007941 */ /* 0x000fea0003800200 */
.L_x_4094:
        /* <DEDUP_REMOVED lines=27> */
.L_x_4098:
[----:B------:R-:W3:Y:S04]  /*20c0*/  LDG.E.STRONG.GPU R30, desc[UR6][R28.64] ;  /* 0x000000061c1e7981 */ /* 0x000ee8000c1ef900 */
[----:B---3--:R-:W-:Y:S01]  /*20d0*/  CCTL.IVALL ;  /* 0x00000000ff00798f */ /* 0x008fe20002000000 */
[----:B------:R-:W-:Y:S05]  /*20e0*/  YIELD ;  /* 0x0000000000007946 */ /* 0x000fea0003800000 */
[----:B------:R-:W-:-:S13]  /*20f0*/  ISETP.NE.AND P1, PT, R30, R37, PT ;  /* 0x000000251e00720c */ /* 0x000fda0003f25270 */
[----:B------:R-:W-:Y:S05]  /*2100*/  @P1 BRA `(.L_x_4098) ;  /* 0xfffffffc00ec1947 */ /* 0x000fea000383ffff */
.L_x_4097:
        /* <DEDUP_REMOVED lines=16> */
.L_x_4100:
        /* <DEDUP_REMOVED lines=62> */
.L_x_4099:
        /* <DEDUP_REMOVED lines=38> */
.L_x_4101:
        /* <DEDUP_REMOVED lines=19> */
.L_x_4102:
        /* <DEDUP_REMOVED lines=9> */
.L_x_4103:
[----:B------:R-:W-:Y:S05]  /*2a10*/  BSYNC.RECONVERGENT B0 ;  /* 0x0000000000007941 */ /* 0x000fea0003800200 */
.L_x_4096:
[----:B------:R-:W4:Y:S01]  /*2a20*/  S2UR UR5, SR_CgaCtaId ;  /* 0x00000000000579c3 */ /* 0x000f220000008800 */
[----:B------:R-:W2:Y:S01]  /*2a30*/  LDCU UR8, c[0x0][0x414] ;  /* 0x00008280ff0877ac */ /* 0x000ea20008000800 */
[----:B------:R-:W-:Y:S01]  /*2a40*/  LOP3.LUT R79, R60, 0xffff, RZ, 0xc0, !PT ;  /* 0x0000ffff3c4f7812 */ /* 0x000fe200078ec0ff */
[----:B------:R-:W-:-:S03]  /*2a50*/  UMOV UR4, 0x400 ;  /* 0x0000040000047882 */ /* 0x000fc60000000000 */
[----:B------:R-:W-:Y:S02]  /*2a60*/  IADD3 R79, PT, PT, R62, R79, RZ ;  /* 0x0000004f3e4f7210 */ /* 0x000fe40007ffe0ff */
[----:B-1----:R-:W1:Y:S08]  /*2a70*/  @P0 LDC.64 R34, c[0x0][0x388] ;  /* 0x0000e200ff220b82 */ /* 0x002e700000000a00 */
[----:B---3--:R-:W3:Y:S01]  /*2a80*/  LDC.64 R28, c[0x0][0x398] ;  /* 0x0000e600ff1c7b82 */ /* 0x008ee20000000a00 */
[----:B--2---:R-:W-:Y:S01]  /*2a90*/  @P0 FMUL.FTZ R36, R32, UR8 ;  /* 0x0000000820240c20 */ /* 0x004fe20008410000 */
[----:B------:R-:W-:Y:S01]  /*2aa0*/  @P0 FMUL.FTZ R37, R33, UR8 ;  /* 0x0000000821250c20 */ /* 0x000fe20008410000 */
[----:B----4-:R-:W-:-:S05]  /*2ab0*/  ULEA UR4, UR5, UR4, 0x18 ;  /* 0x0000000405047291 */ /* 0x010fca000f8ec0ff */
[----:B------:R-:W2:Y:S01]  /*2ac0*/  LDC.64 R30, c[0x0][0x3a0] ;  /* 0x0000e800ff1e7b82 */ /* 0x000ea20000000a00 */
[----:B------:R-:W4:Y:S01]  /*2ad0*/  LDCU UR5, c[0x0][0x404] ;  /* 0x00008080ff0577ac */ /* 0x000f220008000800 */
[----:B-1----:R-:W-:Y:S02]  /*2ae0*/  @P0 IMAD.WIDE R34, R8, 0x8, R34 ;  /* 0x0000000808220825 */ /* 0x002fe400078e0222 */
[----:B------:R-:W-:Y:S04]  /*2af0*/  @!P2 STS.64 [UR4+0xc0], R32 ;  /* 0x0000c020ff00a988 */ /* 0x000fe80008000a04 */
[----:B------:R-:W-:Y:S01]  /*2b00*/  @P0 STG.E.64 desc[UR6][R34.64], R36 ;  /* 0x0000002422000986 */ /* 0x000fe2000c101b06 */
[C---:B---3--:R-:W-:Y:S01]  /*2b10*/  IMAD.WIDE R38, R79.reuse, 0x2, R28 ;  /* 0x000000024f267825 */ /* 0x048fe200078e021c */
[----:B------:R-:W-:Y:S03]  /*2b20*/  BAR.SYNC.DEFER_BLOCKING 0x0 ;  /* 0x0000000000007b1d */ /* 0x000fe60000010000 */
[----:B--2---:R-:W-:-:S03]  /*2b30*/  IMAD.WIDE R30, R79, 0x2, R30 ;  /* 0x000000024f1e7825 */ /* 0x004fc600078e021e */
[----:B------:R-:W2:Y:S04]  /*2b40*/  LDG.E.U16 R64, desc[UR6][R38.64] ;  /* 0x0000000626407981 */ /* 0x000ea8000c1e1500 */
[----:B------:R-:W3:Y:S04]  /*2b50*/  LDG.E.U16 R66, desc[UR6][R38.64+0x2] ;  /* 0x0000020626427981 */ /* 0x000ee8000c1e1500 */
[----:B------:R-:W5:Y:S04]  /*2b60*/  LDG.E.U16 R68, desc[UR6][R30.64] ;  /* 0x000000061e447981 */ /* 0x000f68000c1e1500 */
[----:B------:R1:W5:Y:S01]  /*2b70*/  LDG.E.U16 R70, desc[UR6][R30.64+0x2] ;  /* 0x000002061e467981 */ /* 0x000362000c1e1500 */
[----:B------:R-:W-:Y:S03]  /*2b80*/  BSSY.RECONVERGENT B0, `(.L_x_4104) ;  /* 0x0000387000007945 */ /* 0x000fe60003800200 */
[----:B------:R-:W0:Y:S01]  /*2b90*/  LDS.64 R28, [UR4+0xc0] ;  /* 0x0000c004ff1c7984 */ /* 0x000e220008000a00 */
[----:B------:R-:W4:Y:S02]  /*2ba0*/  LDCU.U8 UR4, c[0x0][0x3fc] ;  /* 0x00007f80ff0477ac */ /* 0x000f240008000000 */
[----:B----4-:R-:W-:Y:S01]  /*2bb0*/  UISETP.NE.AND UP0, UPT, UR4, URZ, UPT ;  /* 0x000000ff0400728c */ /* 0x010fe2000bf05270 */
[----:B0-----:R-:W-:-:S04]  /*2bc0*/  FMUL.FTZ R28, R28, UR8 ;  /* 0x000000081c1c7c20 */ /* 0x001fc80008410000 */
[----:B------:R-:W-:-:S04]  /*2bd0*/  FMUL.FTZ R62, R28, R28 ;  /* 0x0000001c1c3e7220 */ /* 0x000fc80000410000 */
[----:B------:R-:W-:Y:S01]  /*2be0*/  FFMA.FTZ R29, R29, UR8, -R62 ;  /* 0x000000081d1d7c23 */ /* 0x000fe2000801083e */
[----:B------:R-:W-:-:S04]  /*2bf0*/  IMAD R62, R3, UR5, R4 ;  /* 0x00000005033e7c24 */ /* 0x000fc8000f8e0204 */
[----:B------:R-:W-:Y:S02]  /*2c00*/  FSETP.GTU.FTZ.AND P1, PT, R29, RZ, PT ;  /* 0x000000ff1d00720b */ /* 0x000fe40003f3c000 */
[C---:B-1----:R-:W-:Y:S02]  /*2c10*/  IADD3 R30, PT, PT, R62.reuse, 0x68, RZ ;  /* 0x000000683e1e7810 */ /* 0x042fe40007ffe0ff */
[C---:B------:R-:W-:Y:S02]  /*2c20*/  IADD3 R31, PT, PT, R62.reuse, 0x40, RZ ;  /* 0x000000403e1f7810 */ /* 0x040fe40007ffe0ff */
[C---:B------:R-:W-:Y:S02]  /*2c30*/  IADD3 R83, PT, PT, R62.reuse, 0x8, RZ ;  /* 0x000000083e537810 */ /* 0x040fe40007ffe0ff */
[----:B------:R-:W-:Y:S02]  /*2c40*/  IADD3 R36, PT, PT, R62, 0x70, RZ ;  /* 0x000000703e247810 */ /* 0x000fe40007ffe0ff */
[----:B------:R-:W-:-:S02]  /*2c50*/  SHF.R.S32.HI R37, RZ, 0x1f, R30 ;  /* 0x0000001fff257819 */ /* 0x000fc4000001141e */
[----:B------:R-:W-:Y:S01]  /*2c60*/  SHF.R.S32.HI R39, RZ, 0x1f, R36 ;  /* 0x0000001fff277819 */ /* 0x000fe20000011424 */
[----:B------:R-:W0:Y:S02]  /*2c70*/  @P1 LDC R32, c[0x0][0x3a8] ;  /* 0x0000ea00ff201b82 */ /* 0x000e240000000800 */
[----:B0-----:R-:W-:Y:S01]  /*2c80*/  @P1 FADD.FTZ R38, R29, R32 ;  /* 0x000000201d261221 */ /* 0x001fe20000010000 */
[----:B------:R-:W-:-:S06]  /*2c90*/  HFMA2 R29, -RZ, RZ, 1.875, 0 ;  /* 0x3f800000ff1d7431 */ /* 0x000fcc00000001ff */
[----:B------:R0:W1:Y:S02]  /*2ca0*/  @P1 MUFU.RSQ R29, R38 ;  /* 0x00000026001d1308 */ /* 0x0000640000001400 */
[----:B0-----:R-:W-:Y:S02]  /*2cb0*/  SHF.R.S32.HI R38, RZ, 0x1f, R31 ;  /* 0x0000001fff267819 */ /* 0x001fe4000001141f */
[----:B--2---:R-:W-:Y:S02]  /*2cc0*/  SHF.L.U32 R32, R64, 0x10, RZ ;  /* 0x0000001040207819 */ /* 0x004fe400000006ff */
[----:B------:R-:W-:Y:S02]  /*2cd0*/  SHF.R.S32.HI R64, RZ, 0x1f, R83 ;  /* 0x0000001fff407819 */ /* 0x000fe40000011453 */
[----:B---3--:R-:W-:Y:S02]  /*2ce0*/  SHF.L.U32 R33, R66, 0x10, RZ ;  /* 0x0000001042217819 */ /* 0x008fe400000006ff */
[----:B-----5:R-:W-:-:S02]  /*2cf0*/  SHF.L.U32 R35, R68, 0x10, RZ ;  /* 0x0000001044237819 */ /* 0x020fc400000006ff */
[----:B------:R-:W-:Y:S01]  /*2d00*/  SHF.L.U32 R34, R70, 0x10, RZ ;  /* 0x0000001046227819 */ /* 0x000fe200000006ff */
[----:B-1----:R-:W-:Y:S06]  /*2d10*/  BRA.U UP0, `(.L_x_4105) ;  /* 0x0000001500a07547 */ /* 0x002fec000b800000 */
        /* <DEDUP_REMOVED lines=10> */
[----:B------:R-:W1:Y:S02]  /*2dc0*/  LDCU.64 UR4, c[0x0][0x380] ;  /* 0x00007000ff0477ac */ /* 0x000e640008000a00 */
[----:B------:R-:W-:-:S04]  /*2dd0*/  FMUL.FTZ R14, R14, R29 ;  /* 0x0000001d0e0e7220 */ /* 0x000fc80000410000 */
[----:B------:R-:W-:Y:S01]  /*2de0*/  FFMA.FTZ R14, R32, R14, R35 ;  /* 0x0000000e200e7223 */ /* 0x000fe20000010023 */
[----:B0-----:R-:W-:Y:S02]  /*2df0*/  IMAD R79, R66, UR10, RZ ;  /* 0x0000000a424f7c24 */ /* 0x001fe4000f8e02ff */
[----:B------:R-:W-:Y:S01]  /*2e00*/  FADD.FTZ R66, -R28, R15 ;  /* 0x0000000f1c427221 */ /* 0x000fe20000010100 */
[----:B------:R-:W-:-:S04]  /*2e10*/  IMAD.WIDE.U32 R80, R62, UR10, R80 ;  /* 0x0000000a3e507c25 */ /* 0x000fc8000f8e0050 */
[----:B------:R-:W-:Y:S01]  /*2e20*/  FMUL.FTZ R15, R66, R29 ;  /* 0x0000001d420f7220 */ /* 0x000fe20000410000 */
[----:B------:R-:W-:Y:S01]  /*2e30*/  IMAD R79, R62, UR11, R79 ;  /* 0x0000000b3e4f7c24 */ /* 0x000fe2000f8e024f */
[----:B-1----:R-:W-:Y:S02]  /*2e40*/  LEA R78, P1, R80, UR4, 0x2 ;  /* 0x00000004504e7c11 */ /* 0x002fe4000f8210ff */
[----:B------:R-:W-:Y:S02]  /*2e50*/  FFMA.FTZ R15, R33, R15, R34 ;  /* 0x0000000f210f7223 */ /* 0x000fe40000010022 */
[----:B------:R-:W-:-:S04]  /*2e60*/  IADD3 R79, PT, PT, R81, R79, RZ ;  /* 0x0000004f514f7210 */ /* 0x000fc80007ffe0ff */
[----:B------:R-:W-:-:S05]  /*2e70*/  LEA.HI.X R79, R80, UR5, R79, 0x2, P1 ;  /* 0x00000005504f7c11 */ /* 0x000fca00088f144f */
[----:B------:R0:W-:Y:S02]  /*2e80*/  STG.E.64 desc[UR6][R78.64], R14 ;  /* 0x0000000e4e007986 */ /* 0x0001e4000c101b06 */
.L_x_4107:
[----:B------:R-:W-:Y:S05]  /*2e90*/  BSYNC.RECONVERGENT B1 ;  /* 0x0000000000017941 */ /* 0x000fea0003800200 */
.L_x_4106:
[----:B------:R-:W-:Y:S01]  /*2ea0*/  ISETP.GE.U32.AND P2, PT, R83, UR8, PT ;  /* 0x0000000853007c0c */ /* 0x000fe2000bf46070 */
[----:B------:R-:W-:Y:S01]  /*2eb0*/  BSSY.RECONVERGENT B1, `(.L_x_4108) ;  /* 0x000001a000017945 */ /* 0x000fe20003800200 */
[----:B------:R-:W-:Y:S02]  /*2ec0*/  ISETP.GE.U32.AND P3, PT, R9, UR8, PT ;  /* 0x0000000809007c0c */ /* 0x000fe4000bf66070 */
[----:B------:R-:W-:Y:S02]  /*2ed0*/  ISETP.GE.AND.EX P2, PT, R64, UR9, PT, P2 ;  /* 0x0000000940007c0c */ /* 0x000fe4000bf46320 */
[----:B------:R-:W-:Y:S02]  /*2ee0*/  ISETP.GE.U32.AND P4, PT, R10, UR8, PT ;  /* 0x000000080a007c0c */ /* 0x000fe4000bf86070 */
[----:B------:R-:W-:Y:S02]  /*2ef0*/  ISETP.GE.U32.AND P1, PT, R11, UR8, PT ;  /* 0x000000080b007c0c */ /* 0x000fe4000bf26070 */
[----:B------:R-:W-:-:S02]  /*2f00*/  ISETP.GE.AND.EX P3, PT, R61, UR9, PT, P3 ;  /* 0x000000093d007c0c */ /* 0x000fc4000bf66330 */
[----:B------:R-:W-:Y:S02]  /*2f10*/  ISETP.GE.AND.EX P4, PT, R63, UR9, PT, P4 ;  /* 0x000000093f007c0c */ /* 0x000fe4000bf86340 */
[----:B------:R-:W-:-:S03]  /*2f20*/  ISETP.GE.AND.EX P1, PT, R65, UR9, PT, P1 ;  /* 0x0000000941007c0c */ /* 0x000fc6000bf26310 */
[----:B------:R-:W-:Y:S10]  /*2f30*/  @P2 BRA `(.L_x_4109) ;  /* 0x0000000000442947 */ /* 0x000ff40003800000 */
[----:B------:R-:W1:Y:S01]  /*2f40*/  LDCU.64 UR4, c[0x0][0x3e0] ;  /* 0x00007c00ff0477ac */ /* 0x000e620008000a00 */
[----:B0-----:R-:W-:Y:S01]  /*2f50*/  MOV R14, R74 ;  /* 0x0000004a000e7202 */ /* 0x001fe20000000f00 */
[----:B------:R-:W-:Y:S01]  /*2f60*/  FADD.FTZ R16, -R28, R16 ;  /* 0x000000101c107221 */ /* 0x000fe20000010100 */
[----:B------:R-:W-:Y:S01]  /*2f70*/  MOV R15, R77 ;  /* 0x0000004d000f7202 */ /* 0x000fe20000000f00 */
[----:B------:R-:W0:Y:S01]  /*2f80*/  LDCU.64 UR10, c[0x0][0x380] ;  /* 0x00007000ff0a77ac */ /* 0x000e220008000a00 */
[----:B-1----:R-:W-:Y:S02]  /*2f90*/  IMAD R64, R64, UR4, RZ ;  /* 0x0000000440407c24 */ /* 0x002fe4000f8e02ff */
[----:B------:R-:W-:-:S04]  /*2fa0*/  IMAD.WIDE.U32 R14, R83, UR4, R14 ;  /* 0x00000004530e7c25 */ /* 0x000fc8000f8e000e */
[----:B------:R-:W-:Y:S01]  /*2fb0*/  IMAD R79, R83, UR5, R64 ;  /* 0x00000005534f7c24 */ /* 0x000fe2000f8e0240 */
[----:B0-----:R-:W-:Y:S01]  /*2fc0*/  LEA R78, P2, R14, UR10, 0x2 ;  /* 0x0000000a0e4e7c11 */ /* 0x001fe2000f8410ff */
[----:B------:R-:W-:-:S03]  /*2fd0*/  FADD.FTZ R64, -R28, R17 ;  /* 0x000000111c407221 */ /* 0x000fc60000010100 */
[----:B------:R-:W-:Y:S01]  /*2fe0*/  IADD3 R79, PT, PT, R15, R79, RZ ;  /* 0x0000004f0f4f7210 */ /* 0x000fe20007ffe0ff */
[----:B------:R-:W-:-:S03]  /*2ff0*/  FMUL.FTZ R15, R64, R29 ;  /* 0x0000001d400f7220 */ /* 0x000fc60000410000 */
[----:B------:R-:W-:Y:S01]  /*3000*/  LEA.HI.X R79, R14, UR11, R79, 0x2, P2 ;  /* 0x0000000b0e4f7c11 */ /* 0x000fe200090f144f */
[----:B------:R-:W-:Y:S01]  /*3010*/  FMUL.FTZ R14, R16, R29 ;  /* 0x0000001d100e7220 */ /* 0x000fe20000410000 */
[----:B------:R-:W-:-:S03]  /*3020*/  FFMA.FTZ R15, R33, R15, R34 ;  /* 0x0000000f210f7223 */ /* 0x000fc60000010022 */
[----:B------:R-:W-:-:S05]  /*3030*/  FFMA.FTZ R14, R32, R14, R35 ;  /* 0x0000000e200e7223 */ /* 0x000fca0000010023 */
[----:B------:R1:W-:Y:S02]  /*3040*/  STG.E.64 desc[UR6][R78.64], R14 ;  /* 0x0000000e4e007986 */ /* 0x0003e4000c101b06 */
.L_x_4109:
[----:B------:R-:W-:Y:S05]  /*3050*/  BSYNC.RECONVERGENT B1 ;  /* 0x0000000000017941 */ /* 0x000fea0003800200 */
.L_x_4108:
[----:B------:R-:W-:Y:S04]  /*3060*/  BSSY.RECONVERGENT B1, `(.L_x_4110) ;  /* 0x0000013000017945 */ /* 0x000fe80003800200 */
[----:B------:R-:W-:Y:S05]  /*3070*/  @P3 BRA `(.L_x_4111) ;  /* 0x0000000000443947 */ /* 0x000fea0003800000 */
[----:B------:R-:W2:Y:S01]  /*3080*/  LDCU.64 UR4, c[0x0][0x3e0] ;  /* 0x00007c00ff0477ac */ /* 0x000ea20008000a00 */
[----:B01----:R-:W-:Y:S01]  /*3090*/  MOV R14, R74 ;  /* 0x0000004a000e7202 */ /* 0x003fe20000000f00 */
[C---:B------:R-:W-:Y:S01]  /*30a0*/  FADD.FTZ R46, -R28.reuse, R46 ;  /* 0x0000002e1c2e7221 */ /* 0x040fe20000010100 */
[----:B------:R-:W-:Y:S01]  /*30b0*/  MOV R15, R77 ;  /* 0x0000004d000f7202 */ /* 0x000fe20000000f00 */
[----:B------:R-:W0:Y:S01]  /*30c0*/  LDCU.64 UR10, c[0x0][0x380] ;  /* 0x00007000ff0a77ac */ /* 0x000e220008000a00 */
[----:B------:R-:W-:Y:S01]  /*30d0*/  FADD.FTZ R64, -R28, R47 ;  /* 0x0000002f1c407221 */ /* 0x000fe20000010100 */
[----:B--2---:R-:W-:Y:S02]  /*30e0*/  IMAD R16, R61, UR4, RZ ;  /* 0x000000043d107c24 */ /* 0x004fe4000f8e02ff */
[----:B------:R-:W-:-:S04]  /*30f0*/  IMAD.WIDE.U32 R14, R9, UR4, R14 ;  /* 0x00000004090e7c25 */ /* 0x000fc8000f8e000e */
[----:B------:R-:W-:Y:S01]  /*3100*/  IMAD R17, R9, UR5, R16 ;  /* 0x0000000509117c24 */ /* 0x000fe2000f8e0210 */
[----:B0-----:R-:W-:-:S04]  /*3110*/  LEA R16, P2, R14, UR10, 0x2 ;  /* 0x0000000a0e107c11 */ /* 0x001fc8000f8410ff */
[----:B------:R-:W-:Y:S01]  /*3120*/  IADD3 R17, PT, PT, R15, R17, RZ ;  /* 0x000000110f117210 */ /* 0x000fe20007ffe0ff */
[----:B------:R-:W-:-:S03]  /*3130*/  FMUL.FTZ R15, R64, R29 ;  /* 0x0000001d400f7220 */ /* 0x000fc60000410000 */
[----:B------:R-:W-:Y:S01]  /*3140*/  LEA.HI.X R17, R14, UR11, R17, 0x2, P2 ;  /* 0x0000000b0e117c11 */ /* 0x000fe200090f1411 */
[----:B------:R-:W-:Y:S01]  /*3150*/  FMUL.FTZ R14, R46, R29 ;  /* 0x0000001d2e0e7220 */ /* 0x000fe20000410000 */
[----:B------:R-:W-:-:S03]  /*3160*/  FFMA.FTZ R15, R33, R15, R34 ;  /* 0x0000000f210f7223 */ /* 0x000fc60000010022 */
[----:B------:R-:W-:-:S05]  /*3170*/  FFMA.FTZ R14, R32, R14, R35 ;  /* 0x0000000e200e7223 */ /* 0x000fca0000010023 */
[----:B------:R2:W-:Y:S02]  /*3180*/  STG.E.64 desc[UR6][R16.64], R14 ;  /* 0x0000000e10007986 */ /* 0x0005e4000c101b06 */
.L_x_4111:
[----:B------:R-:W-:Y:S05]  /*3190*/  BSYNC.RECONVERGENT B1 ;  /* 0x0000000000017941 */ /* 0x000fea0003800200 */
.L_x_4110:
[----:B------:R-:W-:Y:S01]  /*31a0*/  BSSY.RECONVERGENT B1, `(.L_x_4112) ;  /* 0x0000015000017945 */ /* 0x000fe20003800200 */
[C---:B------:R-:W-:Y:S02]  /*31b0*/  IADD3 R47, PT, PT, R62.reuse, 0x28, RZ ;  /* 0x000000283e2f7810 */ /* 0x040fe40007ffe0ff */
[----:B------:R-:W-:Y:S01]  /*31c0*/  IADD3 R46, PT, PT, R62, 0x48, RZ ;  /* 0x000000483e2e7810 */ /* 0x000fe20007ffe0ff */
[----:B------:R-:W-:Y:S06]  /*31d0*/  @P4 BRA `(.L_x_4113) ;  /* 0x0000000000444947 */ /* 0x000fec0003800000 */
[----:B------:R-:W3:Y:S01]  /*31e0*/  LDCU.64 UR4, c[0x0][0x3e0] ;  /* 0x00007c00ff0477ac */ /* 0x000ee20008000a00 */
[----:B012---:R-:W-:Y:S01]  /*31f0*/  MOV R14, R74 ;  /* 0x0000004a000e7202 */ /* 0x007fe20000000f00 */
[C---:B------:R-:W-:Y:S01]  /*3200*/  FADD.FTZ R26, -R28.reuse, R26 ;  /* 0x0000001a1c1a7221 */ /* 0x040fe20000010100 */
[----:B------:R-:W-:Y:S01]  /*3210*/  MOV R15, R77 ;  /* 0x0000004d000f7202 */ /* 0x000fe20000000f00 */
[----:B------:R-:W0:Y:S01]  /*3220*/  LDCU.64 UR10, c[0x0][0x380] ;  /* 0x00007000ff0a77ac */ /* 0x000e220008000a00 */
[----:B------:R-:W-:Y:S01]  /*3230*/  FADD.FTZ R64, -R28, R27 ;  /* 0x0000001b1c407221 */ /* 0x000fe20000010100 */
[----:B---3--:R-:W-:Y:S02]  /*3240*/  IMAD R17, R63, UR4, RZ ;  /* 0x000000043f117c24 */ /* 0x008fe4000f8e02ff */
        /* <DEDUP_REMOVED lines=10> */
.L_x_4113:
[----:B------:R-:W-:Y:S05]  /*32f0*/  BSYNC.RECONVERGENT B1 ;  /* 0x0000000000017941 */ /* 0x000fea0003800200 */
.L_x_4112:
[----:B------:R-:W-:Y:S04]  /*3300*/  BSSY.RECONVERGENT B1, `(.L_x_4114) ;  /* 0x0000013000017945 */ /* 0x000fe80003800200 */
[----:B------:R-:W-:Y:S05]  /*3310*/  @P1 BRA `(.L_x_4115) ;  /* 0x0000000000441947 */ /* 0x000fea0003800000 */
[----:B------:R-:W4:Y:S01]  /*3320*/  LDCU.64 UR4, c[0x0][0x3e0] ;  /* 0x00007c00ff0477ac */ /* 0x000f220008000a00 */
[----:B0123--:R-:W-:Y:S01]  /*3330*/  MOV R14, R74 ;  /* 0x0000004a000e7202 */ /* 0x00ffe20000000f00 */
[C---:B------:R-:W-:Y:S01]  /*3340*/  FADD.FTZ R40, -R28.reuse, R40 ;  /* 0x000000281c287221 */ /* 0x040fe20000010100 */
[----:B------:R-:W-:Y:S01]  /*3350*/  MOV R15, R77 ;  /* 0x0000004d000f7202 */ /* 0x000fe20000000f00 */
[----:B------:R-:W0:Y:S01]  /*3360*/  LDCU.64 UR10, c[0x0][0x380] ;  /* 0x00007000ff0a77ac */ /* 0x000e220008000a00 */
[----:B------:R-:W-:Y:S01]  /*3370*/  FADD.FTZ R26, -R28, R41 ;  /* 0x000000291c1a7221 */ /* 0x000fe20000010100 */
[----:B------:R-:W-:Y:S01]  /*3380*/  FMUL.FTZ R40, R40, R29 ;  /* 0x0000001d28287220 */ /* 0x000fe20000410000 */
[----:B----4-:R-:W-:Y:S02]  /*3390*/  IMAD R16, R65, UR4, RZ ;  /* 0x0000000441107c24 */ /* 0x010fe4000f8e02ff */
[----:B------:R-:W-:-:S04]  /*33a0*/  IMAD.WIDE.U32 R14, R11, UR4, R14 ;  /* 0x000000040b0e7c25 */ /* 0x000fc8000f8e000e */
[----:B------:R-:W-:Y:S01]  /*33b0*/  IMAD R17, R11, UR5, R16 ;  /* 0x000000050b117c24 */ /* 0x000fe2000f8e0210 */
[----:B0-----:R-:W-:-:S04]  /*33c0*/  LEA R16, P1, R14, UR10, 0x2 ;  /* 0x0000000a0e107c11 */ /* 0x001fc8000f8210ff */
[----:B------:R-:W-:Y:S01]  /*33d0*/  IADD3 R17, PT, PT, R15, R17, RZ ;  /* 0x000000110f117210 */ /* 0x000fe20007ffe0ff */
[----:B------:R-:W-:-:S03]  /*33e0*/  FMUL.FTZ R15, R26, R29 ;  /* 0x0000001d1a0f7220 */ /* 0x000fc60000410000 */
[----:B------:R-:W-:Y:S01]  /*33f0*/  LEA.HI.X R17, R14, UR11, R17, 0x2, P1 ;  /* 0x0000000b0e117c11 */ /* 0x000fe200088f1411 */
[----:B------:R-:W-:Y:S01]  /*3400*/  FFMA.FTZ R14, R32, R40, R35 ;  /* 0x00000028200e7223 */ /* 0x000fe20000010023 */
[----:B------:R-:W-:-:S05]  /*3410*/  FFMA.FTZ R15, R33, R15, R34 ;  /* 0x0000000f210f7223 */ /* 0x000fca0000010022 */
[----:B------:R4:W-:Y:S02]  /*3420*/  STG.E.64 desc[UR6][R16.64], R14 ;  /* 0x0000000e10007986 */ /* 0x0009e4000c101b06 */
.L_x_4115:
[----:B------:R-:W-:Y:S05]  /*3430*/  BSYNC.RECONVERGENT B1 ;  /* 0x0000000000017941 */ /* 0x000fea0003800200 */
.L_x_4114:
[----:B------:R-:W-:Y:S01]  /*3440*/  ISETP.GE.U32.AND P4, PT, R47, UR8, PT ;  /* 0x000000082f007c0c */ /* 0x000fe2000bf86070 */
[----:B------:R-:W-:Y:S01]  /*3450*/  BSSY.RECONVERGENT B1, `(.L_x_4116) ;  /* 0x0000021000017945 */ /* 0x000fe20003800200 */
[----:B01234-:R-:W-:Y:S02]  /*3460*/  SHF.R.S32.HI R14, RZ, 0x1f, R47 ;  /* 0x0000001fff0e7819 */ /* 0x01ffe4000001142f */
[----:B------:R-:W-:Y:S02]  /*3470*/  IADD3 R27, PT, PT, R62, 0x50, RZ ;  /* 0x000000503e1b7810 */ /* 0x000fe40007ffe0ff */
[----:B------:R-:W-:Y:S02]  /*3480*/  ISETP.GE.AND.EX P4, PT, R14, UR9, PT, P4 ;  /* 0x000000090e007c0c */ /* 0x000fe4000bf86340 */
[----:B------:R-:W-:Y:S02]  /*3490*/  ISETP.GE.U32.AND P1, PT, R12, UR8, PT ;  /* 0x000000080c007c0c */ /* 0x000fe4000bf26070 */
[----:B------:R-:W-:-:S02]  /*34a0*/  ISETP.GE.U32.AND P6, PT, R13, UR8, PT ;  /* 0x000000080d007c0c */ /* 0x000fc4000bfc6070 */
[----:B------:R-:W-:Y:S02]  /*34b0*/  ISETP.GE.U32.AND P2, PT, R31, UR8, PT ;  /* 0x000000081f007c0c */ /* 0x000fe4000bf46070 */
[----:B------:R-:W-:Y:S02]  /*34c0*/  ISETP.GE.U32.AND P3, PT, R46, UR8, PT ;  /* 0x000000082e007c0c */ /* 0x000fe4000bf66070 */
[----:B------:R-:W-:Y:S02]  /*34d0*/  SHF.R.S32.HI R26, RZ, 0x1f, R46 ;  /* 0x0000001fff1a7819 */ /* 0x000fe4000001142e */
[----:B------:R-:W-:Y:S02]  /*34e0*/  ISETP.GE.U32.AND P5, PT, R27, UR8, PT ;  /* 0x000000081b007c0c */ /* 0x000fe4000bfa6070 */
[----:B------:R-:W-:Y:S02]  /*34f0*/  ISETP.GE.AND.EX P1, PT, R67, UR9, PT, P1 ;  /* 0x0000000943007c0c */ /* 0x000fe4000bf26310 */
[----:B------:R-:W-:-:S02]  /*3500*/  ISETP.GE.AND.EX P6, PT, R69, UR9, PT, P6 ;  /* 0x0000000945007c0c */ /* 0x000fc4000bfc6360 */
[----:B------:R-:W-:Y:S02]  /*3510*/  ISETP.GE.AND.EX P2, PT, R38, UR9, PT, P2 ;  /* 0x0000000926007c0c */ /* 0x000fe4000bf46320 */
[----:B------:R-:W-:Y:S02]  /*3520*/  ISETP.GE.AND.EX P3, PT, R26, UR9, PT, P3 ;  /* 0x000000091a007c0c */ /* 0x000fe4000bf66330 */
[----:B------:R-:W-:Y:S01]  /*3530*/  IADD3 R62, PT, PT, R62, 0x78, RZ ;  /* 0x000000783e3e7810 */ /* 0x000fe20007ffe0ff */
[----:B------:R-:W-:Y:S10]  /*3540*/  @P4 BRA `(.L_x_4117) ;  /* 0x0000000000444947 */ /* 0x000ff40003800000 */
[----:B------:R-:W0:Y:S01]  /*3550*/  LDCU.64 UR4, c[0x0][0x3e0] ;  /* 0x00007c00ff0477ac */ /* 0x000e220008000a00 */
[----:B------:R-:W-:Y:S01]  /*3560*/  MOV R16, R74 ;  /* 0x0000004a00107202 */ /* 0x000fe20000000f00 */
[C---:B------:R-:W-:Y:S01]  /*3570*/  FADD.FTZ R18, -R28.reuse, R18 ;  /* 0x000000121c127221 */ /* 0x040fe20000010100 */
[----:B------:R-:W-:Y:S01]  /*3580*/  MOV R17, R77 ;  /* 0x0000004d00117202 */ /* 0x000fe20000000f00 */
[----:B------:R-:W1:Y:S01]  /*3590*/  LDCU.64 UR10, c[0x0][0x380] ;  /* 0x00007000ff0a77ac */ /* 0x000e620008000a00 */
[----:B------:R-:W-:-:S04]  /*35a0*/  FADD.FTZ R40, -R28, R19 ;  /* 0x000000131c287221 */ /* 0x000fc80000010100 */
[----:B------:R-:W-:-:S04]  /*35b0*/  FMUL.FTZ R15, R40, R29 ;  /* 0x0000001d280f7220 */ /* 0x000fc80000410000 */
[----:B------:R-:W-:Y:S01]  /*35c0*/  FFMA.FTZ R15, R33, R15, R34 ;  /* 0x0000000f210f7223 */ /* 0x000fe20000010022 */
[----:B0-----:R-:W-:Y:S02]  /*35d0*/  IMAD R14, R14, UR4, RZ ;  /* 0x000000040e0e7c24 */ /* 0x001fe4000f8e02ff */
[----:B------:R-:W-:-:S04]  /*35e0*/  IMAD.WIDE.U32 R16, R47, UR4, R16 ;  /* 0x000000042f107c25 */ /* 0x000fc8000f8e0010 */
[----:B------:R-:W-:Y:S02]  /*35f0*/  IMAD R47, R47, UR5, R14 ;  /* 0x000000052f2f7c24 */ /* 0x000fe4000f8e020e */
[----:B------:R-:W-:Y:S01]  /*3600*/  FMUL.FTZ R14, R18, R29 ;  /* 0x0000001d120e7220 */ /* 0x000fe20000410000 */
[----:B-1----:R-:W-:Y:S02]  /*3610*/  LEA R18, P4, R16, UR10, 0x2 ;  /* 0x0000000a10127c11 */ /* 0x002fe4000f8810ff */
[----:B------:R-:W-:Y:S01]  /*3620*/  IADD3 R47, PT, PT, R17, R47, RZ ;  /* 0x0000002f112f7210 */ /* 0x000fe20007ffe0ff */
[----:B------:R-:W-:-:S03]  /*3630*/  FFMA.FTZ R14, R32, R14, R35 ;  /* 0x0000000e200e7223 */ /* 0x000fc60000010023 */
[----:B------:R-:W-:-:S05]  /*3640*/  LEA.HI.X R19, R16, UR11, R47, 0x2, P4 ;  /* 0x0000000b10137c11 */ /* 0x000fca000a0f142f */
[----:B------:R0:W-:Y:S02]  /*3650*/  STG.E.64 desc[UR6][R18.64], R14 ;  /* 0x0000000e12007986 */ /* 0x0001e4000c101b06 */
.L_x_4117:
[----:B------:R-:W-:Y:S05]  /*3660*/  BSYNC.RECONVERGENT B1 ;  /* 0x0000000000017941 */ /* 0x000fea0003800200 */
.L_x_4116:
[----:B------:R-:W-:Y:S04]  /*3670*/  BSSY.RECONVERGENT B1, `(.L_x_4118) ;  /* 0x0000013000017945 */ /* 0x000fe80003800200 */
[----:B------:R-:W-:Y:S05]  /*3680*/  @P1 BRA `(.L_x_4119) ;  /* 0x0000000000441947 */ /* 0x000fea0003800000 */
[----:B------:R-:W1:Y:S01]  /*3690*/  LDCU.64 UR4, c[0x0][0x3e0] ;  /* 0x00007c00ff0477ac */ /* 0x000e620008000a00 */
[----:B------:R-:W-:Y:S01]  /*36a0*/  MOV R16, R74 ;  /* 0x0000004a00107202 */ /* 0x000fe20000000f00 */
[C---:B------:R-:W-:Y:S01]  /*36b0*/  FADD.FTZ R42, -R28.reuse, R42 ;  /* 0x0000002a1c2a7221 */ /* 0x040fe20000010100 */
[----:B------:R-:W-:Y:S01]  /*36c0*/  MOV R17, R77 ;  /* 0x0000004d00117202 */ /* 0x000fe20000000f00 */
[----:B------:R-:W2:Y:S01]  /*36d0*/  LDCU.64 UR10, c[0x0][0x380] ;  /* 0x00007000ff0a77ac */ /* 0x000ea20008000a00 */
[----:B------:R-:W-:Y:S01]  /*36e0*/  FADD.FTZ R40, -R28, R43 ;  /* 0x0000002b1c287221 */ /* 0x000fe20000010100 */
[----:B0-----:R-:W-:-:S04]  /*36f0*/  FMUL.FTZ R14, R42, R29 ;  /* 0x0000001d2a0e7220 */ /* 0x001fc80000410000 */
[----:B------:R-:W-:Y:S01]  /*3700*/  FFMA.FTZ R14, R32, R14, R35 ;  /* 0x0000000e200e7223 */ /* 0x000fe20000010023 */
[----:B-1----:R-:W-:Y:S02]  /*3710*/  IMAD R15, R67, UR4, RZ ;  /* 0x00000004430f7c24 */ /* 0x002fe4000f8e02ff */
[----:B------:R-:W-:-:S04]  /*3720*/  IMAD.WIDE.U32 R16, R12, UR4, R16 ;  /* 0x000000040c107c25 */ /* 0x000fc8000f8e0010 */
[----:B------:R-:W-:Y:S01]  /*3730*/  IMAD R15, R12, UR5, R15 ;  /* 0x000000050c0f7c24 */ /* 0x000fe2000f8e020f */
[----:B--2---:R-:W-:-:S04]  /*3740*/  LEA R18, P1, R16, UR10, 0x2 ;  /* 0x0000000a10127c11 */ /* 0x004fc8000f8210ff */
[----:B------:R-:W-:Y:S01]  /*3750*/  IADD3 R17, PT, PT, R17, R15, RZ ;  /* 0x0000000f11117210 */ /* 0x000fe20007ffe0ff */
[----:B------:R-:W-:-:S03]  /*3760*/  FMUL.FTZ R15, R40, R29 ;  /* 0x0000001d280f7220 */ /* 0x000fc60000410000 */
[----:B------:R-:W-:Y:S01]  /*3770*/  LEA.HI.X R19, R16, UR11, R17, 0x2, P1 ;  /* 0x0000000b10137c11 */ /* 0x000fe200088f1411 */
[----:B------:R-:W-:-:S05]  /*3780*/  FFMA.FTZ R15, R33, R15, R34 ;  /* 0x0000000f210f7223 */ /* 0x000fca0000010022 */
[----:B------:R1:W-:Y:S02]  /*3790*/  STG.E.64 desc[UR6][R18.64], R14 ;  /* 0x0000000e12007986 */ /* 0x0003e4000c101b06 */
.L_x_4119:
[----:B------:R-:W-:Y:S05]  /*37a0*/  BSYNC.RECONVERGENT B1 ;  /* 0x0000000000017941 */ /* 0x000fea0003800200 */
.L_x_4118:
[----:B------:R-:W-:Y:S04]  /*37b0*/  BSSY.RECONVERGENT B1, `(.L_x_4120) ;  /* 0x0000013000017945 */ /* 0x000fe80003800200 */
[----:B------:R-:W-:Y:S05]  /*37c0*/  @P6 BRA `(.L_x_4121) ;  /* 0x0000000000446947 */ /* 0x000fea0003800000 */
[----:B------:R-:W0:Y:S01]  /*37d0*/  LDCU.64 UR4, c[0x0][0x3e0] ;  /* 0x00007c00ff0477ac */ /* 0x000e220008000a00 */
[----:B------:R-:W-:Y:S01]  /*37e0*/  MOV R16, R74 ;  /* 0x0000004a00107202 */ /* 0x000fe20000000f00 */
[C---:B------:R-:W-:Y:S01]  /*37f0*/  FADD.FTZ R44, -R28.reuse, R44 ;  /* 0x0000002c1c2c7221 */ /* 0x040fe20000010100 */
[----:B------:R-:W-:Y:S01]  /*3800*/  MOV R17, R77 ;  /* 0x0000004d00117202 */ /* 0x000fe20000000f00 */
[----:B------:R-:W2:Y:S01]  /*3810*/  LDCU.64 UR10, c[0x0][0x380] ;  /* 0x00007000ff0a77ac */ /* 0x000ea20008000a00 */
[----:B------:R-:W-:Y:S01]  /*3820*/  FADD.FTZ R40, -R28, R45 ;  /* 0x0000002d1c287221 */ /* 0x000fe20000010100 */
[----:B01----:R-:W-:Y:S02]  /*3830*/  IMAD R14, R69, UR4, RZ ;  /* 0x00000004450e7c24 */ /* 0x003fe4000f8e02ff */
[----:B------:R-:W-:-:S04]  /*3840*/  IMAD.WIDE.U32 R16, R13, UR4, R16 ;  /* 0x000000040d107c25 */ /* 0x000fc8000f8e0010 */
[----:B------:R-:W-:Y:S02]  /*3850*/  IMAD R15, R13, UR5, R14 ;  /* 0x000000050d0f7c24 */ /* 0x000fe4000f8e020e */
[----:B------:R-:W-:Y:S01]  /*3860*/  FMUL.FTZ R14, R44, R29 ;  /* 0x0000001d2c0e7220 */ /* 0x000fe20000410000 */
[----:B--2---:R-:W-:Y:S02]  /*3870*/  LEA R18, P1, R16, UR10, 0x2 ;  /* 0x0000000a10127c11 */ /* 0x004fe4000f8210ff */
[----:B------:R-:W-:Y:S01]  /*3880*/  IADD3 R17, PT, PT, R17, R15, RZ ;  /* 0x0000000f11117210 */ /* 0x000fe20007ffe0ff */
[----:B------:R-:W-:Y:S01]  /*3890*/  FMUL.FTZ R15, R40, R29 ;  /* 0x0000001d280f7220 */ /* 0x000fe20000410000 */
[----:B------:R-:W-:Y:S02]  /*38a0*/  FFMA.FTZ R14, R32, R14, R35 ;  /* 0x0000000e200e7223 */ /* 0x000fe40000010023 */
[----:B------:R-:W-:Y:S01]  /*38b0*/  LEA.HI.X R19, R16, UR11, R17, 0x2, P1 ;  /* 0x0000000b10137c11 */ /* 0x000fe200088f1411 */
[----:B------:R-:W-:-:S05]  /*38c0*/  FFMA.FTZ R15, R33, R15, R34 ;  /* 0x0000000f210f7223 */ /* 0x000fca0000010022 */
[----:B------:R2:W-:Y:S02]  /*38d0*/  STG.E.64 desc[UR6][R18.64], R14 ;  /* 0x0000000e12007986 */ /* 0x0005e4000c101b06 */
.L_x_4121:
[----:B------:R-:W-:Y:S05]  /*38e0*/  BSYNC.RECONVERGENT B1 ;  /* 0x0000000000017941 */ /* 0x000fea0003800200 */
.L_x_4120:
[----:B------:R-:W-:Y:S04]  /*38f0*/  BSSY.RECONVERGENT B1, `(.L_x_4122) ;  /* 0x0000013000017945 */ /* 0x000fe80003800200 */
[----:B------:R-:W-:Y:S05]  /*3900*/  @P2 BRA `(.L_x_4123) ;  /* 0x0000000000442947 */ /* 0x000fea0003800000 */
[----:B------:R-:W3:Y:S01]  /*3910*/  LDCU.64 UR4, c[0x0][0x3e0] ;  /* 0x00007c00ff0477ac */ /* 0x000ee20008000a00 */
[----:B012---:R-:W-:Y:S01]  /*3920*/  MOV R14, R74 ;  /* 0x0000004a000e7202 */ /* 0x007fe20000000f00 */
[----:B------:R-:W-:Y:S01]  /*3930*/  FADD.FTZ R20, -R28, R20 ;  /* 0x000000141c147221 */ /* 0x000fe20000010100 */
[----:B------:R-:W-:Y:S01]  /*3940*/  MOV R15, R77 ;  /* 0x0000004d000f7202 */ /* 0x000fe20000000f00 */
[----:B------:R-:W0:Y:S02]  /*3950*/  LDCU.64 UR10, c[0x0][0x380] ;  /* 0x00007000ff0a77ac */ /* 0x000e240008000a00 */
[----:B------:R-:W-:-:S04]  /*3960*/  FMUL.FTZ R16, R20, R29 ;  /* 0x0000001d14107220 */ /* 0x000fc80000410000 */
[----:B------:R-:W-:Y:S01]  /*3970*/  FFMA.FTZ R16, R32, R16, R35 ;  /* 0x0000001020107223 */ /* 0x000fe20000010023 */
[----:B---3--:R-:W-:Y:S02]  /*3980*/  IMAD R38, R38, UR4, RZ ;  /* 0x0000000426267c24 */ /* 0x008fe4000f8e02ff */
[----:B------:R-:W-:-:S04]  /*3990*/  IMAD.WIDE.U32 R14, R31, UR4, R14 ;  /* 0x000000041f0e7c25 */ /* 0x000fc8000f8e000e */
[----:B------:R-:W-:Y:S02]  /*39a0*/  IMAD R31, R31, UR5, R38 ;  /* 0x000000051f1f7c24 */ /* 0x000fe4000f8e0226 */
[----:B------:R-:W-:Y:S01]  /*39b0*/  FADD.FTZ R38, -R28, R21 ;  /* 0x000000151c267221 */ /* 0x000fe20000010100 */
[----:B0-----:R-:W-:Y:S02]  /*39c0*/  LEA R18, P1, R14, UR10, 0x2 ;  /* 0x0000000a0e127c11 */ /* 0x001fe4000f8210ff */
[----:B------:R-:W-:Y:S01]  /*39d0*/  IADD3 R31, PT, PT, R15, R31, RZ ;  /* 0x0000001f0f1f7210 */ /* 0x000fe20007ffe0ff */
[----:B------:R-:W-:-:S03]  /*39e0*/  FMUL.FTZ R17, R38, R29 ;  /* 0x0000001d26117220 */ /* 0x000fc60000410000 */
[----:B------:R-:W-:Y:S01]  /*39f0*/  LEA.HI.X R19, R14, UR11, R31, 0x2, P1 ;  /* 0x0000000b0e137c11 */ /* 0x000fe200088f141f */
[----:B------:R-:W-:-:S05]  /*3a00*/  FFMA.FTZ R17, R33, R17, R34 ;  /* 0x0000001121117223 */ /* 0x000fca0000010022 */
[----:B------:R3:W-:Y:S02]  /*3a10*/  STG.E.64 desc[UR6][R18.64], R16 ;  /* 0x0000001012007986 */ /* 0x0007e4000c101b06 */
.L_x_4123:
[----:B------:R-:W-:Y:S05]  /*3a20*/  BSYNC.RECONVERGENT B1 ;  /* 0x0000000000017941 */ /* 0x000fea0003800200 */
.L_x_4122:
[----:B------:R-:W-:Y:S04]  /*3a30*/  BSSY.RECONVERGENT B1, `(.L_x_4124) ;  /* 0x0000013000017945 */ /* 0x000fe80003800200 */
[----:B------:R-:W-:Y:S05]  /*3a40*/  @P3 BRA `(.L_x_4125) ;  /* 0x0000000000443947 */ /* 0x000fea0003800000 */
[----:B------:R-:W4:Y:S01]  /*3a50*/  LDCU.64 UR4, c[0x0][0x3e0] ;  /* 0x00007c00ff0477ac */ /* 0x000f220008000a00 */
[----:B012---:R-:W-:Y:S01]  /*3a60*/  MOV R14, R74 ;  /* 0x0000004a000e7202 */ /* 0x007fe20000000f00 */
[C---:B------:R-:W-:Y:S01]  /*3a70*/  FADD.FTZ R22, -R28.reuse, R22 ;  /* 0x000000161c167221 */ /* 0x040fe20000010100 */
[----:B------:R-:W-:Y:S01]  /*3a80*/  MOV R15, R77 ;  /* 0x0000004d000f7202 */ /* 0x000fe20000000f00 */
[----:B------:R-:W0:Y:S01]  /*3a90*/  LDCU.64 UR10, c[0x0][0x380] ;  /* 0x00007000ff0a77ac */ /* 0x000e220008000a00 */
[----:B------:R-:W-:Y:S01]  /*3aa0*/  FADD.FTZ R20, -R28, R23 ;  /* 0x000000171c147221 */ /* 0x000fe20000010100 */
[----:B---3--:R-:W-:-:S03]  /*3ab0*/  FMUL.FTZ R18, R22, R29 ;  /* 0x0000001d16127220 */ /* 0x008fc60000410000 */
[----:B------:R-:W-:Y:S01]  /*3ac0*/  FMUL.FTZ R19, R20, R29 ;  /* 0x0000001d14137220 */ /* 0x000fe20000410000 */
[----:B------:R-:W-:-:S03]  /*3ad0*/  FFMA.FTZ R18, R32, R18, R35 ;  /* 0x0000001220127223 */ /* 0x000fc60000010023 */
[----:B------:R-:W-:Y:S01]  /*3ae0*/  FFMA.FTZ R19, R33, R19, R34 ;  /* 0x0000001321137223 */ /* 0x000fe20000010022 */
[----:B----4-:R-:W-:Y:S02]  /*3af0*/  IMAD R17, R26, UR4, RZ ;  /* 0x000000041a117c24 */ /* 0x010fe4000f8e02ff */
[----:B------:R-:W-:-:S04]  /*3b00*/  IMAD.WIDE.U32 R14, R46, UR4, R14 ;  /* 0x000000042e0e7c25 */ /* 0x000fc8000f8e000e */
[----:B------:R-:W-:Y:S01]  /*3b10*/  IMAD R17, R46, UR5, R17 ;  /* 0x000000052e117c24 */ /* 0x000fe2000f8e0211 */
[----:B0-----:R-:W-:-:S04]  /*3b20*/  LEA R16, P1, R14, UR10, 0x2 ;  /* 0x0000000a0e107c11 */ /* 0x001fc8000f8210ff */
[----:B------:R-:W-:-:S04]  /*3b30*/  IADD3 R17, PT, PT, R15, R17, RZ ;  /* 0x000000110f117210 */ /* 0x000fc80007ffe0ff */
[----:B------:R-:W-:-:S05]  /*3b40*/  LEA.HI.X R17, R14, UR11, R17, 0x2, P1 ;  /* 0x0000000b0e117c11 */ /* 0x000fca00088f1411 */
[----:B------:R4:W-:Y:S02]  /*3b50*/  STG.E.64 desc[UR6][R16.64], R18 ;  /* 0x0000001210007986 */ /* 0x0009e4000c101b06 */
.L_x_4125:
[----:B------:R-:W-:Y:S05]  /*3b60*/  BSYNC.RECONVERGENT B1 ;  /* 0x0000000000017941 */ /* 0x000fea0003800200 */
.L_x_4124:
[----:B012---:R-:W-:Y:S01]  /*3b70*/  SHF.R.S32.HI R14, RZ, 0x1f, R27 ;  /* 0x0000001fff0e7819 */ /* 0x007fe2000001141b */
[----:B------:R-:W-:Y:S01]  /*3b80*/  BSSY.RECONVERGENT B1, `(.L_x_4126) ;  /* 0x000001f000017945 */ /* 0x000fe20003800200 */
[----:B------:R-:W-:Y:S02]  /*3b90*/  ISETP.GE.U32.AND P6, PT, R58, UR8, PT ;  /* 0x000000083a007c0c */ /* 0x000fe4000bfc6070 */
[----:B------:R-:W-:Y:S02]  /*3ba0*/  ISETP.GE.AND.EX P5, PT, R14, UR9, PT, P5 ;  /* 0x000000090e007c0c */ /* 0x000fe4000bfa6350 */
[----:B------:R-:W-:Y:S02]  /*3bb0*/  ISETP.GE.U32.AND P1, PT, R59, UR8, PT ;  /* 0x000000083b007c0c */ /* 0x000fe4000bf26070 */
[----:B------:R-:W-:Y:S02]  /*3bc0*/  ISETP.GE.U32.AND P2, PT, R30, UR8, PT ;  /* 0x000000081e007c0c */ /* 0x000fe4000bf46070 */
[----:B------:R-:W-:-:S02]  /*3bd0*/  ISETP.GE.U32.AND P3, PT, R36, UR8, PT ;  /* 0x0000000824007c0c */ /* 0x000fc4000bf66070 */
[----:B------:R-:W-:Y:S02]  /*3be0*/  ISETP.GE.U32.AND P4, PT, R62, UR8, PT ;  /* 0x000000083e007c0c */ /* 0x000fe4000bf86070 */
[----:B---34-:R-:W-:Y:S02]  /*3bf0*/  SHF.R.S32.HI R18, RZ, 0x1f, R62 ;  /* 0x0000001fff127819 */ /* 0x018fe4000001143e */
        /* <DEDUP_REMOVED lines=8> */
[C---:B------:R-:W-:Y:S01]  /*3c80*/  FADD.FTZ R24, -R28.reuse, R24 ;  /* 0x000000181c187221 */ /* 0x040fe20000010100 */
[----:B------:R-:W-:Y:S01]  /*3c90*/  FADD.FTZ R22, -R28, R25 ;  /* 0x000000191c167221 */ /* 0x000fe20000010100 */
[----:B------:R-:W1:Y:S02]  /*3ca0*/  LDCU.64 UR10, c[0x0][0x380] ;  /* 0x00007000ff0a77ac */ /* 0x000e640008000a00 */
[-C--:B------:R-:W-:Y:S01]  /*3cb0*/  FMUL.FTZ R20, R24, R29.reuse ;  /* 0x0000001d18147220 */ /* 0x080fe20000410000 */
[----:B------:R-:W-:-:S03]  /*3cc0*/  FMUL.FTZ R21, R22, R29 ;  /* 0x0000001d16157220 */ /* 0x000fc60000410000 */
[----:B------:R-:W-:Y:S01]  /*3cd0*/  FFMA.FTZ R20, R32, R20, R35 ;  /* 0x0000001420147223 */ /* 0x000fe20000010023 */
[----:B------:R-:W-:Y:S01]  /*3ce0*/  FFMA.FTZ R21, R33, R21, R34 ;  /* 0x0000001521157223 */ /* 0x000fe20000010022 */
[----:B0-----:R-:W-:Y:S01]  /*3cf0*/  IMAD R16, R14, UR4, RZ ;  /* 0x000000040e107c24 */ /* 0x001fe2000f8e02ff */
[----:B------:R-:W-:-:S05]  /*3d00*/  MOV R14, R74 ;  /* 0x0000004a000e7202 */ /* 0x000fca0000000f00 */
[----:B------:R-:W-:-:S04]  /*3d10*/  IMAD.WIDE.U32 R14, R27, UR4, R14 ;  /* 0x000000041b0e7c25 */ /* 0x000fc8000f8e000e */
[----:B------:R-:W-:Y:S01]  /*3d20*/  IMAD R27, R27, UR5, R16 ;  /* 0x000000051b1b7c24 */ /* 0x000fe2000f8e0210 */
[----:B-1----:R-:W-:-:S04]  /*3d30*/  LEA R16, P5, R14, UR10, 0x2 ;  /* 0x0000000a0e107c11 */ /* 0x002fc8000f8a10ff */
[----:B------:R-:W-:-:S04]  /*3d40*/  IADD3 R27, PT, PT, R15, R27, RZ ;  /* 0x0000001b0f1b7210 */ /* 0x000fc80007ffe0ff */
[----:B------:R-:W-:-:S05]  /*3d50*/  LEA.HI.X R17, R14, UR11, R27, 0x2, P5 ;  /* 0x0000000b0e117c11 */ /* 0x000fca000a8f141b */
[----:B------:R0:W-:Y:S02]  /*3d60*/  STG.E.64 desc[UR6][R16.64], R20 ;  /* 0x0000001410007986 */ /* 0x0001e4000c101b06 */
.L_x_4127:
[----:B------:R-:W-:Y:S05]  /*3d70*/  BSYNC.RECONVERGENT B1 ;  /* 0x0000000000017941 */ /* 0x000fea0003800200 */
.L_x_4126:
[----:B------:R-:W-:Y:S04]  /*3d80*/  BSSY.RECONVERGENT B1, `(.L_x_4128) ;  /* 0x0000013000017945 */ /* 0x000fe80003800200 */
[----:B------:R-:W-:Y:S05]  /*3d90*/  @P6 BRA `(.L_x_4129) ;  /* 0x0000000000446947 */ /* 0x000fea0003800000 */
[----:B------:R-:W1:Y:S01]  /*3da0*/  LDCU.64 UR4, c[0x0][0x3e0] ;  /* 0x00007c00ff0477ac */ /* 0x000e620008000a00 */
[----:B------:R-:W-:Y:S01]  /*3db0*/  MOV R14, R74 ;  /* 0x0000004a000e7202 */ /* 0x000fe20000000f00 */
[C---:B------:R-:W-:Y:S01]  /*3dc0*/  FADD.FTZ R48, -R28.reuse, R48 ;  /* 0x000000301c307221 */ /* 0x040fe20000010100 */
[----:B------:R-:W-:Y:S01]  /*3dd0*/  MOV R15, R77 ;  /* 0x0000004d000f7202 */ /* 0x000fe20000000f00 */
[----:B------:R-:W2:Y:S01]  /*3de0*/  LDCU.64 UR10, c[0x0][0x380] ;  /* 0x00007000ff0a77ac */ /* 0x000ea20008000a00 */
[----:B0-----:R-:W-:Y:S01]  /*3df0*/  FADD.FTZ R20, -R28, R49 ;  /* 0x000000311c147221 */ /* 0x001fe20000010100 */
[----:B------:R-:W-:-:S03]  /*3e00*/  FMUL.FTZ R48, R48, R29 ;  /* 0x0000001d30307220 */ /* 0x000fc60000410000 */
[----:B------:R-:W-:Y:S01]  /*3e10*/  FMUL.FTZ R20, R20, R29 ;  /* 0x0000001d14147220 */ /* 0x000fe20000410000 */
[----:B------:R-:W-:-:S03]  /*3e20*/  FFMA.FTZ R48, R32, R48, R35 ;  /* 0x0000003020307223 */ /* 0x000fc60000010023 */
        /* <DEDUP_REMOVED lines=8> */
.L_x_4129:
[----:B------:R-:W-:Y:S05]  /*3eb0*/  BSYNC.RECONVERGENT B1 ;  /* 0x0000000000017941 */ /* 0x000fea0003800200 */
.L_x_4128:
        /* <DEDUP_REMOVED lines=19> */
.L_x_4131:
[----:B------:R-:W-:Y:S05]  /*3ff0*/  BSYNC.RECONVERGENT B1 ;  /* 0x0000000000017941 */ /* 0x000fea0003800200 */
.L_x_4130:
[----:B------:R-:W-:Y:S04]  /*4000*/  BSSY.RECONVERGENT B1, `(.L_x_4132) ;  /* 0x0000013000017945 */ /* 0x000fe80003800200 */
[----:B------:R-:W-:Y:S05]  /*4010*/  @P2 BRA `(.L_x_4133) ;  /* 0x0000000000442947 */ /* 0x000fea0003800000 */
[----:B------:R-:W3:Y:S01]  /*4020*/  LDCU.64 UR4, c[0x0][0x3e0] ;  /* 0x00007c00ff0477ac */ /* 0x000ee20008000a00 */
[----:B------:R-:W-:Y:S01]  /*4030*/  MOV R14, R74 ;  /* 0x0000004a000e7202 */ /* 0x000fe20000000f00 */
[C---:B------:R-:W-:Y:S01]  /*4040*/  FADD.FTZ R52, -R28.reuse, R52 ;  /* 0x000000341c347221 */ /* 0x040fe20000010100 */
[----:B------:R-:W-:Y:S01]  /*4050*/  MOV R15, R77 ;  /* 0x0000004d000f7202 */ /* 0x000fe20000000f00 */
[----:B------:R-:W1:Y:S01]  /*4060*/  LDCU.64 UR10, c[0x0][0x380] ;  /* 0x00007000ff0a77ac */ /* 0x000e620008000a00 */
[----:B0-----:R-:W-:Y:S01]  /*4070*/  FADD.FTZ R20, -R28, R53 ;  /* 0x000000351c147221 */ /* 0x001fe20000010100 */
[----:B------:R-:W-:-:S03]  /*4080*/  FMUL.FTZ R52, R52, R29 ;  /* 0x0000001d34347220 */ /* 0x000fc60000410000 */
[----:B------:R-:W-:Y:S01]  /*4090*/  FMUL.FTZ R20, R20, R29 ;  /* 0x0000001d14147220 */ /* 0x000fe20000410000 */
[----:B------:R-:W-:-:S03]  /*40a0*/  FFMA.FTZ R52, R32, R52, R35 ;  /* 0x0000003420347223 */ /* 0x000fc60000010023 */
[----:B------:R-:W-:Y:S01]  /*40b0*/  FFMA.FTZ R53, R33, R20, R34 ;  /* 0x0000001421357223 */ /* 0x000fe20000010022 */
[----:B---3--:R-:W-:Y:S02]  /*40c0*/  IMAD R37, R37, UR4, RZ ;  /* 0x0000000425257c24 */ /* 0x008fe4000f8e02ff */
[----:B------:R-:W-:-:S04]  /*40d0*/  IMAD.WIDE.U32 R14, R30, UR4, R14 ;  /* 0x000000041e0e7c25 */ /* 0x000fc8000f8e000e */
[----:B------:R-:W-:Y:S01]  /*40e0*/  IMAD R37, R30, UR5, R37 ;  /* 0x000000051e257c24 */ /* 0x000fe2000f8e0225 */
[----:B-12---:R-:W-:-:S04]  /*40f0*/  LEA R16, P1, R14, UR10, 0x2 ;  /* 0x0000000a0e107c11 */ /* 0x006fc8000f8210ff */
[----:B------:R-:W-:-:S04]  /*4100*/  IADD3 R37, PT, PT, R15, R37, RZ ;  /* 0x000000250f257210 */ /* 0x000fc80007ffe0ff */
[----:B------:R-:W-:-:S05]  /*4110*/  LEA.HI.X R17, R14, UR11, R37, 0x2, P1 ;  /* 0x0000000b0e117c11 */ /* 0x000fca00088f1425 */
[----:B------:R3:W-:Y:S02]  /*4120*/  STG.E.64 desc[UR6][R16.64], R52 ;  /* 0x0000003410007986 */ /* 0x0007e4000c101b06 */
.L_x_4133:
[----:B------:R-:W-:Y:S05]  /*4130*/  BSYNC.RECONVERGENT B1 ;  /* 0x0000000000017941 */ /* 0x000fea0003800200 */
.L_x_4132:
[----:B------:R-:W-:Y:S04]  /*4140*/  BSSY.RECONVERGENT B1, `(.L_x_4134) ;  /* 0x0000013000017945 */ /* 0x000fe80003800200 */
[----:B------:R-:W-:Y:S05]  /*4150*/  @P3 BRA `(.L_x_4135) ;  /* 0x0000000000443947 */ /* 0x000fea0003800000 */
[----:B------:R-:W4:Y:S01]  /*4160*/  LDCU.64 UR4, c[0x0][0x3e0] ;  /* 0x00007c00ff0477ac */ /* 0x000f220008000a00 */
[----:B------:R-:W-:Y:S01]  /*4170*/  MOV R14, R74 ;  /* 0x0000004a000e7202 */ /* 0x000fe20000000f00 */
[C---:B------:R-:W-:Y:S01]  /*4180*/  FADD.FTZ R54, -R28.reuse, R54 ;  /* 0x000000361c367221 */ /* 0x040fe20000010100 */
[----:B------:R-:W-:Y:S01]  /*4190*/  MOV R15, R77 ;  /* 0x0000004d000f7202 */ /* 0x000fe20000000f00 */
[----:B------:R-:W5:Y:S01]  /*41a0*/  LDCU.64 UR10, c[0x0][0x380] ;  /* 0x00007000ff0a77ac */ /* 0x000f620008000a00 */
[----:B0-----:R-:W-:Y:S01]  /*41b0*/  FADD.FTZ R20, -R28, R55 ;  /* 0x000000371c147221 */ /* 0x001fe20000010100 */
[----:B------:R-:W-:-:S03]  /*41c0*/  FMUL.FTZ R54, R54, R29 ;  /* 0x0000001d36367220 */ /* 0x000fc60000410000 */
[----:B------:R-:W-:Y:S01]  /*41d0*/  FMUL.FTZ R20, R20, R29 ;  /* 0x0000001d14147220 */ /* 0x000fe20000410000 */
[----:B------:R-:W-:-:S03]  /*41e0*/  FFMA.FTZ R54, R32, R54, R35 ;  /* 0x0000003620367223 */ /* 0x000fc60000010023 */
[----:B------:R-:W-:Y:S01]  /*41f0*/  FFMA.FTZ R55, R33, R20, R34 ;  /* 0x0000001421377223 */ /* 0x000fe20000010022 */
[----:B----4-:R-:W-:Y:S02]  /*4200*/  IMAD R39, R39, UR4, RZ ;  /* 0x0000000427277c24 */ /* 0x010fe4000f8e02ff */
[----:B-123--:R-:W-:-:S04]  /*4210*/  IMAD.WIDE.U32 R16, R36, UR4, R14 ;  /* 0x0000000424107c25 */ /* 0x00efc8000f8e000e */
[----:B------:R-:W-:Y:S01]  /*4220*/  IMAD R39, R36, UR5, R39 ;  /* 0x0000000524277c24 */ /* 0x000fe2000f8e0227 */
[----:B-----5:R-:W-:-:S04]  /*4230*/  LEA R14, P1, R16, UR10, 0x2 ;  /* 0x0000000a100e7c11 */ /* 0x020fc8000f8210ff */
[----:B------:R-:W-:-:S04]  /*4240*/  IADD3 R39, PT, PT, R17, R39, RZ ;  /* 0x0000002711277210 */ /* 0x000fc80007ffe0ff */
[----:B------:R-:W-:-:S05]  /*4250*/  LEA.HI.X R15, R16, UR11, R39, 0x2, P1 ;  /* 0x0000000b100f7c11 */ /* 0x000fca00088f1427 */
[----:B------:R4:W-:Y:S02]  /*4260*/  STG.E.64 desc[UR6][R14.64], R54 ;  /* 0x000000360e007986 */ /* 0x0009e4000c101b06 */
.L_x_4135:
[----:B------:R-:W-:Y:S05]  /*4270*/  BSYNC.RECONVERGENT B1 ;  /* 0x0000000000017941 */ /* 0x000fea0003800200 */
.L_x_4134:
[----:B------:R-:W-:Y:S05]  /*4280*/  @P4 BRA `(.L_x_4136) ;  /* 0x0000002000584947 */ /* 0x000fea0003800000 */
[----:B------:R-:W4:Y:S01]  /*4290*/  LDCU.64 UR4, c[0x0][0x3e0] ;  /* 0x00007c00ff0477ac */ /* 0x000f220008000a00 */
[----:B------:R-:W-:Y:S01]  /*42a0*/  MOV R75, R77 ;  /* 0x0000004d004b7202 */ /* 0x000fe20000000f00 */
[C---:B------:R-:W-:Y:S01]  /*42b0*/  FADD.FTZ R56, -R28.reuse, R56 ;  /* 0x000000381c387221 */ /* 0x040fe20000010100 */
[----:B------:R-:W-:Y:S01]  /*42c0*/  FADD.FTZ R28, -R28, R57 ;  /* 0x000000391c1c7221 */ /* 0x000fe20000010100 */
[----:B------:R-:W5:Y:S02]  /*42d0*/  LDCU.64 UR8, c[0x0][0x380] ;  /* 0x00007000ff0877ac */ /* 0x000f640008000a00 */
[-C--:B------:R-:W-:Y:S01]  /*42e0*/  FMUL.FTZ R56, R56, R29.reuse ;  /* 0x0000001d38387220 */ /* 0x080fe20000410000 */
[----:B------:R-:W-:-:S03]  /*42f0*/  FMUL.FTZ R28, R28, R29 ;  /* 0x0000001d1c1c7220 */ /* 0x000fc60000410000 */
[----:B------:R-:W-:Y:S01]  /*4300*/  FFMA.FTZ R32, R32, R56, R35 ;  /* 0x0000003820207223 */ /* 0x000fe20000010023 */
[----:B------:R-:W-:Y:S01]  /*4310*/  FFMA.FTZ R33, R33, R28, R34 ;  /* 0x0000001c21217223 */ /* 0x000fe20000010022 */
[----:B----4-:R-:W-:Y:S02]  /*4320*/  IMAD R15, R18, UR4, RZ ;  /* 0x00000004120f7c24 */ /* 0x010fe4000f8e02ff */
[----:B------:R-:W-:-:S04]  /*4330*/  IMAD.WIDE.U32 R74, R62, UR4, R74 ;  /* 0x000000043e4a7c25 */ /* 0x000fc8000f8e004a */
[----:B------:R-:W-:Y:S01]  /*4340*/  IMAD R15, R62, UR5, R15 ;  /* 0x000000053e0f7c24 */ /* 0x000fe2000f8e020f */
[----:B-----5:R-:W-:-:S04]  /*4350*/  LEA R14, P1, R74, UR8, 0x2 ;  /* 0x000000084a0e7c11 */ /* 0x020fc8000f8210ff */
[----:B------:R-:W-:-:S04]  /*4360*/  IADD3 R15, PT, PT, R75, R15, RZ ;  /* 0x0000000f4b0f7210 */ /* 0x000fc80007ffe0ff */
[----:B------:R-:W-:-:S05]  /*4370*/  LEA.HI.X R15, R74, UR9, R15, 0x2, P1 ;  /* 0x000000094a0f7c11 */ /* 0x000fca00088f140f */
[----:B------:R4:W-:Y:S01]  /*4380*/  STG.E.64 desc[UR6][R14.64], R32 ;  /* 0x000000200e007986 */ /* 0x0009e2000c101b06 */
[----:B------:R-:W-:Y:S05]  /*4390*/  BRA `(.L_x_4136) ;  /* 0x0000002000147947 */ /* 0x000fea0003800000 */
.L_x_4105:
        /* <DEDUP_REMOVED lines=10> */
[----:B------:R-:W1:Y:S01]  /*4440*/  LDCU.64 UR10, c[0x0][0x380] ;  /* 0x00007000ff0a77ac */ /* 0x000e620008000a00 */
[----:B------:R-:W-:Y:S01]  /*4450*/  FADD.FTZ R70, -R28, R15 ;  /* 0x0000000f1c467221 */ /* 0x000fe20000010100 */
[----:B------:R-:W-:-:S03]  /*4460*/  FMUL.FTZ R14, R14, R29 ;  /* 0x0000001d0e0e7220 */ /* 0x000fc60000410000 */
[----:B------:R-:W-:Y:S01]  /*4470*/  FMUL.FTZ R70, R70, R29 ;  /* 0x0000001d46467220 */ /* 0x000fe20000410000 */
[----:B0-----:R-:W-:Y:S02]  /*4480*/  IMAD R79, R66, UR8, RZ ;  /* 0x00000008424f7c24 */ /* 0x001fe4000f8e02ff */
[----:B------:R-:W-:-:S04]  /*4490*/  IMAD.WIDE.U32 R80, R62, UR8, R80 ;  /* 0x000000083e507c25 */ /* 0x000fc8000f8e0050 */
[----:B------:R-:W-:Y:S01]  /*44a0*/  IMAD R79, R62, UR9, R79 ;  /* 0x000000093e4f7c24 */ /* 0x000fe2000f8e024f */
[----:B-1----:R-:W-:-:S04]  /*44b0*/  LEA R78, P1, R80, UR10, 0x2 ;  /* 0x0000000a504e7c11 */ /* 0x002fc8000f8210ff */
[----:B------:R-:W-:Y:S01]  /*44c0*/  IADD3 R79, PT, PT, R81, R79, RZ ;  /* 0x0000004f514f7210 */ /* 0x000fe20007ffe0ff */
[----:B------:R-:W-:-:S03]  /*44d0*/  FFMA.FTZ R81, R32, R14, R35 ;  /* 0x0000000e20517223 */ /* 0x000fc60000010023 */
[----:B------:R-:W-:Y:S01]  /*44e0*/  LEA.HI.X R79, R80, UR11, R79, 0x2, P1 ;  /* 0x0000000b504f7c11 */ /* 0x000fe200088f144f */
[----:B------:R-:W-:Y:S01]  /*44f0*/  FFMA.FTZ R80, R33, R70, R34 ;  /* 0x0000004621507223 */ /* 0x000fe20000010022 */
[----:B------:R-:W-:-:S03]  /*4500*/  FMUL.FTZ R66, R81, -1.4426950216293334961 ;  /* 0xbfb8aa3b51427820 */ /* 0x000fc60000410000 */
[----:B------:R-:W-:-:S03]  /*4510*/  FMUL.FTZ R70, R80, -1.4426950216293334961 ;  /* 0xbfb8aa3b50467820 */ /* 0x000fc60000410000 */
        /* <DEDUP_REMOVED lines=9> */
.L_x_4138:
[----:B------:R-:W-:Y:S05]  /*45b0*/  BSYNC.RECONVERGENT B1 ;  /* 0x0000000000017941 */ /* 0x000fea0003800200 */
.L_x_4137:
[----:B------:R-:W-:Y:S01]  /*45c0*/  ISETP.GE.U32.AND P1, PT, R83, UR4, PT ;  /* 0x0000000453007c0c */ /* 0x000fe2000bf26070 */
[----:B------:R-:W-:Y:S01]  /*45d0*/  BSSY.RECONVERGENT B1, `(.L_x_4139) ;  /* 0x0000022000017945 */ /* 0x000fe20003800200 */
[----:B------:R-:W-:Y:S02]  /*45e0*/  ISETP.GE.U32.AND P2, PT, R10, UR4, PT ;  /* 0x000000040a007c0c */ /* 0x000fe4000bf46070 */
[----:B------:R-:W-:Y:S02]  /*45f0*/  ISETP.GE.AND.EX P3, PT, R64, UR5, PT, P1 ;  /* 0x0000000540007c0c */ /* 0x000fe4000bf66310 */
[----:B------:R-:W-:Y:S02]  /*4600*/  ISETP.GE.U32.AND P4, PT, R11, UR4, PT ;  /* 0x000000040b007c0c */ /* 0x000fe4000bf86070 */
[----:B------:R-:W-:Y:S02]  /*4610*/  ISETP.GE.AND.EX P1, PT, R63, UR5, PT, P2 ;  /* 0x000000053f007c0c */ /* 0x000fe4000bf26320 */
[----:B------:R-:W-:-:S07]  /*4620*/  ISETP.GE.AND.EX P2, PT, R65, UR5, PT, P4 ;  /* 0x0000000541007c0c */ /* 0x000fce000bf46340 */
[----:B------:R-:W-:Y:S06]  /*4630*/  @P3 BRA `(.L_x_4140) ;  /* 0x00000000006c3947 */ /* 0x000fec0003800000 */
[----:B------:R-:W1:Y:S01]  /*4640*/  LDCU.64 UR8, c[0x0][0x3e0] ;  /* 0x00007c00ff0877ac */ /* 0x000e620008000a00 */
[----:B0-----:R-:W-:Y:S01]  /*4650*/  MOV R14, R74 ;  /* 0x0000004a000e7202 */ /* 0x001fe20000000f00 */
[----:B------:R-:W-:Y:S01]  /*4660*/  FADD.FTZ R16, -R28, R16 ;  /* 0x000000101c107221 */ /* 0x000fe20000010100 */
[----:B------:R-:W-:Y:S01]  /*4670*/  MOV R15, R77 ;  /* 0x0000004d000f7202 */ /* 0x000fe20000000f00 */
[----:B------:R-:W0:Y:S02]  /*4680*/  LDCU.64 UR10, c[0x0][0x380] ;  /* 0x00007000ff0a77ac */ /* 0x000e240008000a00 */
[----:B------:R-:W-:-:S04]  /*4690*/  FMUL.FTZ R16, R16, R29 ;  /* 0x0000001d10107220 */ /* 0x000fc80000410000 */
[----:B------:R-:W-:-:S04]  /*46a0*/  FFMA.FTZ R81, R32, R16, R35 ;  /* 0x0000001020517223 */ /* 0x000fc80000010023 */
[----:B------:R-:W-:Y:S01]  /*46b0*/  FMUL.FTZ R16, R81, -1.4426950216293334961 ;  /* 0xbfb8aa3b51107820 */ /* 0x000fe20000410000 */
[----:B-1----:R-:W-:Y:S02]  /*46c0*/  IMAD R64, R64, UR8, RZ ;  /* 0x0000000840407c24 */ /* 0x002fe4000f8e02ff */
[----:B------:R-:W-:-:S03]  /*46d0*/  IMAD.WIDE.U32 R14, R83, UR8, R14 ;  /* 0x00000008530e7c25 */ /* 0x000fc6000f8e000e */
[----:B------:R-:W1:Y:S01]  /*46e0*/  MUFU.EX2 R16, R16 ;  /* 0x0000001000107308 */ /* 0x000e620000000800 */
[----:B------:R-:W-:Y:S01]  /*46f0*/  IMAD R79, R83, UR9, R64 ;  /* 0x00000009534f7c24 */ /* 0x000fe2000f8e0240 */
[----:B0-----:R-:W-:-:S04]  /*4700*/  LEA R78, P3, R14, UR10, 0x2 ;  /* 0x0000000a0e4e7c11 */ /* 0x001fc8000f8610ff */
[----:B------:R-:W-:-:S04]  /*4710*/  IADD3 R79, PT, PT, R15, R79, RZ ;  /* 0x0000004f0f4f7210 */ /* 0x000fc80007ffe0ff */
[----:B------:R-:W-:Y:S01]  /*4720*/  LEA.HI.X R79, R14, UR11, R79, 0x2, P3 ;  /* 0x0000000b0e4f7c11 */ /* 0x000fe200098f144f */
[----:B------:R-:W-:Y:S01]  /*4730*/  FADD.FTZ R14, -R28, R17 ;  /* 0x000000111c0e7221 */ /* 0x000fe20000010100 */
[----:B-1----:R-:W-:-:S03]  /*4740*/  FADD.FTZ R17, R16, 1 ;  /* 0x3f80000010117421 */ /* 0x002fc60000010000 */
[----:B------:R-:W-:-:S04]  /*4750*/  FMUL.FTZ R14, R14, R29 ;  /* 0x0000001d0e0e7220 */ /* 0x000fc80000410000 */
[----:B------:R-:W-:Y:S02]  /*4760*/  FFMA.FTZ R68, R33, R14, R34 ;  /* 0x0000000e21447223 */ /* 0x000fe40000010022 */
[----:B------:R-:W0:Y:S02]  /*4770*/  MUFU.RCP R14, R17 ;  /* 0x00000011000e7308 */ /* 0x000e240000001000 */
[----:B------:R-:W-:-:S06]  /*4780*/  FMUL.FTZ R64, R68, -1.4426950216293334961 ;  /* 0xbfb8aa3b44407820 */ /* 0x000fcc0000410000 */
[----:B------:R-:W1:Y:S01]  /*4790*/  MUFU.EX2 R64, R64 ;  /* 0x0000004000407308 */ /* 0x000e620000000800 */
[----:B0-----:R-:W-:Y:S01]  /*47a0*/  FMUL.FTZ R14, R81, R14 ;  /* 0x0000000e510e7220 */ /* 0x001fe20000410000 */
[----:B-1----:R-:W-:-:S04]  /*47b0*/  FADD.FTZ R66, R64, 1 ;  /* 0x3f80000040427421 */ /* 0x002fc80000010000 */
[----:B------:R-:W0:Y:S02]  /*47c0*/  MUFU.RCP R15, R66 ;  /* 0x00000042000f7308 */ /* 0x000e240000001000 */
[----:B0-----:R-:W-:-:S05]  /*47d0*/  FMUL.FTZ R15, R68, R15 ;  /* 0x0000000f440f7220 */ /* 0x001fca0000410000 */
[----:B------:R1:W-:Y:S02]  /*47e0*/  STG.E.64 desc[UR6][R78.64], R14 ;  /* 0x0000000e4e007986 */ /* 0x0003e4000c101b06 */
.L_x_4140:
[----:B------:R-:W-:Y:S05]  /*47f0*/  BSYNC.RECONVERGENT B1 ;  /* 0x0000000000017941 */ /* 0x000fea0003800200 */
.L_x_4139:
[----:B------:R-:W-:Y:S04]  /*4800*/  BSSY.RECONVERGENT B1, `(.L_x_4141) ;  /* 0x000001d000017945 */ /* 0x000fe80003800200 */
[----:B------:R-:W-:Y:S05]  /*4810*/  @P6 BRA `(.L_x_4142) ;  /* 0x00000000006c6947 */ /* 0x000fea0003800000 */
[C---:B------:R-:W-:Y:S01]  /*4820*/  FADD.FTZ R46, -R28.reuse, R46 ;  /* 0x0000002e1c2e7221 */ /* 0x040fe20000010100 */
[----:B01----:R-:W-:Y:S01]  /*4830*/  FADD.FTZ R14, -R28, R47 ;  /* 0x0000002f1c0e7221 */ /* 0x003fe20000010100 */
[----:B------:R-:W0:Y:S02]  /*4840*/  LDCU.64 UR8, c[0x0][0x3e0] ;  /* 0x00007c00ff0877ac */ /* 0x000e240008000a00 */
[-C--:B------:R-:W-:Y:S01]  /*4850*/  FMUL.FTZ R46, R46, R29.reuse ;  /* 0x0000001d2e2e7220 */ /* 0x080fe20000410000 */
[----:B------:R-:W-:Y:S01]  /*4860*/  FMUL.FTZ R15, R14, R29 ;  /* 0x0000001d0e0f7220 */ /* 0x000fe20000410000 */
        /* <DEDUP_REMOVED lines=22> */
.L_x_4142:
[----:B------:R-:W-:Y:S05]  /*49d0*/  BSYNC.RECONVERGENT B1 ;  /* 0x0000000000017941 */ /* 0x000fea0003800200 */
.L_x_4141:
[----:B------:R-:W-:Y:S01]  /*49e0*/  BSSY.RECONVERGENT B1, `(.L_x_4143) ;  /* 0x000001f000017945 */ /* 0x000fe20003800200 */
[C---:B------:R-:W-:Y:S02]  /*49f0*/  IADD3 R47, PT, PT, R62.reuse, 0x28, RZ ;  /* 0x000000283e2f7810 */ /* 0x040fe40007ffe0ff */
[----:B------:R-:W-:Y:S01]  /*4a00*/  IADD3 R46, PT, PT, R62, 0x48, RZ ;  /* 0x000000483e2e7810 */ /* 0x000fe20007ffe0ff */
[----:B------:R-:W-:Y:S06]  /*4a10*/  @P1 BRA `(.L_x_4144) ;  /* 0x00000000006c1947 */ /* 0x000fec0003800000 */
[C---:B------:R-:W-:Y:S01]  /*4a20*/  FADD.FTZ R26, -R28.reuse, R26 ;  /* 0x0000001a1c1a7221 */ /* 0x040fe20000010100 */
[----:B012---:R-:W-:Y:S01]  /*4a30*/  FADD.FTZ R14, -R28, R27 ;  /* 0x0000001b1c0e7221 */ /* 0x007fe20000010100 */
        /* <DEDUP_REMOVED lines=25> */
.L_x_4144:
[----:B------:R-:W-:Y:S05]  /*4bd0*/  BSYNC.RECONVERGENT B1 ;  /* 0x0000000000017941 */ /* 0x000fea0003800200 */
.L_x_4143:
[----:B------:R-:W-:Y:S04]  /*4be0*/  BSSY.RECONVERGENT B1, `(.L_x_4145) ;  /* 0x000001d000017945 */ /* 0x000fe80003800200 */
[----:B------:R-:W-:Y:S05]  /*4bf0*/  @P2 BRA `(.L_x_4146) ;  /* 0x00000000006c2947 */ /* 0x000fea0003800000 */
[C---:B------:R-:W-:Y:S01]  /*4c00*/  FADD.FTZ R40, -R28.reuse, R40 ;  /* 0x000000281c287221 */ /* 0x040fe20000010100 */
[----:B0123--:R-:W-:Y:S01]  /*4c10*/  FADD.FTZ R14, -R28, R41 ;  /* 0x000000291c0e7221 */ /* 0x00ffe20000010100 */
        /* <DEDUP_REMOVED lines=25> */
.L_x_4146:
[----:B------:R-:W-:Y:S05]  /*4db0*/  BSYNC.RECONVERGENT B1 ;  /* 0x0000000000017941 */ /* 0x000fea0003800200 */
.L_x_4145:
        /* <DEDUP_REMOVED lines=17> */
[C---:B------:R-:W-:Y:S01]  /*4ed0*/  FADD.FTZ R18, -R28.reuse, R18 ;  /* 0x000000121c127221 */ /* 0x040fe20000010100 */
[----:B------:R-:W-:Y:S01]  /*4ee0*/  FADD.FTZ R14, -R28, R19 ;  /* 0x000000131c0e7221 */ /* 0x000fe20000010100 */
        /* <DEDUP_REMOVED lines=25> */
.L_x_4148:
[----:B------:R-:W-:Y:S05]  /*5080*/  BSYNC.RECONVERGENT B1 ;  /* 0x0000000000017941 */ /* 0x000fea0003800200 */
.L_x_4147:
[----:B------:R-:W-:Y:S04]  /*5090*/  BSSY.RECONVERGENT B1, `(.L_x_4149) ;  /* 0x000001d000017945 */ /* 0x000fe80003800200 */
[----:B------:R-:W-:Y:S05]  /*50a0*/  @P1 BRA `(.L_x_4150) ;  /* 0x00000000006c1947 */ /* 0x000fea0003800000 */
[C---:B------:R-:W-:Y:S01]  /*50b0*/  FADD.FTZ R42, -R28.reuse, R42 ;  /* 0x0000002a1c2a7221 */ /* 0x040fe20000010100 */
[----:B0-----:R-:W-:Y:S01]  /*50c0*/  FADD.FTZ R14, -R28, R43 ;  /* 0x0000002b1c0e7221 */ /* 0x001fe20000010100 */
        /* <DEDUP_REMOVED lines=25> */
.L_x_4150:
[----:B------:R-:W-:Y:S05]  /*5260*/  BSYNC.RECONVERGENT B1 ;  /* 0x0000000000017941 */ /* 0x000fea0003800200 */
.L_x_4149:
        /* <DEDUP_REMOVED lines=29> */
.L_x_4152:
[----:B------:R-:W-:Y:S05]  /*5440*/  BSYNC.RECONVERGENT B1 ;  /* 0x0000000000017941 */ /* 0x000fea0003800200 */
.L_x_4151:
[----:B------:R-:W-:Y:S04]  /*5450*/  BSSY.RECONVERGENT B1, `(.L_x_4153) ;  /* 0x000001d000017945 */ /* 0x000fe80003800200 */
[----:B------:R-:W-:Y:S05]  /*5460*/  @P2 BRA `(.L_x_4154) ;  /* 0x00000000006c2947 */ /* 0x000fea0003800000 */
[C---:B------:R-:W-:Y:S01]  /*5470*/  FADD.FTZ R20, -R28.reuse, R20 ;  /* 0x000000141c147221 */ /* 0x040fe20000010100 */
[----:B012---:R-:W-:Y:S01]  /*5480*/  FADD.FTZ R14, -R28, R21 ;  /* 0x000000151c0e7221 */ /* 0x007fe20000010100 */
        /* <DEDUP_REMOVED lines=25> */
.L_x_4154:
[----:B------:R-:W-:Y:S05]  /*5620*/  BSYNC.RECONVERGENT B1 ;  /* 0x0000000000017941 */ /* 0x000fea0003800200 */
.L_x_4153:
        /* <DEDUP_REMOVED lines=29> */
.L_x_4156:
[----:B------:R-:W-:Y:S05]  /*5800*/  BSYNC.RECONVERGENT B1 ;  /* 0x0000000000017941 */ /* 0x000fea0003800200 */
.L_x_4155:
[----:B01234-:R-:W-:Y:S01]  /*5810*/  SHF.R.S32.HI R15, RZ, 0x1f, R27 ;  /* 0x0000001fff0f7819 */ /* 0x01ffe2000001141b */
[----:B------:R-:W-:Y:S01]  /*5820*/  BSSY.RECONVERGENT B1, `(.L_x_4157) ;  /* 0x0000029000017945 */ /* 0x000fe20003800200 */
[----:B------:R-:W-:Y:S02]  /*5830*/  ISETP.GE.U32.AND P6, PT, R58, UR4, PT ;  /* 0x000000043a007c0c */ /* 0x000fe4000bfc6070 */
[----:B------:R-:W-:Y:S02]  /*5840*/  ISETP.GE.AND.EX P5, PT, R15, UR5, PT, P5 ;  /* 0x000000050f007c0c */ /* 0x000fe4000bfa6350 */
[----:B------:R-:W-:Y:S02]  /*5850*/  ISETP.GE.U32.AND P1, PT, R59, UR4, PT ;  /* 0x000000043b007c0c */ /* 0x000fe4000bf26070 */
[----:B------:R-:W-:Y:S02]  /*5860*/  ISETP.GE.U32.AND P2, PT, R30, UR4, PT ;  /* 0x000000041e007c0c */ /* 0x000fe4000bf46070 */
[----:B------:R-:W-:-:S02]  /*5870*/  ISETP.GE.U32.AND P3, PT, R36, UR4, PT ;  /* 0x0000000424007c0c */ /* 0x000fc4000bf66070 */
[----:B------:R-:W-:Y:S02]  /*5880*/  ISETP.GE.U32.AND P4, PT, R62, UR4, PT ;  /* 0x000000043e007c0c */ /* 0x000fe4000bf86070 */
[----:B------:R-:W-:Y:S02]  /*5890*/  SHF.R.S32.HI R18, RZ, 0x1f, R62 ;  /* 0x0000001fff127819 */ /* 0x000fe4000001143e */
[----:B------:R-:W-:Y:S02]  /*58a0*/  ISETP.GE.AND.EX P6, PT, R71, UR5, PT, P6 ;  /* 0x0000000547007c0c */ /* 0x000fe4000bfc6360 */
[----:B------:R-:W-:Y:S02]  /*58b0*/  ISETP.GE.AND.EX P1, PT, R73, UR5, PT, P1 ;  /* 0x0000000549007c0c */ /* 0x000fe4000bf26310 */
[----:B------:R-:W-:Y:S02]  /*58c0*/  ISETP.GE.AND.EX P2, PT, R37, UR5, PT, P2 ;  /* 0x0000000525007c0c */ /* 0x000fe4000bf46320 */
[----:B------:R-:W-:-:S02]  /*58d0*/  ISETP.GE.AND.EX P3, PT, R39, UR5, PT, P3 ;  /* 0x0000000527007c0c */ /* 0x000fc4000bf66330 */
[----:B------:R-:W-:Y:S01]  /*58e0*/  ISETP.GE.AND.EX P4, PT, R18, UR5, PT, P4 ;  /* 0x0000000512007c0c */ /* 0x000fe2000bf86340 */
[----:B------:R-:W-:-:S12]  /*58f0*/  @P5 BRA `(.L_x_4158) ;  /* 0x00000000006c5947 */ /* 0x000fd80003800000 */
        /* <DEDUP_REMOVED lines=27> */
.L_x_4158:
[----:B------:R-:W-:Y:S05]  /*5ab0*/  BSYNC.RECONVERGENT B1 ;  /* 0x0000000000017941 */ /* 0x000fea0003800200 */
.L_x_4157:
[----:B------:R-:W-:Y:S04]  /*5ac0*/  BSSY.RECONVERGENT B1, `(.L_x_4159) ;  /* 0x000001d000017945 */ /* 0x000fe80003800200 */
[----:B------:R-:W-:Y:S05]  /*5ad0*/  @P6 BRA `(.L_x_4160) ;  /* 0x00000000006c6947 */ /* 0x000fea0003800000 */
[C---:B------:R-:W-:Y:S01]  /*5ae0*/  FADD.FTZ R48, -R28.reuse, R48 ;  /* 0x000000301c307221 */ /* 0x040fe20000010100 */
[----:B0-----:R-:W-:Y:S01]  /*5af0*/  FADD.FTZ R14, -R28, R49 ;  /* 0x000000311c0e7221 */ /* 0x001fe20000010100 */
        /* <DEDUP_REMOVED lines=25> */
.L_x_4160:
[----:B------:R-:W-:Y:S05]  /*5c90*/  BSYNC.RECONVERGENT B1 ;  /* 0x0000000000017941 */ /* 0x000fea0003800200 */
.L_x_4159:
[----:B------:R-:W-:Y:S04]  /*5ca0*/  BSSY.RECONVERGENT B1, `(.L_x_4161) ;  /* 0x000001d000017945 */ /* 0x000fe80003800200 */
[----:B------:R-:W-:Y:S05]  /*5cb0*/  @P1 BRA `(.L_x_4162) ;  /* 0x00000000006c1947 */ /* 0x000fea0003800000 */
[C---:B------:R-:W-:Y:S01]  /*5cc0*/  FADD.FTZ R50, -R28.reuse, R50 ;  /* 0x000000321c327221 */ /* 0x040fe20000010100 */
[----:B01----:R-:W-:Y:S01]  /*5cd0*/  FADD.FTZ R14, -R28, R51 ;  /* 0x000000331c0e7221 */ /* 0x003fe20000010100 */
        /* <DEDUP_REMOVED lines=25> */
.L_x_4162:
[----:B------:R-:W-:Y:S05]  /*5e70*/  BSYNC.RECONVERGENT B1 ;  /* 0x0000000000017941 */ /* 0x000fea0003800200 */
.L_x_4161:
[----:B------:R-:W-:Y:S04]  /*5e80*/  BSSY.RECONVERGENT B1, `(.L_x_4163) ;  /* 0x000001d000017945 */ /* 0x000fe80003800200 */
[----:B------:R-:W-:Y:S05]  /*5e90*/  @P2 BRA `(.L_x_4164) ;  /* 0x00000000006c2947 */ /* 0x000fea0003800000 */
        /* <DEDUP_REMOVED lines=27> */
.L_x_4164:
[----:B------:R-:W-:Y:S05]  /*6050*/  BSYNC.RECONVERGENT B1 ;  /* 0x0000000000017941 */ /* 0x000fea0003800200 */
.L_x_4163:
        /* <DEDUP_REMOVED lines=29> */
.L_x_4166:
[----:B------:R-:W-:Y:S05]  /*6230*/  BSYNC.RECONVERGENT B1 ;  /* 0x0000000000017941 */ /* 0x000fea0003800200 */
.L_x_4165:
[----:B------:R-:W-:Y:S05]  /*6240*/  @P4 BRA `(.L_x_4136) ;  /* 0x0000000000684947 */ /* 0x000fea0003800000 */
[C---:B------:R-:W-:Y:S01]  /*6250*/  FADD.FTZ R56, -R28.reuse, R56 ;  /* 0x000000381c387221 */ /* 0x040fe20000010100 */
[----:B------:R-:W-:Y:S01]  /*6260*/  FADD.FTZ R28, -R28, R57 ;  /* 0x000000391c1c7221 */ /* 0x000fe20000010100 */
[----:B------:R-:W5:Y:S01]  /*6270*/  LDCU.64 UR4, c[0x0][0x3e0] ;  /* 0x00007c00ff0477ac */ /* 0x000f620008000a00 */
[----:B------:R-:W-:Y:S01]  /*6280*/  MOV R75, R77 ;  /* 0x0000004d004b7202 */ /* 0x000fe20000000f00 */
[-C--:B------:R-:W-:Y:S01]  /*6290*/  FMUL.FTZ R56, R56, R29.reuse ;  /* 0x0000001d38387220 */ /* 0x080fe20000410000 */
[----:B------:R-:W-:Y:S01]  /*62a0*/  FMUL.FTZ R28, R28, R29 ;  /* 0x0000001d1c1c7220 */ /* 0x000fe20000410000 */
[----:B------:R-:W5:Y:S02]  /*62b0*/  LDCU.64 UR8, c[0x0][0x380] ;  /* 0x00007000ff0877ac */ /* 0x000f640008000a00 */
[----:B------:R-:W-:Y:S01]  /*62c0*/  FFMA.FTZ R35, R32, R56, R35 ;  /* 0x0000003820237223 */ /* 0x000fe20000010023 */
[----:B------:R-:W-:-:S03]  /*62d0*/  FFMA.FTZ R28, R33, R28, R34 ;  /* 0x0000001c211c7223 */ /* 0x000fc60000010022 */
[----:B01234-:R-:W-:Y:S01]  /*62e0*/  FMUL.FTZ R14, R35, -1.4426950216293334961 ;  /* 0xbfb8aa3b230e7820 */ /* 0x01ffe20000410000 */
[----:B------:R-:W-:-:S05]  /*62f0*/  FMUL.FTZ R15, R28, -1.4426950216293334961 ;  /* 0xbfb8aa3b1c0f7820 */ /* 0x000fca0000410000 */
[----:B------:R-:W0:Y:S01]  /*6300*/  MUFU.EX2 R14, R14 ;  /* 0x0000000e000e7308 */ /* 0x000e220000000800 */
[----:B-----5:R-:W-:-:S03]  /*6310*/  IMAD R21, R18, UR4, RZ ;  /* 0x0000000412157c24 */ /* 0x020fc6000f8e02ff */
[----:B------:R-:W1:Y:S01]  /*6320*/  MUFU.EX2 R15, R15 ;  /* 0x0000000f000f7308 */ /* 0x000e620000000800 */
[----:B------:R-:W-:-:S04]  /*6330*/  IMAD.WIDE.U32 R74, R62, UR4, R74 ;  /* 0x000000043e4a7c25 */ /* 0x000fc8000f8e004a */
[----:B------:R-:W-:Y:S02]  /*6340*/  IMAD R21, R62, UR5, R21 ;  /* 0x000000053e157c24 */ /* 0x000fe4000f8e0215 */
[----:B0-----:R-:W-:Y:S01]  /*6350*/  FADD.FTZ R16, R14, 1 ;  /* 0x3f8000000e107421 */ /* 0x001fe20000010000 */
[C---:B------:R-:W-:Y:S02]  /*6360*/  LEA R14, P1, R74.reuse, UR8, 0x2 ;  /* 0x000000084a0e7c11 */ /* 0x040fe4000f8210ff */
        /* <DEDUP_REMOVED lines=8> */
.L_x_4136:
[----:B------:R-:W-:Y:S05]  /*63f0*/  BSYNC.RECONVERGENT B0 ;  /* 0x0000000000007941 */ /* 0x000fea0003800200 */
.L_x_4104:
        /* <DEDUP_REMOVED lines=8> */
.L_x_4168:
        /* <DEDUP_REMOVED lines=16> */
.L_x_4945:


//--------------------- .text._Z35group_norm_nhwc_fwd_one_pass_kernelI11Fp32IOBf16WLi256ELi160ELi640EEv26Group_norm_nhwc_fwd_params --------------------------
	.section	.text._Z35group_norm_nhwc_fwd_one_pass_kernelI11Fp32IOBf16WLi256ELi160ELi640EEv26Group_norm_nhwc_fwd_params,"ax",@progbits
	.align	128
        .global         _Z35group_norm_nhwc_fwd_one_pass_kernelI11Fp32IOBf16WLi256ELi160ELi640EEv26Group_norm_nhwc_fwd_params
        .type           _Z35group_norm_nhwc_fwd_one_pass_kernelI11Fp32IOBf16WLi256ELi160ELi640EEv26Group_norm_nhwc_fwd_params,@function
        .size           _Z35group_norm_nhwc_fwd_one_pass_kernelI11Fp32IOBf16WLi256ELi160ELi640EEv26Group_norm_nhwc_fwd_params,(.L_x_4946 - _Z35group_norm_nhwc_fwd_one_pass_kernelI11Fp32IOBf16WLi256ELi160ELi640EEv26Group_norm_nhwc_fwd_params)
        .other          _Z35group_norm_nhwc_fwd_one_pass_kernelI11Fp32IOBf16WLi256ELi160ELi640EEv26Group_norm_nhwc_fwd_params,@"STO_CUDA_ENTRY STV_DEFAULT"
_Z35group_norm_nhwc_fwd_one_pass_kernelI11Fp32IOBf16WLi256ELi160ELi640EEv26Group_norm_nhwc_fwd_params:
.text._Z35group_norm_nhwc_fwd_one_pass_kernelI11Fp32IOBf16WLi256ELi160ELi640EEv26Group_norm_nhwc_fwd_params:
        /* <DEDUP_REMOVED lines=26> */
.L_x_4308:
[----:B0-----:R-:W0:Y:S01]  /*01a0*/  LDCU UR10, c[0x0][0x3f8] ;  /* 0x00007f00ff0a77ac */ /* 0x001e220008000800 */
[----:B--2-4-:R-:W-:Y:S02]  /*01b0*/  IABS R8, UR5 ;  /* 0x0000000500087c13 */ /* 0x014fe40008000000 */
[----:B------:R-:W-:Y:S01]  /*01c0*/  CS2R R80, SRZ ;  /* 0x0000000000507805 */ /* 0x000fe2000001ff00 */
[----:B------:R-:W1:Y:S01]  /*01d0*/  LDCU.64 UR14, c[0x0][0x3e8] ;  /* 0x00007d00ff0e77ac */ /* 0x000e620008000a00 */
[----:B0-----:R-:W-:-:S04]  /*01e0*/  MOV R2, UR10 ;  /* 0x0000000a00027c02 */ /* 0x001fc80008000f00 */
[----:B---3--:R-:W-:-:S04]  /*01f0*/  IABS R5, R2 ;  /* 0x0000000200057213 */ /* 0x008fc80000000000 */
        /* <DEDUP_REMOVED lines=11> */
[----:B0-----:R-:W-:Y:S01]  /*02b0*/  IMAD R51, R4, UR8, R85 ;  /* 0x0000000804337c24 */ /* 0x001fe2000f8e0255 */
        /* <DEDUP_REMOVED lines=742> */
.L_x_4170:
[----:B------:R-:W-:Y:S05]  /*3120*/  BSYNC.RECONVERGENT B0 ;  /* 0x0000000000007941 */ /* 0x000fea0003800200 */
.L_x_4169:
        /* <DEDUP_REMOVED lines=54> */
.L_x_4172:
[----:B------:R-:W-:Y:S05]  /*3490*/  BSYNC.RECONVERGENT B0 ;  /* 0x0000000000007941 */ /* 0x000fea0003800200 */
.L_x_4171:
        /* <DEDUP_REMOVED lines=30> */
.L_x_4175:
        /* <DEDUP_REMOVED lines=10> */
.L_x_4174:
        /* <DEDUP_REMOVED lines=18> */
.L_x_4177:
        /* <DEDUP_REMOVED lines=145> */
.L_x_4176:
        /* <DEDUP_REMOVED lines=78> */
.L_x_4178:
        /* <DEDUP_REMOVED lines=42> */
.L_x_4179:
        /* <DEDUP_REMOVED lines=21> */
.L_x_4180:
[----:B------:R-:W-:Y:S05]  /*4a20*/  BSYNC.RECONVERGENT B0 ;  /* 0x0000000000007941 */ /* 0x000fea0003800200 */
.L_x_4173:
[----:B------:R-:W5:Y:S01]  /*4a30*/  S2UR UR6, SR_CgaCtaId ;  /* 0x00000000000679c3 */ /* 0x000f620000008800 */
[----:B------:R-:W2:Y:S01]  /*4a40*/  LDCU UR7, c[0x0][0x414] ;  /* 0x00008280ff0777ac */ /* 0x000ea20008000800 */
[----:B------:R-:W-:Y:S02]  /*4a50*/  ISETP.NE.AND P1, PT, R0, RZ, PT ;  /* 0x000000ff0000720c */ /* 0x000fe40003f25270 */
[----:B----4-:R-:W-:Y:S01]  /*4a60*/  MOV R47, UR5 ;  /* 0x00000005002f7c02 */ /* 0x010fe20008000f00 */
[----:B------:R-:W-:Y:S01]  /*4a70*/  UMOV UR4, 0x400 ;  /* 0x0000040000047882 */ /* 0x000fe20000000000 */
[----:B------:R-:W-:Y:S01]  /*4a80*/  LOP3.LUT R0, R84, 0xffff, RZ, 0xc0, !PT ;  /* 0x0000ffff54007812 */ /* 0x000fe200078ec0ff */
[----:B------:R-:W4:Y:S01]  /*4a90*/  LDCU.U8 UR8, c[0x0][0x3fc] ;  /* 0x00007f80ff0877ac */ /* 0x000f220008000000 */
[----:B-1----:R-:W1:Y:S02]  /*4aa0*/  @P0 LDC.64 R44, c[0x0][0x388] ;  /* 0x0000e200ff2c0b82 */ /* 0x002e640000000a00 */
[----:B------:R-:W-:-:S06]  /*4ab0*/  IADD3 R51, PT, PT, R0, UR11, RZ ;  /* 0x0000000b00337c10 */ /* 0x000fcc000fffe0ff */
[----:B------:R-:W0:Y:S01]  /*4ac0*/  LDC.64 R42, c[0x0][0x398] ;  /* 0x0000e600ff2a7b82 */ /* 0x000e220000000a00 */
[----:B--2---:R-:W-:Y:S01]  /*4ad0*/  @P0 FMUL.FTZ R46, R48, UR7 ;  /* 0x00000007302e0c20 */ /* 0x004fe20008410000 */
[----:B-----5:R-:W-:-:S06]  /*4ae0*/  ULEA UR4, UR6, UR4, 0x18 ;  /* 0x0000000406047291 */ /* 0x020fcc000f8ec0ff */
[----:B---3--:R-:W2:Y:S01]  /*4af0*/  LDC.64 R40, c[0x0][0x3a0] ;  /* 0x0000e800ff287b82 */ /* 0x008ea20000000a00 */
[----:B-1----:R-:W-:-:S04]  /*4b00*/  @P0 IMAD.WIDE R44, R47, 0x8, R44 ;  /* 0x000000082f2c0825 */ /* 0x002fc800078e022c */
[----:B------:R-:W-:Y:S01]  /*4b10*/  @P0 FMUL.FTZ R47, R49, UR7 ;  /* 0x00000007312f0c20 */ /* 0x000fe20008410000 */
[----:B------:R-:W-:Y:S04]  /*4b20*/  @!P1 STS.64 [UR4+0xc0], R48 ;  /* 0x0000c030ff009988 */ /* 0x000fe80008000a04 */
[----:B------:R-:W-:Y:S01]  /*4b30*/  @P0 STG.E.64 desc[UR12][R44.64], R46 ;  /* 0x0000002e2c000986 */ /* 0x000fe2000c101b0c */
[C---:B0-----:R-:W-:Y:S01]  /*4b40*/  IMAD.WIDE R42, R51.reuse, 0x2, R42 ;  /* 0x00000002332a7825 */ /* 0x041fe200078e022a */
[----:B------:R-:W-:Y:S03]  /*4b50*/  BAR.SYNC.DEFER_BLOCKING 0x0 ;  /* 0x0000000000007b1d */ /* 0x000fe60000010000 */
[----:B--2---:R-:W-:-:S03]  /*4b60*/  IMAD.WIDE R50, R51, 0x2, R40 ;  /* 0x0000000233327825 */ /* 0x004fc600078e0228 */
[----:B------:R-:W2:Y:S04]  /*4b70*/  LDG.E.U16 R52, desc[UR12][R42.64] ;  /* 0x0000000c2a347981 */ /* 0x000ea8000c1e1500 */
        /* <DEDUP_REMOVED lines=46> */
[----:B0-----:R-:W-:Y:S01]  /*4e60*/  IMAD R49, R46, UR16, RZ ;  /* 0x000000102e317c24 */ /* 0x001fe2000f8e02ff */
[----:B------:R-:W-:-:S03]  /*4e70*/  MOV R46, R86 ;  /* 0x00000056002e7202 */ /* 0x000fc60000000f00 */
[C---:B------:R-:W-:Y:S02]  /*4e80*/  IMAD R49, R44.reuse, UR17, R49 ;  /* 0x000000112c317c24 */ /* 0x040fe4000f8e0231 */
[----:B------:R-:W-:-:S05]  /*4e90*/  IMAD.WIDE.U32 R46, R44, UR16, R46 ;  /* 0x000000102c2e7c25 */ /* 0x000fca000f8e002e */
[----:B------:R-:W-:Y:S01]  /*4ea0*/  IADD3 R49, PT, PT, R47, R49, RZ ;  /* 0x000000312f317210 */ /* 0x000fe20007ffe0ff */
[----:B------:R-:W-:Y:S01]  /*4eb0*/  FMUL.FTZ R47, R81, UR6 ;  /* 0x00000006512f7c20 */ /* 0x000fe20008410000 */
[----:B-1----:R-:W-:-:S03]  /*4ec0*/  LEA R48, P1, R46, UR14, 0x2 ;  /* 0x0000000e2e307c11 */ /* 0x002fc6000f8210ff */
[----:B------:R-:W-:Y:S01]  /*4ed0*/  FFMA.FTZ R47, R41, R47, R42 ;  /* 0x0000002f292f7223 */ /* 0x000fe2000001002a */
[----:B------:R-:W-:Y:S01]  /*4ee0*/  LEA.HI.X R49, R46, UR15, R49, 0x2, P1 ;  /* 0x0000000f2e317c11 */ /* 0x000fe200088f1431 */
[----:B------:R-:W-:-:S05]  /*4ef0*/  FFMA.FTZ R46, R40, R80, R43 ;  /* 0x00000050282e7223 */ /* 0x000fca000001002b */
[----:B------:R0:W-:Y:S03]  /*4f00*/  STG.E.64 desc[UR12][R48.64], R46 ;  /* 0x0000002e30007986 */ /* 0x0001e6000c101b0c */
.L_x_4184:
[----:B------:R-:W-:Y:S05]  /*4f10*/  BSYNC.RECONVERGENT B1 ;  /* 0x0000000000017941 */ /* 0x000fea0003800200 */
.L_x_4183:
        /* <DEDUP_REMOVED lines=19> */
.L_x_4186:
[----:B------:R-:W-:Y:S05]  /*5050*/  BSYNC.RECONVERGENT B1 ;  /* 0x0000000000017941 */ /* 0x000fea0003800200 */
.L_x_4185:
[----:B------:R-:W-:Y:S01]  /*5060*/  ISETP.GE.U32.AND P5, PT, R51, UR10, PT ;  /* 0x0000000a33007c0c */ /* 0x000fe2000bfa6070 */
[----:B------:R-:W-:Y:S01]  /*5070*/  BSSY.RECONVERGENT B1, `(.L_x_4187) ;  /* 0x0000028000017945 */ /* 0x000fe20003800200 */
[----:B01----:R-:W-:Y:S02]  /*5080*/  SHF.R.S32.HI R48, RZ, 0x1f, R51 ;  /* 0x0000001fff307819 */ /* 0x003fe40000011433 */
        /* <DEDUP_REMOVED lines=32> */
[----:B-1----:R-:W-:-:S03]  /*5290*/  LEA R50, P5, R48, UR16, 0x2 ;  /* 0x0000001030327c11 */ /* 0x002fc6000f8a10ff */
[----:B------:R-:W-:Y:S01]  /*52a0*/  FFMA.FTZ R49, R41, R49, R42 ;  /* 0x0000003129317223 */ /* 0x000fe2000001002a */
[----:B------:R-:W-:Y:S01]  /*52b0*/  LEA.HI.X R51, R48, UR17, R81, 0x2, P5 ;  /* 0x0000001130337c11 */ /* 0x000fe2000a8f1451 */
[----:B------:R-:W-:-:S04]  /*52c0*/  FMUL.FTZ R48, R76, UR6 ;  /* 0x000000064c307c20 */ /* 0x000fc80008410000 */
[----:B------:R-:W-:-:S05]  /*52d0*/  FFMA.FTZ R48, R40, R48, R43 ;  /* 0x0000003028307223 */ /* 0x000fca000001002b */
[----:B------:R0:W-:Y:S02]  /*52e0*/  STG.E.64 desc[UR12][R50.64], R48 ;  /* 0x0000003032007986 */ /* 0x0001e4000c101b0c */
.L_x_4188:
[----:B------:R-:W-:Y:S05]  /*52f0*/  BSYNC.RECONVERGENT B1 ;  /* 0x0000000000017941 */ /* 0x000fea0003800200 */
.L_x_4187:
[----:B------:R-:W-:Y:S01]  /*5300*/  BSSY.RECONVERGENT B1, `(.L_x_4189) ;  /* 0x0000015000017945 */ /* 0x000fe20003800200 */
[C---:B0-----:R-:W-:Y:S02]  /*5310*/  IADD3 R50, PT, PT, R44.reuse, 0x40, RZ ;  /* 0x000000402c327810 */ /* 0x041fe40007ffe0ff */
[----:B------:R-:W-:Y:S01]  /*5320*/  IADD3 R51, PT, PT, R44, 0x48, RZ ;  /* 0x000000482c337810 */ /* 0x000fe20007ffe0ff */
        /* <DEDUP_REMOVED lines=10> */
[C---:B-1----:R-:W-:Y:S02]  /*53d0*/  LEA R74, P2, R48.reuse, UR16, 0x2 ;  /* 0x00000010304a7c11 */ /* 0x042fe4000f8410ff */
[----:B------:R-:W-:Y:S01]  /*53e0*/  IADD3 R77, PT, PT, R49, R77, RZ ;  /* 0x0000004d314d7210 */ /* 0x000fe20007ffe0ff */
[----:B------:R-:W-:Y:S01]  /*53f0*/  FMUL.FTZ R45, R45, UR6 ;  /* 0x000000062d2d7c20 */ /* 0x000fe20008410000 */
[----:B------:R-:W-:Y:S02]  /*5400*/  FMUL.FTZ R49, R75, UR6 ;  /* 0x000000064b317c20 */ /* 0x000fe40008410000 */
[----:B------:R-:W-:Y:S01]  /*5410*/  LEA.HI.X R75, R48, UR17, R77, 0x2, P2 ;  /* 0x00000011304b7c11 */ /* 0x000fe200090f144d */
[----:B------:R-:W-:Y:S01]  /*5420*/  FFMA.FTZ R48, R40, R45, R43 ;  /* 0x0000002d28307223 */ /* 0x000fe2000001002b */
[----:B------:R-:W-:-:S05]  /*5430*/  FFMA.FTZ R49, R41, R49, R42 ;  /* 0x0000003129317223 */ /* 0x000fca000001002a */
[----:B------:R0:W-:Y:S02]  /*5440*/  STG.E.64 desc[UR12][R74.64], R48 ;  /* 0x000000304a007986 */ /* 0x0001e4000c101b0c */
.L_x_4190:
[----:B------:R-:W-:Y:S05]  /*5450*/  BSYNC.RECONVERGENT B1 ;  /* 0x0000000000017941 */ /* 0x000fea0003800200 */
.L_x_4189:
        /* <DEDUP_REMOVED lines=19> */
.L_x_4192:
[----:B------:R-:W-:Y:S05]  /*5590*/  BSYNC.RECONVERGENT B1 ;  /* 0x0000000000017941 */ /* 0x000fea0003800200 */
.L_x_4191:
        /* <DEDUP_REMOVED lines=15> */
[----:B-1----:R-:W-:-:S04]  /*5690*/  LEA R46, P1, R2, UR16, 0x2 ;  /* 0x00000010022e7c11 */ /* 0x002fc8000f8210ff */
[----:B------:R-:W-:-:S04]  /*56a0*/  IADD3 R47, PT, PT, R3, R47, RZ ;  /* 0x0000002f032f7210 */ /* 0x000fc80007ffe0ff */
[----:B------:R-:W-:-:S05]  /*56b0*/  LEA.HI.X R47, R2, UR17, R47, 0x2, P1 ;  /* 0x00000011022f7c11 */ /* 0x000fca00088f142f */
[----:B------:R2:W-:Y:S02]  /*56c0*/  STG.E.64 desc[UR12][R46.64], R4 ;  /* 0x000000042e007986 */ /* 0x0005e4000c101b0c */
.L_x_4194:
[----:B------:R-:W-:Y:S05]  /*56d0*/  BSYNC.RECONVERGENT B1 ;  /* 0x0000000000017941 */ /* 0x000fea0003800200 */
.L_x_4193:
        /* <DEDUP_REMOVED lines=19> */
.L_x_4196:
[----:B------:R-:W-:Y:S05]  /*5810*/  BSYNC.RECONVERGENT B1 ;  /* 0x0000000000017941 */ /* 0x000fea0003800200 */
.L_x_4195:
        /* <DEDUP_REMOVED lines=12> */
[----:B--23--:R-:W-:Y:S02]  /*58e0*/  IMAD R4, R79, UR14, RZ ;  /* 0x0000000e4f047c24 */ /* 0x00cfe4000f8e02ff */
[----:B------:R-:W-:-:S04]  /*58f0*/  IMAD.WIDE.U32 R2, R53, UR14, R2 ;  /* 0x0000000e35027c25 */ /* 0x000fc8000f8e0002 */
[----:B------:R-:W-:Y:S01]  /*5900*/  IMAD R53, R53, UR15, R4 ;  /* 0x0000000f35357c24 */ /* 0x000fe2000f8e0204 */
[----:B-1----:R-:W-:-:S04]  /*5910*/  LEA R4, P1, R2, UR16, 0x2 ;  /* 0x0000001002047c11 */ /* 0x002fc8000f8210ff */
[----:B------:R-:W-:-:S04]  /*5920*/  IADD3 R53, PT, PT, R3, R53, RZ ;  /* 0x0000003503357210 */ /* 0x000fc80007ffe0ff */
[----:B------:R-:W-:-:S05]  /*5930*/  LEA.HI.X R5, R2, UR17, R53, 0x2, P1 ;  /* 0x0000001102057c11 */ /* 0x000fca00088f1435 */
[----:B------:R4:W-:Y:S02]  /*5940*/  STG.E.64 desc[UR12][R4.64], R8 ;  /* 0x0000000804007986 */ /* 0x0009e4000c101b0c */
.L_x_4198:
[----:B------:R-:W-:Y:S05]  /*5950*/  BSYNC.RECONVERGENT B1 ;  /* 0x0000000000017941 */ /* 0x000fea0003800200 */
.L_x_4197:
[----:B------:R-:W-:Y:S01]  /*5960*/  ISETP.GE.U32.AND P5, PT, R50, UR10, PT ;  /* 0x0000000a32007c0c */ /* 0x000fe2000bfa6070 */
[----:B------:R-:W-:Y:S01]  /*5970*/  BSSY.RECONVERGENT B1, `(.L_x_4199) ;  /* 0x000002a000017945 */ /* 0x000fe20003800200 */
[----:B-1----:R-:W-:Y:S02]  /*5980*/  SHF.R.S32.HI R2, RZ, 0x1f, R50 ;  /* 0x0000001fff027819 */ /* 0x002fe40000011432 */
[----:B------:R-:W-:Y:S02]  /*5990*/  IADD3 R53, PT, PT, R44, 0x50, RZ ;  /* 0x000000502c357810 */ /* 0x000fe40007ffe0ff */
[----:B------:R-:W-:Y:S02]  /*59a0*/  ISETP.GE.AND.EX P5, PT, R2, UR11, PT, P5 ;  /* 0x0000000b02007c0c */ /* 0x000fe4000bfa6350 */
[C---:B------:R-:W-:Y:S02]  /*59b0*/  IADD3 R45, PT, PT, R44.reuse, 0x58, RZ ;  /* 0x000000582c2d7810 */ /* 0x040fe40007ffe0ff */
[----:B--2---:R-:W-:-:S02]  /*59c0*/  IADD3 R46, PT, PT, R44, 0x60, RZ ;  /* 0x000000602c2e7810 */ /* 0x004fc40007ffe0ff */
        /* <DEDUP_REMOVED lines=8> */
[----:B0-----:R-:W-:Y:S02]  /*5a50*/  SHF.R.S32.HI R48, RZ, 0x1f, R45 ;  /* 0x0000001fff307819 */ /* 0x001fe4000001142d */
        /* <DEDUP_REMOVED lines=10> */
[----:B------:R-:W0:Y:S01]  /*5b00*/  LDCU.64 UR14, c[0x0][0x3e0] ;  /* 0x00007c00ff0e77ac */ /* 0x000e220008000a00 */
[----:B------:R-:W-:Y:S01]  /*5b10*/  MOV R3, R89 ;  /* 0x0000005900037202 */ /* 0x000fe20000000f00 */
[----:B------:R-:W-:Y:S01]  /*5b20*/  FADD.FTZ R10, R10, -UR4 ;  /* 0x800000040a0a7e21 */ /* 0x000fe20008010000 */
[----:B------:R-:W-:Y:S01]  /*5b30*/  FADD.FTZ R11, R11, -UR4 ;  /* 0x800000040b0b7e21 */ /* 0x000fe20008010000 */
[----:B------:R-:W1:Y:S02]  /*5b40*/  LDCU.64 UR16, c[0x0][0x380] ;  /* 0x00007000ff1077ac */ /* 0x000e640008000a00 */
[----:B---3--:R-:W-:Y:S01]  /*5b50*/  FMUL.FTZ R6, R10, UR6 ;  /* 0x000000060a067c20 */ /* 0x008fe20008410000 */
[----:B------:R-:W-:-:S03]  /*5b60*/  FMUL.FTZ R7, R11, UR6 ;  /* 0x000000060b077c20 */ /* 0x000fc60008410000 */
[----:B------:R-:W-:Y:S01]  /*5b70*/  FFMA.FTZ R6, R40, R6, R43 ;  /* 0x0000000628067223 */ /* 0x000fe2000001002b */
[----:B------:R-:W-:Y:S01]  /*5b80*/  FFMA.FTZ R7, R41, R7, R42 ;  /* 0x0000000729077223 */ /* 0x000fe2000001002a */
        /* <DEDUP_REMOVED lines=8> */
.L_x_4200:
[----:B------:R-:W-:Y:S05]  /*5c10*/  BSYNC.RECONVERGENT B1 ;  /* 0x0000000000017941 */ /* 0x000fea0003800200 */
.L_x_4199:
        /* <DEDUP_REMOVED lines=8> */
[----:B0--3--:R-:W-:-:S03]  /*5ca0*/  FMUL.FTZ R6, R12, UR6 ;  /* 0x000000060c067c20 */ /* 0x009fc60008410000 */
[----:B------:R-:W-:Y:S01]  /*5cb0*/  FMUL.FTZ R7, R13, UR6 ;  /* 0x000000060d077c20 */ /* 0x000fe20008410000 */
        /* <DEDUP_REMOVED lines=9> */
.L_x_4202:
[----:B------:R-:W-:Y:S05]  /*5d50*/  BSYNC.RECONVERGENT B1 ;  /* 0x0000000000017941 */ /* 0x000fea0003800200 */
.L_x_4201:
        /* <DEDUP_REMOVED lines=15> */
[----:B01-3--:R-:W-:-:S04]  /*5e50*/  LEA R4, P1, R2, UR16, 0x2 ;  /* 0x0000001002047c11 */ /* 0x00bfc8000f8210ff */
[----:B------:R-:W-:-:S04]  /*5e60*/  IADD3 R53, PT, PT, R3, R53, RZ ;  /* 0x0000003503357210 */ /* 0x000fc80007ffe0ff */
[----:B------:R-:W-:-:S05]  /*5e70*/  LEA.HI.X R5, R2, UR17, R53, 0x2, P1 ;  /* 0x0000001102057c11 */ /* 0x000fca00088f1435 */
[----:B------:R2:W-:Y:S02]  /*5e80*/  STG.E.64 desc[UR12][R4.64], R14 ;  /* 0x0000000e04007986 */ /* 0x0005e4000c101b0c */
.L_x_4204:
[----:B------:R-:W-:Y:S05]  /*5e90*/  BSYNC.RECONVERGENT B1 ;  /* 0x0000000000017941 */ /* 0x000fea0003800200 */
.L_x_4203:
[----:B------:R-:W-:Y:S04]  /*5ea0*/  BSSY.RECONVERGENT B1, `(.L_x_4205) ;  /* 0x0000013000017945 */ /* 0x000fe80003800200 */
[----:B------:R-:W-:Y:S05]  /*5eb0*/  @P6 BRA `(.L_x_4206) ;  /* 0x0000000000446947 */ /* 0x000fea0003800000 */
[----:B------:R-:W4:Y:S01]  /*5ec0*/  LDCU.64 UR14, c[0x0][0x3e0] ;  /* 0x00007c00ff0e77ac */ /* 0x000f220008000a00 */
        /* <DEDUP_REMOVED lines=12> */
[----:B0123--:R-:W-:-:S04]  /*5f90*/  LEA R4, P1, R2, UR16, 0x2 ;  /* 0x0000001002047c11 */ /* 0x00ffc8000f8210ff */
[----:B------:R-:W-:-:S04]  /*5fa0*/  IADD3 R45, PT, PT, R3, R45, RZ ;  /* 0x0000002d032d7210 */ /* 0x000fc80007ffe0ff */
[----:B------:R-:W-:-:S05]  /*5fb0*/  LEA.HI.X R5, R2, UR17, R45, 0x2, P1 ;  /* 0x0000001102057c11 */ /* 0x000fca00088f142d */
[----:B------:R4:W-:Y:S02]  /*5fc0*/  STG.E.64 desc[UR12][R4.64], R16 ;  /* 0x0000001004007986 */ /* 0x0009e4000c101b0c */
.L_x_4206:
[----:B------:R-:W-:Y:S05]  /*5fd0*/  BSYNC.RECONVERGENT B1 ;  /* 0x0000000000017941 */ /* 0x000fea0003800200 */
.L_x_4205:
[----:B------:R-:W-:Y:S04]  /*5fe0*/  BSSY.RECONVERGENT B1, `(.L_x_4207) ;  /* 0x0000013000017945 */ /* 0x000fe80003800200 */
[----:B------:R-:W-:Y:S05]  /*5ff0*/  @P3 BRA `(.L_x_4208) ;  /* 0x0000000000443947 */ /* 0x000fea0003800000 */
[----:B------:R-:W5:Y:S01]  /*6000*/  LDCU.64 UR14, c[0x0][0x3e0] ;  /* 0x00007c00ff0e77ac */ /* 0x000f620008000a00 */
        /* <DEDUP_REMOVED lines=12> */
[----:B01234-:R-:W-:-:S04]  /*60d0*/  LEA R4, P1, R2, UR16, 0x2 ;  /* 0x0000001002047c11 */ /* 0x01ffc8000f8210ff */
[----:B------:R-:W-:-:S04]  /*60e0*/  IADD3 R49, PT, PT, R3, R49, RZ ;  /* 0x0000003103317210 */ /* 0x000fc80007ffe0ff */
[----:B------:R-:W-:-:S05]  /*60f0*/  LEA.HI.X R5, R2, UR17, R49, 0x2, P1 ;  /* 0x0000001102057c11 */ /* 0x000fca00088f1431 */
[----:B------:R0:W-:Y:S02]  /*6100*/  STG.E.64 desc[UR12][R4.64], R18 ;  /* 0x0000001204007986 */ /* 0x0001e4000c101b0c */
.L_x_4208:
[----:B------:R-:W-:Y:S05]  /*6110*/  BSYNC.RECONVERGENT B1 ;  /* 0x0000000000017941 */ /* 0x000fea0003800200 */
.L_x_4207:
        /* <DEDUP_REMOVED lines=13> */
[----:B01234-:R-:W-:-:S04]  /*61f0*/  IMAD.WIDE.U32 R4, R47, UR14, R2 ;  /* 0x0000000e2f047c25 */ /* 0x01ffc8000f8e0002 */
[----:B------:R-:W-:Y:S01]  /*6200*/  IMAD R47, R47, UR15, R52 ;  /* 0x0000000f2f2f7c24 */ /* 0x000fe2000f8e0234 */
[----:B------:R-:W-:-:S04]  /*6210*/  LEA R2, P1, R4, UR16, 0x2 ;  /* 0x0000001004027c11 */ /* 0x000fc8000f8210ff */
[----:B------:R-:W-:-:S04]  /*6220*/  IADD3 R47, PT, PT, R5, R47, RZ ;  /* 0x0000002f052f7210 */ /* 0x000fc80007ffe0ff */
[----:B------:R-:W-:-:S05]  /*6230*/  LEA.HI.X R3, R4, UR17, R47, 0x2, P1 ;  /* 0x0000001104037c11 */ /* 0x000fca00088f142f */
[----:B------:R0:W-:Y:S02]  /*6240*/  STG.E.64 desc[UR12][R2.64], R20 ;  /* 0x0000001402007986 */ /* 0x0001e4000c101b0c */
.L_x_4210:
[----:B------:R-:W-:Y:S05]  /*6250*/  BSYNC.RECONVERGENT B1 ;  /* 0x0000000000017941 */ /* 0x000fea0003800200 */
.L_x_4209:
[----:B------:R-:W-:Y:S01]  /*6260*/  ISETP.GE.U32.AND P5, PT, R8, UR10, PT ;  /* 0x0000000a08007c0c */ /* 0x000fe2000bfa6070 */
[----:B------:R-:W-:Y:S01]  /*6270*/  BSSY.RECONVERGENT B1, `(.L_x_4211) ;  /* 0x000002a000017945 */ /* 0x000fe20003800200 */
[----:B01-3--:R-:W-:Y:S02]  /*6280*/  SHF.R.S32.HI R6, RZ, 0x1f, R8 ;  /* 0x0000001fff067819 */ /* 0x00bfe40000011408 */
[----:B--2---:R-:W-:Y:S02]  /*6290*/  IADD3 R14, PT, PT, R44, 0x80, RZ ;  /* 0x000000802c0e7810 */ /* 0x004fe40007ffe0ff */
[----:B------:R-:W-:Y:S02]  /*62a0*/  ISETP.GE.AND.EX P5, PT, R6, UR11, PT, P5 ;  /* 0x0000000b06007c0c */ /* 0x000fe4000bfa6350 */
[C---:B------:R-:W-:Y:S02]  /*62b0*/  IADD3 R12, PT, PT, R44.reuse, 0x88, RZ ;  /* 0x000000882c0c7810 */ /* 0x040fe40007ffe0ff */
[----:B------:R-:W-:-:S02]  /*62c0*/  IADD3 R10, PT, PT, R44, 0x90, RZ ;  /* 0x000000902c0a7810 */ /* 0x000fc40007ffe0ff */
        /* <DEDUP_REMOVED lines=36> */
.L_x_4212:
[----:B------:R-:W-:Y:S05]  /*6510*/  BSYNC.RECONVERGENT B1 ;  /* 0x0000000000017941 */ /* 0x000fea0003800200 */
.L_x_4211:
        /* <DEDUP_REMOVED lines=19> */
.L_x_4214:
[----:B------:R-:W-:Y:S05]  /*6650*/  BSYNC.RECONVERGENT B1 ;  /* 0x0000000000017941 */ /* 0x000fea0003800200 */
.L_x_4213:
[----:B------:R-:W-:Y:S04]  /*6660*/  BSSY.RECONVERGENT B1, `(.L_x_4215) ;  /* 0x0000013000017945 */ /* 0x000fe80003800200 */
[----:B------:R-:W-:Y:S05]  /*6670*/  @P1 BRA `(.L_x_4216) ;  /* 0x0000000000441947 */ /* 0x000fea0003800000 */
[----:B------:R-:W2:Y:S01]  /*6680*/  LDCU.64 UR14, c[0x0][0x3e0] ;  /* 0x00007c00ff0e77ac */ /* 0x000ea20008000a00 */
        /* <DEDUP_REMOVED lines=16> */
.L_x_4216:
[----:B------:R-:W-:Y:S05]  /*6790*/  BSYNC.RECONVERGENT B1 ;  /* 0x0000000000017941 */ /* 0x000fea0003800200 */
.L_x_4215:
        /* <DEDUP_REMOVED lines=8> */
[----:B------:R-:W-:-:S03]  /*6820*/  FMUL.FTZ R28, R28, UR6 ;  /* 0x000000061c1c7c20 */ /* 0x000fc60008410000 */
[----:B------:R-:W-:Y:S01]  /*6830*/  FMUL.FTZ R29, R29, UR6 ;  /* 0x000000061d1d7c20 */ /* 0x000fe20008410000 */
[----:B------:R-:W-:-:S03]  /*6840*/  FFMA.FTZ R28, R40, R28, R43 ;  /* 0x0000001c281c7223 */ /* 0x000fc6000001002b */
[----:B------:R-:W-:Y:S01]  /*6850*/  FFMA.FTZ R29, R41, R29, R42 ;  /* 0x0000001d291d7223 */ /* 0x000fe2000001002a */
[----:B---3--:R-:W-:Y:S02]  /*6860*/  IMAD R13, R13, UR14, RZ ;  /* 0x0000000e0d0d7c24 */ /* 0x008fe4000f8e02ff */
[----:B-12---:R-:W-:-:S04]  /*6870*/  IMAD.WIDE.U32 R8, R12, UR14, R6 ;  /* 0x0000000e0c087c25 */ /* 0x006fc8000f8e0006 */
[----:B------:R-:W-:Y:S01]  /*6880*/  IMAD R13, R12, UR15, R13 ;  /* 0x0000000f0c0d7c24 */ /* 0x000fe2000f8e020d */
[----:B----4-:R-:W-:-:S04]  /*6890*/  LEA R6, P1, R8, UR16, 0x2 ;  /* 0x0000001008067c11 */ /* 0x010fc8000f8210ff */
[----:B------:R-:W-:-:S04]  /*68a0*/  IADD3 R13, PT, PT, R9, R13, RZ ;  /* 0x0000000d090d7210 */ /* 0x000fc80007ffe0ff */
[----:B------:R-:W-:-:S05]  /*68b0*/  LEA.HI.X R7, R8, UR17, R13, 0x2, P1 ;  /* 0x0000001108077c11 */ /* 0x000fca00088f140d */
[----:B------:R3:W-:Y:S02]  /*68c0*/  STG.E.64 desc[UR12][R6.64], R28 ;  /* 0x0000001c06007986 */ /* 0x0007e4000c101b0c */
.L_x_4218:
[----:B------:R-:W-:Y:S05]  /*68d0*/  BSYNC.RECONVERGENT B1 ;  /* 0x0000000000017941 */ /* 0x000fea0003800200 */
.L_x_4217:
[----:B------:R-:W-:Y:S04]  /*68e0*/  BSSY.RECONVERGENT B1, `(.L_x_4219) ;  /* 0x0000013000017945 */ /* 0x000fe80003800200 */
[----:B------:R-:W-:Y:S05]  /*68f0*/  @P3 BRA `(.L_x_4220) ;  /* 0x0000000000443947 */ /* 0x000fea0003800000 */
[----:B------:R-:W4:Y:S01]  /*6900*/  LDCU.64 UR14, c[0x0][0x3e0] ;  /* 0x00007c00ff0e77ac */ /* 0x000f220008000a00 */
[----:B---3--:R-:W-:Y:S01]  /*6910*/  MOV R6, R86 ;  /* 0x0000005600067202 */ /* 0x008fe20000000f00 */
[----:B------:R-:W-:Y:S01]  /*6920*/  FADD.FTZ R30, R30, -UR4 ;  /* 0x800000041e1e7e21 */ /* 0x000fe20008010000 */
[----:B------:R-:W-:Y:S01]  /*6930*/  MOV R7, R89 ;  /* 0x0000005900077202 */ /* 0x000fe20000000f00 */
[----:B------:R-:W3:Y:S01]  /*6940*/  LDCU.64 UR16, c[0x0][0x380] ;  /* 0x00007000ff1077ac */ /* 0x000ee20008000a00 */
[----:B------:R-:W-:Y:S01]  /*6950*/  FADD.FTZ R31, R31, -UR4 ;  /* 0x800000041f1f7e21 */ /* 0x000fe20008010000 */
[----:B------:R-:W-:-:S03]  /*6960*/  FMUL.FTZ R30, R30, UR6 ;  /* 0x000000061e1e7c20 */ /* 0x000fc60008410000 */
[----:B------:R-:W-:Y:S01]  /*6970*/  FMUL.FTZ R31, R31, UR6 ;  /* 0x000000061f1f7c20 */ /* 0x000fe20008410000 */
[----:B------:R-:W-:-:S03]  /*6980*/  FFMA.FTZ R30, R40, R30, R43 ;  /* 0x0000001e281e7223 */ /* 0x000fc6000001002b */
[----:B------:R-:W-:Y:S01]  /*6990*/  FFMA.FTZ R31, R41, R31, R42 ;  /* 0x0000001f291f7223 */ /* 0x000fe2000001002a */
[----:B----4-:R-:W-:Y:S02]  /*69a0*/  IMAD R11, R11, UR14, RZ ;  /* 0x0000000e0b0b7c24 */ /* 0x010fe4000f8e02ff */
[----:B-12---:R-:W-:-:S04]  /*69b0*/  IMAD.WIDE.U32 R8, R10, UR14, R6 ;  /* 0x0000000e0a087c25 */ /* 0x006fc8000f8e0006 */
[----:B------:R-:W-:Y:S01]  /*69c0*/  IMAD R11, R10, UR15, R11 ;  /* 0x0000000f0a0b7c24 */ /* 0x000fe2000f8e020b */
[----:B---3--:R-:W-:-:S04]  /*69d0*/  LEA R6, P1, R8, UR16, 0x2 ;  /* 0x0000001008067c11 */ /* 0x008fc8000f8210ff */
[----:B------:R-:W-:-:S04]  /*69e0*/  IADD3 R11, PT, PT, R9, R11, RZ ;  /* 0x0000000b090b7210 */ /* 0x000fc80007ffe0ff */
[----:B------:R-:W-:-:S05]  /*69f0*/  LEA.HI.X R7, R8, UR17, R11, 0x2, P1 ;  /* 0x0000001108077c11 */ /* 0x000fca00088f140b */
[----:B------:R4:W-:Y:S02]  /*6a00*/  STG.E.64 desc[UR12][R6.64], R30 ;  /* 0x0000001e06007986 */ /* 0x0009e4000c101b0c */
.L_x_4220:
[----:B------:R-:W-:Y:S05]  /*6a10*/  BSYNC.RECONVERGENT B1 ;  /* 0x0000000000017941 */ /* 0x000fea0003800200 */
.L_x_4219:
[----:B------:R-:W-:Y:S04]  /*6a20*/  BSSY.RECONVERGENT B1, `(.L_x_4221) ;  /* 0x0000013000017945 */ /* 0x000fe80003800200 */
[----:B------:R-:W-:Y:S05]  /*6a30*/  @P4 BRA `(.L_x_4222) ;  /* 0x0000000000444947 */ /* 0x000fea0003800000 */
[----:B------:R-:W5:Y:S01]  /*6a40*/  LDCU.64 UR14, c[0x0][0x3e0] ;  /* 0x00007c00ff0e77ac */ /* 0x000f620008000a00 */
[----:B---34-:R-:W-:Y:S01]  /*6a50*/  MOV R6, R86 ;  /* 0x0000005600067202 */ /* 0x018fe20000000f00 */
        /* <DEDUP_REMOVED lines=11> */
[----:B---3--:R-:W-:-:S04]  /*6b10*/  LEA R4, P1, R6, UR16, 0x2 ;  /* 0x0000001006047c11 */ /* 0x008fc8000f8210ff */
[----:B------:R-:W-:-:S04]  /*6b20*/  IADD3 R5, PT, PT, R7, R5, RZ ;  /* 0x0000000507057210 */ /* 0x000fc80007ffe0ff */
[----:B------:R-:W-:-:S05]  /*6b30*/  LEA.HI.X R5, R6, UR17, R5, 0x2, P1 ;  /* 0x0000001106057c11 */ /* 0x000fca00088f1405 */
[----:B------:R3:W-:Y:S02]  /*6b40*/  STG.E.64 desc[UR12][R4.64], R32 ;  /* 0x0000002004007986 */ /* 0x0007e4000c101b0c */
.L_x_4222:
[----:B------:R-:W-:Y:S05]  /*6b50*/  BSYNC.RECONVERGENT B1 ;  /* 0x0000000000017941 */ /* 0x000fea0003800200 */
.L_x_4221:
[----:B------:R-:W-:Y:S01]  /*6b60*/  ISETP.GE.U32.AND P5, PT, R3, UR10, PT ;  /* 0x0000000a03007c0c */ /* 0x000fe2000bfa6070 */
[----:B------:R-:W-:Y:S01]  /*6b70*/  BSSY.RECONVERGENT B1, `(.L_x_4223) ;  /* 0x000002a000017945 */ /* 0x000fe20003800200 */
[----:B------:R-:W-:Y:S02]  /*6b80*/  SHF.R.S32.HI R12, RZ, 0x1f, R3 ;  /* 0x0000001fff0c7819 */ /* 0x000fe40000011403 */
[----:B0-----:R-:W-:Y:S02]  /*6b90*/  IADD3 R17, PT, PT, R44, 0xb0, RZ ;  /* 0x000000b02c117810 */ /* 0x001fe40007ffe0ff */
[----:B------:R-:W-:Y:S02]  /*6ba0*/  ISETP.GE.AND.EX P5, PT, R12, UR11, PT, P5 ;  /* 0x0000000b0c007c0c */ /* 0x000fe4000bfa6350 */
[C---:B------:R-:W-:Y:S02]  /*6bb0*/  IADD3 R10, PT, PT, R44.reuse, 0xb8, RZ ;  /* 0x000000b82c0a7810 */ /* 0x040fe40007ffe0ff */
[----:B-12---:R-:W-:-:S02]  /*6bc0*/  IADD3 R8, PT, PT, R44, 0xc0, RZ ;  /* 0x000000c02c087810 */ /* 0x006fc40007ffe0ff */
        /* <DEDUP_REMOVED lines=36> */
.L_x_4224:
[----:B------:R-:W-:Y:S05]  /*6e10*/  BSYNC.RECONVERGENT B1 ;  /* 0x0000000000017941 */ /* 0x000fea0003800200 */
.L_x_4223:
        /* <DEDUP_REMOVED lines=19> */
.L_x_4226:
[----:B------:R-:W-:Y:S05]  /*6f50*/  BSYNC.RECONVERGENT B1 ;  /* 0x0000000000017941 */ /* 0x000fea0003800200 */
.L_x_4225:
        /* <DEDUP_REMOVED lines=19> */
.L_x_4228:
[----:B------:R-:W-:Y:S05]  /*7090*/  BSYNC.RECONVERGENT B1 ;  /* 0x0000000000017941 */ /* 0x000fea0003800200 */
.L_x_4227:
        /* <DEDUP_REMOVED lines=15> */
[----:B-1----:R-:W-:-:S04]  /*7190*/  LEA R2, P1, R12, UR16, 0x2 ;  /* 0x000000100c027c11 */ /* 0x002fc8000f8210ff */
[----:B------:R-:W-:-:S04]  /*71a0*/  IADD3 R11, PT, PT, R13, R11, RZ ;  /* 0x0000000b0d0b7210 */ /* 0x000fc80007ffe0ff */
[----:B------:R-:W-:-:S05]  /*71b0*/  LEA.HI.X R3, R12, UR17, R11, 0x2, P1 ;  /* 0x000000110c037c11 */ /* 0x000fca00088f140b */
[----:B------:R3:W-:Y:S02]  /*71c0*/  STG.E.64 desc[UR12][R2.64], R56 ;  /* 0x0000003802007986 */ /* 0x0007e4000c101b0c */
.L_x_4230:
[----:B------:R-:W-:Y:S05]  /*71d0*/  BSYNC.RECONVERGENT B1 ;  /* 0x0000000000017941 */ /* 0x000fea0003800200 */
.L_x_4229:
        /* <DEDUP_REMOVED lines=15> */
[----:B-1----:R-:W-:-:S04]  /*72d0*/  LEA R2, P1, R10, UR16, 0x2 ;  /* 0x000000100a027c11 */ /* 0x002fc8000f8210ff */
[----:B------:R-:W-:-:S04]  /*72e0*/  IADD3 R9, PT, PT, R11, R9, RZ ;  /* 0x000000090b097210 */ /* 0x000fc80007ffe0ff */
[----:B------:R-:W-:-:S05]  /*72f0*/  LEA.HI.X R3, R10, UR17, R9, 0x2, P1 ;  /* 0x000000110a037c11 */ /* 0x000fca00088f1409 */
[----:B------:R4:W-:Y:S02]  /*7300*/  STG.E.64 desc[UR12][R2.64], R58 ;  /* 0x0000003a02007986 */ /* 0x0009e4000c101b0c */
.L_x_4232:
[----:B------:R-:W-:Y:S05]  /*7310*/  BSYNC.RECONVERGENT B1 ;  /* 0x0000000000017941 */ /* 0x000fea0003800200 */
.L_x_4231:
[----:B------:R-:W-:Y:S04]  /*7320*/  BSSY.RECONVERGENT B1, `(.L_x_4233) ;  /* 0x0000013000017945 */ /* 0x000fe80003800200 */
[----:B------:R-:W-:Y:S05]  /*7330*/  @P4 BRA `(.L_x_4234) ;  /* 0x0000000000444947 */ /* 0x000fea0003800000 */
[----:B------:R-:W5:Y:S01]  /*7340*/  LDCU.64 UR14, c[0x0][0x3e0] ;  /* 0x00007c00ff0e77ac */ /* 0x000f620008000a00 */
[----:B-1234-:R-:W-:Y:S01]  /*7350*/  MOV R2, R86 ;  /* 0x0000005600027202 */ /* 0x01efe20000000f00 */
        /* <DEDUP_REMOVED lines=11> */
[----:B-1----:R-:W-:-:S04]  /*7410*/  LEA R2, P1, R8, UR16, 0x2 ;  /* 0x0000001008027c11 */ /* 0x002fc8000f8210ff */
[----:B------:R-:W-:-:S04]  /*7420*/  IADD3 R7, PT, PT, R9, R7, RZ ;  /* 0x0000000709077210 */ /* 0x000fc80007ffe0ff */
[----:B------:R-:W-:-:S05]  /*7430*/  LEA.HI.X R3, R8, UR17, R7, 0x2, P1 ;  /* 0x0000001108037c11 */ /* 0x000fca00088f1407 */
[----:B------:R1:W-:Y:S02]  /*7440*/  STG.E.64 desc[UR12][R2.64], R60 ;  /* 0x0000003c02007986 */ /* 0x0003e4000c101b0c */
.L_x_4234:
[----:B------:R-:W-:Y:S05]  /*7450*/  BSYNC.RECONVERGENT B1 ;  /* 0x0000000000017941 */ /* 0x000fea0003800200 */
.L_x_4233:
[----:B------:R-:W-:Y:S01]  /*7460*/  ISETP.GE.U32.AND P5, PT, R5, UR10, PT ;  /* 0x0000000a05007c0c */ /* 0x000fe2000bfa6070 */
[----:B------:R-:W-:Y:S01]  /*7470*/  BSSY.RECONVERGENT B1, `(.L_x_4235) ;  /* 0x0000028000017945 */ /* 0x000fe20003800200 */
[----:B------:R-:W-:Y:S02]  /*7480*/  SHF.R.S32.HI R7, RZ, 0x1f, R5 ;  /* 0x0000001fff077819 */ /* 0x000fe40000011405 */
[C---:B0-----:R-:W-:Y:S02]  /*7490*/  IADD3 R15, PT, PT, R44.reuse, 0xe0, RZ ;  /* 0x000000e02c0f7810 */ /* 0x041fe40007ffe0ff */
[----:B------:R-:W-:Y:S02]  /*74a0*/  ISETP.GE.AND.EX P5, PT, R7, UR11, PT, P5 ;  /* 0x0000000b07007c0c */ /* 0x000fe4000bfa6350 */
[C---:B------:R-:W-:Y:S02]  /*74b0*/  IADD3 R17, PT, PT, R44.reuse, 0xe8, RZ ;  /* 0x000000e82c117810 */ /* 0x040fe40007ffe0ff */
[----:B-1234-:R-:W-:-:S02]  /*74c0*/  IADD3 R3, PT, PT, R44, 0xf0, RZ ;  /* 0x000000f02c037810 */ /* 0x01efc40007ffe0ff */
        /* <DEDUP_REMOVED lines=31> */
[----:B------:R-:W-:-:S04]  /*76c0*/  IADD3 R5, PT, PT, R11, R5, RZ ;  /* 0x000000050b057210 */ /* 0x000fc80007ffe0ff */
[----:B------:R-:W-:-:S05]  /*76d0*/  LEA.HI.X R9, R10, UR17, R5, 0x2, P5 ;  /* 0x000000110a097c11 */ /* 0x000fca000a8f1405 */
[----:B------:R0:W-:Y:S02]  /*76e0*/  STG.E.64 desc[UR12][R8.64], R62 ;  /* 0x0000003e08007986 */ /* 0x0001e4000c101b0c */
.L_x_4236:
[----:B------:R-:W-:Y:S05]  /*76f0*/  BSYNC.RECONVERGENT B1 ;  /* 0x0000000000017941 */ /* 0x000fea0003800200 */
.L_x_4235:
        /* <DEDUP_REMOVED lines=19> */
.L_x_4238:
[----:B------:R-:W-:Y:S05]  /*7830*/  BSYNC.RECONVERGENT B1 ;  /* 0x0000000000017941 */ /* 0x000fea0003800200 */
.L_x_4237:
        /* <DEDUP_REMOVED lines=13> */
[----:B0-----:R-:W-:-:S04]  /*7910*/  IMAD.WIDE.U32 R8, R15, UR14, R4 ;  /* 0x0000000e0f087c25 */ /* 0x001fc8000f8e0004 */
[----:B------:R-:W-:Y:S01]  /*7920*/  IMAD R15, R15, UR15, R14 ;  /* 0x0000000f0f0f7c24 */ /* 0x000fe2000f8e020e */
[----:B-1----:R-:W-:-:S04]  /*7930*/  LEA R4, P1, R8, UR16, 0x2 ;  /* 0x0000001008047c11 */ /* 0x002fc8000f8210ff */
[----:B------:R-:W-:-:S04]  /*7940*/  IADD3 R15, PT, PT, R9, R15, RZ ;  /* 0x0000000f090f7210 */ /* 0x000fc80007ffe0ff */
[----:B------:R-:W-:-:S05]  /*7950*/  LEA.HI.X R5, R8, UR17, R15, 0x2, P1 ;  /* 0x0000001108057c11 */ /* 0x000fca00088f140f */
[----:B------:R2:W-:Y:S02]  /*7960*/  STG.E.64 desc[UR12][R4.64], R66 ;  /* 0x0000004204007986 */ /* 0x0005e4000c101b0c */
.L_x_4240:
[----:B------:R-:W-:Y:S05]  /*7970*/  BSYNC.RECONVERGENT B1 ;  /* 0x0000000000017941 */ /* 0x000fea0003800200 */
.L_x_4239:
        /* <DEDUP_REMOVED lines=13> */
[----:B0-----:R-:W-:-:S04]  /*7a50*/  IMAD.WIDE.U32 R8, R17, UR14, R4 ;  /* 0x0000000e11087c25 */ /* 0x001fc8000f8e0004 */
[----:B------:R-:W-:Y:S01]  /*7a60*/  IMAD R17, R17, UR15, R16 ;  /* 0x0000000f11117c24 */ /* 0x000fe2000f8e0210 */
[----:B-1----:R-:W-:-:S04]  /*7a70*/  LEA R4, P1, R8, UR16, 0x2 ;  /* 0x0000001008047c11 */ /* 0x002fc8000f8210ff */
[----:B------:R-:W-:-:S04]  /*7a80*/  IADD3 R17, PT, PT, R9, R17, RZ ;  /* 0x0000001109117210 */ /* 0x000fc80007ffe0ff */
[----:B------:R-:W-:-:S05]  /*7a90*/  LEA.HI.X R5, R8, UR17, R17, 0x2, P1 ;  /* 0x0000001108057c11 */ /* 0x000fca00088f1411 */
[----:B------:R3:W-:Y:S02]  /*7aa0*/  STG.E.64 desc[UR12][R4.64], R68 ;  /* 0x0000004404007986 */ /* 0x0007e4000c101b0c */
.L_x_4242:
[----:B------:R-:W-:Y:S05]  /*7ab0*/  BSYNC.RECONVERGENT B1 ;  /* 0x0000000000017941 */ /* 0x000fea0003800200 */
.L_x_4241:
        /* <DEDUP_REMOVED lines=19> */
.L_x_4244:
[----:B------:R-:W-:Y:S05]  /*7bf0*/  BSYNC.RECONVERGENT B1 ;  /* 0x0000000000017941 */ /* 0x000fea0003800200 */
.L_x_4243:
        /* <DEDUP_REMOVED lines=18> */
.L_x_4182:
        /* <DEDUP_REMOVED lines=42> */
.L_x_4247:
[----:B------:R-:W-:Y:S05]  /*7fc0*/  BSYNC.RECONVERGENT B1 ;  /* 0x0000000000017941 */ /* 0x000fea0003800200 */
.L_x_4246:
        /* <DEDUP_REMOVED lines=29> */
.L_x_4249:
[----:B------:R-:W-:Y:S05]  /*81a0*/  BSYNC.RECONVERGENT B1 ;  /* 0x0000000000017941 */ /* 0x000fea0003800200 */
.L_x_4248:
[----:B------:R-:W-:Y:S01]  /*81b0*/  ISETP.GE.U32.AND P5, PT, R49, UR10, PT ;  /* 0x0000000a31007c0c */ /* 0x000fe2000bfa6070 */
[----:B------:R-:W-:Y:S01]  /*81c0*/  BSSY.RECONVERGENT B1, `(.L_x_4250) ;  /* 0x0000032000017945 */ /* 0x000fe20003800200 */
[----:B------:R-:W-:Y:S02]  /*81d0*/  SHF.R.S32.HI R48, RZ, 0x1f, R49 ;  /* 0x0000001fff307819 */ /* 0x000fe40000011431 */
[----:B------:R-:W-:Y:S02]  /*81e0*/  IADD3 R45, PT, PT, R44, 0x20, RZ ;  /* 0x000000202c2d7810 */ /* 0x000fe40007ffe0ff */
        /* <DEDUP_REMOVED lines=25> */
[----:B------:R-:W1:Y:S03]  /*8380*/  LDCU.64 UR16, c[0x0][0x380] ;  /* 0x00007000ff1077ac */ /* 0x000e660008000a00 */
[----:B------:R-:W-:Y:S01]  /*8390*/  FFMA.FTZ R80, R40, R76, R43 ;  /* 0x0000004c28507223 */ /* 0x000fe2000001002b */
[----:B------:R-:W-:-:S03]  /*83a0*/  FMUL.FTZ R76, R77, UR6 ;  /* 0x000000064d4c7c20 */ /* 0x000fc60008410000 */
[----:B------:R-:W-:Y:S01]  /*83b0*/  FMUL.FTZ R50, R80, -1.4426950216293334961 ;  /* 0xbfb8aa3b50327820 */ /* 0x000fe20000410000 */
[----:B------:R-:W-:-:S04]  /*83c0*/  FFMA.FTZ R76, R41, R76, R42 ;  /* 0x0000004c294c7223 */ /* 0x000fc8000001002a */
[----:B------:R-:W-:Y:S01]  /*83d0*/  FMUL.FTZ R91, R76, -1.4426950216293334961 ;  /* 0xbfb8aa3b4c5b7820 */ /* 0x000fe20000410000 */
[----:B------:R-:W2:Y:S01]  /*83e0*/  MUFU.EX2 R50, R50 ;  /* 0x0000003200327308 */ /* 0x000ea20000000800 */
[----:B0-----:R-:W-:-:S04]  /*83f0*/  IMAD R48, R48, UR14, RZ ;  /* 0x0000000e30307c24 */ /* 0x001fc8000f8e02ff */
        /* <DEDUP_REMOVED lines=14> */
.L_x_4251:
[----:B------:R-:W-:Y:S05]  /*84e0*/  BSYNC.RECONVERGENT B1 ;  /* 0x0000000000017941 */ /* 0x000fea0003800200 */
.L_x_4250:
[----:B------:R-:W-:Y:S01]  /*84f0*/  BSSY.RECONVERGENT B1, `(.L_x_4252) ;  /* 0x000001f000017945 */ /* 0x000fe20003800200 */
[C---:B------:R-:W-:Y:S02]  /*8500*/  IADD3 R76, PT, PT, R44.reuse, 0x40, RZ ;  /* 0x000000402c4c7810 */ /* 0x040fe40007ffe0ff */
[----:B------:R-:W-:Y:S01]  /*8510*/  IADD3 R77, PT, PT, R44, 0x48, RZ ;  /* 0x000000482c4d7810 */ /* 0x000fe20007ffe0ff */
[----:B------:R-:W-:Y:S06]  /*8520*/  @P2 BRA `(.L_x_4253) ;  /* 0x00000000006c2947 */ /* 0x000fec0003800000 */
[----:B------:R-:W-:Y:S01]  /*8530*/  FADD.FTZ R74, R74, -UR4 ;  /* 0x800000044a4a7e21 */ /* 0x000fe20008010000 */
[----:B0-----:R-:W-:Y:S01]  /*8540*/  FADD.FTZ R48, R75, -UR4 ;  /* 0x800000044b307e21 */ /* 0x001fe20008010000 */
        /* <DEDUP_REMOVED lines=12> */
[----:B------:R-:W-:Y:S01]  /*8610*/  IMAD R91, R90, UR15, R51 ;  /* 0x0000000f5a5b7c24 */ /* 0x000fe2000f8e0233 */
[----:B------:R-:W-:-:S03]  /*8620*/  MOV R51, R89 ;  /* 0x0000005900337202 */ /* 0x000fc60000000f00 */
[----:B------:R-:W-:-:S04]  /*8630*/  IMAD.WIDE.U32 R50, R90, UR14, R50 ;  /* 0x0000000e5a327c25 */ /* 0x000fc8000f8e0032 */
[----:B--2---:R-:W-:Y:S01]  /*8640*/  FADD.FTZ R80, R48, 1 ;  /* 0x3f80000030507421 */ /* 0x004fe20000010000 */
[----:B------:R-:W-:Y:S01]  /*8650*/  IADD3 R91, PT, PT, R51, R91, RZ ;  /* 0x0000005b335b7210 */ /* 0x000fe20007ffe0ff */
[----:B0-----:R-:W-:-:S04]  /*8660*/  FADD.FTZ R81, R49, 1 ;  /* 0x3f80000031517421 */ /* 0x001fc80000010000 */
[----:B------:R-:W0:Y:S01]  /*8670*/  MUFU.RCP R80, R80 ;  /* 0x0000005000507308 */ /* 0x000e220000001000 */
[----:B-1----:R-:W-:-:S04]  /*8680*/  LEA R48, P2, R50, UR16, 0x2 ;  /* 0x0000001032307c11 */ /* 0x002fc8000f8410ff */
[----:B------:R-:W-:-:S03]  /*8690*/  LEA.HI.X R49, R50, UR17, R91, 0x2, P2 ;  /* 0x0000001132317c11 */ /* 0x000fc600090f145b */
[----:B------:R-:W1:Y:S01]  /*86a0*/  MUFU.RCP R79, R81 ;  /* 0x00000051004f7308 */ /* 0x000e620000001000 */
[----:B0-----:R-:W-:Y:S01]  /*86b0*/  FMUL.FTZ R50, R75, R80 ;  /* 0x000000504b327220 */ /* 0x001fe20000410000 */
[----:B-1----:R-:W-:-:S05]  /*86c0*/  FMUL.FTZ R51, R74, R79 ;  /* 0x0000004f4a337220 */ /* 0x002fca0000410000 */
[----:B------:R1:W-:Y:S02]  /*86d0*/  STG.E.64 desc[UR12][R48.64], R50 ;  /* 0x0000003230007986 */ /* 0x0003e4000c101b0c */
.L_x_4253:
[----:B------:R-:W-:Y:S05]  /*86e0*/  BSYNC.RECONVERGENT B1 ;  /* 0x0000000000017941 */ /* 0x000fea0003800200 */
.L_x_4252:
        /* <DEDUP_REMOVED lines=8> */
[----:B01----:R-:W-:Y:S01]  /*8770*/  FFMA.FTZ R51, R40, R2, R43 ;  /* 0x0000000228337223 */ /* 0x003fe2000001002b */
[----:B------:R-:W-:Y:S01]  /*8780*/  FFMA.FTZ R50, R41, R3, R42 ;  /* 0x0000000329327223 */ /* 0x000fe2000001002a */
[----:B------:R-:W-:-:S02]  /*8790*/  MOV R3, R89 ;  /* 0x0000005900037202 */ /* 0x000fc40000000f00 */
[----:B------:R-:W-:Y:S01]  /*87a0*/  FMUL.FTZ R2, R51, -1.4426950216293334961 ;  /* 0xbfb8aa3b33027820 */ /* 0x000fe20000410000 */
[----:B------:R-:W-:-:S05]  /*87b0*/  FMUL.FTZ R48, R50, -1.4426950216293334961 ;  /* 0xbfb8aa3b32307820 */ /* 0x000fca0000410000 */
        /* <DEDUP_REMOVED lines=8> */
[----:B------:R-:W-:Y:S01]  /*8840*/  IMAD R45, R45, UR15, R80 ;  /* 0x0000000f2d2d7c24 */ /* 0x000fe2000f8e0250 */
[----:B---3--:R-:W-:Y:S02]  /*8850*/  LEA R48, P1, R2, UR16, 0x2 ;  /* 0x0000001002307c11 */ /* 0x008fe4000f8210ff */
[----:B------:R-:W1:Y:S02]  /*8860*/  MUFU.RCP R75, R75 ;  /* 0x0000004b004b7308 */ /* 0x000e640000001000 */
[----:B------:R-:W-:-:S04]  /*8870*/  IADD3 R45, PT, PT, R3, R45, RZ ;  /* 0x0000002d032d7210 */ /* 0x000fc80007ffe0ff */
[----:B------:R-:W-:Y:S01]  /*8880*/  LEA.HI.X R49, R2, UR17, R45, 0x2, P1 ;  /* 0x0000001102317c11 */ /* 0x000fe200088f142d */
[----:B0-----:R-:W-:Y:S01]  /*8890*/  FMUL.FTZ R2, R51, R74 ;  /* 0x0000004a33027220 */ /* 0x001fe20000410000 */
[----:B-1----:R-:W-:-:S05]  /*88a0*/  FMUL.FTZ R3, R50, R75 ;  /* 0x0000004b32037220 */ /* 0x002fca0000410000 */
[----:B------:R2:W-:Y:S02]  /*88b0*/  STG.E.64 desc[UR12][R48.64], R2 ;  /* 0x0000000230007986 */ /* 0x0005e4000c101b0c */
.L_x_4255:
[----:B------:R-:W-:Y:S05]  /*88c0*/  BSYNC.RECONVERGENT B1 ;  /* 0x0000000000017941 */ /* 0x000fea0003800200 */
.L_x_4254:
[----:B------:R-:W-:Y:S04]  /*88d0*/  BSSY.RECONVERGENT B1, `(.L_x_4256) ;  /* 0x000001d000017945 */ /* 0x000fe80003800200 */
[----:B------:R-:W-:Y:S05]  /*88e0*/  @P6 BRA `(.L_x_4257) ;  /* 0x00000000006c6947 */ /* 0x000fea0003800000 */
[----:B------:R-:W-:Y:S01]  /*88f0*/  FADD.FTZ R5, R5, -UR4 ;  /* 0x8000000405057e21 */ /* 0x000fe20008010000 */
[----:B------:R-:W-:Y:S01]  /*8900*/  FADD.FTZ R4, R4, -UR4 ;  /* 0x8000000404047e21 */ /* 0x000fe20008010000 */
[----:B------:R-:W3:Y:S01]  /*8910*/  LDCU.64 UR14, c[0x0][0x3e0] ;  /* 0x00007c00ff0e77ac */ /* 0x000ee20008000a00 */
[----:B--2---:R-:W-:Y:S01]  /*8920*/  MOV R3, R89 ;  /* 0x0000005900037202 */ /* 0x004fe20000000f00 */
[----:B------:R-:W-:Y:S01]  /*8930*/  FMUL.FTZ R5, R5, UR6 ;  /* 0x0000000605057c20 */ /* 0x000fe20008410000 */
[----:B------:R-:W-:Y:S01]  /*8940*/  FMUL.FTZ R4, R4, UR6 ;  /* 0x0000000604047c20 */ /* 0x000fe20008410000 */
[----:B------:R-:W2:Y:S02]  /*8950*/  LDCU.64 UR16, c[0x0][0x380] ;  /* 0x00007000ff1077ac */ /* 0x000ea40008000a00 */
[----:B01----:R-:W-:Y:S01]  /*8960*/  FFMA.FTZ R48, R41, R5, R42 ;  /* 0x0000000529307223 */ /* 0x003fe2000001002a */
[----:B------:R-:W-:-:S03]  /*8970*/  FFMA.FTZ R45, R40, R4, R43 ;  /* 0x00000004282d7223 */ /* 0x000fc6000001002b */
[----:B------:R-:W-:Y:S01]  /*8980*/  FMUL.FTZ R4, R48, -1.4426950216293334961 ;  /* 0xbfb8aa3b30047820 */ /* 0x000fe20000410000 */
[----:B------:R-:W-:-:S05]  /*8990*/  FMUL.FTZ R2, R45, -1.4426950216293334961 ;  /* 0xbfb8aa3b2d027820 */ /* 0x000fca0000410000 */
[----:B------:R-:W0:Y:S01]  /*89a0*/  MUFU.EX2 R4, R4 ;  /* 0x0000000400047308 */ /* 0x000e220000000800 */
[----:B---3--:R-:W-:-:S03]  /*89b0*/  IMAD R5, R54, UR14, RZ ;  /* 0x0000000e36057c24 */ /* 0x008fc6000f8e02ff */
[----:B------:R-:W1:Y:S01]  /*89c0*/  MUFU.EX2 R2, R2 ;  /* 0x0000000200027308 */ /* 0x000e620000000800 */
[----:B------:R-:W-:Y:S02]  /*89d0*/  IMAD R5, R46, UR15, R5 ;  /* 0x0000000f2e057c24 */ /* 0x000fe4000f8e0205 */
[----:B0-----:R-:W-:Y:S01]  /*89e0*/  FADD.FTZ R51, R4, 1 ;  /* 0x3f80000004337421 */ /* 0x001fe20000010000 */
[----:B-1----:R-:W-:Y:S01]  /*89f0*/  FADD.FTZ R49, R2, 1 ;  /* 0x3f80000002317421 */ /* 0x002fe20000010000 */
[----:B------:R-:W-:-:S04]  /*8a00*/  MOV R2, R86 ;  /* 0x0000005600027202 */ /* 0x000fc80000000f00 */
[----:B------:R-:W0:Y:S01]  /*8a10*/  MUFU.RCP R51, R51 ;  /* 0x0000003300337308 */ /* 0x000e220000001000 */
[----:B------:R-:W-:-:S07]  /*8a20*/  IMAD.WIDE.U32 R2, R46, UR14, R2 ;  /* 0x0000000e2e027c25 */ /* 0x000fce000f8e0002 */
[----:B------:R-:W1:Y:S01]  /*8a30*/  MUFU.RCP R50, R49 ;  /* 0x0000003100327308 */ /* 0x000e620000001000 */
[----:B--2---:R-:W-:Y:S02]  /*8a40*/  LEA R4, P1, R2, UR16, 0x2 ;  /* 0x0000001002047c11 */ /* 0x004fe4000f8210ff */
[----:B------:R-:W-:-:S04]  /*8a50*/  IADD3 R5, PT, PT, R3, R5, RZ ;  /* 0x0000000503057210 */ /* 0x000fc80007ffe0ff */
[----:B------:R-:W-:Y:S01]  /*8a60*/  LEA.HI.X R5, R2, UR17, R5, 0x2, P1 ;  /* 0x0000001102057c11 */ /* 0x000fe200088f1405 */
[----:B0-----:R-:W-:Y:S01]  /*8a70*/  FMUL.FTZ R3, R48, R51 ;  /* 0x0000003330037220 */ /* 0x001fe20000410000 */
[----:B-1----:R-:W-:-:S05]  /*8a80*/  FMUL.FTZ R2, R45, R50 ;  /* 0x000000322d027220 */ /* 0x002fca0000410000 */
[----:B------:R3:W-:Y:S02]  /*8a90*/  STG.E.64 desc[UR12][R4.64], R2 ;  /* 0x0000000204007986 */ /* 0x0007e4000c101b0c */
.L_x_4257:
[----:B------:R-:W-:Y:S05]  /*8aa0*/  BSYNC.RECONVERGENT B1 ;  /* 0x0000000000017941 */ /* 0x000fea0003800200 */
.L_x_4256:
[----:B------:R-:W-:Y:S04]  /*8ab0*/  BSSY.RECONVERGENT B1, `(.L_x_4258) ;  /* 0x000001d000017945 */ /* 0x000fe80003800200 */
[----:B------:R-:W-:Y:S05]  /*8ac0*/  @P3 BRA `(.L_x_4259) ;  /* 0x00000000006c3947 */ /* 0x000fea0003800000 */
[----:B------:R-:W-:Y:S01]  /*8ad0*/  FADD.FTZ R6, R6, -UR4 ;  /* 0x8000000406067e21 */ /* 0x000fe20008010000 */
[----:B------:R-:W-:Y:S01]  /*8ae0*/  FADD.FTZ R7, R7, -UR4 ;  /* 0x8000000407077e21 */ /* 0x000fe20008010000 */
[----:B------:R-:W4:Y:S01]  /*8af0*/  LDCU.64 UR14, c[0x0][0x3e0] ;  /* 0x00007c00ff0e77ac */ /* 0x000f220008000a00 */
[----:B--23--:R-:W-:Y:S01]  /*8b00*/  MOV R3, R89 ;  /* 0x0000005900037202 */ /* 0x00cfe20000000f00 */
        /* <DEDUP_REMOVED lines=15> */
[----:B------:R-:W-:Y:S01]  /*8c00*/  IMAD R47, R47, UR15, R48 ;  /* 0x0000000f2f2f7c24 */ /* 0x000fe2000f8e0230 */
[----:B--2---:R-:W-:Y:S02]  /*8c10*/  LEA R4, P1, R2, UR16, 0x2 ;  /* 0x0000001002047c11 */ /* 0x004fe4000f8210ff */
[----:B------:R-:W1:Y:S02]  /*8c20*/  MUFU.RCP R7, R45 ;  /* 0x0000002d00077308 */ /* 0x000e640000001000 */
[----:B------:R-:W-:-:S04]  /*8c30*/  IADD3 R47, PT, PT, R3, R47, RZ ;  /* 0x0000002f032f7210 */ /* 0x000fc80007ffe0ff */
[----:B------:R-:W-:Y:S01]  /*8c40*/  LEA.HI.X R5, R2, UR17, R47, 0x2, P1 ;  /* 0x0000001102057c11 */ /* 0x000fe200088f142f */
[----:B0-----:R-:W-:Y:S01]  /*8c50*/  FMUL.FTZ R6, R49, R6 ;  /* 0x0000000631067220 */ /* 0x001fe20000410000 */
[----:B-1----:R-:W-:-:S05]  /*8c60*/  FMUL.FTZ R7, R46, R7 ;  /* 0x000000072e077220 */ /* 0x002fca0000410000 */
[----:B------:R4:W-:Y:S02]  /*8c70*/  STG.E.64 desc[UR12][R4.64], R6 ;  /* 0x0000000604007986 */ /* 0x0009e4000c101b0c */
.L_x_4259:
[----:B------:R-:W-:Y:S05]  /*8c80*/  BSYNC.RECONVERGENT B1 ;  /* 0x0000000000017941 */ /* 0x000fea0003800200 */
.L_x_4258:
[----:B------:R-:W-:Y:S04]  /*8c90*/  BSSY.RECONVERGENT B1, `(.L_x_4260) ;  /* 0x000001d000017945 */ /* 0x000fe80003800200 */
[----:B------:R-:W-:Y:S05]  /*8ca0*/  @P4 BRA `(.L_x_4261) ;  /* 0x00000000006c4947 */ /* 0x000fea0003800000 */
[----:B------:R-:W-:Y:S01]  /*8cb0*/  FADD.FTZ R8, R8, -UR4 ;  /* 0x8000000408087e21 */ /* 0x000fe20008010000 */
[----:B------:R-:W-:Y:S01]  /*8cc0*/  FADD.FTZ R9, R9, -UR4 ;  /* 0x8000000409097e21 */ /* 0x000fe20008010000 */
[----:B------:R-:W5:Y:S01]  /*8cd0*/  LDCU.64 UR14, c[0x0][0x3e0] ;  /* 0x00007c00ff0e77ac */ /* 0x000f620008000a00 */
[----:B--23--:R-:W-:Y:S01]  /*8ce0*/  MOV R3, R89 ;  /* 0x0000005900037202 */ /* 0x00cfe20000000f00 */
[----:B------:R-:W-:Y:S01]  /*8cf0*/  FMUL.FTZ R8, R8, UR6 ;  /* 0x0000000608087c20 */ /* 0x000fe20008410000 */
[----:B------:R-:W-:Y:S01]  /*8d00*/  FMUL.FTZ R9, R9, UR6 ;  /* 0x0000000609097c20 */ /* 0x000fe20008410000 */
[----:B------:R-:W2:Y:S02]  /*8d10*/  LDCU.64 UR16, c[0x0][0x380] ;  /* 0x00007000ff1077ac */ /* 0x000ea40008000a00 */
[----:B------:R-:W-:Y:S01]  /*8d20*/  FFMA.FTZ R45, R40, R8, R43 ;  /* 0x00000008282d7223 */ /* 0x000fe2000001002b */
[----:B------:R-:W-:-:S03]  /*8d30*/  FFMA.FTZ R46, R41, R9, R42 ;  /* 0x00000009292e7223 */ /* 0x000fc6000001002a */
[----:B------:R-:W-:Y:S01]  /*8d40*/  FMUL.FTZ R2, R45, -1.4426950216293334961 ;  /* 0xbfb8aa3b2d027820 */ /* 0x000fe20000410000 */
[----:B----4-:R-:W-:-:S05]  /*8d50*/  FMUL.FTZ R4, R46, -1.4426950216293334961 ;  /* 0xbfb8aa3b2e047820 */ /* 0x010fca0000410000 */
[----:B------:R-:W3:Y:S01]  /*8d60*/  MUFU.EX2 R2, R2 ;  /* 0x0000000200027308 */ /* 0x000ee20000000800 */
[----:B-----5:R-:W-:-:S03]  /*8d70*/  IMAD R5, R78, UR14, RZ ;  /* 0x0000000e4e057c24 */ /* 0x020fc6000f8e02ff */
        /* <DEDUP_REMOVED lines=14> */
.L_x_4261:
[----:B------:R-:W-:Y:S05]  /*8e60*/  BSYNC.RECONVERGENT B1 ;  /* 0x0000000000017941 */ /* 0x000fea0003800200 */
.L_x_4260:
[----:B------:R-:W-:Y:S01]  /*8e70*/  ISETP.GE.U32.AND P5, PT, R76, UR10, PT ;  /* 0x0000000a4c007c0c */ /* 0x000fe2000bfa6070 */
[----:B------:R-:W-:Y:S01]  /*8e80*/  BSSY.RECONVERGENT B1, `(.L_x_4262) ;  /* 0x0000034000017945 */ /* 0x000fe20003800200 */
[----:B--23--:R-:W-:Y:S02]  /*8e90*/  SHF.R.S32.HI R3, RZ, 0x1f, R76 ;  /* 0x0000001fff037819 */ /* 0x00cfe4000001144c */
[C---:B01----:R-:W-:Y:S02]  /*8ea0*/  IADD3 R49, PT, PT, R44.reuse, 0x50, RZ ;  /* 0x000000502c317810 */ /* 0x043fe40007ffe0ff */
        /* <DEDUP_REMOVED lines=49> */
.L_x_4263:
[----:B------:R-:W-:Y:S05]  /*91c0*/  BSYNC.RECONVERGENT B1 ;  /* 0x0000000000017941 */ /* 0x000fea0003800200 */
.L_x_4262:
        /* <DEDUP_REMOVED lines=29> */
.L_x_4265:
[----:B------:R-:W-:Y:S05]  /*93a0*/  BSYNC.RECONVERGENT B1 ;  /* 0x0000000000017941 */ /* 0x000fea0003800200 */
.L_x_4264:
        /* <DEDUP_REMOVED lines=29> */
.L_x_4267:
[----:B------:R-:W-:Y:S05]  /*9580*/  BSYNC.RECONVERGENT B1 ;  /* 0x0000000000017941 */ /* 0x000fea0003800200 */
.L_x_4266:
        /* <DEDUP_REMOVED lines=29> */
.L_x_4269:
[----:B------:R-:W-:Y:S05]  /*9760*/  BSYNC.RECONVERGENT B1 ;  /* 0x0000000000017941 */ /* 0x000fea0003800200 */
.L_x_4268:
        /* <DEDUP_REMOVED lines=9> */
[----:B--23--:R-:W-:Y:S01]  /*9800*/  FFMA.FTZ R11, R40, R18, R43 ;  /* 0x00000012280b7223 */ /* 0x00cfe2000001002b */
[----:B------:R-:W-:-:S03]  /*9810*/  FFMA.FTZ R19, R41, R19, R42 ;  /* 0x0000001329137223 */ /* 0x000fc6000001002a */
        /* <DEDUP_REMOVED lines=18> */
.L_x_4271:
[----:B------:R-:W-:Y:S05]  /*9940*/  BSYNC.RECONVERGENT B1 ;  /* 0x0000000000017941 */ /* 0x000fea0003800200 */
.L_x_4270:
        /* <DEDUP_REMOVED lines=9> */
[----:B--23--:R-:W-:Y:S01]  /*99e0*/  FFMA.FTZ R11, R40, R20, R43 ;  /* 0x00000014280b7223 */ /* 0x00cfe2000001002b */
[----:B------:R-:W-:-:S03]  /*99f0*/  FFMA.FTZ R12, R41, R21, R42 ;  /* 0x00000015290c7223 */ /* 0x000fc6000001002a */
[----:B------:R-:W-:Y:S01]  /*9a00*/  FMUL.FTZ R2, R11, -1.4426950216293334961 ;  /* 0xbfb8aa3b0b027820 */ /* 0x000fe20000410000 */
[----:B----4-:R-:W-:-:S05]  /*9a10*/  FMUL.FTZ R4, R12, -1.4426950216293334961 ;  /* 0xbfb8aa3b0c047820 */ /* 0x010fca0000410000 */
[----:B------:R-:W1:Y:S01]  /*9a20*/  MUFU.EX2 R2, R2 ;  /* 0x0000000200027308 */ /* 0x000e620000000800 */
[----:B-----5:R-:W-:-:S03]  /*9a30*/  IMAD R48, R48, UR14, RZ ;  /* 0x0000000e30307c24 */ /* 0x020fc6000f8e02ff */
        /* <DEDUP_REMOVED lines=14> */
.L_x_4273:
[----:B------:R-:W-:Y:S05]  /*9b20*/  BSYNC.RECONVERGENT B1 ;  /* 0x0000000000017941 */ /* 0x000fea0003800200 */
.L_x_4272:
[----:B------:R-:W-:Y:S01]  /*9b30*/  ISETP.GE.U32.AND P5, PT, R6, UR10, PT ;  /* 0x0000000a06007c0c */ /* 0x000fe2000bfa6070 */
[----:B------:R-:W-:Y:S01]  /*9b40*/  BSSY.RECONVERGENT B1, `(.L_x_4274) ;  /* 0x0000034000017945 */ /* 0x000fe20003800200 */
[----:B------:R-:W-:Y:S02]  /*9b50*/  SHF.R.S32.HI R15, RZ, 0x1f, R6 ;  /* 0x0000001fff0f7819 */ /* 0x000fe40000011406 */
[C---:B------:R-:W-:Y:S02]  /*9b60*/  IADD3 R12, PT, PT, R44.reuse, 0x80, RZ ;  /* 0x000000802c0c7810 */ /* 0x040fe40007ffe0ff */
[----:B------:R-:W-:Y:S02]  /*9b70*/  ISETP.GE.AND.EX P5, PT, R15, UR11, PT, P5 ;  /* 0x0000000b0f007c0c */ /* 0x000fe4000bfa6350 */
[C---:B--23--:R-:W-:Y:S02]  /*9b80*/  IADD3 R10, PT, PT, R44.reuse, 0x88, RZ ;  /* 0x000000882c0a7810 */ /* 0x04cfe40007ffe0ff */
[----:B0---4-:R-:W-:-:S02]  /*9b90*/  IADD3 R8, PT, PT, R44, 0x90, RZ ;  /* 0x000000902c087810 */ /* 0x011fc40007ffe0ff */
        /* <DEDUP_REMOVED lines=46> */
.L_x_4275:
[----:B------:R-:W-:Y:S05]  /*9e80*/  BSYNC.RECONVERGENT B1 ;  /* 0x0000000000017941 */ /* 0x000fea0003800200 */
.L_x_4274:
        /* <DEDUP_REMOVED lines=29> */
.L_x_4277:
[----:B------:R-:W-:Y:S05]  /*a060*/  BSYNC.RECONVERGENT B1 ;  /* 0x0000000000017941 */ /* 0x000fea0003800200 */
.L_x_4276:
        /* <DEDUP_REMOVED lines=29> */
.L_x_4279:
[----:B------:R-:W-:Y:S05]  /*a240*/  BSYNC.RECONVERGENT B1 ;  /* 0x0000000000017941 */ /* 0x000fea0003800200 */
.L_x_4278:
        /* <DEDUP_REMOVED lines=9> */
[----:B0-2---:R-:W-:Y:S01]  /*a2e0*/  FFMA.FTZ R15, R40, R28, R43 ;  /* 0x0000001c280f7223 */ /* 0x005fe2000001002b */
[----:B------:R-:W-:-:S03]  /*a2f0*/  FFMA.FTZ R29, R41, R29, R42 ;  /* 0x0000001d291d7223 */ /* 0x000fc6000001002a */
        /* <DEDUP_REMOVED lines=18> */
.L_x_4281:
[----:B------:R-:W-:Y:S05]  /*a420*/  BSYNC.RECONVERGENT B1 ;  /* 0x0000000000017941 */ /* 0x000fea0003800200 */
.L_x_4280:
        /* <DEDUP_REMOVED lines=9> */
[----:B--23--:R-:W-:Y:S01]  /*a4c0*/  FFMA.FTZ R13, R40, R30, R43 ;  /* 0x0000001e280d7223 */ /* 0x00cfe2000001002b */
[----:B------:R-:W-:-:S03]  /*a4d0*/  FFMA.FTZ R31, R41, R31, R42 ;  /* 0x0000001f291f7223 */ /* 0x000fc6000001002a */
        /* <DEDUP_REMOVED lines=18> */
.L_x_4283:
[----:B------:R-:W-:Y:S05]  /*a600*/  BSYNC.RECONVERGENT B1 ;  /* 0x0000000000017941 */ /* 0x000fea0003800200 */
.L_x_4282:
[----:B------:R-:W-:Y:S04]  /*a610*/  BSSY.RECONVERGENT B1, `(.L_x_4284) ;  /* 0x000001d000017945 */ /* 0x000fe80003800200 */
[----:B------:R-:W-:Y:S05]  /*a620*/  @P4 BRA `(.L_x_4285) ;  /* 0x00000000006c4947 */ /* 0x000fea0003800000 */
[----:B------:R-:W-:Y:S01]  /*a630*/  FADD.FTZ R32, R32, -UR4 ;  /* 0x8000000420207e21 */ /* 0x000fe20008010000 */
[----:B------:R-:W-:Y:S01]  /*a640*/  FADD.FTZ R33, R33, -UR4 ;  /* 0x8000000421217e21 */ /* 0x000fe20008010000 */
[----:B------:R-:W5:Y:S01]  /*a650*/  LDCU.64 UR14, c[0x0][0x3e0] ;  /* 0x00007c00ff0e77ac */ /* 0x000f620008000a00 */
[----:B-1----:R-:W-:Y:S01]  /*a660*/  MOV R7, R89 ;  /* 0x0000005900077202 */ /* 0x002fe20000000f00 */
[----:B------:R-:W-:Y:S01]  /*a670*/  FMUL.FTZ R32, R32, UR6 ;  /* 0x0000000620207c20 */ /* 0x000fe20008410000 */
[----:B------:R-:W-:Y:S01]  /*a680*/  FMUL.FTZ R33, R33, UR6 ;  /* 0x0000000621217c20 */ /* 0x000fe20008410000 */
[----:B------:R-:W1:Y:S02]  /*a690*/  LDCU.64 UR16, c[0x0][0x380] ;  /* 0x00007000ff1077ac */ /* 0x000e640008000a00 */
[----:B---34-:R-:W-:Y:S01]  /*a6a0*/  FFMA.FTZ R11, R40, R32, R43 ;  /* 0x00000020280b7223 */ /* 0x018fe2000001002b */
[----:B------:R-:W-:-:S03]  /*a6b0*/  FFMA.FTZ R33, R41, R33, R42 ;  /* 0x0000002129217223 */ /* 0x000fc6000001002a */
[----:B------:R-:W-:Y:S01]  /*a6c0*/  FMUL.FTZ R6, R11, -1.4426950216293334961 ;  /* 0xbfb8aa3b0b067820 */ /* 0x000fe20000410000 */
[----:B------:R-:W-:-:S05]  /*a6d0*/  FMUL.FTZ R9, R33, -1.4426950216293334961 ;  /* 0xbfb8aa3b21097820 */ /* 0x000fca0000410000 */
        /* <DEDUP_REMOVED lines=9> */
[----:B-1----:R-:W-:-:S04]  /*a770*/  LEA R4, P1, R6, UR16, 0x2 ;  /* 0x0000001006047c11 */ /* 0x002fc8000f8210ff */
[----:B------:R-:W1:Y:S01]  /*a780*/  MUFU.RCP R10, R10 ;  /* 0x0000000a000a7308 */ /* 0x000e620000001000 */
[----:B------:R-:W-:-:S04]  /*a790*/  IADD3 R5, PT, PT, R7, R5, RZ ;  /* 0x0000000507057210 */ /* 0x000fc80007ffe0ff */
[----:B------:R-:W-:Y:S01]  /*a7a0*/  LEA.HI.X R5, R6, UR17, R5, 0x2, P1 ;  /* 0x0000001106057c11 */ /* 0x000fe200088f1405 */
[----:B---3--:R-:W-:Y:S01]  /*a7b0*/  FMUL.FTZ R8, R11, R8 ;  /* 0x000000080b087220 */ /* 0x008fe20000410000 */
[----:B-1----:R-:W-:-:S05]  /*a7c0*/  FMUL.FTZ R9, R33, R10 ;  /* 0x0000000a21097220 */ /* 0x002fca0000410000 */
[----:B------:R1:W-:Y:S02]  /*a7d0*/  STG.E.64 desc[UR12][R4.64], R8 ;  /* 0x0000000804007986 */ /* 0x0003e4000c101b0c */
.L_x_4285:
[----:B------:R-:W-:Y:S05]  /*a7e0*/  BSYNC.RECONVERGENT B1 ;  /* 0x0000000000017941 */ /* 0x000fea0003800200 */
.L_x_4284:
[----:B------:R-:W-:Y:S01]  /*a7f0*/  ISETP.GE.U32.AND P5, PT, R2, UR10, PT ;  /* 0x0000000a02007c0c */ /* 0x000fe2000bfa6070 */
[----:B------:R-:W-:Y:S01]  /*a800*/  BSSY.RECONVERGENT B1, `(.L_x_4286) ;  /* 0x0000034000017945 */ /* 0x000fe20003800200 */
[----:B0-2---:R-:W-:Y:S02]  /*a810*/  SHF.R.S32.HI R15, RZ, 0x1f, R2 ;  /* 0x0000001fff0f7819 */ /* 0x005fe40000011402 */
[C---:B---3--:R-:W-:Y:S02]  /*a820*/  IADD3 R12, PT, PT, R44.reuse, 0xb0, RZ ;  /* 0x000000b02c0c7810 */ /* 0x048fe40007ffe0ff */
[----:B------:R-:W-:Y:S02]  /*a830*/  ISETP.GE.AND.EX P5, PT, R15, UR11, PT, P5 ;  /* 0x0000000b0f007c0c */ /* 0x000fe4000bfa6350 */
[C---:B----4-:R-:W-:Y:S02]  /*a840*/  IADD3 R10, PT, PT, R44.reuse, 0xb8, RZ ;  /* 0x000000b82c0a7810 */ /* 0x050fe40007ffe0ff */
        /* <DEDUP_REMOVED lines=47> */
.L_x_4287:
[----:B------:R-:W-:Y:S05]  /*ab40*/  BSYNC.RECONVERGENT B1 ;  /* 0x0000000000017941 */ /* 0x000fea0003800200 */
.L_x_4286:
        /* <DEDUP_REMOVED lines=10> */
[----:B0-----:R-:W-:Y:S01]  /*abf0*/  FFMA.FTZ R19, R40, R36, R43 ;  /* 0x0000002428137223 */ /* 0x001fe2000001002b */
[----:B------:R-:W-:-:S03]  /*ac00*/  FFMA.FTZ R37, R41, R37, R42 ;  /* 0x0000002529257223 */ /* 0x000fc6000001002a */
        /* <DEDUP_REMOVED lines=17> */
.L_x_4289:
[----:B------:R-:W-:Y:S05]  /*ad20*/  BSYNC.RECONVERGENT B1 ;  /* 0x0000000000017941 */ /* 0x000fea0003800200 */
.L_x_4288:
        /* <DEDUP_REMOVED lines=29> */
.L_x_4291:
[----:B------:R-:W-:Y:S05]  /*af00*/  BSYNC.RECONVERGENT B1 ;  /* 0x0000000000017941 */ /* 0x000fea0003800200 */
.L_x_4290:
        /* <DEDUP_REMOVED lines=9> */
[----:B--2---:R-:W-:Y:S01]  /*afa0*/  FFMA.FTZ R15, R40, R56, R43 ;  /* 0x00000038280f7223 */ /* 0x004fe2000001002b */
[----:B------:R-:W-:-:S03]  /*afb0*/  FFMA.FTZ R57, R41, R57, R42 ;  /* 0x0000003929397223 */ /* 0x000fc6000001002a */
        /* <DEDUP_REMOVED lines=18> */
.L_x_4293:
[----:B------:R-:W-:Y:S05]  /*b0e0*/  BSYNC.RECONVERGENT B1 ;  /* 0x0000000000017941 */ /* 0x000fea0003800200 */
.L_x_4292:
        /* <DEDUP_REMOVED lines=29> */
.L_x_4295:
[----:B------:R-:W-:Y:S05]  /*b2c0*/  BSYNC.RECONVERGENT B1 ;  /* 0x0000000000017941 */ /* 0x000fea0003800200 */
.L_x_4294:
        /* <DEDUP_REMOVED lines=29> */
.L_x_4297:
[----:B------:R-:W-:Y:S05]  /*b4a0*/  BSYNC.RECONVERGENT B1 ;  /* 0x0000000000017941 */ /* 0x000fea0003800200 */
.L_x_4296:
[----:B------:R-:W-:Y:S01]  /*b4b0*/  ISETP.GE.U32.AND P5, PT, R4, UR10, PT ;  /* 0x0000000a04007c0c */ /* 0x000fe2000bfa6070 */
[----:B------:R-:W-:Y:S01]  /*b4c0*/  BSSY.RECONVERGENT B1, `(.L_x_4298) ;  /* 0x0000032000017945 */ /* 0x000fe20003800200 */
[----:B--23--:R-:W-:Y:S02]  /*b4d0*/  SHF.R.S32.HI R12, RZ, 0x1f, R4 ;  /* 0x0000001fff0c7819 */ /* 0x00cfe40000011404 */
[----:B-1--4-:R-:W-:Y:S02]  /*b4e0*/  IADD3 R9, PT, PT, R44, 0xe0, RZ ;  /* 0x000000e02c097810 */ /* 0x012fe40007ffe0ff */
        /* <DEDUP_REMOVED lines=36> */
[----:B------:R-:W-:-:S05]  /*b730*/  IMAD.WIDE.U32 R12, R4, UR14, R12 ;  /* 0x0000000e040c7c25 */ /* 0x000fca000f8e000c */
[----:B------:R-:W-:Y:S01]  /*b740*/  IADD3 R15, PT, PT, R13, R15, RZ ;  /* 0x0000000f0d0f7210 */ /* 0x000fe20007ffe0ff */
        /* <DEDUP_REMOVED lines=8> */
[----:B------:R1:W-:Y:S02]  /*b7d0*/  STG.E.64 desc[UR12][R14.64], R16 ;  /* 0x000000100e007986 */ /* 0x0003e4000c101b0c */
.L_x_4299:
[----:B------:R-:W-:Y:S05]  /*b7e0*/  BSYNC.RECONVERGENT B1 ;  /* 0x0000000000017941 */ /* 0x000fea0003800200 */
.L_x_4298:
        /* <DEDUP_REMOVED lines=10> */
[----:B------:R-:W-:Y:S01]  /*b890*/  FFMA.FTZ R64, R40, R64, R43 ;  /* 0x0000004028407223 */ /* 0x000fe2000001002b */
[----:B01----:R-:W-:-:S03]  /*b8a0*/  FFMA.FTZ R16, R41, R65, R42 ;  /* 0x0000004129107223 */ /* 0x003fc6000001002a */
[----:B------:R-:W-:Y:S01]  /*b8b0*/  FMUL.FTZ R4, R64, -1.4426950216293334961 ;  /* 0xbfb8aa3b40047820 */ /* 0x000fe20000410000 */
[----:B------:R-:W-:-:S05]  /*b8c0*/  FMUL.FTZ R14, R16, -1.4426950216293334961 ;  /* 0xbfb8aa3b100e7820 */ /* 0x000fca0000410000 */
[----:B------:R-:W0:Y:S01]  /*b8d0*/  MUFU.EX2 R4, R4 ;  /* 0x0000000400047308 */ /* 0x000e220000000800 */
[----:B--2---:R-:W-:-:S03]  /*b8e0*/  IMAD R18, R21, UR14, RZ ;  /* 0x0000000e15127c24 */ /* 0x004fc6000f8e02ff */
[----:B------:R-:W1:Y:S01]  /*b8f0*/  MUFU.EX2 R14, R14 ;  /* 0x0000000e000e7308 */ /* 0x000e620000000800 */
[----:B------:R-:W-:-:S04]  /*b900*/  IMAD.WIDE.U32 R12, R5, UR14, R12 ;  /* 0x0000000e050c7c25 */ /* 0x000fc8000f8e000c */
[----:B------:R-:W-:Y:S02]  /*b910*/  IMAD R5, R5, UR15, R18 ;  /* 0x0000000f05057c24 */ /* 0x000fe4000f8e0212 */
[----:B0-----:R-:W-:Y:S01]  /*b920*/  FADD.FTZ R11, R4, 1 ;  /* 0x3f800000040b7421 */ /* 0x001fe20000010000 */
[----:B---3--:R-:W-:Y:S02]  /*b930*/  LEA R4, P2, R12, UR16, 0x2 ;  /* 0x000000100c047c11 */ /* 0x008fe4000f8410ff */
        /* <DEDUP_REMOVED lines=8> */
.L_x_4301:
[----:B------:R-:W-:Y:S05]  /*b9c0*/  BSYNC.RECONVERGENT B1 ;  /* 0x0000000000017941 */ /* 0x000fea0003800200 */
.L_x_4300:
        /* <DEDUP_REMOVED lines=9> */
[----:B-1----:R-:W-:Y:S01]  /*ba60*/  FFMA.FTZ R15, R40, R66, R43 ;  /* 0x00000042280f7223 */ /* 0x002fe2000001002b */
[----:B0-----:R-:W-:-:S03]  /*ba70*/  FFMA.FTZ R16, R41, R67, R42 ;  /* 0x0000004329107223 */ /* 0x001fc6000001002a */
[----:B------:R-:W-:Y:S01]  /*ba80*/  FMUL.FTZ R4, R15, -1.4426950216293334961 ;  /* 0xbfb8aa3b0f047820 */ /* 0x000fe20000410000 */
[----:B------:R-:W-:-:S05]  /*ba90*/  FMUL.FTZ R11, R16, -1.4426950216293334961 ;  /* 0xbfb8aa3b100b7820 */ /* 0x000fca0000410000 */
        /* <DEDUP_REMOVED lines=16> */
.L_x_4303:
[----:B------:R-:W-:Y:S05]  /*bba0*/  BSYNC.RECONVERGENT B1 ;  /* 0x0000000000017941 */ /* 0x000fea0003800200 */
.L_x_4302:
[----:B------:R-:W-:Y:S04]  /*bbb0*/  BSSY.RECONVERGENT B1, `(.L_x_4304) ;  /* 0x000001d000017945 */ /* 0x000fe80003800200 */
[----:B------:R-:W-:Y:S05]  /*bbc0*/  @P6 BRA `(.L_x_4305) ;  /* 0x00000000006c6947 */ /* 0x000fea0003800000 */
[----:B------:R-:W-:Y:S01]  /*bbd0*/  FADD.FTZ R68, R68, -UR4 ;  /* 0x8000000444447e21 */ /* 0x000fe20008010000 */
[----:B------:R-:W-:Y:S01]  /*bbe0*/  FADD.FTZ R69, R69, -UR4 ;  /* 0x8000000445457e21 */ /* 0x000fe20008010000 */
[----:B------:R-:W4:Y:S01]  /*bbf0*/  LDCU.64 UR14, c[0x0][0x3e0] ;  /* 0x00007c00ff0e77ac */ /* 0x000f220008000a00 */
[----:B--2---:R-:W-:Y:S01]  /*bc00*/  MOV R5, R89 ;  /* 0x0000005900057202 */ /* 0x004fe20000000f00 */
[----:B------:R-:W-:Y:S01]  /*bc10*/  FMUL.FTZ R68, R68, UR6 ;  /* 0x0000000644447c20 */ /* 0x000fe20008410000 */
[----:B------:R-:W-:Y:S01]  /*bc20*/  FMUL.FTZ R69, R69, UR6 ;  /* 0x0000000645457c20 */ /* 0x000fe20008410000 */
[----:B------:R-:W2:Y:S02]  /*bc30*/  LDCU.64 UR16, c[0x0][0x380] ;  /* 0x00007000ff1077ac */ /* 0x000ea40008000a00 */
[----:B---3--:R-:W-:Y:S01]  /*bc40*/  FFMA.FTZ R13, R40, R68, R43 ;  /* 0x00000044280d7223 */ /* 0x008fe2000001002b */
[----:B-1----:R-:W-:-:S03]  /*bc50*/  FFMA.FTZ R14, R41, R69, R42 ;  /* 0x00000045290e7223 */ /* 0x002fc6000001002a */
[----:B------:R-:W-:Y:S01]  /*bc60*/  FMUL.FTZ R4, R13, -1.4426950216293334961 ;  /* 0xbfb8aa3b0d047820 */ /* 0x000fe20000410000 */
[----:B------:R-:W-:-:S05]  /*bc70*/  FMUL.FTZ R9, R14, -1.4426950216293334961 ;  /* 0xbfb8aa3b0e097820 */ /* 0x000fca0000410000 */
[----:B------:R-:W1:Y:S01]  /*bc80*/  MUFU.EX2 R4, R4 ;  /* 0x0000000400047308 */ /* 0x000e620000000800 */
[----:B----4-:R-:W-:-:S03]  /*bc90*/  IMAD R8, R8, UR14, RZ ;  /* 0x0000000e08087c24 */ /* 0x010fc6000f8e02ff */
[----:B------:R-:W3:Y:S01]  /*bca0*/  MUFU.EX2 R9, R9 ;  /* 0x0000000900097308 */ /* 0x000ee20000000800 */
[----:B-1----:R-:W-:Y:S01]  /*bcb0*/  FADD.FTZ R10, R4, 1 ;  /* 0x3f800000040a7421 */ /* 0x002fe20000010000 */
[----:B------:R-:W-:Y:S01]  /*bcc0*/  MOV R4, R86 ;  /* 0x0000005600047202 */ /* 0x000fe20000000f00 */
[----:B---3--:R-:W-:-:S04]  /*bcd0*/  FADD.FTZ R12, R9, 1 ;  /* 0x3f800000090c7421 */ /* 0x008fc80000010000 */
[----:B------:R-:W1:Y:S01]  /*bce0*/  MUFU.RCP R10, R10 ;  /* 0x0000000a000a7308 */ /* 0x000e620000001000 */
[----:B------:R-:W-:-:S04]  /*bcf0*/  IMAD.WIDE.U32 R4, R7, UR14, R4 ;  /* 0x0000000e07047c25 */ /* 0x000fc8000f8e0004 */
[----:B------:R-:W-:Y:S01]  /*bd00*/  IMAD R7, R7, UR15, R8 ;  /* 0x0000000f07077c24 */ /* 0x000fe2000f8e0208 */
[----:B--2---:R-:W-:Y:S02]  /*bd10*/  LEA R8, P1, R4, UR16, 0x2 ;  /* 0x0000001004087c11 */ /* 0x004fe4000f8210ff */
[----:B------:R-:W2:Y:S02]  /*bd20*/  MUFU.RCP R11, R12 ;  /* 0x0000000c000b7308 */ /* 0x000ea40000001000 */
[----:B------:R-:W-:-:S04]  /*bd30*/  IADD3 R7, PT, PT, R5, R7, RZ ;  /* 0x0000000705077210 */ /* 0x000fc80007ffe0ff */
[----:B------:R-:W-:Y:S01]  /*bd40*/  LEA.HI.X R9, R4, UR17, R7, 0x2, P1 ;  /* 0x0000001104097c11 */ /* 0x000fe200088f1407 */
[----:B-1----:R-:W-:Y:S01]  /*bd50*/  FMUL.FTZ R10, R13, R10 ;  /* 0x0000000a0d0a7220 */ /* 0x002fe20000410000 */
[----:B--2---:R-:W-:-:S05]  /*bd60*/  FMUL.FTZ R11, R14, R11 ;  /* 0x0000000b0e0b7220 */ /* 0x004fca0000410000 */
[----:B------:R4:W-:Y:S02]  /*bd70*/  STG.E.64 desc[UR12][R8.64], R10 ;  /* 0x0000000a08007986 */ /* 0x0009e4000c101b0c */
.L_x_4305:
[----:B------:R-:W-:Y:S05]  /*bd80*/  BSYNC.RECONVERGENT B1 ;  /* 0x0000000000017941 */ /* 0x000fea0003800200 */
.L_x_4304:
[----:B------:R-:W-:Y:S04]  /*bd90*/  BSSY.RECONVERGENT B1, `(.L_x_4306) ;  /* 0x000001d000017945 */ /* 0x000fe80003800200 */
[----:B------:R-:W-:Y:S05]  /*bda0*/  @P3 BRA `(.L_x_4307) ;  /* 0x00000000006c3947 */ /* 0x000fea0003800000 */
[----:B------:R-:W-:Y:S01]  /*bdb0*/  FADD.FTZ R70, R70, -UR4 ;  /* 0x8000000446467e21 */ /* 0x000fe20008010000 */
[----:B------:R-:W-:Y:S01]  /*bdc0*/  FADD.FTZ R71, R71, -UR4 ;  /* 0x8000000447477e21 */ /* 0x000fe20008010000 */
[----:B------:R-:W5:Y:S01]  /*bdd0*/  LDCU.64 UR14, c[0x0][0x3e0] ;  /* 0x00007c00ff0e77ac */ /* 0x000f620008000a00 */
[----:B--2---:R-:W-:Y:S01]  /*bde0*/  MOV R5, R89 ;  /* 0x0000005900057202 */ /* 0x004fe20000000f00 */
[----:B------:R-:W-:Y:S01]  /*bdf0*/  FMUL.FTZ R70, R70, UR6 ;  /* 0x0000000646467c20 */ /* 0x000fe20008410000 */
[----:B------:R-:W-:Y:S01]  /*be00*/  FMUL.FTZ R71, R71, UR6 ;  /* 0x0000000647477c20 */ /* 0x000fe20008410000 */
[----:B------:R-:W2:Y:S02]  /*be10*/  LDCU.64 UR16, c[0x0][0x380] ;  /* 0x00007000ff1077ac */ /* 0x000ea40008000a00 */
[----:B---34-:R-:W-:Y:S01]  /*be20*/  FFMA.FTZ R11, R40, R70, R43 ;  /* 0x00000046280b7223 */ /* 0x018fe2000001002b */
[----:B------:R-:W-:-:S03]  /*be30*/  FFMA.FTZ R12, R41, R71, R42 ;  /* 0x00000047290c7223 */ /* 0x000fc6000001002a */
[----:B------:R-:W-:Y:S01]  /*be40*/  FMUL.FTZ R4, R11, -1.4426950216293334961 ;  /* 0xbfb8aa3b0b047820 */ /* 0x000fe20000410000 */
[----:B------:R-:W-:-:S05]  /*be50*/  FMUL.FTZ R7, R12, -1.4426950216293334961 ;  /* 0xbfb8aa3b0c077820 */ /* 0x000fca0000410000 */
[----:B------:R-:W3:Y:S01]  /*be60*/  MUFU.EX2 R4, R4 ;  /* 0x0000000400047308 */ /* 0x000ee20000000800 */
[----:B-----5:R-:W-:-:S03]  /*be70*/  IMAD R6, R6, UR14, RZ ;  /* 0x0000000e06067c24 */ /* 0x020fc6000f8e02ff */
[----:B------:R-:W4:Y:S01]  /*be80*/  MUFU.EX2 R7, R7 ;  /* 0x0000000700077308 */ /* 0x000f220000000800 */
[----:B---3--:R-:W-:Y:S01]  /*be90*/  FADD.FTZ R8, R4, 1 ;  /* 0x3f80000004087421 */ /* 0x008fe20000010000 */
[----:B------:R-:W-:Y:S01]  /*bea0*/  MOV R4, R86 ;  /* 0x0000005600047202 */ /* 0x000fe20000000f00 */
[----:B----4-:R-:W-:-:S04]  /*beb0*/  FADD.FTZ R10, R7, 1 ;  /* 0x3f800000070a7421 */ /* 0x010fc80000010000 */
[----:B------:R-:W3:Y:S01]  /*bec0*/  MUFU.RCP R8, R8 ;  /* 0x0000000800087308 */ /* 0x000ee20000001000 */
[----:B------:R-:W-:-:S04]  /*bed0*/  IMAD.WIDE.U32 R4, R3, UR14, R4 ;  /* 0x0000000e03047c25 */ /* 0x000fc8000f8e0004 */
[----:B------:R-:W-:Y:S01]  /*bee0*/  IMAD R3, R3, UR15, R6 ;  /* 0x0000000f03037c24 */ /* 0x000fe2000f8e0206 */
[----:B--2---:R-:W-:Y:S02]  /*bef0*/  LEA R6, P1, R4, UR16, 0x2 ;  /* 0x0000001004067c11 */ /* 0x004fe4000f8210ff */
[----:B------:R-:W2:Y:S02]  /*bf00*/  MUFU.RCP R9, R10 ;  /* 0x0000000a00097308 */ /* 0x000ea40000001000 */
[----:B------:R-:W-:-:S04]  /*bf10*/  IADD3 R3, PT, PT, R5, R3, RZ ;  /* 0x0000000305037210 */ /* 0x000fc80007ffe0ff */
[----:B------:R-:W-:Y:S01]  /*bf20*/  LEA.HI.X R7, R4, UR17, R3, 0x2, P1 ;  /* 0x0000001104077c11 */ /* 0x000fe200088f1403 */
[----:B---3--:R-:W-:Y:S01]  /*bf30*/  FMUL.FTZ R8, R11, R8 ;  /* 0x000000080b087220 */ /* 0x008fe20000410000 */
[----:B--2---:R-:W-:-:S05]  /*bf40*/  FMUL.FTZ R9, R12, R9 ;  /* 0x000000090c097220 */ /* 0x004fca0000410000 */
[----:B------:R2:W-:Y:S02]  /*bf50*/  STG.E.64 desc[UR12][R6.64], R8 ;  /* 0x0000000806007986 */ /* 0x0005e4000c101b0c */
.L_x_4307:
[----:B------:R-:W-:Y:S05]  /*bf60*/  BSYNC.RECONVERGENT B1 ;  /* 0x0000000000017941 */ /* 0x000fea0003800200 */
.L_x_4306:
        /* <DEDUP_REMOVED lines=10> */
[----:B------:R-:W-:Y:S01]  /*c010*/  FMUL.FTZ R3, R43, -1.4426950216293334961 ;  /* 0xbfb8aa3b2b037820 */ /* 0x000fe20000410000 */
[----:B--2---:R-:W-:-:S05]  /*c020*/  FMUL.FTZ R5, R73, -1.4426950216293334961 ;  /* 0xbfb8aa3b49057820 */ /* 0x004fca0000410000 */
[----:B------:R-:W2:Y:S01]  /*c030*/  MUFU.EX2 R3, R3 ;  /* 0x0000000300037308 */ /* 0x000ea20000000800 */
[----:B-----5:R-:W-:-:S03]  /*c040*/  IMAD R7, R2, UR10, RZ ;  /* 0x0000000a02077c24 */ /* 0x020fc6000f8e02ff */
[----:B------:R-:W5:Y:S01]  /*c050*/  MUFU.EX2 R5, R5 ;  /* 0x0000000500057308 */ /* 0x000f620000000800 */
[----:B------:R-:W-:-:S04]  /*c060*/  IMAD.WIDE.U32 R86, R44, UR10, R86 ;  /* 0x0000000a2c567c25 */ /* 0x000fc8000f8e0056 */
[----:B------:R-:W-:Y:S01]  /*c070*/  IMAD R7, R44, UR11, R7 ;  /* 0x0000000b2c077c24 */ /* 0x000fe2000f8e0207 */
[----:B0-----:R-:W-:Y:S01]  /*c080*/  LEA R2, P1, R86, UR14, 0x2 ;  /* 0x0000000e56027c11 */ /* 0x001fe2000f8210ff */
[----:B--2---:R-:W-:-:S03]  /*c090*/  FADD.FTZ R4, R3, 1 ;  /* 0x3f80000003047421 */ /* 0x004fc60000010000 */
[----:B------:R-:W-:Y:S01]  /*c0a0*/  IADD3 R7, PT, PT, R87, R7, RZ ;  /* 0x0000000757077210 */ /* 0x000fe20007ffe0ff */
[----:B-----5:R-:W-:-:S03]  /*c0b0*/  FADD.FTZ R6, R5, 1 ;  /* 0x3f80000005067421 */ /* 0x020fc60000010000 */
[----:B------:R-:W-:Y:S01]  /*c0c0*/  LEA.HI.X R3, R86, UR15, R7, 0x2, P1 ;  /* 0x0000000f56037c11 */ /* 0x000fe200088f1407 */
[----:B------:R-:W0:Y:S08]  /*c0d0*/  MUFU.RCP R4, R4 ;  /* 0x0000000400047308 */ /* 0x000e300000001000 */
[----:B------:R-:W2:Y:S01]  /*c0e0*/  MUFU.RCP R6, R6 ;  /* 0x0000000600067308 */ /* 0x000ea20000001000 */
[----:B0-----:R-:W-:Y:S01]  /*c0f0*/  FMUL.FTZ R4, R43, R4 ;  /* 0x000000042b047220 */ /* 0x001fe20000410000 */
[----:B--2---:R-:W-:-:S05]  /*c100*/  FMUL.FTZ R5, R73, R6 ;  /* 0x0000000649057220 */ /* 0x004fca0000410000 */
[----:B------:R0:W-:Y:S02]  /*c110*/  STG.E.64 desc[UR12][R2.64], R4 ;  /* 0x0000000402007986 */ /* 0x0001e4000c101b0c */
.L_x_4245:
[----:B------:R-:W-:Y:S05]  /*c120*/  BSYNC.RECONVERGENT B0 ;  /* 0x0000000000007941 */ /* 0x000fea0003800200 */
.L_x_4181:
        /* <DEDUP_REMOVED lines=9> */
.L_x_4309:
        /* <DEDUP_REMOVED lines=12> */
.L_x_4946:


//--------------------- .text._Z35group_norm_nhwc_fwd_one_pass_kernelI11Fp32IOBf16WLi512ELi160ELi640EEv26Group_norm_nhwc_fwd_params --------------------------
	.section	.text._Z35group_norm_nhwc_fwd_one_pass_kernelI11Fp32IOBf16WLi512ELi160ELi640EEv26Group_norm_nhwc_fwd_params,"ax",@progbits
	.align	128
        .global         _Z35group_norm_nhwc_fwd_one_pass_kernelI11Fp32IOBf16WLi512ELi160ELi640EEv26Group_norm_nhwc_fwd_params
        .type           _Z35group_norm_nhwc_fwd_one_pass_kernelI11Fp32IOBf16WLi512ELi160ELi640EEv26Group_norm_nhwc_fwd_params,@function
        .size           _Z35group_norm_nhwc_fwd_one_pass_kernelI11Fp32IOBf16WLi512ELi160ELi640EEv26Group_norm_nhwc_fwd_params,(.L_x_4947 - _Z35group_norm_nhwc_fwd_one_pass_kernelI11Fp32IOBf16WLi512ELi160ELi640EEv26Group_norm_nhwc_fwd_params)
        .other          _Z35group_norm_nhwc_fwd_one_pass_kernelI11Fp32IOBf16WLi512ELi160ELi640EEv26Group_norm_nhwc_fwd_params,@"STO_CUDA_ENTRY STV_DEFAULT"
_Z35group_norm_nhwc_fwd_one_pass_kernelI11Fp32IOBf16WLi512ELi160ELi640EEv26Group_norm_nhwc_fwd_params:
.text._Z35group_norm_nhwc_fwd_one_pass_kernelI11Fp32IOBf16WLi512ELi160ELi640EEv26Group_norm_nhwc_fwd_params:
        /* <DEDUP_REMOVED lines=37> */
.L_x_4461:
[----:B------:R-:W1:Y:S01]  /*0250*/  LDCU UR11, c[0x0][0x3f8] ;  /* 0x00007f00ff0b77ac */ /* 0x000e620008000800 */
[----:B--2345:R-:W-:Y:S01]  /*0260*/  IABS R5, UR9 ;  /* 0x0000000900057c13 */ /* 0x03cfe20008000000 */
[----:B------:R-:W2:Y:S01]  /*0270*/  @!P0 LDC.64 R18, c[0x0][0x3e0] ;  /* 0x0000f800ff128b82 */ /* 0x000ea20000000a00 */
[C---:B------:R-:W-:Y:S01]  /*0280*/  IADD3 R31, PT, PT, R2.reuse, 0x8, RZ ;  /* 0x00000008021f7810 */ /* 0x040fe20007ffe0ff */
[----:B------:R-:W-:Y:S01]  /*0290*/  UMOV UR6, URZ ;  /* 0x000000ff00067c82 */ /* 0x000fe20008000000 */
[----:B------:R-:W-:Y:S01]  /*02a0*/  R2UR UR10, R5 ;  /* 0x00000000050a72ca */ /* 0x000fe200000e0000 */
[----:B------:R-:W3:Y:S01]  /*02b0*/  LDCU.64 UR16, c[0x0][0x3e8] ;  /* 0x00007d00ff1077ac */ /* 0x000ee20008000a00 */
[----:B------:R-:W-:Y:S02]  /*02c0*/  SHF.R.S32.HI R35, RZ, 0x1f, R31 ;  /* 0x0000001fff237819 */ /* 0x000fe4000001141f */
[C---:B------:R-:W-:Y:S01]  /*02d0*/  IADD3 R26, PT, PT, R2.reuse, 0x10, RZ ;  /* 0x00000010021a7810 */ /* 0x040fe20007ffe0ff */
[----:B------:R-:W4:Y:S01]  /*02e0*/  @!P0 LDC.64 R16, c[0x0][0x390] ;  /* 0x0000e400ff108b82 */ /* 0x000f220000000a00 */
[----:B------:R-:W-:-:S02]  /*02f0*/  IADD3 R23, PT, PT, R2, 0x18, RZ ;  /* 0x0000001802177810 */ /* 0x000fc40007ffe0ff */
[----:B------:R-:W-:Y:S02]  /*0300*/  SHF.R.S32.HI R33, RZ, 0x1f, R26 ;  /* 0x0000001fff217819 */ /* 0x000fe4000001141a */
[----:B------:R-:W-:Y:S02]  /*0310*/  SHF.R.S32.HI R29, RZ, 0x1f, R23 ;  /* 0x0000001fff1d7819 */ /* 0x000fe40000011417 */
[----:B------:R-:W-:Y:S01]  /*0320*/  @!P0 SHF.R.S32.HI R5, RZ, 0x1f, R2 ;  /* 0x0000001fff058819 */ /* 0x000fe20000011402 */
[----:B-1----:R-:W-:Y:S02]  /*0330*/  UISETP.NE.AND UP0, UPT, UR11, URZ, UPT ;  /* 0x000000ff0b00728c */ /* 0x002fe4000bf05270 */
[----:B------:R-:W-:Y:S02]  /*0340*/  MOV R0, UR11 ;  /* 0x0000000b00007c02 */ /* 0x000fe40008000f00 */
[----:B------:R-:W-:Y:S02]  /*0350*/  LOP3.LUT R3, R3, 0xfeffffff, RZ, 0xc0, !PT ;  /* 0xfeffffff03037812 */ /* 0x000fe400078ec0ff */
[----:B------:R-:W-:-:S02]  /*0360*/  IABS R0, R0 ;  /* 0x0000000000007213 */ /* 0x000fc40000000000 */
[----:B---3--:R-:W-:Y:S02]  /*0370*/  ISETP.GE.U32.AND P1, PT, R31, UR16, PT ;  /* 0x000000101f007c0c */ /* 0x008fe4000bf26070 */
[----:B------:R-:W-:Y:S02]  /*0380*/  R2UR UR12, R0 ;  /* 0x00000000000c72ca */ /* 0x000fe400000e0000 */
[----:B------:R-:W-:Y:S02]  /*0390*/  ISETP.GE.AND.EX P6, PT, R35, UR17, PT, P1 ;  /* 0x0000001123007c0c */ /* 0x000fe4000bfc6310 */
[----:B------:R-:W-:Y:S02]  /*03a0*/  ISETP.GE.U32.AND P2, PT, R26, UR16, PT ;  /* 0x000000101a007c0c */ /* 0x000fe4000bf46070 */
[----:B------:R-:W-:Y:S02]  /*03b0*/  ISETP.GE.U32.AND P1, PT, R23, UR16, PT ;  /* 0x0000001017007c0c */ /* 0x000fe4000bf26070 */
[----:B------:R-:W-:-:S02]  /*03c0*/  ISETP.GE.AND.EX P5, PT, R33, UR17, PT, P2 ;  /* 0x0000001121007c0c */ /* 0x000fc4000bfa6320 */
[----:B------:R-:W-:Y:S02]  /*03d0*/  ISETP.GE.AND.EX P4, PT, R29, UR17, PT, P1 ;  /* 0x000000111d007c0c */ /* 0x000fe4000bf86310 */
[----:B------:R-:W-:Y:S01]  /*03e0*/  LOP3.LUT R22, R22, 0x7fffffff, RZ, 0xc0, !PT ;  /* 0x7fffffff16167812 */ /* 0x000fe200078ec0ff */
[----:B------:R-:W1:Y:S02]  /*03f0*/  I2F.RP R0, UR12 ;  /* 0x0000000c00007d06 */ /* 0x000e640008209400 */
[----:B------:R-:W3:Y:S01]  /*0400*/  @!P6 LDC.64 R20, c[0x0][0x3e0] ;  /* 0x0000f800ff14eb82 */ /* 0x000ee20000000a00 */
[----:B------:R-:W-:-:S04]  /*0410*/  @P6 LOP3.LUT R3, R3, 0x1000000, RZ, 0xfc, !PT ;  /* 0x0100000003036812 */ /* 0x000fc800078efcff */
[----:B------:R-:W-:-:S03]  /*0420*/  LOP3.LUT R3, R3, 0xff7fffff, RZ, 0xc0, !PT ;  /* 0xff7fffff03037812 */ /* 0x000fc600078ec0ff */
[----:B------:R-:W0:Y:S01]  /*0430*/  @!P5 LDC.64 R24, c[0x0][0x3e0] ;  /* 0x0000f800ff18db82 */ /* 0x000e220000000a00 */
[----:B------:R-:W-:Y:S01]  /*0440*/  @P5 LOP3.LUT R3, R3, 0x800000, RZ, 0xfc, !PT ;  /* 0x0080000003035812 */ /* 0x000fe200078efcff */
[----:B-1----:R-:W1:Y:S03]  /*0450*/  MUFU.RCP R0, R0 ;  /* 0x0000000000007308 */ /* 0x002e660000001000 */
[----:B------:R-:W-:-:S03]  /*0460*/  LOP3.LUT R3, R3, 0xffbfffff, RZ, 0xc0, !PT ;  /* 0xffbfffff03037812 */ /* 0x000fc600078ec0ff */
[----:B------:R-:W3:Y:S01]  /*0470*/  @!P6 LDC.64 R12, c[0x0][0x390] ;  /* 0x0000e400ff0ceb82 */ /* 0x000ee20000000a00 */
[----:B------:R-:W-:-:S04]  /*0480*/  @P4 LOP3.LUT R3, R3, 0x400000, RZ, 0xfc, !PT ;  /* 0x0040000003034812 */ /* 0x000fc800078efcff */
[----:B------:R-:W-:-:S03]  /*0490*/  LOP3.LUT R3, R3, 0xffdfffff, RZ, 0xc0, !PT ;  /* 0xffdfffff03037812 */ /* 0x000fc600078ec0ff */
[----:B------:R-:W3:Y:S01]  /*04a0*/  @!P5 LDC.64 R14, c[0x0][0x390] ;  /* 0x0000e400ff0edb82 */ /* 0x000ee20000000a00 */
[----:B-1----:R-:W-:Y:S01]  /*04b0*/  VIADD R4, R0, 0xffffffe ;  /* 0x0ffffffe00047836 */ /* 0x002fe20000000000 */
[----:B------:R-:W-:Y:S01]  /*04c0*/  IADD3 R0, PT, PT, R2, 0x20, RZ ;  /* 0x0000002002007810 */ /* 0x000fe20007ffe0ff */
[----:B0-----:R-:W-:-:S03]  /*04d0*/  @!P5 IMAD R33, R33, R24, RZ ;  /* 0x000000182121d224 */ /* 0x001fc600078e02ff */
[----:B------:R-:W-:Y:S01]  /*04e0*/  SHF.R.S32.HI R27, RZ, 0x1f, R0 ;  /* 0x0000001fff1b7819 */ /* 0x000fe20000011400 */
[----:B------:R-:W0:Y:S01]  /*04f0*/  F2I.FTZ.U32.TRUNC.NTZ R4, R4 ;  /* 0x0000000400047305 */ /* 0x000e22000021f000 */
[----:B------:R-:W-:Y:S01]  /*0500*/  @!P5 IMAD R33, R26, R25, R33 ;  /* 0x000000191a21d224 */ /* 0x000fe200078e0221 */
[----:B0-----:R-:W-:-:S13]  /*0510*/  R2UR UR7, R4 ;  /* 0x00000000040772ca */ /* 0x001fda00000e0000 */
        /* <DEDUP_REMOVED lines=11> */
[----:B------:R-:W0:Y:S03]  /*05d0*/  LDCU.64 UR12, c[0x0][0x3f0] ;  /* 0x00007e00ff0c77ac */ /* 0x000e260008000a00 */
[----:B------:R-:W-:-:S05]  /*05e0*/  UISETP.GE.AND UP2, UPT, UR5, URZ, UPT ;  /* 0x000000ff0500728c */ /* 0x000fca000bf46270 */
[----:B------:R-:W-:-:S06]  /*05f0*/  @UP1 UIADD3 UR7, UPT, UPT, UR7, 0x1, URZ ;  /* 0x0000000107071890 */ /* 0x000fcc000fffe0ff */
[----:B------:R-:W-:Y:S02]  /*0600*/  @!UP2 UIADD3 UR7, UPT, UPT, -UR7, URZ, URZ ;  /* 0x000000ff0707a290 */ /* 0x000fe4000fffe1ff */
[----:B------:R-:W-:Y:S01]  /*0610*/  @!UP0 ULOP3.LUT UR7, URZ, UR11, URZ, 0x33, !UPT ;  /* 0x0000000bff078292 */ /* 0x000fe2000f8e33ff */
[----:B0-----:R-:W-:-:S03]  /*0620*/  IMAD.U32 R7, RZ, RZ, UR12 ;  /* 0x0000000cff077e24 */ /* 0x001fc6000f8e00ff */
[----:B------:R-:W-:Y:S02]  /*0630*/  UIADD3 UR6, UPT, UPT, -UR7, URZ, URZ ;  /* 0x000000ff07067290 */ /* 0x000fe4000fffe1ff */
[----:B------:R-:W-:Y:S02]  /*0640*/  USHF.R.S32.HI UR5, URZ, 0x1f, UR7 ;  /* 0x0000001fff057899 */ /* 0x000fe40008011407 */
[----:B------:R-:W-:Y:S02]  /*0650*/  UIMAD UR6, UR11, UR6, UR9 ;  /* 0x000000060b0672a4 */ /* 0x000fe4000f8e0209 */
[----:B------:R-:W-:Y:S02]  /*0660*/  UIMAD UR5, UR5, UR12, URZ ;  /* 0x0000000c050572a4 */ /* 0x000fe4000f8e02ff */
[----:B------:R-:W-:Y:S02]  /*0670*/  UIMAD UR6, UR6, 0xa0, URZ ;  /* 0x000000a0060678a4 */ /* 0x000fe4000f8e02ff */
[----:B------:R-:W-:-:S04]  /*0680*/  UIMAD UR5, UR7, UR13, UR5 ;  /* 0x0000000d070572a4 */ /* 0x000fc8000f8e0205 */
[----:B------:R-:W-:Y:S01]  /*0690*/  IMAD.U32 R4, RZ, RZ, UR6 ;  /* 0x00000006ff047e24 */ /* 0x000fe2000f8e00ff */
[----:B------:R-:W-:-:S04]  /*06a0*/  IADD3 R8, P2, PT, R45, UR6, RZ ;  /* 0x000000062d087c10 */ /* 0x000fc8000ff5e0ff */
[----:B------:R-:W-:Y:S01]  /*06b0*/  LEA.HI.X.SX32 R9, R4, RZ, 0x1, P2 ;  /* 0x000000ff04097211 */ /* 0x000fe200010f0eff */
[----:B--2---:R-:W-:Y:S01]  /*06c0*/  @!P0 IMAD R4, R5, R18, RZ ;  /* 0x0000001205048224 */ /* 0x004fe200078e02ff */
        /* <DEDUP_REMOVED lines=11> */
[C---:B----4-:R-:W-:Y:S01]  /*0780*/  @!P0 LEA R28, P1, R18.reuse, R16, 0x2 ;  /* 0x00000010121c8211 */ /* 0x050fe200078210ff */
[----:B---3--:R-:W-:Y:S01]  /*0790*/  @!P6 IMAD R16, R35, R20, RZ ;  /* 0x000000142310e224 */ /* 0x008fe200078e02ff */
        /* <DEDUP_REMOVED lines=23> */
[----:B------:R-:W-:Y:S01]  /*0910*/  STL.64 [R1+0x468], R12 ;  /* 0x0004680c01007387 */ /* 0x000fe20000100a00 */
[----:B------:R-:W-:Y:S01]  /*0920*/  @!P4 IMAD.WIDE.U32 R4, R23, R4, R20 ;  /* 0x000000041704c225 */ /* 0x000fe200078e0014 */
[----:B------:R-:W-:-:S02]  /*0930*/  @!P3 MOV R21, R11 ;  /* 0x0000000b0015b202 */ /* 0x000fc40000000f00 */
[----:B------:R-:W-:Y:S01]  /*0940*/  @!P5 LEA.HI.X R15, R24, R15, R25, 0x2, P1 ;  /* 0x0000000f180fd211 */ /* 0x000fe200008f1419 */
[----:B------:R-:W-:Y:S02]  /*0950*/  @!P3 IMAD.MOV.U32 R20, RZ, RZ, R8 ;  /* 0x000000ffff14b224 */ /* 0x000fe400078e0008 */
[C---:B------:R-:W-:Y:S02]  /*0960*/  @!P3 IMAD R27, R0.reuse, R7, R27 ;  /* 0x00000007001bb224 */ /* 0x040fe400078e021b */
[----:B------:R-:W-:Y:S01]  /*0970*/  @!P3 IMAD.WIDE.U32 R6, R0, R6, R20 ;  /* 0x000000060006b225 */ /* 0x000fe200078e0014 */
[----:B------:R-:W-:Y:S01]  /*0980*/  @!P4 IADD3 R0, PT, PT, R5, R29, RZ ;  /* 0x0000001d0500c210 */ /* 0x000fe20007ffe0ff */
[----:B------:R-:W-:Y:S01]  /*0990*/  STL.64 [R1+0x460], R14 ;  /* 0x0004600e01007387 */ /* 0x000fe20000100a00 */
[----:B--2---:R-:W-:Y:S02]  /*09a0*/  @!P4 LEA R16, P1, R4, R16, 0x2 ;  /* 0x000000100410c211 */ /* 0x004fe400078210ff */
[----:B------:R-:W-:-:S02]  /*09b0*/  IADD3 R21, PT, PT, R2, 0x28, RZ ;  /* 0x0000002802157810 */ /* 0x000fc40007ffe0ff */
        /* <DEDUP_REMOVED lines=10> */
[----:B------:R-:W-:Y:S02]  /*0a60*/  @!P2 MOV R6, R8 ;  /* 0x000000080006a202 */ /* 0x000fe40000000f00 */
[----:B------:R-:W-:-:S04]  /*0a70*/  @P2 LOP3.LUT R3, R3, 0x100000, RZ, 0xfc, !PT ;  /* 0x0010000003032812 */ /* 0x000fc800078efcff */
[----:B------:R-:W-:Y:S01]  /*0a80*/  LOP3.LUT R3, R3, 0xfff7ffff, RZ, 0xc0, !PT ;  /* 0xfff7ffff03037812 */ /* 0x000fe200078ec0ff */
[----:B------:R-:W1:Y:S01]  /*0a90*/  @!P2 LDC.64 R4, c[0x0][0x390] ;  /* 0x0000e400ff04ab82 */ /* 0x000e620000000a00 */
[-C--:B0-----:R-:W-:Y:S02]  /*0aa0*/  @!P2 IMAD R0, R7, R24.reuse, RZ ;  /* 0x000000180700a224 */ /* 0x081fe400078e02ff */
[----:B------:R-:W-:Y:S02]  /*0ab0*/  @!P2 IMAD.MOV.U32 R7, RZ, RZ, R11 ;  /* 0x000000ffff07a224 */ /* 0x000fe400078e000b */
[C---:B------:R-:W-:Y:S02]  /*0ac0*/  @!P2 IMAD R23, R21.reuse, R25, R0 ;  /* 0x000000191517a224 */ /* 0x040fe400078e0200 */
[----:B------:R-:W-:Y:S01]  /*0ad0*/  @!P2 IMAD.WIDE.U32 R6, R21, R24, R6 ;  /* 0x000000181506a225 */ /* 0x000fe200078e0006 */
[----:B------:R-:W-:-:S04]  /*0ae0*/  IADD3 R21, PT, PT, R2, 0x30, RZ ;  /* 0x0000003002157810 */ /* 0x000fc80007ffe0ff */
[----:B------:R-:W-:Y:S02]  /*0af0*/  @!P2 IADD3 R0, PT, PT, R7, R23, RZ ;  /* 0x000000170700a210 */ /* 0x000fe40007ffe0ff */
[C---:B-1----:R-:W-:Y:S02]  /*0b00*/  @!P2 LEA R4, P1, R6.reuse, R4, 0x2 ;  /* 0x000000040604a211 */ /* 0x042fe400078210ff */
[----:B------:R-:W-:Y:S02]  /*0b10*/  SHF.R.S32.HI R7, RZ, 0x1f, R21 ;  /* 0x0000001fff077819 */ /* 0x000fe40000011415 */
[----:B------:R-:W-:Y:S02]  /*0b20*/  @!P2 LEA.HI.X R5, R6, R5, R0, 0x2, P1 ;  /* 0x000000050605a211 */ /* 0x000fe400008f1400 */
[----:B------:R-:W-:-:S04]  /*0b30*/  ISETP.GE.U32.AND P1, PT, R21, UR16, PT ;  /* 0x0000001015007c0c */ /* 0x000fc8000bf26070 */
[----:B------:R-:W-:-:S13]  /*0b40*/  ISETP.GE.AND.EX P2, PT, R7, UR17, PT, P1 ;  /* 0x0000001107007c0c */ /* 0x000fda000bf46310 */
[----:B------:R-:W0:Y:S01]  /*0b50*/  @!P2 LDC.64 R24, c[0x0][0x3e0] ;  /* 0x0000f800ff18ab82 */ /* 0x000e220000000a00 */
[----:B------:R-:W-:Y:S01]  /*0b60*/  @!P2 IMAD.MOV.U32 R6, RZ, RZ, R8 ;  /* 0x000000ffff06a224 */ /* 0x000fe200078e0008 */
[----:B------:R-:W-:-:S04]  /*0b70*/  @P2 LOP3.LUT R3, R3, 0x80000, RZ, 0xfc, !PT ;  /* 0x0008000003032812 */ /* 0x000fc800078efcff */
[----:B------:R-:W-:Y:S02]  /*0b80*/  LOP3.LUT R3, R3, 0xfffbffff, RZ, 0xc0, !PT ;  /* 0xfffbffff03037812 */ /* 0x000fe400078ec0ff */
[----:B------:R-:W1:Y:S01]  /*0b90*/  @!P2 LDC.64 R28, c[0x0][0x390] ;  /* 0x0000e400ff1cab82 */ /* 0x000e620000000a00 */
[----:B0-----:R-:W-:Y:S01]  /*0ba0*/  @!P2 IMAD R0, R7, R24, RZ ;  /* 0x000000180700a224 */ /* 0x001fe200078e02ff */
[----:B------:R-:W-:-:S03]  /*0bb0*/  @!P2 MOV R7, R11 ;  /* 0x0000000b0007a202 */ /* 0x000fc60000000f00 */
[C---:B------:R-:W-:Y:S02]  /*0bc0*/  @!P2 IMAD R23, R21.reuse, R25, R0 ;  /* 0x000000191517a224 */ /* 0x040fe400078e0200 */
[----:B------:R-:W-:-:S04]  /*0bd0*/  @!P2 IMAD.WIDE.U32 R6, R21, R24, R6 ;  /* 0x000000181506a225 */ /* 0x000fc800078e0006 */
[----:B------:R-:W-:Y:S01]  /*0be0*/  VIADD R21, R2, 0x38 ;  /* 0x0000003802157836 */ /* 0x000fe20000000000 */
[----:B------:R-:W-:Y:S02]  /*0bf0*/  @!P2 IADD3 R0, PT, PT, R7, R23, RZ ;  /* 0x000000170700a210 */ /* 0x000fe40007ffe0ff */
[C---:B-1----:R-:W-:Y:S02]  /*0c00*/  @!P2 LEA R28, P1, R6.reuse, R28, 0x2 ;  /* 0x0000001c061ca211 */ /* 0x042fe400078210ff */
[----:B------:R-:W-:Y:S02]  /*0c10*/  SHF.R.S32.HI R7, RZ, 0x1f, R21 ;  /* 0x0000001fff077819 */ /* 0x000fe40000011415 */
[----:B------:R-:W-:Y:S02]  /*0c20*/  @!P2 LEA.HI.X R29, R6, R29, R0, 0x2, P1 ;  /* 0x0000001d061da211 */ /* 0x000fe400008f1400 */
[----:B------:R-:W-:-:S04]  /*0c30*/  ISETP.GE.U32.AND P1, PT, R21, UR16, PT ;  /* 0x0000001015007c0c */ /* 0x000fc8000bf26070 */
[----:B------:R-:W-:-:S13]  /*0c40*/  ISETP.GE.AND.EX P2, PT, R7, UR17, PT, P1 ;  /* 0x0000001107007c0c */ /* 0x000fda000bf46310 */
[----:B------:R-:W0:Y:S01]  /*0c50*/  @!P2 LDC.64 R24, c[0x0][0x3e0] ;  /* 0x0000f800ff18ab82 */ /* 0x000e220000000a00 */
[----:B------:R-:W-:Y:S02]  /*0c60*/  @!P2 MOV R6, R8 ;  /* 0x000000080006a202 */ /* 0x000fe40000000f00 */
[----:B------:R-:W-:-:S04]  /*0c70*/  @P2 LOP3.LUT R3, R3, 0x40000, RZ, 0xfc, !PT ;  /* 0x0004000003032812 */ /* 0x000fc800078efcff */
[----:B------:R-:W-:Y:S01]  /*0c80*/  LOP3.LUT R3, R3, 0xfffdffff, RZ, 0xc0, !PT ;  /* 0xfffdffff03037812 */ /* 0x000fe200078ec0ff */
[----:B------:R-:W1:Y:S01]  /*0c90*/  @!P2 LDC.64 R30, c[0x0][0x390] ;  /* 0x0000e400ff1eab82 */ /* 0x000e620000000a00 */
[----:B0-----:R-:W-:Y:S01]  /*0ca0*/  @!P2 IMAD R0, R7, R24, RZ ;  /* 0x000000180700a224 */ /* 0x001fe200078e02ff */
[----:B------:R-:W-:-:S03]  /*0cb0*/  @!P2 MOV R7, R11 ;  /* 0x0000000b0007a202 */ /* 0x000fc60000000f00 */
[C---:B------:R-:W-:Y:S02]  /*0cc0*/  @!P2 IMAD R23, R21.reuse, R25, R0 ;  /* 0x000000191517a224 */ /* 0x040fe400078e0200 */
[----:B------:R-:W-:-:S04]  /*0cd0*/  @!P2 IMAD.WIDE.U32 R6, R21, R24, R6 ;  /* 0x000000181506a225 */ /* 0x000fc800078e0006 */
[----:B------:R-:W-:Y:S01]  /*0ce0*/  @!P2 IMAD.IADD R0, R7, 0x1, R23 ;  /* 0x000000010700a824 */ /* 0x000fe200078e0217 */
[----:B-1----:R-:W-:Y:S02]  /*0cf0*/  @!P2 LEA R30, P1, R6, R30, 0x2 ;  /* 0x0000001e061ea211 */ /* 0x002fe400078210ff */
[----:B------:R-:W-:Y:S02]  /*0d00*/  IADD3 R23, PT, PT, R2, 0x40, RZ ;  /* 0x0000004002177810 */ /* 0x000fe40007ffe0ff */
[----:B------:R-:W-:Y:S02]  /*0d10*/  @!P2 LEA.HI.X R31, R6, R31, R0, 0x2, P1 ;  /* 0x0000001f061fa211 */ /* 0x000fe400008f1400 */
[----:B------:R-:W-:Y:S02]  /*0d20*/  SHF.R.S32.HI R21, RZ, 0x1f, R23 ;  /* 0x0000001fff157819 */ /* 0x000fe40000011417 */
[----:B------:R-:W-:Y:S01]  /*0d30*/  ISETP.GE.U32.AND P1, PT, R23, UR16, PT ;  /* 0x0000001017007c0c */ /* 0x000fe2000bf26070 */
[----:B------:R-:W-:Y:S03]  /*0d40*/  STL.64 [R1+0x450], R30 ;  /* 0x0004501e01007387 */ /* 0x000fe60000100a00 */
        /* <DEDUP_REMOVED lines=15> */
[----:B------:R-:W-:-:S03]  /*0e40*/  ISETP.GE.U32.AND P1, PT, R23, UR16, PT ;  /* 0x0000001017007c0c */ /* 0x000fc6000bf26070 */
[----:B------:R0:W-:Y:S01]  /*0e50*/  STL.64 [R1+0x458], R32 ;  /* 0x0004582001007387 */ /* 0x0001e20000100a00 */
[----:B------:R-:W-:-:S13]  /*0e60*/  ISETP.GE.AND.EX P2, PT, R21, UR17, PT, P1 ;  /* 0x0000001115007c0c */ /* 0x000fda000bf46310 */
[----:B------:R-:W1:Y:S01]  /*0e70*/  @!P2 LDC.64 R6, c[0x0][0x3e0] ;  /* 0x0000f800ff06ab82 */ /* 0x000e620000000a00 */
[----:B------:R-:W-:Y:S01]  /*0e80*/  @!P2 IMAD.MOV.U32 R20, RZ, RZ, R8 ;  /* 0x000000ffff14a224 */ /* 0x000fe200078e0008 */
[----:B------:R-:W-:-:S04]  /*0e90*/  @P2 LOP3.LUT R3, R3, 0x10000, RZ, 0xfc, !PT ;  /* 0x0001000003032812 */ /* 0x000fc800078efcff */
[----:B------:R-:W-:Y:S02]  /*0ea0*/  LOP3.LUT R3, R3, 0xffff7fff, RZ, 0xc0, !PT ;  /* 0xffff7fff03037812 */ /* 0x000fe400078ec0ff */
[----:B------:R-:W2:Y:S01]  /*0eb0*/  @!P2 LDC.64 R34, c[0x0][0x390] ;  /* 0x0000e400ff22ab82 */ /* 0x000ea20000000a00 */
[----:B-1----:R-:W-:Y:S01]  /*0ec0*/  @!P2 IMAD R0, R21, R6, RZ ;  /* 0x000000061500a224 */ /* 0x002fe200078e02ff */
[----:B------:R-:W-:-:S03]  /*0ed0*/  @!P2 MOV R21, R11 ;  /* 0x0000000b0015a202 */ /* 0x000fc60000000f00 */
[C---:B------:R-:W-:Y:S02]  /*0ee0*/  @!P2 IMAD R25, R23.reuse, R7, R0 ;  /* 0x000000071719a224 */ /* 0x040fe400078e0200 */
        /* <DEDUP_REMOVED lines=8> */
[----:B------:R-:W1:Y:S01]  /*0f70*/  @!P2 LDC.64 R6, c[0x0][0x3e0] ;  /* 0x0000f800ff06ab82 */ /* 0x000e620000000a00 */
[----:B------:R-:W-:Y:S02]  /*0f80*/  @!P2 MOV R20, R8 ;  /* 0x000000080014a202 */ /* 0x000fe40000000f00 */
[----:B------:R-:W-:-:S04]  /*0f90*/  @P2 LOP3.LUT R3, R3, 0x8000, RZ, 0xfc, !PT ;  /* 0x0000800003032812 */ /* 0x000fc800078efcff */
[----:B------:R-:W-:Y:S01]  /*0fa0*/  LOP3.LUT R3, R3, 0xffffbfff, RZ, 0xc0, !PT ;  /* 0xffffbfff03037812 */ /* 0x000fe200078ec0ff */
[----:B------:R-:W2:Y:S01]  /*0fb0*/  @!P2 LDC.64 R36, c[0x0][0x390] ;  /* 0x0000e400ff24ab82 */ /* 0x000ea20000000a00 */
[----:B-1----:R-:W-:Y:S01]  /*0fc0*/  @!P2 IMAD R0, R21, R6, RZ ;  /* 0x000000061500a224 */ /* 0x002fe200078e02ff */
[----:B------:R-:W-:-:S03]  /*0fd0*/  @!P2 MOV R21, R11 ;  /* 0x0000000b0015a202 */ /* 0x000fc60000000f00 */
[C---:B------:R-:W-:Y:S02]  /*0fe0*/  @!P2 IMAD R7, R23.reuse, R7, R0 ;  /* 0x000000071707a224 */ /* 0x040fe400078e0200 */
        /* <DEDUP_REMOVED lines=13> */
[-C--:B-1----:R-:W-:Y:S02]  /*10c0*/  @!P2 IMAD R0, R21, R6.reuse, RZ ;  /* 0x000000061500a224 */ /* 0x082fe400078e02ff */
[----:B------:R-:W-:Y:S02]  /*10d0*/  @!P2 IMAD.MOV.U32 R21, RZ, RZ, R11 ;  /* 0x000000ffff15a224 */ /* 0x000fe400078e000b */
[C---:B------:R-:W-:Y:S02]  /*10e0*/  @!P2 IMAD R7, R23.reuse, R7, R0 ;  /* 0x000000071707a224 */ /* 0x040fe400078e0200 */
        /* <DEDUP_REMOVED lines=47> */
[C---:B------:R-:W-:Y:S01]  /*13e0*/  @!P2 IMAD R7, R23.reuse, R7, R0 ;  /* 0x000000071707a224 */ /* 0x040fe200078e0200 */
[----:B------:R-:W-:Y:S01]  /*13f0*/  IADD3 R0, PT, PT, R2, 0x78, RZ ;  /* 0x0000007802007810 */ /* 0x000fe20007ffe0ff */
[----:B------:R-:W-:-:S03]  /*1400*/  @!P2 IMAD.WIDE.U32 R20, R23, R6, R20 ;  /* 0x000000061714a225 */ /* 0x000fc600078e0014 */
[----:B------:R-:W-:Y:S02]  /*1410*/  SHF.R.S32.HI R23, RZ, 0x1f, R0 ;  /* 0x0000001fff177819 */ /* 0x000fe40000011400 */
[----:B------:R-:W-:Y:S02]  /*1420*/  @!P2 IADD3 R7, PT, PT, R21, R7, RZ ;  /* 0x000000071507a210 */ /* 0x000fe40007ffe0ff */
[----:B--2---:R-:W-:-:S04]  /*1430*/  @!P2 LEA R26, P1, R20, R26, 0x2 ;  /* 0x0000001a141aa211 */ /* 0x004fc800078210ff */
[----:B------:R-:W-:Y:S02]  /*1440*/  @!P2 LEA.HI.X R27, R20, R27, R7, 0x2, P1 ;  /* 0x0000001b141ba211 */ /* 0x000fe400008f1407 */
[----:B------:R-:W-:-:S04]  /*1450*/  ISETP.GE.U32.AND P1, PT, R0, UR16, PT ;  /* 0x0000001000007c0c */ /* 0x000fc8000bf26070 */
[----:B------:R-:W-:-:S13]  /*1460*/  ISETP.GE.AND.EX P2, PT, R23, UR17, PT, P1 ;  /* 0x0000001117007c0c */ /* 0x000fda000bf46310 */
[----:B------:R-:W1:Y:S01]  /*1470*/  @!P2 LDC.64 R20, c[0x0][0x3e0] ;  /* 0x0000f800ff14ab82 */ /* 0x000e620000000a00 */
[----:B------:R-:W-:Y:S01]  /*1480*/  @!P2 MOV R25, R11 ;  /* 0x0000000b0019a202 */ /* 0x000fe20000000f00 */
[----:B------:R-:W-:Y:S01]  /*1490*/  @!P2 IMAD.MOV.U32 R24, RZ, RZ, R8 ;  /* 0x000000ffff18a224 */ /* 0x000fe200078e0008 */
[----:B------:R-:W-:-:S04]  /*14a0*/  @P2 LOP3.LUT R3, R3, 0x400, RZ, 0xfc, !PT ;  /* 0x0000040003032812 */ /* 0x000fc800078efcff */
[----:B------:R-:W-:Y:S01]  /*14b0*/  LOP3.LUT R3, R3, 0xfffffdff, RZ, 0xc0, !PT ;  /* 0xfffffdff03037812 */ /* 0x000fe200078ec0ff */
[----:B------:R-:W0:Y:S01]  /*14c0*/  @!P2 LDC.64 R6, c[0x0][0x390] ;  /* 0x0000e400ff06ab82 */ /* 0x000e220000000a00 */
[-C--:B-1----:R-:W-:Y:S02]  /*14d0*/  @!P2 IMAD R23, R23, R20.reuse, RZ ;  /* 0x000000141717a224 */ /* 0x082fe400078e02ff */
[----:B------:R-:W-:-:S04]  /*14e0*/  @!P2 IMAD.WIDE.U32 R24, R0, R20, R24 ;  /* 0x000000140018a225 */ /* 0x000fc800078e0018 */
[----:B------:R-:W-:Y:S01]  /*14f0*/  @!P2 IMAD R21, R0, R21, R23 ;  /* 0x000000150015a224 */ /* 0x000fe200078e0217 */
[----:B0-----:R-:W-:Y:S01]  /*1500*/  @!P2 LEA R32, P1, R24, R6, 0x2 ;  /* 0x000000061820a211 */ /* 0x001fe200078210ff */
[----:B------:R-:W-:-:S03]  /*1510*/  VIADD R0, R2, 0x80 ;  /* 0x0000008002007836 */ /* 0x000fc60000000000 */
[----:B------:R-:W-:Y:S02]  /*1520*/  @!P2 IADD3 R21, PT, PT, R25, R21, RZ ;  /* 0x000000151915a210 */ /* 0x000fe40007ffe0ff */
[----:B------:R-:W-:Y:S02]  /*1530*/  SHF.R.S32.HI R23, RZ, 0x1f, R0 ;  /* 0x0000001fff177819 */ /* 0x000fe40000011400 */
[----:B------:R-:W-:Y:S02]  /*1540*/  @!P2 LEA.HI.X R33, R24, R7, R21, 0x2, P1 ;  /* 0x000000071821a211 */ /* 0x000fe400008f1415 */
[----:B------:R-:W-:-:S04]  /*1550*/  ISETP.GE.U32.AND P1, PT, R0, UR16, PT ;  /* 0x0000001000007c0c */ /* 0x000fc8000bf26070 */
[----:B------:R-:W-:-:S13]  /*1560*/  ISETP.GE.AND.EX P2, PT, R23, UR17, PT, P1 ;  /* 0x0000001117007c0c */ /* 0x000fda000bf46310 */
[----:B------:R-:W0:Y:S01]  /*1570*/  @!P2 LDC.64 R20, c[0x0][0x3e0] ;  /* 0x0000f800ff14ab82 */ /* 0x000e220000000a00 */
[----:B------:R-:W-:Y:S02]  /*1580*/  @!P2 MOV R24, R8 ;  /* 0x000000080018a202 */ /* 0x000fe40000000f00 */
[----:B------:R-:W-:Y:S02]  /*1590*/  @!P2 MOV R25, R11 ;  /* 0x0000000b0019a202 */ /* 0x000fe40000000f00 */
[----:B------:R-:W-:-:S03]  /*15a0*/  @P2 LOP3.LUT R3, R3, 0x200, RZ, 0xfc, !PT ;  /* 0x0000020003032812 */ /* 0x000fc600078efcff */
[----:B------:R-:W1:Y:S01]  /*15b0*/  @!P2 LDC.64 R6, c[0x0][0x390] ;  /* 0x0000e400ff06ab82 */ /* 0x000e620000000a00 */
[----:B------:R-:W-:Y:S01]  /*15c0*/  LOP3.LUT R3, R3, 0xfffffeff, RZ, 0xc0, !PT ;  /* 0xfffffeff03037812 */ /* 0x000fe200078ec0ff */
[-C--:B0-----:R-:W-:Y:S02]  /*15d0*/  @!P2 IMAD R23, R23, R20.reuse, RZ ;  /* 0x000000141717a224 */ /* 0x081fe400078e02ff */
[----:B------:R-:W-:-:S04]  /*15e0*/  @!P2 IMAD.WIDE.U32 R24, R0, R20, R24 ;  /* 0x000000140018a225 */ /* 0x000fc800078e0018 */
[----:B------:R-:W-:Y:S01]  /*15f0*/  @!P2 IMAD R21, R0, R21, R23 ;  /* 0x000000150015a224 */ /* 0x000fe200078e0217 */
[----:B------:R-:W-:Y:S02]  /*1600*/  IADD3 R0, PT, PT, R2, 0x88, RZ ;  /* 0x0000008802007810 */ /* 0x000fe40007ffe0ff */
[----:B-1----:R-:W-:Y:S01]  /*1610*/  @!P2 LEA R44, P1, R24, R6, 0x2 ;  /* 0x00000006182ca211 */ /* 0x002fe200078210ff */
[----:B------:R-:W-:Y:S01]  /*1620*/  @!P2 IMAD.IADD R21, R25, 0x1, R21 ;  /* 0x000000011915a824 */ /* 0x000fe200078e0215 */
[----:B------:R-:W-:-:S04]  /*1630*/  SHF.R.S32.HI R23, RZ, 0x1f, R0 ;  /* 0x0000001fff177819 */ /* 0x000fc80000011400 */
[----:B------:R-:W-:Y:S02]  /*1640*/  @!P2 LEA.HI.X R45, R24, R7, R21, 0x2, P1 ;  /* 0x00000007182da211 */ /* 0x000fe400008f1415 */
[----:B------:R-:W-:-:S03]  /*1650*/  ISETP.GE.U32.AND P1, PT, R0, UR16, PT ;  /* 0x0000001000007c0c */ /* 0x000fc6000bf26070 */
[----:B------:R-:W-:Y:S01]  /*1660*/  @!P2 STL.64 [R1+0x3b8], R44 ;  /* 0x0003b82c0100a387 */ /* 0x000fe20000100a00 */
[----:B------:R-:W-:-:S13]  /*1670*/  ISETP.GE.AND.EX P2, PT, R23, UR17, PT, P1 ;  /* 0x0000001117007c0c */ /* 0x000fda000bf46310 */
[----:B------:R-:W0:Y:S01]  /*1680*/  @!P2 LDC.64 R20, c[0x0][0x3e0] ;  /* 0x0000f800ff14ab82 */ /* 0x000e220000000a00 */
[----:B------:R-:W-:Y:S01]  /*1690*/  @!P2 MOV R24, R8 ;  /* 0x000000080018a202 */ /* 0x000fe20000000f00 */
[----:B------:R-:W-:Y:S01]  /*16a0*/  @!P2 IMAD.MOV.U32 R25, RZ, RZ, R11 ;  /* 0x000000ffff19a224 */ /* 0x000fe200078e000b */
[----:B------:R-:W-:-:S04]  /*16b0*/  @P2 LOP3.LUT R3, R3, 0x100, RZ, 0xfc, !PT ;  /* 0x0000010003032812 */ /* 0x000fc800078efcff */
[----:B------:R-:W-:Y:S01]  /*16c0*/  LOP3.LUT R3, R3, 0xffffff7f, RZ, 0xc0, !PT ;  /* 0xffffff7f03037812 */ /* 0x000fe200078ec0ff */
[----:B------:R-:W1:Y:S01]  /*16d0*/  @!P2 LDC.64 R6, c[0x0][0x390] ;  /* 0x0000e400ff06ab82 */ /* 0x000e620000000a00 */
[-C--:B0-----:R-:W-:Y:S02]  /*16e0*/  @!P2 IMAD R23, R23, R20.reuse, RZ ;  /* 0x000000141717a224 */ /* 0x081fe400078e02ff */
[----:B------:R-:W-:-:S04]  /*16f0*/  @!P2 IMAD.WIDE.U32 R24, R0, R20, R24 ;  /* 0x000000140018a225 */ /* 0x000fc800078e0018 */
[----:B------:R-:W-:Y:S01]  /*1700*/  @!P2 IMAD R21, R0, R21, R23 ;  /* 0x000000150015a224 */ /* 0x000fe200078e0217 */
[----:B------:R-:W-:Y:S02]  /*1710*/  IADD3 R0, PT, PT, R2, 0x90, RZ ;  /* 0x0000009002007810 */ /* 0x000fe40007ffe0ff */
[C---:B-1----:R-:W-:Y:S02]  /*1720*/  @!P2 LEA R12, P1, R24.reuse, R6, 0x2 ;  /* 0x00000006180ca211 */ /* 0x042fe400078210ff */
[----:B------:R-:W-:Y:S02]  /*1730*/  @!P2 IADD3 R21, PT, PT, R25, R21, RZ ;  /* 0x000000151915a210 */ /* 0x000fe40007ffe0ff */
[----:B------:R-:W-:Y:S02]  /*1740*/  SHF.R.S32.HI R23, RZ, 0x1f, R0 ;  /* 0x0000001fff177819 */ /* 0x000fe40000011400 */
[----:B------:R-:W-:Y:S02]  /*1750*/  @!P2 LEA.HI.X R13, R24, R7, R21, 0x2, P1 ;  /* 0x00000007180da211 */ /* 0x000fe400008f1415 */
[----:B------:R-:W-:-:S03]  /*1760*/  ISETP.GE.U32.AND P1, PT, R0, UR16, PT ;  /* 0x0000001000007c0c */ /* 0x000fc6000bf26070 */
[----:B------:R0:W-:Y:S01]  /*1770*/  @!P2 STL.64 [R1+0x3b0], R12 ;  /* 0x0003b00c0100a387 */ /* 0x0001e20000100a00 */
        /* <DEDUP_REMOVED lines=15> */
[----:B------:R-:W-:-:S03]  /*1870*/  ISETP.GE.U32.AND P1, PT, R0, UR16, PT ;  /* 0x0000001000007c0c */ /* 0x000fc6000bf26070 */
[----:B------:R0:W-:Y:S01]  /*1880*/  @!P2 STL.64 [R1+0x3a8], R12 ;  /* 0x0003a80c0100a387 */ /* 0x0001e20000100a00 */
[----:B------:R-:W-:-:S13]  /*1890*/  ISETP.GE.AND.EX P2, PT, R23, UR17, PT, P1 ;  /* 0x0000001117007c0c */ /* 0x000fda000bf46310 */
[----:B------:R-:W1:Y:S01]  /*18a0*/  @!P2 LDC.64 R20, c[0x0][0x3e0] ;  /* 0x0000f800ff14ab82 */ /* 0x000e620000000a00 */
[----:B------:R-:W-:Y:S02]  /*18b0*/  @!P2 MOV R24, R8 ;  /* 0x000000080018a202 */ /* 0x000fe40000000f00 */
[----:B------:R-:W-:Y:S02]  /*18c0*/  @!P2 MOV R25, R11 ;  /* 0x0000000b0019a202 */ /* 0x000fe40000000f00 */
[----:B------:R-:W-:-:S03]  /*18d0*/  @P2 LOP3.LUT R3, R3, 0x40, RZ, 0xfc, !PT ;  /* 0x0000004003032812 */ /* 0x000fc600078efcff */
[----:B------:R-:W0:Y:S01]  /*18e0*/  @!P2 LDC.64 R6, c[0x0][0x390] ;  /* 0x0000e400ff06ab82 */ /* 0x000e220000000a00 */
[----:B------:R-:W-:Y:S01]  /*18f0*/  LOP3.LUT R3, R3, 0xffffffdf, RZ, 0xc0, !PT ;  /* 0xffffffdf03037812 */ /* 0x000fe200078ec0ff */
[-C--:B-1----:R-:W-:Y:S02]  /*1900*/  @!P2 IMAD R23, R23, R20.reuse, RZ ;  /* 0x000000141717a224 */ /* 0x082fe400078e02ff */
[----:B------:R-:W-:-:S04]  /*1910*/  @!P2 IMAD.WIDE.U32 R24, R0, R20, R24 ;  /* 0x000000140018a225 */ /* 0x000fc800078e0018 */
[----:B------:R-:W-:Y:S01]  /*1920*/  @!P2 IMAD R21, R0, R21, R23 ;  /* 0x000000150015a224 */ /* 0x000fe200078e0217 */
[----:B------:R-:W-:Y:S02]  /*1930*/  IADD3 R0, PT, PT, R2, 0xa0, RZ ;  /* 0x000000a002007810 */ /* 0x000fe40007ffe0ff */
[----:B0-----:R-:W-:Y:S01]  /*1940*/  @!P2 LEA R12, P1, R24, R6, 0x2 ;  /* 0x00000006180ca211 */ /* 0x001fe200078210ff */
[----:B------:R-:W-:Y:S01]  /*1950*/  @!P2 IMAD.IADD R21, R25, 0x1, R21 ;  /* 0x000000011915a824 */ /* 0x000fe200078e0215 */
[----:B------:R-:W-:-:S04]  /*1960*/  SHF.R.S32.HI R23, RZ, 0x1f, R0 ;  /* 0x0000001fff177819 */ /* 0x000fc80000011400 */
        /* <DEDUP_REMOVED lines=13> */
[----:B------:R-:W-:Y:S02]  /*1a40*/  IADD3 R0, PT, PT, R2, 0xa8, RZ ;  /* 0x000000a802007810 */ /* 0x000fe40007ffe0ff */
[C---:B0-----:R-:W-:Y:S02]  /*1a50*/  @!P2 LEA R12, P1, R24.reuse, R6, 0x2 ;  /* 0x00000006180ca211 */ /* 0x041fe400078210ff */
        /* <DEDUP_REMOVED lines=79> */
[----:B------:R-:W-:Y:S01]  /*1f50*/  STL [R1+0x3e0], R10 ;  /* 0x0003e00a01007387 */ /* 0x000fe20000100800 */
        /* <DEDUP_REMOVED lines=407> */
[----:B------:R-:W2:Y:S01]  /*38d0*/  @!P2 LDC.64 R6, c[0x0][0x390] ;  /* 0x0000e400ff06ab82 */ /* 0x000ea20000000a00 */
[----:B------:R-:W-:Y:S01]  /*38e0*/  LOP3.LUT R22, R22, 0xffffff7f, RZ, 0xc0, !PT ;  /* 0xffffff7f16167812 */ /* 0x000fe200078ec0ff */
[-C--:B-1----:R-:W-:Y:S02]  /*38f0*/  @!P2 IMAD R23, R23, R20.reuse, RZ ;  /* 0x000000141717a224 */ /* 0x082fe400078e02ff */
[----:B------:R-:W-:-:S04]  /*3900*/  @!P2 IMAD.WIDE.U32 R24, R0, R20, R24 ;  /* 0x000000140018a225 */ /* 0x000fc800078e0018 */
[----:B------:R-:W-:Y:S01]  /*3910*/  @!P2 IMAD R21, R0, R21, R23 ;  /* 0x000000150015a224 */ /* 0x000fe200078e0217 */
[----:B------:R-:W-:Y:S02]  /*3920*/  IADD3 R0, PT, PT, R2, 0x190, RZ ;  /* 0x0000019002007810 */ /* 0x000fe40007ffe0ff */
[----:B--2---:R-:W-:Y:S01]  /*3930*/  @!P2 LEA R14, P1, R24, R6, 0x2 ;  /* 0x00000006180ea211 */ /* 0x004fe200078210ff */
[----:B------:R-:W-:Y:S01]  /*3940*/  @!P2 IMAD.IADD R21, R25, 0x1, R21 ;  /* 0x000000011915a824 */ /* 0x000fe200078e0215 */
[----:B------:R-:W-:-:S04]  /*3950*/  SHF.R.S32.HI R23, RZ, 0x1f, R0 ;  /* 0x0000001fff177819 */ /* 0x000fc80000011400 */
        /* <DEDUP_REMOVED lines=8> */
[----:B------:R-:W2:Y:S01]  /*39e0*/  @!P2 LDC.64 R6, c[0x0][0x390] ;  /* 0x0000e400ff06ab82 */ /* 0x000ea20000000a00 */
[-C--:B-1----:R-:W-:Y:S02]  /*39f0*/  @!P2 IMAD R23, R23, R20.reuse, RZ ;  /* 0x000000141717a224 */ /* 0x082fe400078e02ff */
[----:B------:R-:W-:-:S04]  /*3a00*/  @!P2 IMAD.WIDE.U32 R24, R0, R20, R24 ;  /* 0x000000140018a225 */ /* 0x000fc800078e0018 */
[----:B------:R-:W-:Y:S01]  /*3a10*/  @!P2 IMAD R21, R0, R21, R23 ;  /* 0x000000150015a224 */ /* 0x000fe200078e0217 */
[----:B------:R-:W-:Y:S02]  /*3a20*/  IADD3 R0, PT, PT, R2, 0x198, RZ ;  /* 0x0000019802007810 */ /* 0x000fe40007ffe0ff */
[C---:B--2---:R-:W-:Y:S02]  /*3a30*/  @!P2 LEA R30, P1, R24.reuse, R6, 0x2 ;  /* 0x00000006181ea211 */ /* 0x044fe400078210ff */
[----:B------:R-:W-:Y:S02]  /*3a40*/  @!P2 IADD3 R21, PT, PT, R25, R21, RZ ;  /* 0x000000151915a210 */ /* 0x000fe40007ffe0ff */
[----:B------:R-:W-:Y:S02]  /*3a50*/  SHF.R.S32.HI R23, RZ, 0x1f, R0 ;  /* 0x0000001fff177819 */ /* 0x000fe40000011400 */
        /* <DEDUP_REMOVED lines=12> */
[----:B--2---:R-:W-:Y:S01]  /*3b20*/  @!P2 LEA R44, P1, R24, R6, 0x2 ;  /* 0x00000006182ca211 */ /* 0x004fe200078210ff */
[----:B------:R-:W-:-:S03]  /*3b30*/  VIADD R0, R2, 0x1a0 ;  /* 0x000001a002007836 */ /* 0x000fc60000000000 */
[----:B------:R-:W-:Y:S02]  /*3b40*/  @!P2 IADD3 R21, PT, PT, R25, R21, RZ ;  /* 0x000000151915a210 */ /* 0x000fe40007ffe0ff */
[----:B------:R-:W-:Y:S02]  /*3b50*/  SHF.R.S32.HI R23, RZ, 0x1f, R0 ;  /* 0x0000001fff177819 */ /* 0x000fe40000011400 */
[----:B------:R-:W-:Y:S02]  /*3b60*/  @!P2 LEA.HI.X R45, R24, R7, R21, 0x2, P1 ;  /* 0x00000007182da211 */ /* 0x000fe400008f1415 */
[----:B------:R-:W-:-:S04]  /*3b70*/  ISETP.GE.U32.AND P1, PT, R0, UR16, PT ;  /* 0x0000001000007c0c */ /* 0x000fc8000bf26070 */
        /* <DEDUP_REMOVED lines=31> */
[----:B------:R-:W-:-:S04]  /*3d70*/  ISETP.GE.U32.AND P1, PT, R0, UR16, PT ;  /* 0x0000001000007c0c */ /* 0x000fc8000bf26070 */
        /* <DEDUP_REMOVED lines=10> */
[----:B-1----:R-:W-:Y:S01]  /*3e20*/  @!P2 LEA R18, P1, R24, R6, 0x2 ;  /* 0x000000061812a211 */ /* 0x002fe200078210ff */
        /* <DEDUP_REMOVED lines=44> */
[----:B------:R-:W-:-:S05]  /*40f0*/  @P2 LOP3.LUT R22, R22, 0x1, RZ, 0xfc, !PT ;  /* 0x0000000116162812 */ /* 0x000fca00078efcff */
        /* <DEDUP_REMOVED lines=14> */
[----:B------:R-:W-:Y:S01]  /*41e0*/  @!P1 MOV R25, R11 ;  /* 0x0000000b00199202 */ /* 0x000fe20000000f00 */
[----:B------:R-:W-:Y:S01]  /*41f0*/  STL [R1+0x3dc], R11 ;  /* 0x0003dc0b01007387 */ /* 0x000fe20000100800 */
[----:B------:R-:W-:Y:S02]  /*4200*/  MOV R10, R12 ;  /* 0x0000000c000a7202 */ /* 0x000fe40000000f00 */
[----:B------:R-:W-:Y:S01]  /*4210*/  @P1 LOP3.LUT R3, R3, 0x8000000, RZ, 0xfc, !PT ;  /* 0x0800000003031812 */ /* 0x000fe200078efcff */
[----:B------:R-:W0:Y:S01]  /*4220*/  @!P1 LDC.64 R6, c[0x0][0x390] ;  /* 0x0000e400ff069b82 */ /* 0x000e220000000a00 */
        /* <DEDUP_REMOVED lines=10> */
[----:B------:R-:W-:Y:S02]  /*42d0*/  ISETP.GE.AND.EX P2, PT, R23, UR17, PT, P2 ;  /* 0x0000001117007c0c */ /* 0x000fe4000bf46320 */
[----:B------:R-:W-:-:S11]  /*42e0*/  LOP3.LUT P1, RZ, R3, 0x200000, RZ, 0xc0, !PT ;  /* 0x0020000003ff7812 */ /* 0x000fd6000782c0ff */
[----:B------:R-:W1:Y:S01]  /*42f0*/  @!P2 LDC.64 R20, c[0x0][0x3e0] ;  /* 0x0000f800ff14ab82 */ /* 0x000e620000000a00 */
[----:B------:R-:W-:Y:S01]  /*4300*/  @!P2 MOV R24, R8 ;  /* 0x000000080018a202 */ /* 0x000fe20000000f00 */
[----:B------:R-:W-:-:S06]  /*4310*/  @!P2 IMAD.MOV.U32 R25, RZ, RZ, R11 ;  /* 0x000000ffff19a224 */ /* 0x000fcc00078e000b */
        /* <DEDUP_REMOVED lines=9> */
[----:B------:R-:W-:-:S02]  /*43b0*/  ISETP.GE.U32.AND P3, PT, R0, UR16, PT ;  /* 0x0000001000007c0c */ /* 0x000fc4000bf66070 */
[----:B------:R-:W-:Y:S01]  /*43c0*/  LOP3.LUT R3, R3, 0xefffffff, RZ, 0xc0, !PT ;  /* 0xefffffff03037812 */ /* 0x000fe200078ec0ff */
[----:B------:R0:W-:Y:S01]  /*43d0*/  @!P2 STL.64 [R1+0x220], R18 ;  /* 0x000220120100a387 */ /* 0x0001e20000100a00 */
[----:B------:R-:W-:Y:S02]  /*43e0*/  ISETP.GE.AND.EX P3, PT, R23, UR17, PT, P3 ;  /* 0x0000001117007c0c */ /* 0x000fe4000bf66330 */
[----:B------:R-:W-:Y:S01]  /*43f0*/  @P2 LOP3.LUT R3, R3, 0x10000000, RZ, 0xfc, !PT ;  /* 0x1000000003032812 */ /* 0x000fe200078efcff */
[----:B------:R-:W-:Y:S04]  /*4400*/  STL [R1+0x3e8], R8 ;  /* 0x0003e80801007387 */ /* 0x000fe80000100800 */
[----:B------:R1:W-:Y:S04]  /*4410*/  STL [R1+0x3e4], R9 ;  /* 0x0003e40901007387 */ /* 0x0003e80000100800 */
[----:B0-----:R-:W2:Y:S01]  /*4420*/  LDL.LU.64 R18, [R1+0x478] ;  /* 0x0004780001127983 */ /* 0x001ea20000300a00 */
[C---:B------:R-:W-:Y:S01]  /*4430*/  LOP3.LUT P2, RZ, R3.reuse, 0x400000, RZ, 0xc0, !PT ;  /* 0x0040000003ff7812 */ /* 0x040fe2000784c0ff */
[----:B------:R-:W0:Y:S01]  /*4440*/  @!P3 LDC.64 R20, c[0x0][0x3e0] ;  /* 0x0000f800ff14bb82 */ /* 0x000e220000000a00 */
[----:B------:R-:W-:Y:S01]  /*4450*/  @!P3 MOV R25, R11 ;  /* 0x0000000b0019b202 */ /* 0x000fe20000000f00 */
[----:B------:R-:W-:Y:S01]  /*4460*/  @!P3 IMAD.MOV.U32 R24, RZ, RZ, R8 ;  /* 0x000000ffff18b224 */ /* 0x000fe200078e0008 */
[----:B------:R-:W-:Y:S01]  /*4470*/  LOP3.LUT R3, R3, 0xdfffffff, RZ, 0xc0, !PT ;  /* 0xdfffffff03037812 */ /* 0x000fe200078ec0ff */
[----:B------:R-:W-:Y:S01]  /*4480*/  STL [R1+0x3d8], R2 ;  /* 0x0003d80201007387 */ /* 0x000fe20000100800 */
[----:B-1----:R-:W-:-:S02]  /*4490*/  MOV R9, R17 ;  /* 0x0000001100097202 */ /* 0x002fc40000000f00 */
[----:B------:R-:W-:Y:S01]  /*44a0*/  @P3 LOP3.LUT R3, R3, 0x20000000, RZ, 0xfc, !PT ;  /* 0x2000000003033812 */ /* 0x000fe200078efcff */
[----:B------:R-:W1:Y:S01]  /*44b0*/  @!P3 LDC.64 R6, c[0x0][0x390] ;  /* 0x0000e400ff06bb82 */ /* 0x000e620000000a00 */
[-C--:B0-----:R-:W-:Y:S02]  /*44c0*/  @!P3 IMAD R23, R23, R20.reuse, RZ ;  /* 0x000000141717b224 */ /* 0x081fe400078e02ff */
[----:B------:R-:W-:-:S04]  /*44d0*/  @!P3 IMAD.WIDE.U32 R24, R0, R20, R24 ;  /* 0x000000140018b225 */ /* 0x000fc800078e0018 */
[----:B------:R-:W-:Y:S01]  /*44e0*/  @!P3 IMAD R21, R0, R21, R23 ;  /* 0x000000150015b224 */ /* 0x000fe200078e0217 */
[----:B-1----:R-:W-:Y:S01]  /*44f0*/  @!P3 LEA R20, P4, R24, R6, 0x2 ;  /* 0x000000061814b211 */ /* 0x002fe200078810ff */
[----:B------:R-:W-:-:S03]  /*4500*/  VIADD R23, R2, 0x1e8 ;  /* 0x000001e802177836 */ /* 0x000fc60000000000 */
[----:B------:R-:W-:-:S04]  /*4510*/  @!P3 IADD3 R0, PT, PT, R25, R21, RZ ;  /* 0x000000151900b210 */ /* 0x000fc80007ffe0ff */
[----:B------:R-:W-:Y:S02]  /*4520*/  @!P3 LEA.HI.X R21, R24, R7, R0, 0x2, P4 ;  /* 0x000000071815b211 */ /* 0x000fe400020f1400 */
[----:B------:R-:W-:Y:S02]  /*4530*/  SHF.R.S32.HI R0, RZ, 0x1f, R23 ;  /* 0x0000001fff007819 */ /* 0x000fe40000011417 */
[----:B------:R-:W-:Y:S01]  /*4540*/  ISETP.GE.U32.AND P4, PT, R23, UR16, PT ;  /* 0x0000001017007c0c */ /* 0x000fe2000bf86070 */
[----:B------:R0:W-:Y:S01]  /*4550*/  @!P3 STL.64 [R1+0x218], R20 ;  /* 0x000218140100b387 */ /* 0x0001e20000100a00 */
[C---:B------:R-:W-:Y:S02]  /*4560*/  LOP3.LUT P3, RZ, R3.reuse, 0x800000, RZ, 0xc0, !PT ;  /* 0x0080000003ff7812 */ /* 0x040fe4000786c0ff */
[----:B------:R-:W-:Y:S02]  /*4570*/  ISETP.GE.AND.EX P4, PT, R0, UR17, PT, P4 ;  /* 0x0000001100007c0c */ /* 0x000fe4000bf86340 */
[----:B------:R-:W-:-:S11]  /*4580*/  LOP3.LUT R3, R3, 0xbfffffff, RZ, 0xc0, !PT ;  /* 0xbfffffff03037812 */ /* 0x000fd600078ec0ff */
[----:B0-----:R-:W0:Y:S01]  /*4590*/  @!P4 LDC.64 R20, c[0x0][0x3e0] ;  /* 0x0000f800ff14cb82 */ /* 0x001e220000000a00 */
        /* <DEDUP_REMOVED lines=8> */
[----:B-1----:R-:W-:Y:S01]  /*4620*/  @!P4 LEA R20, P5, R24, R6, 0x2 ;  /* 0x000000061814c211 */ /* 0x002fe200078a10ff */
[----:B------:R-:W-:Y:S02]  /*4630*/  VIADD R23, R2, 0x1f0 ;  /* 0x000001f002177836 */ /* 0x000fe40000000000 */
[----:B------:R-:W-:Y:S01]  /*4640*/  @!P4 IMAD.IADD R0, R25, 0x1, R0 ;  /* 0x000000011900c824 */ /* 0x000fe200078e0200 */
[----:B------:R-:W-:-:S04]  /*4650*/  MOV R25, R45 ;  /* 0x0000002d00197202 */ /* 0x000fc80000000f00 */
[----:B------:R-:W-:Y:S02]  /*4660*/  @!P4 LEA.HI.X R21, R24, R7, R0, 0x2, P5 ;  /* 0x000000071815c211 */ /* 0x000fe400028f1400 */
[----:B------:R-:W-:Y:S02]  /*4670*/  SHF.R.S32.HI R0, RZ, 0x1f, R23 ;  /* 0x0000001fff007819 */ /* 0x000fe40000011417 */
[----:B------:R-:W-:Y:S01]  /*4680*/  ISETP.GE.U32.AND P5, PT, R23, UR16, PT ;  /* 0x0000001017007c0c */ /* 0x000fe2000bfa6070 */
[----:B------:R0:W-:Y:S01]  /*4690*/  @!P4 STL.64 [R1+0x210], R20 ;  /* 0x000210140100c387 */ /* 0x0001e20000100a00 */
[----:B------:R-:W-:Y:S02]  /*46a0*/  MOV R24, R44 ;  /* 0x0000002c00187202 */ /* 0x000fe40000000f00 */
[----:B------:R-:W-:-:S13]  /*46b0*/  ISETP.GE.AND.EX P5, PT, R0, UR17, PT, P5 ;  /* 0x0000001100007c0c */ /* 0x000fda000bfa6350 */
[----:B------:R-:W1:Y:S01]  /*46c0*/  @!P5 LDC.64 R6, c[0x0][0x3e0] ;  /* 0x0000f800ff06db82 */ /* 0x000e620000000a00 */
[----:B0-----:R-:W-:Y:S02]  /*46d0*/  @!P5 MOV R20, R8 ;  /* 0x000000080014d202 */ /* 0x001fe40000000f00 */
[----:B------:R-:W-:Y:S02]  /*46e0*/  @!P5 MOV R21, R11 ;  /* 0x0000000b0015d202 */ /* 0x000fe40000000f00 */
[----:B------:R-:W-:-:S03]  /*46f0*/  @P5 LOP3.LUT R3, R3, 0x80000000, RZ, 0xfc, !PT ;  /* 0x8000000003035812 */ /* 0x000fc600078efcff */
[----:B------:R-:W0:Y:S01]  /*4700*/  @!P5 LDC.64 R44, c[0x0][0x390] ;  /* 0x0000e400ff2cdb82 */ /* 0x000e220000000a00 */
[-C--:B-1----:R-:W-:Y:S02]  /*4710*/  @!P5 IMAD R0, R0, R6.reuse, RZ ;  /* 0x000000060000d224 */ /* 0x082fe400078e02ff */
[----:B------:R-:W-:-:S04]  /*4720*/  @!P5 IMAD.WIDE.U32 R20, R23, R6, R20 ;  /* 0x000000061714d225 */ /* 0x000fc800078e0014 */
[----:B------:R-:W-:Y:S01]  /*4730*/  @!P5 IMAD R0, R23, R7, R0 ;  /* 0x000000071700d224 */ /* 0x000fe200078e0200 */
[----:B0-----:R-:W-:Y:S01]  /*4740*/  @!P5 LEA R44, P6, R20, R44, 0x2 ;  /* 0x0000002c142cd211 */ /* 0x001fe200078c10ff */
[----:B------:R-:W-:Y:S02]  /*4750*/  VIADD R23, R2, 0x1f8 ;  /* 0x000001f802177836 */ /* 0x000fe40000000000 */
[----:B------:R-:W-:-:S05]  /*4760*/  @!P5 IMAD.IADD R0, R21, 0x1, R0 ;  /* 0x000000011500d824 */ /* 0x000fca00078e0200 */
[----:B------:R-:W-:Y:S02]  /*4770*/  @!P5 LEA.HI.X R45, R20, R45, R0, 0x2, P6 ;  /* 0x0000002d142dd211 */ /* 0x000fe400030f1400 */
[----:B------:R-:W-:Y:S02]  /*4780*/  SHF.R.S32.HI R0, RZ, 0x1f, R23 ;  /* 0x0000001fff007819 */ /* 0x000fe40000011417 */
[----:B------:R-:W-:Y:S01]  /*4790*/  ISETP.GE.U32.AND P6, PT, R23, UR16, PT ;  /* 0x0000001017007c0c */ /* 0x000fe2000bfc6070 */
[----:B------:R0:W-:Y:S01]  /*47a0*/  STL.64 [R1+0x440], R44 ;  /* 0x0004402c01007387 */ /* 0x0001e20000100a00 */
[----:B------:R-:W-:Y:S02]  /*47b0*/  LOP3.LUT P5, RZ, R3, 0x1000000, RZ, 0xc0, !PT ;  /* 0x0100000003ff7812 */ /* 0x000fe400078ac0ff */
[----:B------:R-:W-:Y:S02]  /*47c0*/  ISETP.GE.AND.EX P6, PT, R0, UR17, PT, P6 ;  /* 0x0000001100007c0c */ /* 0x000fe4000bfc6360 */
[----:B0-----:R-:W-:-:S02]  /*47d0*/  MOV R44, R24 ;  /* 0x00000018002c7202 */ /* 0x001fc40000000f00 */
[----:B------:R-:W-:-:S09]  /*47e0*/  MOV R45, R25 ;  /* 0x00000019002d7202 */ /* 0x000fd20000000f00 */
[----:B------:R-:W0:Y:S01]  /*47f0*/  @!P6 LDC.64 R6, c[0x0][0x3e0] ;  /* 0x0000f800ff06eb82 */ /* 0x000e220000000a00 */
[----:B------:R-:W-:Y:S01]  /*4800*/  @!P6 MOV R21, R11 ;  /* 0x0000000b0015e202 */ /* 0x000fe20000000f00 */
[----:B------:R-:W-:Y:S01]  /*4810*/  IMAD.MOV.U32 R11, RZ, RZ, R13 ;  /* 0x000000ffff0b7224 */ /* 0x000fe200078e000d */
[----:B------:R-:W-:Y:S01]  /*4820*/  @!P6 MOV R20, R8 ;  /* 0x000000080014e202 */ /* 0x000fe20000000f00 */
[----:B------:R-:W3:Y:S01]  /*4830*/  LDL.LU.64 R12, [R1+0x468] ;  /* 0x00046800010c7983 */ /* 0x000ee20000300a00 */
[----:B------:R-:W-:-:S03]  /*4840*/  IMAD.MOV.U32 R8, RZ, RZ, R16 ;  /* 0x000000ffff087224 */ /* 0x000fc600078e0010 */
[----:B------:R-:W1:Y:S01]  /*4850*/  @!P6 LDC.64 R24, c[0x0][0x390] ;  /* 0x0000e400ff18eb82 */ /* 0x000e620000000a00 */
[----:B------:R-:W4:Y:S01]  /*4860*/  LDL.LU.64 R16, [R1+0x470] ;  /* 0x0004700001107983 */ /* 0x000f220000300a00 */
[-C--:B0-----:R-:W-:Y:S02]  /*4870*/  @!P6 IMAD R0, R0, R6.reuse, RZ ;  /* 0x000000060000e224 */ /* 0x081fe400078e02ff */
[----:B------:R-:W-:Y:S01]  /*4880*/  @!P6 IMAD.WIDE.U32 R20, R23, R6, R20 ;  /* 0x000000061714e225 */ /* 0x000fe200078e0014 */
[----:B------:R-:W-:-:S03]  /*4890*/  MOV R6, R14 ;  /* 0x0000000e00067202 */ /* 0x000fc60000000f00 */
[----:B------:R-:W-:Y:S01]  /*48a0*/  @!P6 IMAD R0, R23, R7, R0 ;  /* 0x000000071700e224 */ /* 0x000fe200078e0200 */
[----:B------:R-:W-:Y:S01]  /*48b0*/  MOV R7, R15 ;  /* 0x0000000f00077202 */ /* 0x000fe20000000f00 */
[----:B------:R-:W-:Y:S01]  /*48c0*/  IMAD.MOV.U32 R2, RZ, RZ, RZ ;  /* 0x000000ffff027224 */ /* 0x000fe200078e00ff */
[----:B------:R-:W2:Y:S01]  /*48d0*/  LDL.LU.64 R14, [R1+0x460] ;  /* 0x00046000010e7983 */ /* 0x000ea20000300a00 */
[----:B------:R-:W-:Y:S01]  /*48e0*/  @!P6 IMAD.IADD R0, R21, 0x1, R0 ;  /* 0x000000011500e824 */ /* 0x000fe200078e0200 */
[C---:B-1----:R-:W-:Y:S02]  /*48f0*/  @!P6 LEA R24, P4, R20.reuse, R24, 0x2 ;  /* 0x000000181418e211 */ /* 0x042fe400078810ff */
[----:B------:R-:W-:Y:S01]  /*4900*/  MOV R21, R7 ;  /* 0x0000000700157202 */ /* 0x000fe20000000f00 */
[----:B------:R-:W4:Y:S01]  /*4910*/  LDL.LU R23, [R1+0x248] ;  /* 0x0002480001177983 */ /* 0x000f220000300800 */
[----:B------:R-:W-:Y:S02]  /*4920*/  @!P6 LEA.HI.X R25, R20, R25, R0, 0x2, P4 ;  /* 0x000000191419e211 */ /* 0x000fe400020f1400 */
[----:B------:R-:W-:-:S02]  /*4930*/  MOV R20, R6 ;  /* 0x0000000600147202 */ /* 0x000fc40000000f00 */
[----:B------:R-:W-:-:S06]  /*4940*/  CS2R R6, SRZ ;  /* 0x0000000000067805 */ /* 0x000fcc000001ff00 */
[----:B---3--:R0:W3:Y:S02]  /*4950*/  @!P5 LDG.E.64 R6, desc[UR14][R12.64] ;  /* 0x0000000e0c06d981 */ /* 0x0080e4000c1e1b00 */
[----:B0-----:R-:W-:-:S06]  /*4960*/  CS2R R12, SRZ ;  /* 0x00000000000c7805 */ /* 0x001fcc000001ff00 */
[----:B--2---:R0:W2:Y:S01]  /*4970*/  @!P3 LDG.E.64 R12, desc[UR14][R14.64] ;  /* 0x0000000e0e0cb981 */ /* 0x0040a2000c1e1b00 */
[----:B------:R-:W-:Y:S02]  /*4980*/  LOP3.LUT P4, RZ, R3, 0x100000, RZ, 0xc0, !PT ;  /* 0x0010000003ff7812 */ /* 0x000fe4000788c0ff */
[----:B0-----:R-:W-:-:S06]  /*4990*/  CS2R R14, SRZ ;  /* 0x00000000000e7805 */ /* 0x001fcc000001ff00 */
[----:B----4-:R0:W4:Y:S02]  /*49a0*/  @!P2 LDG.E.64 R14, desc[UR14][R16.64] ;  /* 0x0000000e100ea981 */ /* 0x010124000c1e1b00 */
[----:B0-----:R-:W-:-:S06]  /*49b0*/  CS2R R16, SRZ ;  /* 0x0000000000107805 */ /* 0x001fcc000001ff00 */
[----:B------:R0:W4:Y:S02]  /*49c0*/  @!P1 LDG.E.64 R16, desc[UR14][R18.64] ;  /* 0x0000000e12109981 */ /* 0x000124000c1e1b00 */
[----:B0-----:R-:W-:-:S06]  /*49d0*/  CS2R R18, SRZ ;  /* 0x0000000000127805 */ /* 0x001fcc000001ff00 */
[----:B------:R0:W4:Y:S01]  /*49e0*/  @!P4 LDG.E.64 R18, desc[UR14][R4.64] ;  /* 0x0000000e0412c981 */ /* 0x000122000c1e1b00 */
[----:B---3--:R-:W-:-:S05]  /*49f0*/  @!P5 MOV R2, R6 ;  /* 0x000000060002d202 */ /* 0x008fca0000000f00 */
[----:B------:R1:W-:Y:S02]  /*4a00*/  STL [R1+0x2a0], R2 ;  /* 0x0002a00201007387 */ /* 0x0003e40000100800 */
[----:B-1----:R-:W-:Y:S02]  /*4a10*/  HFMA2 R2, -RZ, RZ, 0, 0 ;  /* 0x00000000ff027431 */ /* 0x002fe400000001ff */
[----:B--2---:R-:W-:-:S05]  /*4a20*/  @!P3 IMAD.MOV.U32 R2, RZ, RZ, R12 ;  /* 0x000000ffff02b224 */ /* 0x004fca00078e000c */
[----:B------:R1:W-:Y:S04]  /*4a30*/  STL [R1+0x2a8], R2 ;  /* 0x0002a80201007387 */ /* 0x0003e80000100800 */
[----:B-1----:R-:W2:Y:S04]  /*4a40*/  LDL.LU R2, [R1+0x2bc] ;  /* 0x0002bc0001027983 */ /* 0x002ea80000300800 */
[----:B------:R1:W-:Y:S02]  /*4a50*/  STL [R1+0x438], R24 ;  /* 0x0004381801007387 */ /* 0x0003e40000100800 */
[----:B-1----:R-:W-:Y:S01]  /*4a60*/  HFMA2 R24, -RZ, RZ, 0, 0 ;  /* 0x00000000ff187431 */ /* 0x002fe200000001ff */
[----:B----4-:R-:W-:-:S05]  /*4a70*/  @!P2 MOV R24, R14 ;  /* 0x0000000e0018a202 */ /* 0x010fca0000000f00 */
[----:B------:R1:W-:Y:S02]  /*4a80*/  STL [R1+0x2b8], R24 ;  /* 0x0002b81801007387 */ /* 0x0003e40000100800 */
[----:B-1----:R-:W-:Y:S02]  /*4a90*/  IMAD.MOV.U32 R24, RZ, RZ, R20 ;  /* 0x000000ffff187224 */ /* 0x002fe400078e0014 */
[----:B------:R-:W-:Y:S01]  /*4aa0*/  HFMA2 R20, -RZ, RZ, 0, 0 ;  /* 0x00000000ff147431 */ /* 0x000fe200000001ff */
[----:B------:R-:W-:-:S05]  /*4ab0*/  @!P1 MOV R20, R16 ;  /* 0x0000001000149202 */ /* 0x000fca0000000f00 */
[----:B------:R1:W-:Y:S01]  /*4ac0*/  STL [R1+0x2c0], R20 ;  /* 0x0002c01401007387 */ /* 0x0003e20000100800 */
[----:B0-----:R-:W-:-:S03]  /*4ad0*/  CS2R R4, SRZ ;  /* 0x0000000000047805 */ /* 0x001fc6000001ff00 */
[----:B------:R0:W-:Y:S01]  /*4ae0*/  STL [R1+0x434], R25 ;  /* 0x0004341901007387 */ /* 0x0001e20000100800 */
[----:B-1----:R-:W-:Y:S01]  /*4af0*/  IMAD.MOV.U32 R20, RZ, RZ, RZ ;  /* 0x000000ffff147224 */ /* 0x002fe200078e00ff */
[----:B------:R-:W-:Y:S02]  /*4b00*/  @!P4 MOV R20, R18 ;  /* 0x000000120014c202 */ /* 0x000fe40000000f00 */
[----:B0-----:R-:W-:-:S03]  /*4b10*/  MOV R25, R21 ;  /* 0x0000001500197202 */ /* 0x001fc60000000f00 */
[----:B------:R2:W-:Y:S01]  /*4b20*/  STL [R1+0x2c4], R20 ;  /* 0x0002c41401007387 */ /* 0x0005e20000100800 */
[----:B------:R-:W-:Y:S02]  /*4b30*/  @!P0 MOV R21, R23 ;  /* 0x0000001700158202 */ /* 0x000fe40000000f00 */
[----:B--2---:R-:W-:-:S05]  /*4b40*/  @!P0 MOV R20, R2 ;  /* 0x0000000200148202 */ /* 0x004fca0000000f00 */
[----:B------:R0:W2:Y:S01]  /*4b50*/  @!P0 LDG.E.64 R4, desc[UR14][R20.64] ;  /* 0x0000000e14048981 */ /* 0x0000a2000c1e1b00 */
[----:B------:R-:W-:Y:S02]  /*4b60*/  HFMA2 R0, -RZ, RZ, 0, 0 ;  /* 0x00000000ff007431 */ /* 0x000fe400000001ff */
[----:B------:R-:W-:-:S05]  /*4b70*/  @!P5 IMAD.MOV.U32 R0, RZ, RZ, R7 ;  /* 0x000000ffff00d224 */ /* 0x000fca00078e0007 */
[----:B------:R1:W-:Y:S02]  /*4b80*/  STL [R1+0x24c], R0 ;  /* 0x00024c0001007387 */ /* 0x0003e40000100800 */
[----:B-1----:R-:W-:Y:S02]  /*4b90*/  MOV R0, RZ ;  /* 0x000000ff00007202 */ /* 0x002fe40000000f00 */
[----:B------:R-:W-:Y:S02]  /*4ba0*/  @!P3 MOV R0, R13 ;  /* 0x0000000d0000b202 */ /* 0x000fe40000000f00 */
[----:B------:R-:W-:Y:S02]  /*4bb0*/  LOP3.LUT P3, RZ, R3, 0x80000, RZ, 0xc0, !PT ;  /* 0x0008000003ff7812 */ /* 0x000fe4000786c0ff */
[----:B0-----:R-:W-:-:S11]  /*4bc0*/  CS2R R20, SRZ ;  /* 0x0000000000147805 */ /* 0x001fd6000001ff00 */
[----:B------:R0:W3:Y:S02]  /*4bd0*/  @!P3 LDG.E.64 R20, desc[UR14][R28.64] ;  /* 0x0000000e1c14b981 */ /* 0x0000e4000c1e1b00 */
[----:B0-----:R-:W-:Y:S01]  /*4be0*/  MOV R28, R30 ;  /* 0x0000001e001c7202 */ /* 0x001fe20000000f00 */
[----:B------:R-:W-:Y:S02]  /*4bf0*/  IMAD.MOV.U32 R29, RZ, RZ, R31 ;  /* 0x000000ffff1d7224 */ /* 0x000fe400078e001f */
[----:B------:R-:W4:Y:S04]  /*4c00*/  LDL.LU.64 R30, [R1+0x450] ;  /* 0x00045000011e7983 */ /* 0x000f280000300a00 */
[----:B--2---:R0:W-:Y:S02]  /*4c10*/  STL.64 [R1+0x448], R4 ;  /* 0x0004480401007387 */ /* 0x0041e40000100a00 */
[----:B0-----:R-:W-:Y:S01]  /*4c20*/  IMAD.MOV.U32 R4, RZ, RZ, R32 ;  /* 0x000000ffff047224 */ /* 0x001fe200078e0020 */
[----:B------:R-:W-:-:S02]  /*4c30*/  MOV R5, R33 ;  /* 0x0000002100057202 */ /* 0x000fc40000000f00 */
[----:B------:R-:W2:Y:S04]  /*4c40*/  LDL.LU.64 R32, [R1+0x458] ;  /* 0x0004580001207983 */ /* 0x000ea80000300a00 */
[----:B------:R0:W-:Y:S02]  /*4c50*/  STL [R1+0x290], R0 ;  /* 0x0002900001007387 */ /* 0x0001e40000100800 */
[----:B0-----:R-:W-:Y:S01]  /*4c60*/  IMAD.MOV.U32 R0, RZ, RZ, RZ ;  /* 0x000000ffff007224 */ /* 0x001fe200078e00ff */
[----:B------:R-:W-:Y:S02]  /*4c70*/  @!P2 MOV R0, R15 ;  /* 0x0000000f0000a202 */ /* 0x000fe40000000f00 */
[----:B------:R-:W-:Y:S01]  /*4c80*/  LOP3.LUT P2, RZ, R3, 0x40000, RZ, 0xc0, !PT ;  /* 0x0004000003ff7812 */ /* 0x000fe2000784c0ff */
[----:B------:R0:W-:Y:S04]  /*4c90*/  STL.64 [R1+0x18], R6 ;  /* 0x0000180601007387 */ /* 0x0001e80000100a00 */
[----:B------:R1:W-:Y:S01]  /*4ca0*/  STL [R1+0x294], R0 ;  /* 0x0002940001007387 */ /* 0x0003e20000100800 */
[----:B0-----:R-:W-:Y:S01]  /*4cb0*/  CS2R R6, SRZ ;  /* 0x0000000000067805 */ /* 0x001fe2000001ff00 */
[----:B-1----:R-:W-:Y:S01]  /*4cc0*/  IMAD.MOV.U32 R0, RZ, RZ, RZ ;  /* 0x000000ffff007224 */ /* 0x002fe200078e00ff */
[----:B------:R-:W-:-:S02]  /*4cd0*/  @!P1 MOV R0, R17 ;  /* 0x0000001100009202 */ /* 0x000fc40000000f00 */
[----:B------:R-:W-:-:S03]  /*4ce0*/  LOP3.LUT P1, RZ, R3, 0x20000, RZ, 0xc0, !PT ;  /* 0x0002000003ff7812 */ /* 0x000fc6000782c0ff */
[----:B----4-:R0:W4:Y:S04]  /*4cf0*/  @!P2 LDG.E.64 R6, desc[UR14][R30.64] ;  /* 0x0000000e1e06a981 */ /* 0x010128000c1e1b00 */
[----:B------:R1:W-:Y:S02]  /*4d00*/  STL.64 [R1+0x20], R12 ;  /* 0x0000200c01007387 */ /* 0x0003e40000100a00 */
[----:B-1----:R-:W-:-:S06]  /*4d10*/  CS2R R12, SRZ ;  /* 0x00000000000c7805 */ /* 0x002fcc000001ff00 */
[----:B--2---:R1:W2:Y:S04]  /*4d20*/  @!P1 LDG.E.64 R12, desc[UR14][R32.64] ;  /* 0x0000000e200c9981 */ /* 0x0042a8000c1e1b00 */
[----:B------:R0:W-:Y:S01]  /*4d30*/  STL [R1+0x2a4], R0 ;  /* 0x0002a40001007387 */ /* 0x0001e20000100800 */
[----:B------:R-:W-:Y:S02]  /*4d40*/  HFMA2 R2, -RZ, RZ, 0, 0 ;  /* 0x00000000ff027431 */ /* 0x000fe400000001ff */
[----:B---3--:R-:W-:Y:S02]  /*4d50*/  @!P3 IMAD.MOV.U32 R2, RZ, RZ, R20 ;  /* 0x000000ffff02b224 */ /* 0x008fe400078e0014 */
[----:B0-----:R-:W-:Y:S02]  /*4d60*/  HFMA2 R0, -RZ, RZ, 0, 0 ;  /* 0x00000000ff007431 */ /* 0x001fe400000001ff */
[----:B------:R-:W-:Y:S01]  /*4d70*/  @!P4 IMAD.MOV.U32 R0, RZ, RZ, R19 ;  /* 0x000000ffff00c224 */ /* 0x000fe200078e0013 */
[----:B------:R-:W-:-:S04]  /*4d80*/  LOP3.LUT P4, RZ, R3, 0x10000, RZ, 0xc0, !PT ;  /* 0x0001000003ff7812 */ /* 0x000fc8000788c0ff */
[----:B------:R0:W-:Y:S01]  /*4d90*/  STL [R1+0x2ac], R0 ;  /* 0x0002ac0001007387 */ /* 0x0001e20000100800 */
[----:B------:R-:W-:Y:S01]  /*4da0*/  MOV R30, R28 ;  /* 0x0000001c001e7202 */ /* 0x000fe20000000f00 */
[----:B------:R-:W-:Y:S02]  /*4db0*/  IMAD.MOV.U32 R31, RZ, RZ, R29 ;  /* 0x000000ffff1f7224 */ /* 0x000fe400078e001d */
[----:B------:R3:W-:Y:S01]  /*4dc0*/  STL [R1+0x2e0], R2 ;  /* 0x0002e00201007387 */ /* 0x0007e20000100800 */
[----:B0-----:R-:W-:Y:S02]  /*4dd0*/  MOV R0, RZ ;  /* 0x000000ff00007202 */ /* 0x001fe40000000f00 */
[----:B------:R-:W-:Y:S02]  /*4de0*/  @!P3 MOV R0, R21 ;  /* 0x000000150000b202 */ /* 0x000fe40000000f00 */
[----:B------:R-:W-:Y:S01]  /*4df0*/  LOP3.LUT P3, RZ, R3, 0x8000, RZ, 0xc0, !PT ;  /* 0x0000800003ff7812 */ /* 0x000fe2000786c0ff */
[----:B---3--:R-:W-:-:S02]  /*4e00*/  HFMA2 R2, -RZ, RZ, 0, 0 ;  /* 0x00000000ff027431 */ /* 0x008fc400000001ff */
[----:B------:R0:W-:Y:S01]  /*4e10*/  STL [R1+0x2bc], R0 ;  /* 0x0002bc0001007387 */ /* 0x0001e20000100800 */
[----:B----4-:R-:W-:Y:S02]  /*4e20*/  @!P2 MOV R2, R6 ;  /* 0x000000060002a202 */ /* 0x010fe40000000f00 */
[----:B------:R-:W-:Y:S01]  /*4e30*/  CS2R R28, SRZ ;  /* 0x00000000001c7805 */ /* 0x000fe2000001ff00 */
[----:B------:R3:W-:Y:S01]  /*4e40*/  STL.64 [R1+0x28], R14 ;  /* 0x0000280e01007387 */ /* 0x0007e20000100a00 */
[----:B0-----:R-:W-:Y:S01]  /*4e50*/  IMAD.MOV.U32 R0, RZ, RZ, RZ ;  /* 0x000000ffff007224 */ /* 0x001fe200078e00ff */
[----:B------:R-:W-:-:S04]  /*4e60*/  @!P2 MOV R0, R7 ;  /* 0x000000070000a202 */ /* 0x000fc80000000f00 */
[----:B------:R-:W4:Y:S01]  /*4e70*/  @!P3 LDG.E.64 R28, desc[UR14][R36.64] ;  /* 0x0000000e241cb981 */ /* 0x000f22000c1e1b00 */
[----:B------:R-:W-:Y:S02]  /*4e80*/  LOP3.LUT P2, RZ, R3, 0x4000, RZ, 0xc0, !PT ;  /* 0x0000400003ff7812 */ /* 0x000fe4000784c0ff */
[----:B---3--:R-:W-:Y:S01]  /*4e90*/  CS2R R14, SRZ ;  /* 0x00000000000e7805 */ /* 0x008fe2000001ff00 */
[----:B------:R0:W-:Y:S01]  /*4ea0*/  STL.64 [R1+0x38], R18 ;  /* 0x0000381201007387 */ /* 0x0001e20000100a00 */
[----:B-1----:R-:W-:-:S04]  /*4eb0*/  CS2R R32, SRZ ;  /* 0x0000000000207805 */ /* 0x002fc8000001ff00 */
[----:B------:R-:W3:Y:S04]  /*4ec0*/  @!P4 LDG.E.64 R14, desc[UR14][R34.64] ;  /* 0x0000000e220ec981 */ /* 0x000ee8000c1e1b00 */
[----:B------:R1:W-:Y:S01]  /*4ed0*/  STL [R1+0x248], R0 ;  /* 0x0002480001007387 */ /* 0x0003e20000100800 */
[----:B0-----:R-:W-:-:S06]  /*4ee0*/  CS2R R18, SRZ ;  /* 0x0000000000127805 */ /* 0x001fcc000001ff00 */
[----:B------:R0:W3:Y:S01]  /*4ef0*/  @!P2 LDG.E.64 R18, desc[UR14][R38.64] ;  /* 0x0000000e2612a981 */ /* 0x0000e2000c1e1b00 */
[----:B-1----:R-:W-:-:S03]  /*4f00*/  IMAD.MOV.U32 R0, RZ, RZ, RZ ;  /* 0x000000ffff007224 */ /* 0x002fc600078e00ff */
[----:B------:R1:W-:Y:S02]  /*4f10*/  STL.64 [R1+0x40], R20 ;  /* 0x0000401401007387 */ /* 0x0003e40000100a00 */
[----:B-1----:R-:W-:Y:S02]  /*4f20*/  CS2R R20, SRZ ;  /* 0x0000000000147805 */ /* 0x002fe4000001ff00 */
[----:B0-----:R-:W-:Y:S02]  /*4f30*/  MOV R38, R4 ;  /* 0x0000000400267202 */ /* 0x001fe40000000f00 */
[----:B------:R-:W-:Y:S02]  /*4f40*/  MOV R39, R5 ;  /* 0x0000000500277202 */ /* 0x000fe40000000f00 */
[----:B------:R-:W3:Y:S01]  /*4f50*/  LDL.LU.64 R4, [R1+0x3b8] ;  /* 0x0003b80001047983 */ /* 0x000ee20000300a00 */
[----:B--2---:R-:W-:Y:S02]  /*4f60*/  @!P1 MOV R0, R12 ;  /* 0x0000000c00009202 */ /* 0x004fe40000000f00 */
[----:B------:R-:W-:-:S02]  /*4f70*/  @!P1 MOV R33, R13 ;  /* 0x0000000d00219202 */ /* 0x000fc40000000f00 */
[----:B------:R-:W-:-:S13]  /*4f80*/  LOP3.LUT P1, RZ, R3, 0x2000, RZ, 0xc0, !PT ;  /* 0x0000200003ff7812 */ /* 0x000fda000782c0ff */
[----:B------:R-:W2:Y:S01]  /*4f90*/  @!P1 LDG.E.64 R20, desc[UR14][R40.64] ;  /* 0x0000000e28149981 */ /* 0x000ea2000c1e1b00 */
[----:B------:R-:W-:Y:S02]  /*4fa0*/  CS2R R36, SRZ ;  /* 0x0000000000247805 */ /* 0x000fe4000001ff00 */
[----:B------:R-:W-:Y:S01]  /*4fb0*/  CS2R R34, SRZ ;  /* 0x0000000000227805 */ /* 0x000fe2000001ff00 */
[----:B------:R0:W-:Y:S02]  /*4fc0*/  STL [R1+0x308], R0 ;  /* 0x0003080001007387 */ /* 0x0001e40000100800 */
[----:B0-----:R-:W-:Y:S02]  /*4fd0*/  HFMA2 R0, -RZ, RZ, 0, 0 ;  /* 0x00000000ff007431 */ /* 0x001fe400000001ff */
[----:B------:R0:W-:Y:S01]  /*4fe0*/  STL.64 [R1+0x50], R12 ;  /* 0x0000500c01007387 */ /* 0x0001e20000100a00 */
[----:B----4-:R-:W-:Y:S01]  /*4ff0*/  @!P3 MOV R36, R28 ;  /* 0x0000001c0024b202 */ /* 0x010fe20000000f00 */
[----:B------:R-:W-:Y:S01]  /*5000*/  @!P3 IMAD.MOV.U32 R34, RZ, RZ, R29 ;  /* 0x000000ffff22b224 */ /* 0x000fe200078e001d */
[----:B------:R-:W-:Y:S01]  /*5010*/  LOP3.LUT P3, RZ, R3, 0x800, RZ, 0xc0, !PT ;  /* 0x0000080003ff7812 */ /* 0x000fe2000786c0ff */
[----:B---3--:R-:W-:Y:S01]  /*5020*/  @!P4 IMAD.MOV.U32 R0, RZ, RZ, R14 ;  /* 0x000000ffff00c224 */ /* 0x008fe200078e000e */
[----:B0-----:R-:W-:-:S04]  /*5030*/  CS2R R12, SRZ ;  /* 0x00000000000c7805 */ /* 0x001fc8000001ff00 */
[----:B------:R0:W-:Y:S01]  /*5040*/  STL [R1+0x30c], R0 ;  /* 0x00030c0001007387 */ /* 0x0001e20000100800 */
[----:B------:R-:W-:-:S06]  /*5050*/  @!P4 MOV R32, R15 ;  /* 0x0000000f0020c202 */ /* 0x000fcc0000000f00 */
[----:B------:R1:W3:Y:S01]  /*5060*/  @!P3 LDG.E.64 R12, desc[UR14][R26.64] ;  /* 0x0000000e1a0cb981 */ /* 0x0002e2000c1e1b00 */
[----:B------:R-:W-:Y:S02]  /*5070*/  @!P2 IMAD.MOV.U32 R35, RZ, RZ, R19 ;  /* 0x000000ffff23a224 */ /* 0x000fe400078e0013 */
[----:B0-----:R-:W-:Y:S01]  /*5080*/  HFMA2 R0, -RZ, RZ, 0, 0 ;  /* 0x00000000ff007431 */ /* 0x001fe200000001ff */
[----:B------:R-:W-:Y:S02]  /*5090*/  @!P2 MOV R0, R18 ;  /* 0x000000120000a202 */ /* 0x000fe40000000f00 */
[C---:B------:R-:W-:Y:S01]  /*50a0*/  LOP3.LUT P2, RZ, R3.reuse, 0x400, RZ, 0xc0, !PT ;  /* 0x0000040003ff7812 */ /* 0x040fe2000784c0ff */
[----:B------:R0:W-:Y:S01]  /*50b0*/  STL.64 [R1+0x58], R14 ;  /* 0x0000580e01007387 */ /* 0x0001e20000100a00 */
[----:B------:R-:W-:Y:S02]  /*50c0*/  LOP3.LUT P4, RZ, R3, 0x1000, RZ, 0xc0, !PT ;  /* 0x0000100003ff7812 */ /* 0x000fe4000788c0ff */
[----:B------:R-:W-:Y:S01]  /*50d0*/  MOV R23, RZ ;  /* 0x000000ff00177202 */ /* 0x000fe20000000f00 */
[----:B------:R4:W-:Y:S01]  /*50e0*/  STL [R1+0x3c4], R0 ;  /* 0x0003c40001007387 */ /* 0x0009e20000100800 */
[----:B0-----:R-:W-:Y:S01]  /*50f0*/  CS2R R14, SRZ ;  /* 0x00000000000e7805 */ /* 0x001fe2000001ff00 */
[----:B----4-:R-:W-:-:S02]  /*5100*/  HFMA2 R0, -RZ, RZ, 0, 0 ;  /* 0x00000000ff007431 */ /* 0x010fc400000001ff */
[----:B------:R0:W-:Y:S04]  /*5110*/  STL.64 [R1+0x48], R6 ;  /* 0x0000480601007387 */ /* 0x0001e80000100a00 */
[----:B------:R-:W4:Y:S01]  /*5120*/  @!P2 LDG.E.64 R14, desc[UR14][R38.64] ;  /* 0x0000000e260ea981 */ /* 0x000f22000c1e1b00 */
[----:B-1----:R-:W-:Y:S02]  /*5130*/  CS2R R26, SRZ ;  /* 0x00000000001a7805 */ /* 0x002fe4000001ff00 */
[----:B0-----:R-:W-:Y:S01]  /*5140*/  CS2R R6, SRZ ;  /* 0x0000000000067805 */ /* 0x001fe2000001ff00 */
[----:B------:R0:W-:Y:S01]  /*5150*/  STL [R1+0x2e4], R2 ;  /* 0x0002e40201007387 */ /* 0x0001e20000100800 */
[----:B------:R-:W-:-:S03]  /*5160*/  CS2R R40, SRZ ;  /* 0x0000000000287805 */ /* 0x000fc6000001ff00 */
[----:B------:R1:W-:Y:S04]  /*5170*/  STL.64 [R1+0x30], R16 ;  /* 0x0000301001007387 */ /* 0x0003e80000100a00 */
[----:B------:R-:W4:Y:S01]  /*5180*/  @!P4 LDG.E.64 R6, desc[UR14][R42.64] ;  /* 0x0000000e2a06c981 */ /* 0x000f22000c1e1b00 */
[----:B--2---:R-:W-:Y:S02]  /*5190*/  @!P1 IMAD.MOV.U32 R0, RZ, RZ, R20 ;  /* 0x000000ffff009224 */ /* 0x004fe400078e0014 */
[----:B------:R-:W-:Y:S01]  /*51a0*/  @!P1 IMAD.MOV.U32 R23, RZ, RZ, R21 ;  /* 0x000000ffff179224 */ /* 0x000fe200078e0015 */
[----:B------:R-:W-:Y:S01]  /*51b0*/  LOP3.LUT P1, RZ, R3, 0x200, RZ, 0xc0, !PT ;  /* 0x0000020003ff7812 */ /* 0x000fe2000782c0ff */
[----:B0-----:R-:W-:Y:S01]  /*51c0*/  HFMA2 R2, -RZ, RZ, 0, 0 ;  /* 0x00000000ff027431 */ /* 0x001fe200000001ff */
[----:B------:R-:W2:Y:S04]  /*51d0*/  LDL.LU.64 R42, [R1+0x3b0] ;  /* 0x0003b000012a7983 */ /* 0x000ea80000300a00 */
[----:B------:R-:W2:Y:S07]  /*51e0*/  LDL.LU.64 R38, [R1+0x3a8] ;  /* 0x0003a80001267983 */ /* 0x000eae0000300a00 */
[----:B------:R-:W2:Y:S04]  /*51f0*/  @!P1 LDG.E.64 R26, desc[UR14][R4.64] ;  /* 0x0000000e041a9981 */ /* 0x000ea8000c1e1b00 */
[----:B------:R-:W2:Y:S01]  /*5200*/  LDL.LU.64 R4, [R1+0x3a0] ;  /* 0x0003a00001047983 */ /* 0x000ea20000300a00 */
[----:B-1----:R-:W-:-:S03]  /*5210*/  CS2R R16, SRZ ;  /* 0x0000000000107805 */ /* 0x002fc6000001ff00 */
[----:B------:R0:W-:Y:S01]  /*5220*/  STL [R1+0x3c8], R0 ;  /* 0x0003c80001007387 */ /* 0x0001e20000100800 */
[----:B---3--:R-:W-:-:S05]  /*5230*/  @!P3 IMAD.MOV.U32 R2, RZ, RZ, R12 ;  /* 0x000000ffff02b224 */ /* 0x008fca00078e000c */
[----:B------:R1:W-:Y:S01]  /*5240*/  STL [R1+0x3d0], R2 ;  /* 0x0003d00201007387 */ /* 0x0003e20000100800 */
[----:B0-----:R-:W-:Y:S02]  /*5250*/  HFMA2 R0, -RZ, RZ, 0, 0 ;  /* 0x00000000ff007431 */ /* 0x001fe400000001ff */
[----:B-1----:R-:W-:Y:S02]  /*5260*/  HFMA2 R2, -RZ, RZ, 0, 0 ;  /* 0x00000000ff027431 */ /* 0x002fe400000001ff */
[----:B----4-:R-:W-:Y:S01]  /*5270*/  @!P2 IMAD.MOV.U32 R2, RZ, RZ, R14 ;  /* 0x000000ffff02a224 */ /* 0x010fe200078e000e */
[----:B------:R-:W-:Y:S02]  /*5280*/  @!P2 MOV R40, R15 ;  /* 0x0000000f0028a202 */ /* 0x000fe40000000f00 */
[----:B------:R-:W-:Y:S02]  /*5290*/  LOP3.LUT P2, RZ, R3, 0x40, RZ, 0xc0, !PT ;  /* 0x0000004003ff7812 */ /* 0x000fe4000784c0ff */
[----:B------:R-:W-:Y:S01]  /*52a0*/  @!P4 MOV R0, R6 ;  /* 0x000000060000c202 */ /* 0x000fe20000000f00 */
[----:B------:R-:W-:Y:S01]  /*52b0*/  @!P4 IMAD.MOV.U32 R16, RZ, RZ, R7 ;  /* 0x000000ffff10c224 */ /* 0x000fe200078e0007 */
[----:B------:R0:W-:Y:S02]  /*52c0*/  STL.64 [R1+0x78], R6 ;  /* 0x0000780601007387 */ /* 0x0001e40000100a00 */
[----:B0-----:R-:W-:-:S07]  /*52d0*/  CS2R R6, SRZ ;  /* 0x0000000000067805 */ /* 0x001fce000001ff00 */
[----:B--2---:R0:W2:Y:S01]  /*52e0*/  @!P2 LDG.E.64 R6, desc[UR14][R4.64] ;  /* 0x0000000e0406a981 */ /* 0x0040a2000c1e1b00 */
[----:B------:R-:W-:-:S03]  /*52f0*/  LOP3.LUT P4, RZ, R3, 0x100, RZ, 0xc0, !PT ;  /* 0x0000010003ff7812 */ /* 0x000fc6000788c0ff */
[----:B------:R1:W-:Y:S04]  /*5300*/  STL [R1+0x3cc], R0 ;  /* 0x0003cc0001007387 */ /* 0x0003e80000100800 */
[----:B------:R3:W-:Y:S01]  /*5310*/  STL.64 [R1+0x68], R18 ;  /* 0x0000681201007387 */ /* 0x0007e20000100a00 */
[----:B-1----:R-:W-:Y:S02]  /*5320*/  MOV R0, RZ ;  /* 0x000000ff00007202 */ /* 0x002fe40000000f00 */
[----:B------:R-:W-:Y:S02]  /*5330*/  @!P3 MOV R0, R13 ;  /* 0x0000000d0000b202 */ /* 0x000fe40000000f00 */
[----:B------:R-:W-:Y:S02]  /*5340*/  LOP3.LUT P3, RZ, R3, 0x80, RZ, 0xc0, !PT ;  /* 0x0000008003ff7812 */ /* 0x000fe4000786c0ff */
[----:B---3--:R-:W-:Y:S01]  /*5350*/  CS2R R18, SRZ ;  /* 0x0000000000127805 */ /* 0x008fe2000001ff00 */
[----:B------:R1:W-:Y:S05]  /*5360*/  STL.64 [R1+0x70], R20 ;  /* 0x0000701401007387 */ /* 0x0003ea0000100a00 */
[----:B------:R3:W4:Y:S01]  /*5370*/  @!P4 LDG.E.64 R18, desc[UR14][R42.64] ;  /* 0x0000000e2a12c981 */ /* 0x000722000c1e1b00 */
[----:B-1----:R-:W-:-:S06]  /*5380*/  CS2R R20, SRZ ;  /* 0x0000000000147805 */ /* 0x002fcc000001ff00 */
[----:B------:R-:W4:Y:S01]  /*5390*/  @!P3 LDG.E.64 R20, desc[UR14][R38.64] ;  /* 0x0000000e2614b981 */ /* 0x000f22000c1e1b00 */
[----:B0-----:R-:W-:-:S03]  /*53a0*/  HFMA2 R4, -RZ, RZ, 0, 0 ;  /* 0x00000000ff047431 */ /* 0x001fc600000001ff */
[----:B------:R0:W-:Y:S01]  /*53b0*/  STL [R1+0x3c0], R2 ;  /* 0x0003c00201007387 */ /* 0x0001e20000100800 */
[----:B---3--:R-:W-:-:S03]  /*53c0*/  CS2R R42, SRZ ;  /* 0x00000000002a7805 */ /* 0x008fc6000001ff00 */
[----:B------:R1:W-:Y:S01]  /*53d0*/  STL.64 [R1+0x60], R28 ;  /* 0x0000601c01007387 */ /* 0x0003e20000100a00 */
[----:B------:R-:W-:-:S03]  /*53e0*/  @!P1 MOV R41, R27 ;  /* 0x0000001b00299202 */ /* 0x000fc60000000f00 */
[----:B------:R-:W3:Y:S01]  /*53f0*/  LDL.LU.64 R38, [R1+0x390] ;  /* 0x0003900001267983 */ /* 0x000ee20000300a00 */
[----:B--2---:R-:W-:Y:S01]  /*5400*/  @!P2 MOV R4, R6 ;  /* 0x000000060004a202 */ /* 0x004fe20000000f00 */
[----:B0-----:R-:W-:Y:S02]  /*5410*/  HFMA2 R2, -RZ, RZ, 0, 0 ;  /* 0x00000000ff027431 */ /* 0x001fe400000001ff */
[----:B-1----:R-:W2:Y:S04]  /*5420*/  LDL.LU.64 R28, [R1+0x398] ;  /* 0x00039800011c7983 */ /* 0x002ea80000300a00 */
[----:B------:R0:W-:Y:S04]  /*5430*/  STL [R1+0x3a4], R4 ;  /* 0x0003a40401007387 */ /* 0x0001e80000100800 */
[----:B0-----:R-:W3:Y:S01]  /*5440*/  LDL.LU.64 R4, [R1+0x388] ;  /* 0x0003880001047983 */ /* 0x001ee20000300a00 */
[----:B------:R-:W-:-:S05]  /*5450*/  @!P1 IMAD.MOV.U32 R2, RZ, RZ, R26 ;  /* 0x000000ffff029224 */ /* 0x000fca00078e001a */
[----:B------:R0:W-:Y:S02]  /*5460*/  STL [R1+0x3b8], R2 ;  /* 0x0003b80201007387 */ /* 0x0001e40000100800 */
[----:B0-----:R-:W-:Y:S02]  /*5470*/  HFMA2 R2, -RZ, RZ, 0, 0 ;  /* 0x00000000ff027431 */ /* 0x001fe400000001ff */
[----:B----4-:R-:W-:-:S05]  /*5480*/  @!P4 IMAD.MOV.U32 R2, RZ, RZ, R18 ;  /* 0x000000ffff02c224 */ /* 0x010fca00078e0012 */
[----:B------:R0:W-:Y:S01]  /*5490*/  STL [R1+0x3b0], R2 ;  /* 0x0003b00201007387 */ /* 0x0001e20000100800 */
[----:B------:R-:W-:Y:S01]  /*54a0*/  @!P3 MOV R42, R21 ;  /* 0x00000015002ab202 */ /* 0x000fe20000000f00 */
[----:B0-----:R-:W-:Y:S02]  /*54b0*/  HFMA2 R2, -RZ, RZ, 0, 0 ;  /* 0x00000000ff027431 */ /* 0x001fe400000001ff */
[----:B------:R-:W-:Y:S01]  /*54c0*/  @!P3 IMAD.MOV.U32 R2, RZ, RZ, R20 ;  /* 0x000000ffff02b224 */ /* 0x000fe200078e0014 */
[----:B------:R-:W-:Y:S01]  /*54d0*/  LOP3.LUT P3, RZ, R3, 0x8, RZ, 0xc0, !PT ;  /* 0x0000000803ff7812 */ /* 0x000fe2000786c0ff */
[----:B------:R0:W-:Y:S02]  /*54e0*/  STL.64 [R1+0x90], R26 ;  /* 0x0000901a01007387 */ /* 0x0001e40000100a00 */
[----:B0-----:R-:W-:-:S10]  /*54f0*/  CS2R R26, SRZ ;  /* 0x00000000001a7805 */ /* 0x001fd4000001ff00 */
[----:B---3--:R0:W3:Y:S01]  /*5500*/  @!P3 LDG.E.64 R26, desc[UR14][R4.64] ;  /* 0x0000000e041ab981 */ /* 0x0080e2000c1e1b00 */
[C---:B------:R-:W-:Y:S02]  /*5510*/  LOP3.LUT P1, RZ, R3.reuse, 0x20, RZ, 0xc0, !PT ;  /* 0x0000002003ff7812 */ /* 0x040fe4000782c0ff */
[----:B------:R-:W-:Y:S01]  /*5520*/  @!P4 MOV R43, R19 ;  /* 0x00000013002bc202 */ /* 0x000fe20000000f00 */
[----:B------:R1:W-:Y:S01]  /*5530*/  STL.64 [R1+0x80], R12 ;  /* 0x0000800c01007387 */ /* 0x0003e20000100a00 */
[----:B------:R-:W-:-:S03]  /*5540*/  LOP3.LUT P4, RZ, R3, 0x10, RZ, 0xc0, !PT ;  /* 0x0000001003ff7812 */ /* 0x000fc6000788c0ff */
[----:B------:R4:W-:Y:S01]  /*5550*/  STL.64 [R1+0x88], R14 ;  /* 0x0000880e01007387 */ /* 0x0009e20000100a00 */
[----:B-1----:R-:W-:Y:S02]  /*5560*/  CS2R R12, SRZ ;  /* 0x00000000000c7805 */ /* 0x002fe4000001ff00 */
[----:B----4-:R-:W-:-:S04]  /*5570*/  CS2R R14, SRZ ;  /* 0x00000000000e7805 */ /* 0x010fc8000001ff00 */
[----:B--2---:R-:W2:Y:S04]  /*5580*/  @!P1 LDG.E.64 R12, desc[UR14][R28.64] ;  /* 0x0000000e1c0c9981 */ /* 0x004ea8000c1e1b00 */
[----:B------:R-:W4:Y:S01]  /*5590*/  @!P4 LDG.E.64 R14, desc[UR14][R38.64] ;  /* 0x0000000e260ec981 */ /* 0x000f22000c1e1b00 */
[----:B0-----:R-:W-:-:S03]  /*55a0*/  HFMA2 R4, -RZ, RZ, 0, 0 ;  /* 0x00000000ff047431 */ /* 0x001fc600000001ff */
[----:B------:R-:W-:Y:S04]  /*55b0*/  STL [R1+0x3a8], R2 ;  /* 0x0003a80201007387 */ /* 0x000fe80000100800 */
[----:B------:R-:W4:Y:S04]  /*55c0*/  LDL.LU.64 R28, [R1+0x380] ;  /* 0x00038000011c7983 */ /* 0x000f280000300a00 */
[----:B------:R-:W4:Y:S01]  /*55d0*/  LDL.LU.64 R38, [R1+0x378] ;  /* 0x0003780001267983 */ /* 0x000f220000300a00 */
[----:B---3--:R-:W-:-:S05]  /*55e0*/  @!P3 IMAD.MOV.U32 R4, RZ, RZ, R26 ;  /* 0x000000ffff04b224 */ /* 0x008fca00078e001a */
[----:B------:R0:W-:Y:S04]  /*55f0*/  STL [R1+0x38c], R4 ;  /* 0x00038c0401007387 */ /* 0x0001e80000100800 */
[----:B0-----:R-:W3:Y:S01]  /*5600*/  LDL.LU.64 R4, [R1+0x370] ;  /* 0x0003700001047983 */ /* 0x001ee20000300a00 */
[----:B------:R-:W-:Y:S01]  /*5610*/  IMAD.MOV.U32 R2, RZ, RZ, RZ ;  /* 0x000000ffff027224 */ /* 0x000fe200078e00ff */
[----:B------:R-:W-:-:S05]  /*5620*/  @!P2 MOV R2, R7 ;  /* 0x000000070002a202 */ /* 0x000fca0000000f00 */
[----:B------:R0:W-:Y:S01]  /*5630*/  STL [R1+0x3a0], R2 ;  /* 0x0003a00201007387 */ /* 0x0001e20000100800 */
[----:B--2---:R-:W-:Y:S01]  /*5640*/  @!P1 MOV R17, R12 ;  /* 0x0000000c00119202 */ /* 0x004fe20000000f00 */
[----:B0-----:R-:W-:Y:S01]  /*5650*/  IMAD.MOV.U32 R2, RZ, RZ, RZ ;  /* 0x000000ffff027224 */ /* 0x001fe200078e00ff */
        /* <DEDUP_REMOVED lines=8> */
[----:B------:R0:W-:Y:S02]  /*56e0*/  STL.64 [R1+0xa8], R6 ;  /* 0x0000a80601007387 */ /* 0x0001e40000100a00 */
[----:B0-----:R-:W-:-:S10]  /*56f0*/  CS2R R6, SRZ ;  /* 0x0000000000067805 */ /* 0x001fd4000001ff00 */
[----:B---3--:R0:W2:Y:S01]  /*5700*/  @!P4 LDG.E.64 R6, desc[UR14][R4.64] ;  /* 0x0000000e0406c981 */ /* 0x0080a2000c1e1b00 */
[C---:B------:R-:W-:Y:S02]  /*5710*/  LOP3.LUT P2, RZ, R3.reuse, 0x4, RZ, 0xc0, !PT ;  /* 0x0000000403ff7812 */ /* 0x040fe4000784c0ff */
[----:B------:R-:W-:Y:S01]  /*5720*/  LOP3.LUT P1, RZ, R3, 0x2, RZ, 0xc0, !PT ;  /* 0x0000000203ff7812 */ /* 0x000fe2000782c0ff */
[----:B------:R1:W-:Y:S04]  /*5730*/  STL.64 [R1+0x98], R18 ;  /* 0x0000981201007387 */ /* 0x0003e80000100a00 */
[----:B------:R3:W-:Y:S01]  /*5740*/  STL.64 [R1+0xa0], R20 ;  /* 0x0000a01401007387 */ /* 0x0007e20000100a00 */
[----:B-1----:R-:W-:Y:S02]  /*5750*/  CS2R R18, SRZ ;  /* 0x0000000000127805 */ /* 0x002fe4000001ff00 */
[----:B---3--:R-:W-:-:S04]  /*5760*/  CS2R R20, SRZ ;  /* 0x0000000000147805 */ /* 0x008fc8000001ff00 */
[----:B------:R-:W3:Y:S04]  /*5770*/  @!P2 LDG.E.64 R18, desc[UR14][R28.64] ;  /* 0x0000000e1c12a981 */ /* 0x000ee8000c1e1b00 */
[----:B------:R-:W4:Y:S01]  /*5780*/  @!P1 LDG.E.64 R20, desc[UR14][R38.64] ;  /* 0x0000000e26149981 */ /* 0x000f22000c1e1b00 */
[----:B0-----:R-:W-:-:S03]  /*5790*/  HFMA2 R4, -RZ, RZ, 0, 0 ;  /* 0x00000000ff047431 */ /* 0x001fc600000001ff */
[----:B------:R-:W-:Y:S04]  /*57a0*/  STL [R1+0x390], R2 ;  /* 0x0003900201007387 */ /* 0x000fe80000100800 */
[----:B------:R-:W-:Y:S04]  /*57b0*/  STL [R1+0x394], R17 ;  /* 0x0003941101007387 */ /* 0x000fe80000100800 */
[----:B------:R-:W4:Y:S04]  /*57c0*/  LDL.LU.64 R28, [R1+0x368] ;  /* 0x00036800011c7983 */ /* 0x000f280000300a00 */
[----:B------:R-:W4:Y:S01]  /*57d0*/  LDL.LU.64 R38, [R1+0x360] ;  /* 0x0003600001267983 */ /* 0x000f220000300a00 */
[----:B--2---:R-:W-:-:S05]  /*57e0*/  @!P4 IMAD.MOV.U32 R4, RZ, RZ, R6 ;  /* 0x000000ffff04c224 */ /* 0x004fca00078e0006 */
[----:B------:R0:W-:Y:S04]  /*57f0*/  STL [R1+0x374], R4 ;  /* 0x0003740401007387 */ /* 0x0001e80000100800 */
[----:B0-----:R-:W2:Y:S01]  /*5800*/  LDL.LU.64 R4, [R1+0x358] ;  /* 0x0003580001047983 */ /* 0x001ea20000300a00 */
[----:B------:R-:W-:Y:S02]  /*5810*/  MOV R2, RZ ;  /* 0x000000ff00027202 */ /* 0x000fe40000000f00 */
[----:B------:R-:W-:Y:S01]  /*5820*/  @!P3 MOV R2, R27 ;  /* 0x0000001b0002b202 */ /* 0x000fe20000000f00 */
[----:B------:R-:W-:-:S04]  /*5830*/  HFMA2 R17, -RZ, RZ, 0, 0 ;  /* 0x00000000ff117431 */ /* 0x000fc800000001ff */
[----:B------:R0:W-:Y:S01]  /*5840*/  STL [R1+0x388], R2 ;  /* 0x0003880201007387 */ /* 0x0001e20000100800 */
[----:B---3--:R-:W-:Y:S01]  /*5850*/  @!P2 MOV R17, R18 ;  /* 0x000000120011a202 */ /* 0x008fe20000000f00 */
        /* <DEDUP_REMOVED lines=11> */
[----:B--2---:R0:W2:Y:S01]  /*5910*/  @!P1 LDG.E.64 R26, desc[UR14][R4.64] ;  /* 0x0000000e041a9981 */ /* 0x0040a2000c1e1b00 */
        /* <DEDUP_REMOVED lines=141> */
[----:B------:R-:W4:Y:S04]  /*61f0*/  LDL.LU.64 R28, [R1+0x2e8] ;  /* 0x0002e800011c7983 */ /* 0x000f280000300a00 */
[----:B------:R-:W-:Y:S04]  /*6200*/  STL [R1+0x318], R2 ;  /* 0x0003180201007387 */ /* 0x000fe80000100800 */
[----:B------:R-:W-:Y:S04]  /*6210*/  STL [R1+0x31c], R17 ;  /* 0x00031c1101007387 */ /* 0x000fe80000100800 */
        /* <DEDUP_REMOVED lines=17> */
[C---:B------:R-:W-:Y:S01]  /*6330*/  LOP3.LUT P2, RZ, R22.reuse, 0x4000, RZ, 0xc0, !PT ;  /* 0x0000400016ff7812 */ /* 0x040fe2000784c0ff */
[----:B------:R0:W-:Y:S01]  /*6340*/  STL.64 [R1+0x138], R6 ;  /* 0x0001380601007387 */ /* 0x0001e20000100a00 */
[----:B------:R-:W-:-:S02]  /*6350*/  LOP3.LUT P4, RZ, R22, 0x10000, RZ, 0xc0, !PT ;  /* 0x0001000016ff7812 */ /* 0x000fc4000788c0ff */
[----:B0-----:R-:W-:Y:S01]  /*6360*/  CS2R R6, SRZ ;  /* 0x0000000000067805 */ /* 0x001fe2000001ff00 */
[----:B------:R0:W-:Y:S02]  /*6370*/  STL.64 [R1+0x128], R18 ;  /* 0x0001281201007387 */ /* 0x0001e40000100a00 */
[----:B0-----:R-:W-:-:S08]  /*6380*/  CS2R R18, SRZ ;  /* 0x0000000000127805 */ /* 0x001fd0000001ff00 */
[----:B------:R-:W3:Y:S04]  /*6390*/  @!P4 LDG.E.64 R18, desc[UR14][R28.64] ;  /* 0x0000000e1c12c981 */ /* 0x000ee8000c1e1b00 */
[----:B------:R-:W4:Y:S04]  /*63a0*/  LDL.LU.64 R28, [R1+0x2c8] ;  /* 0x0002c800011c7983 */ /* 0x000f280000300a00 */
[----:B--2---:R0:W2:Y:S01]  /*63b0*/  @!P2 LDG.E.64 R6, desc[UR14][R4.64] ;  /* 0x0000000e0406a981 */ /* 0x0040a2000c1e1b00 */
[----:B------:R-:W-:-:S03]  /*63c0*/  LOP3.LUT P3, RZ, R22, 0x8000, RZ, 0xc0, !PT ;  /* 0x0000800016ff7812 */ /* 0x000fc6000786c0ff */
[----:B------:R1:W-:Y:S02]  /*63d0*/  STL.64 [R1+0x130], R20 ;  /* 0x0001301401007387 */ /* 0x0003e40000100a00 */
[----:B-1----:R-:W-:Y:S02]  /*63e0*/  CS2R R20, SRZ ;  /* 0x0000000000147805 */ /* 0x002fe4000001ff00 */
[----:B------:R1:W-:Y:S06]  /*63f0*/  STL [R1+0x2f8], R2 ;  /* 0x0002f80201007387 */ /* 0x0003ec0000100800 */
[----:B------:R-:W3:Y:S01]  /*6400*/  @!P3 LDG.E.64 R20, desc[UR14][R38.64] ;  /* 0x0000000e2614b981 */ /* 0x000ee2000c1e1b00 */
[----:B0-----:R-:W-:Y:S01]  /*6410*/  HFMA2 R4, -RZ, RZ, 0, 0 ;  /* 0x00000000ff047431 */ /* 0x001fe200000001ff */
[----:B-1----:R-:W-:-:S02]  /*6420*/  MOV R2, RZ ;  /* 0x000000ff00027202 */ /* 0x002fc40000000f00 */
[----:B------:R-:W-:Y:S02]  /*6430*/  @!P1 MOV R2, R27 ;  /* 0x0000001b00029202 */ /* 0x000fe40000000f00 */
[----:B------:R-:W-:Y:S01]  /*6440*/  LOP3.LUT P1, RZ, R22, 0x2000, RZ, 0xc0, !PT ;  /* 0x0000200016ff7812 */ /* 0x000fe2000782c0ff */
[----:B------:R-:W3:Y:S04]  /*6450*/  LDL.LU.64 R38, [R1+0x2b0] ;  /* 0x0002b00001267983 */ /* 0x000ee80000300a00 */
[----:B------:R0:W-:Y:S02]  /*6460*/  STL.64 [R1+0x140], R12 ;  /* 0x0001400c01007387 */ /* 0x0001e40000100a00 */
[----:B0-----:R-:W-:-:S06]  /*6470*/  CS2R R12, SRZ ;  /* 0x00000000000c7805 */ /* 0x001fcc000001ff00 */
[----:B----4-:R-:W4:Y:S04]  /*6480*/  @!P1 LDG.E.64 R12, desc[UR14][R28.64] ;  /* 0x0000000e1c0c9981 */ /* 0x010f28000c1e1b00 */
[----:B------:R-:W4:Y:S01]  /*6490*/  LDL.LU.64 R28, [R1+0x288] ;  /* 0x00028800011c7983 */ /* 0x000f220000300a00 */
[----:B--2---:R-:W-:-:S05]  /*64a0*/  @!P2 IMAD.MOV.U32 R4, RZ, RZ, R6 ;  /* 0x000000ffff04a224 */ /* 0x004fca00078e0006 */
[----:B------:R0:W-:Y:S04]  /*64b0*/  STL [R1+0x2d4], R4 ;  /* 0x0002d40401007387 */ /* 0x0001e80000100800 */
[----:B0-----:R-:W2:Y:S04]  /*64c0*/  LDL.LU.64 R4, [R1+0x298] ;  /* 0x0002980001047983 */ /* 0x001ea80000300a00 */
[----:B------:R0:W-:Y:S04]  /*64d0*/  STL [R1+0x2fc], R17 ;  /* 0x0002fc1101007387 */ /* 0x0001e80000100800 */
[----:B------:R1:W-:Y:S01]  /*64e0*/  STL [R1+0x2f0], R2 ;  /* 0x0002f00201007387 */ /* 0x0003e20000100800 */
[----:B0-----:R-:W-:Y:S01]  /*64f0*/  HFMA2 R17, -RZ, RZ, 0, 0 ;  /* 0x00000000ff117431 */ /* 0x001fe200000001ff */
[----:B---3--:R-:W-:Y:S01]  /*6500*/  @!P4 MOV R17, R18 ;  /* 0x000000120011c202 */ /* 0x008fe20000000f00 */
[----:B-1----:R-:W-:Y:S01]  /*6510*/  IMAD.MOV.U32 R2, RZ, RZ, RZ ;  /* 0x000000ffff027224 */ /* 0x002fe200078e00ff */
[----:B------:R-:W-:-:S02]  /*6520*/  @!P4 MOV R2, R19 ;  /* 0x000000130002c202 */ /* 0x000fc40000000f00 */
[----:B------:R-:W-:Y:S01]  /*6530*/  LOP3.LUT P4, RZ, R22, 0x1000, RZ, 0xc0, !PT ;  /* 0x0000100016ff7812 */ /* 0x000fe2000788c0ff */
[----:B------:R0:W-:Y:S04]  /*6540*/  STL [R1+0x2ec], R17 ;  /* 0x0002ec1101007387 */ /* 0x0001e80000100800 */
[----:B------:R1:W-:Y:S04]  /*6550*/  STL [R1+0x2e8], R2 ;  /* 0x0002e80201007387 */ /* 0x0003e80000100800 */
[----:B------:R3:W-:Y:S01]  /*6560*/  STL.64 [R1+0x148], R14 ;  /* 0x0001480e01007387 */ /* 0x0007e20000100a00 */
[----:B0-----:R-:W-:Y:S01]  /*6570*/  IMAD.MOV.U32 R17, RZ, RZ, RZ ;  /* 0x000000ffff117224 */ /* 0x001fe200078e00ff */
[----:B------:R-:W-:Y:S01]  /*6580*/  @!P3 MOV R17, R20 ;  /* 0x000000140011b202 */ /* 0x000fe20000000f00 */
[----:B-1----:R-:W-:-:S02]  /*6590*/  HFMA2 R2, -RZ, RZ, 0, 0 ;  /* 0x00000000ff027431 */ /* 0x002fc400000001ff */
[----:B------:R-:W-:Y:S01]  /*65a0*/  @!P3 IMAD.MOV.U32 R2, RZ, RZ, R21 ;  /* 0x000000ffff02b224 */ /* 0x000fe200078e0015 */
[----:B------:R-:W-:Y:S02]  /*65b0*/  LOP3.LUT P3, RZ, R22, 0x800, RZ, 0xc0, !PT ;  /* 0x0000080016ff7812 */ /* 0x000fe4000786c0ff */
[----:B---3--:R-:W-:Y:S02]  /*65c0*/  CS2R R14, SRZ ;  /* 0x00000000000e7805 */ /* 0x008fe4000001ff00 */
[----:B------:R0:W-:Y:S04]  /*65d0*/  STL [R1+0x2d8], R2 ;  /* 0x0002d80201007387 */ /* 0x0001e80000100800 */
[----:B------:R1:W-:Y:S04]  /*65e0*/  STL.64 [R1+0x150], R26 ;  /* 0x0001501a01007387 */ /* 0x0003e80000100a00 */
[----:B------:R-:W3:Y:S01]  /*65f0*/  @!P4 LDG.E.64 R14, desc[UR14][R38.64] ;  /* 0x0000000e260ec981 */ /* 0x000ee2000c1e1b00 */
[----:B0-----:R-:W-:-:S02]  /*6600*/  MOV R2, RZ ;  /* 0x000000ff00027202 */ /* 0x001fc40000000f00 */
[----:B------:R-:W-:Y:S02]  /*6610*/  @!P2 MOV R2, R7 ;  /* 0x000000070002a202 */ /* 0x000fe40000000f00 */
[----:B------:R-:W-:Y:S02]  /*6620*/  LOP3.LUT P2, RZ, R22, 0x400, RZ, 0xc0, !PT ;  /* 0x0000040016ff7812 */ /* 0x000fe4000784c0ff */
[----:B-1----:R-:W-:Y:S01]  /*6630*/  CS2R R26, SRZ ;  /* 0x00000000001a7805 */ /* 0x002fe2000001ff00 */
[----:B------:R-:W3:Y:S04]  /*6640*/  LDL.LU.64 R38, [R1+0x280] ;  /* 0x0002800001267983 */ /* 0x000ee80000300a00 */
[----:B------:R0:W-:Y:S02]  /*6650*/  STL.64 [R1+0x158], R18 ;  /* 0x0001581201007387 */ /* 0x0001e40000100a00 */
[----:B0-----:R-:W-:-:S06]  /*6660*/  CS2R R18, SRZ ;  /* 0x0000000000127805 */ /* 0x001fcc000001ff00 */
[----:B----4-:R-:W4:Y:S04]  /*6670*/  @!P2 LDG.E.64 R18, desc[UR14][R28.64] ;  /* 0x0000000e1c12a981 */ /* 0x010f28000c1e1b00 */
[----:B------:R0:W-:Y:S04]  /*6680*/  STL [R1+0x2dc], R17 ;  /* 0x0002dc1101007387 */ /* 0x0001e80000100800 */
[----:B------:R1:W-:Y:S04]  /*6690*/  STL [R1+0x2d0], R2 ;  /* 0x0002d00201007387 */ /* 0x0003e80000100800 */
[----:B------:R1:W-:Y:S04]  /*66a0*/  STL.64 [R1+0x160], R20 ;  /* 0x0001601401007387 */ /* 0x0003e80000100a00 */
[----:B--2---:R-:W2:Y:S01]  /*66b0*/  @!P3 LDG.E.64 R26, desc[UR14][R4.64] ;  /* 0x0000000e041ab981 */ /* 0x004ea2000c1e1b00 */
[----:B0-----:R-:W-:-:S02]  /*66c0*/  HFMA2 R17, -RZ, RZ, 0, 0 ;  /* 0x00000000ff117431 */ /* 0x001fc400000001ff */
[----:B-1----:R-:W-:Y:S01]  /*66d0*/  IMAD.MOV.U32 R2, RZ, RZ, RZ ;  /* 0x000000ffff027224 */ /* 0x002fe200078e00ff */
[----:B------:R-:W-:Y:S01]  /*66e0*/  @!P1 MOV R17, R12 ;  /* 0x0000000c00119202 */ /* 0x000fe20000000f00 */
[----:B------:R-:W-:Y:S01]  /*66f0*/  STL.64 [R1+0x168], R6 ;  /* 0x0001680601007387 */ /* 0x000fe20000100a00 */
[----:B------:R-:W-:Y:S02]  /*6700*/  @!P1 MOV R2, R13 ;  /* 0x0000000d00029202 */ /* 0x000fe40000000f00 */
[----:B------:R-:W-:Y:S02]  /*6710*/  LOP3.LUT P1, RZ, R22, 0x200, RZ, 0xc0, !PT ;  /* 0x0000020016ff7812 */ /* 0x000fe4000782c0ff */
[----:B------:R-:W-:Y:S01]  /*6720*/  CS2R R20, SRZ ;  /* 0x0000000000147805 */ /* 0x000fe2000001ff00 */
[----:B------:R0:W-:Y:S04]  /*6730*/  STL [R1+0x2cc], R17 ;  /* 0x0002cc1101007387 */ /* 0x0001e80000100800 */
[----:B------:R1:W-:Y:S04]  /*6740*/  STL [R1+0x2c8], R2 ;  /* 0x0002c80201007387 */ /* 0x0003e80000100800 */
[----:B------:R-:W-:Y:S01]  /*6750*/  STL.64 [R1+0x170], R12 ;  /* 0x0001700c01007387 */ /* 0x000fe20000100a00 */
[----:B0-----:R-:W-:-:S03]  /*6760*/  IMAD.MOV.U32 R17, RZ, RZ, RZ ;  /* 0x000000ffff117224 */ /* 0x001fc600078e00ff */
[----:B------:R-:W4:Y:S01]  /*6770*/  LDL.LU.64 R28, [R1+0x240] ;  /* 0x00024000011c7983 */ /* 0x000f220000300a00 */
[----:B-1----:R-:W-:Y:S01]  /*6780*/  HFMA2 R2, -RZ, RZ, 0, 0 ;  /* 0x00000000ff027431 */ /* 0x002fe200000001ff */
[----:B------:R-:W-:Y:S02]  /*6790*/  CS2R R6, SRZ ;  /* 0x0000000000067805 */ /* 0x000fe4000001ff00 */
[----:B------:R-:W4:Y:S01]  /*67a0*/  LDL.LU.64 R4, [R1+0x448] ;  /* 0x0004480001047983 */ /* 0x000f220000300a00 */
[----:B---3--:R-:W-:Y:S01]  /*67b0*/  @!P4 MOV R17, R14 ;  /* 0x0000000e0011c202 */ /* 0x008fe20000000f00 */
[----:B------:R-:W-:Y:S01]  /*67c0*/  @!P4 IMAD.MOV.U32 R2, RZ, RZ, R15 ;  /* 0x000000ffff02c224 */ /* 0x000fe200078e000f */
[----:B------:R-:W-:-:S03]  /*67d0*/  LOP3.LUT P4, RZ, R22, 0x100, RZ, 0xc0, !PT ;  /* 0x0000010016ff7812 */ /* 0x000fc6000788c0ff */
[----:B------:R0:W-:Y:S04]  /*67e0*/  STL [R1+0x2b4], R17 ;  /* 0x0002b41101007387 */ /* 0x0001e80000100800 */
[----:B------:R-:W3:Y:S04]  /*67f0*/  @!P1 LDG.E.64 R20, desc[UR14][R38.64] ;  /* 0x0000000e26149981 */ /* 0x000ee8000c1e1b00 */
[----:B------:R1:W-:Y:S01]  /*6800*/  STL [R1+0x2b0], R2 ;  /* 0x0002b00201007387 */ /* 0x0003e20000100800 */
[----:B0-----:R-:W-:-:S03]  /*6810*/  HFMA2 R17, -RZ, RZ, 0, 0 ;  /* 0x00000000ff117431 */ /* 0x001fc600000001ff */
[----:B------:R0:W3:Y:S01]  /*6820*/  @!P4 LDG.E.64 R6, desc[UR14][R24.64] ;  /* 0x0000000e1806c981 */ /* 0x0000e2000c1e1b00 */
[----:B-1----:R-:W-:-:S03]  /*6830*/  MOV R2, RZ ;  /* 0x000000ff00027202 */ /* 0x002fc60000000f00 */
[----:B------:R1:W-:Y:S02]  /*6840*/  STL.64 [R1+0x178], R14 ;  /* 0x0001780e01007387 */ /* 0x0003e40000100a00 */
[----:B-1----:R-:W-:Y:S01]  /*6850*/  CS2R R14, SRZ ;  /* 0x00000000000e7805 */ /* 0x002fe2000001ff00 */
[----:B--2---:R-:W-:Y:S01]  /*6860*/  @!P3 IMAD.MOV.U32 R17, RZ, RZ, R26 ;  /* 0x000000ffff11b224 */ /* 0x004fe200078e001a */
[----:B------:R-:W-:-:S04]  /*6870*/  @!P3 MOV R2, R27 ;  /* 0x0000001b0002b202 */ /* 0x000fc80000000f00 */
[----:B------:R1:W-:Y:S04]  /*6880*/  STL [R1+0x29c], R17 ;  /* 0x00029c1101007387 */ /* 0x0003e80000100800 */
[----:B------:R2:W-:Y:S01]  /*6890*/  STL [R1+0x298], R2 ;  /* 0x0002980201007387 */ /* 0x0005e20000100800 */
[----:B-1----:R-:W-:Y:S01]  /*68a0*/  HFMA2 R17, -RZ, RZ, 0, 0 ;  /* 0x00000000ff117431 */ /* 0x002fe200000001ff */
[----:B----4-:R-:W-:Y:S01]  /*68b0*/  @!P2 MOV R17, R18 ;  /* 0x000000120011a202 */ /* 0x010fe20000000f00 */
[----:B--2---:R-:W-:Y:S01]  /*68c0*/  IMAD.MOV.U32 R2, RZ, RZ, RZ ;  /* 0x000000ffff027224 */ /* 0x004fe200078e00ff */
[----:B------:R-:W-:Y:S02]  /*68d0*/  @!P2 MOV R2, R19 ;  /* 0x000000130002a202 */ /* 0x000fe40000000f00 */
[----:B------:R-:W-:-:S13]  /*68e0*/  LOP3.LUT P2, RZ, R22, 0x40, RZ, 0xc0, !PT ;  /* 0x0000004016ff7812 */ /* 0x000fda000784c0ff */
[----:B------:R-:W2:Y:S04]  /*68f0*/  @!P2 LDG.E.64 R14, desc[UR14][R44.64] ;  /* 0x0000000e2c0ea981 */ /* 0x000ea8000c1e1b00 */
[----:B------:R-:W4:Y:S01]  /*6900*/  LDL.LU.64 R44, [R1+0x250] ;  /* 0x00025000012c7983 */ /* 0x000f220000300a00 */
[----:B------:R-:W-:Y:S02]  /*6910*/  LOP3.LUT P3, RZ, R22, 0x80, RZ, 0xc0, !PT ;  /* 0x0000008016ff7812 */ /* 0x000fe4000786c0ff */
[----:B------:R-:W-:Y:S01]  /*6920*/  CS2R R12, SRZ ;  /* 0x00000000000c7805 */ /* 0x000fe2000001ff00 */
[----:B------:R1:W-:Y:S04]  /*6930*/  STL [R1+0x28c], R17 ;  /* 0x00028c1101007387 */ /* 0x0003e80000100800 */
[----:B------:R0:W-:Y:S06]  /*6940*/  STL [R1+0x288], R2 ;  /* 0x0002880201007387 */ /* 0x0001ec0000100800 */
[----:B------:R-:W2:Y:S01]  /*6950*/  @!P3 LDG.E.64 R12, desc[UR14][R30.64] ;  /* 0x0000000e1e0cb981 */ /* 0x000ea2000c1e1b00 */
[----:B-1----:R-:W-:Y:S01]  /*6960*/  IMAD.MOV.U32 R17, RZ, RZ, RZ ;  /* 0x000000ffff117224 */ /* 0x002fe200078e00ff */
[----:B---3--:R-:W-:Y:S01]  /*6970*/  @!P1 MOV R17, R20 ;  /* 0x0000001400119202 */ /* 0x008fe20000000f00 */
[----:B0-----:R-:W-:-:S02]  /*6980*/  HFMA2 R2, -RZ, RZ, 0, 0 ;  /* 0x00000000ff027431 */ /* 0x001fc400000001ff */
[----:B------:R-:W-:Y:S01]  /*6990*/  @!P1 IMAD.MOV.U32 R2, RZ, RZ, R21 ;  /* 0x000000ffff029224 */ /* 0x000fe200078e0015 */
[C---:B------:R-:W-:Y:S01]  /*69a0*/  LOP3.LUT P1, RZ, R22.reuse, 0x20, RZ, 0xc0, !PT ;  /* 0x0000002016ff7812 */ /* 0x040fe2000782c0ff */
[----:B------:R0:W-:Y:S01]  /*69b0*/  STL.64 [R1+0x180], R26 ;  /* 0x0001801a01007387 */ /* 0x0001e20000100a00 */
[----:B------:R-:W-:Y:S01]  /*69c0*/  HFMA2 R25, -RZ, RZ, 0, 0 ;  /* 0x00000000ff197431 */ /* 0x000fe200000001ff */
[----:B------:R-:W-:Y:S01]  /*69d0*/  MOV R24, RZ ;  /* 0x000000ff00187202 */ /* 0x000fe20000000f00 */
[----:B------:R-:W-:Y:S01]  /*69e0*/  @!P4 IMAD.MOV.U32 R25, RZ, RZ, R6 ;  /* 0x000000ffff19c224 */ /* 0x000fe200078e0006 */
[----:B------:R-:W-:Y:S02]  /*69f0*/  @!P4 MOV R24, R7 ;  /* 0x000000070018c202 */ /* 0x000fe40000000f00 */
[----:B0-----:R-:W-:Y:S02]  /*6a00*/  CS2R R26, SRZ ;  /* 0x00000000001a7805 */ /* 0x001fe4000001ff00 */
[----:B------:R-:W-:-:S04]  /*6a10*/  LOP3.LUT P4, RZ, R22, 0x8, RZ, 0xc0, !PT ;  /* 0x0000000816ff7812 */ /* 0x000fc8000788c0ff */
[----:B------:R-:W3:Y:S04]  /*6a20*/  @!P1 LDG.E.64 R26, desc[UR14][R8.64] ;  /* 0x0000000e081a9981 */ /* 0x000ee8000c1e1b00 */
[----:B------:R0:W-:Y:S04]  /*6a30*/  STL.64 [R1+0x190], R20 ;  /* 0x0001901401007387 */ /* 0x0001e80000100a00 */
[----:B------:R-:W3:Y:S01]  /*6a40*/  LDL.LU.64 R8, [R1+0x238] ;  /* 0x0002380001087983 */ /* 0x000ee20000300a00 */
[----:B0-----:R-:W-:-:S06]  /*6a50*/  CS2R R20, SRZ ;  /* 0x0000000000147805 */ /* 0x001fcc000001ff00 */
[----:B----4-:R-:W4:Y:S04]  /*6a60*/  @!P4 LDG.E.64 R20, desc[UR14][R44.64] ;  /* 0x0000000e2c14c981 */ /* 0x010f28000c1e1b00 */
[----:B------:R0:W-:Y:S01]  /*6a70*/  STL [R1+0x280], R2 ;  /* 0x0002800201007387 */ /* 0x0001e20000100800 */
[----:B------:R-:W-:-:S03]  /*6a80*/  CS2R R38, SRZ ;  /* 0x0000000000267805 */ /* 0x000fc6000001ff00 */
[----:B--2---:R-:W-:Y:S01]  /*6a90*/  STL.64 [R1+0x1a0], R12 ;  /* 0x0001a00c01007387 */ /* 0x004fe20000100a00 */
[----:B0-----:R-:W-:Y:S01]  /*6aa0*/  HFMA2 R2, -RZ, RZ, 0, 0 ;  /* 0x00000000ff027431 */ /* 0x001fe200000001ff */
[----:B------:R-:W-:Y:S01]  /*6ab0*/  @!P3 MOV R2, R13 ;  /* 0x0000000d0002b202 */ /* 0x000fe20000000f00 */
[----:B------:R-:W-:Y:S01]  /*6ac0*/  @!P2 IMAD.MOV.U32 R38, RZ, RZ, R14 ;  /* 0x000000ffff26a224 */ /* 0x000fe200078e000e */
[----:B------:R-:W-:Y:S04]  /*6ad0*/  STL [R1+0x284], R17 ;  /* 0x0002841101007387 */ /* 0x000fe80000100800 */
[----:B------:R0:W-:Y:S01]  /*6ae0*/  STL [R1+0x270], R2 ;  /* 0x0002700201007387 */ /* 0x0001e20000100800 */
[----:B------:R-:W-:-:S03]  /*6af0*/  @!P3 IMAD.MOV.U32 R39, RZ, RZ, R12 ;  /* 0x000000ffff27b224 */ /* 0x000fc600078e000c */
[----:B------:R-:W-:Y:S01]  /*6b00*/  STL.64 [R1+0x198], R6 ;  /* 0x0001980601007387 */ /* 0x000fe20000100a00 */
[----:B------:R-:W-:-:S03]  /*6b10*/  LOP3.LUT P5, RZ, R22, 0x10, RZ, 0xc0, !PT ;  /* 0x0000001016ff7812 */ /* 0x000fc600078ac0ff */
[----:B------:R-:W-:Y:S01]  /*6b20*/  STL.64 [R1+0x10], R4 ;  /* 0x0000100401007387 */ /* 0x000fe20000100a00 */
[----:B0-----:R-:W-:Y:S01]  /*6b30*/  HFMA2 R2, -RZ, RZ, 0, 0 ;  /* 0x00000000ff027431 */ /* 0x001fe200000001ff */
[----:B------:R-:W-:Y:S02]  /*6b40*/  @!P2 MOV R2, R15 ;  /* 0x0000000f0002a202 */ /* 0x000fe40000000f00 */
[----:B------:R-:W-:Y:S01]  /*6b50*/  STL.64 [R1+0x188], R18 ;  /* 0x0001881201007387 */ /* 0x000fe20000100a00 */
[C---:B------:R-:W-:Y:S02]  /*6b60*/  LOP3.LUT P2, RZ, R22.reuse, 0x2, RZ, 0xc0, !PT ;  /* 0x0000000216ff7812 */ /* 0x040fe4000784c0ff */
[----:B------:R-:W-:Y:S01]  /*6b70*/  CS2R R12, SRZ ;  /* 0x00000000000c7805 */ /* 0x000fe2000001ff00 */
[----:B------:R0:W-:Y:S01]  /*6b80*/  STL [R1+0x268], R2 ;  /* 0x0002680201007387 */ /* 0x0001e20000100800 */
[----:B------:R-:W-:-:S03]  /*6b90*/  LOP3.LUT P3, RZ, R22, 0x4, RZ, 0xc0, !PT ;  /* 0x0000000416ff7812 */ /* 0x000fc6000786c0ff */
[----:B------:R-:W-:Y:S01]  /*6ba0*/  STL [R1+0x43c], R33 ;  /* 0x00043c2101007387 */ /* 0x000fe20000100800 */
[----:B---3--:R-:W-:-:S03]  /*6bb0*/  @!P1 IMAD.MOV.U32 R37, RZ, RZ, R26 ;  /* 0x000000ffff259224 */ /* 0x008fc600078e001a */
[----:B------:R-:W-:Y:S04]  /*6bc0*/  STL.64 [R1+0x1a8], R14 ;  /* 0x0001a80e01007387 */ /* 0x000fe80000100a00 */
[----:B------:R1:W2:Y:S01]  /*6bd0*/  @!P2 LDG.E.64 R12, desc[UR14][R8.64] ;  /* 0x0000000e080ca981 */ /* 0x0002a2000c1e1b00 */
[----:B0-----:R-:W-:Y:S01]  /*6be0*/  HFMA2 R2, -RZ, RZ, 0, 0 ;  /* 0x00000000ff027431 */ /* 0x001fe200000001ff */
[----:B------:R-:W-:Y:S01]  /*6bf0*/  @!P1 MOV R2, R27 ;  /* 0x0000001b00029202 */ /* 0x000fe20000000f00 */
[----:B------:R-:W-:Y:S01]  /*6c00*/  HFMA2 R17, -RZ, RZ, 0, 0 ;  /* 0x00000000ff117431 */ /* 0x000fe200000001ff */
[----:B------:R-:W-:Y:S02]  /*6c10*/  CS2R R6, SRZ ;  /* 0x0000000000067805 */ /* 0x000fe4000001ff00 */
[----:B------:R-:W-:Y:S01]  /*6c20*/  CS2R R30, SRZ ;  /* 0x00000000001e7805 */ /* 0x000fe2000001ff00 */
[----:B------:R-:W-:Y:S04]  /*6c30*/  STL [R1+0x3ec], R3 ;  /* 0x0003ec0301007387 */ /* 0x000fe80000100800 */
[----:B------:R0:W-:Y:S04]  /*6c40*/  STL [R1+0x260], R2 ;  /* 0x0002600201007387 */ /* 0x0001e80000100800 */
[----:B------:R-:W3:Y:S04]  /*6c50*/  @!P3 LDG.E.64 R6, desc[UR14][R28.64] ;  /* 0x0000000e1c06b981 */ /* 0x000ee8000c1e1b00 */
[----:B------:R-:W-:Y:S01]  /*6c60*/  STL.64 [R1+0x1b0], R26 ;  /* 0x0001b01a01007387 */ /* 0x000fe20000100a00 */
[----:B0-----:R-:W-:-:S03]  /*6c70*/  MOV R2, RZ ;  /* 0x000000ff00027202 */ /* 0x001fc60000000f00 */
[----:B------:R-:W3:Y:S04]  /*6c80*/  LDL.LU.64 R44, [R1+0x440] ;  /* 0x00044000012c7983 */ /* 0x000ee80000300a00 */
[----:B----4-:R0:W-:Y:S01]  /*6c90*/  STL.64 [R1+0x1c0], R20 ;  /* 0x0001c01401007387 */ /* 0x0101e20000100a00 */
[----:B------:R-:W-:Y:S01]  /*6ca0*/  @!P4 IMAD.MOV.U32 R17, RZ, RZ, R20 ;  /* 0x000000ffff11c224 */ /* 0x000fe200078e0014 */
[----:B------:R-:W-:Y:S02]  /*6cb0*/  @!P4 MOV R2, R21 ;  /* 0x000000150002c202 */ /* 0x000fe40000000f00 */
[----:B-1----:R-:W-:Y:S02]  /*6cc0*/  CS2R R8, SRZ ;  /* 0x0000000000087805 */ /* 0x002fe4000001ff00 */
[----:B------:R-:W-:Y:S01]  /*6cd0*/  CS2R R18, SRZ ;  /* 0x0000000000127805 */ /* 0x000fe2000001ff00 */
[----:B------:R-:W4:Y:S04]  /*6ce0*/  LDL R33, [R1+0x2a8] ;  /* 0x0002a80001217983 */ /* 0x000f280000100800 */
[----:B--2---:R1:W-:Y:S04]  /*6cf0*/  STL.64 [R1+0x1d0], R12 ;  /* 0x0001d00c01007387 */ /* 0x0043e80000100a00 */
[----:B0-----:R-:W2:Y:S01]  /*6d00*/  LDL.LU.64 R20, [R1+0x220] ;  /* 0x0002200001147983 */ /* 0x001ea20000300a00 */
[----:B------:R-:W-:Y:S01]  /*6d10*/  @!P2 IMAD.MOV.U32 R9, RZ, RZ, R12 ;  /* 0x000000ffff09a224 */ /* 0x000fe200078e000c */
[----:B------:R-:W-:-:S02]  /*6d20*/  @!P2 MOV R8, R13 ;  /* 0x0000000d0008a202 */ /* 0x000fc40000000f00 */
[----:B------:R-:W-:Y:S01]  /*6d30*/  LOP3.LUT P2, RZ, R3, 0x10000000, RZ, 0xc0, !PT ;  /* 0x1000000003ff7812 */ /* 0x000fe2000784c0ff */
[----:B------:R0:W-:Y:S01]  /*6d40*/  STL [R1+0x254], R17 ;  /* 0x0002541101007387 */ /* 0x0001e20000100800 */
[----:B-1----:R-:W-:-:S03]  /*6d50*/  CS2R R12, SRZ ;  /* 0x00000000000c7805 */ /* 0x002fc6000001ff00 */
[----:B------:R1:W-:Y:S04]  /*6d60*/  STL [R1+0x250], R2 ;  /* 0x0002500201007387 */ /* 0x0003e80000100800 */
[----:B---3--:R3:W-:Y:S01]  /*6d70*/  STL.64 [R1+0x1c8], R6 ;  /* 0x0001c80601007387 */ /* 0x0087e20000100a00 */
[----:B0-----:R-:W-:Y:S01]  /*6d80*/  HFMA2 R17, -RZ, RZ, 0, 0 ;  /* 0x00000000ff117431 */ /* 0x001fe200000001ff */
[----:B------:R-:W-:Y:S02]  /*6d90*/  @!P3 MOV R17, R6 ;  /* 0x000000060011b202 */ /* 0x000fe40000000f00 */
[----:B------:R-:W4:Y:S01]  /*6da0*/  @!P5 LDG.E.64 R18, desc[UR14][R10.64] ;  /* 0x0000000e0a12d981 */ /* 0x000f22000c1e1b00 */
[----:B-1----:R-:W-:Y:S01]  /*6db0*/  IMAD.MOV.U32 R2, RZ, RZ, RZ ;  /* 0x000000ffff027224 */ /* 0x002fe200078e00ff */
[----:B------:R-:W-:-:S02]  /*6dc0*/  @!P3 MOV R2, R7 ;  /* 0x000000070002b202 */ /* 0x000fc40000000f00 */
[----:B------:R-:W-:Y:S02]  /*6dd0*/  CS2R R14, SRZ ;  /* 0x00000000000e7805 */ /* 0x000fe4000001ff00 */
[----:B------:R-:W-:Y:S01]  /*6de0*/  LOP3.LUT P1, RZ, R22, 0x1, RZ, 0xc0, !PT ;  /* 0x0000000116ff7812 */ /* 0x000fe2000782c0ff */
[----:B------:R-:W4:Y:S04]  /*6df0*/  LDL.LU.64 R28, [R1+0x210] ;  /* 0x00021000011c7983 */ /* 0x000f280000300a00 */
[----:B---3--:R-:W3:Y:S04]  /*6e00*/  LDL R6, [R1+0x290] ;  /* 0x0002900001067983 */ /* 0x008ee80000100800 */
[----:B------:R-:W3:Y:S04]  /*6e10*/  LDL R7, [R1+0x2a0] ;  /* 0x0002a00001077983 */ /* 0x000ee80000100800 */
[----:B------:R-:W3:Y:S04]  /*6e20*/  LDL.LU.64 R10, [R1+0x230] ;  /* 0x00023000010a7983 */ /* 0x000ee80000300a00 */
[----:B--2---:R0:W2:Y:S02]  /*6e30*/  @!P2 LDG.E.64 R12, desc[UR14][R20.64] ;  /* 0x0000000e140ca981 */ /* 0x0040a4000c1e1b00 */
[----:B0-----:R-:W-:Y:S01]  /*6e40*/  IMAD.MOV.U32 R20, RZ, RZ, RZ ;  /* 0x000000ffff147224 */ /* 0x001fe200078e00ff */
[----:B------:R-:W-:Y:S01]  /*6e50*/  @!P0 MOV R20, R4 ;  /* 0x0000000400148202 */ /* 0x000fe20000000f00 */
[----:B------:R0:W-:Y:S04]  /*6e60*/  STL [R1+0x244], R17 ;  /* 0x0002441101007387 */ /* 0x0001e80000100800 */
[----:B------:R-:W2:Y:S01]  /*6e70*/  LDL R4, [R1+0x24c] ;  /* 0x00024c0001047983 */ /* 0x000ea20000100800 */
[----:B----4-:R-:W-:Y:S01]  /*6e80*/  @!P5 MOV R30, R18 ;  /* 0x00000012001ed202 */ /* 0x010fe20000000f00 */
[----:B------:R-:W-:Y:S01]  /*6e90*/  @!P5 IMAD.MOV.U32 R31, RZ, RZ, R19 ;  /* 0x000000ffff1fd224 */ /* 0x000fe200078e0013 */
[----:B------:R-:W-:Y:S01]  /*6ea0*/  LOP3.LUT P4, RZ, R3, 0x40000000, RZ, 0xc0, !PT ;  /* 0x4000000003ff7812 */ /* 0x000fe2000788c0ff */
[----:B------:R-:W-:Y:S01]  /*6eb0*/  STL [R1+0x240], R2 ;  /* 0x0002400201007387 */ /* 0x000fe20000100800 */
[----:B0-----:R-:W-:Y:S01]  /*6ec0*/  HFMA2 R17, -RZ, RZ, 0, 0 ;  /* 0x00000000ff117431 */ /* 0x001fe200000001ff */
[----:B------:R-:W-:-:S02]  /*6ed0*/  @!P0 MOV R17, R5 ;  /* 0x0000000500118202 */ /* 0x000fc40000000f00 */
[----:B------:R-:W-:Y:S02]  /*6ee0*/  LOP3.LUT P3, RZ, R3, 0x20000000, RZ, 0xc0, !PT ;  /* 0x2000000003ff7812 */ /* 0x000fe4000786c0ff */
[----:B------:R-:W-:Y:S01]  /*6ef0*/  CS2R R26, SRZ ;  /* 0x00000000001a7805 */ /* 0x000fe2000001ff00 */
[----:B---3--:R-:W-:Y:S01]  /*6f00*/  FMUL.FTZ R6, R6, R6 ;  /* 0x0000000606067220 */ /* 0x008fe20000410000 */
[----:B------:R-:W-:Y:S01]  /*6f10*/  FMUL.FTZ R5, R17, R17 ;  /* 0x0000001111057220 */ /* 0x000fe20000410000 */
[----:B------:R-:W-:Y:S01]  /*6f20*/  HFMA2 R22, -RZ, RZ, 0, 0 ;  /* 0x00000000ff167431 */ /* 0x000fe200000001ff */
[----:B------:R0:W-:Y:S02]  /*6f30*/  STL.64 [R1+0x1b8], R18 ;  /* 0x0001b81201007387 */ /* 0x0001e40000100a00 */
[----:B------:R-:W-:Y:S02]  /*6f40*/  FFMA.FTZ R5, R20, R20, R5 ;  /* 0x0000001414057223 */ /* 0x000fe40000010005 */
[----:B------:R-:W-:Y:S02]  /*6f50*/  STL [R1+0x27c], R25 ;  /* 0x00027c1901007387 */ /* 0x000fe40000100800 */
[----:B------:R-:W-:Y:S01]  /*6f60*/  FADD.FTZ R5, RZ, R5 ;  /* 0x00000005ff057221 */ /* 0x000fe20000010000 */
[----:B------:R-:W-:Y:S01]  /*6f70*/  FFMA.FTZ R6, R33, R33, R6 ;  /* 0x0000002121067223 */ /* 0x000fe20000010006 */
[----:B------:R1:W3:Y:S04]  /*6f80*/  @!P1 LDG.E.64 R14, desc[UR14][R10.64] ;  /* 0x0000000e0a0e9981 */ /* 0x0002e8000c1e1b00 */
[----:B------:R-:W-:Y:S04]  /*6f90*/  STL [R1+0x278], R24 ;  /* 0x0002781801007387 */ /* 0x000fe80000100800 */
[----:B------:R-:W4:Y:S01]  /*6fa0*/  LDL R21, [R1+0x254] ;  /* 0x0002540001157983 */ /* 0x000f220000100800 */
[----:B--2---:R-:W-:Y:S01]  /*6fb0*/  FMUL.FTZ R4, R4, R4 ;  /* 0x0000000404047220 */ /* 0x004fe20000410000 */
[----:B------:R-:W-:-:S02]  /*6fc0*/  LOP3.LUT P5, RZ, R3, 0x80000000, RZ, 0xc0, !PT ;  /* 0x8000000003ff7812 */ /* 0x000fc400078ac0ff */
[----:B------:R-:W2:Y:S01]  /*6fd0*/  LDL.LU R33, [R1+0x43c] ;  /* 0x00043c0001217983 */ /* 0x000ea20000300800 */
[----:B------:R-:W-:-:S03]  /*6fe0*/  FFMA.FTZ R4, R7, R7, R4 ;  /* 0x0000000707047223 */ /* 0x000fc60000010004 */
[----:B0-----:R-:W4:Y:S01]  /*6ff0*/  LDL.LU.64 R18, [R1+0x218] ;  /* 0x0002180001127983 */ /* 0x001f220000300a00 */
[----:B------:R-:W-:-:S03]  /*7000*/  FADD.FTZ R4, R5, R4 ;  /* 0x0000000405047221 */ /* 0x000fc60000010000 */
[----:B------:R-:W2:Y:S01]  /*7010*/  LDL R5, [R1+0x294] ;  /* 0x0002940001057983 */ /* 0x000ea20000100800 */
[----:B------:R-:W-:-:S03]  /*7020*/  FADD.FTZ R4, R4, R6 ;  /* 0x0000000604047221 */ /* 0x000fc60000010000 */
[----:B------:R-:W4:Y:S01]  /*7030*/  LDL R6, [R1+0x2b8] ;  /* 0x0002b80001067983 */ /* 0x000f220000100800 */
[----:B-1----:R-:W-:Y:S02]  /*7040*/  CS2R R10, SRZ ;  /* 0x00000000000a7805 */ /* 0x002fe4000001ff00 */
[----:B---3--:R-:W-:Y:S01]  /*7050*/  @!P1 MOV R11, R14 ;  /* 0x0000000e000b9202 */ /* 0x008fe20000000f00 */
[----:B------:R-:W-:Y:S01]  /*7060*/  @!P1 IMAD.MOV.U32 R10, RZ, RZ, R15 ;  /* 0x000000ffff0a9224 */ /* 0x000fe200078e000f */
[----:B------:R-:W-:Y:S02]  /*7070*/  LOP3.LUT P1, RZ, R3, 0x8000000, RZ, 0xc0, !PT ;  /* 0x0800000003ff7812 */ /* 0x000fe4000782c0ff */
[----:B------:R-:W3:Y:S01]  /*7080*/  LDL.LU.64 R2, [R1+0x228] ;  /* 0x0002280001027983 */ /* 0x000ee20000300a00 */
[----:B--2---:R-:W-:-:S04]  /*7090*/  FMUL.FTZ R5, R5, R5 ;  /* 0x0000000505057220 */ /* 0x004fc80000410000 */
[----:B----4-:R-:W-:Y:S02]  /*70a0*/  FFMA.FTZ R6, R6, R6, R5 ;  /* 0x0000000606067223 */ /* 0x010fe40000010005 */
[----:B------:R-:W2:Y:S02]  /*70b0*/  LDL R5, [R1+0x2a4] ;  /* 0x0002a40001057983 */ /* 0x000ea40000100800 */
[----:B------:R-:W-:Y:S02]  /*70c0*/  FADD.FTZ R4, R4, R6 ;  /* 0x0000000604047221 */ /* 0x000fe40000010000 */
[----:B------:R-:W4:Y:S04]  /*70d0*/  LDL R6, [R1+0x2c0] ;  /* 0x0002c00001067983 */ /* 0x000f280000100800 */
[----:B---3--:R0:W3:Y:S01]  /*70e0*/  @!P1 LDG.E.64 R26, desc[UR14][R2.64] ;  /* 0x0000000e021a9981 */ /* 0x0080e2000c1e1b00 */
[----:B--2---:R-:W-:-:S03]  /*70f0*/  FMUL.FTZ R5, R5, R5 ;  /* 0x0000000505057220 */ /* 0x004fc60000410000 */
[----:B------:R-:W2:Y:S01]  /*7100*/  LDL R3, [R1+0x260] ;  /* 0x0002600001037983 */ /* 0x000ea20000100800 */
[----:B----4-:R-:W-:-:S03]  /*7110*/  FFMA.FTZ R6, R6, R6, R5 ;  /* 0x0000000606067223 */ /* 0x010fc60000010005 */
[----:B------:R-:W4:Y:S01]  /*7120*/  LDL R5, [R1+0x2ac] ;  /* 0x0002ac0001057983 */ /* 0x000f220000100800 */
[----:B------:R-:W-:-:S03]  /*7130*/  FADD.FTZ R4, R4, R6 ;  /* 0x0000000604047221 */ /* 0x000fc60000010000 */
[----:B------:R-:W2:Y:S01]  /*7140*/  LDL R6, [R1+0x2c4] ;  /* 0x0002c40001067983 */ /* 0x000ea20000100800 */
[----:B0-----:R-:W-:Y:S01]  /*7150*/  MOV R2, RZ ;  /* 0x000000ff00027202 */ /* 0x001fe20000000f00 */
[----:B---3--:R-:W-:Y:S01]  /*7160*/  @!P1 IMAD.MOV.U32 R22, RZ, RZ, R26 ;  /* 0x000000ffff169224 */ /* 0x008fe200078e001a */
[----:B------:R-:W-:Y:S01]  /*7170*/  @!P1 MOV R2, R27 ;  /* 0x0000001b00029202 */ /* 0x000fe20000000f00 */
[----:B------:R0:W-:Y:S02]  /*7180*/  STL.64 [R1+0x1e0], R26 ;  /* 0x0001e01a01007387 */ /* 0x0001e40000100a00 */
[----:B0-----:R-:W-:-:S06]  /*7190*/  CS2R R26, SRZ ;  /* 0x00000000001a7805 */ /* 0x001fcc000001ff00 */
[----:B------:R0:W3:Y:S02]  /*71a0*/  @!P4 LDG.E.64 R26, desc[UR14][R28.64] ;  /* 0x0000000e1c1ac981 */ /* 0x0000e4000c1e1b00 */
[----:B0-----:R-:W-:-:S06]  /*71b0*/  CS2R R28, SRZ ;  /* 0x00000000001c7805 */ /* 0x001fcc000001ff00 */
[----:B------:R-:W3:Y:S04]  /*71c0*/  @!P5 LDG.E.64 R28, desc[UR14][R44.64] ;  /* 0x0000000e2c1cd981 */ /* 0x000ee8000c1e1b00 */
[----:B------:R-:W3:Y:S04]  /*71d0*/  LDL R44, [R1+0x2bc] ;  /* 0x0002bc00012c7983 */ /* 0x000ee80000100800 */
[----:B------:R-:W-:Y:S04]  /*71e0*/  STL.64 [R1+0x1d8], R14 ;  /* 0x0001d80e01007387 */ /* 0x000fe80000100a00 */
[----:B------:R-:W3:Y:S01]  /*71f0*/  LDL R45, [R1+0x250] ;  /* 0x00025000012d7983 */ /* 0x000ee20000100800 */
[----:B----4-:R-:W-:-:S04]  /*7200*/  FMUL.FTZ R5, R5, R5 ;  /* 0x0000000505057220 */ /* 0x010fc80000410000 */
[----:B--2---:R-:W-:-:S04]  /*7210*/  FFMA.FTZ R6, R6, R6, R5 ;  /* 0x0000000606067223 */ /* 0x004fc80000010005 */
[----:B------:R-:W-:Y:S02]  /*7220*/  FADD.FTZ R4, R4, R6 ;  /* 0x0000000604047221 */ /* 0x000fe40000010000 */
[----:B------:R-:W2:Y:S01]  /*7230*/  LDL R6, [R1+0x2e0] ;  /* 0x0002e00001067983 */ /* 0x000ea20000100800 */
[----:B---3--:R-:W-:-:S03]  /*7240*/  FMUL.FTZ R5, R44, R44 ;  /* 0x0000002c2c057220 */ /* 0x008fc60000410000 */
[----:B------:R-:W3:Y:S01]  /*7250*/  LDL R44, [R1+0x3b8] ;  /* 0x0003b800012c7983 */ /* 0x000ee20000100800 */
[----:B--2---:R-:W-:-:S03]  /*7260*/  FFMA.FTZ R6, R6, R6, R5 ;  /* 0x0000000606067223 */ /* 0x004fc60000010005 */
[----:B------:R-:W2:Y:S01]  /*7270*/  LDL R5, [R1+0x248] ;  /* 0x0002480001057983 */ /* 0x000ea20000100800 */
[----:B------:R-:W-:-:S03]  /*7280*/  FADD.FTZ R4, R4, R6 ;  /* 0x0000000604047221 */ /* 0x000fc60000010000 */
[----:B------:R-:W4:Y:S01]  /*7290*/  LDL R6, [R1+0x2e4] ;  /* 0x0002e40001067983 */ /* 0x000f220000100800 */
[----:B--2---:R-:W-:-:S04]  /*72a0*/  FMUL.FTZ R5, R5, R5 ;  /* 0x0000000505057220 */ /* 0x004fc80000410000 */
[----:B----4-:R-:W-:-:S04]  /*72b0*/  FFMA.FTZ R6, R6, R6, R5 ;  /* 0x0000000606067223 */ /* 0x010fc80000010005 */
[----:B------:R-:W-:Y:S02]  /*72c0*/  FADD.FTZ R4, R4, R6 ;  /* 0x0000000604047221 */ /* 0x000fe40000010000 */
[----:B------:R-:W2:Y:S01]  /*72d0*/  LDL R6, [R1+0x308] ;  /* 0x0003080001067983 */ /* 0x000ea20000100800 */
[----:B------:R-:W-:-:S04]  /*72e0*/  FMUL.FTZ R5, R33, R33 ;  /* 0x0000002121057220 */ /* 0x000fc80000410000 */
[----:B--2---:R-:W-:-:S04]  /*72f0*/  FFMA.FTZ R6, R6, R6, R5 ;  /* 0x0000000606067223 */ /* 0x004fc80000010005 */
[----:B------:R-:W-:Y:S02]  /*7300*/  FADD.FTZ R4, R4, R6 ;  /* 0x0000000604047221 */ /* 0x000fe40000010000 */
[----:B------:R-:W2:Y:S01]  /*7310*/  LDL R6, [R1+0x30c] ;  /* 0x00030c0001067983 */ /* 0x000ea20000100800 */
[----:B------:R-:W-:-:S04]  /*7320*/  FMUL.FTZ R5, R32, R32 ;  /* 0x0000002020057220 */ /* 0x000fc80000410000 */
[----:B--2---:R-:W-:Y:S01]  /*7330*/  FFMA.FTZ R6, R6, R6, R5 ;  /* 0x0000000606067223 */ /* 0x004fe20000010005 */
[----:B------:R-:W-:-:S03]  /*7340*/  FMUL.FTZ R5, R34, R34 ;  /* 0x0000002222057220 */ /* 0x000fc60000410000 */
[----:B------:R-:W-:Y:S01]  /*7350*/  FADD.FTZ R4, R4, R6 ;  /* 0x0000000604047221 */ /* 0x000fe20000010000 */
[----:B------:R-:W-:-:S04]  /*7360*/  FFMA.FTZ R6, R36, R36, R5 ;  /* 0x0000002424067223 */ /* 0x000fc80000010005 */
[----:B------:R-:W-:Y:S02]  /*7370*/  FADD.FTZ R4, R4, R6 ;  /* 0x0000000604047221 */ /* 0x000fe40000010000 */
[----:B------:R-:W2:Y:S01]  /*7380*/  LDL R6, [R1+0x3c4] ;  /* 0x0003c40001067983 */ /* 0x000ea20000100800 */
[----:B------:R-:W-:-:S04]  /*7390*/  FMUL.FTZ R5, R35, R35 ;  /* 0x0000002323057220 */ /* 0x000fc80000410000 */
[----:B--2---:R-:W-:-:S04]  /*73a0*/  FFMA.FTZ R6, R6, R6, R5 ;  /* 0x0000000606067223 */ /* 0x004fc80000010005 */
        /* <DEDUP_REMOVED lines=18> */
[----:B---3--:R-:W-:Y:S02]  /*74d0*/  FFMA.FTZ R6, R44, R44, R5 ;  /* 0x0000002c2c067223 */ /* 0x008fe40000010005 */
[----:B------:R-:W2:Y:S02]  /*74e0*/  LDL R44, [R1+0x364] ;  /* 0x00036400012c7983 */ /* 0x000ea40000100800 */
[----:B------:R-:W-:Y:S02]  /*74f0*/  FADD.FTZ R4, R4, R6 ;  /* 0x0000000604047221 */ /* 0x000fe40000010000 */
[----:B------:R-:W3:Y:S01]  /*7500*/  LDL R6, [R1+0x3b0] ;  /* 0x0003b00001067983 */ /* 0x000ee20000100800 */
[----:B------:R-:W-:-:S04]  /*7510*/  FMUL.FTZ R5, R43, R43 ;  /* 0x0000002b2b057220 */ /* 0x000fc80000410000 */
[----:B---3--:R-:W-:-:S04]  /*7520*/  FFMA.FTZ R6, R6, R6, R5 ;  /* 0x0000000606067223 */ /* 0x008fc80000010005 */
[----:B------:R-:W-:Y:S02]  /*7530*/  FADD.FTZ R4, R4, R6 ;  /* 0x0000000604047221 */ /* 0x000fe40000010000 */
[----:B------:R-:W3:Y:S01]  /*7540*/  LDL R6, [R1+0x3a8] ;  /* 0x0003a80001067983 */ /* 0x000ee20000100800 */
[----:B------:R-:W-:-:S04]  /*7550*/  FMUL.FTZ R5, R42, R42 ;  /* 0x0000002a2a057220 */ /* 0x000fc80000410000 */
        /* <DEDUP_REMOVED lines=44> */
[----:B--2---:R-:W-:Y:S02]  /*7820*/  FFMA.FTZ R6, R44, R44, R5 ;  /* 0x0000002c2c067223 */ /* 0x004fe40000010005 */
[----:B------:R-:W2:Y:S02]  /*7830*/  LDL R5, [R1+0x358] ;  /* 0x0003580001057983 */ /* 0x000ea40000100800 */
[----:B------:R-:W-:Y:S02]  /*7840*/  FADD.FTZ R4, R4, R6 ;  /* 0x0000000604047221 */ /* 0x000fe40000010000 */
[----:B------:R-:W3:Y:S04]  /*7850*/  LDL R6, [R1+0x35c] ;  /* 0x00035c0001067983 */ /* 0x000ee80000100800 */
[----:B------:R-:W4:Y:S01]  /*7860*/  LDL R44, [R1+0x300] ;  /* 0x00030000012c7983 */ /* 0x000f220000100800 */
[----:B--2---:R-:W-:-:S04]  /*7870*/  FMUL.FTZ R5, R5, R5 ;  /* 0x0000000505057220 */ /* 0x004fc80000410000 */
[----:B---3--:R-:W-:Y:S02]  /*7880*/  FFMA.FTZ R6, R6, R6, R5 ;  /* 0x0000000606067223 */ /* 0x008fe40000010005 */
[----:B------:R-:W2:Y:S02]  /*7890*/  LDL R5, [R1+0x350] ;  /* 0x0003500001057983 */ /* 0x000ea40000100800 */
[----:B------:R-:W-:Y:S02]  /*78a0*/  FADD.FTZ R4, R4, R6 ;  /* 0x0000000604047221 */ /* 0x000fe40000010000 */
[----:B------:R-:W3:Y:S01]  /*78b0*/  LDL R6, [R1+0x354] ;  /* 0x0003540001067983 */ /* 0x000ee20000100800 */
        /* <DEDUP_REMOVED lines=41> */
[----:B---3--:R-:W-:-:S04]  /*7b50*/  FFMA.FTZ R6, R6, R6, R5 ;  /* 0x0000000606067223 */ /* 0x008fc80000010005 */
[----:B------:R-:W-:Y:S02]  /*7b60*/  FADD.FTZ R4, R4, R6 ;  /* 0x0000000604047221 */ /* 0x000fe40000010000 */
[----:B------:R-:W2:Y:S01]  /*7b70*/  LDL R6, [R1+0x304] ;  /* 0x0003040001067983 */ /* 0x000ea20000100800 */
[----:B----4-:R-:W-:-:S03]  /*7b80*/  FMUL.FTZ R5, R44, R44 ;  /* 0x0000002c2c057220 */ /* 0x010fc60000410000 */
[----:B------:R-:W3:Y:S01]  /*7b90*/  LDL R44, [R1+0x284] ;  /* 0x00028400012c7983 */ /* 0x000ee20000100800 */
[----:B--2---:R-:W-:-:S03]  /*7ba0*/  FFMA.FTZ R6, R6, R6, R5 ;  /* 0x0000000606067223 */ /* 0x004fc60000010005 */
[----:B------:R-:W2:Y:S01]  /*7bb0*/  LDL R5, [R1+0x2f8] ;  /* 0x0002f80001057983 */ /* 0x000ea20000100800 */
[----:B------:R-:W-:-:S03]  /*7bc0*/  FADD.FTZ R4, R4, R6 ;  /* 0x0000000604047221 */ /* 0x000fc60000010000 */
        /* <DEDUP_REMOVED lines=40> */
[----:B------:R-:W4:Y:S04]  /*7e50*/  LDL R6, [R1+0x28c] ;  /* 0x00028c0001067983 */ /* 0x000f280000100800 */
[----:B------:R0:W-:Y:S04]  /*7e60*/  STL [R1+0x3f4], R28 ;  /* 0x0003f41c01007387 */ /* 0x0001e80000100800 */
[----:B------:R1:W-:Y:S04]  /*7e70*/  STL [R1+0x3f0], R29 ;  /* 0x0003f01d01007387 */ /* 0x0003e80000100800 */
[----:B0-----:R-:W3:Y:S04]  /*7e80*/  LDL R28, [R1+0x270] ;  /* 0x00027000011c7983 */ /* 0x001ee80000100800 */
[----:B-1----:R-:W3:Y:S01]  /*7e90*/  LDL R29, [R1+0x268] ;  /* 0x00026800011d7983 */ /* 0x002ee20000100800 */
[----:B--2---:R-:W-:-:S04]  /*7ea0*/  FMUL.FTZ R5, R5, R5 ;  /* 0x0000000505057220 */ /* 0x004fc80000410000 */
[----:B----4-:R-:W-:Y:S02]  /*7eb0*/  FFMA.FTZ R6, R6, R6, R5 ;  /* 0x0000000606067223 */ /* 0x010fe40000010005 */
[----:B------:R-:W2:Y:S02]  /*7ec0*/  LDL R5, [R1+0x280] ;  /* 0x0002800001057983 */ /* 0x000ea40000100800 */
[----:B------:R-:W-:Y:S01]  /*7ed0*/  FADD.FTZ R4, R4, R6 ;  /* 0x0000000604047221 */ /* 0x000fe20000010000 */
[----:B------:R-:W-:-:S06]  /*7ee0*/  CS2R R14, SRZ ;  /* 0x00000000000e7805 */ /* 0x000fcc000001ff00 */
[----:B------:R-:W4:Y:S04]  /*7ef0*/  @!P3 LDG.E.64 R14, desc[UR14][R18.64] ;  /* 0x0000000e120eb981 */ /* 0x000f28000c1e1b00 */
[----:B------:R-:W4:Y:S04]  /*7f00*/  LDL R18, [R1+0x240] ;  /* 0x0002400001127983 */ /* 0x000f280000100800 */
[----:B------:R-:W4:Y:S01]  /*7f10*/  LDL R19, [R1+0x244] ;  /* 0x0002440001137983 */ /* 0x000f220000100800 */
[----:B--2---:R-:W-:-:S04]  /*7f20*/  FMUL.FTZ R5, R5, R5 ;  /* 0x0000000505057220 */ /* 0x004fc80000410000 */
[----:B---3--:R-:W-:Y:S01]  /*7f30*/  FFMA.FTZ R6, R44, R44, R5 ;  /* 0x0000002c2c067223 */ /* 0x008fe20000010005 */
[----:B------:R-:W-:Y:S02]  /*7f40*/  FMUL.FTZ R5, R24, R24 ;  /* 0x0000001818057220 */ /* 0x000fe40000410000 */
[----:B------:R-:W2:Y:S01]  /*7f50*/  LDL.LU R24, [R1+0x438] ;  /* 0x0004380001187983 */ /* 0x000ea20000300800 */
[----:B------:R-:W-:Y:S01]  /*7f60*/  FADD.FTZ R4, R4, R6 ;  /* 0x0000000604047221 */ /* 0x000fe20000010000 */
[----:B------:R-:W-:Y:S02]  /*7f70*/  FFMA.FTZ R6, R25, R25, R5 ;  /* 0x0000001919067223 */ /* 0x000fe40000010005 */
[----:B------:R-:W2:Y:S01]  /*7f80*/  LDL.LU R25, [R1+0x434] ;  /* 0x0004340001197983 */ /* 0x000ea20000300800 */
[----:B------:R-:W-:Y:S01]  /*7f90*/  FMUL.FTZ R5, R28, R28 ;  /* 0x0000001c1c057220 */ /* 0x000fe20000410000 */
        /* <DEDUP_REMOVED lines=8> */
[----:B------:R-:W-:Y:S01]  /*8020*/  FMUL.FTZ R5, R31, R31 ;  /* 0x0000001f1f057220 */ /* 0x000fe20000410000 */
[----:B------:R-:W-:Y:S02]  /*8030*/  STL [R1+0x25c], R30 ;  /* 0x00025c1e01007387 */ /* 0x000fe40000100800 */
[----:B------:R-:W-:Y:S01]  /*8040*/  FADD.FTZ R4, R4, R6 ;  /* 0x0000000604047221 */ /* 0x000fe20000010000 */
[----:B------:R-:W-:Y:S01]  /*8050*/  FFMA.FTZ R6, R30, R30, R5 ;  /* 0x0000001e1e067223 */ /* 0x000fe20000010005 */
[----:B------:R0:W-:Y:S02]  /*8060*/  STL [R1+0x258], R31 ;  /* 0x0002581f01007387 */ /* 0x0001e40000100800 */
[----:B0-----:R-:W-:-:S06]  /*8070*/  CS2R R30, SRZ ;  /* 0x00000000001e7805 */ /* 0x001fcc000001ff00 */
[----:B--2---:R-:W2:Y:S01]  /*8080*/  @!P6 LDG.E.64 R30, desc[UR14][R24.64] ;  /* 0x0000000e181ee981 */ /* 0x004ea2000c1e1b00 */
[----:B------:R-:W-:Y:S01]  /*8090*/  FMUL.FTZ R5, R45, R45 ;  /* 0x0000002d2d057220 */ /* 0x000fe20000410000 */
[----:B------:R-:W-:-:S03]  /*80a0*/  FADD.FTZ R4, R4, R6 ;  /* 0x0000000604047221 */ /* 0x000fc60000010000 */
[----:B------:R-:W-:Y:S01]  /*80b0*/  FFMA.FTZ R6, R21, R21, R5 ;  /* 0x0000001515067223 */ /* 0x000fe20000010005 */
[----:B----4-:R-:W-:-:S03]  /*80c0*/  FMUL.FTZ R5, R18, R18 ;  /* 0x0000001212057220 */ /* 0x010fc60000410000 */
[----:B------:R-:W-:Y:S01]  /*80d0*/  FADD.FTZ R4, R4, R6 ;  /* 0x0000000604047221 */ /* 0x000fe20000010000 */
[----:B------:R-:W-:Y:S01]  /*80e0*/  FFMA.FTZ R6, R19, R19, R5 ;  /* 0x0000001313067223 */ /* 0x000fe20000010005 */
[----:B------:R-:W-:Y:S01]  /*80f0*/  FMUL.FTZ R5, R8, R8 ;  /* 0x0000000808057220 */ /* 0x000fe20000410000 */
[----:B------:R0:W-:Y:S02]  /*8100*/  STL [R1+0x408], R21 ;  /* 0x0004081501007387 */ /* 0x0001e40000100800 */
[----:B------:R-:W-:Y:S01]  /*8110*/  FADD.FTZ R4, R4, R6 ;  /* 0x0000000604047221 */ /* 0x000fe20000010000 */
[----:B------:R-:W-:Y:S01]  /*8120*/  FFMA.FTZ R6, R9, R9, R5 ;  /* 0x0000000909067223 */ /* 0x000fe20000010005 */
[----:B------:R-:W-:Y:S01]  /*8130*/  FMUL.FTZ R5, R10, R10 ;  /* 0x0000000a0a057220 */ /* 0x000fe20000410000 */
[----:B------:R-:W-:Y:S01]  /*8140*/  IMAD.MOV.U32 R44, RZ, RZ, RZ ;  /* 0x000000ffff2c7224 */ /* 0x000fe200078e00ff */
[----:B------:R1:W-:Y:S04]  /*8150*/  STL [R1+0x404], R45 ;  /* 0x0004042d01007387 */ /* 0x0003e80000100800 */
[----:B0-----:R-:W3:Y:S01]  /*8160*/  LDL R21, [R1+0x24c] ;  /* 0x00024c0001157983 */ /* 0x001ee20000100800 */
[----:B------:R-:W-:Y:S01]  /*8170*/  FADD.FTZ R4, R4, R6 ;  /* 0x0000000604047221 */ /* 0x000fe20000010000 */
[----:B------:R-:W-:Y:S01]  /*8180*/  FFMA.FTZ R5, R11, R11, R5 ;  /* 0x0000000b0b057223 */ /* 0x000fe20000010005 */
[----:B------:R-:W-:Y:S01]  /*8190*/  @!P2 MOV R44, R12 ;  /* 0x0000000c002ca202 */ /* 0x000fe20000000f00 */
[----:B------:R0:W-:Y:S04]  /*81a0*/  STL [R1+0x430], R12 ;  /* 0x0004300c01007387 */ /* 0x0001e80000100800 */
[----:B-1----:R-:W4:Y:S01]  /*81b0*/  LDL R45, [R1+0x2a8] ;  /* 0x0002a800012d7983 */ /* 0x002f220000100800 */
[----:B------:R-:W-:Y:S01]  /*81c0*/  FADD.FTZ R4, R4, R5 ;  /* 0x0000000504047221 */ /* 0x000fe20000010000 */
[----:B------:R-:W-:-:S02]  /*81d0*/  FMUL.FTZ R5, R2, R2 ;  /* 0x0000000202057220 */ /* 0x000fc40000410000 */
[----:B------:R-:W-:Y:S04]  /*81e0*/  STL [R1+0x228], R2 ;  /* 0x0002280201007387 */ /* 0x000fe80000100800 */
[----:B0-----:R-:W4:Y:S04]  /*81f0*/  LDL R12, [R1+0x290] ;  /* 0x00029000010c7983 */ /* 0x001f280000100800 */
[----:B------:R0:W-:Y:S04]  /*8200*/  STL [R1+0x42c], R2 ;  /* 0x00042c0201007387 */ /* 0x0001e80000100800 */
[----:B------:R1:W-:Y:S04]  /*8210*/  STL [R1+0x400], R3 ;  /* 0x0004000301007387 */ /* 0x0003e80000100800 */
[----:B------:R1:W-:Y:S04]  /*8220*/  STL [R1+0x3fc], R29 ;  /* 0x0003fc1d01007387 */ /* 0x0003e80000100800 */
[----:B0-----:R-:W4:Y:S04]  /*8230*/  LDL R2, [R1+0x294] ;  /* 0x0002940001027983 */ /* 0x001f280000100800 */
[----:B-1----:R-:W4:Y:S04]  /*8240*/  LDL R3, [R1+0x2c0] ;  /* 0x0002c00001037983 */ /* 0x002f280000100800 */
[----:B------:R-:W4:Y:S04]  /*8250*/  LDL R29, [R1+0x2c4] ;  /* 0x0002c400011d7983 */ /* 0x000f280000100800 */
[----:B------:R-:W4:Y:S04]  /*8260*/  LDL R24, [R1+0x2ac] ;  /* 0x0002ac0001187983 */ /* 0x000f280000100800 */
[----:B------:R-:W-:Y:S04]  /*8270*/  STL [R1+0x234], R11 ;  /* 0x0002340b01007387 */ /* 0x000fe80000100800 */
[----:B------:R-:W-:Y:S04]  /*8280*/  STL [R1+0x230], R10 ;  /* 0x0002300a01007387 */ /* 0x000fe80000100800 */
[----:B------:R0:W-:Y:S04]  /*8290*/  STL [R1+0x41c], R10 ;  /* 0x00041c0a01007387 */ /* 0x0001e80000100800 */
[----:B------:R1:W-:Y:S04]  /*82a0*/  STL [R1+0x420], R11 ;  /* 0x0004200b01007387 */ /* 0x0003e80000100800 */
[----:B0-----:R-:W4:Y:S04]  /*82b0*/  LDL R10, [R1+0x2e0] ;  /* 0x0002e000010a7983 */ /* 0x001f280000100800 */
[----:B-1----:R-:W4:Y:S04]  /*82c0*/  LDL R11, [R1+0x2bc] ;  /* 0x0002bc00010b7983 */ /* 0x002f280000100800 */
[----:B------:R-:W-:Y:S04]  /*82d0*/  STL [R1+0x23c], R9 ;  /* 0x00023c0901007387 */ /* 0x000fe80000100800 */
[----:B------:R0:W-:Y:S04]  /*82e0*/  STL [R1+0x3f8], R28 ;  /* 0x0003f81c01007387 */ /* 0x0001e80000100800 */
[----:B------:R1:W-:Y:S04]  /*82f0*/  STL [R1+0x418], R9 ;  /* 0x0004180901007387 */ /* 0x0003e80000100800 */
[----:B0-----:R-:W4:Y:S04]  /*8300*/  LDL R28, [R1+0x2e4] ;  /* 0x0002e400011c7983 */ /* 0x001f280000100800 */
[----:B-1----:R-:W4:Y:S04]  /*8310*/  LDL R9, [R1+0x248] ;  /* 0x0002480001097983 */ /* 0x002f280000100800 */
[----:B--2---:R0:W-:Y:S04]  /*8320*/  STL [R1+0x424], R31 ;  /* 0x0004241f01007387 */ /* 0x0041e80000100800 */
[----:B------:R1:W-:Y:S04]  /*8330*/  STL [R1+0x428], R30 ;  /* 0x0004281e01007387 */ /* 0x0003e80000100800 */
[----:B0-----:R-:W2:Y:S04]  /*8340*/  LDL R31, [R1+0x2b8] ;  /* 0x0002b800011f7983 */ /* 0x001ea80000100800 */
[----:B-1----:R-:W2:Y:S01]  /*8350*/  LDL R30, [R1+0x2a4] ;  /* 0x0002a400011e7983 */ /* 0x002ea20000100800 */
[----:B------:R-:W-:-:S03]  /*8360*/  FFMA.FTZ R5, R22, R22, R5 ;  /* 0x0000001616057223 */ /* 0x000fc60000010005 */
[----:B------:R0:W-:Y:S01]  /*8370*/  STL [R1+0x264], R37 ;  /* 0x0002642501007387 */ /* 0x0001e20000100800 */
[----:B------:R-:W-:Y:S01]  /*8380*/  FADD.FTZ R4, R4, R5 ;  /* 0x0000000504047221 */ /* 0x000fe20000010000 */
[----:B0-----:R-:W-:Y:S02]  /*8390*/  HFMA2 R37, -RZ, RZ, 0, 0 ;  /* 0x00000000ff257431 */ /* 0x001fe400000001ff */
[----:B------:R-:W-:-:S04]  /*83a0*/  @!P2 IMAD.MOV.U32 R37, RZ, RZ, R13 ;  /* 0x000000ffff25a224 */ /* 0x000fc800078e000d */
[----:B------:R-:W-:-:S04]  /*83b0*/  FMUL.FTZ R5, R37, R37 ;  /* 0x0000002525057220 */ /* 0x000fc80000410000 */
[----:B------:R-:W-:-:S04]  /*83c0*/  FFMA.FTZ R5, R44, R44, R5 ;  /* 0x0000002c2c057223 */ /* 0x000fc80000010005 */
[----:B------:R-:W-:Y:S01]  /*83d0*/  FADD.FTZ R25, R4, R5 ;  /* 0x0000000504197221 */ /* 0x000fe20000010000 */
[----:B------:R-:W-:Y:S01]  /*83e0*/  HFMA2 R4, -RZ, RZ, 0, 0 ;  /* 0x00000000ff047431 */ /* 0x000fe200000001ff */
[----:B------:R-:W-:Y:S01]  /*83f0*/  @!P3 MOV R4, R15 ;  /* 0x0000000f0004b202 */ /* 0x000fe20000000f00 */
[----:B------:R-:W-:Y:S04]  /*8400*/  STL [R1+0x274], R39 ;  /* 0x0002742701007387 */ /* 0x000fe80000100800 */
[----:B------:R0:W-:Y:S01]  /*8410*/  STL [R1+0x26c], R38 ;  /* 0x00026c2601007387 */ /* 0x0001e20000100800 */
[----:B------:R-:W-:Y:S01]  /*8420*/  FMUL.FTZ R5, R4, R4 ;  /* 0x0000000404057220 */ /* 0x000fe20000410000 */
[----:B0-----:R-:W-:Y:S02]  /*8430*/  CS2R R38, SRZ ;  /* 0x0000000000267805 */ /* 0x001fe4000001ff00 */
[----:B------:R-:W-:-:S04]  /*8440*/  @!P3 IMAD.MOV.U32 R39, RZ, RZ, R14 ;  /* 0x000000ffff27b224 */ /* 0x000fc800078e000e */
[----:B------:R-:W-:-:S04]  /*8450*/  FFMA.FTZ R5, R39, R39, R5 ;  /* 0x0000002727057223 */ /* 0x000fc80000010005 */
[----:B------:R-:W-:Y:S01]  /*8460*/  FADD.FTZ R25, R25, R5 ;  /* 0x0000000519197221 */ /* 0x000fe20000010000 */
[----:B------:R-:W-:Y:S01]  /*8470*/  HFMA2 R5, -RZ, RZ, 0, 0 ;  /* 0x00000000ff057431 */ /* 0x000fe200000001ff */
[----:B------:R-:W-:Y:S01]  /*8480*/  @!P4 MOV R5, R27 ;  /* 0x0000001b0005c202 */ /* 0x000fe20000000f00 */
[----:B------:R-:W-:Y:S01]  /*8490*/  @!P4 IMAD.MOV.U32 R38, RZ, RZ, R26 ;  /* 0x000000ffff26c224 */ /* 0x000fe200078e001a */
[----:B------:R-:W-:Y:S03]  /*84a0*/  STL [R1+0x238], R8 ;  /* 0x0002380801007387 */ /* 0x000fe60000100800 */
[----:B------:R-:W-:Y:S01]  /*84b0*/  FMUL.FTZ R6, R5, R5 ;  /* 0x0000000505067220 */ /* 0x000fe20000410000 */
[----:B------:R0:W-:Y:S03]  /*84c0*/  STL [R1+0x414], R8 ;  /* 0x0004140801007387 */ /* 0x0001e60000100800 */
[----:B------:R-:W-:Y:S01]  /*84d0*/  FFMA.FTZ R6, R38, R38, R6 ;  /* 0x0000002626067223 */ /* 0x000fe20000010006 */
[----:B------:R1:W-:Y:S04]  /*84e0*/  STL [R1+0x410], R19 ;  /* 0x0004101301007387 */ /* 0x0003e80000100800 */
[----:B0-----:R-:W2:Y:S01]  /*84f0*/  LDL R8, [R1+0x308] ;  /* 0x0003080001087983 */ /* 0x001ea20000100800 */
[----:B------:R-:W-:Y:S01]  /*8500*/  FADD.FTZ R25, R25, R6 ;  /* 0x0000000619197221 */ /* 0x000fe20000010000 */
[----:B------:R-:W-:-:S02]  /*8510*/  FADD.FTZ R6, R20, R17 ;  /* 0x0000001114067221 */ /* 0x000fc40000010000 */
[----:B-1----:R-:W2:Y:S01]  /*8520*/  LDL R19, [R1+0x30c] ;  /* 0x00030c0001137983 */ /* 0x002ea20000100800 */
[----:B---3--:R-:W-:Y:S01]  /*8530*/  FADD.FTZ R7, R7, R21 ;  /* 0x0000001507077221 */ /* 0x008fe20000010000 */
[----:B------:R-:W-:Y:S02]  /*8540*/  FADD.FTZ R6, RZ, R6 ;  /* 0x00000006ff067221 */ /* 0x000fe40000010000 */
[----:B------:R0:W-:Y:S02]  /*8550*/  STL [R1+0x40c], R18 ;  /* 0x00040c1201007387 */ /* 0x0001e40000100800 */
[----:B------:R-:W-:Y:S01]  /*8560*/  FADD.FTZ R6, R6, R7 ;  /* 0x0000000706067221 */ /* 0x000fe20000010000 */
[----:B----4-:R-:W-:Y:S01]  /*8570*/  FADD.FTZ R7, R45, R12 ;  /* 0x0000000c2d077221 */ /* 0x010fe20000010000 */
[----:B------:R-:W3:Y:S03]  /*8580*/  LDL R21, [R1+0x3c8] ;  /* 0x0003c80001157983 */ /* 0x000ee60000100800 */
[----:B------:R-:W-:Y:S01]  /*8590*/  FADD.FTZ R6, R6, R7 ;  /* 0x0000000706067221 */ /* 0x000fe20000010000 */
[----:B------:R-:W4:Y:S04]  /*85a0*/  LDL R45, [R1+0x3cc] ;  /* 0x0003cc00012d7983 */ /* 0x000f280000100800 */
[----:B0-----:R-:W3:Y:S04]  /*85b0*/  LDL R18, [R1+0x3c4] ;  /* 0x0003c40001127983 */ /* 0x001ee80000100800 */
[----:B------:R-:W4:Y:S01]  /*85c0*/  LDL R12, [R1+0x3a4] ;  /* 0x0003a400010c7983 */ /* 0x000f220000100800 */
[----:B--2---:R-:W-:-:S03]  /*85d0*/  FADD.FTZ R7, R31, R2 ;  /* 0x000000021f077221 */ /* 0x004fc60000010000 */
[----:B------:R-:W2:Y:S01]  /*85e0*/  LDL R31, [R1+0x398] ;  /* 0x00039800011f7983 */ /* 0x000ea20000100800 */
[----:B------:R-:W-:Y:S01]  /*85f0*/  FADD.FTZ R6, R6, R7 ;  /* 0x0000000706067221 */ /* 0x000fe20000010000 */
[----:B------:R-:W-:Y:S02]  /*8600*/  FADD.FTZ R7, R3, R30 ;  /* 0x0000001e03077221 */ /* 0x000fe40000010000 */
[----:B------:R-:W2:Y:S02]  /*8610*/  LDL R2, [R1+0x36c] ;  /* 0x00036c0001027983 */ /* 0x000ea40000100800 */
[----:B------:R-:W-:Y:S01]  /*8620*/  FADD.FTZ R6, R6, R7 ;  /* 0x0000000706067221 */ /* 0x000fe20000010000 */
[----:B------:R-:W-:Y:S01]  /*8630*/  FADD.FTZ R7, R29, R24 ;  /* 0x000000181d077221 */ /* 0x000fe20000010000 */
[----:B------:R-:W2:Y:S03]  /*8640*/  LDL R3, [R1+0x3d0] ;  /* 0x0003d00001037983 */ /* 0x000ea60000100800 */
[----:B------:R-:W-:Y:S01]  /*8650*/  FADD.FTZ R6, R6, R7 ;  /* 0x0000000706067221 */ /* 0x000fe20000010000 */
[----:B------:R-:W-:Y:S01]  /*8660*/  FADD.FTZ R7, R10, R11 ;  /* 0x0000000b0a077221 */ /* 0x000fe20000010000 */
[----:B------:R-:W2:Y:S03]  /*8670*/  LDL R29, [R1+0x3c0] ;  /* 0x0003c000011d7983 */ /* 0x000ea60000100800 */
[----:B------:R-:W-:Y:S01]  /*8680*/  FADD.FTZ R6, R6, R7 ;  /* 0x0000000706067221 */ /* 0x000fe20000010000 */
[----:B------:R-:W-:Y:S01]  /*8690*/  FADD.FTZ R7, R28, R9 ;  /* 0x000000091c077221 */ /* 0x000fe20000010000 */
[----:B------:R-:W2:Y:S04]  /*86a0*/  LDL R30, [R1+0x3b0] ;  /* 0x0003b000011e7983 */ /* 0x000ea80000100800 */
[----:B------:R-:W2:Y:S04]  /*86b0*/  LDL R28, [R1+0x3b8] ;  /* 0x0003b800011c7983 */ /* 0x000ea80000100800 */
[----:B------:R-:W2:Y:S01]  /*86c0*/  LDL R24, [R1+0x3a8] ;  /* 0x0003a80001187983 */ /* 0x000ea20000100800 */
[----:B------:R-:W-:-:S03]  /*86d0*/  FADD.FTZ R6, R6, R7 ;  /* 0x0000000706067221 */ /* 0x000fc60000010000 */
[----:B------:R-:W2:Y:S04]  /*86e0*/  LDL R11, [R1+0x39c] ;  /* 0x00039c00010b7983 */ /* 0x000ea80000100800 */
[----:B------:R-:W2:Y:S04]  /*86f0*/  LDL R10, [R1+0x390] ;  /* 0x00039000010a7983 */ /* 0x000ea80000100800 */
[----:B------:R-:W2:Y:S01]  /*8700*/  LDL R9, [R1+0x394] ;  /* 0x0003940001097983 */ /* 0x000ea20000100800 */
[----:B------:R-:W-:-:S03]  /*8710*/  FADD.FTZ R7, R8, R33 ;  /* 0x0000002108077221 */ /* 0x000fc60000010000 */
[----:B------:R-:W2:Y:S01]  /*8720*/  LDL R8, [R1+0x388] ;  /* 0x0003880001087983 */ /* 0x000ea20000100800 */
[----:B------:R-:W-:Y:S01]  /*8730*/  FADD.FTZ R6, R6, R7 ;  /* 0x0000000706067221 */ /* 0x000fe20000010000 */
[----:B------:R-:W-:Y:S02]  /*8740*/  FADD.FTZ R7, R19, R32 ;  /* 0x0000002013077221 */ /* 0x000fe40000010000 */
[----:B------:R-:W2:Y:S02]  /*8750*/  LDL R19, [R1+0x38c] ;  /* 0x00038c0001137983 */ /* 0x000ea40000100800 */
[----:B------:R-:W-:Y:S01]  /*8760*/  FADD.FTZ R6, R6, R7 ;  /* 0x0000000706067221 */ /* 0x000fe20000010000 */
[----:B------:R-:W-:-:S04]  /*8770*/  FADD.FTZ R7, R36, R34 ;  /* 0x0000002224077221 */ /* 0x000fc80000010000 */
[----:B------:R-:W-:Y:S01]  /*8780*/  FADD.FTZ R6, R6, R7 ;  /* 0x0000000706067221 */ /* 0x000fe20000010000 */
[----:B---3--:R-:W-:Y:S02]  /*8790*/  FADD.FTZ R7, R18, R35 ;  /* 0x0000002312077221 */ /* 0x008fe40000010000 */
[----:B------:R-:W3:Y:S02]  /*87a0*/  LDL R18, [R1+0x380] ;  /* 0x0003800001127983 */ /* 0x000ee40000100800 */
[----:B------:R-:W-:Y:S01]  /*87b0*/  FADD.FTZ R6, R6, R7 ;  /* 0x0000000706067221 */ /* 0x000fe20000010000 */
[----:B------:R-:W-:Y:S02]  /*87c0*/  FADD.FTZ R7, R21, R23 ;  /* 0x0000001715077221 */ /* 0x000fe40000010000 */
[----:B------:R-:W3:Y:S02]  /*87d0*/  LDL R21, [R1+0x384] ;  /* 0x0003840001157983 */ /* 0x000ee40000100800 */
[----:B------:R-:W-:Y:S01]  /*87e0*/  FADD.FTZ R6, R6, R7 ;  /* 0x0000000706067221 */ /* 0x000fe20000010000 */
[----:B----4-:R-:W-:-:S02]  /*87f0*/  FADD.FTZ R7, R45, R16 ;  /* 0x000000102d077221 */ /* 0x010fc40000010000 */
[----:B------:R-:W4:Y:S02]  /*8800*/  LDL R45, [R1+0x378] ;  /* 0x00037800012d7983 */ /* 0x000f240000100800 */
[----:B------:R-:W-:Y:S01]  /*8810*/  FADD.FTZ R6, R6, R7 ;  /* 0x0000000706067221 */ /* 0x000fe20000010000 */
[----:B--2---:R-:W-:Y:S02]  /*8820*/  FADD.FTZ R7, R3, R0 ;  /* 0x0000000003077221 */ /* 0x004fe40000010000 */
[----:B------:R-:W4:Y:S02]  /*8830*/  LDL R3, [R1+0x37c] ;  /* 0x00037c0001037983 */ /* 0x000f240000100800 */
[----:B------:R-:W-:Y:S01]  /*8840*/  FADD.FTZ R6, R6, R7 ;  /* 0x0000000706067221 */ /* 0x000fe20000010000 */
[----:B------:R-:W-:Y:S02]  /*8850*/  FADD.FTZ R7, R29, R40 ;  /* 0x000000281d077221 */ /* 0x000fe40000010000 */
[----:B------:R-:W2:Y:S02]  /*8860*/  LDL R29, [R1+0x370] ;  /* 0x00037000011d7983 */ /* 0x000ea40000100800 */
[----:B------:R-:W-:Y:S01]  /*8870*/  FADD.FTZ R6, R6, R7 ;  /* 0x0000000706067221 */ /* 0x000fe20000010000 */
[----:B------:R-:W-:-:S02]  /*8880*/  FADD.FTZ R7, R28, R41 ;  /* 0x000000291c077221 */ /* 0x000fc40000010000 */
[----:B------:R-:W2:Y:S02]  /*8890*/  LDL R28, [R1+0x374] ;  /* 0x00037400011c7983 */ /* 0x000ea40000100800 */
[----:B------:R-:W-:Y:S01]  /*88a0*/  FADD.FTZ R6, R6, R7 ;  /* 0x0000000706067221 */ /* 0x000fe20000010000 */
[----:B------:R-:W-:Y:S02]  /*88b0*/  FADD.FTZ R7, R30, R43 ;  /* 0x0000002b1e077221 */ /* 0x000fe40000010000 */
[----:B------:R-:W2:Y:S02]  /*88c0*/  LDL R30, [R1+0x360] ;  /* 0x00036000011e7983 */ /* 0x000ea40000100800 */
[----:B------:R-:W-:Y:S01]  /*88d0*/  FADD.FTZ R6, R6, R7 ;  /* 0x0000000706067221 */ /* 0x000fe20000010000 */
[----:B------:R-:W-:Y:S02]  /*88e0*/  FADD.FTZ R7, R24, R42 ;  /* 0x0000002a18077221 */ /* 0x000fe40000010000 */
[----:B------:R-:W2:Y:S02]  /*88f0*/  LDL R24, [R1+0x364] ;  /* 0x0003640001187983 */ /* 0x000ea40000100800 */
[----:B------:R-:W-:-:S02]  /*8900*/  FADD.FTZ R6, R6, R7 ;  /* 0x0000000706067221 */ /* 0x000fc40000010000 */
[----:B------:R-:W3:Y:S02]  /*8910*/  LDL R7, [R1+0x3a0] ;  /* 0x0003a00001077983 */ /* 0x000ee40000100800 */
[----:B---3--:R-:W-:Y:S02]  /*8920*/  FADD.FTZ R7, R12, R7 ;  /* 0x000000070c077221 */ /* 0x008fe40000010000 */
[----:B------:R-:W3:Y:S02]  /*8930*/  LDL R12, [R1+0x358] ;  /* 0x00035800010c7983 */ /* 0x000ee40000100800 */
        /* <DEDUP_REMOVED lines=13> */
[----:B----4-:R-:W-:Y:S01]  /*8a10*/  FADD.FTZ R7, R3, R45 ;  /* 0x0000002d03077221 */ /* 0x010fe20000010000 */
[----:B------:R-:W4:Y:S03]  /*8a20*/  LDL R8, [R1+0x340] ;  /* 0x0003400001087983 */ /* 0x000f260000100800 */
[----:B------:R-:W-:Y:S01]  /*8a30*/  FADD.FTZ R6, R6, R7 ;  /* 0x0000000706067221 */ /* 0x000fe20000010000 */
[----:B--2---:R-:W-:Y:S01]  /*8a40*/  FADD.FTZ R7, R28, R29 ;  /* 0x0000001d1c077221 */ /* 0x004fe20000010000 */
[----:B------:R-:W4:Y:S03]  /*8a50*/  LDL R19, [R1+0x344] ;  /* 0x0003440001137983 */ /* 0x000f260000100800 */
[----:B------:R-:W-:Y:S01]  /*8a60*/  FADD.FTZ R6, R6, R7 ;  /* 0x0000000706067221 */ /* 0x000fe20000010000 */
[----:B------:R-:W2:Y:S04]  /*8a70*/  LDL R18, [R1+0x338] ;  /* 0x0003380001127983 */ /* 0x000ea80000100800 */
[----:B------:R-:W3:Y:S04]  /*8a80*/  LDL R7, [R1+0x368] ;  /* 0x0003680001077983 */ /* 0x000ee80000100800 */
[----:B------:R-:W2:Y:S04]  /*8a90*/  LDL R21, [R1+0x33c] ;  /* 0x00033c0001157983 */ /* 0x000ea80000100800 */
[----:B------:R-:W2:Y:S04]  /*8aa0*/  LDL R45, [R1+0x330] ;  /* 0x00033000012d7983 */ /* 0x000ea80000100800 */
[----:B------:R-:W2:Y:S04]  /*8ab0*/  LDL R3, [R1+0x334] ;  /* 0x0003340001037983 */ /* 0x000ea80000100800 */
[----:B------:R-:W2:Y:S04]  /*8ac0*/  LDL R29, [R1+0x328] ;  /* 0x00032800011d7983 */ /* 0x000ea80000100800 */
[----:B------:R-:W2:Y:S01]  /*8ad0*/  LDL R28, [R1+0x32c] ;  /* 0x00032c00011c7983 */ /* 0x000ea20000100800 */
[----:B---3--:R-:W-:-:S03]  /*8ae0*/  FADD.FTZ R7, R2, R7 ;  /* 0x0000000702077221 */ /* 0x008fc60000010000 */
[----:B------:R-:W3:Y:S01]  /*8af0*/  LDL R2, [R1+0x320] ;  /* 0x0003200001027983 */ /* 0x000ee20000100800 */
[----:B------:R-:W-:Y:S01]  /*8b00*/  FADD.FTZ R6, R6, R7 ;  /* 0x0000000706067221 */ /* 0x000fe20000010000 */
[----:B------:R-:W-:Y:S02]  /*8b10*/  FADD.FTZ R7, R24, R30 ;  /* 0x0000001e18077221 */ /* 0x000fe40000010000 */
[----:B------:R-:W3:Y:S02]  /*8b20*/  LDL R30, [R1+0x318] ;  /* 0x00031800011e7983 */ /* 0x000ee40000100800 */
[----:B------:R-:W-:Y:S02]  /*8b30*/  FADD.FTZ R6, R6, R7 ;  /* 0x0000000706067221 */ /* 0x000fe40000010000 */
[----:B------:R-:W4:Y:S04]  /*8b40*/  LDL R7, [R1+0x35c] ;  /* 0x00035c0001077983 */ /* 0x000f280000100800 */
[----:B------:R-:W3:Y:S01]  /*8b50*/  LDL R24, [R1+0x314] ;  /* 0x0003140001187983 */ /* 0x000ee20000100800 */
[----:B----4-:R-:W-:-:S03]  /*8b60*/  FADD.FTZ R7, R7, R12 ;  /* 0x0000000c07077221 */ /* 0x010fc60000010000 */
[----:B------:R-:W4:Y:S01]  /*8b70*/  LDL.LU R12, [R1+0x430] ;  /* 0x00043000010c7983 */ /* 0x000f220000300800 */
[----:B------:R-:W-:Y:S01]  /*8b80*/  FADD.FTZ R6, R6, R7 ;  /* 0x0000000706067221 */ /* 0x000fe20000010000 */
[----:B------:R-:W-:Y:S02]  /*8b90*/  FADD.FTZ R7, R11, R31 ;  /* 0x0000001f0b077221 */ /* 0x000fe40000010000 */
        /* <DEDUP_REMOVED lines=8> */
[----:B--2---:R-:W-:Y:S01]  /*8c20*/  FADD.FTZ R7, R21, R18 ;  /* 0x0000001215077221 */ /* 0x004fe20000010000 */
[----:B------:R-:W2:Y:S03]  /*8c30*/  LDL R9, [R1+0x2e8] ;  /* 0x0002e80001097983 */ /* 0x000ea60000100800 */
[----:B------:R-:W-:Y:S01]  /*8c40*/  FADD.FTZ R6, R6, R7 ;  /* 0x0000000706067221 */ /* 0x000fe20000010000 */
[----:B------:R-:W-:Y:S01]  /*8c50*/  FADD.FTZ R7, R3, R45 ;  /* 0x0000002d03077221 */ /* 0x000fe20000010000 */
[----:B------:R-:W2:Y:S03]  /*8c60*/  LDL R8, [R1+0x2d8] ;  /* 0x0002d80001087983 */ /* 0x000ea60000100800 */
[----:B------:R-:W-:Y:S01]  /*8c70*/  FADD.FTZ R6, R6, R7 ;  /* 0x0000000706067221 */ /* 0x000fe20000010000 */
[----:B------:R-:W-:Y:S01]  /*8c80*/  FADD.FTZ R7, R28, R29 ;  /* 0x0000001d1c077221 */ /* 0x000fe20000010000 */
[----:B------:R-:W2:Y:S03]  /*8c90*/  LDL R19, [R1+0x2d0] ;  /* 0x0002d00001137983 */ /* 0x000ea60000100800 */
        /* <DEDUP_REMOVED lines=9> */
[----:B------:R-:W3:Y:S01]  /*8d30*/  LDL.LU R2, [R1+0x42c] ;  /* 0x00042c0001027983 */ /* 0x000ee20000300800 */
[----:B------:R-:W-:-:S03]  /*8d40*/  FADD.FTZ R6, R6, R7 ;  /* 0x0000000706067221 */ /* 0x000fc60000010000 */
[----:B------:R-:W4:Y:S02]  /*8d50*/  LDL R7, [R1+0x31c] ;  /* 0x00031c0001077983 */ /* 0x000f240000100800 */
[----:B----4-:R-:W-:Y:S02]  /*8d60*/  FADD.FTZ R7, R7, R30 ;  /* 0x0000001e07077221 */ /* 0x010fe40000010000 */
[----:B------:R-:W4:Y:S02]  /*8d70*/  LDL.LU R30, [R1+0x428] ;  /* 0x00042800011e7983 */ /* 0x000f240000300800 */
[----:B------:R-:W-:Y:S02]  /*8d80*/  FADD.FTZ R6, R6, R7 ;  /* 0x0000000706067221 */ /* 0x000fe40000010000 */
[----:B------:R-:W2:Y:S02]  /*8d90*/  LDL R7, [R1+0x310] ;  /* 0x0003100001077983 */ /* 0x000ea40000100800 */
[----:B--2---:R-:W-:-:S02]  /*8da0*/  FADD.FTZ R7, R24, R7 ;  /* 0x0000000718077221 */ /* 0x004fc40000010000 */
[----:B------:R-:W2:Y:S02]  /*8db0*/  LDL R24, [R1+0x25c] ;  /* 0x00025c0001187983 */ /* 0x000ea40000100800 */
[----:B------:R-:W-:Y:S02]  /*8dc0*/  FADD.FTZ R6, R6, R7 ;  /* 0x0000000706067221 */ /* 0x000fe40000010000 */
[----:B------:R-:W3:Y:S02]  /*8dd0*/  LDL R7, [R1+0x304] ;  /* 0x0003040001077983 */ /* 0x000ee40000100800 */
[----:B---3--:R-:W-:Y:S02]  /*8de0*/  FADD.FTZ R7, R7, R31 ;  /* 0x0000001f07077221 */ /* 0x008fe40000010000 */
        /* <DEDUP_REMOVED lines=80> */
[----:B------:R-:W-:Y:S01]  /*92f0*/  FADD.FTZ R6, R39, R4 ;  /* 0x0000000427067221 */ /* 0x000fe20000010000 */
[----:B------:R-:W-:-:S03]  /*9300*/  HFMA2 R19, -RZ, RZ, 0, 0 ;  /* 0x00000000ff137431 */ /* 0x000fc600000001ff */
[----:B------:R-:W-:Y:S01]  /*9310*/  FADD.FTZ R7, R7, R6 ;  /* 0x0000000607077221 */ /* 0x000fe20000010000 */
[----:B------:R-:W-:Y:S01]  /*9320*/  MOV R6, RZ ;  /* 0x000000ff00067202 */ /* 0x000fe20000000f00 */
[----:B----4-:R-:W-:Y:S01]  /*9330*/  @!P5 IMAD.MOV.U32 R19, RZ, RZ, R28 ;  /* 0x000000ffff13d224 */ /* 0x010fe200078e001c */
[----:B---3--:R-:W-:Y:S01]  /*9340*/  @!P5 MOV R6, R29 ;  /* 0x0000001d0006d202 */ /* 0x008fe20000000f00 */
[----:B------:R-:W-:-:S04]  /*9350*/  FADD.FTZ R18, R38, R5 ;  /* 0x0000000526127221 */ /* 0x000fc80000010000 */
[----:B------:R-:W-:Y:S01]  /*9360*/  FADD.FTZ R7, R7, R18 ;  /* 0x0000001207077221 */ /* 0x000fe20000010000 */
[----:B------:R-:W-:Y:S01]  /*9370*/  FADD.FTZ R24, R19, R6 ;  /* 0x0000000613187221 */ /* 0x000fe20000010000 */
[----:B------:R-:W-:Y:S01]  /*9380*/  FMUL.FTZ R21, R6, R6 ;  /* 0x0000000606157220 */ /* 0x000fe20000410000 */
[----:B------:R-:W-:Y:S01]  /*9390*/  HFMA2 R18, -RZ, RZ, 0, 0 ;  /* 0x00000000ff127431 */ /* 0x000fe200000001ff */
[----:B-1----:R-:W1:Y:S01]  /*93a0*/  S2R R22, SR_LANEID ;  /* 0x0000000000167919 */ /* 0x002e620000000000 */
[----:B------:R-:W-:Y:S01]  /*93b0*/  FADD.FTZ R24, R7, R24 ;  /* 0x0000001807187221 */ /* 0x000fe20000010000 */
[----:B------:R-:W-:Y:S01]  /*93c0*/  IMAD.MOV.U32 R7, RZ, RZ, RZ ;  /* 0x000000ffff077224 */ /* 0x000fe200078e00ff */
[----:B------:R-:W-:Y:S01]  /*93d0*/  @!P6 MOV R18, R30 ;  /* 0x0000001e0012e202 */ /* 0x000fe20000000f00 */
[----:B------:R-:W-:Y:S01]  /*93e0*/  FFMA.FTZ R21, R19, R19, R21 ;  /* 0x0000001313157223 */ /* 0x000fe20000010015 */
[----:B------:R-:W-:-:S03]  /*93f0*/  @!P6 MOV R7, R31 ;  /* 0x0000001f0007e202 */ /* 0x000fc60000000f00 */
[----:B------:R-:W-:Y:S02]  /*9400*/  FADD.FTZ R25, R25, R21 ;  /* 0x0000001519197221 */ /* 0x000fe40000010000 */
[----:B------:R-:W-:-:S04]  /*9410*/  FADD.FTZ R21, R18, R7 ;  /* 0x0000000712157221 */ /* 0x000fc80000010000 */
[----:B------:R-:W-:Y:S01]  /*9420*/  FADD.FTZ R24, R24, R21 ;  /* 0x0000001518187221 */ /* 0x000fe20000010000 */
[----:B------:R-:W-:-:S04]  /*9430*/  FMUL.FTZ R21, R7, R7 ;  /* 0x0000000707157220 */ /* 0x000fc80000410000 */
[----:B------:R-:W-:-:S04]  /*9440*/  FFMA.FTZ R21, R18, R18, R21 ;  /* 0x0000001212157223 */ /* 0x000fc80000010015 */
[----:B------:R-:W-:Y:S02]  /*9450*/  FADD.FTZ R25, R25, R21 ;  /* 0x0000001519197221 */ /* 0x000fe40000010000 */
[----:B------:R-:W2:Y:S01]  /*9460*/  SHFL.DOWN PT, R21, R24, 0x1, 0x1f ;  /* 0x08201f0018157f89 */ /* 0x000ea200000e0000 */
[----:B-1----:R-:W-:-:S13]  /*9470*/  ISETP.GT.AND P1, PT, R22, 0x1e, PT ;  /* 0x0000001e1600780c */ /* 0x002fda0003f24270 */
[----:B--2---:R-:W-:Y:S02]  /*9480*/  @!P1 FADD.FTZ R24, R24, R21 ;  /* 0x0000001518189221 */ /* 0x004fe40000010000 */
[----:B------:R-:W1:Y:S02]  /*9490*/  SHFL.DOWN PT, R21, R25, 0x1, 0x1f ;  /* 0x08201f0019157f89 */ /* 0x000e6400000e0000 */
[----:B-1----:R-:W-:Y:S02]  /*94a0*/  @!P1 FADD.FTZ R25, R25, R21 ;  /* 0x0000001519199221 */ /* 0x002fe40000010000 */
[----:B------:R-:W1:Y:S01]  /*94b0*/  SHFL.DOWN PT, R21, R24, 0x2, 0x1f ;  /* 0x08401f0018157f89 */ /* 0x000e6200000e0000 */
[----:B------:R-:W-:-:S13]  /*94c0*/  ISETP.GT.AND P1, PT, R22, 0x1d, PT ;  /* 0x0000001d1600780c */ /* 0x000fda0003f24270 */
[----:B-1----:R-:W-:Y:S02]  /*94d0*/  @!P1 FADD.FTZ R24, R24, R21 ;  /* 0x0000001518189221 */ /* 0x002fe40000010000 */
[----:B------:R-:W1:Y:S04]  /*94e0*/  SHFL.DOWN PT, R21, R25, 0x2, 0x1f ;  /* 0x08401f0019157f89 */ /* 0x000e6800000e0000 */
[----:B------:R-:W2:Y:S01]  /*94f0*/  SHFL.DOWN PT, R12, R24, 0x4, 0x1f ;  /* 0x08801f00180c7f89 */ /* 0x000ea200000e0000 */
[----:B-1----:R-:W-:-:S05]  /*9500*/  @!P1 FADD.FTZ R25, R25, R21 ;  /* 0x0000001519199221 */ /* 0x002fca0000010000 */
[----:B------:R-:W1:Y:S01]  /*9510*/  SHFL.DOWN PT, R13, R25, 0x4, 0x1f ;  /* 0x08801f00190d7f89 */ /* 0x000e6200000e0000 */
[----:B------:R-:W-:-:S13]  /*9520*/  ISETP.GT.AND P1, PT, R22, 0x1b, PT ;  /* 0x0000001b1600780c */ /* 0x000fda0003f24270 */
[----:B--2---:R-:W-:-:S05]  /*9530*/  @!P1 FADD.FTZ R24, R24, R12 ;  /* 0x0000000c18189221 */ /* 0x004fca0000010000 */
[----:B------:R-:W2:Y:S01]  /*9540*/  SHFL.DOWN PT, R12, R24, 0x8, 0x1f ;  /* 0x09001f00180c7f89 */ /* 0x000ea200000e0000 */
[----:B-1----:R-:W-:-:S05]  /*9550*/  @!P1 FADD.FTZ R25, R25, R13 ;  /* 0x0000000d19199221 */ /* 0x002fca0000010000 */
[----:B------:R-:W1:Y:S04]  /*9560*/  SHFL.DOWN PT, R13, R25, 0x8, 0x1f ;  /* 0x09001f00190d7f89 */ /* 0x000e6800000e0000 */
[----:B------:R0:W-:Y:S01]  /*9570*/  STL.64 [R1+0x1f8], R26 ;  /* 0x0001f81a01007387 */ /* 0x0001e20000100a00 */
[----:B------:R-:W3:Y:S03]  /*9580*/  S2R R21, SR_TID.X ;  /* 0x0000000000157919 */ /* 0x000ee60000002100 */
[----:B------:R0:W-:Y:S04]  /*9590*/  STL.64 [R1+0x200], R28 ;  /* 0x0002001c01007387 */ /* 0x0001e80000100a00 */
[----:B------:R0:W-:Y:S01]  /*95a0*/  STL.64 [R1+0x208], R30 ;  /* 0x0002081e01007387 */ /* 0x0001e20000100a00 */
[----:B------:R-:W-:Y:S01]  /*95b0*/  ISETP.GT.AND P2, PT, R22, 0xf, PT ;  /* 0x0000000f1600780c */ /* 0x000fe20003f44270 */
[----:B--2---:R-:W-:Y:S01]  /*95c0*/  FADD.FTZ R12, R24, R12 ;  /* 0x0000000c180c7221 */ /* 0x004fe20000010000 */
[----:B------:R-:W-:Y:S01]  /*95d0*/  ISETP.GT.AND P1, PT, R22, 0x17, PT ;  /* 0x000000171600780c */ /* 0x000fe20003f24270 */
[----:B-1----:R-:W-:-:S03]  /*95e0*/  FADD.FTZ R13, R25, R13 ;  /* 0x0000000d190d7221 */ /* 0x002fc60000010000 */
[----:B------:R-:W-:Y:S02]  /*95f0*/  FSEL R24, R24, R12, P1 ;  /* 0x0000000c18187208 */ /* 0x000fe40000800000 */
[----:B------:R-:W-:Y:S01]  /*9600*/  FSEL R25, R25, R13, P1 ;  /* 0x0000000d19197208 */ /* 0x000fe20000800000 */
[----:B------:R0:W-:Y:S01]  /*9610*/  STL.64 [R1+0x1f0], R14 ;  /* 0x0001f00e01007387 */ /* 0x0001e20000100a00 */
[----:B------:R-:W-:Y:S03]  /*9620*/  BSSY.RECONVERGENT B0, `(.L_x_4310) ;  /* 0x000000f000007945 */ /* 0x000fe60003800200 */
[----:B------:R0:W1:Y:S04]  /*9630*/  SHFL.DOWN PT, R14, R24, 0x10, 0x1f ;  /* 0x0a001f00180e7f89 */ /* 0x00006800000e0000 */
[----:B------:R0:W2:Y:S01]  /*9640*/  SHFL.DOWN PT, R15, R25, 0x10, 0x1f ;  /* 0x0a001f00190f7f89 */ /* 0x0000a200000e0000 */
[----:B---3--:R-:W-:Y:S05]  /*9650*/  @P2 BRA `(.L_x_4311) ;  /* 0x00000000002c2947 */ /* 0x008fea0003800000 */
[----:B------:R-:W-:Y:S01]  /*9660*/  ISETP.NE.AND P1, PT, R22, RZ, PT ;  /* 0x000000ff1600720c */ /* 0x000fe20003f25270 */
[----:B01----:R-:W-:Y:S01]  /*9670*/  FADD.FTZ R24, R12, R14 ;  /* 0x0000000e0c187221 */ /* 0x003fe20000010000 */
[----:B--2---:R-:W-:-:S11]  /*9680*/  FADD.FTZ R25, R13, R15 ;  /* 0x0000000f0d197221 */ /* 0x004fd60000010000 */
[----:B------:R-:W0:Y:S01]  /*9690*/  @!P1 S2R R12, SR_CgaCtaId ;  /* 0x00000000000c9919 */ /* 0x000e220000008800 */
[----:B------:R-:W-:-:S04]  /*96a0*/  @!P1 MOV R13, 0x400 ;  /* 0x00000400000d9802 */ /* 0x000fc80000000f00 */
[----:B0-----:R-:W-:Y:S02]  /*96b0*/  @!P1 LEA R12, R12, R13, 0x18 ;  /* 0x0000000d0c0c9211 */ /* 0x001fe400078ec0ff */
[----:B------:R-:W0:Y:S02]  /*96c0*/  @!P1 S2R R13, SR_TID.X ;  /* 0x00000000000d9919 */ /* 0x000e240000002100 */
[----:B0-----:R-:W-:-:S04]  /*96d0*/  @!P1 SHF.R.U32.HI R13, RZ, 0x2, R13 ;  /* 0x00000002ff0d9819 */ /* 0x001fc8000001160d */
[----:B------:R-:W-:-:S05]  /*96e0*/  @!P1 LOP3.LUT R13, R13, 0xf8, RZ, 0xc0, !PT ;  /* 0x000000f80d0d9812 */ /* 0x000fca00078ec0ff */
[----:B------:R-:W-:-:S05]  /*96f0*/  @!P1 IMAD.IADD R12, R13, 0x1, R12 ;  /* 0x000000010d0c9824 */ /* 0x000fca00078e020c */
[----:B------:R3:W-:Y:S02]  /*9700*/  @!P1 STS.64 [R12+0x18], R24 ;  /* 0x000018180c009388 */ /* 0x0007e40000000a00 */
.L_x_4311:
[----:B------:R-:W-:Y:S05]  /*9710*/  BSYNC.RECONVERGENT B0 ;  /* 0x0000000000007941 */ /* 0x000fea0003800200 */
.L_x_4310:
        /* <DEDUP_REMOVED lines=55> */
.L_x_4313:
[----:B------:R-:W-:Y:S05]  /*9a90*/  BSYNC.RECONVERGENT B0 ;  /* 0x0000000000007941 */ /* 0x000fea0003800200 */
.L_x_4312:
        /* <DEDUP_REMOVED lines=21> */
[----:B---3--:R-:W-:Y:S02]  /*9bf0*/  MOV R12, UR12 ;  /* 0x0000000c000c7c02 */ /* 0x008fe40008000f00 */
[----:B------:R-:W-:Y:S01]  /*9c00*/  MOV R13, UR13 ;  /* 0x0000000d000d7c02 */ /* 0x000fe20008000f00 */
[----:B------:R-:W-:-:S04]  /*9c10*/  IMAD.U32 R14, RZ, RZ, UR7 ;  /* 0x00000007ff0e7e24 */ /* 0x000fc8000f8e00ff */
[----:B------:R0:W-:Y:S02]  /*9c20*/  STG.E.64 desc[UR14][R12.64], R24 ;  /* 0x000000180c007986 */ /* 0x0001e4000c101b0e */
[----:B0-----:R-:W-:Y:S02]  /*9c30*/  MOV R12, UR10 ;  /* 0x0000000a000c7c02 */ /* 0x001fe40008000f00 */
        /* <DEDUP_REMOVED lines=8> */
[----:B0-----:R-:W-:-:S05]  /*9cc0*/  IMAD.MOV.U32 R12, RZ, RZ, -0x1 ;  /* 0xffffffffff0c7424 */ /* 0x001fca00078e00ff */
[----:B------:R4:W-:Y:S03]  /*9cd0*/  STL [R1], R12 ;  /* 0x0000000c01007387 */ /* 0x0009e60000100800 */
[----:B------:R-:W-:Y:S05]  /*9ce0*/  BRA.U !UP0, `(.L_x_4316) ;  /* 0x0000000108347547 */ /* 0x000fea000b800000 */
[----:B------:R-:W-:-:S11]  /*9cf0*/  ULOP3.LUT UP0, URZ, UR4, 0x2, URZ, 0xc0, !UPT ;  /* 0x0000000204ff7892 */ /* 0x000fd6000f80c0ff */
.L_x_4317:
[----:B------:R-:W0:Y:S02]  /*9d00*/  LDCU UR10, c[0x0][0x374] ;  /* 0x00006e80ff0a77ac */ /* 0x000e240008000800 */
[----:B0-----:R-:W-:-:S04]  /*9d10*/  UIMAD UR10, UR21, UR10, UR22 ;  /* 0x0000000a150a72a4 */ /* 0x001fc8000f8e0216 */
[----:B------:R-:W-:-:S06]  /*9d20*/  UIMAD.WIDE.U32 UR10, UR10, 0x4, UR16 ;  /* 0x000000040a0a78a5 */ /* 0x000fcc000f8e0010 */
[----:B----4-:R-:W-:Y:S02]  /*9d30*/  MOV R12, UR10 ;  /* 0x0000000a000c7c02 */ /* 0x010fe40008000f00 */
        /* <DEDUP_REMOVED lines=8> */
.L_x_4316:
[----:B------:R-:W-:Y:S05]  /*9dc0*/  BSYNC.RECONVERGENT B0 ;  /* 0x0000000000007941 */ /* 0x000fea0003800200 */
.L_x_4315:
        /* <DEDUP_REMOVED lines=17> */
.L_x_4319:
[----:B------:R-:W-:-:S04]  /*9ee0*/  ISETP.NE.AND P2, PT, RZ, UR11, PT ;  /* 0x0000000bff007c0c */ /* 0x000fc8000bf45270 */
[----:B------:R-:W-:Y:S01]  /*9ef0*/  ISETP.NE.OR P2, PT, R21, RZ, !P2 ;  /* 0x000000ff1500720c */ /* 0x000fe20005745670 */
[----:B------:R-:W-:-:S12]  /*9f00*/  IMAD.U32 R21, RZ, RZ, UR4 ;  /* 0x00000004ff157e24 */ /* 0x000fd8000f8e00ff */
[----:B--2---:R-:W0:Y:S01]  /*9f10*/  @!P2 LDC R15, c[0x0][0x374] ;  /* 0x0000dd00ff0fab82 */ /* 0x004e220000000800 */
[----:B------:R-:W-:-:S07]  /*9f20*/  @!P2 LOP3.LUT R21, R21, 0x1, RZ, 0xc0, !PT ;  /* 0x000000011515a812 */ /* 0x000fce00078ec0ff */
[----:B------:R-:W1:Y:S08]  /*9f30*/  @!P2 LDC R14, c[0x0][0x370] ;  /* 0x0000dc00ff0eab82 */ /* 0x000e700000000800 */
[----:B---34-:R-:W2:Y:S01]  /*9f40*/  @!P2 LDC.64 R12, c[0x0][0x3b8] ;  /* 0x0000ee00ff0cab82 */ /* 0x018ea20000000a00 */
[----:B0-----:R-:W-:-:S04]  /*9f50*/  @!P2 IMAD R15, R21, R15, RZ ;  /* 0x0000000f150fa224 */ /* 0x001fc800078e02ff */
[----:B-1----:R-:W-:-:S05]  /*9f60*/  @!P2 IMAD R14, R15, R14, RZ ;  /* 0x0000000e0f0ea224 */ /* 0x002fca00078e02ff */
[----:B------:R-:W-:-:S05]  /*9f70*/  @!P2 SHF.L.U32 R14, R14, 0x1, RZ ;  /* 0x000000010e0ea819 */ /* 0x000fca00000006ff */
[----:B--2---:R-:W-:Y:S01]  /*9f80*/  @!P2 IMAD.WIDE R12, R14, 0x4, R12 ;  /* 0x000000040e0ca825 */ /* 0x004fe200078e020c */
[----:B------:R-:W-:-:S05]  /*9f90*/  MOV R14, UR7 ;  /* 0x00000007000e7c02 */ /* 0x000fca0008000f00 */
[----:B------:R-:W-:-:S05]  /*9fa0*/  @!P2 IMAD.WIDE.U32 R12, R14, 0x8, R12 ;  /* 0x000000080e0ca825 */ /* 0x000fca00078e000c */
[----:B------:R0:W2:Y:S01]  /*9fb0*/  @!P2 LDG.E.64 R14, desc[UR14][R12.64] ;  /* 0x0000000e0c0ea981 */ /* 0x0000a2000c1e1b00 */
[----:B------:R-:W-:Y:S01]  /*9fc0*/  UIADD3 UR12, UPT, UPT, UR5, 0x1, URZ ;  /* 0x00000001050c7890 */ /* 0x000fe2000fffe0ff */
[----:B------:R-:W-:Y:S01]  /*9fd0*/  IMAD.U32 R28, RZ, RZ, UR4 ;  /* 0x00000004ff1c7e24 */ /* 0x000fe2000f8e00ff */
        /* <DEDUP_REMOVED lines=11> */
[----:B-1----:R-:W-:Y:S01]  /*a090*/  @!P5 IMAD R13, R22, R13, RZ ;  /* 0x0000000d160dd224 */ /* 0x002fe200078e02ff */
[----:B------:R-:W-:-:S04]  /*a0a0*/  UIADD3 UR12, UPT, UPT, UR5, 0x3, URZ ;  /* 0x00000003050c7890 */ /* 0x000fc8000fffe0ff */
[----:B------:R-:W-:Y:S02]  /*a0b0*/  @!P5 SHF.L.U32 R13, R13, 0x1, RZ ;  /* 0x000000010d0dd819 */ /* 0x000fe400000006ff */
[----:B------:R-:W-:-:S03]  /*a0c0*/  ISETP.NE.OR P4, PT, R21, RZ, !P4 ;  /* 0x000000ff1500720c */ /* 0x000fc60006785670 */
        /* <DEDUP_REMOVED lines=8> */
[----:B0-----:R-:W-:-:S05]  /*a150*/  IMAD.U32 R26, RZ, RZ, UR4 ;  /* 0x00000004ff1a7e24 */ /* 0x001fca000f8e00ff */
[----:B------:R-:W-:Y:S02]  /*a160*/  @!P4 LOP3.LUT R26, R26, 0x1, RZ, 0xc0, !PT ;  /* 0x000000011a1ac812 */ /* 0x000fe400078ec0ff */
[----:B------:R-:W0:Y:S08]  /*a170*/  @!P4 LDC R27, c[0x0][0x374] ;  /* 0x0000dd00ff1bcb82 */ /* 0x000e300000000800 */
[----:B------:R-:W4:Y:S08]  /*a180*/  @!P4 LDC R22, c[0x0][0x370] ;  /* 0x0000dc00ff16cb82 */ /* 0x000f300000000800 */
[----:B------:R-:W1:Y:S01]  /*a190*/  @!P1 LDC R13, c[0x0][0x374] ;  /* 0x0000dd00ff0d9b82 */ /* 0x000e620000000800 */
[----:B0-----:R-:W-:Y:S01]  /*a1a0*/  @!P4 IMAD R27, R26, R27, RZ ;  /* 0x0000001b1a1bc224 */ /* 0x001fe200078e02ff */
[----:B------:R-:W-:-:S04]  /*a1b0*/  MOV R26, UR4 ;  /* 0x00000004001a7c02 */ /* 0x000fc80008000f00 */
[----:B------:R-:W-:Y:S01]  /*a1c0*/  @!P1 LOP3.LUT R26, R26, 0x1, RZ, 0xc0, !PT ;  /* 0x000000011a1a9812 */ /* 0x000fe200078ec0ff */
[----:B----4-:R-:W-:-:S05]  /*a1d0*/  @!P4 IMAD R22, R27, R22, RZ ;  /* 0x000000161b16c224 */ /* 0x010fca00078e02ff */
[----:B------:R-:W-:Y:S01]  /*a1e0*/  @!P4 SHF.L.U32 R22, R22, 0x1, RZ ;  /* 0x000000011616c819 */ /* 0x000fe200000006ff */
[----:B-1----:R-:W-:Y:S02]  /*a1f0*/  @!P1 IMAD R13, R26, R13, RZ ;  /* 0x0000000d1a0d9224 */ /* 0x002fe400078e02ff */
[----:B------:R-:W0:Y:S01]  /*a200*/  @!P4 LDC.64 R26, c[0x0][0x3b8] ;  /* 0x0000ee00ff1acb82 */ /* 0x000e220000000a00 */
[----:B------:R-:W-:Y:S01]  /*a210*/  ISETP.NE.AND P3, PT, R12, UR12, PT ;  /* 0x0000000c0c007c0c */ /* 0x000fe2000bf65270 */
[----:B0-----:R-:W-:-:S04]  /*a220*/  @!P4 IMAD.WIDE R26, R22, 0x4, R26 ;  /* 0x00000004161ac825 */ /* 0x001fc800078e021a */
[----:B------:R-:W-:-:S04]  /*a230*/  IMAD.U32 R22, RZ, RZ, UR18 ;  /* 0x00000012ff167e24 */ /* 0x000fc8000f8e00ff */
[----:B------:R-:W-:-:S06]  /*a240*/  @!P4 IMAD.WIDE.U32 R26, R22, 0x8, R26 ;  /* 0x00000008161ac825 */ /* 0x000fcc00078e001a */
[----:B------:R-:W4:Y:S01]  /*a250*/  @!P4 LDG.E.64 R26, desc[UR14][R26.64] ;  /* 0x0000000e1a1ac981 */ /* 0x000f22000c1e1b00 */
[----:B------:R-:W-:Y:S01]  /*a260*/  ISETP.NE.OR P3, PT, R21, RZ, !P3 ;  /* 0x000000ff1500720c */ /* 0x000fe20005f65670 */
[----:B--2---:R-:W-:Y:S02]  /*a270*/  @!P2 FADD.FTZ R24, R24, R14 ;  /* 0x0000000e1818a221 */ /* 0x004fe40000010000 */
[----:B------:R-:W0:Y:S02]  /*a280*/  @!P1 LDC R14, c[0x0][0x370] ;  /* 0x0000dc00ff0e9b82 */ /* 0x000e240000000800 */
[----:B0-----:R-:W-:-:S05]  /*a290*/  @!P1 IMAD R13, R13, R14, RZ ;  /* 0x0000000e0d0d9224 */ /* 0x001fca00078e02ff */
[----:B------:R-:W-:-:S05]  /*a2a0*/  @!P1 SHF.L.U32 R13, R13, 0x1, RZ ;  /* 0x000000010d0d9819 */ /* 0x000fca00000006ff */
[----:B------:R-:W-:Y:S01]  /*a2b0*/  @!P1 IMAD.WIDE R30, R13, 0x4, R30 ;  /* 0x000000040d1e9825 */ /* 0x000fe200078e021e */
[----:B------:R-:W-:-:S05]  /*a2c0*/  MOV R13, UR17 ;  /* 0x00000011000d7c02 */ /* 0x000fca0008000f00 */
[----:B------:R-:W-:Y:S02]  /*a2d0*/  @!P1 IMAD.WIDE.U32 R30, R13, 0x8, R30 ;  /* 0x000000080d1e9825 */ /* 0x000fe400078e001e */
[----:B------:R-:W0:Y:S02]  /*a2e0*/  @!P3 LDC R13, c[0x0][0x374] ;  /* 0x0000dd00ff0dbb82 */ /* 0x000e240000000800 */
[----:B------:R-:W-:Y:S02]  /*a2f0*/  IMAD.U32 R14, RZ, RZ, UR4 ;  /* 0x00000004ff0e7e24 */ /* 0x000fe4000f8e00ff */
[----:B------:R-:W-:Y:S01]  /*a300*/  @!P2 FADD.FTZ R25, R25, R15 ;  /* 0x0000000f1919a221 */ /* 0x000fe20000010000 */
[----:B------:R-:W2:Y:S02]  /*a310*/  @!P1 LDG.E.64 R30, desc[UR14][R30.64] ;  /* 0x0000000e1e1e9981 */ /* 0x000ea4000c1e1b00 */
[----:B------:R-:W-:-:S05]  /*a320*/  @!P3 LOP3.LUT R14, R14, 0x1, RZ, 0xc0, !PT ;  /* 0x000000010e0eb812 */ /* 0x000fca00078ec0ff */
[----:B0-----:R-:W-:Y:S02]  /*a330*/  @!P3 IMAD R13, R14, R13, RZ ;  /* 0x0000000d0e0db224 */ /* 0x001fe400078e02ff */
[----:B------:R-:W0:Y:S02]  /*a340*/  @!P3 LDC R14, c[0x0][0x370] ;  /* 0x0000dc00ff0ebb82 */ /* 0x000e240000000800 */
[----:B0-----:R-:W-:-:S06]  /*a350*/  @!P3 IMAD R13, R13, R14, RZ ;  /* 0x0000000e0d0db224 */ /* 0x001fcc00078e02ff */
[----:B------:R-:W0:Y:S01]  /*a360*/  @!P3 LDC.64 R14, c[0x0][0x3b8] ;  /* 0x0000ee00ff0ebb82 */ /* 0x000e220000000a00 */
[----:B------:R-:W-:-:S05]  /*a370*/  @!P3 SHF.L.U32 R13, R13, 0x1, RZ ;  /* 0x000000010d0db819 */ /* 0x000fca00000006ff */
        /* <DEDUP_REMOVED lines=18> */
[----:B------:R-:W-:Y:S01]  /*a4a0*/  IMAD.U32 R27, RZ, RZ, UR4 ;  /* 0x00000004ff1b7e24 */ /* 0x000fe2000f8e00ff */
[----:B------:R-:W-:Y:S02]  /*a4b0*/  ISETP.NE.AND P4, PT, R12, UR12, PT ;  /* 0x0000000c0c007c0c */ /* 0x000fe4000bf85270 */
[----:B------:R-:W-:Y:S02]  /*a4c0*/  MOV R12, UR4 ;  /* 0x00000004000c7c02 */ /* 0x000fe40008000f00 */
        /* <DEDUP_REMOVED lines=10> */
[----:B0-----:R-:W-:-:S02]  /*a570*/  @!P5 IMAD R22, R26, R27, RZ ;  /* 0x0000001b1a16d224 */ /* 0x001fc400078e02ff */
[----:B------:R-:W-:Y:S01]  /*a580*/  IMAD.U32 R27, RZ, RZ, UR4 ;  /* 0x00000004ff1b7e24 */ /* 0x000fe2000f8e00ff */
[----:B------:R-:W-:-:S04]  /*a590*/  MOV R26, UR21 ;  /* 0x00000015001a7c02 */ /* 0x000fc80008000f00 */
        /* <DEDUP_REMOVED lines=9> */
[----:B-1----:R-:W-:-:S05]  /*a630*/  @!P4 IMAD R22, R28, R29, RZ ;  /* 0x0000001d1c16c224 */ /* 0x002fca00078e02ff */
[----:B------:R-:W-:Y:S01]  /*a640*/  @!P4 SHF.L.U32 R22, R22, 0x1, RZ ;  /* 0x000000011616c819 */ /* 0x000fe200000006ff */
[----:B--2---:R-:W-:Y:S01]  /*a650*/  @!P1 FADD.FTZ R24, R24, R30 ;  /* 0x0000001e18189221 */ /* 0x004fe20000010000 */
[----:B------:R-:W-:-:S04]  /*a660*/  IMAD.U32 R30, RZ, RZ, UR20 ;  /* 0x00000014ff1e7e24 */ /* 0x000fc8000f8e00ff */
        /* <DEDUP_REMOVED lines=32> */
.L_x_4318:
        /* <DEDUP_REMOVED lines=9> */
[----:B---34-:R-:W-:Y:S01]  /*a900*/  IMAD.U32 R12, RZ, RZ, UR4 ;  /* 0x00000004ff0c7e24 */ /* 0x018fe2000f8e00ff */
[----:B0-----:R-:W-:-:S04]  /*a910*/  ISETP.NE.AND P2, PT, R28, UR5, PT ;  /* 0x000000051c007c0c */ /* 0x001fc8000bf45270 */
[----:B------:R-:W-:-:S13]  /*a920*/  ISETP.NE.OR P2, PT, R21, RZ, !P2 ;  /* 0x000000ff1500720c */ /* 0x000fda0005745670 */
[----:B-1----:R-:W0:Y:S01]  /*a930*/  @!P2 LDC R14, c[0x0][0x374] ;  /* 0x0000dd00ff0eab82 */ /* 0x002e220000000800 */
[----:B------:R-:W-:Y:S01]  /*a940*/  @!P2 LOP3.LUT R12, R12, 0x1, RZ, 0xc0, !PT ;  /* 0x000000010c0ca812 */ /* 0x000fe200078ec0ff */
[----:B--2---:R-:W1:Y:S06]  /*a950*/  @!P2 S2R R15, SR_CTAID.Y ;  /* 0x00000000000fa919 */ /* 0x004e6c0000002600 */
[----:B------:R-:W2:Y:S01]  /*a960*/  @!P2 LDC R22, c[0x0][0x370] ;  /* 0x0000dc00ff16ab82 */ /* 0x000ea20000000800 */
[----:B0-----:R-:W-:-:S04]  /*a970*/  @!P2 IMAD R12, R12, R14, RZ ;  /* 0x0000000e0c0ca224 */ /* 0x001fc800078e02ff */
[----:B--2---:R-:W-:-:S03]  /*a980*/  @!P2 IMAD R22, R12, R22, RZ ;  /* 0x000000160c16a224 */ /* 0x004fc600078e02ff */
[----:B------:R-:W0:Y:S01]  /*a990*/  @!P2 LDC.64 R12, c[0x0][0x3b8] ;  /* 0x0000ee00ff0cab82 */ /* 0x000e220000000a00 */
[----:B-1----:R-:W-:Y:S01]  /*a9a0*/  @!P2 IMAD R15, R14, UR5, R15 ;  /* 0x000000050e0fac24 */ /* 0x002fe2000f8e020f */
[----:B------:R-:W-:-:S05]  /*a9b0*/  @!P2 SHF.L.U32 R22, R22, 0x1, RZ ;  /* 0x000000011616a819 */ /* 0x000fca00000006ff */
        /* <DEDUP_REMOVED lines=14> */
[----:B---3--:R-:W-:Y:S02]  /*aaa0*/  @!P1 IMAD R26, R26, R14, RZ ;  /* 0x0000000e1a1a9224 */ /* 0x008fe400078e02ff */
[----:B0-----:R-:W-:Y:S02]  /*aab0*/  @!P1 IMAD.IADD R12, R12, 0x1, R15 ;  /* 0x000000010c0c9824 */ /* 0x001fe400078e020f */
[----:B------:R-:W0:Y:S01]  /*aac0*/  @!P1 LDC.64 R14, c[0x0][0x3b8] ;  /* 0x0000ee00ff0e9b82 */ /* 0x000e220000000a00 */
[----:B------:R-:W-:-:S05]  /*aad0*/  @!P1 SHF.L.U32 R26, R26, 0x1, RZ ;  /* 0x000000011a1a9819 */ /* 0x000fca00000006ff */
        /* <DEDUP_REMOVED lines=17> */
[----:B------:R-:W0:Y:S01]  /*abf0*/  @!P3 LDC.64 R12, c[0x0][0x3b8] ;  /* 0x0000ee00ff0cbb82 */ /* 0x000e220000000a00 */
[----:B------:R-:W-:-:S04]  /*ac00*/  @!P3 IMAD.SHL.U32 R27, R27, 0x2, RZ ;  /* 0x000000021b1bb824 */ /* 0x000fc800078e00ff */
[----:B0-----:R-:W-:-:S03]  /*ac10*/  @!P3 IMAD.WIDE R12, R27, 0x4, R12 ;  /* 0x000000041b0cb825 */ /* 0x001fc600078e020c */
[----:B------:R-:W0:Y:S01]  /*ac20*/  @!P2 LDC R27, c[0x0][0x374] ;  /* 0x0000dd00ff1bab82 */ /* 0x000e220000000800 */
[----:B--2---:R-:W-:Y:S01]  /*ac30*/  @!P1 FADD.FTZ R24, R24, R14 ;  /* 0x0000000e18189221 */ /* 0x004fe20000010000 */
[----:B-1----:R-:W-:Y:S02]  /*ac40*/  @!P3 IMAD R14, R22, UR7, R26 ;  /* 0x00000007160ebc24 */ /* 0x002fe4000f8e021a */
[----:B------:R-:W-:-:S04]  /*ac50*/  @!P1 FADD.FTZ R25, R25, R15 ;  /* 0x0000000f19199221 */ /* 0x000fc80000010000 */
[----:B------:R-:W1:Y:S01]  /*ac60*/  @!P2 LDC R26, c[0x0][0x370] ;  /* 0x0000dc00ff1aab82 */ /* 0x000e620000000800 */
[----:B------:R-:W2:Y:S01]  /*ac70*/  @!P2 S2R R22, SR_CTAID.Y ;  /* 0x000000000016a919 */ /* 0x000ea20000002600 */
[----:B------:R-:W-:Y:S01]  /*ac80*/  @!P3 IMAD.WIDE.U32 R14, R14, 0x8, R12 ;  /* 0x000000080e0eb825 */ /* 0x000fe200078e000c */
[----:B------:R-:W-:-:S04]  /*ac90*/  MOV R12, UR4 ;  /* 0x00000004000c7c02 */ /* 0x000fc80008000f00 */
[----:B------:R-:W-:Y:S01]  /*aca0*/  @!P2 LOP3.LUT R12, R12, 0x1, RZ, 0xc0, !PT ;  /* 0x000000010c0ca812 */ /* 0x000fe200078ec0ff */
[----:B------:R-:W3:Y:S04]  /*acb0*/  @!P3 LDG.E.64 R14, desc[UR14][R14.64] ;  /* 0x0000000e0e0eb981 */ /* 0x000ee8000c1e1b00 */
        /* <DEDUP_REMOVED lines=13> */
.L_x_4320:
[----:B------:R-:W0:Y:S02]  /*ad90*/  LDCU UR7, c[0x0][0x370] ;  /* 0x00006e00ff0777ac */ /* 0x000e240008000800 */
[----:B0-----:R-:W-:-:S09]  /*ada0*/  ULOP3.LUT UP0, UR7, UR7, 0x3, URZ, 0xc0, !UPT ;  /* 0x0000000307077892 */ /* 0x001fd2000f80c0ff */
[----:B------:R-:W-:Y:S05]  /*adb0*/  BRA.U !UP0, `(.L_x_4314) ;  /* 0x0000000108fc7547 */ /* 0x000fea000b800000 */
[----:B------:R-:W-:-:S09]  /*adc0*/  UISETP.NE.AND UP0, UPT, UR7, 0x1, UPT ;  /* 0x000000010700788c */ /* 0x000fd2000bf05270 */
[----:B------:R-:W-:Y:S05]  /*add0*/  BRA.U !UP0, `(.L_x_4321) ;  /* 0x0000000108987547 */ /* 0x000fea000b800000 */
[----:B------:R-:W0:Y:S01]  /*ade0*/  S2R R22, SR_CTAID.X ;  /* 0x0000000000167919 */ /* 0x000e220000002500 */
[----:B------:R-:W-:Y:S01]  /*adf0*/  IMAD.U32 R13, RZ, RZ, UR4 ;  /* 0x00000004ff0d7e24 */ /* 0x000fe2000f8e00ff */
[----:B0-----:R-:W-:-:S04]  /*ae00*/  ISETP.NE.AND P1, PT, R22, UR5, PT ;  /* 0x0000000516007c0c */ /* 0x001fc8000bf25270 */
[----:B------:R-:W-:-:S13]  /*ae10*/  ISETP.NE.OR P1, PT, R21, RZ, !P1 ;  /* 0x000000ff1500720c */ /* 0x000fda0004f25670 */
[----:B-1----:R-:W0:Y:S01]  /*ae20*/  @!P1 S2R R14, SR_CTAID.Y ;  /* 0x00000000000e9919 */ /* 0x002e220000002600 */
[----:B---34-:R-:W2:Y:S01]  /*ae30*/  @!P1 LDC R12, c[0x0][0x374] ;  /* 0x0000dd00ff0c9b82 */ /* 0x018ea20000000800 */
[----:B------:R-:W-:-:S05]  /*ae40*/  @!P1 LOP3.LUT R13, R13, 0x1, RZ, 0xc0, !PT ;  /* 0x000000010d0d9812 */ /* 0x000fca00078ec0ff */
[----:B--2---:R-:W-:Y:S02]  /*ae50*/  @!P1 IMAD R15, R13, R12, RZ ;  /* 0x0000000c0d0f9224 */ /* 0x004fe400078e02ff */
[----:B0-----:R-:W-:Y:S02]  /*ae60*/  @!P1 IMAD R14, R12, UR5, R14 ;  /* 0x000000050c0e9c24 */ /* 0x001fe4000f8e020e */
[----:B------:R-:W0:Y:S02]  /*ae70*/  @!P1 LDC R12, c[0x0][0x370] ;  /* 0x0000dc00ff0c9b82 */ /* 0x000e240000000800 */
[----:B0-----:R-:W-:-:S06]  /*ae80*/  @!P1 IMAD R15, R15, R12, RZ ;  /* 0x0000000c0f0f9224 */ /* 0x001fcc00078e02ff */
[----:B------:R-:W0:Y:S01]  /*ae90*/  @!P1 LDC.64 R12, c[0x0][0x3b8] ;  /* 0x0000ee00ff0c9b82 */ /* 0x000e220000000a00 */
        /* <DEDUP_REMOVED lines=15> */
[----:B------:R-:W-:-:S04]  /*af90*/  @!P2 IMAD R15, R15, UR5, R15 ;  /* 0x000000050f0fac24 */ /* 0x000fc8000f8e020f */
[----:B0-----:R-:W-:Y:S02]  /*afa0*/  @!P2 IMAD.IADD R14, R15, 0x1, R14 ;  /* 0x000000010f0ea824 */ /* 0x001fe400078e020e */
[----:B--2---:R-:W-:Y:S02]  /*afb0*/  @!P2 IMAD R15, R13, R12, RZ ;  /* 0x0000000c0d0fa224 */ /* 0x004fe400078e02ff */
[----:B------:R-:W0:Y:S03]  /*afc0*/  @!P2 LDC.64 R12, c[0x0][0x3b8] ;  /* 0x0000ee00ff0cab82 */ /* 0x000e260000000a00 */
[----:B------:R-:W-:-:S05]  /*afd0*/  @!P2 SHF.L.U32 R15, R15, 0x1, RZ ;  /* 0x000000010f0fa819 */ /* 0x000fca00000006ff */
[----:B0-----:R-:W-:-:S04]  /*afe0*/  @!P2 IMAD.WIDE R12, R15, 0x4, R12 ;  /* 0x000000040f0ca825 */ /* 0x001fc800078e020c */
[----:B------:R-:W-:-:S06]  /*aff0*/  @!P2 IMAD.WIDE.U32 R12, R14, 0x8, R12 ;  /* 0x000000080e0ca825 */ /* 0x000fcc00078e000c */
[----:B------:R-:W2:Y:S01]  /*b000*/  @!P2 LDG.E.64 R12, desc[UR14][R12.64] ;  /* 0x0000000e0c0ca981 */ /* 0x000ea2000c1e1b00 */
[----:B------:R-:W-:Y:S01]  /*b010*/  UIADD3 UR5, UPT, UPT, UR5, 0x2, URZ ;  /* 0x0000000205057890 */ /* 0x000fe2000fffe0ff */
[----:B--2---:R-:W-:Y:S01]  /*b020*/  @!P2 FADD.FTZ R24, R24, R12 ;  /* 0x0000000c1818a221 */ /* 0x004fe20000010000 */
[----:B------:R-:W-:-:S10]  /*b030*/  @!P2 FADD.FTZ R25, R25, R13 ;  /* 0x0000000d1919a221 */ /* 0x000fd40000010000 */
.L_x_4321:
        /* <DEDUP_REMOVED lines=8> */
[----:B-1----:R-:W0:Y:S01]  /*b0c0*/  S2R R14, SR_CTAID.Y ;  /* 0x00000000000e7919 */ /* 0x002e220000002600 */
[----:B------:R-:W0:Y:S01]  /*b0d0*/  LDC R13, c[0x0][0x374] ;  /* 0x0000dd00ff0d7b82 */ /* 0x000e220000000800 */
[----:B------:R-:W-:-:S07]  /*b0e0*/  ULOP3.LUT UR7, UR4, 0x1, URZ, 0xc0, !UPT ;  /* 0x0000000104077892 */ /* 0x000fce000f8ec0ff */
[----:B------:R-:W1:Y:S08]  /*b0f0*/  LDC R12, c[0x0][0x370] ;  /* 0x0000dc00ff0c7b82 */ /* 0x000e700000000800 */
[----:B------:R-:W3:Y:S01]  /*b100*/  LDC.64 R26, c[0x0][0x3b8] ;  /* 0x0000ee00ff1a7b82 */ /* 0x000ee20000000a00 */
[C---:B0-----:R-:W-:Y:S02]  /*b110*/  IMAD R14, R13.reuse, UR5, R14 ;  /* 0x000000050d0e7c24 */ /* 0x041fe4000f8e020e */
[----:B------:R-:W-:-:S04]  /*b120*/  IMAD R13, R13, UR7, RZ ;  /* 0x000000070d0d7c24 */ /* 0x000fc8000f8e02ff */
[----:B-1----:R-:W-:-:S05]  /*b130*/  IMAD R12, R13, R12, RZ ;  /* 0x0000000c0d0c7224 */ /* 0x002fca00078e02ff */
[----:B------:R-:W-:-:S05]  /*b140*/  SHF.L.U32 R12, R12, 0x1, RZ ;  /* 0x000000010c0c7819 */ /* 0x000fca00000006ff */
[----:B---3--:R-:W-:-:S04]  /*b150*/  IMAD.WIDE R12, R12, 0x4, R26 ;  /* 0x000000040c0c7825 */ /* 0x008fc800078e021a */
[----:B------:R-:W-:-:S06]  /*b160*/  IMAD.WIDE.U32 R12, R14, 0x8, R12 ;  /* 0x000000080e0c7825 */ /* 0x000fcc00078e000c */
[----:B------:R-:W3:Y:S02]  /*b170*/  LDG.E.64 R12, desc[UR14][R12.64] ;  /* 0x0000000e0c0c7981 */ /* 0x000ee4000c1e1b00 */
[----:B---3--:R-:W-:Y:S01]  /*b180*/  FADD.FTZ R24, R24, R12 ;  /* 0x0000000c18187221 */ /* 0x008fe20000010000 */
[----:B------:R-:W-:-:S07]  /*b190*/  FADD.FTZ R25, R25, R13 ;  /* 0x0000000d19197221 */ /* 0x000fce0000010000 */
.L_x_4322:
[----:B------:R-:W-:Y:S05]  /*b1a0*/  BSYNC.RECONVERGENT B0 ;  /* 0x0000000000007941 */ /* 0x000fea0003800200 */
.L_x_4314:
[----:B------:R-:W2:Y:S01]  /*b1b0*/  LDL R22, [R1+0x3d4] ;  /* 0x0003d40001167983 */ /* 0x000ea20000100800 */
[----:B-----5:R-:W-:Y:S01]  /*b1c0*/  LOP3.LUT P2, RZ, R3, 0x4000000, RZ, 0xc0, !PT ;  /* 0x0400000003ff7812 */ /* 0x020fe2000784c0ff */
[----:B------:R-:W2:Y:S01]  /*b1d0*/  S2UR UR7, SR_CgaCtaId ;  /* 0x00000000000779c3 */ /* 0x000ea20000008800 */
[----:B------:R-:W2:Y:S01]  /*b1e0*/  LDCU UR10, c[0x0][0x414] ;  /* 0x00008280ff0a77ac */ /* 0x000ea20008000800 */
[----:B------:R-:W-:Y:S01]  /*b1f0*/  ISETP.NE.AND P1, PT, R21, RZ, PT ;  /* 0x000000ff1500720c */ /* 0x000fe20003f25270 */
[----:B01----:R-:W-:Y:S01]  /*b200*/  IMAD.U32 R14, RZ, RZ, UR9 ;  /* 0x00000009ff0e7e24 */ /* 0x003fe2000f8e00ff */
[----:B------:R-:W-:-:S04]  /*b210*/  UMOV UR5, 0x400 ;  /* 0x0000040000057882 */ /* 0x000fc80000000000 */
[----:B------:R-:W0:Y:S08]  /*b220*/  LDC.64 R26, c[0x0][0x3a0] ;  /* 0x0000e800ff1a7b82 */ /* 0x000e300000000a00 */
[----:B---34-:R-:W1:Y:S01]  /*b230*/  @P2 LDC.64 R12, c[0x0][0x388] ;  /* 0x0000e200ff0c2b82 */ /* 0x018e620000000a00 */
[----:B--2---:R-:W-:Y:S01]  /*b240*/  @P2 FMUL.FTZ R15, R25, UR10 ;  /* 0x0000000a190f2c20 */ /* 0x004fe20008410000 */
[----:B------:R-:W-:-:S09]  /*b250*/  ULEA UR5, UR7, UR5, 0x18 ;  /* 0x0000000507057291 */ /* 0x000fd2000f8ec0ff */
[----:B------:R-:W-:Y:S01]  /*b260*/  @!P1 STS.64 [UR5+0xc0], R24 ;  /* 0x0000c018ff009988 */ /* 0x000fe20008000a05 */
[----:B-1----:R-:W-:-:S04]  /*b270*/  @P2 IMAD.WIDE R12, R14, 0x8, R12 ;  /* 0x000000080e0c2825 */ /* 0x002fc800078e020c */
[----:B------:R-:W-:-:S05]  /*b280*/  @P2 FMUL.FTZ R14, R24, UR10 ;  /* 0x0000000a180e2c20 */ /* 0x000fca0008410000 */
[----:B------:R1:W-:Y:S01]  /*b290*/  @P2 STG.E.64 desc[UR14][R12.64], R14 ;  /* 0x0000000e0c002986 */ /* 0x0003e2000c101b0e */
[----:B------:R-:W-:Y:S08]  /*b2a0*/  BAR.SYNC.DEFER_BLOCKING 0x0 ;  /* 0x0000000000007b1d */ /* 0x000ff00000010000 */
[----:B-1----:R-:W1:Y:S01]  /*b2b0*/  LDC.64 R14, c[0x0][0x398] ;  /* 0x0000e600ff0e7b82 */ /* 0x002e620000000a00 */
[----:B------:R-:W2:Y:S02]  /*b2c0*/  LDS.64 R12, [UR5+0xc0] ;  /* 0x0000c005ff0c7984 */ /* 0x000ea40008000a00 */
[----:B--2---:R-:W-:-:S05]  /*b2d0*/  FMUL.FTZ R12, R12, UR10 ;  /* 0x0000000a0c0c7c20 */ /* 0x004fca0008410000 */
[----:B------:R-:W-:-:S13]  /*b2e0*/  R2UR UR5, R12 ;  /* 0x000000000c0572ca */ /* 0x000fda00000e0000 */
[----:B------:R-:W-:-:S05]  /*b2f0*/  MOV R24, UR5 ;  /* 0x0000000500187c02 */ /* 0x000fca0008000f00 */
[----:B------:R-:W-:-:S04]  /*b300*/  FMUL.FTZ R24, R24, UR5 ;  /* 0x0000000518187c20 */ /* 0x000fc80008410000 */
[----:B------:R-:W-:Y:S01]  /*b310*/  FFMA.FTZ R24, R13, UR10, -R24 ;  /* 0x0000000a0d187c23 */ /* 0x000fe20008010818 */
[----:B------:R-:W2:Y:S01]  /*b320*/  LDCU.U8 UR10, c[0x0][0x3fc] ;  /* 0x00007f80ff0a77ac */ /* 0x000ea20008000000 */
[----:B------:R-:W-:-:S04]  /*b330*/  LOP3.LUT R45, R22, 0xffff, RZ, 0xc0, !PT ;  /* 0x0000ffff162d7812 */ /* 0x000fc800078ec0ff */
[----:B------:R-:W-:-:S05]  /*b340*/  IADD3 R12, PT, PT, R45, UR6, RZ ;  /* 0x000000062d0c7c10 */ /* 0x000fca000fffe0ff */
[----:B-1----:R-:W-:-:S04]  /*b350*/  IMAD.WIDE R14, R12, 0x2, R14 ;  /* 0x000000020c0e7825 */ /* 0x002fc800078e020e */
[----:B0-----:R-:W-:Y:S01]  /*b360*/  IMAD.WIDE R12, R12, 0x2, R26 ;  /* 0x000000020c0c7825 */ /* 0x001fe200078e021a */
[----:B------:R-:W3:Y:S04]  /*b370*/  LDG.E.U16 R21, desc[UR14][R14.64] ;  /* 0x0000000e0e157981 */ /* 0x000ee8000c1e1500 */
[----:B------:R-:W4:Y:S04]  /*b380*/  LDG.E.U16 R22, desc[UR14][R12.64+0x2] ;  /* 0x0000020e0c167981 */ /* 0x000f28000c1e1500 */
[----:B------:R-:W4:Y:S04]  /*b390*/  LDG.E.U16 R14, desc[UR14][R14.64+0x2] ;  /* 0x0000020e0e0e7981 */ /* 0x000f28000c1e1500 */
[----:B------:R3:W4:Y:S01]  /*b3a0*/  LDG.E.U16 R15, desc[UR14][R12.64] ;  /* 0x0000000e0c0f7981 */ /* 0x000722000c1e1500 */
[----:B------:R-:W-:-:S13]  /*b3b0*/  FSETP.GTU.FTZ.AND P1, PT, R24, RZ, PT ;  /* 0x000000ff1800720b */ /* 0x000fda0003f3c000 */
[----:B------:R-:W-:-:S05]  /*b3c0*/  VOTEU.ANY UP0, P1 ;  /* 0x0000000000ff7886 */ /* 0x000fca0000800100 */
[----:B------:R-:W0:Y:S01]  /*b3d0*/  @UP0 LDCU UR6, c[0x0][0x3a8] ;  /* 0x00007500ff0607ac */ /* 0x000e220008000800 */
[----:B------:R-:W-:-:S13]  /*b3e0*/  PLOP3.LUT P1, PT, PT, PT, UP0, 0x80, 0x8 ;  /* 0x000000000008781c */ /* 0x000fda0003f2f008 */
[----:B0-----:R-:W-:-:S06]  /*b3f0*/  @P1 FADD.FTZ R24, R24, UR6 ;  /* 0x0000000618181e21 */ /* 0x001fcc0008010000 */
[----:B------:R-:W0:Y:S01]  /*b400*/  @P1 MUFU.RSQ R24, R24 ;  /* 0x0000001800181308 */ /* 0x000e220000001400 */
[----:B--2---:R-:W-:Y:S01]  /*b410*/  UISETP.NE.AND UP1, UPT, UR10, URZ, UPT ;  /* 0x000000ff0a00728c */ /* 0x004fe2000bf25270 */
[----:B------:R-:W-:Y:S01]  /*b420*/  UMOV UR6, 0x3f800000 ;  /* 0x3f80000000067882 */ /* 0x000fe20000000000 */
[----:B0-----:R-:W-:-:S13]  /*b430*/  @P1 R2UR UR7, R24 ;  /* 0x00000000180712ca */ /* 0x001fda00000e0000 */
[----:B------:R-:W-:Y:S01]  /*b440*/  @UP0 UMOV UR6, UR7 ;  /* 0x0000000700060c82 */ /* 0x000fe20008000000 */
[----:B---3--:R-:W-:Y:S02]  /*b450*/  IMAD.U32 R12, R21, 0x10000, RZ ;  /* 0x00010000150c7824 */ /* 0x008fe400078e00ff */
[----:B----4-:R-:W-:Y:S01]  /*b460*/  IMAD.U32 R22, R22, 0x10000, RZ ;  /* 0x0001000016167824 */ /* 0x010fe200078e00ff */
[----:B------:R-:W-:Y:S02]  /*b470*/  SHF.L.U32 R13, R14, 0x10, RZ ;  /* 0x000000100e0d7819 */ /* 0x000fe400000006ff */
[----:B------:R-:W-:Y:S01]  /*b480*/  SHF.L.U32 R21, R15, 0x10, RZ ;  /* 0x000000100f157819 */ /* 0x000fe200000006ff */
[----:B------:R-:W-:Y:S06]  /*b490*/  BRA.U !UP1, `(.L_x_4323) ;  /* 0x00000009092c7547 */ /* 0x000fec000b800000 */
[----:B------:R-:W-:Y:S01]  /*b4a0*/  HFMA2 R23, -RZ, RZ, 0, 0 ;  /* 0x00000000ff177431 */ /* 0x000fe200000001ff */
[----:B------:R-:W0:Y:S01]  /*b4b0*/  LDCU.64 UR16, c[0x0][0x3e0] ;  /* 0x00007c00ff1077ac */ /* 0x000e220008000a00 */
[----:B------:R-:W1:Y:S01]  /*b4c0*/  LDCU.64 UR10, c[0x0][0x380] ;  /* 0x00007000ff0a77ac */ /* 0x000e620008000a00 */
[----:B------:R-:W2:Y:S04]  /*b4d0*/  LDCU.64 UR12, c[0x0][0x3e8] ;  /* 0x00007d00ff0c77ac */ /* 0x000ea80008000a00 */
.L_x_4332:
[----:B012---:R-:W-:-:S05]  /*b4e0*/  LEA R14, R23, UR8, 0x3 ;  /* 0x00000008170e7c11 */ /* 0x007fca000f8e18ff */
[----:B---3-5:R3:W5:Y:S04]  /*b4f0*/  LDL.128 R4, [R14+0x10] ;  /* 0x000010000e047983 */ /* 0x0287680000100c00 */
[----:B------:R3:W5:Y:S01]  /*b500*/  LDL.128 R16, [R14] ;  /* 0x000000000e107983 */ /* 0x0007620000100c00 */
[C---:B------:R-:W-:Y:S01]  /*b510*/  LEA R15, R23.reuse, R2, 0x3 ;  /* 0x00000002170f7211 */ /* 0x040fe200078e18ff */
[----:B------:R-:W-:Y:S01]  /*b520*/  VIADD R23, R23, 0x4 ;  /* 0x0000000417177836 */ /* 0x000fe20000000000 */
[----:B------:R-:W-:Y:S02]  /*b530*/  BSSY.RECONVERGENT B0, `(.L_x_4324) ;  /* 0x000002b000007945 */ /* 0x000fe40003800200 */
[C---:B--2---:R-:W-:Y:S01]  /*b540*/  ISETP.GE.U32.AND P3, PT, R15.reuse, UR12, PT ;  /* 0x0000000c0f007c0c */ /* 0x044fe2000bf66070 */
[----:B------:R-:W-:Y:S01]  /*b550*/  VIADD R0, R15, 0x18 ;  /* 0x000000180f007836 */ /* 0x000fe20000000000 */
[----:B------:R-:W-:-:S02]  /*b560*/  SHF.R.S32.HI R36, RZ, 0x1f, R15 ;  /* 0x0000001fff247819 */ /* 0x000fc4000001140f */
[C---:B------:R-:W-:Y:S02]  /*b570*/  IADD3 R26, PT, PT, R15.reuse, 0x8, RZ ;  /* 0x000000080f1a7810 */ /* 0x040fe40007ffe0ff */
[----:B------:R-:W-:Y:S02]  /*b580*/  ISETP.GE.AND.EX P3, PT, R36, UR13, PT, P3 ;  /* 0x0000000d24007c0c */ /* 0x000fe4000bf66330 */
[----:B------:R-:W-:Y:S02]  /*b590*/  IADD3 R24, PT, PT, R15, 0x10, RZ ;  /* 0x000000100f187810 */ /* 0x000fe40007ffe0ff */
[----:B------:R-:W-:Y:S02]  /*b5a0*/  ISETP.GE.U32.AND P1, PT, R26, UR12, PT ;  /* 0x0000000c1a007c0c */ /* 0x000fe4000bf26070 */
[----:B------:R-:W-:Y:S02]  /*b5b0*/  ISETP.GE.U32.AND P4, PT, R24, UR12, PT ;  /* 0x0000000c18007c0c */ /* 0x000fe4000bf86070 */
[----:B------:R-:W-:-:S02]  /*b5c0*/  ISETP.GE.U32.AND P2, PT, R0, UR12, PT ;  /* 0x0000000c00007c0c */ /* 0x000fc4000bf46070 */
[----:B------:R-:W-:Y:S02]  /*b5d0*/  SHF.R.S32.HI R27, RZ, 0x1f, R26 ;  /* 0x0000001fff1b7819 */ /* 0x000fe4000001141a */
[----:B------:R-:W-:Y:S02]  /*b5e0*/  SHF.R.S32.HI R25, RZ, 0x1f, R24 ;  /* 0x0000001fff197819 */ /* 0x000fe40000011418 */
[----:B------:R-:W-:Y:S02]  /*b5f0*/  SHF.R.S32.HI R20, RZ, 0x1f, R0 ;  /* 0x0000001fff147819 */ /* 0x000fe40000011400 */
[----:B------:R-:W-:Y:S02]  /*b600*/  ISETP.NE.AND P5, PT, R23, 0x40, PT ;  /* 0x000000401700780c */ /* 0x000fe40003fa5270 */
[----:B------:R-:W-:Y:S02]  /*b610*/  ISETP.GE.AND.EX P1, PT, R27, UR13, PT, P1 ;  /* 0x0000000d1b007c0c */ /* 0x000fe4000bf26310 */
[----:B------:R-:W-:-:S02]  /*b620*/  ISETP.GE.AND.EX P4, PT, R25, UR13, PT, P4 ;  /* 0x0000000d19007c0c */ /* 0x000fc4000bf86340 */
[----:B------:R-:W-:Y:S01]  /*b630*/  ISETP.GE.AND.EX P2, PT, R20, UR13, PT, P2 ;  /* 0x0000000d14007c0c */ /* 0x000fe2000bf46320 */
[----:B---3--:R-:W-:-:S12]  /*b640*/  @P3 BRA `(.L_x_4325) ;  /* 0x0000000000643947 */ /* 0x008fd80003800000 */
[----:B-----5:R-:W-:Y:S01]  /*b650*/  FADD.FTZ R16, R16, -UR5 ;  /* 0x8000000510107e21 */ /* 0x020fe20008010000 */
[----:B------:R-:W-:Y:S01]  /*b660*/  FADD.FTZ R17, R17, -UR5 ;  /* 0x8000000511117e21 */ /* 0x000fe20008010000 */
[----:B0-----:R-:W-:Y:S02]  /*b670*/  IMAD R36, R36, UR16, RZ ;  /* 0x0000001024247c24 */ /* 0x001fe4000f8e02ff */
[----:B------:R-:W-:Y:S01]  /*b680*/  FMUL.FTZ R16, R16, UR6 ;  /* 0x0000000610107c20 */ /* 0x000fe20008410000 */
[----:B------:R-:W-:Y:S01]  /*b690*/  FMUL.FTZ R17, R17, UR6 ;  /* 0x0000000611117c20 */ /* 0x000fe20008410000 */
[----:B------:R-:W-:Y:S02]  /*b6a0*/  IMAD R35, R15, UR17, R36 ;  /* 0x000000110f237c24 */ /* 0x000fe4000f8e0224 */
[----:B------:R-:W-:Y:S01]  /*b6b0*/  FFMA.FTZ R28, R12, R16, R21 ;  /* 0x000000100c1c7223 */ /* 0x000fe20000010015 */
[----:B------:R-:W-:Y:S01]  /*b6c0*/  FFMA.FTZ R29, R13, R17, R22 ;  /* 0x000000110d1d7223 */ /* 0x000fe20000010016 */
[----:B------:R-:W-:-:S02]  /*b6d0*/  MOV R16, R8 ;  /* 0x0000000800107202 */ /* 0x000fc40000000f00 */
[----:B------:R-:W-:Y:S01]  /*b6e0*/  FMUL.FTZ R14, R28, -1.4426950216293334961 ;  /* 0xbfb8aa3b1c0e7820 */ /* 0x000fe20000410000 */
[----:B------:R-:W-:Y:S01]  /*b6f0*/  FMUL.FTZ R32, R29, -1.4426950216293334961 ;  /* 0xbfb8aa3b1d207820 */ /* 0x000fe20000410000 */
[----:B------:R-:W-:-:S04]  /*b700*/  MOV R17, R11 ;  /* 0x0000000b00117202 */ /* 0x000fc80000000f00 */
[----:B------:R-:W0:Y:S01]  /*b710*/  MUFU.EX2 R14, R14 ;  /* 0x0000000e000e7308 */ /* 0x000e220000000800 */
[----:B------:R-:W-:-:S03]  /*b720*/  IMAD.WIDE.U32 R16, R15, UR16, R16 ;  /* 0x000000100f107c25 */ /* 0x000fc6000f8e0010 */
[----:B------:R-:W2:Y:S01]  /*b730*/  MUFU.EX2 R32, R32 ;  /* 0x0000002000207308 */ /* 0x000ea20000000800 */
[----:B------:R-:W-:Y:S02]  /*b740*/  IMAD.IADD R15, R17, 0x1, R35 ;  /* 0x00000001110f7824 */ /* 0x000fe400078e0223 */
[----:B0-----:R-:W-:Y:S01]  /*b750*/  FADD.FTZ R30, R14, 1 ;  /* 0x3f8000000e1e7421 */ /* 0x001fe20000010000 */
[----:B-1----:R-:W-:Y:S01]  /*b760*/  LEA R14, P3, R16, UR10, 0x2 ;  /* 0x0000000a100e7c11 */ /* 0x002fe2000f8610ff */
[----:B--2---:R-:W-:Y:S02]  /*b770*/  FADD.FTZ R33, R32, 1 ;  /* 0x3f80000020217421 */ /* 0x004fe40000010000 */
[----:B------:R-:W0:Y:S01]  /*b780*/  MUFU.RCP R31, R30 ;  /* 0x0000001e001f7308 */ /* 0x000e220000001000 */
[----:B------:R-:W-:-:S07]  /*b790*/  LEA.HI.X R15, R16, UR11, R15, 0x2, P3 ;  /* 0x0000000b100f7c11 */ /* 0x000fce00098f140f */
[----:B------:R-:W1:Y:S01]  /*b7a0*/  MUFU.RCP R34, R33 ;  /* 0x0000002100227308 */ /* 0x000e620000001000 */
[----:B0-----:R-:W-:Y:S01]  /*b7b0*/  FMUL.FTZ R16, R28, R31 ;  /* 0x0000001f1c107220 */ /* 0x001fe20000410000 */
[----:B-1----:R-:W-:-:S05]  /*b7c0*/  FMUL.FTZ R17, R29, R34 ;  /* 0x000000221d117220 */ /* 0x002fca0000410000 */
[----:B------:R2:W-:Y:S02]  /*b7d0*/  STG.E.64 desc[UR14][R14.64], R16 ;  /* 0x000000100e007986 */ /* 0x0005e4000c101b0e */
.L_x_4325:
[----:B01----:R-:W-:Y:S05]  /*b7e0*/  BSYNC.RECONVERGENT B0 ;  /* 0x0000000000007941 */ /* 0x003fea0003800200 */
.L_x_4324:
[----:B------:R-:W-:Y:S04]  /*b7f0*/  BSSY.RECONVERGENT B0, `(.L_x_4326) ;  /* 0x000001b000007945 */ /* 0x000fe80003800200 */
[----:B------:R-:W-:Y:S05]  /*b800*/  @P1 BRA `(.L_x_4327) ;  /* 0x0000000000641947 */ /* 0x000fea0003800000 */
[----:B-----5:R-:W-:Y:S01]  /*b810*/  FADD.FTZ R18, R18, -UR5 ;  /* 0x8000000512127e21 */ /* 0x020fe20008010000 */
[----:B------:R-:W-:Y:S01]  /*b820*/  FADD.FTZ R19, R19, -UR5 ;  /* 0x8000000513137e21 */ /* 0x000fe20008010000 */
[----:B------:R-:W-:Y:S01]  /*b830*/  IMAD R27, R27, UR16, RZ ;  /* 0x000000101b1b7c24 */ /* 0x000fe2000f8e02ff */
[----:B--2---:R-:W-:Y:S01]  /*b840*/  MOV R15, R11 ;  /* 0x0000000b000f7202 */ /* 0x004fe20000000f00 */
[----:B------:R-:W-:Y:S01]  /*b850*/  FMUL.FTZ R18, R18, UR6 ;  /* 0x0000000612127c20 */ /* 0x000fe20008410000 */
[----:B------:R-:W-:Y:S01]  /*b860*/  FMUL.FTZ R19, R19, UR6 ;  /* 0x0000000613137c20 */ /* 0x000fe20008410000 */
[----:B------:R-:W-:Y:S02]  /*b870*/  IMAD R29, R26, UR17, R27 ;  /* 0x000000111a1d7c24 */ /* 0x000fe4000f8e021b */
[----:B------:R-:W-:Y:S01]  /*b880*/  FFMA.FTZ R31, R12, R18, R21 ;  /* 0x000000120c1f7223 */ /* 0x000fe20000010015 */
[----:B------:R-:W-:-:S03]  /*b890*/  FFMA.FTZ R30, R13, R19, R22 ;  /* 0x000000130d1e7223 */ /* 0x000fc60000010016 */
[----:B------:R-:W-:Y:S01]  /*b8a0*/  FMUL.FTZ R14, R31, -1.4426950216293334961 ;  /* 0xbfb8aa3b1f0e7820 */ /* 0x000fe20000410000 */
[----:B------:R-:W-:-:S05]  /*b8b0*/  FMUL.FTZ R17, R30, -1.4426950216293334961 ;  /* 0xbfb8aa3b1e117820 */ /* 0x000fca0000410000 */
[----:B------:R-:W0:Y:S04]  /*b8c0*/  MUFU.EX2 R14, R14 ;  /* 0x0000000e000e7308 */ /* 0x000e280000000800 */
[----:B------:R-:W1:Y:S01]  /*b8d0*/  MUFU.EX2 R17, R17 ;  /* 0x0000001100117308 */ /* 0x000e620000000800 */
[----:B0-----:R-:W-:Y:S01]  /*b8e0*/  FADD.FTZ R16, R14, 1 ;  /* 0x3f8000000e107421 */ /* 0x001fe20000010000 */
[----:B------:R-:W-:Y:S01]  /*b8f0*/  MOV R14, R8 ;  /* 0x00000008000e7202 */ /* 0x000fe20000000f00 */
[----:B-1----:R-:W-:-:S04]  /*b900*/  FADD.FTZ R28, R17, 1 ;  /* 0x3f800000111c7421 */ /* 0x002fc80000010000 */
[----:B------:R-:W0:Y:S01]  /*b910*/  MUFU.RCP R16, R16 ;  /* 0x0000001000107308 */ /* 0x000e220000001000 */
[----:B------:R-:W-:-:S04]  /*b920*/  IMAD.WIDE.U32 R26, R26, UR16, R14 ;  /* 0x000000101a1a7c25 */ /* 0x000fc8000f8e000e */
[----:B------:R-:W-:Y:S01]  /*b930*/  IMAD.IADD R15, R27, 0x1, R29 ;  /* 0x000000011b0f7824 */ /* 0x000fe200078e021d */
[C---:B------:R-:W-:Y:S02]  /*b940*/  LEA R14, P1, R26.reuse, UR10, 0x2 ;  /* 0x0000000a1a0e7c11 */ /* 0x040fe4000f8210ff */
[----:B------:R-:W1:Y:S02]  /*b950*/  MUFU.RCP R19, R28 ;  /* 0x0000001c00137308 */ /* 0x000e640000001000 */
[----:B------:R-:W-:Y:S01]  /*b960*/  LEA.HI.X R15, R26, UR11, R15, 0x2, P1 ;  /* 0x0000000b1a0f7c11 */ /* 0x000fe200088f140f */
[----:B0-----:R-:W-:Y:S01]  /*b970*/  FMUL.FTZ R18, R31, R16 ;  /* 0x000000101f127220 */ /* 0x001fe20000410000 */
[----:B-1----:R-:W-:-:S05]  /*b980*/  FMUL.FTZ R19, R30, R19 ;  /* 0x000000131e137220 */ /* 0x002fca0000410000 */
[----:B------:R0:W-:Y:S02]  /*b990*/  STG.E.64 desc[UR14][R14.64], R18 ;  /* 0x000000120e007986 */ /* 0x0001e4000c101b0e */
.L_x_4327:
[----:B------:R-:W-:Y:S05]  /*b9a0*/  BSYNC.RECONVERGENT B0 ;  /* 0x0000000000007941 */ /* 0x000fea0003800200 */
.L_x_4326:
[----:B------:R-:W-:Y:S04]  /*b9b0*/  BSSY.RECONVERGENT B0, `(.L_x_4328) ;  /* 0x000001b000007945 */ /* 0x000fe80003800200 */
[----:B------:R-:W-:Y:S05]  /*b9c0*/  @P4 BRA `(.L_x_4329) ;  /* 0x0000000000644947 */ /* 0x000fea0003800000 */
[----:B-----5:R-:W-:Y:S01]  /*b9d0*/  FADD.FTZ R4, R4, -UR5 ;  /* 0x8000000504047e21 */ /* 0x020fe20008010000 */
[----:B------:R-:W-:Y:S01]  /*b9e0*/  FADD.FTZ R5, R5, -UR5 ;  /* 0x8000000505057e21 */ /* 0x000fe20008010000 */
[----:B------:R-:W-:Y:S02]  /*b9f0*/  IMAD R25, R25, UR16, RZ ;  /* 0x0000001019197c24 */ /* 0x000fe4000f8e02ff */
[----:B------:R-:W-:Y:S01]  /*ba00*/  FMUL.FTZ R4, R4, UR6 ;  /* 0x0000000604047c20 */ /* 0x000fe20008410000 */
[----:B------:R-:W-:Y:S01]  /*ba10*/  FMUL.FTZ R5, R5, UR6 ;  /* 0x0000000605057c20 */ /* 0x000fe20008410000 */
[----:B------:R-:W-:Y:S02]  /*ba20*/  IMAD R25, R24, UR17, R25 ;  /* 0x0000001118197c24 */ /* 0x000fe4000f8e0219 */
[----:B0-----:R-:W-:Y:S01]  /*ba30*/  FFMA.FTZ R19, R12, R4, R21 ;  /* 0x000000040c137223 */ /* 0x001fe20000010015 */
[----:B------:R-:W-:Y:S01]  /*ba40*/  FFMA.FTZ R27, R13, R5, R22 ;  /* 0x000000050d1b7223 */ /* 0x000fe20000010016 */
[----:B------:R-:W-:-:S02]  /*ba50*/  MOV R4, R8 ;  /* 0x0000000800047202 */ /* 0x000fc40000000f00 */
[----:B--2---:R-:W-:Y:S01]  /*ba60*/  FMUL.FTZ R14, R19, -1.4426950216293334961 ;  /* 0xbfb8aa3b130e7820 */ /* 0x004fe20000410000 */
[----:B------:R-:W-:Y:S01]  /*ba70*/  FMUL.FTZ R17, R27, -1.4426950216293334961 ;  /* 0xbfb8aa3b1b117820 */ /* 0x000fe20000410000 */
[----:B------:R-:W-:-:S04]  /*ba80*/  MOV R5, R11 ;  /* 0x0000000b00057202 */ /* 0x000fc80000000f00 */
[----:B------:R-:W0:Y:S01]  /*ba90*/  MUFU.EX2 R14, R14 ;  /* 0x0000000e000e7308 */ /* 0x000e220000000800 */
[----:B------:R-:W-:-:S03]  /*baa0*/  IMAD.WIDE.U32 R4, R24, UR16, R4 ;  /* 0x0000001018047c25 */ /* 0x000fc6000f8e0004 */
[----:B------:R-:W1:Y:S01]  /*bab0*/  MUFU.EX2 R17, R17 ;  /* 0x0000001100117308 */ /* 0x000e620000000800 */
[----:B------:R-:W-:Y:S02]  /*bac0*/  IMAD.IADD R5, R5, 0x1, R25 ;  /* 0x0000000105057824 */ /* 0x000fe400078e0219 */
        /* <DEDUP_REMOVED lines=9> */
.L_x_4329:
[----:B------:R-:W-:Y:S05]  /*bb60*/  BSYNC.RECONVERGENT B0 ;  /* 0x0000000000007941 */ /* 0x000fea0003800200 */
.L_x_4328:
[----:B------:R-:W-:Y:S04]  /*bb70*/  BSSY.RECONVERGENT B0, `(.L_x_4330) ;  /* 0x000001b000007945 */ /* 0x000fe80003800200 */
[----:B------:R-:W-:Y:S05]  /*bb80*/  @P2 BRA `(.L_x_4331) ;  /* 0x0000000000642947 */ /* 0x000fea0003800000 */
[----:B-----5:R-:W-:Y:S01]  /*bb90*/  FADD.FTZ R6, R6, -UR5 ;  /* 0x8000000506067e21 */ /* 0x020fe20008010000 */
[----:B------:R-:W-:Y:S01]  /*bba0*/  FADD.FTZ R7, R7, -UR5 ;  /* 0x8000000507077e21 */ /* 0x000fe20008010000 */
[----:B-1----:R-:W-:Y:S02]  /*bbb0*/  MOV R4, R8 ;  /* 0x0000000800047202 */ /* 0x002fe40000000f00 */
[----:B------:R-:W-:Y:S01]  /*bbc0*/  FMUL.FTZ R6, R6, UR6 ;  /* 0x0000000606067c20 */ /* 0x000fe20008410000 */
[----:B------:R-:W-:Y:S01]  /*bbd0*/  FMUL.FTZ R7, R7, UR6 ;  /* 0x0000000607077c20 */ /* 0x000fe20008410000 */
[----:B------:R-:W-:Y:S02]  /*bbe0*/  MOV R5, R11 ;  /* 0x0000000b00057202 */ /* 0x000fe40000000f00 */
[----:B--2---:R-:W-:Y:S01]  /*bbf0*/  FFMA.FTZ R17, R12, R6, R21 ;  /* 0x000000060c117223 */ /* 0x004fe20000010015 */
[----:B0-----:R-:W-:Y:S01]  /*bc00*/  FFMA.FTZ R19, R13, R7, R22 ;  /* 0x000000070d137223 */ /* 0x001fe20000010016 */
[----:B------:R-:W-:-:S02]  /*bc10*/  IMAD R7, R20, UR16, RZ ;  /* 0x0000001014077c24 */ /* 0x000fc4000f8e02ff */
[----:B------:R-:W-:Y:S01]  /*bc20*/  FMUL.FTZ R6, R17, -1.4426950216293334961 ;  /* 0xbfb8aa3b11067820 */ /* 0x000fe20000410000 */
[----:B------:R-:W-:Y:S01]  /*bc30*/  FMUL.FTZ R15, R19, -1.4426950216293334961 ;  /* 0xbfb8aa3b130f7820 */ /* 0x000fe20000410000 */
[C---:B------:R-:W-:Y:S02]  /*bc40*/  IMAD R7, R0.reuse, UR17, R7 ;  /* 0x0000001100077c24 */ /* 0x040fe4000f8e0207 */
[----:B------:R-:W-:Y:S02]  /*bc50*/  IMAD.WIDE.U32 R4, R0, UR16, R4 ;  /* 0x0000001000047c25 */ /* 0x000fe4000f8e0004 */
[----:B------:R-:W0:Y:S02]  /*bc60*/  MUFU.EX2 R6, R6 ;  /* 0x0000000600067308 */ /* 0x000e240000000800 */
[----:B------:R-:W-:Y:S02]  /*bc70*/  IMAD.IADD R5, R5, 0x1, R7 ;  /* 0x0000000105057824 */ /* 0x000fe400078e0207 */
        /* <DEDUP_REMOVED lines=10> */
.L_x_4331:
[----:B------:R-:W-:Y:S05]  /*bd20*/  BSYNC.RECONVERGENT B0 ;  /* 0x0000000000007941 */ /* 0x000fea0003800200 */
.L_x_4330:
[----:B------:R-:W-:Y:S05]  /*bd30*/  @P5 BRA `(.L_x_4332) ;  /* 0xfffffff400e85947 */ /* 0x000fea000383ffff */
[----:B------:R-:W-:Y:S05]  /*bd40*/  BRA `(.L_x_4333) ;  /* 0x00000064009c7947 */ /* 0x000fea0003800000 */
.L_x_4323:
        /* <DEDUP_REMOVED lines=14> */
[----:B------:R-:W-:-:S04]  /*be30*/  IMAD R24, R2, UR13, R24 ;  /* 0x0000000d02187c24 */ /* 0x000fc8000f8e0218 */
[----:B------:R-:W-:Y:S01]  /*be40*/  IMAD.IADD R15, R15, 0x1, R24 ;  /* 0x000000010f0f7824 */ /* 0x000fe200078e0218 */
[----:B-1----:R-:W-:-:S04]  /*be50*/  LEA R24, P1, R14, UR16, 0x2 ;  /* 0x000000100e187c11 */ /* 0x002fc8000f8210ff */
[----:B------:R-:W-:Y:S01]  /*be60*/  LEA.HI.X R25, R14, UR17, R15, 0x2, P1 ;  /* 0x000000110e197c11 */ /* 0x000fe200088f140f */
[----:B------:R-:W-:Y:S01]  /*be70*/  FMUL.FTZ R14, R20, UR6 ;  /* 0x00000006140e7c20 */ /* 0x000fe20008410000 */
[----:B------:R-:W-:-:S03]  /*be80*/  FMUL.FTZ R15, R17, UR6 ;  /* 0x00000006110f7c20 */ /* 0x000fc60008410000 */
[----:B------:R-:W-:Y:S01]  /*be90*/  FFMA.FTZ R14, R12, R14, R21 ;  /* 0x0000000e0c0e7223 */ /* 0x000fe20000010015 */
[----:B------:R-:W-:-:S05]  /*bea0*/  FFMA.FTZ R15, R13, R15, R22 ;  /* 0x0000000f0d0f7223 */ /* 0x000fca0000010016 */
[----:B------:R0:W-:Y:S02]  /*beb0*/  STG.E.64 desc[UR14][R24.64], R14 ;  /* 0x0000000e18007986 */ /* 0x0001e4000c101b0e */
.L_x_4335:
[----:B------:R-:W-:Y:S05]  /*bec0*/  BSYNC.RECONVERGENT B0 ;  /* 0x0000000000007941 */ /* 0x000fea0003800200 */
.L_x_4334:
[----:B------:R-:W-:Y:S01]  /*bed0*/  IADD3 R20, PT, PT, R2, 0x8, RZ ;  /* 0x0000000802147810 */ /* 0x000fe20007ffe0ff */
[----:B------:R-:W-:Y:S03]  /*bee0*/  BSSY.RECONVERGENT B0, `(.L_x_4336) ;  /* 0x0000018000007945 */ /* 0x000fe60003800200 */
[----:B------:R-:W-:Y:S02]  /*bef0*/  ISETP.GE.U32.AND P1, PT, R20, UR10, PT ;  /* 0x0000000a14007c0c */ /* 0x000fe4000bf26070 */
[----:B0-----:R-:W-:-:S04]  /*bf00*/  SHF.R.S32.HI R14, RZ, 0x1f, R20 ;  /* 0x0000001fff0e7819 */ /* 0x001fc80000011414 */
[----:B------:R-:W-:-:S13]  /*bf10*/  ISETP.GE.AND.EX P1, PT, R14, UR11, PT, P1 ;  /* 0x0000000b0e007c0c */ /* 0x000fda000bf26310 */
[----:B------:R-:W-:Y:S05]  /*bf20*/  @P1 BRA `(.L_x_4337) ;  /* 0x00000000004c1947 */ /* 0x000fea0003800000 */
        /* <DEDUP_REMOVED lines=16> */
[----:B------:R-:W-:Y:S01]  /*c030*/  FFMA.FTZ R14, R12, R14, R21 ;  /* 0x0000000e0c0e7223 */ /* 0x000fe20000010015 */
[----:B------:R-:W-:-:S05]  /*c040*/  FFMA.FTZ R15, R13, R15, R22 ;  /* 0x0000000f0d0f7223 */ /* 0x000fca0000010016 */
[----:B------:R0:W-:Y:S02]  /*c050*/  STG.E.64 desc[UR14][R24.64], R14 ;  /* 0x0000000e18007986 */ /* 0x0001e4000c101b0e */
.L_x_4337:
[----:B------:R-:W-:Y:S05]  /*c060*/  BSYNC.RECONVERGENT B0 ;  /* 0x0000000000007941 */ /* 0x000fea0003800200 */
.L_x_4336:
        /* <DEDUP_REMOVED lines=25> */
.L_x_4339:
[----:B------:R-:W-:Y:S05]  /*c200*/  BSYNC.RECONVERGENT B0 ;  /* 0x0000000000007941 */ /* 0x000fea0003800200 */
.L_x_4338:
[----:B------:R-:W-:Y:S01]  /*c210*/  VIADD R20, R2, 0x18 ;  /* 0x0000001802147836 */ /* 0x000fe20000000000 */
[----:B------:R-:W-:Y:S04]  /*c220*/  BSSY.RECONVERGENT B0, `(.L_x_4340) ;  /* 0x0000018000007945 */ /* 0x000fe80003800200 */
        /* <DEDUP_REMOVED lines=23> */
.L_x_4341:
[----:B------:R-:W-:Y:S05]  /*c3a0*/  BSYNC.RECONVERGENT B0 ;  /* 0x0000000000007941 */ /* 0x000fea0003800200 */
.L_x_4340:
        /* <DEDUP_REMOVED lines=25> */
.L_x_4343:
[----:B------:R-:W-:Y:S05]  /*c540*/  BSYNC.RECONVERGENT B0 ;  /* 0x0000000000007941 */ /* 0x000fea0003800200 */
.L_x_4342:
        /* <DEDUP_REMOVED lines=25> */
.L_x_4345:
[----:B------:R-:W-:Y:S05]  /*c6e0*/  BSYNC.RECONVERGENT B0 ;  /* 0x0000000000007941 */ /* 0x000fea0003800200 */
.L_x_4344:
        /* <DEDUP_REMOVED lines=25> */
.L_x_4347:
[----:B------:R-:W-:Y:S05]  /*c880*/  BSYNC.RECONVERGENT B0 ;  /* 0x0000000000007941 */ /* 0x000fea0003800200 */
.L_x_4346:
[C---:B0-----:R-:W-:Y:S01]  /*c890*/  IADD3 R25, PT, PT, R2.reuse, 0x38, RZ ;  /* 0x0000003802197810 */ /* 0x041fe20007ffe0ff */
[----:B------:R-:W-:Y:S01]  /*c8a0*/  BSSY.RECONVERGENT B0, `(.L_x_4348) ;  /* 0x000001c000007945 */ /* 0x000fe20003800200 */
[----:B------:R-:W-:Y:S02]  /*c8b0*/  IADD3 R17, PT, PT, R2, 0x40, RZ ;  /* 0x0000004002117810 */ /* 0x000fe40007ffe0ff */
        /* <DEDUP_REMOVED lines=26> */
.L_x_4349:
[----:B------:R-:W-:Y:S05]  /*ca60*/  BSYNC.RECONVERGENT B0 ;  /* 0x0000000000007941 */ /* 0x000fea0003800200 */
.L_x_4348:
[----:B------:R-:W-:Y:S01]  /*ca70*/  BSSY.RECONVERGENT B0, `(.L_x_4350) ;  /* 0x0000016000007945 */ /* 0x000fe20003800200 */
[C---:B------:R-:W-:Y:S01]  /*ca80*/  VIADD R26, R2.reuse, 0x48 ;  /* 0x00000048021a7836 */ /* 0x040fe20000000000 */
[----:B------:R-:W-:Y:S02]  /*ca90*/  IADD3 R28, PT, PT, R2, 0x50, RZ ;  /* 0x00000050021c7810 */ /* 0x000fe40007ffe0ff */
        /* <DEDUP_REMOVED lines=9> */
[----:B------:R-:W-:Y:S01]  /*cb30*/  IMAD R20, R17, UR13, R20 ;  /* 0x0000000d11147c24 */ /* 0x000fe2000f8e0214 */
[----:B0-----:R-:W-:-:S04]  /*cb40*/  LEA R24, P1, R14, UR16, 0x2 ;  /* 0x000000100e187c11 */ /* 0x001fc8000f8210ff */
[----:B------:R-:W-:Y:S01]  /*cb50*/  IADD3 R20, PT, PT, R15, R20, RZ ;  /* 0x000000140f147210 */ /* 0x000fe20007ffe0ff */
[----:B------:R-:W-:-:S03]  /*cb60*/  FMUL.FTZ R15, R33, UR6 ;  /* 0x00000006210f7c20 */ /* 0x000fc60008410000 */
[----:B------:R-:W-:Y:S01]  /*cb70*/  LEA.HI.X R25, R14, UR17, R20, 0x2, P1 ;  /* 0x000000110e197c11 */ /* 0x000fe200088f1414 */
[----:B------:R-:W-:Y:S01]  /*cb80*/  FFMA.FTZ R15, R13, R15, R22 ;  /* 0x0000000f0d0f7223 */ /* 0x000fe20000010016 */
[----:B--2---:R-:W-:-:S04]  /*cb90*/  FADD.FTZ R14, R27, -UR5 ;  /* 0x800000051b0e7e21 */ /* 0x004fc80008010000 */
[----:B------:R-:W-:-:S04]  /*cba0*/  FMUL.FTZ R14, R14, UR6 ;  /* 0x000000060e0e7c20 */ /* 0x000fc80008410000 */
[----:B------:R-:W-:-:S05]  /*cbb0*/  FFMA.FTZ R14, R12, R14, R21 ;  /* 0x0000000e0c0e7223 */ /* 0x000fca0000010015 */
[----:B------:R1:W-:Y:S02]  /*cbc0*/  STG.E.64 desc[UR14][R24.64], R14 ;  /* 0x0000000e18007986 */ /* 0x0003e4000c101b0e */
.L_x_4351:
[----:B------:R-:W-:Y:S05]  /*cbd0*/  BSYNC.RECONVERGENT B0 ;  /* 0x0000000000007941 */ /* 0x000fea0003800200 */
.L_x_4350:
[----:B------:R-:W-:Y:S01]  /*cbe0*/  ISETP.GE.U32.AND P4, PT, R26, UR10, PT ;  /* 0x0000000a1a007c0c */ /* 0x000fe2000bf86070 */
[C---:B01----:R-:W-:Y:S01]  /*cbf0*/  VIADD R14, R2.reuse, 0x60 ;  /* 0x00000060020e7836 */ /* 0x043fe20000000000 */
[----:B------:R-:W-:Y:S01]  /*cc00*/  SHF.R.S32.HI R24, RZ, 0x1f, R26 ;  /* 0x0000001fff187819 */ /* 0x000fe2000001141a */
        /* <DEDUP_REMOVED lines=18> */
[----:B------:R-:W0:Y:S01]  /*cd30*/  LDCU.64 UR12, c[0x0][0x3e0] ;  /* 0x00007c00ff0c77ac */ /* 0x000e220008000a00 */
[----:B------:R-:W-:Y:S02]  /*cd40*/  IMAD.MOV.U32 R25, RZ, RZ, R11 ;  /* 0x000000ffff197224 */ /* 0x000fe400078e000b */
[----:B------:R-:W-:Y:S01]  /*cd50*/  FADD.FTZ R32, R32, -UR5 ;  /* 0x8000000520207e21 */ /* 0x000fe20008010000 */
[----:B------:R-:W1:Y:S01]  /*cd60*/  LDCU.64 UR16, c[0x0][0x380] ;  /* 0x00007000ff1077ac */ /* 0x000e620008000a00 */
        /* <DEDUP_REMOVED lines=9> */
[----:B--2---:R-:W-:-:S04]  /*ce00*/  FADD.FTZ R24, R33, -UR5 ;  /* 0x8000000521187e21 */ /* 0x004fc80008010000 */
[----:B------:R-:W-:-:S04]  /*ce10*/  FMUL.FTZ R24, R24, UR6 ;  /* 0x0000000618187c20 */ /* 0x000fc80008410000 */
[----:B------:R-:W-:-:S05]  /*ce20*/  FFMA.FTZ R24, R12, R24, R21 ;  /* 0x000000180c187223 */ /* 0x000fca0000010015 */
[----:B------:R0:W-:Y:S02]  /*ce30*/  STG.E.64 desc[UR14][R26.64], R24 ;  /* 0x000000181a007986 */ /* 0x0001e4000c101b0e */
.L_x_4353:
[----:B------:R-:W-:Y:S05]  /*ce40*/  BSYNC.RECONVERGENT B0 ;  /* 0x0000000000007941 */ /* 0x000fea0003800200 */
.L_x_4352:
[----:B------:R-:W-:Y:S04]  /*ce50*/  BSSY.RECONVERGENT B0, `(.L_x_4354) ;  /* 0x0000013000007945 */ /* 0x000fe80003800200 */
[----:B------:R-:W-:Y:S05]  /*ce60*/  @P1 BRA `(.L_x_4355) ;  /* 0x0000000000441947 */ /* 0x000fea0003800000 */
[----:B------:R-:W1:Y:S01]  /*ce70*/  LDCU.64 UR12, c[0x0][0x3e0] ;  /* 0x00007c00ff0c77ac */ /* 0x000e620008000a00 */
[----:B0-----:R-:W-:Y:S01]  /*ce80*/  MOV R26, R8 ;  /* 0x00000008001a7202 */ /* 0x001fe20000000f00 */
[----:B------:R-:W-:Y:S02]  /*ce90*/  IMAD.MOV.U32 R27, RZ, RZ, R11 ;  /* 0x000000ffff1b7224 */ /* 0x000fe400078e000b */
[----:B------:R-:W-:Y:S01]  /*cea0*/  FADD.FTZ R36, R36, -UR5 ;  /* 0x8000000524247e21 */ /* 0x000fe20008010000 */
[----:B------:R-:W0:Y:S01]  /*ceb0*/  LDCU.64 UR16, c[0x0][0x380] ;  /* 0x00007000ff1077ac */ /* 0x000e220008000a00 */
[----:B------:R-:W-:Y:S01]  /*cec0*/  FADD.FTZ R34, R34, -UR5 ;  /* 0x8000000522227e21 */ /* 0x000fe20008010000 */
[----:B-1----:R-:W-:Y:S02]  /*ced0*/  IMAD R24, R31, UR12, RZ ;  /* 0x0000000c1f187c24 */ /* 0x002fe4000f8e02ff */
[----:B------:R-:W-:-:S04]  /*cee0*/  IMAD.WIDE.U32 R26, R28, UR12, R26 ;  /* 0x0000000c1c1a7c25 */ /* 0x000fc8000f8e001a */
[----:B------:R-:W-:-:S05]  /*cef0*/  IMAD R24, R28, UR13, R24 ;  /* 0x0000000d1c187c24 */ /* 0x000fca000f8e0218 */
[----:B------:R-:W-:Y:S01]  /*cf00*/  IADD3 R25, PT, PT, R27, R24, RZ ;  /* 0x000000181b197210 */ /* 0x000fe20007ffe0ff */
[----:B------:R-:W-:Y:S01]  /*cf10*/  FMUL.FTZ R27, R34, UR6 ;  /* 0x00000006221b7c20 */ /* 0x000fe20008410000 */
[----:B0-----:R-:W-:-:S03]  /*cf20*/  LEA R24, P1, R26, UR16, 0x2 ;  /* 0x000000101a187c11 */ /* 0x001fc6000f8210ff */
[----:B------:R-:W-:Y:S01]  /*cf30*/  FFMA.FTZ R27, R13, R27, R22 ;  /* 0x0000001b0d1b7223 */ /* 0x000fe20000010016 */
[----:B------:R-:W-:Y:S01]  /*cf40*/  LEA.HI.X R25, R26, UR17, R25, 0x2, P1 ;  /* 0x000000111a197c11 */ /* 0x000fe200088f1419 */
[----:B------:R-:W-:-:S04]  /*cf50*/  FMUL.FTZ R26, R36, UR6 ;  /* 0x00000006241a7c20 */ /* 0x000fc80008410000 */
[----:B------:R-:W-:-:S05]  /*cf60*/  FFMA.FTZ R26, R12, R26, R21 ;  /* 0x0000001a0c1a7223 */ /* 0x000fca0000010015 */
[----:B------:R1:W-:Y:S02]  /*cf70*/  STG.E.64 desc[UR14][R24.64], R26 ;  /* 0x0000001a18007986 */ /* 0x0003e4000c101b0e */
.L_x_4355:
[----:B------:R-:W-:Y:S05]  /*cf80*/  BSYNC.RECONVERGENT B0 ;  /* 0x0000000000007941 */ /* 0x000fea0003800200 */
.L_x_4354:
[----:B------:R-:W-:Y:S01]  /*cf90*/  BSSY.RECONVERGENT B0, `(.L_x_4356) ;  /* 0x0000016000007945 */ /* 0x000fe20003800200 */
[C---:B------:R-:W-:Y:S01]  /*cfa0*/  IADD3 R31, PT, PT, R2.reuse, 0x70, RZ ;  /* 0x00000070021f7810 */ /* 0x040fe20007ffe0ff */
[----:B------:R-:W-:Y:S02]  /*cfb0*/  VIADD R28, R2, 0x78 ;  /* 0x00000078021c7836 */ /* 0x000fe40000000000 */
[----:B------:R-:W-:Y:S05]  /*cfc0*/  @P5 BRA `(.L_x_4357) ;  /* 0x0000000000485947 */ /* 0x000fea0003800000 */
[----:B------:R-:W2:Y:S01]  /*cfd0*/  LDL.LU R32, [R1+0x3c4] ;  /* 0x0003c40001207983 */ /* 0x000ea20000300800 */
[----:B------:R-:W3:Y:S01]  /*cfe0*/  LDCU.64 UR12, c[0x0][0x3e0] ;  /* 0x00007c00ff0c77ac */ /* 0x000ee20008000a00 */
[----:B01----:R-:W-:Y:S01]  /*cff0*/  MOV R26, R8 ;  /* 0x00000008001a7202 */ /* 0x003fe20000000f00 */
[----:B------:R-:W-:Y:S01]  /*d000*/  FADD.FTZ R35, R35, -UR5 ;  /* 0x8000000523237e21 */ /* 0x000fe20008010000 */
[----:B------:R-:W-:Y:S01]  /*d010*/  MOV R27, R11 ;  /* 0x0000000b001b7202 */ /* 0x000fe20000000f00 */
[----:B------:R-:W0:Y:S01]  /*d020*/  LDCU.64 UR16, c[0x0][0x380] ;  /* 0x00007000ff1077ac */ /* 0x000e220008000a00 */
[----:B---3--:R-:W-:Y:S02]  /*d030*/  IMAD R24, R30, UR12, RZ ;  /* 0x0000000c1e187c24 */ /* 0x008fe4000f8e02ff */
[----:B------:R-:W-:-:S04]  /*d040*/  IMAD.WIDE.U32 R26, R29, UR12, R26 ;  /* 0x0000000c1d1a7c25 */ /* 0x000fc8000f8e001a */
[----:B------:R-:W-:-:S04]  /*d050*/  IMAD R24, R29, UR13, R24 ;  /* 0x0000000d1d187c24 */ /* 0x000fc8000f8e0218 */
[----:B------:R-:W-:Y:S01]  /*d060*/  IMAD.IADD R25, R27, 0x1, R24 ;  /* 0x000000011b197824 */ /* 0x000fe200078e0218 */
[----:B0-----:R-:W-:Y:S01]  /*d070*/  LEA R24, P1, R26, UR16, 0x2 ;  /* 0x000000101a187c11 */ /* 0x001fe2000f8210ff */
[----:B------:R-:W-:-:S03]  /*d080*/  FMUL.FTZ R27, R35, UR6 ;  /* 0x00000006231b7c20 */ /* 0x000fc60008410000 */
[----:B------:R-:W-:Y:S01]  /*d090*/  LEA.HI.X R25, R26, UR17, R25, 0x2, P1 ;  /* 0x000000111a197c11 */ /* 0x000fe200088f1419 */
[----:B------:R-:W-:Y:S01]  /*d0a0*/  FFMA.FTZ R27, R13, R27, R22 ;  /* 0x0000001b0d1b7223 */ /* 0x000fe20000010016 */
[----:B--2---:R-:W-:-:S04]  /*d0b0*/  FADD.FTZ R26, R32, -UR5 ;  /* 0x80000005201a7e21 */ /* 0x004fc80008010000 */
[----:B------:R-:W-:-:S04]  /*d0c0*/  FMUL.FTZ R26, R26, UR6 ;  /* 0x000000061a1a7c20 */ /* 0x000fc80008410000 */
[----:B------:R-:W-:-:S05]  /*d0d0*/  FFMA.FTZ R26, R12, R26, R21 ;  /* 0x0000001a0c1a7223 */ /* 0x000fca0000010015 */
[----:B------:R2:W-:Y:S02]  /*d0e0*/  STG.E.64 desc[UR14][R24.64], R26 ;  /* 0x0000001a18007986 */ /* 0x0005e4000c101b0e */
.L_x_4357:
[----:B------:R-:W-:Y:S05]  /*d0f0*/  BSYNC.RECONVERGENT B0 ;  /* 0x0000000000007941 */ /* 0x000fea0003800200 */
.L_x_4356:
[----:B------:R-:W-:Y:S04]  /*d100*/  BSSY.RECONVERGENT B0, `(.L_x_4358) ;  /* 0x0000014000007945 */ /* 0x000fe80003800200 */
[----:B------:R-:W-:Y:S05]  /*d110*/  @P2 BRA `(.L_x_4359) ;  /* 0x0000000000482947 */ /* 0x000fea0003800000 */
[----:B------:R-:W3:Y:S01]  /*d120*/  LDL.LU R29, [R1+0x3c8] ;  /* 0x0003c800011d7983 */ /* 0x000ee20000300800 */
[----:B------:R-:W4:Y:S01]  /*d130*/  LDCU.64 UR12, c[0x0][0x3e0] ;  /* 0x00007c00ff0c77ac */ /* 0x000f220008000a00 */
[----:B012---:R-:W-:Y:S01]  /*d140*/  MOV R24, R8 ;  /* 0x0000000800187202 */ /* 0x007fe20000000f00 */
[----:B------:R-:W-:Y:S01]  /*d150*/  FADD.FTZ R23, R23, -UR5 ;  /* 0x8000000517177e21 */ /* 0x000fe20008010000 */
[----:B------:R-:W-:Y:S01]  /*d160*/  MOV R25, R11 ;  /* 0x0000000b00197202 */ /* 0x000fe20000000f00 */
[----:B------:R-:W0:Y:S02]  /*d170*/  LDCU.64 UR16, c[0x0][0x380] ;  /* 0x00007000ff1077ac */ /* 0x000e240008000a00 */
[----:B------:R-:W-:Y:S01]  /*d180*/  FMUL.FTZ R23, R23, UR6 ;  /* 0x0000000617177c20 */ /* 0x000fe20008410000 */
[----:B----4-:R-:W-:Y:S02]  /*d190*/  IMAD R17, R17, UR12, RZ ;  /* 0x0000000c11117c24 */ /* 0x010fe4000f8e02ff */
[----:B------:R-:W-:-:S04]  /*d1a0*/  IMAD.WIDE.U32 R24, R14, UR12, R24 ;  /* 0x0000000c0e187c25 */ /* 0x000fc8000f8e0018 */
[----:B------:R-:W-:Y:S01]  /*d1b0*/  IMAD R17, R14, UR13, R17 ;  /* 0x0000000d0e117c24 */ /* 0x000fe2000f8e0211 */
[----:B0-----:R-:W-:-:S03]  /*d1c0*/  LEA R26, P1, R24, UR16, 0x2 ;  /* 0x00000010181a7c11 */ /* 0x001fc6000f8210ff */
[----:B------:R-:W-:Y:S02]  /*d1d0*/  IMAD.IADD R17, R25, 0x1, R17 ;  /* 0x0000000119117824 */ /* 0x000fe400078e0211 */
[----:B------:R-:W-:-:S03]  /*d1e0*/  FFMA.FTZ R25, R13, R23, R22 ;  /* 0x000000170d197223 */ /* 0x000fc60000010016 */
[----:B------:R-:W-:Y:S01]  /*d1f0*/  LEA.HI.X R27, R24, UR17, R17, 0x2, P1 ;  /* 0x00000011181b7c11 */ /* 0x000fe200088f1411 */
[----:B---3--:R-:W-:-:S04]  /*d200*/  FADD.FTZ R14, R29, -UR5 ;  /* 0x800000051d0e7e21 */ /* 0x008fc80008010000 */
[----:B------:R-:W-:-:S04]  /*d210*/  FMUL.FTZ R14, R14, UR6 ;  /* 0x000000060e0e7c20 */ /* 0x000fc80008410000 */
[----:B------:R-:W-:-:S05]  /*d220*/  FFMA.FTZ R24, R12, R14, R21 ;  /* 0x0000000e0c187223 */ /* 0x000fca0000010015 */
[----:B------:R3:W-:Y:S02]  /*d230*/  STG.E.64 desc[UR14][R26.64], R24 ;  /* 0x000000181a007986 */ /* 0x0007e4000c101b0e */
.L_x_4359:
[----:B------:R-:W-:Y:S05]  /*d240*/  BSYNC.RECONVERGENT B0 ;  /* 0x0000000000007941 */ /* 0x000fea0003800200 */
.L_x_4358:
[----:B------:R-:W-:Y:S04]  /*d250*/  BSSY.RECONVERGENT B0, `(.L_x_4360) ;  /* 0x0000014000007945 */ /* 0x000fe80003800200 */
[----:B------:R-:W-:Y:S05]  /*d260*/  @P3 BRA `(.L_x_4361) ;  /* 0x0000000000483947 */ /* 0x000fea0003800000 */
[----:B------:R-:W4:Y:S01]  /*d270*/  LDL.LU R17, [R1+0x3cc] ;  /* 0x0003cc0001117983 */ /* 0x000f220000300800 */
[----:B------:R-:W5:Y:S01]  /*d280*/  LDCU.64 UR12, c[0x0][0x3e0] ;  /* 0x00007c00ff0c77ac */ /* 0x000f620008000a00 */
[----:B0123--:R-:W-:Y:S01]  /*d290*/  MOV R24, R8 ;  /* 0x0000000800187202 */ /* 0x00ffe20000000f00 */
[----:B------:R-:W-:Y:S01]  /*d2a0*/  FADD.FTZ R16, R16, -UR5 ;  /* 0x8000000510107e21 */ /* 0x000fe20008010000 */
[----:B------:R-:W-:Y:S01]  /*d2b0*/  MOV R25, R11 ;  /* 0x0000000b00197202 */ /* 0x000fe20000000f00 */
[----:B------:R-:W0:Y:S01]  /*d2c0*/  LDCU.64 UR16, c[0x0][0x380] ;  /* 0x00007000ff1077ac */ /* 0x000e220008000a00 */
[----:B-----5:R-:W-:Y:S02]  /*d2d0*/  IMAD R14, R20, UR12, RZ ;  /* 0x0000000c140e7c24 */ /* 0x020fe4000f8e02ff */
[----:B------:R-:W-:Y:S01]  /*d2e0*/  FMUL.FTZ R20, R16, UR6 ;  /* 0x0000000610147c20 */ /* 0x000fe20008410000 */
[----:B------:R-:W-:-:S04]  /*d2f0*/  IMAD.WIDE.U32 R24, R15, UR12, R24 ;  /* 0x0000000c0f187c25 */ /* 0x000fc8000f8e0018 */
[----:B------:R-:W-:-:S04]  /*d300*/  IMAD R14, R15, UR13, R14 ;  /* 0x0000000d0f0e7c24 */ /* 0x000fc8000f8e020e */
[----:B------:R-:W-:Y:S01]  /*d310*/  IMAD.IADD R15, R25, 0x1, R14 ;  /* 0x00000001190f7824 */ /* 0x000fe200078e020e */
[----:B0-----:R-:W-:-:S04]  /*d320*/  LEA R14, P1, R24, UR16, 0x2 ;  /* 0x00000010180e7c11 */ /* 0x001fc8000f8210ff */
[----:B------:R-:W-:Y:S01]  /*d330*/  LEA.HI.X R15, R24, UR17, R15, 0x2, P1 ;  /* 0x00000011180f7c11 */ /* 0x000fe200088f140f */
[----:B----4-:R-:W-:-:S04]  /*d340*/  FADD.FTZ R17, R17, -UR5 ;  /* 0x8000000511117e21 */ /* 0x010fc80008010000 */
[----:B------:R-:W-:-:S04]  /*d350*/  FMUL.FTZ R17, R17, UR6 ;  /* 0x0000000611117c20 */ /* 0x000fc80008410000 */
[----:B------:R-:W-:Y:S01]  /*d360*/  FFMA.FTZ R16, R12, R17, R21 ;  /* 0x000000110c107223 */ /* 0x000fe20000010015 */
[----:B------:R-:W-:-:S05]  /*d370*/  FFMA.FTZ R17, R13, R20, R22 ;  /* 0x000000140d117223 */ /* 0x000fca0000010016 */
[----:B------:R4:W-:Y:S02]  /*d380*/  STG.E.64 desc[UR14][R14.64], R16 ;  /* 0x000000100e007986 */ /* 0x0009e4000c101b0e */
.L_x_4361:
[----:B------:R-:W-:Y:S05]  /*d390*/  BSYNC.RECONVERGENT B0 ;  /* 0x0000000000007941 */ /* 0x000fea0003800200 */
.L_x_4360:
        /* <DEDUP_REMOVED lines=23> */
[----:B------:R-:W0:Y:S01]  /*d510*/  LDCU.64 UR12, c[0x0][0x3e0] ;  /* 0x00007c00ff0c77ac */ /* 0x000e220008000a00 */
[----:B------:R-:W-:Y:S01]  /*d520*/  MOV R25, R11 ;  /* 0x0000000b00197202 */ /* 0x000fe20000000f00 */
[----:B------:R-:W-:Y:S01]  /*d530*/  FADD.FTZ R0, R0, -UR5 ;  /* 0x8000000500007e21 */ /* 0x000fe20008010000 */
[----:B------:R-:W1:Y:S03]  /*d540*/  LDCU.64 UR16, c[0x0][0x380] ;  /* 0x00007000ff1077ac */ /* 0x000e660008000a00 */
[----:B------:R-:W-:Y:S01]  /*d550*/  FMUL.FTZ R0, R0, UR6 ;  /* 0x0000000600007c20 */ /* 0x000fe20008410000 */
[----:B0-----:R-:W-:Y:S02]  /*d560*/  IMAD R26, R24, UR12, RZ ;  /* 0x0000000c181a7c24 */ /* 0x001fe4000f8e02ff */
[----:B------:R-:W-:-:S02]  /*d570*/  IMAD.MOV.U32 R24, RZ, RZ, R8 ;  /* 0x000000ffff187224 */ /* 0x000fc400078e0008 */
[C---:B------:R-:W-:Y:S02]  /*d580*/  IMAD R26, R31.reuse, UR13, R26 ;  /* 0x0000000d1f1a7c24 */ /* 0x040fe4000f8e021a */
[----:B------:R-:W-:-:S05]  /*d590*/  IMAD.WIDE.U32 R24, R31, UR12, R24 ;  /* 0x0000000c1f187c25 */ /* 0x000fca000f8e0018 */
[----:B------:R-:W-:Y:S02]  /*d5a0*/  IADD3 R25, PT, PT, R25, R26, RZ ;  /* 0x0000001a19197210 */ /* 0x000fe40007ffe0ff */
[----:B-1----:R-:W-:-:S04]  /*d5b0*/  LEA R26, P4, R24, UR16, 0x2 ;  /* 0x00000010181a7c11 */ /* 0x002fc8000f8810ff */
[----:B------:R-:W-:Y:S01]  /*d5c0*/  LEA.HI.X R27, R24, UR17, R25, 0x2, P4 ;  /* 0x00000011181b7c11 */ /* 0x000fe2000a0f1419 */
[----:B------:R-:W-:Y:S01]  /*d5d0*/  FFMA.FTZ R25, R13, R0, R22 ;  /* 0x000000000d197223 */ /* 0x000fe20000010016 */
[----:B--2---:R-:W-:-:S04]  /*d5e0*/  FADD.FTZ R24, R33, -UR5 ;  /* 0x8000000521187e21 */ /* 0x004fc80008010000 */
[----:B------:R-:W-:-:S04]  /*d5f0*/  FMUL.FTZ R24, R24, UR6 ;  /* 0x0000000618187c20 */ /* 0x000fc80008410000 */
[----:B------:R-:W-:-:S05]  /*d600*/  FFMA.FTZ R24, R12, R24, R21 ;  /* 0x000000180c187223 */ /* 0x000fca0000010015 */
[----:B------:R0:W-:Y:S02]  /*d610*/  STG.E.64 desc[UR14][R26.64], R24 ;  /* 0x000000181a007986 */ /* 0x0001e4000c101b0e */
.L_x_4363:
[----:B------:R-:W-:Y:S05]  /*d620*/  BSYNC.RECONVERGENT B0 ;  /* 0x0000000000007941 */ /* 0x000fea0003800200 */
.L_x_4362:
[----:B------:R-:W-:Y:S04]  /*d630*/  BSSY.RECONVERGENT B0, `(.L_x_4364) ;  /* 0x0000014000007945 */ /* 0x000fe80003800200 */
[----:B------:R-:W-:Y:S05]  /*d640*/  @P1 BRA `(.L_x_4365) ;  /* 0x0000000000481947 */ /* 0x000fea0003800000 */
[----:B0-----:R-:W2:Y:S01]  /*d650*/  LDL.LU R26, [R1+0x3c0] ;  /* 0x0003c000011a7983 */ /* 0x001ea20000300800 */
[----:B------:R-:W0:Y:S01]  /*d660*/  LDCU.64 UR12, c[0x0][0x3e0] ;  /* 0x00007c00ff0c77ac */ /* 0x000e220008000a00 */
[----:B------:R-:W-:Y:S01]  /*d670*/  MOV R25, R11 ;  /* 0x0000000b00197202 */ /* 0x000fe20000000f00 */
[----:B------:R-:W-:Y:S02]  /*d680*/  IMAD.MOV.U32 R24, RZ, RZ, R8 ;  /* 0x000000ffff187224 */ /* 0x000fe400078e0008 */
[----:B------:R-:W-:Y:S01]  /*d690*/  FADD.FTZ R40, R40, -UR5 ;  /* 0x8000000528287e21 */ /* 0x000fe20008010000 */
[----:B------:R-:W1:Y:S03]  /*d6a0*/  LDCU.64 UR16, c[0x0][0x380] ;  /* 0x00007000ff1077ac */ /* 0x000e660008000a00 */
[----:B------:R-:W-:-:S04]  /*d6b0*/  FMUL.FTZ R27, R40, UR6 ;  /* 0x00000006281b7c20 */ /* 0x000fc80008410000 */
[----:B------:R-:W-:Y:S01]  /*d6c0*/  FFMA.FTZ R27, R13, R27, R22 ;  /* 0x0000001b0d1b7223 */ /* 0x000fe20000010016 */
[----:B0-----:R-:W-:-:S04]  /*d6d0*/  IMAD R0, R29, UR12, RZ ;  /* 0x0000000c1d007c24 */ /* 0x001fc8000f8e02ff */
[C---:B------:R-:W-:Y:S02]  /*d6e0*/  IMAD R0, R28.reuse, UR13, R0 ;  /* 0x0000000d1c007c24 */ /* 0x040fe4000f8e0200 */
[----:B------:R-:W-:-:S05]  /*d6f0*/  IMAD.WIDE.U32 R28, R28, UR12, R24 ;  /* 0x0000000c1c1c7c25 */ /* 0x000fca000f8e0018 */
[----:B------:R-:W-:Y:S02]  /*d700*/  IADD3 R0, PT, PT, R29, R0, RZ ;  /* 0x000000001d007210 */ /* 0x000fe40007ffe0ff */
[----:B-1----:R-:W-:-:S04]  /*d710*/  LEA R24, P1, R28, UR16, 0x2 ;  /* 0x000000101c187c11 */ /* 0x002fc8000f8210ff */
[----:B------:R-:W-:Y:S01]  /*d720*/  LEA.HI.X R25, R28, UR17, R0, 0x2, P1 ;  /* 0x000000111c197c11 */ /* 0x000fe200088f1400 */
[----:B--2---:R-:W-:-:S04]  /*d730*/  FADD.FTZ R0, R26, -UR5 ;  /* 0x800000051a007e21 */ /* 0x004fc80008010000 */
[----:B------:R-:W-:-:S04]  /*d740*/  FMUL.FTZ R0, R0, UR6 ;  /* 0x0000000600007c20 */ /* 0x000fc80008410000 */
[----:B------:R-:W-:-:S05]  /*d750*/  FFMA.FTZ R26, R12, R0, R21 ;  /* 0x000000000c1a7223 */ /* 0x000fca0000010015 */
[----:B------:R1:W-:Y:S02]  /*d760*/  STG.E.64 desc[UR14][R24.64], R26 ;  /* 0x0000001a18007986 */ /* 0x0003e4000c101b0e */
.L_x_4365:
[----:B------:R-:W-:Y:S05]  /*d770*/  BSYNC.RECONVERGENT B0 ;  /* 0x0000000000007941 */ /* 0x000fea0003800200 */
.L_x_4364:
[----:B------:R-:W-:Y:S04]  /*d780*/  BSSY.RECONVERGENT B0, `(.L_x_4366) ;  /* 0x0000014000007945 */ /* 0x000fe80003800200 */
[----:B------:R-:W-:Y:S05]  /*d790*/  @P5 BRA `(.L_x_4367) ;  /* 0x0000000000485947 */ /* 0x000fea0003800000 */
[----:B------:R-:W2:Y:S01]  /*d7a0*/  LDL.LU R28, [R1+0x3b8] ;  /* 0x0003b800011c7983 */ /* 0x000ea20000300800 */
[----:B------:R-:W3:Y:S01]  /*d7b0*/  LDCU.64 UR12, c[0x0][0x3e0] ;  /* 0x00007c00ff0c77ac */ /* 0x000ee20008000a00 */
[----:B01----:R-:W-:Y:S01]  /*d7c0*/  MOV R27, R11 ;  /* 0x0000000b001b7202 */ /* 0x003fe20000000f00 */
[----:B------:R-:W-:Y:S02]  /*d7d0*/  IMAD.MOV.U32 R26, RZ, RZ, R8 ;  /* 0x000000ffff1a7224 */ /* 0x000fe400078e0008 */
[----:B------:R-:W-:Y:S01]  /*d7e0*/  FADD.FTZ R41, R41, -UR5 ;  /* 0x8000000529297e21 */ /* 0x000fe20008010000 */
[----:B------:R-:W0:Y:S01]  /*d7f0*/  LDCU.64 UR16, c[0x0][0x380] ;  /* 0x00007000ff1077ac */ /* 0x000e220008000a00 */
[----:B---3--:R-:W-:Y:S02]  /*d800*/  IMAD R0, R32, UR12, RZ ;  /* 0x0000000c20007c24 */ /* 0x008fe4000f8e02ff */
        /* <DEDUP_REMOVED lines=11> */
.L_x_4367:
[----:B------:R-:W-:Y:S05]  /*d8c0*/  BSYNC.RECONVERGENT B0 ;  /* 0x0000000000007941 */ /* 0x000fea0003800200 */
.L_x_4366:
        /* <DEDUP_REMOVED lines=10> */
[----:B------:R-:W-:Y:S01]  /*d970*/  IMAD R0, R16, UR13, R0 ;  /* 0x0000000d10007c24 */ /* 0x000fe2000f8e0200 */
[----:B0-----:R-:W-:-:S04]  /*d980*/  LEA R24, P1, R26, UR16, 0x2 ;  /* 0x000000101a187c11 */ /* 0x001fc8000f8210ff */
[----:B------:R-:W-:Y:S01]  /*d990*/  IADD3 R0, PT, PT, R27, R0, RZ ;  /* 0x000000001b007210 */ /* 0x000fe20007ffe0ff */
[----:B------:R-:W-:-:S03]  /*d9a0*/  FMUL.FTZ R27, R43, UR6 ;  /* 0x000000062b1b7c20 */ /* 0x000fc60008410000 */
[----:B------:R-:W-:Y:S01]  /*d9b0*/  LEA.HI.X R25, R26, UR17, R0, 0x2, P1 ;  /* 0x000000111a197c11 */ /* 0x000fe200088f1400 */
[----:B------:R-:W-:Y:S01]  /*d9c0*/  FFMA.FTZ R27, R13, R27, R22 ;  /* 0x0000001b0d1b7223 */ /* 0x000fe20000010016 */
[----:B---3--:R-:W-:-:S04]  /*d9d0*/  FADD.FTZ R0, R28, -UR5 ;  /* 0x800000051c007e21 */ /* 0x008fc80008010000 */
[----:B------:R-:W-:-:S04]  /*d9e0*/  FMUL.FTZ R0, R0, UR6 ;  /* 0x0000000600007c20 */ /* 0x000fc80008410000 */
[----:B------:R-:W-:-:S05]  /*d9f0*/  FFMA.FTZ R26, R12, R0, R21 ;  /* 0x000000000c1a7223 */ /* 0x000fca0000010015 */
[----:B------:R3:W-:Y:S02]  /*da00*/  STG.E.64 desc[UR14][R24.64], R26 ;  /* 0x0000001a18007986 */ /* 0x0007e4000c101b0e */
.L_x_4369:
[----:B------:R-:W-:Y:S05]  /*da10*/  BSYNC.RECONVERGENT B0 ;  /* 0x0000000000007941 */ /* 0x000fea0003800200 */
.L_x_4368:
[----:B------:R-:W-:Y:S04]  /*da20*/  BSSY.RECONVERGENT B0, `(.L_x_4370) ;  /* 0x0000014000007945 */ /* 0x000fe80003800200 */
[----:B------:R-:W-:Y:S05]  /*da30*/  @P3 BRA `(.L_x_4371) ;  /* 0x0000000000483947 */ /* 0x000fea0003800000 */
[----:B------:R-:W4:Y:S01]  /*da40*/  LDL.LU R20, [R1+0x3a8] ;  /* 0x0003a80001147983 */ /* 0x000f220000300800 */
[----:B------:R-:W5:Y:S01]  /*da50*/  LDCU.64 UR12, c[0x0][0x3e0] ;  /* 0x00007c00ff0c77ac */ /* 0x000f620008000a00 */
[----:B0123--:R-:W-:Y:S01]  /*da60*/  MOV R25, R11 ;  /* 0x0000000b00197202 */ /* 0x00ffe20000000f00 */
[----:B------:R-:W-:Y:S02]  /*da70*/  IMAD.MOV.U32 R24, RZ, RZ, R8 ;  /* 0x000000ffff187224 */ /* 0x000fe400078e0008 */
[----:B------:R-:W-:Y:S01]  /*da80*/  FADD.FTZ R42, R42, -UR5 ;  /* 0x800000052a2a7e21 */ /* 0x000fe20008010000 */
[----:B------:R-:W0:Y:S01]  /*da90*/  LDCU.64 UR16, c[0x0][0x380] ;  /* 0x00007000ff1077ac */ /* 0x000e220008000a00 */
[----:B-----5:R-:W-:Y:S02]  /*daa0*/  IMAD R0, R23, UR12, RZ ;  /* 0x0000000c17007c24 */ /* 0x020fe4000f8e02ff */
[----:B------:R-:W-:-:S04]  /*dab0*/  IMAD.WIDE.U32 R24, R17, UR12, R24 ;  /* 0x0000000c11187c25 */ /* 0x000fc8000f8e0018 */
[----:B------:R-:W-:Y:S01]  /*dac0*/  IMAD R0, R17, UR13, R0 ;  /* 0x0000000d11007c24 */ /* 0x000fe2000f8e0200 */
[----:B0-----:R-:W-:-:S04]  /*dad0*/  LEA R16, P1, R24, UR16, 0x2 ;  /* 0x0000001018107c11 */ /* 0x001fc8000f8210ff */
[----:B------:R-:W-:Y:S01]  /*dae0*/  IADD3 R0, PT, PT, R25, R0, RZ ;  /* 0x0000000019007210 */ /* 0x000fe20007ffe0ff */
[----:B------:R-:W-:-:S03]  /*daf0*/  FMUL.FTZ R25, R42, UR6 ;  /* 0x000000062a197c20 */ /* 0x000fc60008410000 */
[----:B------:R-:W-:Y:S01]  /*db00*/  LEA.HI.X R17, R24, UR17, R0, 0x2, P1 ;  /* 0x0000001118117c11 */ /* 0x000fe200088f1400 */
[----:B------:R-:W-:Y:S01]  /*db10*/  FFMA.FTZ R25, R13, R25, R22 ;  /* 0x000000190d197223 */ /* 0x000fe20000010016 */
[----:B----4-:R-:W-:-:S04]  /*db20*/  FADD.FTZ R0, R20, -UR5 ;  /* 0x8000000514007e21 */ /* 0x010fc80008010000 */
[----:B------:R-:W-:-:S04]  /*db30*/  FMUL.FTZ R0, R0, UR6 ;  /* 0x0000000600007c20 */ /* 0x000fc80008410000 */
[----:B------:R-:W-:-:S05]  /*db40*/  FFMA.FTZ R24, R12, R0, R21 ;  /* 0x000000000c187223 */ /* 0x000fca0000010015 */
[----:B------:R4:W-:Y:S02]  /*db50*/  STG.E.64 desc[UR14][R16.64], R24 ;  /* 0x0000001810007986 */ /* 0x0009e4000c101b0e */
.L_x_4371:
[----:B------:R-:W-:Y:S05]  /*db60*/  BSYNC.RECONVERGENT B0 ;  /* 0x0000000000007941 */ /* 0x000fea0003800200 */
.L_x_4370:
        /* <DEDUP_REMOVED lines=41> */
.L_x_4373:
[----:B------:R-:W-:Y:S05]  /*de00*/  BSYNC.RECONVERGENT B0 ;  /* 0x0000000000007941 */ /* 0x000fea0003800200 */
.L_x_4372:
        /* <DEDUP_REMOVED lines=21> */
.L_x_4375:
[----:B------:R-:W-:Y:S05]  /*df60*/  BSYNC.RECONVERGENT B0 ;  /* 0x0000000000007941 */ /* 0x000fea0003800200 */
.L_x_4374:
[----:B------:R-:W-:Y:S04]  /*df70*/  BSSY.RECONVERGENT B0, `(.L_x_4376) ;  /* 0x0000015000007945 */ /* 0x000fe80003800200 */
[----:B------:R-:W-:Y:S05]  /*df80*/  @P5 BRA `(.L_x_4377) ;  /* 0x00000000004c5947 */ /* 0x000fea0003800000 */
[----:B0-----:R-:W2:Y:S01]  /*df90*/  LDL.LU R27, [R1+0x394] ;  /* 0x00039400011b7983 */ /* 0x001ea20000300800 */
[----:B------:R-:W0:Y:S03]  /*dfa0*/  LDCU.64 UR12, c[0x0][0x3e0] ;  /* 0x00007c00ff0c77ac */ /* 0x000e260008000a00 */
[----:B------:R-:W3:Y:S01]  /*dfb0*/  LDL.LU R26, [R1+0x390] ;  /* 0x00039000011a7983 */ /* 0x000ee20000300800 */
[----:B------:R-:W4:Y:S01]  /*dfc0*/  LDCU.64 UR16, c[0x0][0x380] ;  /* 0x00007000ff1077ac */ /* 0x000f220008000a00 */
[----:B-1----:R-:W-:Y:S01]  /*dfd0*/  MOV R24, R8 ;  /* 0x0000000800187202 */ /* 0x002fe20000000f00 */
[----:B------:R-:W-:Y:S02]  /*dfe0*/  IMAD.MOV.U32 R25, RZ, RZ, R11 ;  /* 0x000000ffff197224 */ /* 0x000fe400078e000b */
[----:B0-----:R-:W-:Y:S02]  /*dff0*/  IMAD R14, R30, UR12, RZ ;  /* 0x0000000c1e0e7c24 */ /* 0x001fe4000f8e02ff */
[----:B------:R-:W-:-:S04]  /*e000*/  IMAD.WIDE.U32 R24, R29, UR12, R24 ;  /* 0x0000000c1d187c25 */ /* 0x000fc8000f8e0018 */
[----:B------:R-:W-:-:S05]  /*e010*/  IMAD R14, R29, UR13, R14 ;  /* 0x0000000d1d0e7c24 */ /* 0x000fca000f8e020e */
[----:B------:R-:W-:Y:S02]  /*e020*/  IADD3 R15, PT, PT, R25, R14, RZ ;  /* 0x0000000e190f7210 */ /* 0x000fe40007ffe0ff */
[----:B----4-:R-:W-:-:S04]  /*e030*/  LEA R14, P1, R24, UR16, 0x2 ;  /* 0x00000010180e7c11 */ /* 0x010fc8000f8210ff */
        /* <DEDUP_REMOVED lines=8> */
.L_x_4377:
[----:B------:R-:W-:Y:S05]  /*e0c0*/  BSYNC.RECONVERGENT B0 ;  /* 0x0000000000007941 */ /* 0x000fea0003800200 */
.L_x_4376:
[----:B------:R-:W-:Y:S04]  /*e0d0*/  BSSY.RECONVERGENT B0, `(.L_x_4378) ;  /* 0x0000015000007945 */ /* 0x000fe80003800200 */
[----:B------:R-:W-:Y:S05]  /*e0e0*/  @P2 BRA `(.L_x_4379) ;  /* 0x00000000004c2947 */ /* 0x000fea0003800000 */
[----:B0-----:R-:W3:Y:S01]  /*e0f0*/  LDL.LU R27, [R1+0x38c] ;  /* 0x00038c00011b7983 */ /* 0x001ee20000300800 */
[----:B------:R-:W0:Y:S03]  /*e100*/  LDCU.64 UR12, c[0x0][0x3e0] ;  /* 0x00007c00ff0c77ac */ /* 0x000e260008000a00 */
[----:B------:R-:W4:Y:S01]  /*e110*/  LDL.LU R26, [R1+0x388] ;  /* 0x00038800011a7983 */ /* 0x000f220000300800 */
[----:B------:R-:W5:Y:S01]  /*e120*/  LDCU.64 UR16, c[0x0][0x380] ;  /* 0x00007000ff1077ac */ /* 0x000f620008000a00 */
[----:B-12---:R-:W-:Y:S01]  /*e130*/  MOV R14, R8 ;  /* 0x00000008000e7202 */ /* 0x006fe20000000f00 */
[----:B------:R-:W-:Y:S02]  /*e140*/  IMAD.MOV.U32 R15, RZ, RZ, R11 ;  /* 0x000000ffff0f7224 */ /* 0x000fe400078e000b */
[----:B0-----:R-:W-:Y:S02]  /*e150*/  IMAD R23, R23, UR12, RZ ;  /* 0x0000000c17177c24 */ /* 0x001fe4000f8e02ff */
[----:B------:R-:W-:-:S04]  /*e160*/  IMAD.WIDE.U32 R24, R17, UR12, R14 ;  /* 0x0000000c11187c25 */ /* 0x000fc8000f8e000e */
[----:B------:R-:W-:Y:S01]  /*e170*/  IMAD R23, R17, UR13, R23 ;  /* 0x0000000d11177c24 */ /* 0x000fe2000f8e0217 */
[----:B-----5:R-:W-:-:S04]  /*e180*/  LEA R14, P1, R24, UR16, 0x2 ;  /* 0x00000010180e7c11 */ /* 0x020fc8000f8210ff */
[----:B------:R-:W-:-:S04]  /*e190*/  IADD3 R23, PT, PT, R25, R23, RZ ;  /* 0x0000001719177210 */ /* 0x000fc80007ffe0ff */
[----:B------:R-:W-:Y:S01]  /*e1a0*/  LEA.HI.X R15, R24, UR17, R23, 0x2, P1 ;  /* 0x00000011180f7c11 */ /* 0x000fe200088f1417 */
[----:B---3--:R-:W-:Y:S01]  /*e1b0*/  FADD.FTZ R17, R27, -UR5 ;  /* 0x800000051b117e21 */ /* 0x008fe20008010000 */
[----:B----4-:R-:W-:-:S03]  /*e1c0*/  FADD.FTZ R23, R26, -UR5 ;  /* 0x800000051a177e21 */ /* 0x010fc60008010000 */
[----:B------:R-:W-:Y:S01]  /*e1d0*/  FMUL.FTZ R17, R17, UR6 ;  /* 0x0000000611117c20 */ /* 0x000fe20008410000 */
[----:B------:R-:W-:-:S03]  /*e1e0*/  FMUL.FTZ R23, R23, UR6 ;  /* 0x0000000617177c20 */ /* 0x000fc60008410000 */
[----:B------:R-:W-:Y:S01]  /*e1f0*/  FFMA.FTZ R24, R12, R17, R21 ;  /* 0x000000110c187223 */ /* 0x000fe20000010015 */
[----:B------:R-:W-:-:S05]  /*e200*/  FFMA.FTZ R25, R13, R23, R22 ;  /* 0x000000170d197223 */ /* 0x000fca0000010016 */
[----:B------:R3:W-:Y:S02]  /*e210*/  STG.E.64 desc[UR14][R14.64], R24 ;  /* 0x000000180e007986 */ /* 0x0007e4000c101b0e */
.L_x_4379:
[----:B------:R-:W-:Y:S05]  /*e220*/  BSYNC.RECONVERGENT B0 ;  /* 0x0000000000007941 */ /* 0x000fea0003800200 */
.L_x_4378:
[----:B------:R-:W-:Y:S04]  /*e230*/  BSSY.RECONVERGENT B0, `(.L_x_4380) ;  /* 0x0000015000007945 */ /* 0x000fe80003800200 */
[----:B------:R-:W-:Y:S05]  /*e240*/  @P3 BRA `(.L_x_4381) ;  /* 0x00000000004c3947 */ /* 0x000fea0003800000 */
[----:B0-----:R-:W4:Y:S01]  /*e250*/  LDL.LU R26, [R1+0x384] ;  /* 0x00038400011a7983 */ /* 0x001f220000300800 */
[----:B------:R-:W0:Y:S03]  /*e260*/  LDCU.64 UR12, c[0x0][0x3e0] ;  /* 0x00007c00ff0c77ac */ /* 0x000e260008000a00 */
[----:B------:R-:W5:Y:S01]  /*e270*/  LDL.LU R23, [R1+0x380] ;  /* 0x0003800001177983 */ /* 0x000f620000300800 */
[----:B------:R-:W0:Y:S01]  /*e280*/  LDCU.64 UR16, c[0x0][0x380] ;  /* 0x00007000ff1077ac */ /* 0x000e220008000a00 */
[----:B-123--:R-:W-:Y:S01]  /*e290*/  MOV R14, R8 ;  /* 0x00000008000e7202 */ /* 0x00efe20000000f00 */
[----:B------:R-:W-:Y:S02]  /*e2a0*/  IMAD.MOV.U32 R15, RZ, RZ, R11 ;  /* 0x000000ffff0f7224 */ /* 0x000fe400078e000b */
[----:B0-----:R-:W-:Y:S02]  /*e2b0*/  IMAD R17, R28, UR12, RZ ;  /* 0x0000000c1c117c24 */ /* 0x001fe4000f8e02ff */
[----:B------:R-:W-:-:S04]  /*e2c0*/  IMAD.WIDE.U32 R14, R20, UR12, R14 ;  /* 0x0000000c140e7c25 */ /* 0x000fc8000f8e000e */
[----:B------:R-:W-:Y:S01]  /*e2d0*/  IMAD R17, R20, UR13, R17 ;  /* 0x0000000d14117c24 */ /* 0x000fe2000f8e0211 */
[----:B------:R-:W-:-:S04]  /*e2e0*/  LEA R24, P1, R14, UR16, 0x2 ;  /* 0x000000100e187c11 */ /* 0x000fc8000f8210ff */
[----:B------:R-:W-:-:S04]  /*e2f0*/  IADD3 R17, PT, PT, R15, R17, RZ ;  /* 0x000000110f117210 */ /* 0x000fc80007ffe0ff */
[----:B------:R-:W-:Y:S01]  /*e300*/  LEA.HI.X R25, R14, UR17, R17, 0x2, P1 ;  /* 0x000000110e197c11 */ /* 0x000fe200088f1411 */
[----:B----4-:R-:W-:Y:S01]  /*e310*/  FADD.FTZ R14, R26, -UR5 ;  /* 0x800000051a0e7e21 */ /* 0x010fe20008010000 */
[----:B-----5:R-:W-:-:S03]  /*e320*/  FADD.FTZ R15, R23, -UR5 ;  /* 0x80000005170f7e21 */ /* 0x020fc60008010000 */
[----:B------:R-:W-:Y:S01]  /*e330*/  FMUL.FTZ R14, R14, UR6 ;  /* 0x000000060e0e7c20 */ /* 0x000fe20008410000 */
[----:B------:R-:W-:-:S03]  /*e340*/  FMUL.FTZ R15, R15, UR6 ;  /* 0x000000060f0f7c20 */ /* 0x000fc60008410000 */
[----:B------:R-:W-:Y:S01]  /*e350*/  FFMA.FTZ R14, R12, R14, R21 ;  /* 0x0000000e0c0e7223 */ /* 0x000fe20000010015 */
[----:B------:R-:W-:-:S05]  /*e360*/  FFMA.FTZ R15, R13, R15, R22 ;  /* 0x0000000f0d0f7223 */ /* 0x000fca0000010016 */
[----:B------:R4:W-:Y:S02]  /*e370*/  STG.E.64 desc[UR14][R24.64], R14 ;  /* 0x0000000e18007986 */ /* 0x0009e4000c101b0e */
.L_x_4381:
[----:B------:R-:W-:Y:S05]  /*e380*/  BSYNC.RECONVERGENT B0 ;  /* 0x0000000000007941 */ /* 0x000fea0003800200 */
.L_x_4380:
        /* <DEDUP_REMOVED lines=41> */
.L_x_4383:
[----:B------:R-:W-:Y:S05]  /*e620*/  BSYNC.RECONVERGENT B0 ;  /* 0x0000000000007941 */ /* 0x000fea0003800200 */
.L_x_4382:
        /* <DEDUP_REMOVED lines=21> */
.L_x_4385:
[----:B------:R-:W-:Y:S05]  /*e780*/  BSYNC.RECONVERGENT B0 ;  /* 0x0000000000007941 */ /* 0x000fea0003800200 */
.L_x_4384:
[----:B------:R-:W-:Y:S04]  /*e790*/  BSSY.RECONVERGENT B0, `(.L_x_4386) ;  /* 0x0000015000007945 */ /* 0x000fe80003800200 */
[----:B------:R-:W-:Y:S05]  /*e7a0*/  @P5 BRA `(.L_x_4387) ;  /* 0x00000000004c5947 */ /* 0x000fea0003800000 */
[----:B------:R-:W2:Y:S01]  /*e7b0*/  LDL.LU R31, [R1+0x36c] ;  /* 0x00036c00011f7983 */ /* 0x000ea20000300800 */
[----:B------:R-:W3:Y:S03]  /*e7c0*/  LDCU.64 UR12, c[0x0][0x3e0] ;  /* 0x00007c00ff0c77ac */ /* 0x000ee60008000a00 */
[----:B------:R-:W4:Y:S01]  /*e7d0*/  LDL.LU R16, [R1+0x368] ;  /* 0x0003680001107983 */ /* 0x000f220000300800 */
[----:B------:R-:W5:Y:S01]  /*e7e0*/  LDCU.64 UR16, c[0x0][0x380] ;  /* 0x00007000ff1077ac */ /* 0x000f620008000a00 */
[----:B01----:R-:W-:Y:S02]  /*e7f0*/  MOV R26, R8 ;  /* 0x00000008001a7202 */ /* 0x003fe40000000f00 */
[----:B------:R-:W-:Y:S01]  /*e800*/  MOV R27, R11 ;  /* 0x0000000b001b7202 */ /* 0x000fe20000000f00 */
[----:B---3--:R-:W-:Y:S02]  /*e810*/  IMAD R0, R30, UR12, RZ ;  /* 0x0000000c1e007c24 */ /* 0x008fe4000f8e02ff */
[----:B------:R-:W-:-:S04]  /*e820*/  IMAD.WIDE.U32 R26, R29, UR12, R26 ;  /* 0x0000000c1d1a7c25 */ /* 0x000fc8000f8e001a */
[----:B------:R-:W-:Y:S01]  /*e830*/  IMAD R0, R29, UR13, R0 ;  /* 0x0000000d1d007c24 */ /* 0x000fe2000f8e0200 */
[----:B-----5:R-:W-:-:S03]  /*e840*/  LEA R24, P1, R26, UR16, 0x2 ;  /* 0x000000101a187c11 */ /* 0x020fc6000f8210ff */
[----:B------:R-:W-:-:S05]  /*e850*/  IMAD.IADD R0, R27, 0x1, R0 ;  /* 0x000000011b007824 */ /* 0x000fca00078e0200 */
[----:B------:R-:W-:Y:S01]  /*e860*/  LEA.HI.X R25, R26, UR17, R0, 0x2, P1 ;  /* 0x000000111a197c11 */ /* 0x000fe200088f1400 */
[----:B--2---:R-:W-:Y:S01]  /*e870*/  FADD.FTZ R0, R31, -UR5 ;  /* 0x800000051f007e21 */ /* 0x004fe20008010000 */
[----:B----4-:R-:W-:-:S03]  /*e880*/  FADD.FTZ R16, R16, -UR5 ;  /* 0x8000000510107e21 */ /* 0x010fc60008010000 */
[----:B------:R-:W-:Y:S01]  /*e890*/  FMUL.FTZ R0, R0, UR6 ;  /* 0x0000000600007c20 */ /* 0x000fe20008410000 */
[----:B------:R-:W-:-:S03]  /*e8a0*/  FMUL.FTZ R16, R16, UR6 ;  /* 0x0000000610107c20 */ /* 0x000fc60008410000 */
[----:B------:R-:W-:Y:S01]  /*e8b0*/  FFMA.FTZ R26, R12, R0, R21 ;  /* 0x000000000c1a7223 */ /* 0x000fe20000010015 */
[----:B------:R-:W-:-:S05]  /*e8c0*/  FFMA.FTZ R27, R13, R16, R22 ;  /* 0x000000100d1b7223 */ /* 0x000fca0000010016 */
[----:B------:R2:W-:Y:S02]  /*e8d0*/  STG.E.64 desc[UR14][R24.64], R26 ;  /* 0x0000001a18007986 */ /* 0x0005e4000c101b0e */
.L_x_4387:
[----:B------:R-:W-:Y:S05]  /*e8e0*/  BSYNC.RECONVERGENT B0 ;  /* 0x0000000000007941 */ /* 0x000fea0003800200 */
.L_x_4386:
[----:B------:R-:W-:Y:S04]  /*e8f0*/  BSSY.RECONVERGENT B0, `(.L_x_4388) ;  /* 0x0000015000007945 */ /* 0x000fe80003800200 */
[----:B------:R-:W-:Y:S05]  /*e900*/  @P2 BRA `(.L_x_4389) ;  /* 0x00000000004c2947 */ /* 0x000fea0003800000 */
[----:B012---:R-:W2:Y:S01]  /*e910*/  LDL.LU R27, [R1+0x364] ;  /* 0x00036400011b7983 */ /* 0x007ea20000300800 */
[----:B------:R-:W0:Y:S03]  /*e920*/  LDCU.64 UR12, c[0x0][0x3e0] ;  /* 0x00007c00ff0c77ac */ /* 0x000e260008000a00 */
[----:B------:R-:W3:Y:S01]  /*e930*/  LDL.LU R26, [R1+0x360] ;  /* 0x00036000011a7983 */ /* 0x000ee20000300800 */
[----:B------:R-:W1:Y:S01]  /*e940*/  LDCU.64 UR16, c[0x0][0x380] ;  /* 0x00007000ff1077ac */ /* 0x000e620008000a00 */
[----:B------:R-:W-:Y:S02]  /*e950*/  MOV R24, R8 ;  /* 0x0000000800187202 */ /* 0x000fe40000000f00 */
[----:B------:R-:W-:Y:S01]  /*e960*/  MOV R25, R11 ;  /* 0x0000000b00197202 */ /* 0x000fe20000000f00 */
[----:B0-----:R-:W-:Y:S02]  /*e970*/  IMAD R0, R23, UR12, RZ ;  /* 0x0000000c17007c24 */ /* 0x001fe4000f8e02ff */
[----:B------:R-:W-:-:S04]  /*e980*/  IMAD.WIDE.U32 R24, R17, UR12, R24 ;  /* 0x0000000c11187c25 */ /* 0x000fc8000f8e0018 */
[----:B------:R-:W-:Y:S01]  /*e990*/  IMAD R0, R17, UR13, R0 ;  /* 0x0000000d11007c24 */ /* 0x000fe2000f8e0200 */
[----:B-1----:R-:W-:-:S03]  /*e9a0*/  LEA R16, P1, R24, UR16, 0x2 ;  /* 0x0000001018107c11 */ /* 0x002fc6000f8210ff */
        /* <DEDUP_REMOVED lines=9> */
.L_x_4389:
[----:B------:R-:W-:Y:S05]  /*ea40*/  BSYNC.RECONVERGENT B0 ;  /* 0x0000000000007941 */ /* 0x000fea0003800200 */
.L_x_4388:
[----:B------:R-:W-:Y:S04]  /*ea50*/  BSSY.RECONVERGENT B0, `(.L_x_4390) ;  /* 0x0000015000007945 */ /* 0x000fe80003800200 */
[----:B------:R-:W-:Y:S05]  /*ea60*/  @P3 BRA `(.L_x_4391) ;  /* 0x00000000004c3947 */ /* 0x000fea0003800000 */
[----:B012---:R-:W2:Y:S01]  /*ea70*/  LDL.LU R26, [R1+0x35c] ;  /* 0x00035c00011a7983 */ /* 0x007ea20000300800 */
[----:B------:R-:W0:Y:S03]  /*ea80*/  LDCU.64 UR12, c[0x0][0x3e0] ;  /* 0x00007c00ff0c77ac */ /* 0x000e260008000a00 */
[----:B------:R-:W4:Y:S01]  /*ea90*/  LDL.LU R23, [R1+0x358] ;  /* 0x0003580001177983 */ /* 0x000f220000300800 */
[----:B------:R-:W1:Y:S01]  /*eaa0*/  LDCU.64 UR16, c[0x0][0x380] ;  /* 0x00007000ff1077ac */ /* 0x000e620008000a00 */
[----:B---3--:R-:W-:Y:S02]  /*eab0*/  MOV R16, R8 ;  /* 0x0000000800107202 */ /* 0x008fe40000000f00 */
        /* <DEDUP_REMOVED lines=14> */
.L_x_4391:
[----:B------:R-:W-:Y:S05]  /*eba0*/  BSYNC.RECONVERGENT B0 ;  /* 0x0000000000007941 */ /* 0x000fea0003800200 */
.L_x_4390:
[----:B------:R-:W-:Y:S01]  /*ebb0*/  ISETP.GE.U32.AND P4, PT, R15, UR10, PT ;  /* 0x0000000a0f007c0c */ /* 0x000fe2000bf86070 */
[C---:B---34-:R-:W-:Y:S01]  /*ebc0*/  VIADD R17, R2.reuse, 0x108 ;  /* 0x0000010802117836 */ /* 0x058fe20000000000 */
[----:B012---:R-:W-:Y:S01]  /*ebd0*/  SHF.R.S32.HI R26, RZ, 0x1f, R15 ;  /* 0x0000001fff1a7819 */ /* 0x007fe2000001140f */
        /* <DEDUP_REMOVED lines=38> */
.L_x_4393:
[----:B------:R-:W-:Y:S05]  /*ee40*/  BSYNC.RECONVERGENT B0 ;  /* 0x0000000000007941 */ /* 0x000fea0003800200 */
.L_x_4392:
        /* <DEDUP_REMOVED lines=21> */
.L_x_4395:
[----:B------:R-:W-:Y:S05]  /*efa0*/  BSYNC.RECONVERGENT B0 ;  /* 0x0000000000007941 */ /* 0x000fea0003800200 */
.L_x_4394:
        /* <DEDUP_REMOVED lines=21> */
.L_x_4397:
[----:B------:R-:W-:Y:S05]  /*f100*/  BSYNC.RECONVERGENT B0 ;  /* 0x0000000000007941 */ /* 0x000fea0003800200 */
.L_x_4396:
[----:B------:R-:W-:Y:S04]  /*f110*/  BSSY.RECONVERGENT B0, `(.L_x_4398) ;  /* 0x0000015000007945 */ /* 0x000fe80003800200 */
[----:B------:R-:W-:Y:S05]  /*f120*/  @P2 BRA `(.L_x_4399) ;  /* 0x00000000004c2947 */ /* 0x000fea0003800000 */
[----:B-12---:R-:W2:Y:S01]  /*f130*/  LDL.LU R14, [R1+0x33c] ;  /* 0x00033c00010e7983 */ /* 0x006ea20000300800 */
[----:B------:R-:W1:Y:S03]  /*f140*/  LDCU.64 UR12, c[0x0][0x3e0] ;  /* 0x00007c00ff0c77ac */ /* 0x000e660008000a00 */
[----:B0-----:R-:W3:Y:S01]  /*f150*/  LDL.LU R26, [R1+0x338] ;  /* 0x00033800011a7983 */ /* 0x001ee20000300800 */
[----:B------:R-:W0:Y:S01]  /*f160*/  LDCU.64 UR16, c[0x0][0x380] ;  /* 0x00007000ff1077ac */ /* 0x000e220008000a00 */
[----:B------:R-:W-:Y:S01]  /*f170*/  MOV R15, R11 ;  /* 0x0000000b000f7202 */ /* 0x000fe20000000f00 */
[----:B-1----:R-:W-:-:S04]  /*f180*/  IMAD R20, R20, UR12, RZ ;  /* 0x0000000c14147c24 */ /* 0x002fc8000f8e02ff */
[----:B------:R-:W-:Y:S02]  /*f190*/  IMAD R20, R0, UR13, R20 ;  /* 0x0000000d00147c24 */ /* 0x000fe4000f8e0214 */
[----:B--2---:R-:W-:Y:S01]  /*f1a0*/  FADD.FTZ R24, R14, -UR5 ;  /* 0x800000050e187e21 */ /* 0x004fe20008010000 */
[----:B------:R-:W-:-:S03]  /*f1b0*/  IMAD.MOV.U32 R14, RZ, RZ, R8 ;  /* 0x000000ffff0e7224 */ /* 0x000fc600078e0008 */
[----:B------:R-:W-:Y:S01]  /*f1c0*/  FMUL.FTZ R24, R24, UR6 ;  /* 0x0000000618187c20 */ /* 0x000fe20008410000 */
[----:B------:R-:W-:-:S04]  /*f1d0*/  IMAD.WIDE.U32 R14, R0, UR12, R14 ;  /* 0x0000000c000e7c25 */ /* 0x000fc8000f8e000e */
[----:B---3--:R-:W-:Y:S01]  /*f1e0*/  FADD.FTZ R0, R26, -UR5 ;  /* 0x800000051a007e21 */ /* 0x008fe20008010000 */
[----:B------:R-:W-:Y:S01]  /*f1f0*/  FFMA.FTZ R28, R12, R24, R21 ;  /* 0x000000180c1c7223 */ /* 0x000fe20000010015 */
[----:B0-----:R-:W-:Y:S02]  /*f200*/  LEA R26, P1, R14, UR16, 0x2 ;  /* 0x000000100e1a7c11 */ /* 0x001fe4000f8210ff */
[----:B------:R-:W-:Y:S01]  /*f210*/  FMUL.FTZ R0, R0, UR6 ;  /* 0x0000000600007c20 */ /* 0x000fe20008410000 */
[----:B------:R-:W-:-:S03]  /*f220*/  IADD3 R20, PT, PT, R15, R20, RZ ;  /* 0x000000140f147210 */ /* 0x000fc60007ffe0ff */
[----:B------:R-:W-:Y:S01]  /*f230*/  FFMA.FTZ R29, R13, R0, R22 ;  /* 0x000000000d1d7223 */ /* 0x000fe20000010016 */
[----:B------:R-:W-:-:S05]  /*f240*/  LEA.HI.X R27, R14, UR17, R20, 0x2, P1 ;  /* 0x000000110e1b7c11 */ /* 0x000fca00088f1414 */
[----:B------:R3:W-:Y:S02]  /*f250*/  STG.E.64 desc[UR14][R26.64], R28 ;  /* 0x0000001c1a007986 */ /* 0x0007e4000c101b0e */
.L_x_4399:
[----:B------:R-:W-:Y:S05]  /*f260*/  BSYNC.RECONVERGENT B0 ;  /* 0x0000000000007941 */ /* 0x000fea0003800200 */
.L_x_4398:
[----:B------:R-:W-:Y:S04]  /*f270*/  BSSY.RECONVERGENT B0, `(.L_x_4400) ;  /* 0x0000015000007945 */ /* 0x000fe80003800200 */
[----:B------:R-:W-:Y:S05]  /*f280*/  @P3 BRA `(.L_x_4401) ;  /* 0x00000000004c3947 */ /* 0x000fea0003800000 */
[----:B------:R-:W4:Y:S01]  /*f290*/  LDL.LU R0, [R1+0x334] ;  /* 0x0003340001007983 */ /* 0x000f220000300800 */
[----:B------:R-:W5:Y:S03]  /*f2a0*/  LDCU.64 UR12, c[0x0][0x3e0] ;  /* 0x00007c00ff0c77ac */ /* 0x000f660008000a00 */
[----:B------:R-:W4:Y:S01]  /*f2b0*/  LDL.LU R20, [R1+0x330] ;  /* 0x0003300001147983 */ /* 0x000f220000300800 */
[----:B------:R-:W0:Y:S01]  /*f2c0*/  LDCU.64 UR16, c[0x0][0x380] ;  /* 0x00007000ff1077ac */ /* 0x000e220008000a00 */
[----:B-12---:R-:W-:Y:S01]  /*f2d0*/  MOV R15, R11 ;  /* 0x0000000b000f7202 */ /* 0x006fe20000000f00 */
[----:B------:R-:W-:Y:S02]  /*f2e0*/  IMAD.MOV.U32 R14, RZ, RZ, R8 ;  /* 0x000000ffff0e7224 */ /* 0x000fe400078e0008 */
[----:B-----5:R-:W-:Y:S02]  /*f2f0*/  IMAD R23, R23, UR12, RZ ;  /* 0x0000000c17177c24 */ /* 0x020fe4000f8e02ff */
[----:B------:R-:W-:-:S04]  /*f300*/  IMAD.WIDE.U32 R14, R17, UR12, R14 ;  /* 0x0000000c110e7c25 */ /* 0x000fc8000f8e000e */
[----:B------:R-:W-:Y:S01]  /*f310*/  IMAD R23, R17, UR13, R23 ;  /* 0x0000000d11177c24 */ /* 0x000fe2000f8e0217 */
[----:B0--3--:R-:W-:-:S04]  /*f320*/  LEA R26, P1, R14, UR16, 0x2 ;  /* 0x000000100e1a7c11 */ /* 0x009fc8000f8210ff */
[----:B------:R-:W-:-:S04]  /*f330*/  IADD3 R23, PT, PT, R15, R23, RZ ;  /* 0x000000170f177210 */ /* 0x000fc80007ffe0ff */
[----:B------:R-:W-:Y:S01]  /*f340*/  LEA.HI.X R27, R14, UR17, R23, 0x2, P1 ;  /* 0x000000110e1b7c11 */ /* 0x000fe200088f1417 */
[----:B----4-:R-:W-:Y:S01]  /*f350*/  FADD.FTZ R0, R0, -UR5 ;  /* 0x8000000500007e21 */ /* 0x010fe20008010000 */
[----:B------:R-:W-:-:S03]  /*f360*/  FADD.FTZ R17, R20, -UR5 ;  /* 0x8000000514117e21 */ /* 0x000fc60008010000 */
[----:B------:R-:W-:Y:S01]  /*f370*/  FMUL.FTZ R0, R0, UR6 ;  /* 0x0000000600007c20 */ /* 0x000fe20008410000 */
[----:B------:R-:W-:-:S03]  /*f380*/  FMUL.FTZ R17, R17, UR6 ;  /* 0x0000000611117c20 */ /* 0x000fc60008410000 */
[----:B------:R-:W-:Y:S01]  /*f390*/  FFMA.FTZ R28, R12, R0, R21 ;  /* 0x000000000c1c7223 */ /* 0x000fe20000010015 */
[----:B------:R-:W-:-:S05]  /*f3a0*/  FFMA.FTZ R29, R13, R17, R22 ;  /* 0x000000110d1d7223 */ /* 0x000fca0000010016 */
[----:B------:R4:W-:Y:S02]  /*f3b0*/  STG.E.64 desc[UR14][R26.64], R28 ;  /* 0x0000001c1a007986 */ /* 0x0009e4000c101b0e */
.L_x_4401:
[----:B------:R-:W-:Y:S05]  /*f3c0*/  BSYNC.RECONVERGENT B0 ;  /* 0x0000000000007941 */ /* 0x000fea0003800200 */
.L_x_4400:
[----:B------:R-:W-:Y:S01]  /*f3d0*/  ISETP.GE.U32.AND P4, PT, R16, UR10, PT ;  /* 0x0000000a10007c0c */ /* 0x000fe2000bf86070 */
[C---:B------:R-:W-:Y:S01]  /*f3e0*/  VIADD R23, R2.reuse, 0x120 ;  /* 0x0000012002177836 */ /* 0x040fe20000000000 */
[----:B------:R-:W-:Y:S01]  /*f3f0*/  SHF.R.S32.HI R17, RZ, 0x1f, R16 ;  /* 0x0000001fff117819 */ /* 0x000fe20000011410 */
[----:B------:R-:W-:Y:S01]  /*f400*/  BSSY.RECONVERGENT B0, `(.L_x_4402) ;  /* 0x0000026000007945 */ /* 0x000fe20003800200 */
[C---:B------:R-:W-:Y:S01]  /*f410*/  IADD3 R0, PT, PT, R2.reuse, 0x128, RZ ;  /* 0x0000012802007810 */ /* 0x040fe20007ffe0ff */
[C---:B01234-:R-:W-:Y:S01]  /*f420*/  VIADD R27, R2.reuse, 0x138 ;  /* 0x00000138021b7836 */ /* 0x05ffe20000000000 */
        /* <DEDUP_REMOVED lines=35> */
.L_x_4403:
[----:B------:R-:W-:Y:S05]  /*f660*/  BSYNC.RECONVERGENT B0 ;  /* 0x0000000000007941 */ /* 0x000fea0003800200 */
.L_x_4402:
[----:B------:R-:W-:Y:S04]  /*f670*/  BSSY.RECONVERGENT B0, `(.L_x_4404) ;  /* 0x0000015000007945 */ /* 0x000fe80003800200 */
[----:B------:R-:W-:Y:S05]  /*f680*/  @P1 BRA `(.L_x_4405) ;  /* 0x00000000004c1947 */ /* 0x000fea0003800000 */
[----:B0-----:R-:W2:Y:S01]  /*f690*/  LDL.LU R16, [R1+0x324] ;  /* 0x0003240001107983 */ /* 0x001ea20000300800 */
[----:B------:R-:W0:Y:S03]  /*f6a0*/  LDCU.64 UR12, c[0x0][0x3e0] ;  /* 0x00007c00ff0c77ac */ /* 0x000e260008000a00 */
[----:B------:R-:W3:Y:S01]  /*f6b0*/  LDL.LU R29, [R1+0x320] ;  /* 0x00032000011d7983 */ /* 0x000ee20000300800 */
[----:B------:R-:W1:Y:S01]  /*f6c0*/  LDCU.64 UR16, c[0x0][0x380] ;  /* 0x00007000ff1077ac */ /* 0x000e620008000a00 */
[----:B------:R-:W-:Y:S02]  /*f6d0*/  IMAD.MOV.U32 R17, RZ, RZ, R11 ;  /* 0x000000ffff117224 */ /* 0x000fe400078e000b */
[----:B0-----:R-:W-:-:S04]  /*f6e0*/  IMAD R30, R30, UR12, RZ ;  /* 0x0000000c1e1e7c24 */ /* 0x001fc8000f8e02ff */
[----:B------:R-:W-:Y:S02]  /*f6f0*/  IMAD R30, R25, UR13, R30 ;  /* 0x0000000d191e7c24 */ /* 0x000fe4000f8e021e */
[----:B--2---:R-:W-:Y:S01]  /*f700*/  FADD.FTZ R28, R16, -UR5 ;  /* 0x80000005101c7e21 */ /* 0x004fe20008010000 */
[----:B------:R-:W-:-:S05]  /*f710*/  MOV R16, R8 ;  /* 0x0000000800107202 */ /* 0x000fca0000000f00 */
[----:B------:R-:W-:-:S04]  /*f720*/  IMAD.WIDE.U32 R16, R25, UR12, R16 ;  /* 0x0000000c19107c25 */ /* 0x000fc8000f8e0010 */
[----:B---3--:R-:W-:Y:S01]  /*f730*/  FADD.FTZ R25, R29, -UR5 ;  /* 0x800000051d197e21 */ /* 0x008fe20008010000 */
[----:B------:R-:W-:Y:S01]  /*f740*/  FMUL.FTZ R29, R28, UR6 ;  /* 0x000000061c1d7c20 */ /* 0x000fe20008410000 */
[----:B-1----:R-:W-:Y:S02]  /*f750*/  LEA R28, P1, R16, UR16, 0x2 ;  /* 0x00000010101c7c11 */ /* 0x002fe4000f8210ff */
[----:B------:R-:W-:Y:S01]  /*f760*/  FMUL.FTZ R25, R25, UR6 ;  /* 0x0000000619197c20 */ /* 0x000fe20008410000 */
[----:B------:R-:W-:Y:S01]  /*f770*/  IADD3 R17, PT, PT, R17, R30, RZ ;  /* 0x0000001e11117210 */ /* 0x000fe20007ffe0ff */
[----:B------:R-:W-:Y:S02]  /*f780*/  FFMA.FTZ R30, R12, R29, R21 ;  /* 0x0000001d0c1e7223 */ /* 0x000fe40000010015 */
[----:B------:R-:W-:Y:S01]  /*f790*/  FFMA.FTZ R31, R13, R25, R22 ;  /* 0x000000190d1f7223 */ /* 0x000fe20000010016 */
[----:B------:R-:W-:-:S05]  /*f7a0*/  LEA.HI.X R29, R16, UR17, R17, 0x2, P1 ;  /* 0x00000011101d7c11 */ /* 0x000fca00088f1411 */
[----:B------:R1:W-:Y:S02]  /*f7b0*/  STG.E.64 desc[UR14][R28.64], R30 ;  /* 0x0000001e1c007986 */ /* 0x0003e4000c101b0e */
.L_x_4405:
[----:B------:R-:W-:Y:S05]  /*f7c0*/  BSYNC.RECONVERGENT B0 ;  /* 0x0000000000007941 */ /* 0x000fea0003800200 */
.L_x_4404:
[----:B------:R-:W-:Y:S04]  /*f7d0*/  BSSY.RECONVERGENT B0, `(.L_x_4406) ;  /* 0x0000015000007945 */ /* 0x000fe80003800200 */
[----:B------:R-:W-:Y:S05]  /*f7e0*/  @P5 BRA `(.L_x_4407) ;  /* 0x00000000004c5947 */ /* 0x000fea0003800000 */
[----:B0-----:R-:W2:Y:S01]  /*f7f0*/  LDL.LU R16, [R1+0x31c] ;  /* 0x00031c0001107983 */ /* 0x001ea20000300800 */
[----:B------:R-:W0:Y:S03]  /*f800*/  LDCU.64 UR12, c[0x0][0x3e0] ;  /* 0x00007c00ff0c77ac */ /* 0x000e260008000a00 */
[----:B-1----:R-:W3:Y:S01]  /*f810*/  LDL.LU R28, [R1+0x318] ;  /* 0x00031800011c7983 */ /* 0x002ee20000300800 */
[----:B------:R-:W1:Y:S01]  /*f820*/  LDCU.64 UR16, c[0x0][0x380] ;  /* 0x00007000ff1077ac */ /* 0x000e620008000a00 */
[----:B------:R-:W-:Y:S02]  /*f830*/  IMAD.MOV.U32 R17, RZ, RZ, R11 ;  /* 0x000000ffff117224 */ /* 0x000fe400078e000b */
[----:B0-----:R-:W-:-:S04]  /*f840*/  IMAD R26, R26, UR12, RZ ;  /* 0x0000000c1a1a7c24 */ /* 0x001fc8000f8e02ff */
[----:B------:R-:W-:Y:S02]  /*f850*/  IMAD R26, R23, UR13, R26 ;  /* 0x0000000d171a7c24 */ /* 0x000fe4000f8e021a */
[----:B--2---:R-:W-:Y:S01]  /*f860*/  FADD.FTZ R25, R16, -UR5 ;  /* 0x8000000510197e21 */ /* 0x004fe20008010000 */
[----:B------:R-:W-:-:S03]  /*f870*/  MOV R16, R8 ;  /* 0x0000000800107202 */ /* 0x000fc60000000f00 */
[----:B------:R-:W-:Y:S02]  /*f880*/  FMUL.FTZ R25, R25, UR6 ;  /* 0x0000000619197c20 */ /* 0x000fe40008410000 */
[----:B------:R-:W-:-:S04]  /*f890*/  IMAD.WIDE.U32 R16, R23, UR12, R16 ;  /* 0x0000000c17107c25 */ /* 0x000fc8000f8e0010 */
[----:B---3--:R-:W-:Y:S01]  /*f8a0*/  FADD.FTZ R23, R28, -UR5 ;  /* 0x800000051c177e21 */ /* 0x008fe20008010000 */
[----:B------:R-:W-:Y:S01]  /*f8b0*/  FFMA.FTZ R30, R12, R25, R21 ;  /* 0x000000190c1e7223 */ /* 0x000fe20000010015 */
[----:B-1----:R-:W-:Y:S02]  /*f8c0*/  LEA R28, P1, R16, UR16, 0x2 ;  /* 0x00000010101c7c11 */ /* 0x002fe4000f8210ff */
[----:B------:R-:W-:Y:S01]  /*f8d0*/  FMUL.FTZ R23, R23, UR6 ;  /* 0x0000000617177c20 */ /* 0x000fe20008410000 */
[----:B------:R-:W-:-:S03]  /*f8e0*/  IADD3 R26, PT, PT, R17, R26, RZ ;  /* 0x0000001a111a7210 */ /* 0x000fc60007ffe0ff */
[----:B------:R-:W-:Y:S01]  /*f8f0*/  FFMA.FTZ R31, R13, R23, R22 ;  /* 0x000000170d1f7223 */ /* 0x000fe20000010016 */
[----:B------:R-:W-:-:S05]  /*f900*/  LEA.HI.X R29, R16, UR17, R26, 0x2, P1 ;  /* 0x00000011101d7c11 */ /* 0x000fca00088f141a */
[----:B------:R2:W-:Y:S02]  /*f910*/  STG.E.64 desc[UR14][R28.64], R30 ;  /* 0x0000001e1c007986 */ /* 0x0005e4000c101b0e */
.L_x_4407:
[----:B------:R-:W-:Y:S05]  /*f920*/  BSYNC.RECONVERGENT B0 ;  /* 0x0000000000007941 */ /* 0x000fea0003800200 */
.L_x_4406:
[----:B------:R-:W-:Y:S04]  /*f930*/  BSSY.RECONVERGENT B0, `(.L_x_4408) ;  /* 0x0000015000007945 */ /* 0x000fe80003800200 */
[----:B------:R-:W-:Y:S05]  /*f940*/  @P2 BRA `(.L_x_4409) ;  /* 0x00000000004c2947 */ /* 0x000fea0003800000 */
[----:B0-----:R-:W3:Y:S01]  /*f950*/  LDL.LU R16, [R1+0x314] ;  /* 0x0003140001107983 */ /* 0x001ee20000300800 */
[----:B------:R-:W0:Y:S03]  /*f960*/  LDCU.64 UR12, c[0x0][0x3e0] ;  /* 0x00007c00ff0c77ac */ /* 0x000e260008000a00 */
[----:B------:R-:W4:Y:S01]  /*f970*/  LDL.LU R25, [R1+0x310] ;  /* 0x0003100001197983 */ /* 0x000f220000300800 */
[----:B------:R-:W5:Y:S01]  /*f980*/  LDCU.64 UR16, c[0x0][0x380] ;  /* 0x00007000ff1077ac */ /* 0x000f620008000a00 */
[----:B------:R-:W-:Y:S02]  /*f990*/  IMAD.MOV.U32 R17, RZ, RZ, R11 ;  /* 0x000000ffff117224 */ /* 0x000fe400078e000b */
[----:B0-----:R-:W-:-:S04]  /*f9a0*/  IMAD R15, R15, UR12, RZ ;  /* 0x0000000c0f0f7c24 */ /* 0x001fc8000f8e02ff */
[----:B------:R-:W-:Y:S02]  /*f9b0*/  IMAD R15, R0, UR13, R15 ;  /* 0x0000000d000f7c24 */ /* 0x000fe4000f8e020f */
[----:B---3--:R-:W-:Y:S01]  /*f9c0*/  FADD.FTZ R23, R16, -UR5 ;  /* 0x8000000510177e21 */ /* 0x008fe20008010000 */
[----:B------:R-:W-:-:S03]  /*f9d0*/  MOV R16, R8 ;  /* 0x0000000800107202 */ /* 0x000fc60000000f00 */
[----:B------:R-:W-:Y:S02]  /*f9e0*/  FMUL.FTZ R23, R23, UR6 ;  /* 0x0000000617177c20 */ /* 0x000fe40008410000 */
[----:B------:R-:W-:-:S04]  /*f9f0*/  IMAD.WIDE.U32 R16, R0, UR12, R16 ;  /* 0x0000000c00107c25 */ /* 0x000fc8000f8e0010 */
[----:B----4-:R-:W-:Y:S01]  /*fa00*/  FADD.FTZ R0, R25, -UR5 ;  /* 0x8000000519007e21 */ /* 0x010fe20008010000 */
[----:B-12---:R-:W-:Y:S01]  /*fa10*/  FFMA.FTZ R30, R12, R23, R21 ;  /* 0x000000170c1e7223 */ /* 0x006fe20000010015 */
[----:B-----5:R-:W-:Y:S02]  /*fa20*/  LEA R28, P1, R16, UR16, 0x2 ;  /* 0x00000010101c7c11 */ /* 0x020fe4000f8210ff */
[----:B------:R-:W-:Y:S01]  /*fa30*/  FMUL.FTZ R0, R0, UR6 ;  /* 0x0000000600007c20 */ /* 0x000fe20008410000 */
[----:B------:R-:W-:-:S03]  /*fa40*/  IADD3 R15, PT, PT, R17, R15, RZ ;  /* 0x0000000f110f7210 */ /* 0x000fc60007ffe0ff */
[----:B------:R-:W-:Y:S01]  /*fa50*/  FFMA.FTZ R31, R13, R0, R22 ;  /* 0x000000000d1f7223 */ /* 0x000fe20000010016 */
[----:B------:R-:W-:-:S05]  /*fa60*/  LEA.HI.X R29, R16, UR17, R15, 0x2, P1 ;  /* 0x00000011101d7c11 */ /* 0x000fca00088f140f */
[----:B------:R3:W-:Y:S02]  /*fa70*/  STG.E.64 desc[UR14][R28.64], R30 ;  /* 0x0000001e1c007986 */ /* 0x0007e4000c101b0e */
.L_x_4409:
[----:B------:R-:W-:Y:S05]  /*fa80*/  BSYNC.RECONVERGENT B0 ;  /* 0x0000000000007941 */ /* 0x000fea0003800200 */
.L_x_4408:
[----:B------:R-:W-:Y:S04]  /*fa90*/  BSSY.RECONVERGENT B0, `(.L_x_4410) ;  /* 0x0000015000007945 */ /* 0x000fe80003800200 */
[----:B------:R-:W-:Y:S05]  /*faa0*/  @P3 BRA `(.L_x_4411) ;  /* 0x00000000004c3947 */ /* 0x000fea0003800000 */
[----:B------:R-:W4:Y:S01]  /*fab0*/  LDL.LU R0, [R1+0x304] ;  /* 0x0003040001007983 */ /* 0x000f220000300800 */
[----:B------:R-:W5:Y:S03]  /*fac0*/  LDCU.64 UR12, c[0x0][0x3e0] ;  /* 0x00007c00ff0c77ac */ /* 0x000f660008000a00 */
[----:B------:R-:W2:Y:S01]  /*fad0*/  LDL.LU R15, [R1+0x300] ;  /* 0x00030000010f7983 */ /* 0x000ea20000300800 */
[----:B------:R-:W1:Y:S01]  /*fae0*/  LDCU.64 UR16, c[0x0][0x380] ;  /* 0x00007000ff1077ac */ /* 0x000e620008000a00 */
[----:B0-----:R-:W-:Y:S01]  /*faf0*/  MOV R16, R8 ;  /* 0x0000000800107202 */ /* 0x001fe20000000f00 */
[----:B------:R-:W-:Y:S02]  /*fb00*/  IMAD.MOV.U32 R17, RZ, RZ, R11 ;  /* 0x000000ffff117224 */ /* 0x000fe400078e000b */
[----:B-----5:R-:W-:Y:S02]  /*fb10*/  IMAD R20, R20, UR12, RZ ;  /* 0x0000000c14147c24 */ /* 0x020fe4000f8e02ff */
[----:B------:R-:W-:-:S04]  /*fb20*/  IMAD.WIDE.U32 R16, R14, UR12, R16 ;  /* 0x0000000c0e107c25 */ /* 0x000fc8000f8e0010 */
[----:B------:R-:W-:Y:S01]  /*fb30*/  IMAD R20, R14, UR13, R20 ;  /* 0x0000000d0e147c24 */ /* 0x000fe2000f8e0214 */
[----:B-1----:R-:W-:-:S04]  /*fb40*/  LEA R14, P1, R16, UR16, 0x2 ;  /* 0x00000010100e7c11 */ /* 0x002fc8000f8210ff */
[----:B------:R-:W-:Y:S01]  /*fb50*/  IADD3 R20, PT, PT, R17, R20, RZ ;  /* 0x0000001411147210 */ /* 0x000fe20007ffe0ff */
[----:B----4-:R-:W-:Y:S01]  /*fb60*/  FADD.FTZ R0, R0, -UR5 ;  /* 0x8000000500007e21 */ /* 0x010fe20008010000 */
[----:B--2---:R-:W-:-:S03]  /*fb70*/  FADD.FTZ R15, R15, -UR5 ;  /* 0x800000050f0f7e21 */ /* 0x004fc60008010000 */
[----:B------:R-:W-:Y:S01]  /*fb80*/  FMUL.FTZ R0, R0, UR6 ;  /* 0x0000000600007c20 */ /* 0x000fe20008410000 */
[----:B---3--:R-:W-:-:S03]  /*fb90*/  FMUL.FTZ R29, R15, UR6 ;  /* 0x000000060f1d7c20 */ /* 0x008fc60008410000 */
[----:B------:R-:W-:Y:S01]  /*fba0*/  FFMA.FTZ R28, R12, R0, R21 ;  /* 0x000000000c1c7223 */ /* 0x000fe20000010015 */
[----:B------:R-:W-:Y:S01]  /*fbb0*/  LEA.HI.X R15, R16, UR17, R20, 0x2, P1 ;  /* 0x00000011100f7c11 */ /* 0x000fe200088f1414 */
[----:B------:R-:W-:-:S05]  /*fbc0*/  FFMA.FTZ R29, R13, R29, R22 ;  /* 0x0000001d0d1d7223 */ /* 0x000fca0000010016 */
[----:B------:R4:W-:Y:S02]  /*fbd0*/  STG.E.64 desc[UR14][R14.64], R28 ;  /* 0x0000001c0e007986 */ /* 0x0009e4000c101b0e */
.L_x_4411:
[----:B------:R-:W-:Y:S05]  /*fbe0*/  BSYNC.RECONVERGENT B0 ;  /* 0x0000000000007941 */ /* 0x000fea0003800200 */
.L_x_4410:
        /* <DEDUP_REMOVED lines=27> */
[----:B0-----:R-:W-:Y:S02]  /*fda0*/  IMAD R28, R28, UR12, RZ ;  /* 0x0000000c1c1c7c24 */ /* 0x001fe4000f8e02ff */
[----:B--2---:R-:W-:Y:S01]  /*fdb0*/  FADD.FTZ R29, R16, -UR5 ;  /* 0x80000005101d7e21 */ /* 0x004fe20008010000 */
[----:B------:R-:W-:Y:S01]  /*fdc0*/  MOV R16, R8 ;  /* 0x0000000800107202 */ /* 0x000fe20000000f00 */
[----:B---3--:R-:W-:-:S02]  /*fdd0*/  FADD.FTZ R30, R30, -UR5 ;  /* 0x800000051e1e7e21 */ /* 0x008fc40008010000 */
[----:B------:R-:W-:Y:S02]  /*fde0*/  FMUL.FTZ R29, R29, UR6 ;  /* 0x000000061d1d7c20 */ /* 0x000fe40008410000 */
[----:B------:R-:W-:-:S04]  /*fdf0*/  IMAD.WIDE.U32 R16, R27, UR12, R16 ;  /* 0x0000000c1b107c25 */ /* 0x000fc8000f8e0010 */
[----:B------:R-:W-:Y:S01]  /*fe00*/  FMUL.FTZ R31, R30, UR6 ;  /* 0x000000061e1f7c20 */ /* 0x000fe20008410000 */
[----:B------:R-:W-:Y:S01]  /*fe10*/  FFMA.FTZ R30, R12, R29, R21 ;  /* 0x0000001d0c1e7223 */ /* 0x000fe20000010015 */
[----:B------:R-:W-:Y:S01]  /*fe20*/  IMAD R27, R27, UR13, R28 ;  /* 0x0000000d1b1b7c24 */ /* 0x000fe2000f8e021c */
[----:B-1----:R-:W-:Y:S01]  /*fe30*/  LEA R28, P4, R16, UR16, 0x2 ;  /* 0x00000010101c7c11 */ /* 0x002fe2000f8810ff */
[----:B------:R-:W-:Y:S02]  /*fe40*/  FFMA.FTZ R31, R13, R31, R22 ;  /* 0x0000001f0d1f7223 */ /* 0x000fe40000010016 */
[----:B------:R-:W-:-:S05]  /*fe50*/  IMAD.IADD R27, R17, 0x1, R27 ;  /* 0x00000001111b7824 */ /* 0x000fca00078e021b */
[----:B------:R-:W-:-:S05]  /*fe60*/  LEA.HI.X R29, R16, UR17, R27, 0x2, P4 ;  /* 0x00000011101d7c11 */ /* 0x000fca000a0f141b */
[----:B------:R0:W-:Y:S02]  /*fe70*/  STG.E.64 desc[UR14][R28.64], R30 ;  /* 0x0000001e1c007986 */ /* 0x0001e4000c101b0e */
.L_x_4413:
[----:B------:R-:W-:Y:S05]  /*fe80*/  BSYNC.RECONVERGENT B0 ;  /* 0x0000000000007941 */ /* 0x000fea0003800200 */
.L_x_4412:
        /* <DEDUP_REMOVED lines=10> */
[----:B------:R-:W-:-:S03]  /*ff30*/  MOV R16, R8 ;  /* 0x0000000800107202 */ /* 0x000fc60000000f00 */
[----:B------:R-:W-:Y:S02]  /*ff40*/  FMUL.FTZ R27, R27, UR6 ;  /* 0x000000061b1b7c20 */ /* 0x000fe40008410000 */
[----:B------:R-:W-:-:S04]  /*ff50*/  IMAD.WIDE.U32 R16, R24, UR12, R16 ;  /* 0x0000000c18107c25 */ /* 0x000fc8000f8e0010 */
[----:B---3--:R-:W-:Y:S01]  /*ff60*/  FADD.FTZ R24, R28, -UR5 ;  /* 0x800000051c187e21 */ /* 0x008fe20008010000 */
[----:B------:R-:W-:Y:S01]  /*ff70*/  FFMA.FTZ R30, R12, R27, R21 ;  /* 0x0000001b0c1e7223 */ /* 0x000fe20000010015 */
[----:B------:R-:W-:Y:S01]  /*ff80*/  IMAD.IADD R33, R17, 0x1, R33 ;  /* 0x0000000111217824 */ /* 0x000fe200078e0221 */
[----:B0-----:R-:W-:Y:S01]  /*ff90*/  LEA R28, P1, R16, UR16, 0x2 ;  /* 0x00000010101c7c11 */ /* 0x001fe2000f8210ff */
[----:B------:R-:W-:-:S03]  /*ffa0*/  FMUL.FTZ R24, R24, UR6 ;  /* 0x0000000618187c20 */ /* 0x000fc60008410000 */
[----:B------:R-:W-:Y:S01]  /*ffb0*/  LEA.HI.X R29, R16, UR17, R33, 0x2, P1 ;  /* 0x00000011101d7c11 */ /* 0x000fe200088f1421 */
[----:B------:R-:W-:-:S05]  /*ffc0*/  FFMA.FTZ R31, R13, R24, R22 ;  /* 0x000000180d1f7223 */ /* 0x000fca0000010016 */
[----:B------:R1:W-:Y:S03]  /*ffd0*/  STG.E.64 desc[UR14][R28.64], R30 ;  /* 0x0000001e1c007986 */ /* 0x0003e6000c101b0e */
.L_x_4415:
[----:B------:R-:W-:Y:S05]  /*ffe0*/  BSYNC.RECONVERGENT B0 ;  /* 0x0000000000007941 */ /* 0x000fea0003800200 */
.L_x_4414:
[----:B------:R-:W-:Y:S04]  /*fff0*/  BSSY.RECONVERGENT B0, `(.L_x_4416) ;  /* 0x0000015000007945 */ /* 0x000fe80003800200 */
[----:B------:R-:W-:Y:S05]  /*10000*/  @P5 BRA `(.L_x_4417) ;  /* 0x00000000004c5947 */ /* 0x000fea0003800000 */
[----:B------:R-:W2:Y:S01]  /*10010*/  LDL.LU R16, [R1+0x2ec] ;  /* 0x0002ec0001107983 */ /* 0x000ea20000300800 */
[----:B------:R-:W3:Y:S03]  /*10020*/  LDCU.64 UR12, c[0x0][0x3e0] ;  /* 0x00007c00ff0c77ac */ /* 0x000ee60008000a00 */
[----:B------:R-:W4:Y:S01]  /*10030*/  LDL.LU R27, [R1+0x2e8] ;  /* 0x0002e800011b7983 */ /* 0x000f220000300800 */
[----:B------:R-:W5:Y:S01]  /*10040*/  LDCU.64 UR16, c[0x0][0x380] ;  /* 0x00007000ff1077ac */ /* 0x000f620008000a00 */
[----:B------:R-:W-:Y:S01]  /*10050*/  MOV R17, R11 ;  /* 0x0000000b00117202 */ /* 0x000fe20000000f00 */
[----:B---3--:R-:W-:-:S04]  /*10060*/  IMAD R32, R32, UR12, RZ ;  /* 0x0000000c20207c24 */ /* 0x008fc8000f8e02ff */
[----:B------:R-:W-:Y:S02]  /*10070*/  IMAD R32, R23, UR13, R32 ;  /* 0x0000000d17207c24 */ /* 0x000fe4000f8e0220 */
[----:B--2---:R-:W-:Y:S01]  /*10080*/  FADD.FTZ R24, R16, -UR5 ;  /* 0x8000000510187e21 */ /* 0x004fe20008010000 */
[----:B------:R-:W-:-:S03]  /*10090*/  MOV R16, R8 ;  /* 0x0000000800107202 */ /* 0x000fc60000000f00 */
[----:B------:R-:W-:Y:S02]  /*100a0*/  FMUL.FTZ R24, R24, UR6 ;  /* 0x0000000618187c20 */ /* 0x000fe40008410000 */
[----:B------:R-:W-:-:S04]  /*100b0*/  IMAD.WIDE.U32 R16, R23, UR12, R16 ;  /* 0x0000000c17107c25 */ /* 0x000fc8000f8e0010 */
[----:B----4-:R-:W-:Y:S01]  /*100c0*/  FADD.FTZ R23, R27, -UR5 ;  /* 0x800000051b177e21 */ /* 0x010fe20008010000 */
[----:B01----:R-:W-:Y:S01]  /*100d0*/  FFMA.FTZ R30, R12, R24, R21 ;  /* 0x000000180c1e7223 */ /* 0x003fe20000010015 */
[----:B------:R-:W-:Y:S01]  /*100e0*/  IMAD.IADD R32, R17, 0x1, R32 ;  /* 0x0000000111207824 */ /* 0x000fe200078e0220 */
[----:B-----5:R-:W-:Y:S01]  /*100f0*/  LEA R28, P1, R16, UR16, 0x2 ;  /* 0x00000010101c7c11 */ /* 0x020fe2000f8210ff */
[----:B------:R-:W-:-:S03]  /*10100*/  FMUL.FTZ R23, R23, UR6 ;  /* 0x0000000617177c20 */ /* 0x000fc60008410000 */
[----:B------:R-:W-:Y:S01]  /*10110*/  LEA.HI.X R29, R16, UR17, R32, 0x2, P1 ;  /* 0x00000011101d7c11 */ /* 0x000fe200088f1420 */
[----:B------:R-:W-:-:S05]  /*10120*/  FFMA.FTZ R31, R13, R23, R22 ;  /* 0x000000170d1f7223 */ /* 0x000fca0000010016 */
[----:B------:R2:W-:Y:S03]  /*10130*/  STG.E.64 desc[UR14][R28.64], R30 ;  /* 0x0000001e1c007986 */ /* 0x0005e6000c101b0e */
.L_x_4417:
[----:B------:R-:W-:Y:S05]  /*10140*/  BSYNC.RECONVERGENT B0 ;  /* 0x0000000000007941 */ /* 0x000fea0003800200 */
.L_x_4416:
[----:B------:R-:W-:Y:S04]  /*10150*/  BSSY.RECONVERGENT B0, `(.L_x_4418) ;  /* 0x0000015000007945 */ /* 0x000fe80003800200 */
[----:B------:R-:W-:Y:S05]  /*10160*/  @P2 BRA `(.L_x_4419) ;  /* 0x00000000004c2947 */ /* 0x000fea0003800000 */
[----:B------:R-:W3:Y:S01]  /*10170*/  LDL.LU R16, [R1+0x2dc] ;  /* 0x0002dc0001107983 */ /* 0x000ee20000300800 */
[----:B------:R-:W4:Y:S03]  /*10180*/  LDCU.64 UR12, c[0x0][0x3e0] ;  /* 0x00007c00ff0c77ac */ /* 0x000f260008000a00 */
[----:B------:R-:W5:Y:S01]  /*10190*/  LDL.LU R24, [R1+0x2d8] ;  /* 0x0002d80001187983 */ /* 0x000f620000300800 */
        /* <DEDUP_REMOVED lines=8> */
[----:B-----5:R-:W-:Y:S01]  /*10220*/  FADD.FTZ R0, R24, -UR5 ;  /* 0x8000000518007e21 */ /* 0x020fe20008010000 */
[----:B012---:R-:W-:Y:S01]  /*10230*/  FFMA.FTZ R30, R12, R23, R21 ;  /* 0x000000170c1e7223 */ /* 0x007fe20000010015 */
[----:B------:R-:W-:Y:S02]  /*10240*/  LEA R28, P1, R16, UR16, 0x2 ;  /* 0x00000010101c7c11 */ /* 0x000fe4000f8210ff */
[----:B------:R-:W-:Y:S01]  /*10250*/  FMUL.FTZ R0, R0, UR6 ;  /* 0x0000000600007c20 */ /* 0x000fe20008410000 */
[----:B------:R-:W-:-:S03]  /*10260*/  IADD3 R15, PT, PT, R17, R15, RZ ;  /* 0x0000000f110f7210 */ /* 0x000fc60007ffe0ff */
[----:B------:R-:W-:Y:S01]  /*10270*/  FFMA.FTZ R31, R13, R0, R22 ;  /* 0x000000000d1f7223 */ /* 0x000fe20000010016 */
[----:B------:R-:W-:-:S05]  /*10280*/  LEA.HI.X R29, R16, UR17, R15, 0x2, P1 ;  /* 0x00000011101d7c11 */ /* 0x000fca00088f140f */
[----:B------:R3:W-:Y:S02]  /*10290*/  STG.E.64 desc[UR14][R28.64], R30 ;  /* 0x0000001e1c007986 */ /* 0x0007e4000c101b0e */
.L_x_4419:
[----:B------:R-:W-:Y:S05]  /*102a0*/  BSYNC.RECONVERGENT B0 ;  /* 0x0000000000007941 */ /* 0x000fea0003800200 */
.L_x_4418:
[----:B------:R-:W-:Y:S04]  /*102b0*/  BSSY.RECONVERGENT B0, `(.L_x_4420) ;  /* 0x0000015000007945 */ /* 0x000fe80003800200 */
[----:B------:R-:W-:Y:S05]  /*102c0*/  @P3 BRA `(.L_x_4421) ;  /* 0x00000000004c3947 */ /* 0x000fea0003800000 */
[----:B------:R-:W4:Y:S01]  /*102d0*/  LDL.LU R0, [R1+0x2d4] ;  /* 0x0002d40001007983 */ /* 0x000f220000300800 */
[----:B------:R-:W5:Y:S03]  /*102e0*/  LDCU.64 UR12, c[0x0][0x3e0] ;  /* 0x00007c00ff0c77ac */ /* 0x000f660008000a00 */
[----:B------:R-:W2:Y:S01]  /*102f0*/  LDL.LU R15, [R1+0x2d0] ;  /* 0x0002d000010f7983 */ /* 0x000ea20000300800 */
[----:B------:R-:W0:Y:S01]  /*10300*/  LDCU.64 UR16, c[0x0][0x380] ;  /* 0x00007000ff1077ac */ /* 0x000e220008000a00 */
[----:B------:R-:W-:Y:S01]  /*10310*/  MOV R17, R11 ;  /* 0x0000000b00117202 */ /* 0x000fe20000000f00 */
[----:B------:R-:W-:Y:S02]  /*10320*/  IMAD.MOV.U32 R16, RZ, RZ, R8 ;  /* 0x000000ffff107224 */ /* 0x000fe400078e0008 */
[----:B-----5:R-:W-:Y:S02]  /*10330*/  IMAD R20, R20, UR12, RZ ;  /* 0x0000000c14147c24 */ /* 0x020fe4000f8e02ff */
[----:B------:R-:W-:-:S04]  /*10340*/  IMAD.WIDE.U32 R16, R14, UR12, R16 ;  /* 0x0000000c0e107c25 */ /* 0x000fc8000f8e0010 */
[----:B------:R-:W-:Y:S01]  /*10350*/  IMAD R20, R14, UR13, R20 ;  /* 0x0000000d0e147c24 */ /* 0x000fe2000f8e0214 */
[----:B0-----:R-:W-:-:S04]  /*10360*/  LEA R14, P1, R16, UR16, 0x2 ;  /* 0x00000010100e7c11 */ /* 0x001fc8000f8210ff */
[----:B------:R-:W-:Y:S01]  /*10370*/  IADD3 R20, PT, PT, R17, R20, RZ ;  /* 0x0000001411147210 */ /* 0x000fe20007ffe0ff */
[----:B----4-:R-:W-:Y:S01]  /*10380*/  FADD.FTZ R0, R0, -UR5 ;  /* 0x8000000500007e21 */ /* 0x010fe20008010000 */
[----:B--2---:R-:W-:-:S03]  /*10390*/  FADD.FTZ R15, R15, -UR5 ;  /* 0x800000050f0f7e21 */ /* 0x004fc60008010000 */
[----:B------:R-:W-:Y:S01]  /*103a0*/  FMUL.FTZ R0, R0, UR6 ;  /* 0x0000000600007c20 */ /* 0x000fe20008410000 */
[----:B-1-3--:R-:W-:-:S03]  /*103b0*/  FMUL.FTZ R29, R15, UR6 ;  /* 0x000000060f1d7c20 */ /* 0x00afc60008410000 */
[----:B------:R-:W-:Y:S01]  /*103c0*/  FFMA.FTZ R28, R12, R0, R21 ;  /* 0x000000000c1c7223 */ /* 0x000fe20000010015 */
[----:B------:R-:W-:Y:S01]  /*103d0*/  LEA.HI.X R15, R16, UR17, R20, 0x2, P1 ;  /* 0x00000011100f7c11 */ /* 0x000fe200088f1414 */
[----:B------:R-:W-:-:S05]  /*103e0*/  FFMA.FTZ R29, R13, R29, R22 ;  /* 0x0000001d0d1d7223 */ /* 0x000fca0000010016 */
[----:B------:R4:W-:Y:S02]  /*103f0*/  STG.E.64 desc[UR14][R14.64], R28 ;  /* 0x0000001c0e007986 */ /* 0x0009e4000c101b0e */
.L_x_4421:
[----:B------:R-:W-:Y:S05]  /*10400*/  BSYNC.RECONVERGENT B0 ;  /* 0x0000000000007941 */ /* 0x000fea0003800200 */
.L_x_4420:
[----:B------:R-:W-:Y:S01]  /*10410*/  ISETP.GE.U32.AND P4, PT, R26, UR10, PT ;  /* 0x0000000a1a007c0c */ /* 0x000fe2000bf86070 */
[C---:B------:R-:W-:Y:S01]  /*10420*/  VIADD R0, R2.reuse, 0x178 ;  /* 0x0000017802007836 */ /* 0x040fe20000000000 */
[----:B01234-:R-:W-:Y:S01]  /*10430*/  SHF.R.S32.HI R28, RZ, 0x1f, R26 ;  /* 0x0000001fff1c7819 */ /* 0x01ffe2000001141a */
        /* <DEDUP_REMOVED lines=25> */
[----:B--2---:R-:W-:Y:S01]  /*105d0*/  FADD.FTZ R29, R16, -UR5 ;  /* 0x80000005101d7e21 */ /* 0x004fe20008010000 */
[----:B------:R-:W-:-:S02]  /*105e0*/  IMAD.MOV.U32 R16, RZ, RZ, R8 ;  /* 0x000000ffff107224 */ /* 0x000fc400078e0008 */
[----:B---3--:R-:W-:Y:S02]  /*105f0*/  FADD.FTZ R30, R30, -UR5 ;  /* 0x800000051e1e7e21 */ /* 0x008fe40008010000 */
[----:B------:R-:W-:-:S04]  /*10600*/  IMAD.WIDE.U32 R16, R26, UR12, R16 ;  /* 0x0000000c1a107c25 */ /* 0x000fc8000f8e0010 */
[----:B------:R-:W-:Y:S01]  /*10610*/  FMUL.FTZ R29, R29, UR6 ;  /* 0x000000061d1d7c20 */ /* 0x000fe20008410000 */
[----:B------:R-:W-:Y:S01]  /*10620*/  FMUL.FTZ R31, R30, UR6 ;  /* 0x000000061e1f7c20 */ /* 0x000fe20008410000 */
[----:B------:R-:W-:Y:S01]  /*10630*/  IMAD R26, R26, UR13, R28 ;  /* 0x0000000d1a1a7c24 */ /* 0x000fe2000f8e021c */
[----:B-1----:R-:W-:Y:S01]  /*10640*/  LEA R28, P4, R16, UR16, 0x2 ;  /* 0x00000010101c7c11 */ /* 0x002fe2000f8810ff */
[----:B------:R-:W-:Y:S01]  /*10650*/  FFMA.FTZ R30, R12, R29, R21 ;  /* 0x0000001d0c1e7223 */ /* 0x000fe20000010015 */
[----:B------:R-:W-:Y:S02]  /*10660*/  FFMA.FTZ R31, R13, R31, R22 ;  /* 0x0000001f0d1f7223 */ /* 0x000fe40000010016 */
[----:B------:R-:W-:-:S04]  /*10670*/  IADD3 R26, PT, PT, R17, R26, RZ ;  /* 0x0000001a111a7210 */ /* 0x000fc80007ffe0ff */
[----:B------:R-:W-:-:S05]  /*10680*/  LEA.HI.X R29, R16, UR17, R26, 0x2, P4 ;  /* 0x00000011101d7c11 */ /* 0x000fca000a0f141a */
[----:B------:R0:W-:Y:S02]  /*10690*/  STG.E.64 desc[UR14][R28.64], R30 ;  /* 0x0000001e1c007986 */ /* 0x0001e4000c101b0e */
.L_x_4423:
[----:B------:R-:W-:Y:S05]  /*106a0*/  BSYNC.RECONVERGENT B0 ;  /* 0x0000000000007941 */ /* 0x000fea0003800200 */
.L_x_4422:
        /* <DEDUP_REMOVED lines=21> */
.L_x_4425:
[----:B------:R-:W-:Y:S05]  /*10800*/  BSYNC.RECONVERGENT B0 ;  /* 0x0000000000007941 */ /* 0x000fea0003800200 */
.L_x_4424:
        /* <DEDUP_REMOVED lines=21> */
.L_x_4427:
[----:B------:R-:W-:Y:S05]  /*10960*/  BSYNC.RECONVERGENT B0 ;  /* 0x0000000000007941 */ /* 0x000fea0003800200 */
.L_x_4426:
        /* <DEDUP_REMOVED lines=21> */
.L_x_4429:
[----:B------:R-:W-:Y:S05]  /*10ac0*/  BSYNC.RECONVERGENT B0 ;  /* 0x0000000000007941 */ /* 0x000fea0003800200 */
.L_x_4428:
        /* <DEDUP_REMOVED lines=21> */
.L_x_4431:
[----:B------:R-:W-:Y:S05]  /*10c20*/  BSYNC.RECONVERGENT B0 ;  /* 0x0000000000007941 */ /* 0x000fea0003800200 */
.L_x_4430:
[----:B------:R-:W-:Y:S01]  /*10c30*/  ISETP.GE.U32.AND P4, PT, R24, UR10, PT ;  /* 0x0000000a18007c0c */ /* 0x000fe2000bf86070 */
[C---:B------:R-:W-:Y:S01]  /*10c40*/  VIADD R0, R2.reuse, 0x1a0 ;  /* 0x000001a002007836 */ /* 0x040fe20000000000 */
[----:B------:R-:W-:Y:S01]  /*10c50*/  SHF.R.S32.HI R25, RZ, 0x1f, R24 ;  /* 0x0000001fff197819 */ /* 0x000fe20000011418 */
[----:B------:R-:W-:Y:S01]  /*10c60*/  BSSY.RECONVERGENT B0, `(.L_x_4432) ;  /* 0x0000026000007945 */ /* 0x000fe20003800200 */
[C---:B------:R-:W-:Y:S02]  /*10c70*/  IADD3 R23, PT, PT, R2.reuse, 0x198, RZ ;  /* 0x0000019802177810 */ /* 0x040fe40007ffe0ff */
[----:B------:R-:W-:Y:S02]  /*10c80*/  ISETP.GE.AND.EX P4, PT, R25, UR11, PT, P4 ;  /* 0x0000000b19007c0c */ /* 0x000fe4000bf86340 */
[----:B----4-:R-:W-:Y:S02]  /*10c90*/  IADD3 R14, PT, PT, R2, 0x1a8, RZ ;  /* 0x000001a8020e7810 */ /* 0x010fe40007ffe0ff */
[----:B------:R-:W-:-:S02]  /*10ca0*/  ISETP.GE.U32.AND P1, PT, R27, UR10, PT ;  /* 0x0000000a1b007c0c */ /* 0x000fc4000bf26070 */
[----:B------:R-:W-:Y:S02]  /*10cb0*/  ISETP.GE.U32.AND P5, PT, R23, UR10, PT ;  /* 0x0000000a17007c0c */ /* 0x000fe4000bfa6070 */
[----:B------:R-:W-:Y:S02]  /*10cc0*/  ISETP.GE.U32.AND P2, PT, R0, UR10, PT ;  /* 0x0000000a00007c0c */ /* 0x000fe4000bf46070 */
[----:B------:R-:W-:Y:S02]  /*10cd0*/  ISETP.GE.U32.AND P3, PT, R14, UR10, PT ;  /* 0x0000000a0e007c0c */ /* 0x000fe4000bf66070 */
[----:B------:R-:W-:Y:S02]  /*10ce0*/  SHF.R.S32.HI R32, RZ, 0x1f, R27 ;  /* 0x0000001fff207819 */ /* 0x000fe4000001141b */
[----:B0123--:R-:W-:Y:S02]  /*10cf0*/  SHF.R.S32.HI R31, RZ, 0x1f, R23 ;  /* 0x0000001fff1f7819 */ /* 0x00ffe40000011417 */
        /* <DEDUP_REMOVED lines=23> */
[----:B------:R-:W-:Y:S01]  /*10e70*/  FFMA.FTZ R28, R12, R28, R21 ;  /* 0x0000001c0c1c7223 */ /* 0x000fe20000010015 */
[----:B------:R-:W-:Y:S01]  /*10e80*/  IADD3 R25, PT, PT, R17, R25, RZ ;  /* 0x0000001911197210 */ /* 0x000fe20007ffe0ff */
[----:B------:R-:W-:-:S03]  /*10e90*/  FFMA.FTZ R29, R13, R29, R22 ;  /* 0x0000001d0d1d7223 */ /* 0x000fc60000010016 */
[----:B------:R-:W-:-:S05]  /*10ea0*/  LEA.HI.X R25, R16, UR17, R25, 0x2, P4 ;  /* 0x0000001110197c11 */ /* 0x000fca000a0f1419 */
[----:B------:R0:W-:Y:S02]  /*10eb0*/  STG.E.64 desc[UR14][R24.64], R28 ;  /* 0x0000001c18007986 */ /* 0x0001e4000c101b0e */
.L_x_4433:
[----:B------:R-:W-:Y:S05]  /*10ec0*/  BSYNC.RECONVERGENT B0 ;  /* 0x0000000000007941 */ /* 0x000fea0003800200 */
.L_x_4432:
        /* <DEDUP_REMOVED lines=15> */
[----:B------:R-:W-:Y:S01]  /*10fc0*/  FFMA.FTZ R28, R12, R28, R21 ;  /* 0x0000001c0c1c7223 */ /* 0x000fe20000010015 */
[----:B0-----:R-:W-:Y:S02]  /*10fd0*/  LEA R24, P1, R16, UR16, 0x2 ;  /* 0x0000001010187c11 */ /* 0x001fe4000f8210ff */
[----:B------:R-:W-:Y:S01]  /*10fe0*/  FFMA.FTZ R29, R13, R29, R22 ;  /* 0x0000001d0d1d7223 */ /* 0x000fe20000010016 */
[----:B------:R-:W-:-:S04]  /*10ff0*/  IADD3 R32, PT, PT, R17, R32, RZ ;  /* 0x0000002011207210 */ /* 0x000fc80007ffe0ff */
[----:B------:R-:W-:-:S05]  /*11000*/  LEA.HI.X R25, R16, UR17, R32, 0x2, P1 ;  /* 0x0000001110197c11 */ /* 0x000fca00088f1420 */
[----:B------:R1:W-:Y:S02]  /*11010*/  STG.E.64 desc[UR14][R24.64], R28 ;  /* 0x0000001c18007986 */ /* 0x0003e4000c101b0e */
.L_x_4435:
[----:B------:R-:W-:Y:S05]  /*11020*/  BSYNC.RECONVERGENT B0 ;  /* 0x0000000000007941 */ /* 0x000fea0003800200 */
.L_x_4434:
        /* <DEDUP_REMOVED lines=14> */
[----:B------:R-:W-:Y:S01]  /*11110*/  FFMA.FTZ R28, R12, R28, R21 ;  /* 0x0000001c0c1c7223 */ /* 0x000fe20000010015 */
[----:B------:R-:W-:Y:S01]  /*11120*/  IMAD.IADD R31, R17, 0x1, R31 ;  /* 0x00000001111f7824 */ /* 0x000fe200078e021f */
[----:B0-----:R-:W-:Y:S01]  /*11130*/  LEA R24, P1, R16, UR16, 0x2 ;  /* 0x0000001010187c11 */ /* 0x001fe2000f8210ff */
[----:B------:R-:W-:-:S03]  /*11140*/  FMUL.FTZ R23, R23, UR6 ;  /* 0x0000000617177c20 */ /* 0x000fc60008410000 */
[----:B------:R-:W-:Y:S01]  /*11150*/  LEA.HI.X R25, R16, UR17, R31, 0x2, P1 ;  /* 0x0000001110197c11 */ /* 0x000fe200088f141f */
[----:B------:R-:W-:-:S05]  /*11160*/  FFMA.FTZ R29, R13, R23, R22 ;  /* 0x000000170d1d7223 */ /* 0x000fca0000010016 */
[----:B------:R2:W-:Y:S03]  /*11170*/  STG.E.64 desc[UR14][R24.64], R28 ;  /* 0x0000001c18007986 */ /* 0x0005e6000c101b0e */
.L_x_4437:
[----:B------:R-:W-:Y:S05]  /*11180*/  BSYNC.RECONVERGENT B0 ;  /* 0x0000000000007941 */ /* 0x000fea0003800200 */
.L_x_4436:
        /* <DEDUP_REMOVED lines=14> */
[----:B------:R-:W-:Y:S01]  /*11270*/  FFMA.FTZ R28, R12, R23, R21 ;  /* 0x000000170c1c7223 */ /* 0x000fe20000010015 */
[----:B0-----:R-:W-:Y:S02]  /*11280*/  LEA R24, P1, R16, UR16, 0x2 ;  /* 0x0000001010187c11 */ /* 0x001fe4000f8210ff */
[----:B------:R-:W-:Y:S01]  /*11290*/  FMUL.FTZ R0, R0, UR6 ;  /* 0x0000000600007c20 */ /* 0x000fe20008410000 */
[----:B------:R-:W-:-:S03]  /*112a0*/  IADD3 R15, PT, PT, R17, R15, RZ ;  /* 0x0000000f110f7210 */ /* 0x000fc60007ffe0ff */
[----:B------:R-:W-:Y:S01]  /*112b0*/  FFMA.FTZ R29, R13, R0, R22 ;  /* 0x000000000d1d7223 */ /* 0x000fe20000010016 */
[----:B------:R-:W-:-:S05]  /*112c0*/  LEA.HI.X R25, R16, UR17, R15, 0x2, P1 ;  /* 0x0000001110197c11 */ /* 0x000fca00088f140f */
[----:B------:R3:W-:Y:S02]  /*112d0*/  STG.E.64 desc[UR14][R24.64], R28 ;  /* 0x0000001c18007986 */ /* 0x0007e4000c101b0e */
.L_x_4439:
[----:B------:R-:W-:Y:S05]  /*112e0*/  BSYNC.RECONVERGENT B0 ;  /* 0x0000000000007941 */ /* 0x000fea0003800200 */
.L_x_4438:
[----:B------:R-:W-:Y:S04]  /*112f0*/  BSSY.RECONVERGENT B0, `(.L_x_4440) ;  /* 0x0000015000007945 */ /* 0x000fe80003800200 */
[----:B------:R-:W-:Y:S05]  /*11300*/  @P3 BRA `(.L_x_4441) ;  /* 0x00000000004c3947 */ /* 0x000fea0003800000 */
[----:B------:R-:W4:Y:S01]  /*11310*/  LDL.LU R0, [R1+0x25c] ;  /* 0x00025c0001007983 */ /* 0x000f220000300800 */
[----:B------:R-:W5:Y:S03]  /*11320*/  LDCU.64 UR12, c[0x0][0x3e0] ;  /* 0x00007c00ff0c77ac */ /* 0x000f660008000a00 */
[----:B0123--:R-:W2:Y:S01]  /*11330*/  LDL.LU R24, [R1+0x258] ;  /* 0x0002580001187983 */ /* 0x00fea20000300800 */
        /* <DEDUP_REMOVED lines=11> */
[----:B------:R-:W-:-:S03]  /*113f0*/  FMUL.FTZ R25, R15, UR6 ;  /* 0x000000060f197c20 */ /* 0x000fc60008410000 */
[----:B------:R-:W-:Y:S01]  /*11400*/  FFMA.FTZ R24, R12, R0, R21 ;  /* 0x000000000c187223 */ /* 0x000fe20000010015 */
[----:B------:R-:W-:Y:S01]  /*11410*/  LEA.HI.X R15, R16, UR17, R23, 0x2, P1 ;  /* 0x00000011100f7c11 */ /* 0x000fe200088f1417 */
[----:B------:R-:W-:-:S05]  /*11420*/  FFMA.FTZ R25, R13, R25, R22 ;  /* 0x000000190d197223 */ /* 0x000fca0000010016 */
[----:B------:R4:W-:Y:S02]  /*11430*/  STG.E.64 desc[UR14][R14.64], R24 ;  /* 0x000000180e007986 */ /* 0x0009e4000c101b0e */
.L_x_4441:
[----:B------:R-:W-:Y:S05]  /*11440*/  BSYNC.RECONVERGENT B0 ;  /* 0x0000000000007941 */ /* 0x000fea0003800200 */
.L_x_4440:
        /* <DEDUP_REMOVED lines=41> */
.L_x_4443:
[----:B------:R-:W-:Y:S05]  /*116e0*/  BSYNC.RECONVERGENT B0 ;  /* 0x0000000000007941 */ /* 0x000fea0003800200 */
.L_x_4442:
        /* <DEDUP_REMOVED lines=14> */
[----:B------:R-:W-:Y:S01]  /*117d0*/  FFMA.FTZ R28, R12, R28, R21 ;  /* 0x0000001c0c1c7223 */ /* 0x000fe20000010015 */
[----:B-1----:R-:W-:Y:S02]  /*117e0*/  LEA R26, P1, R24, UR16, 0x2 ;  /* 0x00000010181a7c11 */ /* 0x002fe4000f8210ff */
[----:B------:R-:W-:Y:S01]  /*117f0*/  IADD3 R29, PT, PT, R25, R29, RZ ;  /* 0x0000001d191d7210 */ /* 0x000fe20007ffe0ff */
[----:B------:R-:W-:-:S03]  /*11800*/  FMUL.FTZ R25, R27, UR6 ;  /* 0x000000061b197c20 */ /* 0x000fc60008410000 */
[----:B------:R-:W-:Y:S01]  /*11810*/  LEA.HI.X R27, R24, UR17, R29, 0x2, P1 ;  /* 0x00000011181b7c11 */ /* 0x000fe200088f141d */
[----:B------:R-:W-:-:S05]  /*11820*/  FFMA.FTZ R29, R13, R25, R22 ;  /* 0x000000190d1d7223 */ /* 0x000fca0000010016 */
[----:B------:R0:W-:Y:S02]  /*11830*/  STG.E.64 desc[UR14][R26.64], R28 ;  /* 0x0000001c1a007986 */ /* 0x0001e4000c101b0e */
.L_x_4445:
[----:B------:R-:W-:Y:S05]  /*11840*/  BSYNC.RECONVERGENT B0 ;  /* 0x0000000000007941 */ /* 0x000fea0003800200 */
.L_x_4444:
        /* <DEDUP_REMOVED lines=16> */
[----:B-1----:R-:W-:Y:S01]  /*11950*/  LEA R26, P1, R24, UR16, 0x2 ;  /* 0x00000010181a7c11 */ /* 0x002fe2000f8210ff */
[----:B------:R-:W-:-:S03]  /*11960*/  FMUL.FTZ R23, R23, UR6 ;  /* 0x0000000617177c20 */ /* 0x000fc60008410000 */
[----:B------:R-:W-:Y:S01]  /*11970*/  LEA.HI.X R27, R24, UR17, R27, 0x2, P1 ;  /* 0x00000011181b7c11 */ /* 0x000fe200088f141b */
[----:B------:R-:W-:-:S05]  /*11980*/  FFMA.FTZ R29, R13, R23, R22 ;  /* 0x000000170d1d7223 */ /* 0x000fca0000010016 */
[----:B------:R0:W-:Y:S03]  /*11990*/  STG.E.64 desc[UR14][R26.64], R28 ;  /* 0x0000001c1a007986 */ /* 0x0001e6000c101b0e */
.L_x_4447:
[----:B------:R-:W-:Y:S05]  /*119a0*/  BSYNC.RECONVERGENT B0 ;  /* 0x0000000000007941 */ /* 0x000fea0003800200 */
.L_x_4446:
        /* <DEDUP_REMOVED lines=21> */
.L_x_4449:
[----:B------:R-:W-:Y:S05]  /*11b00*/  BSYNC.RECONVERGENT B0 ;  /* 0x0000000000007941 */ /* 0x000fea0003800200 */
.L_x_4448:
[----:B------:R-:W-:Y:S04]  /*11b10*/  BSSY.RECONVERGENT B0, `(.L_x_4450) ;  /* 0x0000015000007945 */ /* 0x000fe80003800200 */
[----:B------:R-:W-:Y:S05]  /*11b20*/  @P3 BRA `(.L_x_4451) ;  /* 0x00000000004c3947 */ /* 0x000fea0003800000 */
[----:B------:R-:W5:Y:S01]  /*11b30*/  LDL.LU R0, [R1+0x22c] ;  /* 0x00022c0001007983 */ /* 0x000f620000300800 */
[----:B------:R-:W1:Y:S03]  /*11b40*/  LDCU.64 UR12, c[0x0][0x3e0] ;  /* 0x00007c00ff0c77ac */ /* 0x000e660008000a00 */
[----:B0---4-:R-:W4:Y:S01]  /*11b50*/  LDL.LU R26, [R1+0x228] ;  /* 0x00022800011a7983 */ /* 0x011f220000300800 */
[----:B------:R-:W0:Y:S01]  /*11b60*/  LDCU.64 UR16, c[0x0][0x380] ;  /* 0x00007000ff1077ac */ /* 0x000e220008000a00 */
[----:B-123--:R-:W-:Y:S01]  /*11b70*/  MOV R25, R11 ;  /* 0x0000000b00197202 */ /* 0x00efe20000000f00 */
[----:B------:R-:W-:Y:S02]  /*11b80*/  IMAD.MOV.U32 R24, RZ, RZ, R8 ;  /* 0x000000ffff187224 */ /* 0x000fe400078e0008 */
[----:B------:R-:W-:Y:S02]  /*11b90*/  IMAD R15, R16, UR12, RZ ;  /* 0x0000000c100f7c24 */ /* 0x000fe4000f8e02ff */
[----:B------:R-:W-:-:S04]  /*11ba0*/  IMAD.WIDE.U32 R24, R14, UR12, R24 ;  /* 0x0000000c0e187c25 */ /* 0x000fc8000f8e0018 */
[----:B------:R-:W-:Y:S01]  /*11bb0*/  IMAD R23, R14, UR13, R15 ;  /* 0x0000000d0e177c24 */ /* 0x000fe2000f8e020f */
[----:B0-----:R-:W-:-:S04]  /*11bc0*/  LEA R14, P1, R24, UR16, 0x2 ;  /* 0x00000010180e7c11 */ /* 0x001fc8000f8210ff */
[----:B------:R-:W-:Y:S01]  /*11bd0*/  IADD3 R23, PT, PT, R25, R23, RZ ;  /* 0x0000001719177210 */ /* 0x000fe20007ffe0ff */
[----:B-----5:R-:W-:Y:S01]  /*11be0*/  FADD.FTZ R0, R0, -UR5 ;  /* 0x8000000500007e21 */ /* 0x020fe20008010000 */
[----:B----4-:R-:W-:-:S03]  /*11bf0*/  FADD.FTZ R15, R26, -UR5 ;  /* 0x800000051a0f7e21 */ /* 0x010fc60008010000 */
[----:B------:R-:W-:Y:S01]  /*11c00*/  FMUL.FTZ R0, R0, UR6 ;  /* 0x0000000600007c20 */ /* 0x000fe20008410000 */
[----:B------:R-:W-:-:S03]  /*11c10*/  FMUL.FTZ R27, R15, UR6 ;  /* 0x000000060f1b7c20 */ /* 0x000fc60008410000 */
[----:B------:R-:W-:Y:S01]  /*11c20*/  FFMA.FTZ R26, R12, R0, R21 ;  /* 0x000000000c1a7223 */ /* 0x000fe20000010015 */
[----:B------:R-:W-:Y:S01]  /*11c30*/  LEA.HI.X R15, R24, UR17, R23, 0x2, P1 ;  /* 0x00000011180f7c11 */ /* 0x000fe200088f1417 */
[----:B------:R-:W-:-:S05]  /*11c40*/  FFMA.FTZ R27, R13, R27, R22 ;  /* 0x0000001b0d1b7223 */ /* 0x000fca0000010016 */
[----:B------:R0:W-:Y:S02]  /*11c50*/  STG.E.64 desc[UR14][R14.64], R26 ;  /* 0x0000001a0e007986 */ /* 0x0001e4000c101b0e */
.L_x_4451:
[----:B------:R-:W-:Y:S05]  /*11c60*/  BSYNC.RECONVERGENT B0 ;  /* 0x0000000000007941 */ /* 0x000fea0003800200 */
.L_x_4450:
[----:B------:R-:W-:Y:S01]  /*11c70*/  ISETP.GE.U32.AND P4, PT, R17, UR10, PT ;  /* 0x0000000a11007c0c */ /* 0x000fe2000bf86070 */
[C---:B------:R-:W-:Y:S01]  /*11c80*/  VIADD R23, R2.reuse, 0x1f0 ;  /* 0x000001f002177836 */ /* 0x040fe20000000000 */
[----:B0-----:R-:W-:Y:S01]  /*11c90*/  SHF.R.S32.HI R14, RZ, 0x1f, R17 ;  /* 0x0000001fff0e7819 */ /* 0x001fe20000011411 */
[----:B------:R-:W-:Y:S01]  /*11ca0*/  BSSY.RECONVERGENT B0, `(.L_x_4452) ;  /* 0x0000022000007945 */ /* 0x000fe20003800200 */
[----:B------:R-:W-:Y:S02]  /*11cb0*/  IADD3 R0, PT, PT, R2, 0x1e8, RZ ;  /* 0x000001e802007810 */ /* 0x000fe40007ffe0ff */
        /* <DEDUP_REMOVED lines=8> */
[----:B-123--:R-:W-:-:S02]  /*11d40*/  SHF.R.S32.HI R28, RZ, 0x1f, R23 ;  /* 0x0000001fff1c7819 */ /* 0x00efc40000011417 */
        /* <DEDUP_REMOVED lines=19> */
[----:B-1----:R-:W-:-:S03]  /*11e80*/  LEA R16, P4, R14, UR16, 0x2 ;  /* 0x000000100e107c11 */ /* 0x002fc6000f8810ff */
[----:B------:R-:W-:-:S05]  /*11e90*/  IMAD.IADD R17, R15, 0x1, R17 ;  /* 0x000000010f117824 */ /* 0x000fca00078e0211 */
[----:B------:R-:W-:-:S05]  /*11ea0*/  LEA.HI.X R17, R14, UR17, R17, 0x2, P4 ;  /* 0x000000110e117c11 */ /* 0x000fca000a0f1411 */
[----:B------:R0:W-:Y:S02]  /*11eb0*/  STG.E.64 desc[UR14][R16.64], R24 ;  /* 0x0000001810007986 */ /* 0x0001e4000c101b0e */
.L_x_4453:
[----:B------:R-:W-:Y:S05]  /*11ec0*/  BSYNC.RECONVERGENT B0 ;  /* 0x0000000000007941 */ /* 0x000fea0003800200 */
.L_x_4452:
        /* <DEDUP_REMOVED lines=19> */
.L_x_4455:
[----:B------:R-:W-:Y:S05]  /*12000*/  BSYNC.RECONVERGENT B0 ;  /* 0x0000000000007941 */ /* 0x000fea0003800200 */
.L_x_4454:
[----:B------:R-:W-:Y:S04]  /*12010*/  BSSY.RECONVERGENT B0, `(.L_x_4456) ;  /* 0x0000013000007945 */ /* 0x000fe80003800200 */
[----:B------:R-:W-:Y:S05]  /*12020*/  @P5 BRA `(.L_x_4457) ;  /* 0x0000000000445947 */ /* 0x000fea0003800000 */
[----:B------:R-:W2:Y:S01]  /*12030*/  LDCU.64 UR12, c[0x0][0x3e0] ;  /* 0x00007c00ff0c77ac */ /* 0x000ea20008000a00 */
[----:B------:R-:W-:Y:S01]  /*12040*/  MOV R15, R11 ;  /* 0x0000000b000f7202 */ /* 0x000fe20000000f00 */
[----:B------:R-:W-:Y:S02]  /*12050*/  IMAD.MOV.U32 R14, RZ, RZ, R8 ;  /* 0x000000ffff0e7224 */ /* 0x000fe400078e0008 */
[----:B------:R-:W-:Y:S01]  /*12060*/  FADD.FTZ R38, R38, -UR5 ;  /* 0x8000000526267e21 */ /* 0x000fe20008010000 */
[----:B------:R-:W3:Y:S01]  /*12070*/  LDCU.64 UR16, c[0x0][0x380] ;  /* 0x00007000ff1077ac */ /* 0x000ee20008000a00 */
[----:B------:R-:W-:Y:S02]  /*12080*/  FADD.FTZ R5, R5, -UR5 ;  /* 0x8000000505057e21 */ /* 0x000fe40008010000 */
[----:B01----:R-:W-:Y:S02]  /*12090*/  FMUL.FTZ R16, R38, UR6 ;  /* 0x0000000626107c20 */ /* 0x003fe40008410000 */
[----:B------:R-:W-:-:S02]  /*120a0*/  FMUL.FTZ R17, R5, UR6 ;  /* 0x0000000605117c20 */ /* 0x000fc40008410000 */
[----:B------:R-:W-:Y:S02]  /*120b0*/  FFMA.FTZ R16, R12, R16, R21 ;  /* 0x000000100c107223 */ /* 0x000fe40000010015 */
        /* <DEDUP_REMOVED lines=8> */
.L_x_4457:
[----:B------:R-:W-:Y:S05]  /*12140*/  BSYNC.RECONVERGENT B0 ;  /* 0x0000000000007941 */ /* 0x000fea0003800200 */
.L_x_4456:
        /* <DEDUP_REMOVED lines=10> */
[----:B01----:R-:W-:Y:S02]  /*121f0*/  FFMA.FTZ R16, R12, R19, R21 ;  /* 0x000000130c107223 */ /* 0x003fe40000010015 */
        /* <DEDUP_REMOVED lines=8> */
.L_x_4459:
[----:B------:R-:W-:Y:S05]  /*12280*/  BSYNC.RECONVERGENT B0 ;  /* 0x0000000000007941 */ /* 0x000fea0003800200 */
.L_x_4458:
[----:B------:R-:W-:Y:S04]  /*12290*/  BSSY.RECONVERGENT B0, `(.L_x_4333) ;  /* 0x0000012000007945 */ /* 0x000fe80003800200 */
[----:B------:R-:W-:Y:S05]  /*122a0*/  @P3 BRA `(.L_x_4460) ;  /* 0x0000000000403947 */ /* 0x000fea0003800000 */
[----:B------:R-:W4:Y:S01]  /*122b0*/  LDCU.64 UR10, c[0x0][0x3e0] ;  /* 0x00007c00ff0a77ac */ /* 0x000f220008000a00 */
[----:B------:R-:W-:Y:S01]  /*122c0*/  MOV R9, R11 ;  /* 0x0000000b00097202 */ /* 0x000fe20000000f00 */
[----:B------:R-:W-:Y:S01]  /*122d0*/  FADD.FTZ R18, R18, -UR5 ;  /* 0x8000000512127e21 */ /* 0x000fe20008010000 */
[----:B------:R-:W-:Y:S01]  /*122e0*/  FADD.FTZ R7, R7, -UR5 ;  /* 0x8000000507077e21 */ /* 0x000fe20008010000 */
[----:B------:R-:W2:Y:S02]  /*122f0*/  LDCU.64 UR12, c[0x0][0x380] ;  /* 0x00007000ff0c77ac */ /* 0x000ea40008000a00 */
[----:B------:R-:W-:Y:S01]  /*12300*/  FMUL.FTZ R18, R18, UR6 ;  /* 0x0000000612127c20 */ /* 0x000fe20008410000 */
[----:B------:R-:W-:-:S03]  /*12310*/  FMUL.FTZ R7, R7, UR6 ;  /* 0x0000000607077c20 */ /* 0x000fc60008410000 */
[----:B------:R-:W-:Y:S01]  /*12320*/  FFMA.FTZ R6, R12, R18, R21 ;  /* 0x000000120c067223 */ /* 0x000fe20000010015 */
[----:B------:R-:W-:Y:S01]  /*12330*/  FFMA.FTZ R7, R13, R7, R22 ;  /* 0x000000070d077223 */ /* 0x000fe20000010016 */
[----:B----4-:R-:W-:Y:S02]  /*12340*/  IMAD R29, R29, UR10, RZ ;  /* 0x0000000a1d1d7c24 */ /* 0x010fe4000f8e02ff */
[----:B------:R-:W-:-:S04]  /*12350*/  IMAD.WIDE.U32 R8, R26, UR10, R8 ;  /* 0x0000000a1a087c25 */ /* 0x000fc8000f8e0008 */
[----:B------:R-:W-:Y:S01]  /*12360*/  IMAD R29, R26, UR11, R29 ;  /* 0x0000000b1a1d7c24 */ /* 0x000fe2000f8e021d */
[----:B--2---:R-:W-:-:S04]  /*12370*/  LEA R4, P1, R8, UR12, 0x2 ;  /* 0x0000000c08047c11 */ /* 0x004fc8000f8210ff */
[----:B------:R-:W-:-:S04]  /*12380*/  IADD3 R29, PT, PT, R9, R29, RZ ;  /* 0x0000001d091d7210 */ /* 0x000fc80007ffe0ff */
[----:B------:R-:W-:-:S05]  /*12390*/  LEA.HI.X R5, R8, UR13, R29, 0x2, P1 ;  /* 0x0000000d08057c11 */ /* 0x000fca00088f141d */
[----:B------:R4:W-:Y:S02]  /*123a0*/  STG.E.64 desc[UR14][R4.64], R6 ;  /* 0x0000000604007986 */ /* 0x0009e4000c101b0e */
.L_x_4460:
[----:B------:R-:W-:Y:S05]  /*123b0*/  BSYNC.RECONVERGENT B0 ;  /* 0x0000000000007941 */ /* 0x000fea0003800200 */
.L_x_4333:
        /* <DEDUP_REMOVED lines=9> */
.L_x_4462:
        /* <DEDUP_REMOVED lines=11> */
.L_x_4947:


//--------------------- .text._Z35group_norm_nhwc_fwd_one_pass_kernelI11Fp32IOFp16WLi64ELi160ELi640EEv26Group_norm_nhwc_fwd_params --------------------------
	.section	.text._Z35group_norm_nhwc_fwd_one_pass_kernelI11Fp32IOFp16WLi64ELi160ELi640EEv26Group_norm_nhwc_fwd_params,"ax",@progbits
	.align	128
        .global         _Z35group_norm_nhwc_fwd_one_pass_kernelI11Fp32IOFp16WLi64ELi160ELi640EEv26Group_norm_nhwc_fwd_params
        .type           _Z35group_norm_nhwc_fwd_one_pass_kernelI11Fp32IOFp16WLi64ELi160ELi640EEv26Group_norm_nhwc_fwd_params,@function
        .size           _Z35group_norm_nhwc_fwd_one_pass_kernelI11Fp32IOFp16WLi64ELi160ELi640EEv26Group_norm_nhwc_fwd_params,(.L_x_4948 - _Z35group_norm_nhwc_fwd_one_pass_kernelI11Fp32IOFp16WLi64ELi160ELi640EEv26Group_norm_nhwc_fwd_params)
        .other          _Z35group_norm_nhwc_fwd_one_pass_kernelI11Fp32IOFp16WLi64ELi160ELi640EEv26Group_norm_nhwc_fwd_params,@"STO_CUDA_ENTRY STV_DEFAULT"
_Z35group_norm_nhwc_fwd_one_pass_kernelI11Fp32IOFp16WLi64ELi160ELi640EEv26Group_norm_nhwc_fwd_params:
.text._Z35group_norm_nhwc_fwd_one_pass_kernelI11Fp32IOFp16WLi64ELi160ELi640EEv26Group_norm_nhwc_fwd_params:
        /* <DEDUP_REMOVED lines=46> */
.L_x_4506:
        /* <DEDUP_REMOVED lines=243> */
.L_x_4464:
[----:B------:R-:W-:Y:S05]  /*1210*/  BSYNC.RECONVERGENT B0 ;  /* 0x0000000000007941 */ /* 0x000fea0003800200 */
.L_x_4463:
        /* <DEDUP_REMOVED lines=56> */
.L_x_4466:
[----:B------:R-:W-:Y:S05]  /*15a0*/  BSYNC.RECONVERGENT B0 ;  /* 0x0000000000007941 */ /* 0x000fea0003800200 */
.L_x_4465:
        /* <DEDUP_REMOVED lines=33> */
.L_x_4469:
[----:B------:R-:W2:Y:S04]  /*17c0*/  LDG.E.STRONG.GPU R23, desc[UR16][R20.64] ;  /* 0x0000001014177981 */ /* 0x000ea8000c1ef900 */
[----:B--2---:R-:W-:Y:S01]  /*17d0*/  CCTL.IVALL ;  /* 0x00000000ff00798f */ /* 0x004fe20002000000 */
[----:B------:R-:W-:Y:S05]  /*17e0*/  YIELD ;  /* 0x0000000000007946 */ /* 0x000fea0003800000 */
[----:B------:R-:W-:-:S13]  /*17f0*/  ISETP.NE.AND P4, PT, R23, R22, PT ;  /* 0x000000161700720c */ /* 0x000fda0003f85270 */
[----:B------:R-:W-:Y:S05]  /*1800*/  @P4 BRA `(.L_x_4469) ;  /* 0xfffffffc00ec4947 */ /* 0x000fea000383ffff */
.L_x_4468:
        /* <DEDUP_REMOVED lines=15> */
.L_x_4471:
        /* <DEDUP_REMOVED lines=91> */
.L_x_4470:
        /* <DEDUP_REMOVED lines=52> */
.L_x_4472:
        /* <DEDUP_REMOVED lines=28> */
.L_x_4473:
        /* <DEDUP_REMOVED lines=13> */
.L_x_4474:
[----:B------:R-:W-:Y:S05]  /*2480*/  BSYNC.RECONVERGENT B0 ;  /* 0x0000000000007941 */ /* 0x000fea0003800200 */
.L_x_4467:
        /* <DEDUP_REMOVED lines=73> */
.L_x_4478:
[----:B------:R-:W-:Y:S05]  /*2920*/  BSYNC.RECONVERGENT B1 ;  /* 0x0000000000017941 */ /* 0x000fea0003800200 */
.L_x_4477:
        /* <DEDUP_REMOVED lines=19> */
.L_x_4480:
[----:B------:R-:W-:Y:S05]  /*2a60*/  BSYNC.RECONVERGENT B1 ;  /* 0x0000000000017941 */ /* 0x000fea0003800200 */
.L_x_4479:
        /* <DEDUP_REMOVED lines=32> */
.L_x_4482:
[----:B------:R-:W-:Y:S05]  /*2c70*/  BSYNC.RECONVERGENT B1 ;  /* 0x0000000000017941 */ /* 0x000fea0003800200 */
.L_x_4481:
        /* <DEDUP_REMOVED lines=19> */
.L_x_4484:
[----:B------:R-:W-:Y:S05]  /*2db0*/  BSYNC.RECONVERGENT B1 ;  /* 0x0000000000017941 */ /* 0x000fea0003800200 */
.L_x_4483:
        /* <DEDUP_REMOVED lines=19> */
.L_x_4486:
[----:B------:R-:W-:Y:S05]  /*2ef0*/  BSYNC.RECONVERGENT B1 ;  /* 0x0000000000017941 */ /* 0x000fea0003800200 */
.L_x_4485:
        /* <DEDUP_REMOVED lines=19> */
.L_x_4488:
[----:B------:R-:W-:Y:S05]  /*3030*/  BSYNC.RECONVERGENT B1 ;  /* 0x0000000000017941 */ /* 0x000fea0003800200 */
.L_x_4487:
        /* <DEDUP_REMOVED lines=19> */
.L_x_4490:
[----:B------:R-:W-:Y:S05]  /*3170*/  BSYNC.RECONVERGENT B1 ;  /* 0x0000000000017941 */ /* 0x000fea0003800200 */
.L_x_4489:
        /* <DEDUP_REMOVED lines=18> */
.L_x_4476:
        /* <DEDUP_REMOVED lines=36> */
.L_x_4493:
[----:B------:R-:W-:Y:S05]  /*34e0*/  BSYNC.RECONVERGENT B1 ;  /* 0x0000000000017941 */ /* 0x000fea0003800200 */
.L_x_4492:
        /* <DEDUP_REMOVED lines=29> */
.L_x_4495:
[----:B------:R-:W-:Y:S05]  /*36c0*/  BSYNC.RECONVERGENT B1 ;  /* 0x0000000000017941 */ /* 0x000fea0003800200 */
.L_x_4494:
        /* <DEDUP_REMOVED lines=42> */
.L_x_4497:
[----:B------:R-:W-:Y:S05]  /*3970*/  BSYNC.RECONVERGENT B1 ;  /* 0x0000000000017941 */ /* 0x000fea0003800200 */
.L_x_4496:
        /* <DEDUP_REMOVED lines=29> */
.L_x_4499:
[----:B------:R-:W-:Y:S05]  /*3b50*/  BSYNC.RECONVERGENT B1 ;  /* 0x0000000000017941 */ /* 0x000fea0003800200 */
.L_x_4498:
        /* <DEDUP_REMOVED lines=29> */
.L_x_4501:
[----:B------:R-:W-:Y:S05]  /*3d30*/  BSYNC.RECONVERGENT B1 ;  /* 0x0000000000017941 */ /* 0x000fea0003800200 */
.L_x_4500:
        /* <DEDUP_REMOVED lines=29> */
.L_x_4503:
[----:B------:R-:W-:Y:S05]  /*3f10*/  BSYNC.RECONVERGENT B1 ;  /* 0x0000000000017941 */ /* 0x000fea0003800200 */
.L_x_4502:
        /* <DEDUP_REMOVED lines=29> */
.L_x_4505:
[----:B------:R-:W-:Y:S05]  /*40f0*/  BSYNC.RECONVERGENT B1 ;  /* 0x0000000000017941 */ /* 0x000fea0003800200 */
.L_x_4504:
        /* <DEDUP_REMOVED lines=27> */
.L_x_4491:
[----:B------:R-:W-:Y:S05]  /*42b0*/  BSYNC.RECONVERGENT B0 ;  /* 0x0000000000007941 */ /* 0x000fea0003800200 */
.L_x_4475:
        /* <DEDUP_REMOVED lines=8> */
.L_x_4507:
        /* <DEDUP_REMOVED lines=12> */
.L_x_4948:


//--------------------- .text._Z35group_norm_nhwc_fwd_one_pass_kernelI11Fp32IOFp16WLi128ELi160ELi640EEv26Group_norm_nhwc_fwd_params --------------------------
	.section	.text._Z35group_norm_nhwc_fwd_one_pass_kernelI11Fp32IOFp16WLi128ELi160ELi640EEv26Group_norm_nhwc_fwd_params,"ax",@progbits
	.align	128
        .global         _Z35group_norm_nhwc_fwd_one_pass_kernelI11Fp32IOFp16WLi128ELi160ELi640EEv26Group_norm_nhwc_fwd_params
        .type           _Z35group_norm_nhwc_fwd_one_pass_kernelI11Fp32IOFp16WLi128ELi160ELi640EEv26Group_norm_nhwc_fwd_params,@function
        .size           _Z35group_norm_nhwc_fwd_one_pass_kernelI11Fp32IOFp16WLi128ELi160ELi640EEv26Group_norm_nhwc_fwd_params,(.L_x_4949 - _Z35group_norm_nhwc_fwd_one_pass_kernelI11Fp32IOFp16WLi128ELi160ELi640EEv26Group_norm_nhwc_fwd_params)
        .other          _Z35group_norm_nhwc_fwd_one_pass_kernelI11Fp32IOFp16WLi128ELi160ELi640EEv26Group_norm_nhwc_fwd_params,@"STO_CUDA_ENTRY STV_DEFAULT"
_Z35group_norm_nhwc_fwd_one_pass_kernelI11Fp32IOFp16WLi128ELi160ELi640EEv26Group_norm_nhwc_fwd_params:
.text._Z35group_norm_nhwc_fwd_one_pass_kernelI11Fp32IOFp16WLi128ELi160ELi640EEv26Group_norm_nhwc_fwd_params:
        /* <DEDUP_REMOVED lines=43> */
.L_x_4583:
        /* <DEDUP_REMOVED lines=398> */
.L_x_4509:
[----:B------:R-:W-:Y:S05]  /*1b90*/  BSYNC.RECONVERGENT B0 ;  /* 0x0000000000007941 */ /* 0x000fea0003800200 */
.L_x_4508:
        /* <DEDUP_REMOVED lines=54> */
.L_x_4511:
[----:B------:R-:W-:Y:S05]  /*1f00*/  BSYNC.RECONVERGENT B0 ;  /* 0x0000000000007941 */ /* 0x000fea0003800200 */
.L_x_4510:
        /* <DEDUP_REMOVED lines=27> */
.L_x_4514:
[----:B------:R-:W3:Y:S04]  /*20c0*/  LDG.E.STRONG.GPU R30, desc[UR6][R28.64] ;  /* 0x000000061c1e7981 */ /* 0x000ee8000c1ef900 */
[----:B---3--:R-:W-:Y:S01]  /*20d0*/  CCTL.IVALL ;  /* 0x00000000ff00798f */ /* 0x008fe20002000000 */
[----:B------:R-:W-:Y:S05]  /*20e0*/  YIELD ;  /* 0x0000000000007946 */ /* 0x000fea0003800000 */
[----:B------:R-:W-:-:S13]  /*20f0*/  ISETP.NE.AND P1, PT, R30, R37, PT ;  /* 0x000000251e00720c */ /* 0x000fda0003f25270 */
[----:B------:R-:W-:Y:S05]  /*2100*/  @P1 BRA `(.L_x_4514) ;  /* 0xfffffffc00ec1947 */ /* 0x000fea000383ffff */
.L_x_4513:
        /* <DEDUP_REMOVED lines=16> */
.L_x_4516:
        /* <DEDUP_REMOVED lines=62> */
.L_x_4515:
        /* <DEDUP_REMOVED lines=38> */
.L_x_4517:
        /* <DEDUP_REMOVED lines=19> */
.L_x_4518:
        /* <DEDUP_REMOVED lines=9> */
.L_x_4519:
[----:B------:R-:W-:Y:S05]  /*2a10*/  BSYNC.RECONVERGENT B0 ;  /* 0x0000000000007941 */ /* 0x000fea0003800200 */
.L_x_4512:
        /* <DEDUP_REMOVED lines=41> */
[----:B0-----:R-:W-:Y:S01]  /*2cb0*/  SHF.R.S32.HI R38, RZ, 0x1f, R31 ;  /* 0x0000001fff267819 */ /* 0x001fe2000001141f */
[----:B--2---:R-:W-:Y:S01]  /*2cc0*/  HADD2.F32 R32, -RZ, R64.H0_H0 ;  /* 0x20000040ff207230 */ /* 0x004fe20000004100 */
[----:B------:R-:W-:Y:S01]  /*2cd0*/  SHF.R.S32.HI R64, RZ, 0x1f, R83 ;  /* 0x0000001fff407819 */ /* 0x000fe20000011453 */
[----:B---3--:R-:W-:Y:S02]  /*2ce0*/  HADD2.F32 R33, -RZ, R66.H0_H0 ;  /* 0x20000042ff217230 */ /* 0x008fe40000004100 */
[----:B-----5:R-:W-:Y:S02]  /*2cf0*/  HADD2.F32 R35, -RZ, R68.H0_H0 ;  /* 0x20000044ff237230 */ /* 0x020fe40000004100 */
[----:B------:R-:W-:Y:S01]  /*2d00*/  HADD2.F32 R34, -RZ, R70.H0_H0 ;  /* 0x20000046ff227230 */ /* 0x000fe20000004100 */
        /* <DEDUP_REMOVED lines=24> */
.L_x_4523:
[----:B------:R-:W-:Y:S05]  /*2e90*/  BSYNC.RECONVERGENT B1 ;  /* 0x0000000000017941 */ /* 0x000fea0003800200 */
.L_x_4522:
        /* <DEDUP_REMOVED lines=27> */
.L_x_4525:
[----:B------:R-:W-:Y:S05]  /*3050*/  BSYNC.RECONVERGENT B1 ;  /* 0x0000000000017941 */ /* 0x000fea0003800200 */
.L_x_4524:
        /* <DEDUP_REMOVED lines=19> */
.L_x_4527:
[----:B------:R-:W-:Y:S05]  /*3190*/  BSYNC.RECONVERGENT B1 ;  /* 0x0000000000017941 */ /* 0x000fea0003800200 */
.L_x_4526:
        /* <DEDUP_REMOVED lines=21> */
.L_x_4529:
[----:B------:R-:W-:Y:S05]  /*32f0*/  BSYNC.RECONVERGENT B1 ;  /* 0x0000000000017941 */ /* 0x000fea0003800200 */
.L_x_4528:
        /* <DEDUP_REMOVED lines=19> */
.L_x_4531:
[----:B------:R-:W-:Y:S05]  /*3430*/  BSYNC.RECONVERGENT B1 ;  /* 0x0000000000017941 */ /* 0x000fea0003800200 */
.L_x_4530:
        /* <DEDUP_REMOVED lines=34> */
.L_x_4533:
[----:B------:R-:W-:Y:S05]  /*3660*/  BSYNC.RECONVERGENT B1 ;  /* 0x0000000000017941 */ /* 0x000fea0003800200 */
.L_x_4532:
        /* <DEDUP_REMOVED lines=19> */
.L_x_4535:
[----:B------:R-:W-:Y:S05]  /*37a0*/  BSYNC.RECONVERGENT B1 ;  /* 0x0000000000017941 */ /* 0x000fea0003800200 */
.L_x_4534:
        /* <DEDUP_REMOVED lines=19> */
.L_x_4537:
[----:B------:R-:W-:Y:S05]  /*38e0*/  BSYNC.RECONVERGENT B1 ;  /* 0x0000000000017941 */ /* 0x000fea0003800200 */
.L_x_4536:
        /* <DEDUP_REMOVED lines=19> */
.L_x_4539:
[----:B------:R-:W-:Y:S05]  /*3a20*/  BSYNC.RECONVERGENT B1 ;  /* 0x0000000000017941 */ /* 0x000fea0003800200 */
.L_x_4538:
        /* <DEDUP_REMOVED lines=19> */
.L_x_4541:
[----:B------:R-:W-:Y:S05]  /*3b60*/  BSYNC.RECONVERGENT B1 ;  /* 0x0000000000017941 */ /* 0x000fea0003800200 */
.L_x_4540:
        /* <DEDUP_REMOVED lines=32> */
.L_x_4543:
[----:B------:R-:W-:Y:S05]  /*3d70*/  BSYNC.RECONVERGENT B1 ;  /* 0x0000000000017941 */ /* 0x000fea0003800200 */
.L_x_4542:
        /* <DEDUP_REMOVED lines=19> */
.L_x_4545:
[----:B------:R-:W-:Y:S05]  /*3eb0*/  BSYNC.RECONVERGENT B1 ;  /* 0x0000000000017941 */ /* 0x000fea0003800200 */
.L_x_4544:
        /* <DEDUP_REMOVED lines=19> */
.L_x_4547:
[----:B------:R-:W-:Y:S05]  /*3ff0*/  BSYNC.RECONVERGENT B1 ;  /* 0x0000000000017941 */ /* 0x000fea0003800200 */
.L_x_4546:
        /* <DEDUP_REMOVED lines=19> */
.L_x_4549:
[----:B------:R-:W-:Y:S05]  /*4130*/  BSYNC.RECONVERGENT B1 ;  /* 0x0000000000017941 */ /* 0x000fea0003800200 */
.L_x_4548:
        /* <DEDUP_REMOVED lines=19> */
.L_x_4551:
[----:B------:R-:W-:Y:S05]  /*4270*/  BSYNC.RECONVERGENT B1 ;  /* 0x0000000000017941 */ /* 0x000fea0003800200 */
.L_x_4550:
        /* <DEDUP_REMOVED lines=18> */
.L_x_4521:
        /* <DEDUP_REMOVED lines=33> */
.L_x_4554:
[----:B------:R-:W-:Y:S05]  /*45b0*/  BSYNC.RECONVERGENT B1 ;  /* 0x0000000000017941 */ /* 0x000fea0003800200 */
.L_x_4553:
        /* <DEDUP_REMOVED lines=35> */
.L_x_4556:
[----:B------:R-:W-:Y:S05]  /*47f0*/  BSYNC.RECONVERGENT B1 ;  /* 0x0000000000017941 */ /* 0x000fea0003800200 */
.L_x_4555:
        /* <DEDUP_REMOVED lines=29> */
.L_x_4558:
[----:B------:R-:W-:Y:S05]  /*49d0*/  BSYNC.RECONVERGENT B1 ;  /* 0x0000000000017941 */ /* 0x000fea0003800200 */
.L_x_4557:
        /* <DEDUP_REMOVED lines=31> */
.L_x_4560:
[----:B------:R-:W-:Y:S05]  /*4bd0*/  BSYNC.RECONVERGENT B1 ;  /* 0x0000000000017941 */ /* 0x000fea0003800200 */
.L_x_4559:
        /* <DEDUP_REMOVED lines=29> */
.L_x_4562:
[----:B------:R-:W-:Y:S05]  /*4db0*/  BSYNC.RECONVERGENT B1 ;  /* 0x0000000000017941 */ /* 0x000fea0003800200 */
.L_x_4561:
        /* <DEDUP_REMOVED lines=44> */
.L_x_4564:
[----:B------:R-:W-:Y:S05]  /*5080*/  BSYNC.RECONVERGENT B1 ;  /* 0x0000000000017941 */ /* 0x000fea0003800200 */
.L_x_4563:
        /* <DEDUP_REMOVED lines=29> */
.L_x_4566:
[----:B------:R-:W-:Y:S05]  /*5260*/  BSYNC.RECONVERGENT B1 ;  /* 0x0000000000017941 */ /* 0x000fea0003800200 */
.L_x_4565:
        /* <DEDUP_REMOVED lines=29> */
.L_x_4568:
[----:B------:R-:W-:Y:S05]  /*5440*/  BSYNC.RECONVERGENT B1 ;  /* 0x0000000000017941 */ /* 0x000fea0003800200 */
.L_x_4567:
        /* <DEDUP_REMOVED lines=29> */
.L_x_4570:
[----:B------:R-:W-:Y:S05]  /*5620*/  BSYNC.RECONVERGENT B1 ;  /* 0x0000000000017941 */ /* 0x000fea0003800200 */
.L_x_4569:
        /* <DEDUP_REMOVED lines=29> */
.L_x_4572:
[----:B------:R-:W-:Y:S05]  /*5800*/  BSYNC.RECONVERGENT B1 ;  /* 0x0000000000017941 */ /* 0x000fea0003800200 */
.L_x_4571:
        /* <DEDUP_REMOVED lines=42> */
.L_x_4574:
[----:B------:R-:W-:Y:S05]  /*5ab0*/  BSYNC.RECONVERGENT B1 ;  /* 0x0000000000017941 */ /* 0x000fea0003800200 */
.L_x_4573:
        /* <DEDUP_REMOVED lines=29> */
.L_x_4576:
[----:B------:R-:W-:Y:S05]  /*5c90*/  BSYNC.RECONVERGENT B1 ;  /* 0x0000000000017941 */ /* 0x000fea0003800200 */
.L_x_4575:
        /* <DEDUP_REMOVED lines=29> */
.L_x_4578:
[----:B------:R-:W-:Y:S05]  /*5e70*/  BSYNC.RECONVERGENT B1 ;  /* 0x0000000000017941 */ /* 0x000fea0003800200 */
.L_x_4577:
        /* <DEDUP_REMOVED lines=29> */
.L_x_4580:
[----:B------:R-:W-:Y:S05]  /*6050*/  BSYNC.RECONVERGENT B1 ;  /* 0x0000000000017941 */ /* 0x000fea0003800200 */
.L_x_4579:
        /* <DEDUP_REMOVED lines=29> */
.L_x_4582:
[----:B------:R-:W-:Y:S05]  /*6230*/  BSYNC.RECONVERGENT B1 ;  /* 0x0000000000017941 */ /* 0x000fea0003800200 */
.L_x_4581:
        /* <DEDUP_REMOVED lines=27> */
.L_x_4552:
[----:B------:R-:W-:Y:S05]  /*63f0*/  BSYNC.RECONVERGENT B0 ;  /* 0x0000000000007941 */ /* 0x000fea0003800200 */
.L_x_4520:
        /* <DEDUP_REMOVED lines=8> */
.L_x_4584:
        /* <DEDUP_REMOVED lines=16> */
.L_x_4949:


//--------------------- .text._Z35group_norm_nhwc_fwd_one_pass_kernelI11Fp32IOFp16WLi256ELi160ELi640EEv26Group_norm_nhwc_fwd_params --------------------------
	.section	.text._Z35group_norm_nhwc_fwd_one_pass_kernelI11Fp32IOFp16WLi256ELi160ELi640EEv26Group_norm_nhwc_fwd_params,"ax",@progbits
	.align	128
        .global         _Z35group_norm_nhwc_fwd_one_pass_kernelI11Fp32IOFp16WLi256ELi160ELi640EEv26Group_norm_nhwc_fwd_params
        .type           _Z35group_norm_nhwc_fwd_one_pass_kernelI11Fp32IOFp16WLi256ELi160ELi640EEv26Group_norm_nhwc_fwd_params,@function
        .size           _Z35group_norm_nhwc_fwd_one_pass_kernelI11Fp32IOFp16WLi256ELi160ELi640EEv26Group_norm_nhwc_fwd_params,(.L_x_4950 - _Z35group_norm_nhwc_fwd_one_pass_kernelI11Fp32IOFp16WLi256ELi160ELi640EEv26Group_norm_nhwc_fwd_params)
        .other          _Z35group_norm_nhwc_fwd_one_pass_kernelI11Fp32IOFp16WLi256ELi160ELi640EEv26Group_norm_nhwc_fwd_params,@"STO_CUDA_ENTRY STV_DEFAULT"
_Z35group_norm_nhwc_fwd_one_pass_kernelI11Fp32IOFp16WLi256ELi160ELi640EEv26Group_norm_nhwc_fwd_params:
.text._Z35group_norm_nhwc_fwd_one_pass_kernelI11Fp32IOFp16WLi256ELi160ELi640EEv26Group_norm_nhwc_fwd_params:
        /* <DEDUP_REMOVED lines=26> */
.L_x_4724:
        /* <DEDUP_REMOVED lines=760> */
.L_x_4586:
[----:B------:R-:W-:Y:S05]  /*3120*/  BSYNC.RECONVERGENT B0 ;  /* 0x0000000000007941 */ /* 0x000fea0003800200 */
.L_x_4585:
        /* <DEDUP_REMOVED lines=54> */
.L_x_4588:
[----:B------:R-:W-:Y:S05]  /*3490*/  BSYNC.RECONVERGENT B0 ;  /* 0x0000000000007941 */ /* 0x000fea0003800200 */
.L_x_4587:
        /* <DEDUP_REMOVED lines=30> */
.L_x_4591:
        /* <DEDUP_REMOVED lines=10> */
.L_x_4590:
        /* <DEDUP_REMOVED lines=18> */
.L_x_4593:
        /* <DEDUP_REMOVED lines=145> */
.L_x_4592:
        /* <DEDUP_REMOVED lines=78> */
.L_x_4594:
        /* <DEDUP_REMOVED lines=42> */
.L_x_4595:
        /* <DEDUP_REMOVED lines=21> */
.L_x_4596:
[----:B------:R-:W-:Y:S05]  /*4a20*/  BSYNC.RECONVERGENT B0 ;  /* 0x0000000000007941 */ /* 0x000fea0003800200 */
.L_x_4589:
        /* <DEDUP_REMOVED lines=78> */
.L_x_4600:
[----:B------:R-:W-:Y:S05]  /*4f10*/  BSYNC.RECONVERGENT B1 ;  /* 0x0000000000017941 */ /* 0x000fea0003800200 */
.L_x_4599:
        /* <DEDUP_REMOVED lines=19> */
.L_x_4602:
[----:B------:R-:W-:Y:S05]  /*5050*/  BSYNC.RECONVERGENT B1 ;  /* 0x0000000000017941 */ /* 0x000fea0003800200 */
.L_x_4601:
        /* <DEDUP_REMOVED lines=41> */
.L_x_4604:
[----:B------:R-:W-:Y:S05]  /*52f0*/  BSYNC.RECONVERGENT B1 ;  /* 0x0000000000017941 */ /* 0x000fea0003800200 */
.L_x_4603:
        /* <DEDUP_REMOVED lines=21> */
.L_x_4606:
[----:B------:R-:W-:Y:S05]  /*5450*/  BSYNC.RECONVERGENT B1 ;  /* 0x0000000000017941 */ /* 0x000fea0003800200 */
.L_x_4605:
        /* <DEDUP_REMOVED lines=19> */
.L_x_4608:
[----:B------:R-:W-:Y:S05]  /*5590*/  BSYNC.RECONVERGENT B1 ;  /* 0x0000000000017941 */ /* 0x000fea0003800200 */
.L_x_4607:
        /* <DEDUP_REMOVED lines=19> */
.L_x_4610:
[----:B------:R-:W-:Y:S05]  /*56d0*/  BSYNC.RECONVERGENT B1 ;  /* 0x0000000000017941 */ /* 0x000fea0003800200 */
.L_x_4609:
        /* <DEDUP_REMOVED lines=19> */
.L_x_4612:
[----:B------:R-:W-:Y:S05]  /*5810*/  BSYNC.RECONVERGENT B1 ;  /* 0x0000000000017941 */ /* 0x000fea0003800200 */
.L_x_4611:
        /* <DEDUP_REMOVED lines=19> */
.L_x_4614:
[----:B------:R-:W-:Y:S05]  /*5950*/  BSYNC.RECONVERGENT B1 ;  /* 0x0000000000017941 */ /* 0x000fea0003800200 */
.L_x_4613:
        /* <DEDUP_REMOVED lines=43> */
.L_x_4616:
[----:B------:R-:W-:Y:S05]  /*5c10*/  BSYNC.RECONVERGENT B1 ;  /* 0x0000000000017941 */ /* 0x000fea0003800200 */
.L_x_4615:
        /* <DEDUP_REMOVED lines=19> */
.L_x_4618:
[----:B------:R-:W-:Y:S05]  /*5d50*/  BSYNC.RECONVERGENT B1 ;  /* 0x0000000000017941 */ /* 0x000fea0003800200 */
.L_x_4617:
        /* <DEDUP_REMOVED lines=19> */
.L_x_4620:
[----:B------:R-:W-:Y:S05]  /*5e90*/  BSYNC.RECONVERGENT B1 ;  /* 0x0000000000017941 */ /* 0x000fea0003800200 */
.L_x_4619:
        /* <DEDUP_REMOVED lines=19> */
.L_x_4622:
[----:B------:R-:W-:Y:S05]  /*5fd0*/  BSYNC.RECONVERGENT B1 ;  /* 0x0000000000017941 */ /* 0x000fea0003800200 */
.L_x_4621:
        /* <DEDUP_REMOVED lines=19> */
.L_x_4624:
[----:B------:R-:W-:Y:S05]  /*6110*/  BSYNC.RECONVERGENT B1 ;  /* 0x0000000000017941 */ /* 0x000fea0003800200 */
.L_x_4623:
        /* <DEDUP_REMOVED lines=19> */
.L_x_4626:
[----:B------:R-:W-:Y:S05]  /*6250*/  BSYNC.RECONVERGENT B1 ;  /* 0x0000000000017941 */ /* 0x000fea0003800200 */
.L_x_4625:
        /* <DEDUP_REMOVED lines=43> */
.L_x_4628:
[----:B------:R-:W-:Y:S05]  /*6510*/  BSYNC.RECONVERGENT B1 ;  /* 0x0000000000017941 */ /* 0x000fea0003800200 */
.L_x_4627:
        /* <DEDUP_REMOVED lines=19> */
.L_x_4630:
[----:B------:R-:W-:Y:S05]  /*6650*/  BSYNC.RECONVERGENT B1 ;  /* 0x0000000000017941 */ /* 0x000fea0003800200 */
.L_x_4629:
        /* <DEDUP_REMOVED lines=19> */
.L_x_4632:
[----:B------:R-:W-:Y:S05]  /*6790*/  BSYNC.RECONVERGENT B1 ;  /* 0x0000000000017941 */ /* 0x000fea0003800200 */
.L_x_4631:
        /* <DEDUP_REMOVED lines=19> */
.L_x_4634:
[----:B------:R-:W-:Y:S05]  /*68d0*/  BSYNC.RECONVERGENT B1 ;  /* 0x0000000000017941 */ /* 0x000fea0003800200 */
.L_x_4633:
        /* <DEDUP_REMOVED lines=19> */
.L_x_4636:
[----:B------:R-:W-:Y:S05]  /*6a10*/  BSYNC.RECONVERGENT B1 ;  /* 0x0000000000017941 */ /* 0x000fea0003800200 */
.L_x_4635:
        /* <DEDUP_REMOVED lines=19> */
.L_x_4638:
[----:B------:R-:W-:Y:S05]  /*6b50*/  BSYNC.RECONVERGENT B1 ;  /* 0x0000000000017941 */ /* 0x000fea0003800200 */
.L_x_4637:
        /* <DEDUP_REMOVED lines=43> */
.L_x_4640:
[----:B------:R-:W-:Y:S05]  /*6e10*/  BSYNC.RECONVERGENT B1 ;  /* 0x0000000000017941 */ /* 0x000fea0003800200 */
.L_x_4639:
        /* <DEDUP_REMOVED lines=19> */
.L_x_4642:
[----:B------:R-:W-:Y:S05]  /*6f50*/  BSYNC.RECONVERGENT B1 ;  /* 0x0000000000017941 */ /* 0x000fea0003800200 */
.L_x_4641:
        /* <DEDUP_REMOVED lines=19> */
.L_x_4644:
[----:B------:R-:W-:Y:S05]  /*7090*/  BSYNC.RECONVERGENT B1 ;  /* 0x0000000000017941 */ /* 0x000fea0003800200 */
.L_x_4643:
        /* <DEDUP_REMOVED lines=19> */
.L_x_4646:
[----:B------:R-:W-:Y:S05]  /*71d0*/  BSYNC.RECONVERGENT B1 ;  /* 0x0000000000017941 */ /* 0x000fea0003800200 */
.L_x_4645:
        /* <DEDUP_REMOVED lines=19> */
.L_x_4648:
[----:B------:R-:W-:Y:S05]  /*7310*/  BSYNC.RECONVERGENT B1 ;  /* 0x0000000000017941 */ /* 0x000fea0003800200 */
.L_x_4647:
        /* <DEDUP_REMOVED lines=19> */
.L_x_4650:
[----:B------:R-:W-:Y:S05]  /*7450*/  BSYNC.RECONVERGENT B1 ;  /* 0x0000000000017941 */ /* 0x000fea0003800200 */
.L_x_4649:
        /* <DEDUP_REMOVED lines=41> */
.L_x_4652:
[----:B------:R-:W-:Y:S05]  /*76f0*/  BSYNC.RECONVERGENT B1 ;  /* 0x0000000000017941 */ /* 0x000fea0003800200 */
.L_x_4651:
        /* <DEDUP_REMOVED lines=19> */
.L_x_4654:
[----:B------:R-:W-:Y:S05]  /*7830*/  BSYNC.RECONVERGENT B1 ;  /* 0x0000000000017941 */ /* 0x000fea0003800200 */
.L_x_4653:
        /* <DEDUP_REMOVED lines=19> */
.L_x_4656:
[----:B------:R-:W-:Y:S05]  /*7970*/  BSYNC.RECONVERGENT B1 ;  /* 0x0000000000017941 */ /* 0x000fea0003800200 */
.L_x_4655:
        /* <DEDUP_REMOVED lines=19> */
.L_x_4658:
[----:B------:R-:W-:Y:S05]  /*7ab0*/  BSYNC.RECONVERGENT B1 ;  /* 0x0000000000017941 */ /* 0x000fea0003800200 */
.L_x_4657:
        /* <DEDUP_REMOVED lines=19> */
.L_x_4660:
[----:B------:R-:W-:Y:S05]  /*7bf0*/  BSYNC.RECONVERGENT B1 ;  /* 0x0000000000017941 */ /* 0x000fea0003800200 */
.L_x_4659:
        /* <DEDUP_REMOVED lines=18> */
.L_x_4598:
        /* <DEDUP_REMOVED lines=42> */
.L_x_4663:
[----:B------:R-:W-:Y:S05]  /*7fc0*/  BSYNC.RECONVERGENT B1 ;  /* 0x0000000000017941 */ /* 0x000fea0003800200 */
.L_x_4662:
        /* <DEDUP_REMOVED lines=29> */
.L_x_4665:
[----:B------:R-:W-:Y:S05]  /*81a0*/  BSYNC.RECONVERGENT B1 ;  /* 0x0000000000017941 */ /* 0x000fea0003800200 */
.L_x_4664:
        /* <DEDUP_REMOVED lines=51> */
.L_x_4667:
[----:B------:R-:W-:Y:S05]  /*84e0*/  BSYNC.RECONVERGENT B1 ;  /* 0x0000000000017941 */ /* 0x000fea0003800200 */
.L_x_4666:
        /* <DEDUP_REMOVED lines=31> */
.L_x_4669:
[----:B------:R-:W-:Y:S05]  /*86e0*/  BSYNC.RECONVERGENT B1 ;  /* 0x0000000000017941 */ /* 0x000fea0003800200 */
.L_x_4668:
        /* <DEDUP_REMOVED lines=29> */
.L_x_4671:
[----:B------:R-:W-:Y:S05]  /*88c0*/  BSYNC.RECONVERGENT B1 ;  /* 0x0000000000017941 */ /* 0x000fea0003800200 */
.L_x_4670:
        /* <DEDUP_REMOVED lines=29> */
.L_x_4673:
[----:B------:R-:W-:Y:S05]  /*8aa0*/  BSYNC.RECONVERGENT B1 ;  /* 0x0000000000017941 */ /* 0x000fea0003800200 */
.L_x_4672:
        /* <DEDUP_REMOVED lines=29> */
.L_x_4675:
[----:B------:R-:W-:Y:S05]  /*8c80*/  BSYNC.RECONVERGENT B1 ;  /* 0x0000000000017941 */ /* 0x000fea0003800200 */
.L_x_4674:
        /* <DEDUP_REMOVED lines=29> */
.L_x_4677:
[----:B------:R-:W-:Y:S05]  /*8e60*/  BSYNC.RECONVERGENT B1 ;  /* 0x0000000000017941 */ /* 0x000fea0003800200 */
.L_x_4676:
        /* <DEDUP_REMOVED lines=53> */
.L_x_4679:
[----:B------:R-:W-:Y:S05]  /*91c0*/  BSYNC.RECONVERGENT B1 ;  /* 0x0000000000017941 */ /* 0x000fea0003800200 */
.L_x_4678:
        /* <DEDUP_REMOVED lines=29> */
.L_x_4681:
[----:B------:R-:W-:Y:S05]  /*93a0*/  BSYNC.RECONVERGENT B1 ;  /* 0x0000000000017941 */ /* 0x000fea0003800200 */
.L_x_4680:
        /* <DEDUP_REMOVED lines=29> */
.L_x_4683:
[----:B------:R-:W-:Y:S05]  /*9580*/  BSYNC.RECONVERGENT B1 ;  /* 0x0000000000017941 */ /* 0x000fea0003800200 */
.L_x_4682:
        /* <DEDUP_REMOVED lines=29> */
.L_x_4685:
[----:B------:R-:W-:Y:S05]  /*9760*/  BSYNC.RECONVERGENT B1 ;  /* 0x0000000000017941 */ /* 0x000fea0003800200 */
.L_x_4684:
        /* <DEDUP_REMOVED lines=29> */
.L_x_4687:
[----:B------:R-:W-:Y:S05]  /*9940*/  BSYNC.RECONVERGENT B1 ;  /* 0x0000000000017941 */ /* 0x000fea0003800200 */
.L_x_4686:
        /* <DEDUP_REMOVED lines=29> */
.L_x_4689:
[----:B------:R-:W-:Y:S05]  /*9b20*/  BSYNC.RECONVERGENT B1 ;  /* 0x0000000000017941 */ /* 0x000fea0003800200 */
.L_x_4688:
        /* <DEDUP_REMOVED lines=53> */
.L_x_4691:
[----:B------:R-:W-:Y:S05]  /*9e80*/  BSYNC.RECONVERGENT B1 ;  /* 0x0000000000017941 */ /* 0x000fea0003800200 */
.L_x_4690:
        /* <DEDUP_REMOVED lines=29> */
.L_x_4693:
[----:B------:R-:W-:Y:S05]  /*a060*/  BSYNC.RECONVERGENT B1 ;  /* 0x0000000000017941 */ /* 0x000fea0003800200 */
.L_x_4692:
        /* <DEDUP_REMOVED lines=29> */
.L_x_4695:
[----:B------:R-:W-:Y:S05]  /*a240*/  BSYNC.RECONVERGENT B1 ;  /* 0x0000000000017941 */ /* 0x000fea0003800200 */
.L_x_4694:
        /* <DEDUP_REMOVED lines=29> */
.L_x_4697:
[----:B------:R-:W-:Y:S05]  /*a420*/  BSYNC.RECONVERGENT B1 ;  /* 0x0000000000017941 */ /* 0x000fea0003800200 */
.L_x_4696:
        /* <DEDUP_REMOVED lines=29> */
.L_x_4699:
[----:B------:R-:W-:Y:S05]  /*a600*/  BSYNC.RECONVERGENT B1 ;  /* 0x0000000000017941 */ /* 0x000fea0003800200 */
.L_x_4698:
        /* <DEDUP_REMOVED lines=29> */
.L_x_4701:
[----:B------:R-:W-:Y:S05]  /*a7e0*/  BSYNC.RECONVERGENT B1 ;  /* 0x0000000000017941 */ /* 0x000fea0003800200 */
.L_x_4700:
        /* <DEDUP_REMOVED lines=53> */
.L_x_4703:
[----:B------:R-:W-:Y:S05]  /*ab40*/  BSYNC.RECONVERGENT B1 ;  /* 0x0000000000017941 */ /* 0x000fea0003800200 */
.L_x_4702:
        /* <DEDUP_REMOVED lines=29> */
.L_x_4705:
[----:B------:R-:W-:Y:S05]  /*ad20*/  BSYNC.RECONVERGENT B1 ;  /* 0x0000000000017941 */ /* 0x000fea0003800200 */
.L_x_4704:
        /* <DEDUP_REMOVED lines=29> */
.L_x_4707:
[----:B------:R-:W-:Y:S05]  /*af00*/  BSYNC.RECONVERGENT B1 ;  /* 0x0000000000017941 */ /* 0x000fea0003800200 */
.L_x_4706:
        /* <DEDUP_REMOVED lines=29> */
.L_x_4709:
[----:B------:R-:W-:Y:S05]  /*b0e0*/  BSYNC.RECONVERGENT B1 ;  /* 0x0000000000017941 */ /* 0x000fea0003800200 */
.L_x_4708:
        /* <DEDUP_REMOVED lines=29> */
.L_x_4711:
[----:B------:R-:W-:Y:S05]  /*b2c0*/  BSYNC.RECONVERGENT B1 ;  /* 0x0000000000017941 */ /* 0x000fea0003800200 */
.L_x_4710:
        /* <DEDUP_REMOVED lines=29> */
.L_x_4713:
[----:B------:R-:W-:Y:S05]  /*b4a0*/  BSYNC.RECONVERGENT B1 ;  /* 0x0000000000017941 */ /* 0x000fea0003800200 */
.L_x_4712:
        /* <DEDUP_REMOVED lines=51> */
.L_x_4715:
[----:B------:R-:W-:Y:S05]  /*b7e0*/  BSYNC.RECONVERGENT B1 ;  /* 0x0000000000017941 */ /* 0x000fea0003800200 */
.L_x_4714:
        /* <DEDUP_REMOVED lines=29> */
.L_x_4717:
[----:B------:R-:W-:Y:S05]  /*b9c0*/  BSYNC.RECONVERGENT B1 ;  /* 0x0000000000017941 */ /* 0x000fea0003800200 */
.L_x_4716:
        /* <DEDUP_REMOVED lines=29> */
.L_x_4719:
[----:B------:R-:W-:Y:S05]  /*bba0*/  BSYNC.RECONVERGENT B1 ;  /* 0x0000000000017941 */ /* 0x000fea0003800200 */
.L_x_4718:
        /* <DEDUP_REMOVED lines=29> */
.L_x_4721:
[----:B------:R-:W-:Y:S05]  /*bd80*/  BSYNC.RECONVERGENT B1 ;  /* 0x0000000000017941 */ /* 0x000fea0003800200 */
.L_x_4720:
        /* <DEDUP_REMOVED lines=29> */
.L_x_4723:
[----:B------:R-:W-:Y:S05]  /*bf60*/  BSYNC.RECONVERGENT B1 ;  /* 0x0000000000017941 */ /* 0x000fea0003800200 */
.L_x_4722:
        /* <DEDUP_REMOVED lines=27> */
.L_x_4661:
[----:B------:R-:W-:Y:S05]  /*c120*/  BSYNC.RECONVERGENT B0 ;  /* 0x0000000000007941 */ /* 0x000fea0003800200 */
.L_x_4597:
        /* <DEDUP_REMOVED lines=9> */
.L_x_4725:
        /* <DEDUP_REMOVED lines=12> */
.L_x_4950:


//--------------------- .text._Z35group_norm_nhwc_fwd_one_pass_kernelI11Fp32IOFp16WLi512ELi160ELi640EEv26Group_norm_nhwc_fwd_params --------------------------
	.section	.text._Z35group_norm_nhwc_fwd_one_pass_kernelI11Fp32IOFp16WLi512ELi160ELi640EEv26Group_norm_nhwc_fwd_params,"ax",@progbits
	.align	128
        .global         _Z35group_norm_nhwc_fwd_one_pass_kernelI11Fp32IOFp16WLi512ELi160ELi640EEv26Group_norm_nhwc_fwd_params
        .type           _Z35group_norm_nhwc_fwd_one_pass_kernelI11Fp32IOFp16WLi512ELi160ELi640EEv26Group_norm_nhwc_fwd_params,@function
        .size           _Z35group_norm_nhwc_fwd_one_pass_kernelI11Fp32IOFp16WLi512ELi160ELi640EEv26Group_norm_nhwc_fwd_params,(.L_x_4951 - _Z35group_norm_nhwc_fwd_one_pass_kernelI11Fp32IOFp16WLi512ELi160ELi640EEv26Group_norm_nhwc_fwd_params)
        .other          _Z35group_norm_nhwc_fwd_one_pass_kernelI11Fp32IOFp16WLi512ELi160ELi640EEv26Group_norm_nhwc_fwd_params,@"STO_CUDA_ENTRY STV_DEFAULT"
_Z35group_norm_nhwc_fwd_one_pass_kernelI11Fp32IOFp16WLi512ELi160ELi640EEv26Group_norm_nhwc_fwd_params:
.text._Z35group_norm_nhwc_fwd_one_pass_kernelI11Fp32IOFp16WLi512ELi160ELi640EEv26Group_norm_nhwc_fwd_params:
        /* <DEDUP_REMOVED lines=37> */
.L_x_4877:
        /* <DEDUP_REMOVED lines=2380> */
.L_x_4727:
[----:B------:R-:W-:Y:S05]  /*9710*/  BSYNC.RECONVERGENT B0 ;  /* 0x0000000000007941 */ /* 0x000fea0003800200 */
.L_x_4726:
        /* <DEDUP_REMOVED lines=55> */
.L_x_4729:
[----:B------:R-:W-:Y:S05]  /*9a90*/  BSYNC.RECONVERGENT B0 ;  /* 0x0000000000007941 */ /* 0x000fea0003800200 */
.L_x_4728:
        /* <DEDUP_REMOVED lines=38> */
.L_x_4733:
        /* <DEDUP_REMOVED lines=12> */
.L_x_4732:
[----:B------:R-:W-:Y:S05]  /*9dc0*/  BSYNC.RECONVERGENT B0 ;  /* 0x0000000000007941 */ /* 0x000fea0003800200 */
.L_x_4731:
        /* <DEDUP_REMOVED lines=17> */
.L_x_4735:
        /* <DEDUP_REMOVED lines=153> */
.L_x_4734:
        /* <DEDUP_REMOVED lines=82> */
.L_x_4736:
        /* <DEDUP_REMOVED lines=43> */
.L_x_4737:
        /* <DEDUP_REMOVED lines=22> */
.L_x_4738:
[----:B------:R-:W-:Y:S05]  /*b1a0*/  BSYNC.RECONVERGENT B0 ;  /* 0x0000000000007941 */ /* 0x000fea0003800200 */
.L_x_4730:
        /* <DEDUP_REMOVED lines=42> */
[----:B---3--:R-:W-:Y:S02]  /*b450*/  HADD2.F32 R12, -RZ, R21.H0_H0 ;  /* 0x20000015ff0c7230 */ /* 0x008fe40000004100 */
[----:B----4-:R-:W-:Y:S02]  /*b460*/  HADD2.F32 R22, -RZ, R22.H0_H0 ;  /* 0x20000016ff167230 */ /* 0x010fe40000004100 */
[----:B------:R-:W-:Y:S02]  /*b470*/  HADD2.F32 R13, -RZ, R14.H0_H0 ;  /* 0x2000000eff0d7230 */ /* 0x000fe40000004100 */
[----:B------:R-:W-:Y:S01]  /*b480*/  HADD2.F32 R21, -RZ, R15.H0_H0 ;  /* 0x2000000fff157230 */ /* 0x000fe20000004100 */
[----:B------:R-:W-:Y:S06]  /*b490*/  BRA.U !UP1, `(.L_x_4739) ;  /* 0x00000009092c7547 */ /* 0x000fec000b800000 */
[----:B------:R-:W-:Y:S01]  /*b4a0*/  IMAD.MOV.U32 R23, RZ, RZ, RZ ;  /* 0x000000ffff177224 */ /* 0x000fe200078e00ff */
[----:B------:R-:W0:Y:S01]  /*b4b0*/  LDCU.64 UR16, c[0x0][0x3e0] ;  /* 0x00007c00ff1077ac */ /* 0x000e220008000a00 */
[----:B------:R-:W1:Y:S01]  /*b4c0*/  LDCU.64 UR10, c[0x0][0x380] ;  /* 0x00007000ff0a77ac */ /* 0x000e620008000a00 */
[----:B------:R-:W2:Y:S04]  /*b4d0*/  LDCU.64 UR12, c[0x0][0x3e8] ;  /* 0x00007d00ff0c77ac */ /* 0x000ea80008000a00 */
.L_x_4748:
[----:B012---:R-:W-:-:S05]  /*b4e0*/  LEA R14, R23, UR8, 0x3 ;  /* 0x00000008170e7c11 */ /* 0x007fca000f8e18ff */
[----:B---3-5:R3:W5:Y:S04]  /*b4f0*/  LDL.128 R4, [R14+0x10] ;  /* 0x000010000e047983 */ /* 0x0287680000100c00 */
[----:B------:R3:W5:Y:S01]  /*b500*/  LDL.128 R16, [R14] ;  /* 0x000000000e107983 */ /* 0x0007620000100c00 */
[C---:B------:R-:W-:Y:S01]  /*b510*/  LEA R15, R23.reuse, R2, 0x3 ;  /* 0x00000002170f7211 */ /* 0x040fe200078e18ff */
[----:B------:R-:W-:Y:S01]  /*b520*/  BSSY.RECONVERGENT B0, `(.L_x_4740) ;  /* 0x000002c000007945 */ /* 0x000fe20003800200 */
[----:B------:R-:W-:Y:S02]  /*b530*/  IADD3 R23, PT, PT, R23, 0x4, RZ ;  /* 0x0000000417177810 */ /* 0x000fe40007ffe0ff */
        /* <DEDUP_REMOVED lines=32> */
[----:B------:R-:W2:Y:S01]  /*b740*/  MUFU.EX2 R32, R32 ;  /* 0x0000002000207308 */ /* 0x000ea20000000800 */
        /* <DEDUP_REMOVED lines=9> */
.L_x_4741:
[----:B01----:R-:W-:Y:S05]  /*b7e0*/  BSYNC.RECONVERGENT B0 ;  /* 0x0000000000007941 */ /* 0x003fea0003800200 */
.L_x_4740:
        /* <DEDUP_REMOVED lines=17> */
[----:B-1----:R-:W-:Y:S02]  /*b900*/  FADD.FTZ R28, R17, 1 ;  /* 0x3f800000111c7421 */ /* 0x002fe40000010000 */
[----:B------:R-:W-:Y:S01]  /*b910*/  IMAD.WIDE.U32 R26, R26, UR16, R14 ;  /* 0x000000101a1a7c25 */ /* 0x000fe2000f8e000e */
[----:B------:R-:W0:Y:S04]  /*b920*/  MUFU.RCP R16, R16 ;  /* 0x0000001000107308 */ /* 0x000e280000001000 */
[----:B------:R-:W-:-:S02]  /*b930*/  IADD3 R15, PT, PT, R27, R29, RZ ;  /* 0x0000001d1b0f7210 */ /* 0x000fc40007ffe0ff */
[C---:B------:R-:W-:Y:S02]  /*b940*/  LEA R14, P1, R26.reuse, UR10, 0x2 ;  /* 0x0000000a1a0e7c11 */ /* 0x040fe4000f8210ff */
[----:B------:R-:W1:Y:S02]  /*b950*/  MUFU.RCP R19, R28 ;  /* 0x0000001c00137308 */ /* 0x000e640000001000 */
[----:B------:R-:W-:Y:S01]  /*b960*/  LEA.HI.X R15, R26, UR11, R15, 0x2, P1 ;  /* 0x0000000b1a0f7c11 */ /* 0x000fe200088f140f */
[----:B0-----:R-:W-:Y:S01]  /*b970*/  FMUL.FTZ R18, R31, R16 ;  /* 0x000000101f127220 */ /* 0x001fe20000410000 */
[----:B-1----:R-:W-:-:S05]  /*b980*/  FMUL.FTZ R19, R30, R19 ;  /* 0x000000131e137220 */ /* 0x002fca0000410000 */
[----:B------:R0:W-:Y:S02]  /*b990*/  STG.E.64 desc[UR14][R14.64], R18 ;  /* 0x000000120e007986 */ /* 0x0001e4000c101b0e */
.L_x_4743:
[----:B------:R-:W-:Y:S05]  /*b9a0*/  BSYNC.RECONVERGENT B0 ;  /* 0x0000000000007941 */ /* 0x000fea0003800200 */
.L_x_4742:
        /* <DEDUP_REMOVED lines=10> */
[----:B------:R-:W-:Y:S01]  /*ba50*/  MOV R5, R11 ;  /* 0x0000000b00057202 */ /* 0x000fe20000000f00 */
[----:B------:R-:W-:-:S02]  /*ba60*/  IMAD.MOV.U32 R4, RZ, RZ, R8 ;  /* 0x000000ffff047224 */ /* 0x000fc400078e0008 */
[----:B--2---:R-:W-:Y:S01]  /*ba70*/  FMUL.FTZ R14, R19, -1.4426950216293334961 ;  /* 0xbfb8aa3b130e7820 */ /* 0x004fe20000410000 */
        /* <DEDUP_REMOVED lines=14> */
.L_x_4745:
[----:B------:R-:W-:Y:S05]  /*bb60*/  BSYNC.RECONVERGENT B0 ;  /* 0x0000000000007941 */ /* 0x000fea0003800200 */
.L_x_4744:
[----:B------:R-:W-:Y:S04]  /*bb70*/  BSSY.RECONVERGENT B0, `(.L_x_4746) ;  /* 0x000001b000007945 */ /* 0x000fe80003800200 */
[----:B------:R-:W-:Y:S05]  /*bb80*/  @P2 BRA `(.L_x_4747) ;  /* 0x0000000000642947 */ /* 0x000fea0003800000 */
[----:B-----5:R-:W-:Y:S01]  /*bb90*/  FADD.FTZ R6, R6, -UR5 ;  /* 0x8000000506067e21 */ /* 0x020fe20008010000 */
[----:B------:R-:W-:Y:S01]  /*bba0*/  FADD.FTZ R7, R7, -UR5 ;  /* 0x8000000507077e21 */ /* 0x000fe20008010000 */
[----:B-1----:R-:W-:Y:S01]  /*bbb0*/  MOV R5, R11 ;  /* 0x0000000b00057202 */ /* 0x002fe20000000f00 */
[----:B------:R-:W-:Y:S02]  /*bbc0*/  IMAD.MOV.U32 R4, RZ, RZ, R8 ;  /* 0x000000ffff047224 */ /* 0x000fe400078e0008 */
[----:B------:R-:W-:Y:S01]  /*bbd0*/  FMUL.FTZ R6, R6, UR6 ;  /* 0x0000000606067c20 */ /* 0x000fe20008410000 */
[----:B------:R-:W-:Y:S01]  /*bbe0*/  FMUL.FTZ R7, R7, UR6 ;  /* 0x0000000607077c20 */ /* 0x000fe20008410000 */
[----:B------:R-:W-:-:S04]  /*bbf0*/  IMAD.WIDE.U32 R4, R0, UR16, R4 ;  /* 0x0000001000047c25 */ /* 0x000fc8000f8e0004 */
[----:B--2---:R-:W-:Y:S01]  /*bc00*/  FFMA.FTZ R17, R12, R6, R21 ;  /* 0x000000060c117223 */ /* 0x004fe20000010015 */
[----:B0-----:R-:W-:Y:S01]  /*bc10*/  FFMA.FTZ R19, R13, R7, R22 ;  /* 0x000000070d137223 */ /* 0x001fe20000010016 */
[----:B------:R-:W-:Y:S02]  /*bc20*/  IMAD R7, R20, UR16, RZ ;  /* 0x0000001014077c24 */ /* 0x000fe4000f8e02ff */
[----:B------:R-:W-:Y:S01]  /*bc30*/  FMUL.FTZ R6, R17, -1.4426950216293334961 ;  /* 0xbfb8aa3b11067820 */ /* 0x000fe20000410000 */
[----:B------:R-:W-:Y:S01]  /*bc40*/  FMUL.FTZ R15, R19, -1.4426950216293334961 ;  /* 0xbfb8aa3b130f7820 */ /* 0x000fe20000410000 */
[----:B------:R-:W-:-:S04]  /*bc50*/  IMAD R7, R0, UR17, R7 ;  /* 0x0000001100077c24 */ /* 0x000fc8000f8e0207 */
        /* <DEDUP_REMOVED lines=12> */
.L_x_4747:
[----:B------:R-:W-:Y:S05]  /*bd20*/  BSYNC.RECONVERGENT B0 ;  /* 0x0000000000007941 */ /* 0x000fea0003800200 */
.L_x_4746:
[----:B------:R-:W-:Y:S05]  /*bd30*/  @P5 BRA `(.L_x_4748) ;  /* 0xfffffff400e85947 */ /* 0x000fea000383ffff */
[----:B------:R-:W-:Y:S05]  /*bd40*/  BRA `(.L_x_4749) ;  /* 0x00000064009c7947 */ /* 0x000fea0003800000 */
.L_x_4739:
        /* <DEDUP_REMOVED lines=11> */
[----:B------:R-:W-:Y:S01]  /*be00*/  FADD.FTZ R17, R17, -UR5 ;  /* 0x8000000511117e21 */ /* 0x000fe20008010000 */
[----:B0-----:R-:W-:Y:S02]  /*be10*/  IMAD R24, R24, UR12, RZ ;  /* 0x0000000c18187c24 */ /* 0x001fe4000f8e02ff */
[----:B------:R-:W-:-:S04]  /*be20*/  IMAD.WIDE.U32 R14, R2, UR12, R14 ;  /* 0x0000000c020e7c25 */ /* 0x000fc8000f8e000e */
[----:B------:R-:W-:-:S05]  /*be30*/  IMAD R24, R2, UR13, R24 ;  /* 0x0000000d02187c24 */ /* 0x000fca000f8e0218 */
[----:B------:R-:W-:Y:S02]  /*be40*/  IADD3 R15, PT, PT, R15, R24, RZ ;  /* 0x000000180f0f7210 */ /* 0x000fe40007ffe0ff */
[----:B-1----:R-:W-:-:S04]  /*be50*/  LEA R24, P1, R14, UR16, 0x2 ;  /* 0x000000100e187c11 */ /* 0x002fc8000f8210ff */
[----:B------:R-:W-:Y:S01]  /*be60*/  LEA.HI.X R25, R14, UR17, R15, 0x2, P1 ;  /* 0x000000110e197c11 */ /* 0x000fe200088f140f */
[----:B------:R-:W-:Y:S01]  /*be70*/  FMUL.FTZ R14, R20, UR6 ;  /* 0x00000006140e7c20 */ /* 0x000fe20008410000 */
[----:B------:R-:W-:-:S03]  /*be80*/  FMUL.FTZ R15, R17, UR6 ;  /* 0x00000006110f7c20 */ /* 0x000fc60008410000 */
[----:B------:R-:W-:Y:S01]  /*be90*/  FFMA.FTZ R14, R12, R14, R21 ;  /* 0x0000000e0c0e7223 */ /* 0x000fe20000010015 */
[----:B------:R-:W-:-:S05]  /*bea0*/  FFMA.FTZ R15, R13, R15, R22 ;  /* 0x0000000f0d0f7223 */ /* 0x000fca0000010016 */
[----:B------:R0:W-:Y:S02]  /*beb0*/  STG.E.64 desc[UR14][R24.64], R14 ;  /* 0x0000000e18007986 */ /* 0x0001e4000c101b0e */
.L_x_4751:
[----:B------:R-:W-:Y:S05]  /*bec0*/  BSYNC.RECONVERGENT B0 ;  /* 0x0000000000007941 */ /* 0x000fea0003800200 */
.L_x_4750:
        /* <DEDUP_REMOVED lines=25> */
.L_x_4753:
[----:B------:R-:W-:Y:S05]  /*c060*/  BSYNC.RECONVERGENT B0 ;  /* 0x0000000000007941 */ /* 0x000fea0003800200 */
.L_x_4752:
        /* <DEDUP_REMOVED lines=25> */
.L_x_4755:
[----:B------:R-:W-:Y:S05]  /*c200*/  BSYNC.RECONVERGENT B0 ;  /* 0x0000000000007941 */ /* 0x000fea0003800200 */
.L_x_4754:
        /* <DEDUP_REMOVED lines=25> */
.L_x_4757:
[----:B------:R-:W-:Y:S05]  /*c3a0*/  BSYNC.RECONVERGENT B0 ;  /* 0x0000000000007941 */ /* 0x000fea0003800200 */
.L_x_4756:
        /* <DEDUP_REMOVED lines=25> */
.L_x_4759:
[----:B------:R-:W-:Y:S05]  /*c540*/  BSYNC.RECONVERGENT B0 ;  /* 0x0000000000007941 */ /* 0x000fea0003800200 */
.L_x_4758:
        /* <DEDUP_REMOVED lines=25> */
.L_x_4761:
[----:B------:R-:W-:Y:S05]  /*c6e0*/  BSYNC.RECONVERGENT B0 ;  /* 0x0000000000007941 */ /* 0x000fea0003800200 */
.L_x_4760:
        /* <DEDUP_REMOVED lines=25> */
.L_x_4763:
[----:B------:R-:W-:Y:S05]  /*c880*/  BSYNC.RECONVERGENT B0 ;  /* 0x0000000000007941 */ /* 0x000fea0003800200 */
.L_x_4762:
[C---:B0-----:R-:W-:Y:S01]  /*c890*/  VIADD R25, R2.reuse, 0x38 ;  /* 0x0000003802197836 */ /* 0x041fe20000000000 */
[----:B------:R-:W-:Y:S01]  /*c8a0*/  IADD3 R17, PT, PT, R2, 0x40, RZ ;  /* 0x0000004002117810 */ /* 0x000fe20007ffe0ff */
[----:B------:R-:W-:Y:S03]  /*c8b0*/  BSSY.RECONVERGENT B0, `(.L_x_4764) ;  /* 0x000001b000007945 */ /* 0x000fe60003800200 */
        /* <DEDUP_REMOVED lines=26> */
.L_x_4765:
[----:B------:R-:W-:Y:S05]  /*ca60*/  BSYNC.RECONVERGENT B0 ;  /* 0x0000000000007941 */ /* 0x000fea0003800200 */
.L_x_4764:
[----:B------:R-:W-:Y:S01]  /*ca70*/  BSSY.RECONVERGENT B0, `(.L_x_4766) ;  /* 0x0000016000007945 */ /* 0x000fe20003800200 */
[C---:B------:R-:W-:Y:S01]  /*ca80*/  IADD3 R26, PT, PT, R2.reuse, 0x48, RZ ;  /* 0x00000048021a7810 */ /* 0x040fe20007ffe0ff */
[----:B------:R-:W-:Y:S02]  /*ca90*/  VIADD R28, R2, 0x50 ;  /* 0x00000050021c7836 */ /* 0x000fe40000000000 */
[----:B------:R-:W-:Y:S05]  /*caa0*/  @P2 BRA `(.L_x_4767) ;  /* 0x0000000000482947 */ /* 0x000fea0003800000 */
[----:B------:R-:W2:Y:S01]  /*cab0*/  LDL.LU R27, [R1+0x308] ;  /* 0x00030800011b7983 */ /* 0x000ea20000300800 */
[----:B------:R-:W1:Y:S01]  /*cac0*/  LDCU.64 UR12, c[0x0][0x3e0] ;  /* 0x00007c00ff0c77ac */ /* 0x000e620008000a00 */
[----:B0-----:R-:W-:Y:S01]  /*cad0*/  MOV R14, R8 ;  /* 0x00000008000e7202 */ /* 0x001fe20000000f00 */
[----:B------:R-:W-:Y:S01]  /*cae0*/  FADD.FTZ R33, R33, -UR5 ;  /* 0x8000000521217e21 */ /* 0x000fe20008010000 */
[----:B------:R-:W-:Y:S01]  /*caf0*/  MOV R15, R11 ;  /* 0x0000000b000f7202 */ /* 0x000fe20000000f00 */
[----:B------:R-:W0:Y:S01]  /*cb00*/  LDCU.64 UR16, c[0x0][0x380] ;  /* 0x00007000ff1077ac */ /* 0x000e220008000a00 */
[----:B-1----:R-:W-:Y:S02]  /*cb10*/  IMAD R20, R20, UR12, RZ ;  /* 0x0000000c14147c24 */ /* 0x002fe4000f8e02ff */
[----:B------:R-:W-:-:S04]  /*cb20*/  IMAD.WIDE.U32 R14, R17, UR12, R14 ;  /* 0x0000000c110e7c25 */ /* 0x000fc8000f8e000e */
[----:B------:R-:W-:Y:S01]  /*cb30*/  IMAD R20, R17, UR13, R20 ;  /* 0x0000000d11147c24 */ /* 0x000fe2000f8e0214 */
[----:B0-----:R-:W-:-:S03]  /*cb40*/  LEA R24, P1, R14, UR16, 0x2 ;  /* 0x000000100e187c11 */ /* 0x001fc6000f8210ff */
[----:B------:R-:W-:Y:S02]  /*cb50*/  IMAD.IADD R20, R15, 0x1, R20 ;  /* 0x000000010f147824 */ /* 0x000fe400078e0214 */
[----:B------:R-:W-:-:S03]  /*cb60*/  FMUL.FTZ R15, R33, UR6 ;  /* 0x00000006210f7c20 */ /* 0x000fc60008410000 */
[----:B------:R-:W-:Y:S01]  /*cb70*/  LEA.HI.X R25, R14, UR17, R20, 0x2, P1 ;  /* 0x000000110e197c11 */ /* 0x000fe200088f1414 */
[----:B------:R-:W-:Y:S01]  /*cb80*/  FFMA.FTZ R15, R13, R15, R22 ;  /* 0x0000000f0d0f7223 */ /* 0x000fe20000010016 */
[----:B--2---:R-:W-:-:S04]  /*cb90*/  FADD.FTZ R14, R27, -UR5 ;  /* 0x800000051b0e7e21 */ /* 0x004fc80008010000 */
[----:B------:R-:W-:-:S04]  /*cba0*/  FMUL.FTZ R14, R14, UR6 ;  /* 0x000000060e0e7c20 */ /* 0x000fc80008410000 */
[----:B------:R-:W-:-:S05]  /*cbb0*/  FFMA.FTZ R14, R12, R14, R21 ;  /* 0x0000000e0c0e7223 */ /* 0x000fca0000010015 */
[----:B------:R1:W-:Y:S02]  /*cbc0*/  STG.E.64 desc[UR14][R24.64], R14 ;  /* 0x0000000e18007986 */ /* 0x0003e4000c101b0e */
.L_x_4767:
[----:B------:R-:W-:Y:S05]  /*cbd0*/  BSYNC.RECONVERGENT B0 ;  /* 0x0000000000007941 */ /* 0x000fea0003800200 */
.L_x_4766:
        /* <DEDUP_REMOVED lines=22> */
[----:B------:R-:W-:Y:S01]  /*cd40*/  MOV R25, R11 ;  /* 0x0000000b00197202 */ /* 0x000fe20000000f00 */
[----:B------:R-:W-:Y:S01]  /*cd50*/  FADD.FTZ R32, R32, -UR5 ;  /* 0x8000000520207e21 */ /* 0x000fe20008010000 */
[----:B------:R-:W1:Y:S01]  /*cd60*/  LDCU.64 UR16, c[0x0][0x380] ;  /* 0x00007000ff1077ac */ /* 0x000e620008000a00 */
[----:B0-----:R-:W-:Y:S01]  /*cd70*/  IMAD R27, R24, UR12, RZ ;  /* 0x0000000c181b7c24 */ /* 0x001fe2000f8e02ff */
[----:B------:R-:W-:-:S03]  /*cd80*/  MOV R24, R8 ;  /* 0x0000000800187202 */ /* 0x000fc60000000f00 */
[C---:B------:R-:W-:Y:S02]  /*cd90*/  IMAD R27, R26.reuse, UR13, R27 ;  /* 0x0000000d1a1b7c24 */ /* 0x040fe4000f8e021b */
[----:B------:R-:W-:-:S04]  /*cda0*/  IMAD.WIDE.U32 R24, R26, UR12, R24 ;  /* 0x0000000c1a187c25 */ /* 0x000fc8000f8e0018 */
[----:B------:R-:W-:Y:S01]  /*cdb0*/  IMAD.IADD R27, R25, 0x1, R27 ;  /* 0x00000001191b7824 */ /* 0x000fe200078e021b */
[----:B-1----:R-:W-:Y:S01]  /*cdc0*/  LEA R26, P4, R24, UR16, 0x2 ;  /* 0x00000010181a7c11 */ /* 0x002fe2000f8810ff */
[----:B------:R-:W-:-:S03]  /*cdd0*/  FMUL.FTZ R25, R32, UR6 ;  /* 0x0000000620197c20 */ /* 0x000fc60008410000 */
[----:B------:R-:W-:Y:S01]  /*cde0*/  LEA.HI.X R27, R24, UR17, R27, 0x2, P4 ;  /* 0x00000011181b7c11 */ /* 0x000fe2000a0f141b */
[----:B------:R-:W-:Y:S01]  /*cdf0*/  FFMA.FTZ R25, R13, R25, R22 ;  /* 0x000000190d197223 */ /* 0x000fe20000010016 */
[----:B--2---:R-:W-:-:S04]  /*ce00*/  FADD.FTZ R24, R33, -UR5 ;  /* 0x8000000521187e21 */ /* 0x004fc80008010000 */
[----:B------:R-:W-:-:S04]  /*ce10*/  FMUL.FTZ R24, R24, UR6 ;  /* 0x0000000618187c20 */ /* 0x000fc80008410000 */
[----:B------:R-:W-:-:S05]  /*ce20*/  FFMA.FTZ R24, R12, R24, R21 ;  /* 0x000000180c187223 */ /* 0x000fca0000010015 */
[----:B------:R0:W-:Y:S02]  /*ce30*/  STG.E.64 desc[UR14][R26.64], R24 ;  /* 0x000000181a007986 */ /* 0x0001e4000c101b0e */
.L_x_4769:
[----:B------:R-:W-:Y:S05]  /*ce40*/  BSYNC.RECONVERGENT B0 ;  /* 0x0000000000007941 */ /* 0x000fea0003800200 */
.L_x_4768:
        /* <DEDUP_REMOVED lines=8> */
[----:B-1----:R-:W-:Y:S02]  /*ced0*/  IMAD R24, R31, UR12, RZ ;  /* 0x0000000c1f187c24 */ /* 0x002fe4000f8e02ff */
[----:B------:R-:W-:-:S04]  /*cee0*/  IMAD.WIDE.U32 R26, R28, UR12, R26 ;  /* 0x0000000c1c1a7c25 */ /* 0x000fc8000f8e001a */
[----:B------:R-:W-:-:S04]  /*cef0*/  IMAD R24, R28, UR13, R24 ;  /* 0x0000000d1c187c24 */ /* 0x000fc8000f8e0218 */
[----:B------:R-:W-:Y:S01]  /*cf00*/  IMAD.IADD R25, R27, 0x1, R24 ;  /* 0x000000011b197824 */ /* 0x000fe200078e0218 */
[----:B0-----:R-:W-:Y:S01]  /*cf10*/  LEA R24, P1, R26, UR16, 0x2 ;  /* 0x000000101a187c11 */ /* 0x001fe2000f8210ff */
[----:B------:R-:W-:-:S03]  /*cf20*/  FMUL.FTZ R27, R34, UR6 ;  /* 0x00000006221b7c20 */ /* 0x000fc60008410000 */
[----:B------:R-:W-:Y:S01]  /*cf30*/  LEA.HI.X R25, R26, UR17, R25, 0x2, P1 ;  /* 0x000000111a197c11 */ /* 0x000fe200088f1419 */
[----:B------:R-:W-:Y:S01]  /*cf40*/  FMUL.FTZ R26, R36, UR6 ;  /* 0x00000006241a7c20 */ /* 0x000fe20008410000 */
[----:B------:R-:W-:-:S03]  /*cf50*/  FFMA.FTZ R27, R13, R27, R22 ;  /* 0x0000001b0d1b7223 */ /* 0x000fc60000010016 */
[----:B------:R-:W-:-:S05]  /*cf60*/  FFMA.FTZ R26, R12, R26, R21 ;  /* 0x0000001a0c1a7223 */ /* 0x000fca0000010015 */
[----:B------:R1:W-:Y:S02]  /*cf70*/  STG.E.64 desc[UR14][R24.64], R26 ;  /* 0x0000001a18007986 */ /* 0x0003e4000c101b0e */
.L_x_4771:
[----:B------:R-:W-:Y:S05]  /*cf80*/  BSYNC.RECONVERGENT B0 ;  /* 0x0000000000007941 */ /* 0x000fea0003800200 */
.L_x_4770:
[----:B------:R-:W-:Y:S01]  /*cf90*/  BSSY.RECONVERGENT B0, `(.L_x_4772) ;  /* 0x0000016000007945 */ /* 0x000fe20003800200 */
[C---:B------:R-:W-:Y:S02]  /*cfa0*/  IADD3 R31, PT, PT, R2.reuse, 0x70, RZ ;  /* 0x00000070021f7810 */ /* 0x040fe40007ffe0ff */
[----:B------:R-:W-:Y:S01]  /*cfb0*/  IADD3 R28, PT, PT, R2, 0x78, RZ ;  /* 0x00000078021c7810 */ /* 0x000fe20007ffe0ff */
[----:B------:R-:W-:Y:S06]  /*cfc0*/  @P5 BRA `(.L_x_4773) ;  /* 0x0000000000485947 */ /* 0x000fec0003800000 */
        /* <DEDUP_REMOVED lines=8> */
[----:B------:R-:W-:-:S05]  /*d050*/  IMAD R24, R29, UR13, R24 ;  /* 0x0000000d1d187c24 */ /* 0x000fca000f8e0218 */
[----:B------:R-:W-:Y:S01]  /*d060*/  IADD3 R25, PT, PT, R27, R24, RZ ;  /* 0x000000181b197210 */ /* 0x000fe20007ffe0ff */
[----:B------:R-:W-:Y:S01]  /*d070*/  FMUL.FTZ R27, R35, UR6 ;  /* 0x00000006231b7c20 */ /* 0x000fe20008410000 */
[----:B0-----:R-:W-:-:S03]  /*d080*/  LEA R24, P1, R26, UR16, 0x2 ;  /* 0x000000101a187c11 */ /* 0x001fc6000f8210ff */
[----:B------:R-:W-:Y:S01]  /*d090*/  FFMA.FTZ R27, R13, R27, R22 ;  /* 0x0000001b0d1b7223 */ /* 0x000fe20000010016 */
[----:B------:R-:W-:Y:S01]  /*d0a0*/  LEA.HI.X R25, R26, UR17, R25, 0x2, P1 ;  /* 0x000000111a197c11 */ /* 0x000fe200088f1419 */
[----:B--2---:R-:W-:-:S04]  /*d0b0*/  FADD.FTZ R26, R32, -UR5 ;  /* 0x80000005201a7e21 */ /* 0x004fc80008010000 */
[----:B------:R-:W-:-:S04]  /*d0c0*/  FMUL.FTZ R26, R26, UR6 ;  /* 0x000000061a1a7c20 */ /* 0x000fc80008410000 */
[----:B------:R-:W-:-:S05]  /*d0d0*/  FFMA.FTZ R26, R12, R26, R21 ;  /* 0x0000001a0c1a7223 */ /* 0x000fca0000010015 */
[----:B------:R2:W-:Y:S02]  /*d0e0*/  STG.E.64 desc[UR14][R24.64], R26 ;  /* 0x0000001a18007986 */ /* 0x0005e4000c101b0e */
.L_x_4773:
[----:B------:R-:W-:Y:S05]  /*d0f0*/  BSYNC.RECONVERGENT B0 ;  /* 0x0000000000007941 */ /* 0x000fea0003800200 */
.L_x_4772:
[----:B------:R-:W-:Y:S04]  /*d100*/  BSSY.RECONVERGENT B0, `(.L_x_4774) ;  /* 0x0000014000007945 */ /* 0x000fe80003800200 */
[----:B------:R-:W-:Y:S05]  /*d110*/  @P2 BRA `(.L_x_4775) ;  /* 0x0000000000482947 */ /* 0x000fea0003800000 */
[----:B------:R-:W3:Y:S01]  /*d120*/  LDL.LU R29, [R1+0x3c8] ;  /* 0x0003c800011d7983 */ /* 0x000ee20000300800 */
[----:B------:R-:W4:Y:S01]  /*d130*/  LDCU.64 UR12, c[0x0][0x3e0] ;  /* 0x00007c00ff0c77ac */ /* 0x000f220008000a00 */
[----:B012---:R-:W-:Y:S01]  /*d140*/  MOV R25, R11 ;  /* 0x0000000b00197202 */ /* 0x007fe20000000f00 */
[----:B------:R-:W-:Y:S02]  /*d150*/  IMAD.MOV.U32 R24, RZ, RZ, R8 ;  /* 0x000000ffff187224 */ /* 0x000fe400078e0008 */
[----:B------:R-:W-:Y:S01]  /*d160*/  FADD.FTZ R23, R23, -UR5 ;  /* 0x8000000517177e21 */ /* 0x000fe20008010000 */
[----:B------:R-:W0:Y:S03]  /*d170*/  LDCU.64 UR16, c[0x0][0x380] ;  /* 0x00007000ff1077ac */ /* 0x000e260008000a00 */
[----:B------:R-:W-:Y:S01]  /*d180*/  FMUL.FTZ R23, R23, UR6 ;  /* 0x0000000617177c20 */ /* 0x000fe20008410000 */
[----:B----4-:R-:W-:-:S02]  /*d190*/  IMAD R17, R17, UR12, RZ ;  /* 0x0000000c11117c24 */ /* 0x010fc4000f8e02ff */
[----:B------:R-:W-:-:S04]  /*d1a0*/  IMAD.WIDE.U32 R24, R14, UR12, R24 ;  /* 0x0000000c0e187c25 */ /* 0x000fc8000f8e0018 */
[----:B------:R-:W-:Y:S01]  /*d1b0*/  IMAD R17, R14, UR13, R17 ;  /* 0x0000000d0e117c24 */ /* 0x000fe2000f8e0211 */
[----:B0-----:R-:W-:-:S04]  /*d1c0*/  LEA R26, P1, R24, UR16, 0x2 ;  /* 0x00000010181a7c11 */ /* 0x001fc8000f8210ff */
[----:B------:R-:W-:Y:S01]  /*d1d0*/  IADD3 R17, PT, PT, R25, R17, RZ ;  /* 0x0000001119117210 */ /* 0x000fe20007ffe0ff */
[----:B------:R-:W-:-:S03]  /*d1e0*/  FFMA.FTZ R25, R13, R23, R22 ;  /* 0x000000170d197223 */ /* 0x000fc60000010016 */
[----:B------:R-:W-:Y:S01]  /*d1f0*/  LEA.HI.X R27, R24, UR17, R17, 0x2, P1 ;  /* 0x00000011181b7c11 */ /* 0x000fe200088f1411 */
[----:B---3--:R-:W-:-:S04]  /*d200*/  FADD.FTZ R14, R29, -UR5 ;  /* 0x800000051d0e7e21 */ /* 0x008fc80008010000 */
[----:B------:R-:W-:-:S04]  /*d210*/  FMUL.FTZ R14, R14, UR6 ;  /* 0x000000060e0e7c20 */ /* 0x000fc80008410000 */
[----:B------:R-:W-:-:S05]  /*d220*/  FFMA.FTZ R24, R12, R14, R21 ;  /* 0x0000000e0c187223 */ /* 0x000fca0000010015 */
[----:B------:R3:W-:Y:S02]  /*d230*/  STG.E.64 desc[UR14][R26.64], R24 ;  /* 0x000000181a007986 */ /* 0x0007e4000c101b0e */
.L_x_4775:
[----:B------:R-:W-:Y:S05]  /*d240*/  BSYNC.RECONVERGENT B0 ;  /* 0x0000000000007941 */ /* 0x000fea0003800200 */
.L_x_4774:
        /* <DEDUP_REMOVED lines=9> */
[----:B------:R-:W-:Y:S01]  /*d2e0*/  FMUL.FTZ R20, R16, UR6 ;  /* 0x0000000610147c20 */ /* 0x000fe20008410000 */
[----:B------:R-:W-:-:S04]  /*d2f0*/  IMAD.WIDE.U32 R24, R15, UR12, R24 ;  /* 0x0000000c0f187c25 */ /* 0x000fc8000f8e0018 */
[----:B------:R-:W-:-:S05]  /*d300*/  IMAD R14, R15, UR13, R14 ;  /* 0x0000000d0f0e7c24 */ /* 0x000fca000f8e020e */
[----:B------:R-:W-:Y:S02]  /*d310*/  IADD3 R15, PT, PT, R25, R14, RZ ;  /* 0x0000000e190f7210 */ /* 0x000fe40007ffe0ff */
[----:B0-----:R-:W-:-:S04]  /*d320*/  LEA R14, P1, R24, UR16, 0x2 ;  /* 0x00000010180e7c11 */ /* 0x001fc8000f8210ff */
[----:B------:R-:W-:Y:S01]  /*d330*/  LEA.HI.X R15, R24, UR17, R15, 0x2, P1 ;  /* 0x00000011180f7c11 */ /* 0x000fe200088f140f */
[----:B----4-:R-:W-:-:S04]  /*d340*/  FADD.FTZ R17, R17, -UR5 ;  /* 0x8000000511117e21 */ /* 0x010fc80008010000 */
[----:B------:R-:W-:-:S04]  /*d350*/  FMUL.FTZ R17, R17, UR6 ;  /* 0x0000000611117c20 */ /* 0x000fc80008410000 */
[----:B------:R-:W-:Y:S01]  /*d360*/  FFMA.FTZ R16, R12, R17, R21 ;  /* 0x000000110c107223 */ /* 0x000fe20000010015 */
[----:B------:R-:W-:-:S05]  /*d370*/  FFMA.FTZ R17, R13, R20, R22 ;  /* 0x000000140d117223 */ /* 0x000fca0000010016 */
[----:B------:R4:W-:Y:S02]  /*d380*/  STG.E.64 desc[UR14][R14.64], R16 ;  /* 0x000000100e007986 */ /* 0x0009e4000c101b0e */
.L_x_4777:
[----:B------:R-:W-:Y:S05]  /*d390*/  BSYNC.RECONVERGENT B0 ;  /* 0x0000000000007941 */ /* 0x000fea0003800200 */
.L_x_4776:
        /* <DEDUP_REMOVED lines=24> */
[----:B------:R-:W-:Y:S02]  /*d520*/  IMAD.MOV.U32 R25, RZ, RZ, R11 ;  /* 0x000000ffff197224 */ /* 0x000fe400078e000b */
[----:B------:R-:W-:Y:S01]  /*d530*/  FADD.FTZ R0, R0, -UR5 ;  /* 0x8000000500007e21 */ /* 0x000fe20008010000 */
[----:B------:R-:W1:Y:S03]  /*d540*/  LDCU.64 UR16, c[0x0][0x380] ;  /* 0x00007000ff1077ac */ /* 0x000e660008000a00 */
[----:B------:R-:W-:Y:S01]  /*d550*/  FMUL.FTZ R0, R0, UR6 ;  /* 0x0000000600007c20 */ /* 0x000fe20008410000 */
[----:B0-----:R-:W-:Y:S01]  /*d560*/  IMAD R26, R24, UR12, RZ ;  /* 0x0000000c181a7c24 */ /* 0x001fe2000f8e02ff */
[----:B------:R-:W-:-:S03]  /*d570*/  MOV R24, R8 ;  /* 0x0000000800187202 */ /* 0x000fc60000000f00 */
        /* <DEDUP_REMOVED lines=10> */
.L_x_4779:
[----:B------:R-:W-:Y:S05]  /*d620*/  BSYNC.RECONVERGENT B0 ;  /* 0x0000000000007941 */ /* 0x000fea0003800200 */
.L_x_4778:
        /* <DEDUP_REMOVED lines=20> */
.L_x_4781:
[----:B------:R-:W-:Y:S05]  /*d770*/  BSYNC.RECONVERGENT B0 ;  /* 0x0000000000007941 */ /* 0x000fea0003800200 */
.L_x_4780:
        /* <DEDUP_REMOVED lines=20> */
.L_x_4783:
[----:B------:R-:W-:Y:S05]  /*d8c0*/  BSYNC.RECONVERGENT B0 ;  /* 0x0000000000007941 */ /* 0x000fea0003800200 */
.L_x_4782:
        /* <DEDUP_REMOVED lines=20> */
.L_x_4785:
[----:B------:R-:W-:Y:S05]  /*da10*/  BSYNC.RECONVERGENT B0 ;  /* 0x0000000000007941 */ /* 0x000fea0003800200 */
.L_x_4784:
        /* <DEDUP_REMOVED lines=20> */
.L_x_4787:
[----:B------:R-:W-:Y:S05]  /*db60*/  BSYNC.RECONVERGENT B0 ;  /* 0x0000000000007941 */ /* 0x000fea0003800200 */
.L_x_4786:
[----:B------:R-:W-:Y:S01]  /*db70*/  ISETP.GE.U32.AND P4, PT, R15, UR10, PT ;  /* 0x0000000a0f007c0c */ /* 0x000fe2000bf86070 */
[C---:B----4-:R-:W-:Y:S01]  /*db80*/  VIADD R17, R2.reuse, 0xb0 ;  /* 0x000000b002117836 */ /* 0x050fe20000000000 */
[----:B0123--:R-:W-:Y:S01]  /*db90*/  SHF.R.S32.HI R24, RZ, 0x1f, R15 ;  /* 0x0000001fff187819 */ /* 0x00ffe2000001140f */
        /* <DEDUP_REMOVED lines=38> */
.L_x_4789:
[----:B------:R-:W-:Y:S05]  /*de00*/  BSYNC.RECONVERGENT B0 ;  /* 0x0000000000007941 */ /* 0x000fea0003800200 */
.L_x_4788:
[----:B------:R-:W-:Y:S04]  /*de10*/  BSSY.RECONVERGENT B0, `(.L_x_4790) ;  /* 0x0000015000007945 */ /* 0x000fe80003800200 */
[----:B------:R-:W-:Y:S05]  /*de20*/  @P1 BRA `(.L_x_4791) ;  /* 0x00000000004c1947 */ /* 0x000fea0003800000 */
[----:B0-----:R-:W2:Y:S01]  /*de30*/  LDL.LU R27, [R1+0x39c] ;  /* 0x00039c00011b7983 */ /* 0x001ea20000300800 */
        /* <DEDUP_REMOVED lines=18> */
.L_x_4791:
[----:B------:R-:W-:Y:S05]  /*df60*/  BSYNC.RECONVERGENT B0 ;  /* 0x0000000000007941 */ /* 0x000fea0003800200 */
.L_x_4790:
[----:B------:R-:W-:Y:S04]  /*df70*/  BSSY.RECONVERGENT B0, `(.L_x_4792) ;  /* 0x0000015000007945 */ /* 0x000fe80003800200 */
[----:B------:R-:W-:Y:S05]  /*df80*/  @P5 BRA `(.L_x_4793) ;  /* 0x00000000004c5947 */ /* 0x000fea0003800000 */
[----:B0-----:R-:W2:Y:S01]  /*df90*/  LDL.LU R27, [R1+0x394] ;  /* 0x00039400011b7983 */ /* 0x001ea20000300800 */
[----:B------:R-:W0:Y:S03]  /*dfa0*/  LDCU.64 UR12, c[0x0][0x3e0] ;  /* 0x00007c00ff0c77ac */ /* 0x000e260008000a00 */
[----:B------:R-:W3:Y:S01]  /*dfb0*/  LDL.LU R26, [R1+0x390] ;  /* 0x00039000011a7983 */ /* 0x000ee20000300800 */
[----:B------:R-:W4:Y:S01]  /*dfc0*/  LDCU.64 UR16, c[0x0][0x380] ;  /* 0x00007000ff1077ac */ /* 0x000f220008000a00 */
[----:B-1----:R-:W-:Y:S02]  /*dfd0*/  MOV R24, R8 ;  /* 0x0000000800187202 */ /* 0x002fe40000000f00 */
[----:B------:R-:W-:Y:S01]  /*dfe0*/  MOV R25, R11 ;  /* 0x0000000b00197202 */ /* 0x000fe20000000f00 */
[----:B0-----:R-:W-:Y:S02]  /*dff0*/  IMAD R14, R30, UR12, RZ ;  /* 0x0000000c1e0e7c24 */ /* 0x001fe4000f8e02ff */
[----:B------:R-:W-:-:S04]  /*e000*/  IMAD.WIDE.U32 R24, R29, UR12, R24 ;  /* 0x0000000c1d187c25 */ /* 0x000fc8000f8e0018 */
[----:B------:R-:W-:-:S04]  /*e010*/  IMAD R14, R29, UR13, R14 ;  /* 0x0000000d1d0e7c24 */ /* 0x000fc8000f8e020e */
[----:B------:R-:W-:Y:S01]  /*e020*/  IMAD.IADD R15, R25, 0x1, R14 ;  /* 0x00000001190f7824 */ /* 0x000fe200078e020e */
        /* <DEDUP_REMOVED lines=9> */
.L_x_4793:
[----:B------:R-:W-:Y:S05]  /*e0c0*/  BSYNC.RECONVERGENT B0 ;  /* 0x0000000000007941 */ /* 0x000fea0003800200 */
.L_x_4792:
[----:B------:R-:W-:Y:S04]  /*e0d0*/  BSSY.RECONVERGENT B0, `(.L_x_4794) ;  /* 0x0000015000007945 */ /* 0x000fe80003800200 */
[----:B------:R-:W-:Y:S05]  /*e0e0*/  @P2 BRA `(.L_x_4795) ;  /* 0x00000000004c2947 */ /* 0x000fea0003800000 */
[----:B0-----:R-:W3:Y:S01]  /*e0f0*/  LDL.LU R27, [R1+0x38c] ;  /* 0x00038c00011b7983 */ /* 0x001ee20000300800 */
[----:B------:R-:W0:Y:S03]  /*e100*/  LDCU.64 UR12, c[0x0][0x3e0] ;  /* 0x00007c00ff0c77ac */ /* 0x000e260008000a00 */
[----:B------:R-:W4:Y:S01]  /*e110*/  LDL.LU R26, [R1+0x388] ;  /* 0x00038800011a7983 */ /* 0x000f220000300800 */
[----:B------:R-:W5:Y:S01]  /*e120*/  LDCU.64 UR16, c[0x0][0x380] ;  /* 0x00007000ff1077ac */ /* 0x000f620008000a00 */
[----:B-12---:R-:W-:Y:S02]  /*e130*/  MOV R14, R8 ;  /* 0x00000008000e7202 */ /* 0x006fe40000000f00 */
[----:B------:R-:W-:Y:S01]  /*e140*/  MOV R15, R11 ;  /* 0x0000000b000f7202 */ /* 0x000fe20000000f00 */
[----:B0-----:R-:W-:Y:S02]  /*e150*/  IMAD R23, R23, UR12, RZ ;  /* 0x0000000c17177c24 */ /* 0x001fe4000f8e02ff */
[----:B------:R-:W-:-:S04]  /*e160*/  IMAD.WIDE.U32 R24, R17, UR12, R14 ;  /* 0x0000000c11187c25 */ /* 0x000fc8000f8e000e */
[----:B------:R-:W-:Y:S01]  /*e170*/  IMAD R23, R17, UR13, R23 ;  /* 0x0000000d11177c24 */ /* 0x000fe2000f8e0217 */
[----:B-----5:R-:W-:-:S03]  /*e180*/  LEA R14, P1, R24, UR16, 0x2 ;  /* 0x00000010180e7c11 */ /* 0x020fc6000f8210ff */
[----:B------:R-:W-:-:S05]  /*e190*/  IMAD.IADD R23, R25, 0x1, R23 ;  /* 0x0000000119177824 */ /* 0x000fca00078e0217 */
        /* <DEDUP_REMOVED lines=8> */
.L_x_4795:
[----:B------:R-:W-:Y:S05]  /*e220*/  BSYNC.RECONVERGENT B0 ;  /* 0x0000000000007941 */ /* 0x000fea0003800200 */
.L_x_4794:
[----:B------:R-:W-:Y:S04]  /*e230*/  BSSY.RECONVERGENT B0, `(.L_x_4796) ;  /* 0x0000015000007945 */ /* 0x000fe80003800200 */
[----:B------:R-:W-:Y:S05]  /*e240*/  @P3 BRA `(.L_x_4797) ;  /* 0x00000000004c3947 */ /* 0x000fea0003800000 */
[----:B0-----:R-:W4:Y:S01]  /*e250*/  LDL.LU R26, [R1+0x384] ;  /* 0x00038400011a7983 */ /* 0x001f220000300800 */
[----:B------:R-:W0:Y:S03]  /*e260*/  LDCU.64 UR12, c[0x0][0x3e0] ;  /* 0x00007c00ff0c77ac */ /* 0x000e260008000a00 */
[----:B------:R-:W5:Y:S01]  /*e270*/  LDL.LU R23, [R1+0x380] ;  /* 0x0003800001177983 */ /* 0x000f620000300800 */
[----:B------:R-:W0:Y:S01]  /*e280*/  LDCU.64 UR16, c[0x0][0x380] ;  /* 0x00007000ff1077ac */ /* 0x000e220008000a00 */
[----:B-123--:R-:W-:Y:S02]  /*e290*/  MOV R14, R8 ;  /* 0x00000008000e7202 */ /* 0x00efe40000000f00 */
[----:B------:R-:W-:Y:S01]  /*e2a0*/  MOV R15, R11 ;  /* 0x0000000b000f7202 */ /* 0x000fe20000000f00 */
[----:B0-----:R-:W-:Y:S02]  /*e2b0*/  IMAD R17, R28, UR12, RZ ;  /* 0x0000000c1c117c24 */ /* 0x001fe4000f8e02ff */
[----:B------:R-:W-:-:S04]  /*e2c0*/  IMAD.WIDE.U32 R14, R20, UR12, R14 ;  /* 0x0000000c140e7c25 */ /* 0x000fc8000f8e000e */
[----:B------:R-:W-:Y:S01]  /*e2d0*/  IMAD R17, R20, UR13, R17 ;  /* 0x0000000d14117c24 */ /* 0x000fe2000f8e0211 */
[----:B------:R-:W-:-:S03]  /*e2e0*/  LEA R24, P1, R14, UR16, 0x2 ;  /* 0x000000100e187c11 */ /* 0x000fc6000f8210ff */
[----:B------:R-:W-:-:S05]  /*e2f0*/  IMAD.IADD R17, R15, 0x1, R17 ;  /* 0x000000010f117824 */ /* 0x000fca00078e0211 */
        /* <DEDUP_REMOVED lines=8> */
.L_x_4797:
[----:B------:R-:W-:Y:S05]  /*e380*/  BSYNC.RECONVERGENT B0 ;  /* 0x0000000000007941 */ /* 0x000fea0003800200 */
.L_x_4796:
        /* <DEDUP_REMOVED lines=41> */
.L_x_4799:
[----:B------:R-:W-:Y:S05]  /*e620*/  BSYNC.RECONVERGENT B0 ;  /* 0x0000000000007941 */ /* 0x000fea0003800200 */
.L_x_4798:
        /* <DEDUP_REMOVED lines=21> */
.L_x_4801:
[----:B------:R-:W-:Y:S05]  /*e780*/  BSYNC.RECONVERGENT B0 ;  /* 0x0000000000007941 */ /* 0x000fea0003800200 */
.L_x_4800:
[----:B------:R-:W-:Y:S04]  /*e790*/  BSSY.RECONVERGENT B0, `(.L_x_4802) ;  /* 0x0000015000007945 */ /* 0x000fe80003800200 */
[----:B------:R-:W-:Y:S05]  /*e7a0*/  @P5 BRA `(.L_x_4803) ;  /* 0x00000000004c5947 */ /* 0x000fea0003800000 */
[----:B------:R-:W2:Y:S01]  /*e7b0*/  LDL.LU R31, [R1+0x36c] ;  /* 0x00036c00011f7983 */ /* 0x000ea20000300800 */
[----:B------:R-:W3:Y:S03]  /*e7c0*/  LDCU.64 UR12, c[0x0][0x3e0] ;  /* 0x00007c00ff0c77ac */ /* 0x000ee60008000a00 */
[----:B------:R-:W4:Y:S01]  /*e7d0*/  LDL.LU R16, [R1+0x368] ;  /* 0x0003680001107983 */ /* 0x000f220000300800 */
[----:B------:R-:W5:Y:S01]  /*e7e0*/  LDCU.64 UR16, c[0x0][0x380] ;  /* 0x00007000ff1077ac */ /* 0x000f620008000a00 */
[----:B01----:R-:W-:Y:S01]  /*e7f0*/  MOV R27, R11 ;  /* 0x0000000b001b7202 */ /* 0x003fe20000000f00 */
[----:B------:R-:W-:Y:S02]  /*e800*/  IMAD.MOV.U32 R26, RZ, RZ, R8 ;  /* 0x000000ffff1a7224 */ /* 0x000fe400078e0008 */
[----:B---3--:R-:W-:Y:S02]  /*e810*/  IMAD R0, R30, UR12, RZ ;  /* 0x0000000c1e007c24 */ /* 0x008fe4000f8e02ff */
[----:B------:R-:W-:-:S04]  /*e820*/  IMAD.WIDE.U32 R26, R29, UR12, R26 ;  /* 0x0000000c1d1a7c25 */ /* 0x000fc8000f8e001a */
[----:B------:R-:W-:Y:S01]  /*e830*/  IMAD R0, R29, UR13, R0 ;  /* 0x0000000d1d007c24 */ /* 0x000fe2000f8e0200 */
[----:B-----5:R-:W-:-:S04]  /*e840*/  LEA R24, P1, R26, UR16, 0x2 ;  /* 0x000000101a187c11 */ /* 0x020fc8000f8210ff */
[----:B------:R-:W-:-:S04]  /*e850*/  IADD3 R0, PT, PT, R27, R0, RZ ;  /* 0x000000001b007210 */ /* 0x000fc80007ffe0ff */
        /* <DEDUP_REMOVED lines=8> */
.L_x_4803:
[----:B------:R-:W-:Y:S05]  /*e8e0*/  BSYNC.RECONVERGENT B0 ;  /* 0x0000000000007941 */ /* 0x000fea0003800200 */
.L_x_4802:
[----:B------:R-:W-:Y:S04]  /*e8f0*/  BSSY.RECONVERGENT B0, `(.L_x_4804) ;  /* 0x0000015000007945 */ /* 0x000fe80003800200 */
[----:B------:R-:W-:Y:S05]  /*e900*/  @P2 BRA `(.L_x_4805) ;  /* 0x00000000004c2947 */ /* 0x000fea0003800000 */
[----:B012---:R-:W2:Y:S01]  /*e910*/  LDL.LU R27, [R1+0x364] ;  /* 0x00036400011b7983 */ /* 0x007ea20000300800 */
        /* <DEDUP_REMOVED lines=18> */
.L_x_4805:
[----:B------:R-:W-:Y:S05]  /*ea40*/  BSYNC.RECONVERGENT B0 ;  /* 0x0000000000007941 */ /* 0x000fea0003800200 */
.L_x_4804:
[----:B------:R-:W-:Y:S04]  /*ea50*/  BSSY.RECONVERGENT B0, `(.L_x_4806) ;  /* 0x0000015000007945 */ /* 0x000fe80003800200 */
[----:B------:R-:W-:Y:S05]  /*ea60*/  @P3 BRA `(.L_x_4807) ;  /* 0x00000000004c3947 */ /* 0x000fea0003800000 */
[----:B012---:R-:W2:Y:S01]  /*ea70*/  LDL.LU R26, [R1+0x35c] ;  /* 0x00035c00011a7983 */ /* 0x007ea20000300800 */
[----:B------:R-:W0:Y:S03]  /*ea80*/  LDCU.64 UR12, c[0x0][0x3e0] ;  /* 0x00007c00ff0c77ac */ /* 0x000e260008000a00 */
[----:B------:R-:W4:Y:S01]  /*ea90*/  LDL.LU R23, [R1+0x358] ;  /* 0x0003580001177983 */ /* 0x000f220000300800 */
[----:B------:R-:W1:Y:S01]  /*eaa0*/  LDCU.64 UR16, c[0x0][0x380] ;  /* 0x00007000ff1077ac */ /* 0x000e620008000a00 */
[----:B---3--:R-:W-:Y:S01]  /*eab0*/  MOV R17, R11 ;  /* 0x0000000b00117202 */ /* 0x008fe20000000f00 */
        /* <DEDUP_REMOVED lines=14> */
.L_x_4807:
[----:B------:R-:W-:Y:S05]  /*eba0*/  BSYNC.RECONVERGENT B0 ;  /* 0x0000000000007941 */ /* 0x000fea0003800200 */
.L_x_4806:
[----:B------:R-:W-:Y:S01]  /*ebb0*/  ISETP.GE.U32.AND P4, PT, R15, UR10, PT ;  /* 0x0000000a0f007c0c */ /* 0x000fe2000bf86070 */
[C---:B01234-:R-:W-:Y:S01]  /*ebc0*/  VIADD R24, R2.reuse, 0xf8 ;  /* 0x000000f802187836 */ /* 0x05ffe20000000000 */
[----:B------:R-:W-:Y:S01]  /*ebd0*/  SHF.R.S32.HI R26, RZ, 0x1f, R15 ;  /* 0x0000001fff1a7819 */ /* 0x000fe2000001140f */
        /* <DEDUP_REMOVED lines=38> */
.L_x_4809:
[----:B------:R-:W-:Y:S05]  /*ee40*/  BSYNC.RECONVERGENT B0 ;  /* 0x0000000000007941 */ /* 0x000fea0003800200 */
.L_x_4808:
        /* <DEDUP_REMOVED lines=21> */
.L_x_4811:
[----:B------:R-:W-:Y:S05]  /*efa0*/  BSYNC.RECONVERGENT B0 ;  /* 0x0000000000007941 */ /* 0x000fea0003800200 */
.L_x_4810:
        /* <DEDUP_REMOVED lines=21> */
.L_x_4813:
[----:B------:R-:W-:Y:S05]  /*f100*/  BSYNC.RECONVERGENT B0 ;  /* 0x0000000000007941 */ /* 0x000fea0003800200 */
.L_x_4812:
[----:B------:R-:W-:Y:S04]  /*f110*/  BSSY.RECONVERGENT B0, `(.L_x_4814) ;  /* 0x0000015000007945 */ /* 0x000fe80003800200 */
[----:B------:R-:W-:Y:S05]  /*f120*/  @P2 BRA `(.L_x_4815) ;  /* 0x00000000004c2947 */ /* 0x000fea0003800000 */
[----:B-12---:R-:W2:Y:S01]  /*f130*/  LDL.LU R14, [R1+0x33c] ;  /* 0x00033c00010e7983 */ /* 0x006ea20000300800 */
        /* <DEDUP_REMOVED lines=18> */
.L_x_4815:
[----:B------:R-:W-:Y:S05]  /*f260*/  BSYNC.RECONVERGENT B0 ;  /* 0x0000000000007941 */ /* 0x000fea0003800200 */
.L_x_4814:
        /* <DEDUP_REMOVED lines=21> */
.L_x_4817:
[----:B------:R-:W-:Y:S05]  /*f3c0*/  BSYNC.RECONVERGENT B0 ;  /* 0x0000000000007941 */ /* 0x000fea0003800200 */
.L_x_4816:
[----:B------:R-:W-:Y:S01]  /*f3d0*/  ISETP.GE.U32.AND P4, PT, R16, UR10, PT ;  /* 0x0000000a10007c0c */ /* 0x000fe2000bf86070 */
[C---:B------:R-:W-:Y:S01]  /*f3e0*/  VIADD R0, R2.reuse, 0x128 ;  /* 0x0000012802007836 */ /* 0x040fe20000000000 */
[----:B------:R-:W-:Y:S01]  /*f3f0*/  SHF.R.S32.HI R17, RZ, 0x1f, R16 ;  /* 0x0000001fff117819 */ /* 0x000fe20000011410 */
[----:B------:R-:W-:Y:S01]  /*f400*/  BSSY.RECONVERGENT B0, `(.L_x_4818) ;  /* 0x0000026000007945 */ /* 0x000fe20003800200 */
[C---:B------:R-:W-:Y:S02]  /*f410*/  IADD3 R23, PT, PT, R2.reuse, 0x120, RZ ;  /* 0x0000012002177810 */ /* 0x040fe40007ffe0ff */
[----:B------:R-:W-:Y:S02]  /*f420*/  ISETP.GE.AND.EX P4, PT, R17, UR11, PT, P4 ;  /* 0x0000000b11007c0c */ /* 0x000fe4000bf86340 */
[----:B-12---:R-:W-:Y:S02]  /*f430*/  IADD3 R14, PT, PT, R2, 0x130, RZ ;  /* 0x00000130020e7810 */ /* 0x006fe40007ffe0ff */
[----:B------:R-:W-:-:S02]  /*f440*/  ISETP.GE.U32.AND P1, PT, R25, UR10, PT ;  /* 0x0000000a19007c0c */ /* 0x000fc4000bf26070 */
[----:B------:R-:W-:Y:S02]  /*f450*/  ISETP.GE.U32.AND P5, PT, R23, UR10, PT ;  /* 0x0000000a17007c0c */ /* 0x000fe4000bfa6070 */
[----:B------:R-:W-:Y:S02]  /*f460*/  ISETP.GE.U32.AND P2, PT, R0, UR10, PT ;  /* 0x0000000a00007c0c */ /* 0x000fe4000bf46070 */
[----:B------:R-:W-:Y:S02]  /*f470*/  ISETP.GE.U32.AND P3, PT, R14, UR10, PT ;  /* 0x0000000a0e007c0c */ /* 0x000fe4000bf66070 */
[----:B------:R-:W-:Y:S02]  /*f480*/  SHF.R.S32.HI R30, RZ, 0x1f, R25 ;  /* 0x0000001fff1e7819 */ /* 0x000fe40000011419 */
[----:B0--34-:R-:W-:Y:S02]  /*f490*/  SHF.R.S32.HI R26, RZ, 0x1f, R23 ;  /* 0x0000001fff1a7819 */ /* 0x019fe40000011417 */
        /* <DEDUP_REMOVED lines=28> */
.L_x_4819:
[----:B------:R-:W-:Y:S05]  /*f660*/  BSYNC.RECONVERGENT B0 ;  /* 0x0000000000007941 */ /* 0x000fea0003800200 */
.L_x_4818:
        /* <DEDUP_REMOVED lines=21> */
.L_x_4821:
[----:B------:R-:W-:Y:S05]  /*f7c0*/  BSYNC.RECONVERGENT B0 ;  /* 0x0000000000007941 */ /* 0x000fea0003800200 */
.L_x_4820:
        /* <DEDUP_REMOVED lines=21> */
.L_x_4823:
[----:B------:R-:W-:Y:S05]  /*f920*/  BSYNC.RECONVERGENT B0 ;  /* 0x0000000000007941 */ /* 0x000fea0003800200 */
.L_x_4822:
[----:B------:R-:W-:Y:S04]  /*f930*/  BSSY.RECONVERGENT B0, `(.L_x_4824) ;  /* 0x0000015000007945 */ /* 0x000fe80003800200 */
[----:B------:R-:W-:Y:S05]  /*f940*/  @P2 BRA `(.L_x_4825) ;  /* 0x00000000004c2947 */ /* 0x000fea0003800000 */
[----:B0-----:R-:W3:Y:S01]  /*f950*/  LDL.LU R16, [R1+0x314] ;  /* 0x0003140001107983 */ /* 0x001ee20000300800 */
[----:B------:R-:W0:Y:S03]  /*f960*/  LDCU.64 UR12, c[0x0][0x3e0] ;  /* 0x00007c00ff0c77ac */ /* 0x000e260008000a00 */
[----:B------:R-:W4:Y:S01]  /*f970*/  LDL.LU R25, [R1+0x310] ;  /* 0x0003100001197983 */ /* 0x000f220000300800 */
[----:B------:R-:W5:Y:S01]  /*f980*/  LDCU.64 UR16, c[0x0][0x380] ;  /* 0x00007000ff1077ac */ /* 0x000f620008000a00 */
[----:B------:R-:W-:Y:S01]  /*f990*/  MOV R17, R11 ;  /* 0x0000000b00117202 */ /* 0x000fe20000000f00 */
        /* <DEDUP_REMOVED lines=14> */
.L_x_4825:
[----:B------:R-:W-:Y:S05]  /*fa80*/  BSYNC.RECONVERGENT B0 ;  /* 0x0000000000007941 */ /* 0x000fea0003800200 */
.L_x_4824:
        /* <DEDUP_REMOVED lines=21> */
.L_x_4827:
[----:B------:R-:W-:Y:S05]  /*fbe0*/  BSYNC.RECONVERGENT B0 ;  /* 0x0000000000007941 */ /* 0x000fea0003800200 */
.L_x_4826:
        /* <DEDUP_REMOVED lines=41> */
.L_x_4829:
[----:B------:R-:W-:Y:S05]  /*fe80*/  BSYNC.RECONVERGENT B0 ;  /* 0x0000000000007941 */ /* 0x000fea0003800200 */
.L_x_4828:
        /* <DEDUP_REMOVED lines=21> */
.L_x_4831:
[----:B------:R-:W-:Y:S05]  /*ffe0*/  BSYNC.RECONVERGENT B0 ;  /* 0x0000000000007941 */ /* 0x000fea0003800200 */
.L_x_4830:
        /* <DEDUP_REMOVED lines=21> */
.L_x_4833:
[----:B------:R-:W-:Y:S05]  /*10140*/  BSYNC.RECONVERGENT B0 ;  /* 0x0000000000007941 */ /* 0x000fea0003800200 */
.L_x_4832:
        /* <DEDUP_REMOVED lines=21> */
.L_x_4835:
[----:B------:R-:W-:Y:S05]  /*102a0*/  BSYNC.RECONVERGENT B0 ;  /* 0x0000000000007941 */ /* 0x000fea0003800200 */
.L_x_4834:
        /* <DEDUP_REMOVED lines=21> */
.L_x_4837:
[----:B------:R-:W-:Y:S05]  /*10400*/  BSYNC.RECONVERGENT B0 ;  /* 0x0000000000007941 */ /* 0x000fea0003800200 */
.L_x_4836:
        /* <DEDUP_REMOVED lines=41> */
.L_x_4839:
[----:B------:R-:W-:Y:S05]  /*106a0*/  BSYNC.RECONVERGENT B0 ;  /* 0x0000000000007941 */ /* 0x000fea0003800200 */
.L_x_4838:
        /* <DEDUP_REMOVED lines=21> */
.L_x_4841:
[----:B------:R-:W-:Y:S05]  /*10800*/  BSYNC.RECONVERGENT B0 ;  /* 0x0000000000007941 */ /* 0x000fea0003800200 */
.L_x_4840:
        /* <DEDUP_REMOVED lines=21> */
.L_x_4843:
[----:B------:R-:W-:Y:S05]  /*10960*/  BSYNC.RECONVERGENT B0 ;  /* 0x0000000000007941 */ /* 0x000fea0003800200 */
.L_x_4842:
        /* <DEDUP_REMOVED lines=21> */
.L_x_4845:
[----:B------:R-:W-:Y:S05]  /*10ac0*/  BSYNC.RECONVERGENT B0 ;  /* 0x0000000000007941 */ /* 0x000fea0003800200 */
.L_x_4844:
        /* <DEDUP_REMOVED lines=21> */
.L_x_4847:
[----:B------:R-:W-:Y:S05]  /*10c20*/  BSYNC.RECONVERGENT B0 ;  /* 0x0000000000007941 */ /* 0x000fea0003800200 */
.L_x_4846:
        /* <DEDUP_REMOVED lines=41> */
.L_x_4849:
[----:B------:R-:W-:Y:S05]  /*10ec0*/  BSYNC.RECONVERGENT B0 ;  /* 0x0000000000007941 */ /* 0x000fea0003800200 */
.L_x_4848:
        /* <DEDUP_REMOVED lines=21> */
.L_x_4851:
[----:B------:R-:W-:Y:S05]  /*11020*/  BSYNC.RECONVERGENT B0 ;  /* 0x0000000000007941 */ /* 0x000fea0003800200 */
.L_x_4850:
        /* <DEDUP_REMOVED lines=21> */
.L_x_4853:
[----:B------:R-:W-:Y:S05]  /*11180*/  BSYNC.RECONVERGENT B0 ;  /* 0x0000000000007941 */ /* 0x000fea0003800200 */
.L_x_4852:
        /* <DEDUP_REMOVED lines=21> */
.L_x_4855:
[----:B------:R-:W-:Y:S05]  /*112e0*/  BSYNC.RECONVERGENT B0 ;  /* 0x0000000000007941 */ /* 0x000fea0003800200 */
.L_x_4854:
        /* <DEDUP_REMOVED lines=21> */
.L_x_4857:
[----:B------:R-:W-:Y:S05]  /*11440*/  BSYNC.RECONVERGENT B0 ;  /* 0x0000000000007941 */ /* 0x000fea0003800200 */
.L_x_4856:
        /* <DEDUP_REMOVED lines=41> */
.L_x_4859:
[----:B------:R-:W-:Y:S05]  /*116e0*/  BSYNC.RECONVERGENT B0 ;  /* 0x0000000000007941 */ /* 0x000fea0003800200 */
.L_x_4858:
        /* <DEDUP_REMOVED lines=21> */
.L_x_4861:
[----:B------:R-:W-:Y:S05]  /*11840*/  BSYNC.RECONVERGENT B0 ;  /* 0x0000000000007941 */ /* 0x000fea0003800200 */
.L_x_4860:
        /* <DEDUP_REMOVED lines=21> */
.L_x_4863:
[----:B------:R-:W-:Y:S05]  /*119a0*/  BSYNC.RECONVERGENT B0 ;  /* 0x0000000000007941 */ /* 0x000fea0003800200 */
.L_x_4862:
        /* <DEDUP_REMOVED lines=21> */
.L_x_4865:
[----:B------:R-:W-:Y:S05]  /*11b00*/  BSYNC.RECONVERGENT B0 ;  /* 0x0000000000007941 */ /* 0x000fea0003800200 */
.L_x_4864:
        /* <DEDUP_REMOVED lines=21> */
.L_x_4867:
[----:B------:R-:W-:Y:S05]  /*11c60*/  BSYNC.RECONVERGENT B0 ;  /* 0x0000000000007941 */ /* 0x000fea0003800200 */
.L_x_4866:
        /* <DEDUP_REMOVED lines=37> */
.L_x_4869:
[----:B------:R-:W-:Y:S05]  /*11ec0*/  BSYNC.RECONVERGENT B0 ;  /* 0x0000000000007941 */ /* 0x000fea0003800200 */
.L_x_4868:
        /* <DEDUP_REMOVED lines=19> */
.L_x_4871:
[----:B------:R-:W-:Y:S05]  /*12000*/  BSYNC.RECONVERGENT B0 ;  /* 0x0000000000007941 */ /* 0x000fea0003800200 */
.L_x_4870:
        /* <DEDUP_REMOVED lines=19> */
.L_x_4873:
[----:B------:R-:W-:Y:S05]  /*12140*/  BSYNC.RECONVERGENT B0 ;  /* 0x0000000000007941 */ /* 0x000fea0003800200 */
.L_x_4872:
        /* <DEDUP_REMOVED lines=19> */
.L_x_4875:
[----:B------:R-:W-:Y:S05]  /*12280*/  BSYNC.RECONVERGENT B0 ;  /* 0x0000000000007941 */ /* 0x000fea0003800200 */
.L_x_4874:
        /* <DEDUP_REMOVED lines=18> */
.L_x_4876:
[----:B------:R-:W-:Y:S05]  /*123b0*/  BSYNC.RECONVERGENT B0 ;  /* 0x0000000000007941 */ /* 0x000fea0003800200 */
.L_x_4749:
        /* <DEDUP_REMOVED lines=9> */
.L_x_4878:
        /* <DEDUP_REMOVED lines=11> */
.L_x_4951:


//--------------------- .nv.shared.reserved.0     --------------------------
	.section	.nv.shared.reserved.0,"aw",@nobits
	.weak		__nv_reservedSMEM_offset_0_alias
	.size		__nv_reservedSMEM_offset_0_alias, 0, 64
	.other		__nv_reservedSMEM_offset_0_alias,@"STO_CUDA_RESERVED_SHARED STV_DEFAULT"
__nv_reservedSMEM_offset_0_alias:
	.zero		0
	.zero		64


//--------------------- .nv.global                --------------------------
	.section	.nv.global,"aw",@nobits
.nv.global:
	.type		_ZN62_INTERNAL_fe989378_31_group_norm_nhwc_one_pass_160_cu_f4b18ab16thrust24THRUST_300001_SM_1030_NS12placeholders2_5E,@object
	.size		_ZN62_INTERNAL_fe989378_31_group_norm_nhwc_one_pass_160_cu_f4b18ab16thrust24THRUST_300001_SM_1030_NS12placeholders2_5E,(_ZN62_INTERNAL_fe989378_31_group_norm_nhwc_one_pass_160_cu_f4b18ab14cuda3std3__45__cpo6cbeginE - _ZN62_INTERNAL_fe989378_31_group_norm_nhwc_one_pass_160_cu_f4b18ab16thrust24THRUST_300001_SM_1030_NS12placeholders2_5E)
_ZN62_INTERNAL_fe989378_31_group_norm_nhwc_one_pass_160_cu_f4b18ab16thrust24THRUST_300001_SM_1030_NS12placeholders2_5E:
	.zero		1
	.type		_ZN62_INTERNAL_fe989378_31_group_norm_nhwc_one_pass_160_cu_f4b18ab14cuda3std3__45__cpo6cbeginE,@object
	.size		_ZN62_INTERNAL_fe989378_31_group_norm_nhwc_one_pass_160_cu_f4b18ab14cuda3std3__45__cpo6cbeginE,(_ZN62_INTERNAL_fe989378_31_group_norm_nhwc_one_pass_160_cu_f4b18ab14cuda3std6ranges3__45__cpo6cbeginE - _ZN62_INTERNAL_fe989378_31_group_norm_nhwc_one_pass_160_cu_f4b18ab14cuda3std3__45__cpo6cbeginE)
_ZN62_INTERNAL_fe989378_31_group_norm_nhwc_one_pass_160_cu_f4b18ab14cuda3std3__45__cpo6cbeginE:
	.zero		1
	.type		_ZN62_INTERNAL_fe989378_31_group_norm_nhwc_one_pass_160_cu_f4b18ab14cuda3std6ranges3__45__cpo6cbeginE,@object
	.size		_ZN62_INTERNAL_fe989378_31_group_norm_nhwc_one_pass_160_cu_f4b18ab14cuda3std6ranges3__45__cpo6cbeginE,(_ZN62_INTERNAL_fe989378_31_group_norm_nhwc_one_pass_160_cu_f4b18ab14cuda3std3__48in_placeE - _ZN62_INTERNAL_fe989378_31_group_norm_nhwc_one_pass_160_cu_f4b18ab14cuda3std6ranges3__45__cpo6cbeginE)
_ZN62_INTERNAL_fe989378_31_group_norm_nhwc_one_pass_160_cu_f4b18ab14cuda3std6ranges3__45__cpo6cbeginE:
	.zero		1
	.type		_ZN62_INTERNAL_fe989378_31_group_norm_nhwc_one_pass_160_cu_f4b18ab14cuda3std3__48in_placeE,@object
	.size		_ZN62_INTERNAL_fe989378_31_group_norm_nhwc_one_pass_160_cu_f4b18ab14cuda3std3__48in_placeE,(_ZN62_INTERNAL_fe989378_31_group_norm_nhwc_one_pass_160_cu_f4b18ab14cuda3std6ranges3__45__cpo4sizeE - _ZN62_INTERNAL_fe989378_31_group_norm_nhwc_one_pass_160_cu_f4b18ab14cuda3std3__48in_placeE)
_ZN62_INTERNAL_fe989378_31_group_norm_nhwc_one_pass_160_cu_f4b18ab14cuda3std3__48in_placeE:
	.zero		1
	.type		_ZN62_INTERNAL_fe989378_31_group_norm_nhwc_one_pass_160_cu_f4b18ab14cuda3std6ranges3__45__cpo4sizeE,@object
	.size		_ZN62_INTERNAL_fe989378_31_group_norm_nhwc_one_pass_160_cu_f4b18ab14cuda3std6ranges3__45__cpo4sizeE,(_ZN62_INTERNAL_fe989378_31_group_norm_nhwc_one_pass_160_cu_f4b18ab16thrust24THRUST_300001_SM_1030_NS12placeholders2_9E - _ZN62_INTERNAL_fe989378_31_group_norm_nhwc_one_pass_160_cu_f4b18ab14cuda3std6ranges3__45__cpo4sizeE)
_ZN62_INTERNAL_fe989378_31_group_norm_nhwc_one_pass_160_cu_f4b18ab14cuda3std6ranges3__45__cpo4sizeE:
	.zero		1
	.type		_ZN62_INTERNAL_fe989378_31_group_norm_nhwc_one_pass_160_cu_f4b18ab16thrust24THRUST_300001_SM_1030_NS12placeholders2_9E,@object
	.size		_ZN62_INTERNAL_fe989378_31_group_norm_nhwc_one_pass_160_cu_f4b18ab16thrust24THRUST_300001_SM_1030_NS12placeholders2_9E,(_ZN62_INTERNAL_fe989378_31_group_norm_nhwc_one_pass_160_cu_f4b18ab14cuda3std3__45__cpo7crbeginE - _ZN62_INTERNAL_fe989378_31_group_norm_nhwc_one_pass_160_cu_f4b18ab16thrust24THRUST_300001_SM_1030_NS12placeholders2_9E)
_ZN62_INTERNAL_fe989378_31_group_norm_nhwc_one_pass_160_cu_f4b18ab16thrust24THRUST_300001_SM_1030_NS12placeholders2_9E:
	.zero		1
	.type		_ZN62_INTERNAL_fe989378_31_group_norm_nhwc_one_pass_160_cu_f4b18ab14cuda3std3__45__cpo7crbeginE,@object
	.size		_ZN62_INTERNAL_fe989378_31_group_norm_nhwc_one_pass_160_cu_f4b18ab14cuda3std3__45__cpo7crbeginE,(_ZN62_INTERNAL_fe989378_31_group_norm_nhwc_one_pass_160_cu_f4b18ab14cuda3std6ranges3__45__cpo4nextE - _ZN62_INTERNAL_fe989378_31_group_norm_nhwc_one_pass_160_cu_f4b18ab14cuda3std3__45__cpo7crbeginE)
_ZN62_INTERNAL_fe989378_31_group_norm_nhwc_one_pass_160_cu_f4b18ab14cuda3std3__45__cpo7crbeginE:
	.zero		1
	.type		_ZN62_INTERNAL_fe989378_31_group_norm_nhwc_one_pass_160_cu_f4b18ab14cuda3std6ranges3__45__cpo4nextE,@object
	.size		_ZN62_INTERNAL_fe989378_31_group_norm_nhwc_one_pass_160_cu_f4b18ab14cuda3std6ranges3__45__cpo4nextE,(_ZN62_INTERNAL_fe989378_31_group_norm_nhwc_one_pass_160_cu_f4b18ab14cuda3std6ranges3__45__cpo4swapE - _ZN62_INTERNAL_fe989378_31_group_norm_nhwc_one_pass_160_cu_f4b18ab14cuda3std6ranges3__45__cpo4nextE)
_ZN62_INTERNAL_fe989378_31_group_norm_nhwc_one_pass_160_cu_f4b18ab14cuda3std6ranges3__45__cpo4nextE:
	.zero		1
	.type		_ZN62_INTERNAL_fe989378_31_group_norm_nhwc_one_pass_160_cu_f4b18ab14cuda3std6ranges3__45__cpo4swapE,@object
	.size		_ZN62_INTERNAL_fe989378_31_group_norm_nhwc_one_pass_160_cu_f4b18ab14cuda3std6ranges3__45__cpo4swapE,(_ZN62_INTERNAL_fe989378_31_group_norm_nhwc_one_pass_160_cu_f4b18ab16thrust24THRUST_300001_SM_1030_NS12placeholders2_1E - _ZN62_INTERNAL_fe989378_31_group_norm_nhwc_one_pass_160_cu_f4b18ab14cuda3std6ranges3__45__cpo4swapE)
_ZN62_INTERNAL_fe989378_31_group_norm_nhwc_one_pass_160_cu_f4b18ab14cuda3std6ranges3__45__cpo4swapE:
	.zero		1
	.type		_ZN62_INTERNAL_fe989378_31_group_norm_nhwc_one_pass_160_cu_f4b18ab16thrust24THRUST_300001_SM_1030_NS12placeholders2_1E,@object
	.size		_ZN62_INTERNAL_fe989378_31_group_norm_nhwc_one_pass_160_cu_f4b18ab16thrust24THRUST_300001_SM_1030_NS12placeholders2_1E,(_ZN62_INTERNAL_fe989378_31_group_norm_nhwc_one_pass_160_cu_f4b18ab16thrust24THRUST_300001_SM_1030_NS12placeholders2_3E - _ZN62_INTERNAL_fe989378_31_group_norm_nhwc_one_pass_160_cu_f4b18ab16thrust24THRUST_300001_SM_1030_NS12placeholders2_1E)
_ZN62_INTERNAL_fe989378_31_group_norm_nhwc_one_pass_160_cu_f4b18ab16thrust24THRUST_300001_SM_1030_NS12placeholders2_1E:
	.zero		1
	.type		_ZN62_INTERNAL_fe989378_31_group_norm_nhwc_one_pass_160_cu_f4b18ab16thrust24THRUST_300001_SM_1030_NS12placeholders2_3E,@object
	.size		_ZN62_INTERNAL_fe989378_31_group_norm_nhwc_one_pass_160_cu_f4b18ab16thrust24THRUST_300001_SM_1030_NS12placeholders2_3E,(_ZN62_INTERNAL_fe989378_31_group_norm_nhwc_one_pass_160_cu_f4b18ab14cuda3std3__45__cpo5beginE - _ZN62_INTERNAL_fe989378_31_group_norm_nhwc_one_pass_160_cu_f4b18ab16thrust24THRUST_300001_SM_1030_NS12placeholders2_3E)
_ZN62_INTERNAL_fe989378_31_group_norm_nhwc_one_pass_160_cu_f4b18ab16thrust24THRUST_300001_SM_1030_NS12placeholders2_3E:
	.zero		1
	.type		_ZN62_INTERNAL_fe989378_31_group_norm_nhwc_one_pass_160_cu_f4b18ab14cuda3std3__45__cpo5beginE,@object
	.size		_ZN62_INTERNAL_fe989378_31_group_norm_nhwc_one_pass_160_cu_f4b18ab14cuda3std3__45__cpo5beginE,(_ZN62_INTERNAL_fe989378_31_group_norm_nhwc_one_pass_160_cu_f4b18ab14cuda3std6ranges3__45__cpo5beginE - _ZN62_INTERNAL_fe989378_31_group_norm_nhwc_one_pass_160_cu_f4b18ab14cuda3std3__45__cpo5beginE)
_ZN62_INTERNAL_fe989378_31_group_norm_nhwc_one_pass_160_cu_f4b18ab14cuda3std3__45__cpo5beginE:
	.zero		1
	.type		_ZN62_INTERNAL_fe989378_31_group_norm_nhwc_one_pass_160_cu_f4b18ab14cuda3std6ranges3__45__cpo5beginE,@object
	.size		_ZN62_INTERNAL_fe989378_31_group_norm_nhwc_one_pass_160_cu_f4b18ab14cuda3std6ranges3__45__cpo5beginE,(_ZN62_INTERNAL_fe989378_31_group_norm_nhwc_one_pass_160_cu_f4b18ab14cuda3std3__464_GLOBAL__N__fe989378_31_group_norm_nhwc_one_pass_160_cu_f4b18ab16ignoreE - _ZN62_INTERNAL_fe989378_31_group_norm_nhwc_one_pass_160_cu_f4b18ab14cuda3std6ranges3__45__cpo5beginE)
_ZN62_INTERNAL_fe989378_31_group_norm_nhwc_one_pass_160_cu_f4b18ab14cuda3std6ranges3__45__cpo5beginE:
	.zero		1
	.type		_ZN62_INTERNAL_fe989378_31_group_norm_nhwc_one_pass_160_cu_f4b18ab14cuda3std3__464_GLOBAL__N__fe989378_31_group_norm_nhwc_one_pass_160_cu_f4b18ab16ignoreE,@object
	.size		_ZN62_INTERNAL_fe989378_31_group_norm_nhwc_one_pass_160_cu_f4b18ab14cuda3std3__464_GLOBAL__N__fe989378_31_group_norm_nhwc_one_pass_160_cu_f4b18ab16ignoreE,(_ZN62_INTERNAL_fe989378_31_group_norm_nhwc_one_pass_160_cu_f4b18ab14cuda3std6ranges3__45__cpo4dataE - _ZN62_INTERNAL_fe989378_31_group_norm_nhwc_one_pass_160_cu_f4b18ab14cuda3std3__464_GLOBAL__N__fe989378_31_group_norm_nhwc_one_pass_160_cu_f4b18ab16ignoreE)
_ZN62_INTERNAL_fe989378_31_group_norm_nhwc_one_pass_160_cu_f4b18ab14cuda3std3__464_GLOBAL__N__fe989378_31_group_norm_nhwc_one_pass_160_cu_f4b18ab16ignoreE:
	.zero		1
	.type		_ZN62_INTERNAL_fe989378_31_group_norm_nhwc_one_pass_160_cu_f4b18ab14cuda3std6ranges3__45__cpo4dataE,@object
	.size		_ZN62_INTERNAL_fe989378_31_group_norm_nhwc_one_pass_160_cu_f4b18ab14cuda3std6ranges3__45__cpo4dataE,(_ZN62_INTERNAL_fe989378_31_group_norm_nhwc_one_pass_160_cu_f4b18ab16thrust24THRUST_300001_SM_1030_NS12placeholders2_7E - _ZN62_INTERNAL_fe989378_31_group_norm_nhwc_one_pass_160_cu_f4b18ab14cuda3std6ranges3__45__cpo4dataE)
_ZN62_INTERNAL_fe989378_31_group_norm_nhwc_one_pass_160_cu_f4b18ab14cuda3std6ranges3__45__cpo4dataE:
	.zero		1
	.type		_ZN62_INTERNAL_fe989378_31_group_norm_nhwc_one_pass_160_cu_f4b18ab16thrust24THRUST_300001_SM_1030_NS12placeholders2_7E,@object
	.size		_ZN62_INTERNAL_fe989378_31_group_norm_nhwc_one_pass_160_cu_f4b18ab16thrust24THRUST_300001_SM_1030_NS12placeholders2_7E,(_ZN62_INTERNAL_fe989378_31_group_norm_nhwc_one_pass_160_cu_f4b18ab14cuda3std3__45__cpo6rbeginE - _ZN62_INTERNAL_fe989378_31_group_norm_nhwc_one_pass_160_cu_f4b18ab16thrust24THRUST_300001_SM_1030_NS12placeholders2_7E)
_ZN62_INTERNAL_fe989378_31_group_norm_nhwc_one_pass_160_cu_f4b18ab16thrust24THRUST_300001_SM_1030_NS12placeholders2_7E:
	.zero		1
	.type		_ZN62_INTERNAL_fe989378_31_group_norm_nhwc_one_pass_160_cu_f4b18ab14cuda3std3__45__cpo6rbeginE,@object
	.size		_ZN62_INTERNAL_fe989378_31_group_norm_nhwc_one_pass_160_cu_f4b18ab14cuda3std3__45__cpo6rbeginE,(_ZN62_INTERNAL_fe989378_31_group_norm_nhwc_one_pass_160_cu_f4b18ab14cuda3std6ranges3__45__cpo7advanceE - _ZN62_INTERNAL_fe989378_31_group_norm_nhwc_one_pass_160_cu_f4b18ab14cuda3std3__45__cpo6rbeginE)
_ZN62_INTERNAL_fe989378_31_group_norm_nhwc_one_pass_160_cu_f4b18ab14cuda3std3__45__cpo6rbeginE:
	.zero		1
	.type		_ZN62_INTERNAL_fe989378_31_group_norm_nhwc_one_pass_160_cu_f4b18ab14cuda3std6ranges3__45__cpo7advanceE,@object
	.size		_ZN62_INTERNAL_fe989378_31_group_norm_nhwc_one_pass_160_cu_f4b18ab14cuda3std6ranges3__45__cpo7advanceE,(_ZN62_INTERNAL_fe989378_31_group_norm_nhwc_one_pass_160_cu_f4b18ab14cuda3std3__47nulloptE - _ZN62_INTERNAL_fe989378_31_group_norm_nhwc_one_pass_160_cu_f4b18ab14cuda3std6ranges3__45__cpo7advanceE)
_ZN62_INTERNAL_fe989378_31_group_norm_nhwc_one_pass_160_cu_f4b18ab14cuda3std6ranges3__45__cpo7advanceE:
	.zero		1
	.type		_ZN62_INTERNAL_fe989378_31_group_norm_nhwc_one_pass_160_cu_f4b18ab14cuda3std3__47nulloptE,@object
	.size		_ZN62_INTERNAL_fe989378_31_group_norm_nhwc_one_pass_160_cu_f4b18ab14cuda3std3__47nulloptE,(_ZN62_INTERNAL_fe989378_31_group_norm_nhwc_one_pass_160_cu_f4b18ab14cuda3std6ranges3__45__cpo8distanceE - _ZN62_INTERNAL_fe989378_31_group_norm_nhwc_one_pass_160_cu_f4b18ab14cuda3std3__47nulloptE)
_ZN62_INTERNAL_fe989378_31_group_norm_nhwc_one_pass_160_cu_f4b18ab14cuda3std3__47nulloptE:
	.zero		1
	.type		_ZN62_INTERNAL_fe989378_31_group_norm_nhwc_one_pass_160_cu_f4b18ab14cuda3std6ranges3__45__cpo8distanceE,@object
	.size		_ZN62_INTERNAL_fe989378_31_group_norm_nhwc_one_pass_160_cu_f4b18ab14cuda3std6ranges3__45__cpo8distanceE,(_ZN62_INTERNAL_fe989378_31_group_norm_nhwc_one_pass_160_cu_f4b18ab16thrust24THRUST_300001_SM_1030_NS12placeholders2_6E - _ZN62_INTERNAL_fe989378_31_group_norm_nhwc_one_pass_160_cu_f4b18ab14cuda3std6ranges3__45__cpo8distanceE)
_ZN62_INTERNAL_fe989378_31_group_norm_nhwc_one_pass_160_cu_f4b18ab14cuda3std6ranges3__45__cpo8distanceE:
	.zero		1
	.type		_ZN62_INTERNAL_fe989378_31_group_norm_nhwc_one_pass_160_cu_f4b18ab16thrust24THRUST_300001_SM_1030_NS12placeholders2_6E,@object
	.size		_ZN62_INTERNAL_fe989378_31_group_norm_nhwc_one_pass_160_cu_f4b18ab16thrust24THRUST_300001_SM_1030_NS12placeholders2_6E,(_ZN62_INTERNAL_fe989378_31_group_norm_nhwc_one_pass_160_cu_f4b18ab14cuda3std3__45__cpo4cendE - _ZN62_INTERNAL_fe989378_31_group_norm_nhwc_one_pass_160_cu_f4b18ab16thrust24THRUST_300001_SM_1030_NS12placeholders2_6E)
_ZN62_INTERNAL_fe989378_31_group_norm_nhwc_one_pass_160_cu_f4b18ab16thrust24THRUST_300001_SM_1030_NS12placeholders2_6E:
	.zero		1
	.type		_ZN62_INTERNAL_fe989378_31_group_norm_nhwc_one_pass_160_cu_f4b18ab14cuda3std3__45__cpo4cendE,@object
	.size		_ZN62_INTERNAL_fe989378_31_group_norm_nhwc_one_pass_160_cu_f4b18ab14cuda3std3__45__cpo4cendE,(_ZN62_INTERNAL_fe989378_31_group_norm_nhwc_one_pass_160_cu_f4b18ab14cuda3std6ranges3__45__cpo4cendE - _ZN62_INTERNAL_fe989378_31_group_norm_nhwc_one_pass_160_cu_f4b18ab14cuda3std3__45__cpo4cendE)
_ZN62_INTERNAL_fe989378_31_group_norm_nhwc_one_pass_160_cu_f4b18ab14cuda3std3__45__cpo4cendE:
	.zero		1
	.type		_ZN62_INTERNAL_fe989378_31_group_norm_nhwc_one_pass_160_cu_f4b18ab14cuda3std6ranges3__45__cpo4cendE,@object
	.size		_ZN62_INTERNAL_fe989378_31_group_norm_nhwc_one_pass_160_cu_f4b18ab14cuda3std6ranges3__45__cpo4cendE,(_ZN62_INTERNAL_fe989378_31_group_norm_nhwc_one_pass_160_cu_f4b18ab14cuda3std3__420unreachable_sentinelE - _ZN62_INTERNAL_fe989378_31_group_norm_nhwc_one_pass_160_cu_f4b18ab14cuda3std6ranges3__45__cpo4cendE)
_ZN62_INTERNAL_fe989378_31_group_norm_nhwc_one_pass_160_cu_f4b18ab14cuda3std6ranges3__45__cpo4cendE:
	.zero		1
	.type		_ZN62_INTERNAL_fe989378_31_group_norm_nhwc_one_pass_160_cu_f4b18ab14cuda3std3__420unreachable_sentinelE,@object
	.size		_ZN62_INTERNAL_fe989378_31_group_norm_nhwc_one_pass_160_cu_f4b18ab14cuda3std3__420unreachable_sentinelE,(_ZN62_INTERNAL_fe989378_31_group_norm_nhwc_one_pass_160_cu_f4b18ab14cuda3std6ranges3__45__cpo5ssizeE - _ZN62_INTERNAL_fe989378_31_group_norm_nhwc_one_pass_160_cu_f4b18ab14cuda3std3__420unreachable_sentinelE)
_ZN62_INTERNAL_fe989378_31_group_norm_nhwc_one_pass_160_cu_f4b18ab14cuda3std3__420unreachable_sentinelE:
	.zero		1
	.type		_ZN62_INTERNAL_fe989378_31_group_norm_nhwc_one_pass_160_cu_f4b18ab14cuda3std6ranges3__45__cpo5ssizeE,@object
	.size		_ZN62_INTERNAL_fe989378_31_group_norm_nhwc_one_pass_160_cu_f4b18ab14cuda3std6ranges3__45__cpo5ssizeE,(_ZN62_INTERNAL_fe989378_31_group_norm_nhwc_one_pass_160_cu_f4b18ab16thrust24THRUST_300001_SM_1030_NS12placeholders3_10E - _ZN62_INTERNAL_fe989378_31_group_norm_nhwc_one_pass_160_cu_f4b18ab14cuda3std6ranges3__45__cpo5ssizeE)
_ZN62_INTERNAL_fe989378_31_group_norm_nhwc_one_pass_160_cu_f4b18ab14cuda3std6ranges3__45__cpo5ssizeE:
	.zero		1
	.type		_ZN62_INTERNAL_fe989378_31_group_norm_nhwc_one_pass_160_cu_f4b18ab16thrust24THRUST_300001_SM_1030_NS12placeholders3_10E,@object
	.size		_ZN62_INTERNAL_fe989378_31_group_norm_nhwc_one_pass_160_cu_f4b18ab16thrust24THRUST_300001_SM_1030_NS12placeholders3_10E,(_ZN62_INTERNAL_fe989378_31_group_norm_nhwc_one_pass_160_cu_f4b18ab14cuda3std3__45__cpo5crendE - _ZN62_INTERNAL_fe989378_31_group_norm_nhwc_one_pass_160_cu_f4b18ab16thrust24THRUST_300001_SM_1030_NS12placeholders3_10E)
_ZN62_INTERNAL_fe989378_31_group_norm_nhwc_one_pass_160_cu_f4b18ab16thrust24THRUST_300001_SM_1030_NS12placeholders3_10E:
	.zero		1
	.type		_ZN62_INTERNAL_fe989378_31_group_norm_nhwc_one_pass_160_cu_f4b18ab14cuda3std3__45__cpo5crendE,@object
	.size		_ZN62_INTERNAL_fe989378_31_group_norm_nhwc_one_pass_160_cu_f4b18ab14cuda3std3__45__cpo5crendE,(_ZN62_INTERNAL_fe989378_31_group_norm_nhwc_one_pass_160_cu_f4b18ab14cuda3std6ranges3__45__cpo4prevE - _ZN62_INTERNAL_fe989378_31_group_norm_nhwc_one_pass_160_cu_f4b18ab14cuda3std3__45__cpo5crendE)
_ZN62_INTERNAL_fe989378_31_group_norm_nhwc_one_pass_160_cu_f4b18ab14cuda3std3__45__cpo5crendE:
	.zero		1
	.type		_ZN62_INTERNAL_fe989378_31_group_norm_nhwc_one_pass_160_cu_f4b18ab14cuda3std6ranges3__45__cpo4prevE,@object
	.size		_ZN62_INTERNAL_fe989378_31_group_norm_nhwc_one_pass_160_cu_f4b18ab14cuda3std6ranges3__45__cpo4prevE,(_ZN62_INTERNAL_fe989378_31_group_norm_nhwc_one_pass_160_cu_f4b18ab14cuda3std6ranges3__45__cpo9iter_moveE - _ZN62_INTERNAL_fe989378_31_group_norm_nhwc_one_pass_160_cu_f4b18ab14cuda3std6ranges3__45__cpo4prevE)
_ZN62_INTERNAL_fe989378_31_group_norm_nhwc_one_pass_160_cu_f4b18ab14cuda3std6ranges3__45__cpo4prevE:
	.zero		1
	.type		_ZN62_INTERNAL_fe989378_31_group_norm_nhwc_one_pass_160_cu_f4b18ab14cuda3std6ranges3__45__cpo9iter_moveE,@object
	.size		_ZN62_INTERNAL_fe989378_31_group_norm_nhwc_one_pass_160_cu_f4b18ab14cuda3std6ranges3__45__cpo9iter_moveE,(_ZN62_INTERNAL_fe989378_31_group_norm_nhwc_one_pass_160_cu_f4b18ab16thrust24THRUST_300001_SM_1030_NS12placeholders2_2E - _ZN62_INTERNAL_fe989378_31_group_norm_nhwc_one_pass_160_cu_f4b18ab14cuda3std6ranges3__45__cpo9iter_moveE)
_ZN62_INTERNAL_fe989378_31_group_norm_nhwc_one_pass_160_cu_f4b18ab14cuda3std6ranges3__45__cpo9iter_moveE:
	.zero		1
	.type		_ZN62_INTERNAL_fe989378_31_group_norm_nhwc_one_pass_160_cu_f4b18ab16thrust24THRUST_300001_SM_1030_NS12placeholders2_2E,@object
	.size		_ZN62_INTERNAL_fe989378_31_group_norm_nhwc_one_pass_160_cu_f4b18ab16thrust24THRUST_300001_SM_1030_NS12placeholders2_2E,(_ZN62_INTERNAL_fe989378_31_group_norm_nhwc_one_pass_160_cu_f4b18ab16thrust24THRUST_300001_SM_1030_NS12placeholders2_4E - _ZN62_INTERNAL_fe989378_31_group_norm_nhwc_one_pass_160_cu_f4b18ab16thrust24THRUST_300001_SM_1030_NS12placeholders2_2E)
_ZN62_INTERNAL_fe989378_31_group_norm_nhwc_one_pass_160_cu_f4b18ab16thrust24THRUST_300001_SM_1030_NS12placeholders2_2E:
	.zero		1
	.type		_ZN62_INTERNAL_fe989378_31_group_norm_nhwc_one_pass_160_cu_f4b18ab16thrust24THRUST_300001_SM_1030_NS12placeholders2_4E,@object
	.size		_ZN62_INTERNAL_fe989378_31_group_norm_nhwc_one_pass_160_cu_f4b18ab16thrust24THRUST_300001_SM_1030_NS12placeholders2_4E,(_ZN62_INTERNAL_fe989378_31_group_norm_nhwc_one_pass_160_cu_f4b18ab14cuda3std3__45__cpo3endE - _ZN62_INTERNAL_fe989378_31_group_norm_nhwc_one_pass_160_cu_f4b18ab16thrust24THRUST_300001_SM_1030_NS12placeholders2_4E)
_ZN62_INTERNAL_fe989378_31_group_norm_nhwc_one_pass_160_cu_f4b18ab16thrust24THRUST_300001_SM_1030_NS12placeholders2_4E:
	.zero		1
	.type		_ZN62_INTERNAL_fe989378_31_group_norm_nhwc_one_pass_160_cu_f4b18ab14cuda3std3__45__cpo3endE,@object
	.size		_ZN62_INTERNAL_fe989378_31_group_norm_nhwc_one_pass_160_cu_f4b18ab14cuda3std3__45__cpo3endE,(_ZN62_INTERNAL_fe989378_31_group_norm_nhwc_one_pass_160_cu_f4b18ab14cuda3std6ranges3__45__cpo3endE - _ZN62_INTERNAL_fe989378_31_group_norm_nhwc_one_pass_160_cu_f4b18ab14cuda3std3__45__cpo3endE)
_ZN62_INTERNAL_fe989378_31_group_norm_nhwc_one_pass_160_cu_f4b18ab14cuda3std3__45__cpo3endE:
	.zero		1
	.type		_ZN62_INTERNAL_fe989378_31_group_norm_nhwc_one_pass_160_cu_f4b18ab14cuda3std6ranges3__45__cpo3endE,@object
	.size		_ZN62_INTERNAL_fe989378_31_group_norm_nhwc_one_pass_160_cu_f4b18ab14cuda3std6ranges3__45__cpo3endE,(_ZN62_INTERNAL_fe989378_31_group_norm_nhwc_one_pass_160_cu_f4b18ab14cuda3std3__419piecewise_constructE - _ZN62_INTERNAL_fe989378_31_group_norm_nhwc_one_pass_160_cu_f4b18ab14cuda3std6ranges3__45__cpo3endE)
_ZN62_INTERNAL_fe989378_31_group_norm_nhwc_one_pass_160_cu_f4b18ab14cuda3std6ranges3__45__cpo3endE:
	.zero		1
	.type		_ZN62_INTERNAL_fe989378_31_group_norm_nhwc_one_pass_160_cu_f4b18ab14cuda3std3__419piecewise_constructE,@object
	.size		_ZN62_INTERNAL_fe989378_31_group_norm_nhwc_one_pass_160_cu_f4b18ab14cuda3std3__419piecewise_constructE,(_ZN62_INTERNAL_fe989378_31_group_norm_nhwc_one_pass_160_cu_f4b18ab14cuda3std6ranges3__45__cpo5cdataE - _ZN62_INTERNAL_fe989378_31_group_norm_nhwc_one_pass_160_cu_f4b18ab14cuda3std3__419piecewise_constructE)
_ZN62_INTERNAL_fe989378_31_group_norm_nhwc_one_pass_160_cu_f4b18ab14cuda3std3__419piecewise_constructE:
	.zero		1
	.type		_ZN62_INTERNAL_fe989378_31_group_norm_nhwc_one_pass_160_cu_f4b18ab14cuda3std6ranges3__45__cpo5cdataE,@object
	.size		_ZN62_INTERNAL_fe989378_31_group_norm_nhwc_one_pass_160_cu_f4b18ab14cuda3std6ranges3__45__cpo5cdataE,(_ZN62_INTERNAL_fe989378_31_group_norm_nhwc_one_pass_160_cu_f4b18ab16thrust24THRUST_300001_SM_1030_NS12placeholders2_8E - _ZN62_INTERNAL_fe989378_31_group_norm_nhwc_one_pass_160_cu_f4b18ab14cuda3std6ranges3__45__cpo5cdataE)
_ZN62_INTERNAL_fe989378_31_group_norm_nhwc_one_pass_160_cu_f4b18ab14cuda3std6ranges3__45__cpo5cdataE:
	.zero		1
	.type		_ZN62_INTERNAL_fe989378_31_group_norm_nhwc_one_pass_160_cu_f4b18ab16thrust24THRUST_300001_SM_1030_NS12placeholders2_8E,@object
	.size		_ZN62_INTERNAL_fe989378_31_group_norm_nhwc_one_pass_160_cu_f4b18ab16thrust24THRUST_300001_SM_1030_NS12placeholders2_8E,(_ZN62_INTERNAL_fe989378_31_group_norm_nhwc_one_pass_160_cu_f4b18ab14cuda3std3__45__cpo4rendE - _ZN62_INTERNAL_fe989378_31_group_norm_nhwc_one_pass_160_cu_f4b18ab16thrust24THRUST_300001_SM_1030_NS12placeholders2_8E)
_ZN62_INTERNAL_fe989378_31_group_norm_nhwc_one_pass_160_cu_f4b18ab16thrust24THRUST_300001_SM_1030_NS12placeholders2_8E:
	.zero		1
	.type		_ZN62_INTERNAL_fe989378_31_group_norm_nhwc_one_pass_160_cu_f4b18ab14cuda3std3__45__cpo4rendE,@object
	.size		_ZN62_INTERNAL_fe989378_31_group_norm_nhwc_one_pass_160_cu_f4b18ab14cuda3std3__45__cpo4rendE,(_ZN62_INTERNAL_fe989378_31_group_norm_nhwc_one_pass_160_cu_f4b18ab14cuda3std6ranges3__45__cpo9iter_swapE - _ZN62_INTERNAL_fe989378_31_group_norm_nhwc_one_pass_160_cu_f4b18ab14cuda3std3__45__cpo4rendE)
_ZN62_INTERNAL_fe989378_31_group_norm_nhwc_one_pass_160_cu_f4b18ab14cuda3std3__45__cpo4rendE:
	.zero		1
	.type		_ZN62_INTERNAL_fe989378_31_group_norm_nhwc_one_pass_160_cu_f4b18ab14cuda3std6ranges3__45__cpo9iter_swapE,@object
	.size		_ZN62_INTERNAL_fe989378_31_group_norm_nhwc_one_pass_160_cu_f4b18ab14cuda3std6ranges3__45__cpo9iter_swapE,(_ZN62_INTERNAL_fe989378_31_group_norm_nhwc_one_pass_160_cu_f4b18ab14cuda3std3__48unexpectE - _ZN62_INTERNAL_fe989378_31_group_norm_nhwc_one_pass_160_cu_f4b18ab14cuda3std6ranges3__45__cpo9iter_swapE)
_ZN62_INTERNAL_fe989378_31_group_norm_nhwc_one_pass_160_cu_f4b18ab14cuda3std6ranges3__45__cpo9iter_swapE:
	.zero		1
	.type		_ZN62_INTERNAL_fe989378_31_group_norm_nhwc_one_pass_160_cu_f4b18ab14cuda3std3__48unexpectE,@object
	.size		_ZN62_INTERNAL_fe989378_31_group_norm_nhwc_one_pass_160_cu_f4b18ab14cuda3std3__48unexpectE,(_ZN62_INTERNAL_fe989378_31_group_norm_nhwc_one_pass_160_cu_f4b18ab16thrust24THRUST_300001_SM_1030_NS6system6detail10sequential3seqE - _ZN62_INTERNAL_fe989378_31_group_norm_nhwc_one_pass_160_cu_f4b18ab14cuda3std3__48unexpectE)
_ZN62_INTERNAL_fe989378_31_group_norm_nhwc_one_pass_160_cu_f4b18ab14cuda3std3__48unexpectE:
	.zero		1
	.type		_ZN62_INTERNAL_fe989378_31_group_norm_nhwc_one_pass_160_cu_f4b18ab16thrust24THRUST_300001_SM_1030_NS6system6detail10sequential3seqE,@object
	.size		_ZN62_INTERNAL_fe989378_31_group_norm_nhwc_one_pass_160_cu_f4b18ab16thrust24THRUST_300001_SM_1030_NS6system6detail10sequential3seqE,(.L_29 - _ZN62_INTERNAL_fe989378_31_group_norm_nhwc_one_pass_160_cu_f4b18ab16thrust24THRUST_300001_SM_1030_NS6system6detail10sequential3seqE)
_ZN62_INTERNAL_fe989378_31_group_norm_nhwc_one_pass_160_cu_f4b18ab16thrust24THRUST_300001_SM_1030_NS6system6detail10sequential3seqE:
	.zero		1
.L_29:


//--------------------- .nv.shared._Z35group_norm_nhwc_bwd_one_pass_kernelI11Bf16IOFp32WLi64ELi160ELi640EEv26Group_norm_nhwc_bwd_params --------------------------
	.section	.nv.shared._Z35group_norm_nhwc_bwd_one_pass_kernelI11Bf16IOFp32WLi64ELi160ELi640EEv26Group_norm_nhwc_bwd_params,"aw",@nobits
	.sectionflags	@""
	.align	16
.nv.shared._Z35group_norm_nhwc_bwd_one_pass_kernelI11Bf16IOFp32WLi64ELi160ELi640EEv26Group_norm_nhwc_bwd_params:
	.zero		11472


//--------------------- .nv.shared._Z35group_norm_nhwc_bwd_one_pass_kernelI11Bf16IOFp32WLi128ELi160ELi640EEv26Group_norm_nhwc_bwd_params --------------------------
	.section	.nv.shared._Z35group_norm_nhwc_bwd_one_pass_kernelI11Bf16IOFp32WLi128ELi160ELi640EEv26Group_norm_nhwc_bwd_params,"aw",@nobits
	.sectionflags	@""
	.align	16
.nv.shared._Z35group_norm_nhwc_bwd_one_pass_kernelI11Bf16IOFp32WLi128ELi160ELi640EEv26Group_norm_nhwc_bwd_params:
	.zero		11472


//--------------------- .nv.shared._Z35group_norm_nhwc_bwd_one_pass_kernelI11Bf16IOFp32WLi256ELi160ELi640EEv26Group_norm_nhwc_bwd_params --------------------------
	.section	.nv.shared._Z35group_norm_nhwc_bwd_one_pass_kernelI11Bf16IOFp32WLi256ELi160ELi640EEv26Group_norm_nhwc_bwd_params,"aw",@nobits
	.sectionflags	@""
	.align	16
.nv.shared._Z35group_norm_nhwc_bwd_one_pass_kernelI11Bf16IOFp32WLi256ELi160ELi640EEv26Group_norm_nhwc_bwd_params:
	.zero		11472


//--------------------- .nv.shared._Z35group_norm_nhwc_bwd_one_pass_kernelI11Bf16IOFp32WLi512ELi160ELi640EEv26Group_norm_nhwc_bwd_params --------------------------
	.section	.nv.shared._Z35group_norm_nhwc_bwd_one_pass_kernelI11Bf16IOFp32WLi512ELi160ELi640EEv26Group_norm_nhwc_bwd_params,"aw",@nobits
	.sectionflags	@""
	.align	16
.nv.shared._Z35group_norm_nhwc_bwd_one_pass_kernelI11Bf16IOFp32WLi512ELi160ELi640EEv26Group_norm_nhwc_bwd_params:
	.zero		11472


//--------------------- .nv.shared._Z35group_norm_nhwc_bwd_one_pass_kernelI11Bf16IOBf16WLi64ELi160ELi640EEv26Group_norm_nhwc_bwd_params --------------------------
	.section	.nv.shared._Z35group_norm_nhwc_bwd_one_pass_kernelI11Bf16IOBf16WLi64ELi160ELi640EEv26Group_norm_nhwc_bwd_params,"aw",@nobits
	.sectionflags	@""
	.align	16
.nv.shared._Z35group_norm_nhwc_bwd_one_pass_kernelI11Bf16IOBf16WLi64ELi160ELi640EEv26Group_norm_nhwc_bwd_params:
	.zero		11472


//--------------------- .nv.shared._Z35group_norm_nhwc_bwd_one_pass_kernelI11Bf16IOBf16WLi128ELi160ELi640EEv26Group_norm_nhwc_bwd_params --------------------------
	.section	.nv.shared._Z35group_norm_nhwc_bwd_one_pass_kernelI11Bf16IOBf16WLi128ELi160ELi640EEv26Group_norm_nhwc_bwd_params,"aw",@nobits
	.sectionflags	@""
	.align	16
.nv.shared._Z35group_norm_nhwc_bwd_one_pass_kernelI11Bf16IOBf16WLi128ELi160ELi640EEv26Group_norm_nhwc_bwd_params:
	.zero		11472


//--------------------- .nv.shared._Z35group_norm_nhwc_bwd_one_pass_kernelI11Bf16IOBf16WLi256ELi160ELi640EEv26Group_norm_nhwc_bwd_params --------------------------
	.section	.nv.shared._Z35group_norm_nhwc_bwd_one_pass_kernelI11Bf16IOBf16WLi256ELi160ELi640EEv26Group_norm_nhwc_bwd_params,"aw",@nobits
	.sectionflags	@""
	.align	16
.nv.shared._Z35group_norm_nhwc_bwd_one_pass_kernelI11Bf16IOBf16WLi256ELi160ELi640EEv26Group_norm_nhwc_bwd_params:
	.zero		11472


//--------------------- .nv.shared._Z35group_norm_nhwc_bwd_one_pass_kernelI11Bf16IOBf16WLi512ELi160ELi640EEv26Group_norm_nhwc_bwd_params --------------------------
	.section	.nv.shared._Z35group_norm_nhwc_bwd_one_pass_kernelI11Bf16IOBf16WLi512ELi160ELi640EEv26Group_norm_nhwc_bwd_params,"aw",@nobits
	.sectionflags	@""
	.align	16
.nv.shared._Z35group_norm_nhwc_bwd_one_pass_kernelI11Bf16IOBf16WLi512ELi160ELi640EEv26Group_norm_nhwc_bwd_params:
	.zero		11472


//--------------------- .nv.shared._Z35group_norm_nhwc_bwd_one_pass_kernelI11Bf16IOFp16WLi64ELi160ELi640EEv26Group_norm_nhwc_bwd_params --------------------------
	.section	.nv.shared._Z35group_norm_nhwc_bwd_one_pass_kernelI11Bf16IOFp16WLi64ELi160ELi640EEv26Group_norm_nhwc_bwd_params,"aw",@nobits
	.sectionflags	@""
	.align	16
.nv.shared._Z35group_norm_nhwc_bwd_one_pass_kernelI11Bf16IOFp16WLi64ELi160ELi640EEv26Group_norm_nhwc_bwd_params:
	.zero		11472


//--------------------- .nv.shared._Z35group_norm_nhwc_bwd_one_pass_kernelI11Bf16IOFp16WLi128ELi160ELi640EEv26Group_norm_nhwc_bwd_params --------------------------
	.section	.nv.shared._Z35group_norm_nhwc_bwd_one_pass_kernelI11Bf16IOFp16WLi128ELi160ELi640EEv26Group_norm_nhwc_bwd_params,"aw",@nobits
	.sectionflags	@""
	.align	16
.nv.shared._Z35group_norm_nhwc_bwd_one_pass_kernelI11Bf16IOFp16WLi128ELi160ELi640EEv26Group_norm_nhwc_bwd_params:
	.zero		11472


//--------------------- .nv.shared._Z35group_norm_nhwc_bwd_one_pass_kernelI11Bf16IOFp16WLi256ELi160ELi640EEv26Group_norm_nhwc_bwd_params --------------------------
	.section	.nv.shared._Z35group_norm_nhwc_bwd_one_pass_kernelI11Bf16IOFp16WLi256ELi160ELi640EEv26Group_norm_nhwc_bwd_params,"aw",@nobits
	.sectionflags	@""
	.align	16
.nv.shared._Z35group_norm_nhwc_bwd_one_pass_kernelI11Bf16IOFp16WLi256ELi160ELi640EEv26Group_norm_nhwc_bwd_params:
	.zero		11472


//--------------------- .nv.shared._Z35group_norm_nhwc_bwd_one_pass_kernelI11Bf16IOFp16WLi512ELi160ELi640EEv26Group_norm_nhwc_bwd_params --------------------------
	.section	.nv.shared._Z35group_norm_nhwc_bwd_one_pass_kernelI11Bf16IOFp16WLi512ELi160ELi640EEv26Group_norm_nhwc_bwd_params,"aw",@nobits
	.sectionflags	@""
	.align	16
.nv.shared._Z35group_norm_nhwc_bwd_one_pass_kernelI11Bf16IOFp16WLi512ELi160ELi640EEv26Group_norm_nhwc_bwd_params:
	.zero		11472


//--------------------- .nv.shared._Z35group_norm_nhwc_bwd_one_pass_kernelI11Fp16IOFp32WLi64ELi160ELi640EEv26Group_norm_nhwc_bwd_params --------------------------
	.section	.nv.shared._Z35group_norm_nhwc_bwd_one_pass_kernelI11Fp16IOFp32WLi64ELi160ELi640EEv26Group_norm_nhwc_bwd_params,"aw",@nobits
	.sectionflags	@""
	.align	16
.nv.shared._Z35group_norm_nhwc_bwd_one_pass_kernelI11Fp16IOFp32WLi64ELi160ELi640EEv26Group_norm_nhwc_bwd_params:
	.zero		11472


//--------------------- .nv.shared._Z35group_norm_nhwc_bwd_one_pass_kernelI11Fp16IOFp32WLi128ELi160ELi640EEv26Group_norm_nhwc_bwd_params --------------------------
	.section	.nv.shared._Z35group_norm_nhwc_bwd_one_pass_kernelI11Fp16IOFp32WLi128ELi160ELi640EEv26Group_norm_nhwc_bwd_params,"aw",@nobits
	.sectionflags	@""
	.align	16
.nv.shared._Z35group_norm_nhwc_bwd_one_pass_kernelI11Fp16IOFp32WLi128ELi160ELi640EEv26Group_norm_nhwc_bwd_params:
	.zero		11472


//--------------------- .nv.shared._Z35group_norm_nhwc_bwd_one_pass_kernelI11Fp16IOFp32WLi256ELi160ELi640EEv26Group_norm_nhwc_bwd_params --------------------------
	.section	.nv.shared._Z35group_norm_nhwc_bwd_one_pass_kernelI11Fp16IOFp32WLi256ELi160ELi640EEv26Group_norm_nhwc_bwd_params,"aw",@nobits
	.sectionflags	@""
	.align	16
.nv.shared._Z35group_norm_nhwc_bwd_one_pass_kernelI11Fp16IOFp32WLi256ELi160ELi640EEv26Group_norm_nhwc_bwd_params:
	.zero		11472


//--------------------- .nv.shared._Z35group_norm_nhwc_bwd_one_pass_kernelI11Fp16IOFp32WLi512ELi160ELi640EEv26Group_norm_nhwc_bwd_params --------------------------
	.section	.nv.shared._Z35group_norm_nhwc_bwd_one_pass_kernelI11Fp16IOFp32WLi512ELi160ELi640EEv26Group_norm_nhwc_bwd_params,"aw",@nobits
	.sectionflags	@""
	.align	16
.nv.shared._Z35group_norm_nhwc_bwd_one_pass_kernelI11Fp16IOFp32WLi512ELi160ELi640EEv26Group_norm_nhwc_bwd_params:
	.zero		11472


//--------------------- .nv.shared._Z35group_norm_nhwc_bwd_one_pass_kernelI11Fp16IOBf16WLi64ELi160ELi640EEv26Group_norm_nhwc_bwd_params --------------------------
	.section	.nv.shared._Z35group_norm_nhwc_bwd_one_pass_kernelI11Fp16IOBf16WLi64ELi160ELi640EEv26Group_norm_nhwc_bwd_params,"aw",@nobits
	.sectionflags	@""
	.align	16
.nv.shared._Z35group_norm_nhwc_bwd_one_pass_kernelI11Fp16IOBf16WLi64ELi160ELi640EEv26Group_norm_nhwc_bwd_params:
	.zero		11472


//--------------------- .nv.shared._Z35group_norm_nhwc_bwd_one_pass_kernelI11Fp16IOBf16WLi128ELi160ELi640EEv26Group_norm_nhwc_bwd_params --------------------------
	.section	.nv.shared._Z35group_norm_nhwc_bwd_one_pass_kernelI11Fp16IOBf16WLi128ELi160ELi640EEv26Group_norm_nhwc_bwd_params,"aw",@nobits
	.sectionflags	@""
	.align	16
.nv.shared._Z35group_norm_nhwc_bwd_one_pass_kernelI11Fp16IOBf16WLi128ELi160ELi640EEv26Group_norm_nhwc_bwd_params:
	.zero		11472


//--------------------- .nv.shared._Z35group_norm_nhwc_bwd_one_pass_kernelI11Fp16IOBf16WLi256ELi160ELi640EEv26Group_norm_nhwc_bwd_params --------------------------
	.section	.nv.shared._Z35group_norm_nhwc_bwd_one_pass_kernelI11Fp16IOBf16WLi256ELi160ELi640EEv26Group_norm_nhwc_bwd_params,"aw",@nobits
	.sectionflags	@""
	.align	16
.nv.shared._Z35group_norm_nhwc_bwd_one_pass_kernelI11Fp16IOBf16WLi256ELi160ELi640EEv26Group_norm_nhwc_bwd_params:
	.zero		11472


//--------------------- .nv.shared._Z35group_norm_nhwc_bwd_one_pass_kernelI11Fp16IOBf16WLi512ELi160ELi640EEv26Group_norm_nhwc_bwd_params --------------------------
	.section	.nv.shared._Z35group_norm_nhwc_bwd_one_pass_kernelI11Fp16IOBf16WLi512ELi160ELi640EEv26Group_norm_nhwc_bwd_params,"aw",@nobits
	.sectionflags	@""
	.align	16
.nv.shared._Z35group_norm_nhwc_bwd_one_pass_kernelI11Fp16IOBf16WLi512ELi160ELi640EEv26Group_norm_nhwc_bwd_params:
	.zero		11472


//--------------------- .nv.shared._Z35group_norm_nhwc_bwd_one_pass_kernelI11Fp16IOFp16WLi64ELi160ELi640EEv26Group_norm_nhwc_bwd_params --------------------------
	.section	.nv.shared._Z35group_norm_nhwc_bwd_one_pass_kernelI11Fp16IOFp16WLi64ELi160ELi640EEv26Group_norm_nhwc_bwd_params,"aw",@nobits
	.sectionflags	@""
	.align	16
.nv.shared._Z35group_norm_nhwc_bwd_one_pass_kernelI11Fp16IOFp16WLi64ELi160ELi640EEv26Group_norm_nhwc_bwd_params:
	.zero		11472


//--------------------- .nv.shared._Z35group_norm_nhwc_bwd_one_pass_kernelI11Fp16IOFp16WLi128ELi160ELi640EEv26Group_norm_nhwc_bwd_params --------------------------
	.section	.nv.shared._Z35group_norm_nhwc_bwd_one_pass_kernelI11Fp16IOFp16WLi128ELi160ELi640EEv26Group_norm_nhwc_bwd_params,"aw",@nobits
	.sectionflags	@""
	.align	16
.nv.shared._Z35group_norm_nhwc_bwd_one_pass_kernelI11Fp16IOFp16WLi128ELi160ELi640EEv26Group_norm_nhwc_bwd_params:
	.zero		11472


//--------------------- .nv.shared._Z35group_norm_nhwc_bwd_one_pass_kernelI11Fp16IOFp16WLi256ELi160ELi640EEv26Group_norm_nhwc_bwd_params --------------------------
	.section	.nv.shared._Z35group_norm_nhwc_bwd_one_pass_kernelI11Fp16IOFp16WLi256ELi160ELi640EEv26Group_norm_nhwc_bwd_params,"aw",@nobits
	.sectionflags	@""
	.align	16
.nv.shared._Z35group_norm_nhwc_bwd_one_pass_kernelI11Fp16IOFp16WLi256ELi160ELi640EEv26Group_norm_nhwc_bwd_params:
	.zero		11472


//--------------------- .nv.shared._Z35group_norm_nhwc_bwd_one_pass_kernelI11Fp16IOFp16WLi512ELi160ELi640EEv26Group_norm_nhwc_bwd_params --------------------------
	.section	.nv.shared._Z35group_norm_nhwc_bwd_one_pass_kernelI11Fp16IOFp16WLi512ELi160ELi640EEv26Group_norm_nhwc_bwd_params,"aw",@nobits
	.sectionflags	@""
	.align	16
.nv.shared._Z35group_norm_nhwc_bwd_one_pass_kernelI11Fp16IOFp16WLi512ELi160ELi640EEv26Group_norm_nhwc_bwd_params:
	.zero		11472


//--------------------- .nv.shared._Z35group_norm_nhwc_bwd_one_pass_kernelI11Fp32IOFp32WLi64ELi160ELi640EEv26Group_norm_nhwc_bwd_params --------------------------
	.section	.nv.shared._Z35group_norm_nhwc_bwd_one_pass_kernelI11Fp32IOFp32WLi64ELi160ELi640EEv26Group_norm_nhwc_bwd_params,"aw",@nobits
	.sectionflags	@""
	.align	16
.nv.shared._Z35group_norm_nhwc_bwd_one_pass_kernelI11Fp32IOFp32WLi64ELi160ELi640EEv26Group_norm_nhwc_bwd_params:
	.zero		11472


//--------------------- .nv.shared._Z35group_norm_nhwc_bwd_one_pass_kernelI11Fp32IOFp32WLi128ELi160ELi640EEv26Group_norm_nhwc_bwd_params --------------------------
	.section	.nv.shared._Z35group_norm_nhwc_bwd_one_pass_kernelI11Fp32IOFp32WLi128ELi160ELi640EEv26Group_norm_nhwc_bwd_params,"aw",@nobits
	.sectionflags	@""
	.align	16
.nv.shared._Z35group_norm_nhwc_bwd_one_pass_kernelI11Fp32IOFp32WLi128ELi160ELi640EEv26Group_norm_nhwc_bwd_params:
	.zero		11472


//--------------------- .nv.shared._Z35group_norm_nhwc_bwd_one_pass_kernelI11Fp32IOFp32WLi256ELi160ELi640EEv26Group_norm_nhwc_bwd_params --------------------------
	.section	.nv.shared._Z35group_norm_nhwc_bwd_one_pass_kernelI11Fp32IOFp32WLi256ELi160ELi640EEv26Group_norm_nhwc_bwd_params,"aw",@nobits
	.sectionflags	@""
	.align	16
.nv.shared._Z35group_norm_nhwc_bwd_one_pass_kernelI11Fp32IOFp32WLi256ELi160ELi640EEv26Group_norm_nhwc_bwd_params:
	.zero		11472


//--------------------- .nv.shared._Z35group_norm_nhwc_bwd_one_pass_kernelI11Fp32IOFp32WLi512ELi160ELi640EEv26Group_norm_nhwc_bwd_params --------------------------
	.section	.nv.shared._Z35group_norm_nhwc_bwd_one_pass_kernelI11Fp32IOFp32WLi512ELi160ELi640EEv26Group_norm_nhwc_bwd_params,"aw",@nobits
	.sectionflags	@""
	.align	16
.nv.shared._Z35group_norm_nhwc_bwd_one_pass_kernelI11Fp32IOFp32WLi512ELi160ELi640EEv26Group_norm_nhwc_bwd_params:
	.zero		11472


//--------------------- .nv.shared._Z35group_norm_nhwc_bwd_one_pass_kernelI11Fp32IOBf16WLi64ELi160ELi640EEv26Group_norm_nhwc_bwd_params --------------------------
	.section	.nv.shared._Z35group_norm_nhwc_bwd_one_pass_kernelI11Fp32IOBf16WLi64ELi160ELi640EEv26Group_norm_nhwc_bwd_params,"aw",@nobits
	.sectionflags	@""
	.align	16
.nv.shared._Z35group_norm_nhwc_bwd_one_pass_kernelI11Fp32IOBf16WLi64ELi160ELi640EEv26Group_norm_nhwc_bwd_params:
	.zero		11472


//--------------------- .nv.shared._Z35group_norm_nhwc_bwd_one_pass_kernelI11Fp32IOBf16WLi128ELi160ELi640EEv26Group_norm_nhwc_bwd_params --------------------------
	.section	.nv.shared._Z35group_norm_nhwc_bwd_one_pass_kernelI11Fp32IOBf16WLi128ELi160ELi640EEv26Group_norm_nhwc_bwd_params,"aw",@nobits
	.sectionflags	@""
	.align	16
.nv.shared._Z35group_norm_nhwc_bwd_one_pass_kernelI11Fp32IOBf16WLi128ELi160ELi640EEv26Group_norm_nhwc_bwd_params:
	.zero		11472


//--------------------- .nv.shared._Z35group_norm_nhwc_bwd_one_pass_kernelI11Fp32IOBf16WLi256ELi160ELi640EEv26Group_norm_nhwc_bwd_params --------------------------
	.section	.nv.shared._Z35group_norm_nhwc_bwd_one_pass_kernelI11Fp32IOBf16WLi256ELi160ELi640EEv26Group_norm_nhwc_bwd_params,"aw",@nobits
	.sectionflags	@""
	.align	16
.nv.shared._Z35group_norm_nhwc_bwd_one_pass_kernelI11Fp32IOBf16WLi256ELi160ELi640EEv26Group_norm_nhwc_bwd_params:
	.zero		11472


//--------------------- .nv.shared._Z35group_norm_nhwc_bwd_one_pass_kernelI11Fp32IOBf16WLi512ELi160ELi640EEv26Group_norm_nhwc_bwd_params --------------------------
	.section	.nv.shared._Z35group_norm_nhwc_bwd_one_pass_kernelI11Fp32IOBf16WLi512ELi160ELi640EEv26Group_norm_nhwc_bwd_params,"aw",@nobits
	.sectionflags	@""
	.align	16
.nv.shared._Z35group_norm_nhwc_bwd_one_pass_kernelI11Fp32IOBf16WLi512ELi160ELi640EEv26Group_norm_nhwc_bwd_params:
	.zero		11472


//--------------------- .nv.shared._Z35group_norm_nhwc_bwd_one_pass_kernelI11Fp32IOFp16WLi64ELi160ELi640EEv26Group_norm_nhwc_bwd_params --------------------------
	.section	.nv.shared._Z35group_norm_nhwc_bwd_one_pass_kernelI11Fp32IOFp16WLi64ELi160ELi640EEv26Group_norm_nhwc_bwd_params,"aw",@nobits
	.sectionflags	@""
	.align	16
.nv.shared._Z35group_norm_nhwc_bwd_one_pass_kernelI11Fp32IOFp16WLi64ELi160ELi640EEv26Group_norm_nhwc_bwd_params:
	.zero		11472


//--------------------- .nv.shared._Z35group_norm_nhwc_bwd_one_pass_kernelI11Fp32IOFp16WLi128ELi160ELi640EEv26Group_norm_nhwc_bwd_params --------------------------
	.section	.nv.shared._Z35group_norm_nhwc_bwd_one_pass_kernelI11Fp32IOFp16WLi128ELi160ELi640EEv26Group_norm_nhwc_bwd_params,"aw",@nobits
	.sectionflags	@""
	.align	16
.nv.shared._Z35group_norm_nhwc_bwd_one_pass_kernelI11Fp32IOFp16WLi128ELi160ELi640EEv26Group_norm_nhwc_bwd_params:
	.zero		11472


//--------------------- .nv.shared._Z35group_norm_nhwc_bwd_one_pass_kernelI11Fp32IOFp16WLi256ELi160ELi640EEv26Group_norm_nhwc_bwd_params --------------------------
	.section	.nv.shared._Z35group_norm_nhwc_bwd_one_pass_kernelI11Fp32IOFp16WLi256ELi160ELi640EEv26Group_norm_nhwc_bwd_params,"aw",@nobits
	.sectionflags	@""
	.align	16
.nv.shared._Z35group_norm_nhwc_bwd_one_pass_kernelI11Fp32IOFp16WLi256ELi160ELi640EEv26Group_norm_nhwc_bwd_params:
	.zero		11472


//--------------------- .nv.shared._Z35group_norm_nhwc_bwd_one_pass_kernelI11Fp32IOFp16WLi512ELi160ELi640EEv26Group_norm_nhwc_bwd_params --------------------------
	.section	.nv.shared._Z35group_norm_nhwc_bwd_one_pass_kernelI11Fp32IOFp16WLi512ELi160ELi640EEv26Group_norm_nhwc_bwd_params,"aw",@nobits
	.sectionflags	@""
	.align	16
.nv.shared._Z35group_norm_nhwc_bwd_one_pass_kernelI11Fp32IOFp16WLi512ELi160ELi640EEv26Group_norm_nhwc_bwd_params:
	.zero		11472


//--------------------- .nv.shared._Z35group_norm_nhwc_fwd_one_pass_kernelI11Bf16IOFp32WLi64ELi160ELi640EEv26Group_norm_nhwc_fwd_params --------------------------
	.section	.nv.shared._Z35group_norm_nhwc_fwd_one_pass_kernelI11Bf16IOFp32WLi64ELi160ELi640EEv26Group_norm_nhwc_fwd_params,"aw",@nobits
	.sectionflags	@""
	.align	8
.nv.shared._Z35group_norm_nhwc_fwd_one_pass_kernelI11Bf16IOFp32WLi64ELi160ELi640EEv26Group_norm_nhwc_fwd_params:
	.zero		1224


//--------------------- .nv.shared._Z35group_norm_nhwc_fwd_one_pass_kernelI11Bf16IOFp32WLi128ELi160ELi640EEv26Group_norm_nhwc_fwd_params --------------------------
	.section	.nv.shared._Z35group_norm_nhwc_fwd_one_pass_kernelI11Bf16IOFp32WLi128ELi160ELi640EEv26Group_norm_nhwc_fwd_params,"aw",@nobits
	.sectionflags	@""
	.align	8
.nv.shared._Z35group_norm_nhwc_fwd_one_pass_kernelI11Bf16IOFp32WLi128ELi160ELi640EEv26Group_norm_nhwc_fwd_params:
	.zero		1224


//--------------------- .nv.shared._Z35group_norm_nhwc_fwd_one_pass_kernelI11Bf16IOFp32WLi256ELi160ELi640EEv26Group_norm_nhwc_fwd_params --------------------------
	.section	.nv.shared._Z35group_norm_nhwc_fwd_one_pass_kernelI11Bf16IOFp32WLi256ELi160ELi640EEv26Group_norm_nhwc_fwd_params,"aw",@nobits
	.sectionflags	@""
	.align	8
.nv.shared._Z35group_norm_nhwc_fwd_one_pass_kernelI11Bf16IOFp32WLi256ELi160ELi640EEv26Group_norm_nhwc_fwd_params:
	.zero		1224


//--------------------- .nv.shared._Z35group_norm_nhwc_fwd_one_pass_kernelI11Bf16IOFp32WLi512ELi160ELi640EEv26Group_norm_nhwc_fwd_params --------------------------
	.section	.nv.shared._Z35group_norm_nhwc_fwd_one_pass_kernelI11Bf16IOFp32WLi512ELi160ELi640EEv26Group_norm_nhwc_fwd_params,"aw",@nobits
	.sectionflags	@""
	.align	8
.nv.shared._Z35group_norm_nhwc_fwd_one_pass_kernelI11Bf16IOFp32WLi512ELi160ELi640EEv26Group_norm_nhwc_fwd_params:
	.zero		1224


//--------------------- .nv.shared._Z35group_norm_nhwc_fwd_one_pass_kernelI11Bf16IOBf16WLi64ELi160ELi640EEv26Group_norm_nhwc_fwd_params --------------------------
	.section	.nv.shared._Z35group_norm_nhwc_fwd_one_pass_kernelI11Bf16IOBf16WLi64ELi160ELi640EEv26Group_norm_nhwc_fwd_params,"aw",@nobits
	.sectionflags	@""
	.align	8
.nv.shared._Z35group_norm_nhwc_fwd_one_pass_kernelI11Bf16IOBf16WLi64ELi160ELi640EEv26Group_norm_nhwc_fwd_params:
	.zero		1224


//--------------------- .nv.shared._Z35group_norm_nhwc_fwd_one_pass_kernelI11Bf16IOBf16WLi128ELi160ELi640EEv26Group_norm_nhwc_fwd_params --------------------------
	.section	.nv.shared._Z35group_norm_nhwc_fwd_one_pass_kernelI11Bf16IOBf16WLi128ELi160ELi640EEv26Group_norm_nhwc_fwd_params,"aw",@nobits
	.sectionflags	@""
	.align	8
.nv.shared._Z35group_norm_nhwc_fwd_one_pass_kernelI11Bf16IOBf16WLi128ELi160ELi640EEv26Group_norm_nhwc_fwd_params:
	.zero		1224


//--------------------- .nv.shared._Z35group_norm_nhwc_fwd_one_pass_kernelI11Bf16IOBf16WLi256ELi160ELi640EEv26Group_norm_nhwc_fwd_params --------------------------
	.section	.nv.shared._Z35group_norm_nhwc_fwd_one_pass_kernelI11Bf16IOBf16WLi256ELi160ELi640EEv26Group_norm_nhwc_fwd_params,"aw",@nobits
	.sectionflags	@""
	.align	8
.nv.shared._Z35group_norm_nhwc_fwd_one_pass_kernelI11Bf16IOBf16WLi256ELi160ELi640EEv26Group_norm_nhwc_fwd_params:
	.zero		1224


//--------------------- .nv.shared._Z35group_norm_nhwc_fwd_one_pass_kernelI11Bf16IOBf16WLi512ELi160ELi640EEv26Group_norm_nhwc_fwd_params --------------------------
	.section	.nv.shared._Z35group_norm_nhwc_fwd_one_pass_kernelI11Bf16IOBf16WLi512ELi160ELi640EEv26Group_norm_nhwc_fwd_params,"aw",@nobits
	.sectionflags	@""
	.align	8
.nv.shared._Z35group_norm_nhwc_fwd_one_pass_kernelI11Bf16IOBf16WLi512ELi160ELi640EEv26Group_norm_nhwc_fwd_params:
	.zero		1224


//--------------------- .nv.shared._Z35group_norm_nhwc_fwd_one_pass_kernelI11Bf16IOFp16WLi64ELi160ELi640EEv26Group_norm_nhwc_fwd_params --------------------------
	.section	.nv.shared._Z35group_norm_nhwc_fwd_one_pass_kernelI11Bf16IOFp16WLi64ELi160ELi640EEv26Group_norm_nhwc_fwd_params,"aw",@nobits
	.sectionflags	@""
	.align	8
.nv.shared._Z35group_norm_nhwc_fwd_one_pass_kernelI11Bf16IOFp16WLi64ELi160ELi640EEv26Group_norm_nhwc_fwd_params:
	.zero		1224


//--------------------- .nv.shared._Z35group_norm_nhwc_fwd_one_pass_kernelI11Bf16IOFp16WLi128ELi160ELi640EEv26Group_norm_nhwc_fwd_params --------------------------
	.section	.nv.shared._Z35group_norm_nhwc_fwd_one_pass_kernelI11Bf16IOFp16WLi128ELi160ELi640EEv26Group_norm_nhwc_fwd_params,"aw",@nobits
	.sectionflags	@""
	.align	8
.nv.shared._Z35group_norm_nhwc_fwd_one_pass_kernelI11Bf16IOFp16WLi128ELi160ELi640EEv26Group_norm_nhwc_fwd_params:
	.zero		1224


//--------------------- .nv.shared._Z35group_norm_nhwc_fwd_one_pass_kernelI11Bf16IOFp16WLi256ELi160ELi640EEv26Group_norm_nhwc_fwd_params --------------------------
	.section	.nv.shared._Z35group_norm_nhwc_fwd_one_pass_kernelI11Bf16IOFp16WLi256ELi160ELi640EEv26Group_norm_nhwc_fwd_params,"aw",@nobits
	.sectionflags	@""
	.align	8
.nv.shared._Z35group_norm_nhwc_fwd_one_pass_kernelI11Bf16IOFp16WLi256ELi160ELi640EEv26Group_norm_nhwc_fwd_params:
	.zero		1224


//--------------------- .nv.shared._Z35group_norm_nhwc_fwd_one_pass_kernelI11Bf16IOFp16WLi512ELi160ELi640EEv26Group_norm_nhwc_fwd_params --------------------------
	.section	.nv.shared._Z35group_norm_nhwc_fwd_one_pass_kernelI11Bf16IOFp16WLi512ELi160ELi640EEv26Group_norm_nhwc_fwd_params,"aw",@nobits
	.sectionflags	@""
	.align	8
.nv.shared._Z35group_norm_nhwc_fwd_one_pass_kernelI11Bf16IOFp16WLi512ELi160ELi640EEv26Group_norm_nhwc_fwd_params:
	.zero		1224


//--------------------- .nv.shared._Z35group_norm_nhwc_fwd_one_pass_kernelI11Fp16IOFp32WLi64ELi160ELi640EEv26Group_norm_nhwc_fwd_params --------------------------
	.section	.nv.shared._Z35group_norm_nhwc_fwd_one_pass_kernelI11Fp16IOFp32WLi64ELi160ELi640EEv26Group_norm_nhwc_fwd_params,"aw",@nobits
	.sectionflags	@""
	.align	8
.nv.shared._Z35group_norm_nhwc_fwd_one_pass_kernelI11Fp16IOFp32WLi64ELi160ELi640EEv26Group_norm_nhwc_fwd_params:
	.zero		1224


//--------------------- .nv.shared._Z35group_norm_nhwc_fwd_one_pass_kernelI11Fp16IOFp32WLi128ELi160ELi640EEv26Group_norm_nhwc_fwd_params --------------------------
	.section	.nv.shared._Z35group_norm_nhwc_fwd_one_pass_kernelI11Fp16IOFp32WLi128ELi160ELi640EEv26Group_norm_nhwc_fwd_params,"aw",@nobits
	.sectionflags	@""
	.align	8
.nv.shared._Z35group_norm_nhwc_fwd_one_pass_kernelI11Fp16IOFp32WLi128ELi160ELi640EEv26Group_norm_nhwc_fwd_params:
	.zero		1224


//--------------------- .nv.shared._Z35group_norm_nhwc_fwd_one_pass_kernelI11Fp16IOFp32WLi256ELi160ELi640EEv26Group_norm_nhwc_fwd_params --------------------------
	.section	.nv.shared._Z35group_norm_nhwc_fwd_one_pass_kernelI11Fp16IOFp32WLi256ELi160ELi640EEv26Group_norm_nhwc_fwd_params,"aw",@nobits
	.sectionflags	@""
	.align	8
.nv.shared._Z35group_norm_nhwc_fwd_one_pass_kernelI11Fp16IOFp32WLi256ELi160ELi640EEv26Group_norm_nhwc_fwd_params:
	.zero		1224


//--------------------- .nv.shared._Z35group_norm_nhwc_fwd_one_pass_kernelI11Fp16IOFp32WLi512ELi160ELi640EEv26Group_norm_nhwc_fwd_params --------------------------
	.section	.nv.shared._Z35group_norm_nhwc_fwd_one_pass_kernelI11Fp16IOFp32WLi512ELi160ELi640EEv26Group_norm_nhwc_fwd_params,"aw",@nobits
	.sectionflags	@""
	.align	8
.nv.shared._Z35group_norm_nhwc_fwd_one_pass_kernelI11Fp16IOFp32WLi512ELi160ELi640EEv26Group_norm_nhwc_fwd_params:
	.zero		1224


//--------------------- .nv.shared._Z35group_norm_nhwc_fwd_one_pass_kernelI11Fp16IOBf16WLi64ELi160ELi640EEv26Group_norm_nhwc_fwd_params --------------------------
	.section	.nv.shared._Z35group_norm_nhwc_fwd_one_pass_kernelI11Fp16IOBf16WLi64ELi160ELi640EEv26Group_norm_nhwc_fwd_params,"aw",@nobits
	.sectionflags	@""
	.align	8
.nv.shared._Z35group_norm_nhwc_fwd_one_pass_kernelI11Fp16IOBf16WLi64ELi160ELi640EEv26Group_norm_nhwc_fwd_params:
	.zero		1224


//--------------------- .nv.shared._Z35group_norm_nhwc_fwd_one_pass_kernelI11Fp16IOBf16WLi128ELi160ELi640EEv26Group_norm_nhwc_fwd_params --------------------------
	.section	.nv.shared._Z35group_norm_nhwc_fwd_one_pass_kernelI11Fp16IOBf16WLi128ELi160ELi640EEv26Group_norm_nhwc_fwd_params,"aw",@nobits
	.sectionflags	@""
	.align	8
.nv.shared._Z35group_norm_nhwc_fwd_one_pass_kernelI11Fp16IOBf16WLi128ELi160ELi640EEv26Group_norm_nhwc_fwd_params:
	.zero		1224


//--------------------- .nv.shared._Z35group_norm_nhwc_fwd_one_pass_kernelI11Fp16IOBf16WLi256ELi160ELi640EEv26Group_norm_nhwc_fwd_params --------------------------
	.section	.nv.shared._Z35group_norm_nhwc_fwd_one_pass_kernelI11Fp16IOBf16WLi256ELi160ELi640EEv26Group_norm_nhwc_fwd_params,"aw",@nobits
	.sectionflags	@""
	.align	8
.nv.shared._Z35group_norm_nhwc_fwd_one_pass_kernelI11Fp16IOBf16WLi256ELi160ELi640EEv26Group_norm_nhwc_fwd_params:
	.zero		1224


//--------------------- .nv.shared._Z35group_norm_nhwc_fwd_one_pass_kernelI11Fp16IOBf16WLi512ELi160ELi640EEv26Group_norm_nhwc_fwd_params --------------------------
	.section	.nv.shared._Z35group_norm_nhwc_fwd_one_pass_kernelI11Fp16IOBf16WLi512ELi160ELi640EEv26Group_norm_nhwc_fwd_params,"aw",@nobits
	.sectionflags	@""
	.align	8
.nv.shared._Z35group_norm_nhwc_fwd_one_pass_kernelI11Fp16IOBf16WLi512ELi160ELi640EEv26Group_norm_nhwc_fwd_params:
	.zero		1224


//--------------------- .nv.shared._Z35group_norm_nhwc_fwd_one_pass_kernelI11Fp16IOFp16WLi64ELi160ELi640EEv26Group_norm_nhwc_fwd_params --------------------------
	.section	.nv.shared._Z35group_norm_nhwc_fwd_one_pass_kernelI11Fp16IOFp16WLi64ELi160ELi640EEv26Group_norm_nhwc_fwd_params,"aw",@nobits
	.sectionflags	@""
	.align	8
.nv.shared._Z35group_norm_nhwc_fwd_one_pass_kernelI11Fp16IOFp16WLi64ELi160ELi640EEv26Group_norm_nhwc_fwd_params:
	.zero		1224


//--------------------- .nv.shared._Z35group_norm_nhwc_fwd_one_pass_kernelI11Fp16IOFp16WLi128ELi160ELi640EEv26Group_norm_nhwc_fwd_params --------------------------
	.section	.nv.shared._Z35group_norm_nhwc_fwd_one_pass_kernelI11Fp16IOFp16WLi128ELi160ELi640EEv26Group_norm_nhwc_fwd_params,"aw",@nobits
	.sectionflags	@""
	.align	8
.nv.shared._Z35group_norm_nhwc_fwd_one_pass_kernelI11Fp16IOFp16WLi128ELi160ELi640EEv26Group_norm_nhwc_fwd_params:
	.zero		1224


//--------------------- .nv.shared._Z35group_norm_nhwc_fwd_one_pass_kernelI11Fp16IOFp16WLi256ELi160ELi640EEv26Group_norm_nhwc_fwd_params --------------------------
	.section	.nv.shared._Z35group_norm_nhwc_fwd_one_pass_kernelI11Fp16IOFp16WLi256ELi160ELi640EEv26Group_norm_nhwc_fwd_params,"aw",@nobits
	.sectionflags	@""
	.align	8
.nv.shared._Z35group_norm_nhwc_fwd_one_pass_kernelI11Fp16IOFp16WLi256ELi160ELi640EEv26Group_norm_nhwc_fwd_params:
	.zero		1224


//--------------------- .nv.shared._Z35group_norm_nhwc_fwd_one_pass_kernelI11Fp16IOFp16WLi512ELi160ELi640EEv26Group_norm_nhwc_fwd_params --------------------------
	.section	.nv.shared._Z35group_norm_nhwc_fwd_one_pass_kernelI11Fp16IOFp16WLi512ELi160ELi640EEv26Group_norm_nhwc_fwd_params,"aw",@nobits
	.sectionflags	@""
	.align	8
.nv.shared._Z35group_norm_nhwc_fwd_one_pass_kernelI11Fp16IOFp16WLi512ELi160ELi640EEv26Group_norm_nhwc_fwd_params:
	.zero		1224


//--------------------- .nv.shared._Z35group_norm_nhwc_fwd_one_pass_kernelI11Fp32IOFp32WLi64ELi160ELi640EEv26Group_norm_nhwc_fwd_params --------------------------
	.section	.nv.shared._Z35group_norm_nhwc_fwd_one_pass_kernelI11Fp32IOFp32WLi64ELi160ELi640EEv26Group_norm_nhwc_fwd_params,"aw",@nobits
	.sectionflags	@""
	.align	8
.nv.shared._Z35group_norm_nhwc_fwd_one_pass_kernelI11Fp32IOFp32WLi64ELi160ELi640EEv26Group_norm_nhwc_fwd_params:
	.zero		1224


//--------------------- .nv.shared._Z35group_norm_nhwc_fwd_one_pass_kernelI11Fp32IOFp32WLi128ELi160ELi640EEv26Group_norm_nhwc_fwd_params --------------------------
	.section	.nv.shared._Z35group_norm_nhwc_fwd_one_pass_kernelI11Fp32IOFp32WLi128ELi160ELi640EEv26Group_norm_nhwc_fwd_params,"aw",@nobits
	.sectionflags	@""
	.align	8
.nv.shared._Z35group_norm_nhwc_fwd_one_pass_kernelI11Fp32IOFp32WLi128ELi160ELi640EEv26Group_norm_nhwc_fwd_params:
	.zero		1224


//--------------------- .nv.shared._Z35group_norm_nhwc_fwd_one_pass_kernelI11Fp32IOFp32WLi256ELi160ELi640EEv26Group_norm_nhwc_fwd_params --------------------------
	.section	.nv.shared._Z35group_norm_nhwc_fwd_one_pass_kernelI11Fp32IOFp32WLi256ELi160ELi640EEv26Group_norm_nhwc_fwd_params,"aw",@nobits
	.sectionflags	@""
	.align	8
.nv.shared._Z35group_norm_nhwc_fwd_one_pass_kernelI11Fp32IOFp32WLi256ELi160ELi640EEv26Group_norm_nhwc_fwd_params:
	.zero		1224


//--------------------- .nv.shared._Z35group_norm_nhwc_fwd_one_pass_kernelI11Fp32IOFp32WLi512ELi160ELi640EEv26Group_norm_nhwc_fwd_params --------------------------
	.section	.nv.shared._Z35group_norm_nhwc_fwd_one_pass_kernelI11Fp32IOFp32WLi512ELi160ELi640EEv26Group_norm_nhwc_fwd_params,"aw",@nobits
	.sectionflags	@""
	.align	8
.nv.shared._Z35group_norm_nhwc_fwd_one_pass_kernelI11Fp32IOFp32WLi512ELi160ELi640EEv26Group_norm_nhwc_fwd_params:
	.zero		1224


//--------------------- .nv.shared._Z35group_norm_nhwc_fwd_one_pass_kernelI11Fp32IOBf16WLi64ELi160ELi640EEv26Group_norm_nhwc_fwd_params --------------------------
	.section	.nv.shared._Z35group_norm_nhwc_fwd_one_pass_kernelI11Fp32IOBf16WLi64ELi160ELi640EEv26Group_norm_nhwc_fwd_params,"aw",@nobits
	.sectionflags	@""
	.align	8
.nv.shared._Z35group_norm_nhwc_fwd_one_pass_kernelI11Fp32IOBf16WLi64ELi160ELi640EEv26Group_norm_nhwc_fwd_params:
	.zero		1224


//--------------------- .nv.shared._Z35group_norm_nhwc_fwd_one_pass_kernelI11Fp32IOBf16WLi128ELi160ELi640EEv26Group_norm_nhwc_fwd_params --------------------------
	.section	.nv.shared._Z35group_norm_nhwc_fwd_one_pass_kernelI11Fp32IOBf16WLi128ELi160ELi640EEv26Group_norm_nhwc_fwd_params,"aw",@nobits
	.sectionflags	@""
	.align	8
.nv.shared._Z35group_norm_nhwc_fwd_one_pass_kernelI11Fp32IOBf16WLi128ELi160ELi640EEv26Group_norm_nhwc_fwd_params:
	.zero		1224


//--------------------- .nv.shared._Z35group_norm_nhwc_fwd_one_pass_kernelI11Fp32IOBf16WLi256ELi160ELi640EEv26Group_norm_nhwc_fwd_params --------------------------
	.section	.nv.shared._Z35group_norm_nhwc_fwd_one_pass_kernelI11Fp32IOBf16WLi256ELi160ELi640EEv26Group_norm_nhwc_fwd_params,"aw",@nobits
	.sectionflags	@""
	.align	8
.nv.shared._Z35group_norm_nhwc_fwd_one_pass_kernelI11Fp32IOBf16WLi256ELi160ELi640EEv26Group_norm_nhwc_fwd_params:
	.zero		1224


//--------------------- .nv.shared._Z35group_norm_nhwc_fwd_one_pass_kernelI11Fp32IOBf16WLi512ELi160ELi640EEv26Group_norm_nhwc_fwd_params --------------------------
	.section	.nv.shared._Z35group_norm_nhwc_fwd_one_pass_kernelI11Fp32IOBf16WLi512ELi160ELi640EEv26Group_norm_nhwc_fwd_params,"aw",@nobits
	.sectionflags	@""
	.align	8
.nv.shared._Z35group_norm_nhwc_fwd_one_pass_kernelI11Fp32IOBf16WLi512ELi160ELi640EEv26Group_norm_nhwc_fwd_params:
	.zero		1224


//--------------------- .nv.shared._Z35group_norm_nhwc_fwd_one_pass_kernelI11Fp32IOFp16WLi64ELi160ELi640EEv26Group_norm_nhwc_fwd_params --------------------------
	.section	.nv.shared._Z35group_norm_nhwc_fwd_one_pass_kernelI11Fp32IOFp16WLi64ELi160ELi640EEv26Group_norm_nhwc_fwd_params,"aw",@nobits
	.sectionflags	@""
	.align	8
.nv.shared._Z35group_norm_nhwc_fwd_one_pass_kernelI11Fp32IOFp16WLi64ELi160ELi640EEv26Group_norm_nhwc_fwd_params:
	.zero		1224


//--------------------- .nv.shared._Z35group_norm_nhwc_fwd_one_pass_kernelI11Fp32IOFp16WLi128ELi160ELi640EEv26Group_norm_nhwc_fwd_params --------------------------
	.section	.nv.shared._Z35group_norm_nhwc_fwd_one_pass_kernelI11Fp32IOFp16WLi128ELi160ELi640EEv26Group_norm_nhwc_fwd_params,"aw",@nobits
	.sectionflags	@""
	.align	8
.nv.shared._Z35group_norm_nhwc_fwd_one_pass_kernelI11Fp32IOFp16WLi128ELi160ELi640EEv26Group_norm_nhwc_fwd_params:
	.zero		1224


//--------------------- .nv.shared._Z35group_norm_nhwc_fwd_one_pass_kernelI11Fp32IOFp16WLi256ELi160ELi640EEv26Group_norm_nhwc_fwd_params --------------------------
	.section	.nv.shared._Z35group_norm_nhwc_fwd_one_pass_kernelI11Fp32IOFp16WLi256ELi160ELi640EEv26Group_norm_nhwc_fwd_params,"aw",@nobits
	.sectionflags	@""
	.align	8
.nv.shared._Z35group_norm_nhwc_fwd_one_pass_kernelI11Fp32IOFp16WLi256ELi160ELi640EEv26Group_norm_nhwc_fwd_params:
	.zero		1224


//--------------------- .nv.shared._Z35group_norm_nhwc_fwd_one_pass_kernelI11Fp32IOFp16WLi512ELi160ELi640EEv26Group_norm_nhwc_fwd_params --------------------------
	.section	.nv.shared._Z35group_norm_nhwc_fwd_one_pass_kernelI11Fp32IOFp16WLi512ELi160ELi640EEv26Group_norm_nhwc_fwd_params,"aw",@nobits
	.sectionflags	@""
	.align	8
.nv.shared._Z35group_norm_nhwc_fwd_one_pass_kernelI11Fp32IOFp16WLi512ELi160ELi640EEv26Group_norm_nhwc_fwd_params:
	.zero		1224


//--------------------- .nv.constant0._ZN3cub18CUB_300001_SM_10306detail11EmptyKernelIvEEvv --------------------------
	.section	.nv.constant0._ZN3cub18CUB_300001_SM_10306detail11EmptyKernelIvEEvv,"a",@progbits
	.sectionflags	@""
	.align	4
.nv.constant0._ZN3cub18CUB_300001_SM_10306detail11EmptyKernelIvEEvv:
	.zero		896


//--------------------- .nv.constant0._Z35group_norm_nhwc_bwd_one_pass_kernelI11Bf16IOFp32WLi64ELi160ELi640EEv26Group_norm_nhwc_bwd_params --------------------------
	.section	.nv.constant0._Z35group_norm_nhwc_bwd_one_pass_kernelI11Bf16IOFp32WLi64ELi160ELi640EEv26Group_norm_nhwc_bwd_params,"a",@progbits
	.sectionflags	@""
	.align	4
.nv.constant0._Z35group_norm_nhwc_bwd_one_pass_kernelI11Bf16IOFp32WLi64ELi160ELi640EEv26Group_norm_nhwc_bwd_params:
	.zero		1080


//--------------------- .nv.constant0._Z35group_norm_nhwc_bwd_one_pass_kernelI11Bf16IOFp32WLi128ELi160ELi640EEv26Group_norm_nhwc_bwd_params --------------------------
	.section	.nv.constant0._Z35group_norm_nhwc_bwd_one_pass_kernelI11Bf16IOFp32WLi128ELi160ELi640EEv26Group_norm_nhwc_bwd_params,"a",@progbits
	.sectionflags	@""
	.align	4
.nv.constant0._Z35group_norm_nhwc_bwd_one_pass_kernelI11Bf16IOFp32WLi128ELi160ELi640EEv26Group_norm_nhwc_bwd_params:
	.zero		1080


//--------------------- .nv.constant0._Z35group_norm_nhwc_bwd_one_pass_kernelI11Bf16IOFp32WLi256ELi160ELi640EEv26Group_norm_nhwc_bwd_params --------------------------
	.section	.nv.constant0._Z35group_norm_nhwc_bwd_one_pass_kernelI11Bf16IOFp32WLi256ELi160ELi640EEv26Group_norm_nhwc_bwd_params,"a",@progbits
	.sectionflags	@""
	.align	4
.nv.constant0._Z35group_norm_nhwc_bwd_one_pass_kernelI11Bf16IOFp32WLi256ELi160ELi640EEv26Group_norm_nhwc_bwd_params:
	.zero		1080


//--------------------- .nv.constant0._Z35group_norm_nhwc_bwd_one_pass_kernelI11Bf16IOFp32WLi512ELi160ELi640EEv26Group_norm_nhwc_bwd_params --------------------------
	.section	.nv.constant0._Z35group_norm_nhwc_bwd_one_pass_kernelI11Bf16IOFp32WLi512ELi160ELi640EEv26Group_norm_nhwc_bwd_params,"a",@progbits
	.sectionflags	@""
	.align	4
.nv.constant0._Z35group_norm_nhwc_bwd_one_pass_kernelI11Bf16IOFp32WLi512ELi160ELi640EEv26Group_norm_nhwc_bwd_params:
	.zero		1080


//--------------------- .nv.constant0._Z35group_norm_nhwc_bwd_one_pass_kernelI11Bf16IOBf16WLi64ELi160ELi640EEv26Group_norm_nhwc_bwd_params --------------------------
	.section	.nv.constant0._Z35group_norm_nhwc_bwd_one_pass_kernelI11Bf16IOBf16WLi64ELi160ELi640EEv26Group_norm_nhwc_bwd_params,"a",@progbits
	.sectionflags	@""
	.align	4
.nv.constant0._Z35group_norm_nhwc_bwd_one_pass_kernelI11Bf16IOBf16WLi64ELi160ELi640EEv26Group_norm_nhwc_bwd_params:
	.zero		1080


//--------------------- .nv.constant0._Z35group_norm_nhwc_bwd_one_pass_kernelI11Bf16IOBf16WLi128ELi160ELi640EEv26Group_norm_nhwc_bwd_params --------------------------
	.section	.nv.constant0._Z35group_norm_nhwc_bwd_one_pass_kernelI11Bf16IOBf16WLi128ELi160ELi640EEv26Group_norm_nhwc_bwd_params,"a",@progbits
	.sectionflags	@""
	.align	4
.nv.constant0._Z35group_norm_nhwc_bwd_one_pass_kernelI11Bf16IOBf16WLi128ELi160ELi640EEv26Group_norm_nhwc_bwd_params:
	.zero		1080


//--------------------- .nv.constant0._Z35group_norm_nhwc_bwd_one_pass_kernelI11Bf16IOBf16WLi256ELi160ELi640EEv26Group_norm_nhwc_bwd_params --------------------------
	.section	.nv.constant0._Z35group_norm_nhwc_bwd_one_pass_kernelI11Bf16IOBf16WLi256ELi160ELi640EEv26Group_norm_nhwc_bwd_params,"a",@progbits
	.sectionflags	@""
	.align	4
.nv.constant0._Z35group_norm_nhwc_bwd_one_pass_kernelI11Bf16IOBf16WLi256ELi160ELi640EEv26Group_norm_nhwc_bwd_params:
	.zero		1080


//--------------------- .nv.constant0._Z35group_norm_nhwc_bwd_one_pass_kernelI11Bf16IOBf16WLi512ELi160ELi640EEv26Group_norm_nhwc_bwd_params --------------------------
	.section	.nv.constant0._Z35group_norm_nhwc_bwd_one_pass_kernelI11Bf16IOBf16WLi512ELi160ELi640EEv26Group_norm_nhwc_bwd_params,"a",@progbits
	.sectionflags	@""
	.align	4
.nv.constant0._Z35group_norm_nhwc_bwd_one_pass_kernelI11Bf16IOBf16WLi512ELi160ELi640EEv26Group_norm_nhwc_bwd_params:
	.zero		1080


//--------------------- .nv.constant0._Z35group_norm_nhwc_bwd_one_pass_kernelI11Bf16IOFp16WLi64ELi160ELi640EEv26Group_norm_nhwc_bwd_params --------------------------
	.section	.nv.constant0._Z35group_norm_nhwc_bwd_one_pass_kernelI11Bf16IOFp16WLi64ELi160ELi640EEv26Group_norm_nhwc_bwd_params,"a",@progbits
	.sectionflags	@""
	.align	4
.nv.constant0._Z35group_norm_nhwc_bwd_one_pass_kernelI11Bf16IOFp16WLi64ELi160ELi640EEv26Group_norm_nhwc_bwd_params:
	.zero		1080


//--------------------- .nv.constant0._Z35group_norm_nhwc_bwd_one_pass_kernelI11Bf16IOFp16WLi128ELi160ELi640EEv26Group_norm_nhwc_bwd_params --------------------------
	.section	.nv.constant0._Z35group_norm_nhwc_bwd_one_pass_kernelI11Bf16IOFp16WLi128ELi160ELi640EEv26Group_norm_nhwc_bwd_params,"a",@progbits
	.sectionflags	@""
	.align	4
.nv.constant0._Z35group_norm_nhwc_bwd_one_pass_kernelI11Bf16IOFp16WLi128ELi160ELi640EEv26Group_norm_nhwc_bwd_params:
	.zero		1080


//--------------------- .nv.constant0._Z35group_norm_nhwc_bwd_one_pass_kernelI11Bf16IOFp16WLi256ELi160ELi640EEv26Group_norm_nhwc_bwd_params --------------------------
	.section	.nv.constant0._Z35group_norm_nhwc_bwd_one_pass_kernelI11Bf16IOFp16WLi256ELi160ELi640EEv26Group_norm_nhwc_bwd_params,"a",@progbits
	.sectionflags	@""
	.align	4
.nv.constant0._Z35group_norm_nhwc_bwd_one_pass_kernelI11Bf16IOFp16WLi256ELi160ELi640EEv26Group_norm_nhwc_bwd_params:
	.zero		1080


//--------------------- .nv.constant0._Z35group_norm_nhwc_bwd_one_pass_kernelI11Bf16IOFp16WLi512ELi160ELi640EEv26Group_norm_nhwc_bwd_params --------------------------
	.section	.nv.constant0._Z35group_norm_nhwc_bwd_one_pass_kernelI11Bf16IOFp16WLi512ELi160ELi640EEv26Group_norm_nhwc_bwd_params,"a",@progbits
	.sectionflags	@""
	.align	4
.nv.constant0._Z35group_norm_nhwc_bwd_one_pass_kernelI11Bf16IOFp16WLi512ELi160ELi640EEv26Group_norm_nhwc_bwd_params:
	.zero		1080


//--------------------- .nv.constant0._Z35group_norm_nhwc_bwd_one_pass_kernelI11Fp16IOFp32WLi64ELi160ELi640EEv26Group_norm_nhwc_bwd_params --------------------------
	.section	.nv.constant0._Z35group_norm_nhwc_bwd_one_pass_kernelI11Fp16IOFp32WLi64ELi160ELi640EEv26Group_norm_nhwc_bwd_params,"a",@progbits
	.sectionflags	@""
	.align	4
.nv.constant0._Z35group_norm_nhwc_bwd_one_pass_kernelI11Fp16IOFp32WLi64ELi160ELi640EEv26Group_norm_nhwc_bwd_params:
	.zero		1080


//--------------------- .nv.constant0._Z35group_norm_nhwc_bwd_one_pass_kernelI11Fp16IOFp32WLi128ELi160ELi640EEv26Group_norm_nhwc_bwd_params --------------------------
	.section	.nv.constant0._Z35group_norm_nhwc_bwd_one_pass_kernelI11Fp16IOFp32WLi128ELi160ELi640EEv26Group_norm_nhwc_bwd_params,"a",@progbits
	.sectionflags	@""
	.align	4
.nv.constant0._Z35group_norm_nhwc_bwd_one_pass_kernelI11Fp16IOFp32WLi128ELi160ELi640EEv26Group_norm_nhwc_bwd_params:
	.zero		1080


//--------------------- .nv.constant0._Z35group_norm_nhwc_bwd_one_pass_kernelI11Fp16IOFp32WLi256ELi160ELi640EEv26Group_norm_nhwc_bwd_params --------------------------
	.section	.nv.constant0._Z35group_norm_nhwc_bwd_one_pass_kernelI11Fp16IOFp32WLi256ELi160ELi640EEv26Group_norm_nhwc_bwd_params,"a",@progbits
	.sectionflags	@""
	.align	4
.nv.constant0._Z35group_norm_nhwc_bwd_one_pass_kernelI11Fp16IOFp32WLi256ELi160ELi640EEv26Group_norm_nhwc_bwd_params:
	.zero		1080


//--------------------- .nv.constant0._Z35group_norm_nhwc_bwd_one_pass_kernelI11Fp16IOFp32WLi512ELi160ELi640EEv26Group_norm_nhwc_bwd_params --------------------------
	.section	.nv.constant0._Z35group_norm_nhwc_bwd_one_pass_kernelI11Fp16IOFp32WLi512ELi160ELi640EEv26Group_norm_nhwc_bwd_params,"a",@progbits
	.sectionflags	@""
	.align	4
.nv.constant0._Z35group_norm_nhwc_bwd_one_pass_kernelI11Fp16IOFp32WLi512ELi160ELi640EEv26Group_norm_nhwc_bwd_params:
	.zero		1080


//--------------------- .nv.constant0._Z35group_norm_nhwc_bwd_one_pass_kernelI11Fp16IOBf16WLi64ELi160ELi640EEv26Group_norm_nhwc_bwd_params --------------------------
	.section	.nv.constant0._Z35group_norm_nhwc_bwd_one_pass_kernelI11Fp16IOBf16WLi64ELi160ELi640EEv26Group_norm_nhwc_bwd_params,"a",@progbits
	.sectionflags	@""
	.align	4
.nv.constant0._Z35group_norm_nhwc_bwd_one_pass_kernelI11Fp16IOBf16WLi64ELi160ELi640EEv26Group_norm_nhwc_bwd_params:
	.zero		1080


//--------------------- .nv.constant0._Z35group_norm_nhwc_bwd_one_pass_kernelI11Fp16IOBf16WLi128ELi160ELi640EEv26Group_norm_nhwc_bwd_params --------------------------
	.section	.nv.constant0._Z35group_norm_nhwc_bwd_one_pass_kernelI11Fp16IOBf16WLi128ELi160ELi640EEv26Group_norm_nhwc_bwd_params,"a",@progbits
	.sectionflags	@""
	.align	4
.nv.constant0._Z35group_norm_nhwc_bwd_one_pass_kernelI11Fp16IOBf16WLi128ELi160ELi640EEv26Group_norm_nhwc_bwd_params:
	.zero		1080


//--------------------- .nv.constant0._Z35group_norm_nhwc_bwd_one_pass_kernelI11Fp16IOBf16WLi256ELi160ELi640EEv26Group_norm_nhwc_bwd_params --------------------------
	.section	.nv.constant0._Z35group_norm_nhwc_bwd_one_pass_kernelI11Fp16IOBf16WLi256ELi160ELi640EEv26Group_norm_nhwc_bwd_params,"a",@progbits
	.sectionflags	@""
	.align	4
.nv.constant0._Z35group_norm_nhwc_bwd_one_pass_kernelI11Fp16IOBf16WLi256ELi160ELi640EEv26Group_norm_nhwc_bwd_params:
	.zero		1080


//--------------------- .nv.constant0._Z35group_norm_nhwc_bwd_one_pass_kernelI11Fp16IOBf16WLi512ELi160ELi640EEv26Group_norm_nhwc_bwd_params --------------------------
	.section	.nv.constant0._Z35group_norm_nhwc_bwd_one_pass_kernelI11Fp16IOBf16WLi512ELi160ELi640EEv26Group_norm_nhwc_bwd_params,"a",@progbits
	.sectionflags	@""
	.align	4
.nv.constant0._Z35group_norm_nhwc_bwd_one_pass_kernelI11Fp16IOBf16WLi512ELi160ELi640EEv26Group_norm_nhwc_bwd_params:
	.zero		1080


//--------------------- .nv.constant0._Z35group_norm_nhwc_bwd_one_pass_kernelI11Fp16IOFp16WLi64ELi160ELi640EEv26Group_norm_nhwc_bwd_params --------------------------
	.section	.nv.constant0._Z35group_norm_nhwc_bwd_one_pass_kernelI11Fp16IOFp16WLi64ELi160ELi640EEv26Group_norm_nhwc_bwd_params,"a",@progbits
	.sectionflags	@""
	.align	4
.nv.constant0._Z35group_norm_nhwc_bwd_one_pass_kernelI11Fp16IOFp16WLi64ELi160ELi640EEv26Group_norm_nhwc_bwd_params:
	.zero		1080


//--------------------- .nv.constant0._Z35group_norm_nhwc_bwd_one_pass_kernelI11Fp16IOFp16WLi128ELi160ELi640EEv26Group_norm_nhwc_bwd_params --------------------------
	.section	.nv.constant0._Z35group_norm_nhwc_bwd_one_pass_kernelI11Fp16IOFp16WLi128ELi160ELi640EEv26Group_norm_nhwc_bwd_params,"a",@progbits
	.sectionflags	@""
	.align	4
.nv.constant0._Z35group_norm_nhwc_bwd_one_pass_kernelI11Fp16IOFp16WLi128ELi160ELi640EEv26Group_norm_nhwc_bwd_params:
	.zero		1080


//--------------------- .nv.constant0._Z35group_norm_nhwc_bwd_one_pass_kernelI11Fp16IOFp16WLi256ELi160ELi640EEv26Group_norm_nhwc_bwd_params --------------------------
	.section	.nv.constant0._Z35group_norm_nhwc_bwd_one_pass_kernelI11Fp16IOFp16WLi256ELi160ELi640EEv26Group_norm_nhwc_bwd_params,"a",@progbits
	.sectionflags	@""
	.align	4
.nv.constant0._Z35group_norm_nhwc_bwd_one_pass_kernelI11Fp16IOFp16WLi256ELi160ELi640EEv26Group_norm_nhwc_bwd_params:
	.zero		1080


//--------------------- .nv.constant0._Z35group_norm_nhwc_bwd_one_pass_kernelI11Fp16IOFp16WLi512ELi160ELi640EEv26Group_norm_nhwc_bwd_params --------------------------
	.section	.nv.constant0._Z35group_norm_nhwc_bwd_one_pass_kernelI11Fp16IOFp16WLi512ELi160ELi640EEv26Group_norm_nhwc_bwd_params,"a",@progbits
	.sectionflags	@""
	.align	4
.nv.constant0._Z35group_norm_nhwc_bwd_one_pass_kernelI11Fp16IOFp16WLi512ELi160ELi640EEv26Group_norm_nhwc_bwd_params:
	.zero		1080


//--------------------- .nv.constant0._Z35group_norm_nhwc_bwd_one_pass_kernelI11Fp32IOFp32WLi64ELi160ELi640EEv26Group_norm_nhwc_bwd_params --------------------------
	.section	.nv.constant0._Z35group_norm_nhwc_bwd_one_pass_kernelI11Fp32IOFp32WLi64ELi160ELi640EEv26Group_norm_nhwc_bwd_params,"a",@progbits
	.sectionflags	@""
	.align	4
.nv.constant0._Z35group_norm_nhwc_bwd_one_pass_kernelI11Fp32IOFp32WLi64ELi160ELi640EEv26Group_norm_nhwc_bwd_params:
	.zero		1080


//--------------------- .nv.constant0._Z35group_norm_nhwc_bwd_one_pass_kernelI11Fp32IOFp32WLi128ELi160ELi640EEv26Group_norm_nhwc_bwd_params --------------------------
	.section	.nv.constant0._Z35group_norm_nhwc_bwd_one_pass_kernelI11Fp32IOFp32WLi128ELi160ELi640EEv26Group_norm_nhwc_bwd_params,"a",@progbits
	.sectionflags	@""
	.align	4
.nv.constant0._Z35group_norm_nhwc_bwd_one_pass_kernelI11Fp32IOFp32WLi128ELi160ELi640EEv26Group_norm_nhwc_bwd_params:
	.zero		1080


//--------------------- .nv.constant0._Z35group_norm_nhwc_bwd_one_pass_kernelI11Fp32IOFp32WLi256ELi160ELi640EEv26Group_norm_nhwc_bwd_params --------------------------
	.section	.nv.constant0._Z35group_norm_nhwc_bwd_one_pass_kernelI11Fp32IOFp32WLi256ELi160ELi640EEv26Group_norm_nhwc_bwd_params,"a",@progbits
	.sectionflags	@""
	.align	4
.nv.constant0._Z35group_norm_nhwc_bwd_one_pass_kernelI11Fp32IOFp32WLi256ELi160ELi640EEv26Group_norm_nhwc_bwd_params:
	.zero		1080


//--------------------- .nv.constant0._Z35group_norm_nhwc_bwd_one_pass_kernelI11Fp32IOFp32WLi512ELi160ELi640EEv26Group_norm_nhwc_bwd_params --------------------------
	.section	.nv.constant0._Z35group_norm_nhwc_bwd_one_pass_kernelI11Fp32IOFp32WLi512ELi160ELi640EEv26Group_norm_nhwc_bwd_params,"a",@progbits
	.sectionflags	@""
	.align	4
.nv.constant0._Z35group_norm_nhwc_bwd_one_pass_kernelI11Fp32IOFp32WLi512ELi160ELi640EEv26Group_norm_nhwc_bwd_params:
	.zero		1080


//--------------------- .nv.constant0._Z35group_norm_nhwc_bwd_one_pass_kernelI11Fp32IOBf16WLi64ELi160ELi640EEv26Group_norm_nhwc_bwd_params --------------------------
	.section	.nv.constant0._Z35group_norm_nhwc_bwd_one_pass_kernelI11Fp32IOBf16WLi64ELi160ELi640EEv26Group_norm_nhwc_bwd_params,"a",@progbits
	.sectionflags	@""
	.align	4
.nv.constant0._Z35group_norm_nhwc_bwd_one_pass_kernelI11Fp32IOBf16WLi64ELi160ELi640EEv26Group_norm_nhwc_bwd_params:
	.zero		1080


//--------------------- .nv.constant0._Z35group_norm_nhwc_bwd_one_pass_kernelI11Fp32IOBf16WLi128ELi160ELi640EEv26Group_norm_nhwc_bwd_params --------------------------
	.section	.nv.constant0._Z35group_norm_nhwc_bwd_one_pass_kernelI11Fp32IOBf16WLi128ELi160ELi640EEv26Group_norm_nhwc_bwd_params,"a",@progbits
	.sectionflags	@""
	.align	4
.nv.constant0._Z35group_norm_nhwc_bwd_one_pass_kernelI11Fp32IOBf16WLi128ELi160ELi640EEv26Group_norm_nhwc_bwd_params:
	.zero		1080


//--------------------- .nv.constant0._Z35group_norm_nhwc_bwd_one_pass_kernelI11Fp32IOBf16WLi256ELi160ELi640EEv26Group_norm_nhwc_bwd_params --------------------------
	.section	.nv.constant0._Z35group_norm_nhwc_bwd_one_pass_kernelI11Fp32IOBf16WLi256ELi160ELi640EEv26Group_norm_nhwc_bwd_params,"a",@progbits
	.sectionflags	@""
	.align	4
.nv.constant0._Z35group_norm_nhwc_bwd_one_pass_kernelI11Fp32IOBf16WLi256ELi160ELi640EEv26Group_norm_nhwc_bwd_params:
	.zero		1080


//--------------------- .nv.constant0._Z35group_norm_nhwc_bwd_one_pass_kernelI11Fp32IOBf16WLi512ELi160ELi640EEv26Group_norm_nhwc_bwd_params --------------------------
	.section	.nv.constant0._Z35group_norm_nhwc_bwd_one_pass_kernelI11Fp32IOBf16WLi512ELi160ELi640EEv26Group_norm_nhwc_bwd_params,"a",@progbits
	.sectionflags	@""
	.align	4
.nv.constant0._Z35group_norm_nhwc_bwd_one_pass_kernelI11Fp32IOBf16WLi512ELi160ELi640EEv26Group_norm_nhwc_bwd_params:
	.zero		1080


//--------------------- .nv.constant0._Z35group_norm_nhwc_bwd_one_pass_kernelI11Fp32IOFp16WLi64ELi160ELi640EEv26Group_norm_nhwc_bwd_params --------------------------
	.section	.nv.constant0._Z35group_norm_nhwc_bwd_one_pass_kernelI11Fp32IOFp16WLi64ELi160ELi640EEv26Group_norm_nhwc_bwd_params,"a",@progbits
	.sectionflags	@""
	.align	4
.nv.constant0._Z35group_norm_nhwc_bwd_one_pass_kernelI11Fp32IOFp16WLi64ELi160ELi640EEv26Group_norm_nhwc_bwd_params:
	.zero		1080


//--------------------- .nv.constant0._Z35group_norm_nhwc_bwd_one_pass_kernelI11Fp32IOFp16WLi128ELi160ELi640EEv26Group_norm_nhwc_bwd_params --------------------------
	.section	.nv.constant0._Z35group_norm_nhwc_bwd_one_pass_kernelI11Fp32IOFp16WLi128ELi160ELi640EEv26Group_norm_nhwc_bwd_params,"a",@progbits
	.sectionflags	@""
	.align	4
.nv.constant0._Z35group_norm_nhwc_bwd_one_pass_kernelI11Fp32IOFp16WLi128ELi160ELi640EEv26Group_norm_nhwc_bwd_params:
	.zero		1080


//--------------------- .nv.constant0._Z35group_norm_nhwc_bwd_one_pass_kernelI11Fp32IOFp16WLi256ELi160ELi640EEv26Group_norm_nhwc_bwd_params --------------------------
	.section	.nv.constant0._Z35group_norm_nhwc_bwd_one_pass_kernelI11Fp32IOFp16WLi256ELi160ELi640EEv26Group_norm_nhwc_bwd_params,"a",@progbits
	.sectionflags	@""
	.align	4
.nv.constant0._Z35group_norm_nhwc_bwd_one_pass_kernelI11Fp32IOFp16WLi256ELi160ELi640EEv26Group_norm_nhwc_bwd_params:
	.zero		1080


//--------------------- .nv.constant0._Z35group_norm_nhwc_bwd_one_pass_kernelI11Fp32IOFp16WLi512ELi160ELi640EEv26Group_norm_nhwc_bwd_params --------------------------
	.section	.nv.constant0._Z35group_norm_nhwc_bwd_one_pass_kernelI11Fp32IOFp16WLi512ELi160ELi640EEv26Group_norm_nhwc_bwd_params,"a",@progbits
	.sectionflags	@""
	.align	4
.nv.constant0._Z35group_norm_nhwc_bwd_one_pass_kernelI11Fp32IOFp16WLi512ELi160ELi640EEv26Group_norm_nhwc_bwd_params:
	.zero		1080


//--------------------- .nv.constant0._Z35group_norm_nhwc_fwd_one_pass_kernelI11Bf16IOFp32WLi64ELi160ELi640EEv26Group_norm_nhwc_fwd_params --------------------------
	.section	.nv.constant0._Z35group_norm_nhwc_fwd_one_pass_kernelI11Bf16IOFp32WLi64ELi160ELi640EEv26Group_norm_nhwc_fwd_params,"a",@progbits
	.sectionflags	@""
	.align	4
.nv.constant0._Z35group_norm_nhwc_fwd_one_pass_kernelI11Bf16IOFp32WLi64ELi160ELi640EEv26Group_norm_nhwc_fwd_params:
	.zero		1056


//--------------------- .nv.constant0._Z35group_norm_nhwc_fwd_one_pass_kernelI11Bf16IOFp32WLi128ELi160ELi640EEv26Group_norm_nhwc_fwd_params --------------------------
	.section	.nv.constant0._Z35group_norm_nhwc_fwd_one_pass_kernelI11Bf16IOFp32WLi128ELi160ELi640EEv26Group_norm_nhwc_fwd_params,"a",@progbits
	.sectionflags	@""
	.align	4
.nv.constant0._Z35group_norm_nhwc_fwd_one_pass_kernelI11Bf16IOFp32WLi128ELi160ELi640EEv26Group_norm_nhwc_fwd_params:
	.zero		1056


//--------------------- .nv.constant0._Z35group_norm_nhwc_fwd_one_pass_kernelI11Bf16IOFp32WLi256ELi160ELi640EEv26Group_norm_nhwc_fwd_params --------------------------
	.section	.nv.constant0._Z35group_norm_nhwc_fwd_one_pass_kernelI11Bf16IOFp32WLi256ELi160ELi640EEv26Group_norm_nhwc_fwd_params,"a",@progbits
	.sectionflags	@""
	.align	4
.nv.constant0._Z35group_norm_nhwc_fwd_one_pass_kernelI11Bf16IOFp32WLi256ELi160ELi640EEv26Group_norm_nhwc_fwd_params:
	.zero		1056


//--------------------- .nv.constant0._Z35group_norm_nhwc_fwd_one_pass_kernelI11Bf16IOFp32WLi512ELi160ELi640EEv26Group_norm_nhwc_fwd_params --------------------------
	.section	.nv.constant0._Z35group_norm_nhwc_fwd_one_pass_kernelI11Bf16IOFp32WLi512ELi160ELi640EEv26Group_norm_nhwc_fwd_params,"a",@progbits
	.sectionflags	@""
	.align	4
.nv.constant0._Z35group_norm_nhwc_fwd_one_pass_kernelI11Bf16IOFp32WLi512ELi160ELi640EEv26Group_norm_nhwc_fwd_params:
	.zero		1056


//--------------------- .nv.constant0._Z35group_norm_nhwc_fwd_one_pass_kernelI11Bf16IOBf16WLi64ELi160ELi640EEv26Group_norm_nhwc_fwd_params --------------------------
	.section	.nv.constant0._Z35group_norm_nhwc_fwd_one_pass_kernelI11Bf16IOBf16WLi64ELi160ELi640EEv26Group_norm_nhwc_fwd_params,"a",@progbits
	.sectionflags	@""
	.align	4
.nv.constant0._Z35group_norm_nhwc_fwd_one_pass_kernelI11Bf16IOBf16WLi64ELi160ELi640EEv26Group_norm_nhwc_fwd_params:
	.zero		1056


//--------------------- .nv.constant0._Z35group_norm_nhwc_fwd_one_pass_kernelI11Bf16IOBf16WLi128ELi160ELi640EEv26Group_norm_nhwc_fwd_params --------------------------
	.section	.nv.constant0._Z35group_norm_nhwc_fwd_one_pass_kernelI11Bf16IOBf16WLi128ELi160ELi640EEv26Group_norm_nhwc_fwd_params,"a",@progbits
	.sectionflags	@""
	.align	4
.nv.constant0._Z35group_norm_nhwc_fwd_one_pass_kernelI11Bf16IOBf16WLi128ELi160ELi640EEv26Group_norm_nhwc_fwd_params:
	.zero		1056


//--------------------- .nv.constant0._Z35group_norm_nhwc_fwd_one_pass_kernelI11Bf16IOBf16WLi256ELi160ELi640EEv26Group_norm_nhwc_fwd_params --------------------------
	.section	.nv.constant0._Z35group_norm_nhwc_fwd_one_pass_kernelI11Bf16IOBf16WLi256ELi160ELi640EEv26Group_norm_nhwc_fwd_params,"a",@progbits
	.sectionflags	@""
	.align	4
.nv.constant0._Z35group_norm_nhwc_fwd_one_pass_kernelI11Bf16IOBf16WLi256ELi160ELi640EEv26Group_norm_nhwc_fwd_params:
	.zero		1056


//--------------------- .nv.constant0._Z35group_norm_nhwc_fwd_one_pass_kernelI11Bf16IOBf16WLi512ELi160ELi640EEv26Group_norm_nhwc_fwd_params --------------------------
	.section	.nv.constant0._Z35group_norm_nhwc_fwd_one_pass_kernelI11Bf16IOBf16WLi512ELi160ELi640EEv26Group_norm_nhwc_fwd_params,"a",@progbits
	.sectionflags	@""
	.align	4
.nv.constant0._Z35group_norm_nhwc_fwd_one_pass_kernelI11Bf16IOBf16WLi512ELi160ELi640EEv26Group_norm_nhwc_fwd_params:
	.zero		1056


//--------------------- .nv.constant0._Z35group_norm_nhwc_fwd_one_pass_kernelI11Bf16IOFp16WLi64ELi160ELi640EEv26Group_norm_nhwc_fwd_params --------------------------
	.section	.nv.constant0._Z35group_norm_nhwc_fwd_one_pass_kernelI11Bf16IOFp16WLi64ELi160ELi640EEv26Group_norm_nhwc_fwd_params,"a",@progbits
	.sectionflags	@""
	.align	4
.nv.constant0._Z35group_norm_nhwc_fwd_one_pass_kernelI11Bf16IOFp16WLi64ELi160ELi640EEv26Group_norm_nhwc_fwd_params:
	.zero		1056


//--------------------- .nv.constant0._Z35group_norm_nhwc_fwd_one_pass_kernelI11Bf16IOFp16WLi128ELi160ELi640EEv26Group_norm_nhwc_fwd_params --------------------------
	.section	.nv.constant0._Z35group_norm_nhwc_fwd_one_pass_kernelI11Bf16IOFp16WLi128ELi160ELi640EEv26Group_norm_nhwc_fwd_params,"a",@progbits
	.sectionflags	@""
	.align	4
.nv.constant0._Z35group_norm_nhwc_fwd_one_pass_kernelI11Bf16IOFp16WLi128ELi160ELi640EEv26Group_norm_nhwc_fwd_params:
	.zero		1056


//--------------------- .nv.constant0._Z35group_norm_nhwc_fwd_one_pass_kernelI11Bf16IOFp16WLi256ELi160ELi640EEv26Group_norm_nhwc_fwd_params --------------------------
	.section	.nv.constant0._Z35group_norm_nhwc_fwd_one_pass_kernelI11Bf16IOFp16WLi256ELi160ELi640EEv26Group_norm_nhwc_fwd_params,"a",@progbits
	.sectionflags	@""
	.align	4
.nv.constant0._Z35group_norm_nhwc_fwd_one_pass_kernelI11Bf16IOFp16WLi256ELi160ELi640EEv26Group_norm_nhwc_fwd_params:
	.zero		1056


//--------------------- .nv.constant0._Z35group_norm_nhwc_fwd_one_pass_kernelI11Bf16IOFp16WLi512ELi160ELi640EEv26Group_norm_nhwc_fwd_params --------------------------
	.section	.nv.constant0._Z35group_norm_nhwc_fwd_one_pass_kernelI11Bf16IOFp16WLi512ELi160ELi640EEv26Group_norm_nhwc_fwd_params,"a",@progbits
	.sectionflags	@""
	.align	4
.nv.constant0._Z35group_norm_nhwc_fwd_one_pass_kernelI11Bf16IOFp16WLi512ELi160ELi640EEv26Group_norm_nhwc_fwd_params:
	.zero		1056


//--------------------- .nv.constant0._Z35group_norm_nhwc_fwd_one_pass_kernelI11Fp16IOFp32WLi64ELi160ELi640EEv26Group_norm_nhwc_fwd_params --------------------------
	.section	.nv.constant0._Z35group_norm_nhwc_fwd_one_pass_kernelI11Fp16IOFp32WLi64ELi160ELi640EEv26Group_norm_nhwc_fwd_params,"a",@progbits
	.sectionflags	@""
	.align	4
.nv.constant0._Z35group_norm_nhwc_fwd_one_pass_kernelI11Fp16IOFp32WLi64ELi160ELi640EEv26Group_norm_nhwc_fwd_params:
	.zero		1056


//--------------------- .nv.constant0._Z35group_norm_nhwc_fwd_one_pass_kernelI11Fp16IOFp32WLi128ELi160ELi640EEv26Group_norm_nhwc_fwd_params --------------------------
	.section	.nv.constant0._Z35group_norm_nhwc_fwd_one_pass_kernelI11Fp16IOFp32WLi128ELi160ELi640EEv26Group_norm_nhwc_fwd_params,"a",@progbits
	.sectionflags	@""
	.align	4
.nv.constant0._Z35group_norm_nhwc_fwd_one_pass_kernelI11Fp16IOFp32WLi128ELi160ELi640EEv26Group_norm_nhwc_fwd_params:
	.zero		1056


//--------------------- .nv.constant0._Z35group_norm_nhwc_fwd_one_pass_kernelI11Fp16IOFp32WLi256ELi160ELi640EEv26Group_norm_nhwc_fwd_params --------------------------
	.section	.nv.constant0._Z35group_norm_nhwc_fwd_one_pass_kernelI11Fp16IOFp32WLi256ELi160ELi640EEv26Group_norm_nhwc_fwd_params,"a",@progbits
	.sectionflags	@""
	.align	4
.nv.constant0._Z35group_norm_nhwc_fwd_one_pass_kernelI11Fp16IOFp32WLi256ELi160ELi640EEv26Group_norm_nhwc_fwd_params:
	.zero		1056


//--------------------- .nv.constant0._Z35group_norm_nhwc_fwd_one_pass_kernelI11Fp16IOFp32WLi512ELi160ELi640EEv26Group_norm_nhwc_fwd_params --------------------------
	.section	.nv.constant0._Z35group_norm_nhwc_fwd_one_pass_kernelI11Fp16IOFp32WLi512ELi160ELi640EEv26Group_norm_nhwc_fwd_params,"a",@progbits
	.sectionflags	@""
	.align	4
.nv.constant0._Z35group_norm_nhwc_fwd_one_pass_kernelI11Fp16IOFp32WLi512ELi160ELi640EEv26Group_norm_nhwc_fwd_params:
	.zero		1056


//--------------------- .nv.constant0._Z35group_norm_nhwc_fwd_one_pass_kernelI11Fp16IOBf16WLi64ELi160ELi640EEv26Group_norm_nhwc_fwd_params --------------------------
	.section	.nv.constant0._Z35group_norm_nhwc_fwd_one_pass_kernelI11Fp16IOBf16WLi64ELi160ELi640EEv26Group_norm_nhwc_fwd_params,"a",@progbits
	.sectionflags	@""
	.align	4
.nv.constant0._Z35group_norm_nhwc_fwd_one_pass_kernelI11Fp16IOBf16WLi64ELi160ELi640EEv26Group_norm_nhwc_fwd_params:
	.zero		1056


//--------------------- .nv.constant0._Z35group_norm_nhwc_fwd_one_pass_kernelI11Fp16IOBf16WLi128ELi160ELi640EEv26Group_norm_nhwc_fwd_params --------------------------
	.section	.nv.constant0._Z35group_norm_nhwc_fwd_one_pass_kernelI11Fp16IOBf16WLi128ELi160ELi640EEv26Group_norm_nhwc_fwd_params,"a",@progbits
	.sectionflags	@""
	.align	4
.nv.constant0._Z35group_norm_nhwc_fwd_one_pass_kernelI11Fp16IOBf16WLi128ELi160ELi640EEv26Group_norm_nhwc_fwd_params:
	.zero		1056


//--------------------- .nv.constant0._Z35group_norm_nhwc_fwd_one_pass_kernelI11Fp16IOBf16WLi256ELi160ELi640EEv26Group_norm_nhwc_fwd_params --------------------------
	.section	.nv.constant0._Z35group_norm_nhwc_fwd_one_pass_kernelI11Fp16IOBf16WLi256ELi160ELi640EEv26Group_norm_nhwc_fwd_params,"a",@progbits
	.sectionflags	@""
	.align	4
.nv.constant0._Z35group_norm_nhwc_fwd_one_pass_kernelI11Fp16IOBf16WLi256ELi160ELi640EEv26Group_norm_nhwc_fwd_params:
	.zero		1056


//--------------------- .nv.constant0._Z35group_norm_nhwc_fwd_one_pass_kernelI11Fp16IOBf16WLi512ELi160ELi640EEv26Group_norm_nhwc_fwd_params --------------------------
	.section	.nv.constant0._Z35group_norm_nhwc_fwd_one_pass_kernelI11Fp16IOBf16WLi512ELi160ELi640EEv26Group_norm_nhwc_fwd_params,"a",@progbits
	.sectionflags	@""
	.align	4
.nv.constant0._Z35group_norm_nhwc_fwd_one_pass_kernelI11Fp16IOBf16WLi512ELi160ELi640EEv26Group_norm_nhwc_fwd_params:
	.zero		1056


//--------------------- .nv.constant0._Z35group_norm_nhwc_fwd_one_pass_kernelI11Fp16IOFp16WLi64ELi160ELi640EEv26Group_norm_nhwc_fwd_params --------------------------
	.section	.nv.constant0._Z35group_norm_nhwc_fwd_one_pass_kernelI11Fp16IOFp16WLi64ELi160ELi640EEv26Group_norm_nhwc_fwd_params,"a",@progbits
	.sectionflags	@""
	.align	4
.nv.constant0._Z35group_norm_nhwc_fwd_one_pass_kernelI11Fp16IOFp16WLi64ELi160ELi640EEv26Group_norm_nhwc_fwd_params:
	.zero		1056


//--------------------- .nv.constant0._Z35group_norm_nhwc_fwd_one_pass_kernelI11Fp16IOFp16WLi128ELi160ELi640EEv26Group_norm_nhwc_fwd_params --------------------------
	.section	.nv.constant0._Z35group_norm_nhwc_fwd_one_pass_kernelI11Fp16IOFp16WLi128ELi160ELi640EEv26Group_norm_nhwc_fwd_params,"a",@progbits
	.sectionflags	@""
	.align	4
.nv.constant0._Z35group_norm_nhwc_fwd_one_pass_kernelI11Fp16IOFp16WLi128ELi160ELi640EEv26Group_norm_nhwc_fwd_params:
	.zero		1056


//--------------------- .nv.constant0._Z35group_norm_nhwc_fwd_one_pass_kernelI11Fp16IOFp16WLi256ELi160ELi640EEv26Group_norm_nhwc_fwd_params --------------------------
	.section	.nv.constant0._Z35group_norm_nhwc_fwd_one_pass_kernelI11Fp16IOFp16WLi256ELi160ELi640EEv26Group_norm_nhwc_fwd_params,"a",@progbits
	.sectionflags	@""
	.align	4
.nv.constant0._Z35group_norm_nhwc_fwd_one_pass_kernelI11Fp16IOFp16WLi256ELi160ELi640EEv26Group_norm_nhwc_fwd_params:
	.zero		1056


//--------------------- .nv.constant0._Z35group_norm_nhwc_fwd_one_pass_kernelI11Fp16IOFp16WLi512ELi160ELi640EEv26Group_norm_nhwc_fwd_params --------------------------
	.section	.nv.constant0._Z35group_norm_nhwc_fwd_one_pass_kernelI11Fp16IOFp16WLi512ELi160ELi640EEv26Group_norm_nhwc_fwd_params,"a",@progbits
	.sectionflags	@""
	.align	4
.nv.constant0._Z35group_norm_nhwc_fwd_one_pass_kernelI11Fp16IOFp16WLi512ELi160ELi640EEv26Group_norm_nhwc_fwd_params:
	.zero		1056


//--------------------- .nv.constant0._Z35group_norm_nhwc_fwd_one_pass_kernelI11Fp32IOFp32WLi64ELi160ELi640EEv26Group_norm_nhwc_fwd_params --------------------------
	.section	.nv.constant0._Z35group_norm_nhwc_fwd_one_pass_kernelI11Fp32IOFp32WLi64ELi160ELi640EEv26Group_norm_nhwc_fwd_params,"a",@progbits
	.sectionflags	@""
	.align	4
.nv.constant0._Z35group_norm_nhwc_fwd_one_pass_kernelI11Fp32IOFp32WLi64ELi160ELi640EEv26Group_norm_nhwc_fwd_params:
	.zero		1056


//--------------------- .nv.constant0._Z35group_norm_nhwc_fwd_one_pass_kernelI11Fp32IOFp32WLi128ELi160ELi640EEv26Group_norm_nhwc_fwd_params --------------------------
	.section	.nv.constant0._Z35group_norm_nhwc_fwd_one_pass_kernelI11Fp32IOFp32WLi128ELi160ELi640EEv26Group_norm_nhwc_fwd_params,"a",@progbits
	.sectionflags	@""
	.align	4
.nv.constant0._Z35group_norm_nhwc_fwd_one_pass_kernelI11Fp32IOFp32WLi128ELi160ELi640EEv26Group_norm_nhwc_fwd_params:
	.zero		1056


//--------------------- .nv.constant0._Z35group_norm_nhwc_fwd_one_pass_kernelI11Fp32IOFp32WLi256ELi160ELi640EEv26Group_norm_nhwc_fwd_params --------------------------
	.section	.nv.constant0._Z35group_norm_nhwc_fwd_one_pass_kernelI11Fp32IOFp32WLi256ELi160ELi640EEv26Group_norm_nhwc_fwd_params,"a",@progbits
	.sectionflags	@""
	.align	4
.nv.constant0._Z35group_norm_nhwc_fwd_one_pass_kernelI11Fp32IOFp32WLi256ELi160ELi640EEv26Group_norm_nhwc_fwd_params:
	.zero		1056


//--------------------- .nv.constant0._Z35group_norm_nhwc_fwd_one_pass_kernelI11Fp32IOFp32WLi512ELi160ELi640EEv26Group_norm_nhwc_fwd_params --------------------------
	.section	.nv.constant0._Z35group_norm_nhwc_fwd_one_pass_kernelI11Fp32IOFp32WLi512ELi160ELi640EEv26Group_norm_nhwc_fwd_params,"a",@progbits
	.sectionflags	@""
	.align	4
.nv.constant0._Z35group_norm_nhwc_fwd_one_pass_kernelI11Fp32IOFp32WLi512ELi160ELi640EEv26Group_norm_nhwc_fwd_params:
	.zero		1056


//--------------------- .nv.constant0._Z35group_norm_nhwc_fwd_one_pass_kernelI11Fp32IOBf16WLi64ELi160ELi640EEv26Group_norm_nhwc_fwd_params --------------------------
	.section	.nv.constant0._Z35group_norm_nhwc_fwd_one_pass_kernelI11Fp32IOBf16WLi64ELi160ELi640EEv26Group_norm_nhwc_fwd_params,"a",@progbits
	.sectionflags	@""
	.align	4
.nv.constant0._Z35group_norm_nhwc_fwd_one_pass_kernelI11Fp32IOBf16WLi64ELi160ELi640EEv26Group_norm_nhwc_fwd_params:
	.zero		1056


//--------------------- .nv.constant0._Z35group_norm_nhwc_fwd_one_pass_kernelI11Fp32IOBf16WLi128ELi160ELi640EEv26Group_norm_nhwc_fwd_params --------------------------
	.section	.nv.constant0._Z35group_norm_nhwc_fwd_one_pass_kernelI11Fp32IOBf16WLi128ELi160ELi640EEv26Group_norm_nhwc_fwd_params,"a",@progbits
	.sectionflags	@""
	.align	4
.nv.constant0._Z35group_norm_nhwc_fwd_one_pass_kernelI11Fp32IOBf16WLi128ELi160ELi640EEv26Group_norm_nhwc_fwd_params:
	.zero		1056


//--------------------- .nv.constant0._Z35group_norm_nhwc_fwd_one_pass_kernelI11Fp32IOBf16WLi256ELi160ELi640EEv26Group_norm_nhwc_fwd_params --------------------------
	.section	.nv.constant0._Z35group_norm_nhwc_fwd_one_pass_kernelI11Fp32IOBf16WLi256ELi160ELi640EEv26Group_norm_nhwc_fwd_params,"a",@progbits
	.sectionflags	@""
	.align	4
.nv.constant0._Z35group_norm_nhwc_fwd_one_pass_kernelI11Fp32IOBf16WLi256ELi160ELi640EEv26Group_norm_nhwc_fwd_params:
	.zero		1056


//--------------------- .nv.constant0._Z35group_norm_nhwc_fwd_one_pass_kernelI11Fp32IOBf16WLi512ELi160ELi640EEv26Group_norm_nhwc_fwd_params --------------------------
	.section	.nv.constant0._Z35group_norm_nhwc_fwd_one_pass_kernelI11Fp32IOBf16WLi512ELi160ELi640EEv26Group_norm_nhwc_fwd_params,"a",@progbits
	.sectionflags	@""
	.align	4
.nv.constant0._Z35group_norm_nhwc_fwd_one_pass_kernelI11Fp32IOBf16WLi512ELi160ELi640EEv26Group_norm_nhwc_fwd_params:
	.zero		1056


//--------------------- .nv.constant0._Z35group_norm_nhwc_fwd_one_pass_kernelI11Fp32IOFp16WLi64ELi160ELi640EEv26Group_norm_nhwc_fwd_params --------------------------
	.section	.nv.constant0._Z35group_norm_nhwc_fwd_one_pass_kernelI11Fp32IOFp16WLi64ELi160ELi640EEv26Group_norm_nhwc_fwd_params,"a",@progbits
	.sectionflags	@""
	.align	4
.nv.constant0._Z35group_norm_nhwc_fwd_one_pass_kernelI11Fp32IOFp16WLi64ELi160ELi640EEv26Group_norm_nhwc_fwd_params:
	.zero		1056


//--------------------- .nv.constant0._Z35group_norm_nhwc_fwd_one_pass_kernelI11Fp32IOFp16WLi128ELi160ELi640EEv26Group_norm_nhwc_fwd_params --------------------------
	.section	.nv.constant0._Z35group_norm_nhwc_fwd_one_pass_kernelI11Fp32IOFp16WLi128ELi160ELi640EEv26Group_norm_nhwc_fwd_params,"a",@progbits
	.sectionflags	@""
	.align	4
.nv.constant0._Z35group_norm_nhwc_fwd_one_pass_kernelI11Fp32IOFp16WLi128ELi160ELi640EEv26Group_norm_nhwc_fwd_params:
	.zero		1056


//--------------------- .nv.constant0._Z35group_norm_nhwc_fwd_one_pass_kernelI11Fp32IOFp16WLi256ELi160ELi640EEv26Group_norm_nhwc_fwd_params --------------------------
	.section	.nv.constant0._Z35group_norm_nhwc_fwd_one_pass_kernelI11Fp32IOFp16WLi256ELi160ELi640EEv26Group_norm_nhwc_fwd_params,"a",@progbits
	.sectionflags	@""
	.align	4
.nv.constant0._Z35group_norm_nhwc_fwd_one_pass_kernelI11Fp32IOFp16WLi256ELi160ELi640EEv26Group_norm_nhwc_fwd_params:
	.zero		1056


//--------------------- .nv.constant0._Z35group_norm_nhwc_fwd_one_pass_kernelI11Fp32IOFp16WLi512ELi160ELi640EEv26Group_norm_nhwc_fwd_params --------------------------
	.section	.nv.constant0._Z35group_norm_nhwc_fwd_one_pass_kernelI11Fp32IOFp16WLi512ELi160ELi640EEv26Group_norm_nhwc_fwd_params,"a",@progbits
	.sectionflags	@""
	.align	4
.nv.constant0._Z35group_norm_nhwc_fwd_one_pass_kernelI11Fp32IOFp16WLi512ELi160ELi640EEv26Group_norm_nhwc_fwd_params:
	.zero		1056


//--------------------- SYMBOLS --------------------------

	.type		.nv.reservedSmem.offset0,@object
	.size		.nv.reservedSmem.offset0,0x4
	.type		.nv.reservedSmem.cap,@object
	.size		.nv.reservedSmem.cap,0x4
